	.target	sm_90a

	.elftype	@"ET_EXEC"


//--------------------- .note.nv.tkinfo           --------------------------
	.section	.note.nv.tkinfo,"",@"SHT_NOTE"
	.sectionflags	@"SHF_NOTE_NV_TKINFO"
	.tkinfo
        /*0018*/ 	.word	0x00000002
        /*0030*/ 	.string	""
        /*0030*/ 	.string	"ptxas"
        /*0030*/ 	.string	"Cuda compilation tools, release 13.0, V13.0.88"
        /*0030*/ 	.string	"Build cuda_13.0.r13.0/compiler.36424714_0"
        /*0030*/ 	.string	"-arch sm_90a -m 64 "



//--------------------- .note.nv.cuinfo           --------------------------
	.section	.note.nv.cuinfo,"",@"SHT_NOTE"
	.sectionflags	@"SHF_NOTE_NV_CUINFO"
        /*0018*/ 	.short	0x0002
        /*001a*/ 	.short	0x005a
        /*001c*/ 	.short	0x0082
	.zero		2


//--------------------- .nv.info                  --------------------------
	.section	.nv.info,"",@"SHT_CUDA_INFO"
	.align	4


	//----- nvinfo : EIATTR_REGCOUNT
	.align		4
        /*0000*/ 	.byte	0x04, 0x2f
        /*0002*/ 	.short	(.L_21 - .L_20)
	.align		4
.L_20:
        /*0004*/ 	.word	index@(_ZN7cutlass13device_kernelIN5flash11enable_sm90INS1_16FlashAttnFwdSm90INS1_25CollectiveMainloopFwdSm90ILi2EN4cute5tupleIJNS5_1CILi1EEES8_S8_EEENS6_IJNS7_ILi128EEENS7_ILi96EEENS7_ILi64EEEEEELi256ENS_10bfloat16_tEfNS_4arch4Sm90ELb1ELb0ELb0ELb1ELb1ELb1ELb1ELb1ELb0ELb1ELb1ELb0EEENS1_21CollectiveEpilogueFwdINS6_IJSA_NS7_ILi256EEESB_EEES9_SE_SG_Li256ELb1ELb1ELb1ELb0EEENS1_36VarlenDynamicPersistentTileSchedulerILi128ELi96ELi256ELi128ELb1ELb1ELb1ELb1ELb1ELb1EEEEEEEEEvNT_6ParamsE)
        /*0008*/ 	.word	0x000000a8


	//----- nvinfo : EIATTR_FRAME_SIZE
	.align		4
.L_21:
        /*000c*/ 	.byte	0x04, 0x11
        /*000e*/ 	.short	(.L_23 - .L_22)
	.align		4
.L_22:
        /*0010*/ 	.word	index@(_ZN7cutlass13device_kernelIN5flash11enable_sm90INS1_16FlashAttnFwdSm90INS1_25CollectiveMainloopFwdSm90ILi2EN4cute5tupleIJNS5_1CILi1EEES8_S8_EEENS6_IJNS7_ILi128EEENS7_ILi96EEENS7_ILi64EEEEEELi256ENS_10bfloat16_tEfNS_4arch4Sm90ELb1ELb0ELb0ELb1ELb1ELb1ELb1ELb1ELb0ELb1ELb1ELb0EEENS1_21CollectiveEpilogueFwdINS6_IJSA_NS7_ILi256EEESB_EEES9_SE_SG_Li256ELb1ELb1ELb1ELb0EEENS1_36VarlenDynamicPersistentTileSchedulerILi128ELi96ELi256ELi128ELb1ELb1ELb1ELb1ELb1ELb1EEEEEEEEEvNT_6ParamsE)
        /*0014*/ 	.word	0x000001e8


	//----- nvinfo : EIATTR_REGCOUNT
	.align		4
.L_23:
        /*0018*/ 	.byte	0x04, 0x2f
        /*001a*/ 	.short	(.L_25 - .L_24)
	.align		4
.L_24:
        /*001c*/ 	.word	index@(_ZN7cutlass13device_kernelIN5flash11enable_sm90INS1_16FlashAttnFwdSm90INS1_25CollectiveMainloopFwdSm90ILi2EN4cute5tupleIJNS5_1CILi1EEES8_S8_EEENS6_IJNS7_ILi128EEENS7_ILi96EEENS7_ILi64EEEEEELi256ENS_10bfloat16_tEfNS_4arch4Sm90ELb1ELb0ELb0ELb1ELb1ELb0ELb1ELb1ELb0ELb1ELb1ELb0EEENS1_21CollectiveEpilogueFwdINS6_IJSA_NS7_ILi256EEESB_EEES9_SE_SG_Li256ELb1ELb1ELb1ELb0EEENS1_36VarlenDynamicPersistentTileSchedulerILi128ELi96ELi256ELi128ELb1ELb1ELb1ELb1ELb1ELb1EEEEEEEEEvNT_6ParamsE)
        /*0020*/ 	.word	0x000000a8


	//----- nvinfo : EIATTR_FRAME_SIZE
	.align		4
.L_25:
        /*0024*/ 	.byte	0x04, 0x11
        /*0026*/ 	.short	(.L_27 - .L_26)
	.align		4
.L_26:
        /*0028*/ 	.word	index@(_ZN7cutlass13device_kernelIN5flash11enable_sm90INS1_16FlashAttnFwdSm90INS1_25CollectiveMainloopFwdSm90ILi2EN4cute5tupleIJNS5_1CILi1EEES8_S8_EEENS6_IJNS7_ILi128EEENS7_ILi96EEENS7_ILi64EEEEEELi256ENS_10bfloat16_tEfNS_4arch4Sm90ELb1ELb0ELb0ELb1ELb1ELb0ELb1ELb1ELb0ELb1ELb1ELb0EEENS1_21CollectiveEpilogueFwdINS6_IJSA_NS7_ILi256EEESB_EEES9_SE_SG_Li256ELb1ELb1ELb1ELb0EEENS1_36VarlenDynamicPersistentTileSchedulerILi128ELi96ELi256ELi128ELb1ELb1ELb1ELb1ELb1ELb1EEEEEEEEEvNT_6ParamsE)
        /*002c*/ 	.word	0x00000040


	//----- nvinfo : EIATTR_REGCOUNT
	.align		4
.L_27:
        /*0030*/ 	.byte	0x04, 0x2f
        /*0032*/ 	.short	(.L_29 - .L_28)
	.align		4
.L_28:
        /*0034*/ 	.word	index@(_ZN7cutlass13device_kernelIN5flash11enable_sm90INS1_16FlashAttnFwdSm90INS1_25CollectiveMainloopFwdSm90ILi2EN4cute5tupleIJNS5_1CILi1EEES8_S8_EEENS6_IJNS7_ILi128EEENS7_ILi96EEENS7_ILi64EEEEEELi256ENS_10bfloat16_tEfNS_4arch4Sm90ELb1ELb0ELb0ELb1ELb1ELb1ELb0ELb1ELb0ELb1ELb1ELb0EEENS1_21CollectiveEpilogueFwdINS6_IJSA_NS7_ILi256EEESB_EEES9_SE_SG_Li256ELb1ELb1ELb1ELb0EEENS1_36VarlenDynamicPersistentTileSchedulerILi128ELi96ELi256ELi128ELb1ELb1ELb1ELb1ELb1ELb1EEEEEEEEEvNT_6ParamsE)
        /*0038*/ 	.word	0x000000a8


	//----- nvinfo : EIATTR_FRAME_SIZE
	.align		4
.L_29:
        /*003c*/ 	.byte	0x04, 0x11
        /*003e*/ 	.short	(.L_31 - .L_30)
	.align		4
.L_30:
        /*0040*/ 	.word	index@(_ZN7cutlass13device_kernelIN5flash11enable_sm90INS1_16FlashAttnFwdSm90INS1_25CollectiveMainloopFwdSm90ILi2EN4cute5tupleIJNS5_1CILi1EEES8_S8_EEENS6_IJNS7_ILi128EEENS7_ILi96EEENS7_ILi64EEEEEELi256ENS_10bfloat16_tEfNS_4arch4Sm90ELb1ELb0ELb0ELb1ELb1ELb1ELb0ELb1ELb0ELb1ELb1ELb0EEENS1_21CollectiveEpilogueFwdINS6_IJSA_NS7_ILi256EEESB_EEES9_SE_SG_Li256ELb1ELb1ELb1ELb0EEENS1_36VarlenDynamicPersistentTileSchedulerILi128ELi96ELi256ELi128ELb1ELb1ELb1ELb1ELb1ELb1EEEEEEEEEvNT_6ParamsE)
        /*0044*/ 	.word	0x00000150


	//----- nvinfo : EIATTR_REGCOUNT
	.align		4
.L_31:
        /*0048*/ 	.byte	0x04, 0x2f
        /*004a*/ 	.short	(.L_33 - .L_32)
	.align		4
.L_32:
        /*004c*/ 	.word	index@(_ZN7cutlass13device_kernelIN5flash11enable_sm90INS1_16FlashAttnFwdSm90INS1_25CollectiveMainloopFwdSm90ILi2EN4cute5tupleIJNS5_1CILi1EEES8_S8_EEENS6_IJNS7_ILi128EEENS7_ILi96EEENS7_ILi64EEEEEELi256ENS_10bfloat16_tEfNS_4arch4Sm90ELb1ELb0ELb0ELb1ELb1ELb0ELb0ELb1ELb0ELb1ELb1ELb0EEENS1_21CollectiveEpilogueFwdINS6_IJSA_NS7_ILi256EEESB_EEES9_SE_SG_Li256ELb1ELb1ELb1ELb0EEENS1_36VarlenDynamicPersistentTileSchedulerILi128ELi96ELi256ELi128ELb1ELb1ELb1ELb1ELb1ELb1EEEEEEEEEvNT_6ParamsE)
        /*0050*/ 	.word	0x000000a8


	//----- nvinfo : EIATTR_FRAME_SIZE
	.align		4
.L_33:
        /*0054*/ 	.byte	0x04, 0x11
        /*0056*/ 	.short	(.L_35 - .L_34)
	.align		4
.L_34:
        /*0058*/ 	.word	index@(_ZN7cutlass13device_kernelIN5flash11enable_sm90INS1_16FlashAttnFwdSm90INS1_25CollectiveMainloopFwdSm90ILi2EN4cute5tupleIJNS5_1CILi1EEES8_S8_EEENS6_IJNS7_ILi128EEENS7_ILi96EEENS7_ILi64EEEEEELi256ENS_10bfloat16_tEfNS_4arch4Sm90ELb1ELb0ELb0ELb1ELb1ELb0ELb0ELb1ELb0ELb1ELb1ELb0EEENS1_21CollectiveEpilogueFwdINS6_IJSA_NS7_ILi256EEESB_EEES9_SE_SG_Li256ELb1ELb1ELb1ELb0EEENS1_36VarlenDynamicPersistentTileSchedulerILi128ELi96ELi256ELi128ELb1ELb1ELb1ELb1ELb1ELb1EEEEEEEEEvNT_6ParamsE)
        /*005c*/ 	.word	0x00000030


	//----- nvinfo : EIATTR_REGCOUNT
	.align		4
.L_35:
        /*0060*/ 	.byte	0x04, 0x2f
        /*0062*/ 	.short	(.L_37 - .L_36)
	.align		4
.L_36:
        /*0064*/ 	.word	index@(_ZN7cutlass13device_kernelIN5flash11enable_sm90INS1_16FlashAttnFwdSm90INS1_25CollectiveMainloopFwdSm90ILi2EN4cute5tupleIJNS5_1CILi1EEES8_S8_EEENS6_IJNS7_ILi128EEENS7_ILi96EEENS7_ILi64EEEEEELi256ENS_10bfloat16_tEfNS_4arch4Sm90ELb1ELb0ELb0ELb0ELb1ELb0ELb1ELb1ELb0ELb1ELb1ELb0EEENS1_21CollectiveEpilogueFwdINS6_IJSA_NS7_ILi256EEESB_EEES9_SE_SG_Li256ELb0ELb1ELb1ELb0EEENS1_19SingleTileSchedulerILb0ELb1ELb1ELi128EEEEEEEEEvNT_6ParamsE)
        /*0068*/ 	.word	0x000000a8


	//----- nvinfo : EIATTR_FRAME_SIZE
	.align		4
.L_37:
        /*006c*/ 	.byte	0x04, 0x11
        /*006e*/ 	.short	(.L_39 - .L_38)
	.align		4
.L_38:
        /*0070*/ 	.word	index@(_ZN7cutlass13device_kernelIN5flash11enable_sm90INS1_16FlashAttnFwdSm90INS1_25CollectiveMainloopFwdSm90ILi2EN4cute5tupleIJNS5_1CILi1EEES8_S8_EEENS6_IJNS7_ILi128EEENS7_ILi96EEENS7_ILi64EEEEEELi256ENS_10bfloat16_tEfNS_4arch4Sm90ELb1ELb0ELb0ELb0ELb1ELb0ELb1ELb1ELb0ELb1ELb1ELb0EEENS1_21CollectiveEpilogueFwdINS6_IJSA_NS7_ILi256EEESB_EEES9_SE_SG_Li256ELb0ELb1ELb1ELb0EEENS1_19SingleTileSchedulerILb0ELb1ELb1ELi128EEEEEEEEEvNT_6ParamsE)
        /*0074*/ 	.word	0x00000008


	//----- nvinfo : EIATTR_REGCOUNT
	.align		4
.L_39:
        /*0078*/ 	.byte	0x04, 0x2f
        /*007a*/ 	.short	(.L_41 - .L_40)
	.align		4
.L_40:
        /*007c*/ 	.word	index@(_ZN7cutlass13device_kernelIN5flash11enable_sm90INS1_16FlashAttnFwdSm90INS1_25CollectiveMainloopFwdSm90ILi2EN4cute5tupleIJNS5_1CILi1EEES8_S8_EEENS6_IJNS7_ILi128EEENS7_ILi96EEENS7_ILi64EEEEEELi256ENS_10bfloat16_tEfNS_4arch4Sm90ELb1ELb0ELb0ELb0ELb1ELb0ELb0ELb1ELb0ELb1ELb1ELb0EEENS1_21CollectiveEpilogueFwdINS6_IJSA_NS7_ILi256EEESB_EEES9_SE_SG_Li256ELb0ELb1ELb1ELb0EEENS1_19SingleTileSchedulerILb0ELb1ELb1ELi128EEEEEEEEEvNT_6ParamsE)
        /*0080*/ 	.word	0x000000a8


	//----- nvinfo : EIATTR_FRAME_SIZE
	.align		4
.L_41:
        /*0084*/ 	.byte	0x04, 0x11
        /*0086*/ 	.short	(.L_43 - .L_42)
	.align		4
.L_42:
        /*0088*/ 	.word	index@(_ZN7cutlass13device_kernelIN5flash11enable_sm90INS1_16FlashAttnFwdSm90INS1_25CollectiveMainloopFwdSm90ILi2EN4cute5tupleIJNS5_1CILi1EEES8_S8_EEENS6_IJNS7_ILi128EEENS7_ILi96EEENS7_ILi64EEEEEELi256ENS_10bfloat16_tEfNS_4arch4Sm90ELb1ELb0ELb0ELb0ELb1ELb0ELb0ELb1ELb0ELb1ELb1ELb0EEENS1_21CollectiveEpilogueFwdINS6_IJSA_NS7_ILi256EEESB_EEES9_SE_SG_Li256ELb0ELb1ELb1ELb0EEENS1_19SingleTileSchedulerILb0ELb1ELb1ELi128EEEEEEEEEvNT_6ParamsE)
        /*008c*/ 	.word	0x00000000


	//----- nvinfo : EIATTR_REGCOUNT
	.align		4
.L_43:
        /*0090*/ 	.byte	0x04, 0x2f
        /*0092*/ 	.short	(.L_45 - .L_44)
	.align		4
.L_44:
        /*0094*/ 	.word	index@(_ZN7cutlass13device_kernelIN5flash11enable_sm90INS1_16FlashAttnFwdSm90INS1_25CollectiveMainloopFwdSm90ILi2EN4cute5tupleIJNS5_1CILi1EEES8_S8_EEENS6_IJNS7_ILi128EEENS7_ILi96EEENS7_ILi64EEEEEELi256ENS_10bfloat16_tEfNS_4arch4Sm90ELb0ELb1ELb0ELb1ELb1ELb1ELb1ELb1ELb0ELb1ELb1ELb0EEENS1_21CollectiveEpilogueFwdINS6_IJSA_NS7_ILi256EEESB_EEES9_SE_SG_Li256ELb1ELb1ELb1ELb0EEENS1_36VarlenDynamicPersistentTileSchedulerILi128ELi96ELi256ELi128ELb1ELb1ELb1ELb1ELb0ELb1EEEEEEEEEvNT_6ParamsE)
        /*0098*/ 	.word	0x000000a8


	//----- nvinfo : EIATTR_FRAME_SIZE
	.align		4
.L_45:
        /*009c*/ 	.byte	0x04, 0x11
        /*009e*/ 	.short	(.L_47 - .L_46)
	.align		4
.L_46:
        /*00a0*/ 	.word	index@($_ZN7cutlass13device_kernelIN5flash11enable_sm90INS1_16FlashAttnFwdSm90INS1_25CollectiveMainloopFwdSm90ILi2EN4cute5tupleIJNS5_1CILi1EEES8_S8_EEENS6_IJNS7_ILi128EEENS7_ILi96EEENS7_ILi64EEEEEELi256ENS_10bfloat16_tEfNS_4arch4Sm90ELb0ELb1ELb0ELb1ELb1ELb1ELb1ELb1ELb0ELb1ELb1ELb0EEENS1_21CollectiveEpilogueFwdINS6_IJSA_NS7_ILi256EEESB_EEES9_SE_SG_Li256ELb1ELb1ELb1ELb0EEENS1_36VarlenDynamicPersistentTileSchedulerILi128ELi96ELi256ELi128ELb1ELb1ELb1ELb1ELb0ELb1EEEEEEEEEvNT_6ParamsE$_ZZN5flash25CollectiveMainloopFwdSm90ILi2EN4cute5tupleIJNS1_1CILi1EEES4_S4_EEENS2_IJNS3_ILi128EEENS3_ILi96EEENS3_ILi64EEEEEELi256EN7cutlass10bfloat16_tEfNSA_4arch4Sm90ELb0ELb1ELb0ELb1ELb1ELb1ELb1ELb1ELb0ELb1ELb1ELb0EE3mmaINS_16FlashAttnFwdSm90ISE_NS_21CollectiveEpilogueFwdINS2_IJS6_NS3_ILi256EEES7_EEES5_SB_SD_Li256ELb1ELb1ELb1ELb0EEENS_36VarlenDynamicPersistentTileSchedulerILi128ELi96ELi256ELi128ELb1ELb1ELb1ELb1ELb0ELb1EEEE13SharedStorageENS1_6TensorINS1_11ArrayEngineIfLm128EEENS1_6LayoutINS2_IJNS2_IJNS3_ILi2EEEST_NS3_ILi32EEEEEES4_S4_EEENS2_IJNS2_IJS4_ST_NS3_ILi4EEEEEENS3_ILi0EEESZ_EEEEEEENS_7SoftmaxILi2ELi0EEEEEbRKNSE_6ParamsENSA_13PipelineAsyncILi2EEES19_RNSA_13PipelineStateILj2EEERT0_RT1_iRiRKNS_16SeqlenInfoQKNewKILb1ELb1EEENS2_IJiiiiEEERT_ENKUliT_T0_T1_E_clIZSF_ISO_S12_S14_EbS17_S19_S19_S1C_S1E_S1G_iS1H_S1L_S1M_S1O_EUlRS1P_iE0_NS3_ILb1EEES1W_EEDaiS1P_S1Q_S1R_)
        /*00a4*/ 	.word	0x00000530


	//----- nvinfo : EIATTR_FRAME_SIZE
	.align		4
.L_47:
        /*00a8*/ 	.byte	0x04, 0x11
        /*00aa*/ 	.short	(.L_49 - .L_48)
	.align		4
.L_48:
        /*00ac*/ 	.word	index@(_ZN7cutlass13device_kernelIN5flash11enable_sm90INS1_16FlashAttnFwdSm90INS1_25CollectiveMainloopFwdSm90ILi2EN4cute5tupleIJNS5_1CILi1EEES8_S8_EEENS6_IJNS7_ILi128EEENS7_ILi96EEENS7_ILi64EEEEEELi256ENS_10bfloat16_tEfNS_4arch4Sm90ELb0ELb1ELb0ELb1ELb1ELb1ELb1ELb1ELb0ELb1ELb1ELb0EEENS1_21CollectiveEpilogueFwdINS6_IJSA_NS7_ILi256EEESB_EEES9_SE_SG_Li256ELb1ELb1ELb1ELb0EEENS1_36VarlenDynamicPersistentTileSchedulerILi128ELi96ELi256ELi128ELb1ELb1ELb1ELb1ELb0ELb1EEEEEEEEEvNT_6ParamsE)
        /*00b0*/ 	.word	0x00000530


	//----- nvinfo : EIATTR_REGCOUNT
	.align		4
.L_49:
        /*00b4*/ 	.byte	0x04, 0x2f
        /*00b6*/ 	.short	(.L_51 - .L_50)
	.align		4
.L_50:
        /*00b8*/ 	.word	index@(_ZN7cutlass13device_kernelIN5flash11enable_sm90INS1_16FlashAttnFwdSm90INS1_25CollectiveMainloopFwdSm90ILi2EN4cute5tupleIJNS5_1CILi1EEES8_S8_EEENS6_IJNS7_ILi128EEENS7_ILi96EEENS7_ILi64EEEEEELi256ENS_10bfloat16_tEfNS_4arch4Sm90ELb0ELb1ELb0ELb1ELb1ELb0ELb1ELb1ELb0ELb1ELb1ELb0EEENS1_21CollectiveEpilogueFwdINS6_IJSA_NS7_ILi256EEESB_EEES9_SE_SG_Li256ELb1ELb1ELb1ELb0EEENS1_36VarlenDynamicPersistentTileSchedulerILi128ELi96ELi256ELi128ELb1ELb1ELb1ELb1ELb0ELb1EEEEEEEEEvNT_6ParamsE)
        /*00bc*/ 	.word	0x000000a8


	//----- nvinfo : EIATTR_FRAME_SIZE
	.align		4
.L_51:
        /*00c0*/ 	.byte	0x04, 0x11
        /*00c2*/ 	.short	(.L_53 - .L_52)
	.align		4
.L_52:
        /*00c4*/ 	.word	index@($_ZN7cutlass13device_kernelIN5flash11enable_sm90INS1_16FlashAttnFwdSm90INS1_25CollectiveMainloopFwdSm90ILi2EN4cute5tupleIJNS5_1CILi1EEES8_S8_EEENS6_IJNS7_ILi128EEENS7_ILi96EEENS7_ILi64EEEEEELi256ENS_10bfloat16_tEfNS_4arch4Sm90ELb0ELb1ELb0ELb1ELb1ELb0ELb1ELb1ELb0ELb1ELb1ELb0EEENS1_21CollectiveEpilogueFwdINS6_IJSA_NS7_ILi256EEESB_EEES9_SE_SG_Li256ELb1ELb1ELb1ELb0EEENS1_36VarlenDynamicPersistentTileSchedulerILi128ELi96ELi256ELi128ELb1ELb1ELb1ELb1ELb0ELb1EEEEEEEEEvNT_6ParamsE$_ZZN5flash25CollectiveMainloopFwdSm90ILi2EN4cute5tupleIJNS1_1CILi1EEES4_S4_EEENS2_IJNS3_ILi128EEENS3_ILi96EEENS3_ILi64EEEEEELi256EN7cutlass10bfloat16_tEfNSA_4arch4Sm90ELb0ELb1ELb0ELb1ELb1ELb0ELb1ELb1ELb0ELb1ELb1ELb0EE3mmaINS_16FlashAttnFwdSm90ISE_NS_21CollectiveEpilogueFwdINS2_IJS6_NS3_ILi256EEES7_EEES5_SB_SD_Li256ELb1ELb1ELb1ELb0EEENS_36VarlenDynamicPersistentTileSchedulerILi128ELi96ELi256ELi128ELb1ELb1ELb1ELb1ELb0ELb1EEEE13SharedStorageENS1_6TensorINS1_11ArrayEngineIfLm128EEENS1_6LayoutINS2_IJNS2_IJNS3_ILi2EEEST_NS3_ILi32EEEEEES4_S4_EEENS2_IJNS2_IJS4_ST_NS3_ILi4EEEEEENS3_ILi0EEESZ_EEEEEEENS_7SoftmaxILi2ELi0EEEEEbRKNSE_6ParamsENSA_13PipelineAsyncILi2EEES19_RNSA_13PipelineStateILj2EEERT0_RT1_iRiRKNS_16SeqlenInfoQKNewKILb1ELb0EEENS2_IJiiiiEEERT_ENKUliT_T0_T1_E_clIZSF_ISO_S12_S14_EbS17_S19_S19_S1C_S1E_S1G_iS1H_S1L_S1M_S1O_EUlRS1P_iE1_NS3_ILb0EEENS3_ILb1EEEEEDaiS1P_S1Q_S1R_)
        /*00c8*/ 	.word	0x000004e0


	//----- nvinfo : EIATTR_FRAME_SIZE
	.align		4
.L_53:
        /*00cc*/ 	.byte	0x04, 0x11
        /*00ce*/ 	.short	(.L_55 - .L_54)
	.align		4
.L_54:
        /*00d0*/ 	.word	index@(_ZN7cutlass13device_kernelIN5flash11enable_sm90INS1_16FlashAttnFwdSm90INS1_25CollectiveMainloopFwdSm90ILi2EN4cute5tupleIJNS5_1CILi1EEES8_S8_EEENS6_IJNS7_ILi128EEENS7_ILi96EEENS7_ILi64EEEEEELi256ENS_10bfloat16_tEfNS_4arch4Sm90ELb0ELb1ELb0ELb1ELb1ELb0ELb1ELb1ELb0ELb1ELb1ELb0EEENS1_21CollectiveEpilogueFwdINS6_IJSA_NS7_ILi256EEESB_EEES9_SE_SG_Li256ELb1ELb1ELb1ELb0EEENS1_36VarlenDynamicPersistentTileSchedulerILi128ELi96ELi256ELi128ELb1ELb1ELb1ELb1ELb0ELb1EEEEEEEEEvNT_6ParamsE)
        /*00d4*/ 	.word	0x000004e0


	//----- nvinfo : EIATTR_REGCOUNT
	.align		4
.L_55:
        /*00d8*/ 	.byte	0x04, 0x2f
        /*00da*/ 	.short	(.L_57 - .L_56)
	.align		4
.L_56:
        /*00dc*/ 	.word	index@(_ZN7cutlass13device_kernelIN5flash11enable_sm90INS1_16FlashAttnFwdSm90INS1_25CollectiveMainloopFwdSm90ILi2EN4cute5tupleIJNS5_1CILi1EEES8_S8_EEENS6_IJNS7_ILi128EEENS7_ILi96EEENS7_ILi64EEEEEELi256ENS_10bfloat16_tEfNS_4arch4Sm90ELb0ELb1ELb0ELb1ELb1ELb1ELb0ELb1ELb0ELb1ELb1ELb0EEENS1_21CollectiveEpilogueFwdINS6_IJSA_NS7_ILi256EEESB_EEES9_SE_SG_Li256ELb1ELb1ELb1ELb0EEENS1_36VarlenDynamicPersistentTileSchedulerILi128ELi96ELi256ELi128ELb1ELb1ELb1ELb1ELb0ELb1EEEEEEEEEvNT_6ParamsE)
        /*00e0*/ 	.word	0x000000a8


	//----- nvinfo : EIATTR_FRAME_SIZE
	.align		4
.L_57:
        /*00e4*/ 	.byte	0x04, 0x11
        /*00e6*/ 	.short	(.L_59 - .L_58)
	.align		4
.L_58:
        /*00e8*/ 	.word	index@(_ZN7cutlass13device_kernelIN5flash11enable_sm90INS1_16FlashAttnFwdSm90INS1_25CollectiveMainloopFwdSm90ILi2EN4cute5tupleIJNS5_1CILi1EEES8_S8_EEENS6_IJNS7_ILi128EEENS7_ILi96EEENS7_ILi64EEEEEELi256ENS_10bfloat16_tEfNS_4arch4Sm90ELb0ELb1ELb0ELb1ELb1ELb1ELb0ELb1ELb0ELb1ELb1ELb0EEENS1_21CollectiveEpilogueFwdINS6_IJSA_NS7_ILi256EEESB_EEES9_SE_SG_Li256ELb1ELb1ELb1ELb0EEENS1_36VarlenDynamicPersistentTileSchedulerILi128ELi96ELi256ELi128ELb1ELb1ELb1ELb1ELb0ELb1EEEEEEEEEvNT_6ParamsE)
        /*00ec*/ 	.word	0x00000058


	//----- nvinfo : EIATTR_REGCOUNT
	.align		4
.L_59:
        /*00f0*/ 	.byte	0x04, 0x2f
        /*00f2*/ 	.short	(.L_61 - .L_60)
	.align		4
.L_60:
        /*00f4*/ 	.word	index@(_ZN7cutlass13device_kernelIN5flash11enable_sm90INS1_16FlashAttnFwdSm90INS1_25CollectiveMainloopFwdSm90ILi2EN4cute5tupleIJNS5_1CILi1EEES8_S8_EEENS6_IJNS7_ILi128EEENS7_ILi96EEENS7_ILi64EEEEEELi256ENS_10bfloat16_tEfNS_4arch4Sm90ELb0ELb1ELb0ELb1ELb1ELb0ELb0ELb1ELb0ELb1ELb1ELb0EEENS1_21CollectiveEpilogueFwdINS6_IJSA_NS7_ILi256EEESB_EEES9_SE_SG_Li256ELb1ELb1ELb1ELb0EEENS1_36VarlenDynamicPersistentTileSchedulerILi128ELi96ELi256ELi128ELb1ELb1ELb1ELb1ELb0ELb1EEEEEEEEEvNT_6ParamsE)
        /*00f8*/ 	.word	0x000000a8


	//----- nvinfo : EIATTR_FRAME_SIZE
	.align		4
.L_61:
        /*00fc*/ 	.byte	0x04, 0x11
        /*00fe*/ 	.short	(.L_63 - .L_62)
	.align		4
.L_62:
        /*0100*/ 	.word	index@(_ZN7cutlass13device_kernelIN5flash11enable_sm90INS1_16FlashAttnFwdSm90INS1_25CollectiveMainloopFwdSm90ILi2EN4cute5tupleIJNS5_1CILi1EEES8_S8_EEENS6_IJNS7_ILi128EEENS7_ILi96EEENS7_ILi64EEEEEELi256ENS_10bfloat16_tEfNS_4arch4Sm90ELb0ELb1ELb0ELb1ELb1ELb0ELb0ELb1ELb0ELb1ELb1ELb0EEENS1_21CollectiveEpilogueFwdINS6_IJSA_NS7_ILi256EEESB_EEES9_SE_SG_Li256ELb1ELb1ELb1ELb0EEENS1_36VarlenDynamicPersistentTileSchedulerILi128ELi96ELi256ELi128ELb1ELb1ELb1ELb1ELb0ELb1EEEEEEEEEvNT_6ParamsE)
        /*0104*/ 	.word	0x00000020


	//----- nvinfo : EIATTR_REGCOUNT
	.align		4
.L_63:
        /*0108*/ 	.byte	0x04, 0x2f
        /*010a*/ 	.short	(.L_65 - .L_64)
	.align		4
.L_64:
        /*010c*/ 	.word	index@(_ZN7cutlass13device_kernelIN5flash11enable_sm90INS1_16FlashAttnFwdSm90INS1_25CollectiveMainloopFwdSm90ILi2EN4cute5tupleIJNS5_1CILi1EEES8_S8_EEENS6_IJNS7_ILi128EEENS7_ILi96EEENS7_ILi64EEEEEELi256ENS_10bfloat16_tEfNS_4arch4Sm90ELb0ELb1ELb0ELb0ELb1ELb0ELb1ELb1ELb0ELb1ELb1ELb0EEENS1_21CollectiveEpilogueFwdINS6_IJSA_NS7_ILi256EEESB_EEES9_SE_SG_Li256ELb0ELb1ELb1ELb0EEENS1_19SingleTileSchedulerILb0ELb1ELb1ELi128EEEEEEEEEvNT_6ParamsE)
        /*0110*/ 	.word	0x000000a8


	//----- nvinfo : EIATTR_FRAME_SIZE
	.align		4
.L_65:
        /*0114*/ 	.byte	0x04, 0x11
        /*0116*/ 	.short	(.L_67 - .L_66)
	.align		4
.L_66:
        /*0118*/ 	.word	index@($_ZN7cutlass13device_kernelIN5flash11enable_sm90INS1_16FlashAttnFwdSm90INS1_25CollectiveMainloopFwdSm90ILi2EN4cute5tupleIJNS5_1CILi1EEES8_S8_EEENS6_IJNS7_ILi128EEENS7_ILi96EEENS7_ILi64EEEEEELi256ENS_10bfloat16_tEfNS_4arch4Sm90ELb0ELb1ELb0ELb0ELb1ELb0ELb1ELb1ELb0ELb1ELb1ELb0EEENS1_21CollectiveEpilogueFwdINS6_IJSA_NS7_ILi256EEESB_EEES9_SE_SG_Li256ELb0ELb1ELb1ELb0EEENS1_19SingleTileSchedulerILb0ELb1ELb1ELi128EEEEEEEEEvNT_6ParamsE$_ZZN5flash25CollectiveMainloopFwdSm90ILi2EN4cute5tupleIJNS1_1CILi1EEES4_S4_EEENS2_IJNS3_ILi128EEENS3_ILi96EEENS3_ILi64EEEEEELi256EN7cutlass10bfloat16_tEfNSA_4arch4Sm90ELb0ELb1ELb0ELb0ELb1ELb0ELb1ELb1ELb0ELb1ELb1ELb0EE3mmaINS_16FlashAttnFwdSm90ISE_NS_21CollectiveEpilogueFwdINS2_IJS6_NS3_ILi256EEES7_EEES5_SB_SD_Li256ELb0ELb1ELb1ELb0EEENS_19SingleTileSchedulerILb0ELb1ELb1ELi128EEEE13SharedStorageENS1_6TensorINS1_11ArrayEngineIfLm128EEENS1_6LayoutINS2_IJNS2_IJNS3_ILi2EEEST_NS3_ILi32EEEEEES4_S4_EEENS2_IJNS2_IJS4_ST_NS3_ILi4EEEEEENS3_ILi0EEESZ_EEEEEEENS_7SoftmaxILi2ELi0EEEEEbRKNSE_6ParamsENSA_13PipelineAsyncILi2EEES19_RNSA_13PipelineStateILj2EEERT0_RT1_iRiRKNS_16SeqlenInfoQKNewKILb0ELb0EEENS2_IJiiiiEEERT_ENKUliT_T0_T1_E_clIZSF_ISO_S12_S14_EbS17_S19_S19_S1C_S1E_S1G_iS1H_S1L_S1M_S1O_EUlRS1P_iE1_NS3_ILb0EEENS3_ILb1EEEEEDaiS1P_S1Q_S1R_)
        /*011c*/ 	.word	0x000056a0


	//----- nvinfo : EIATTR_FRAME_SIZE
	.align		4
.L_67:
        /*0120*/ 	.byte	0x04, 0x11
        /*0122*/ 	.short	(.L_69 - .L_68)
	.align		4
.L_68:
        /*0124*/ 	.word	index@(_ZN7cutlass13device_kernelIN5flash11enable_sm90INS1_16FlashAttnFwdSm90INS1_25CollectiveMainloopFwdSm90ILi2EN4cute5tupleIJNS5_1CILi1EEES8_S8_EEENS6_IJNS7_ILi128EEENS7_ILi96EEENS7_ILi64EEEEEELi256ENS_10bfloat16_tEfNS_4arch4Sm90ELb0ELb1ELb0ELb0ELb1ELb0ELb1ELb1ELb0ELb1ELb1ELb0EEENS1_21CollectiveEpilogueFwdINS6_IJSA_NS7_ILi256EEESB_EEES9_SE_SG_Li256ELb0ELb1ELb1ELb0EEENS1_19SingleTileSchedulerILb0ELb1ELb1ELi128EEEEEEEEEvNT_6ParamsE)
        /*0128*/ 	.word	0x000056a0


	//----- nvinfo : EIATTR_REGCOUNT
	.align		4
.L_69:
        /*012c*/ 	.byte	0x04, 0x2f
        /*012e*/ 	.short	(.L_71 - .L_70)
	.align		4
.L_70:
        /*0130*/ 	.word	index@(_ZN7cutlass13device_kernelIN5flash11enable_sm90INS1_16FlashAttnFwdSm90INS1_25CollectiveMainloopFwdSm90ILi2EN4cute5tupleIJNS5_1CILi1EEES8_S8_EEENS6_IJNS7_ILi128EEENS7_ILi96EEENS7_ILi64EEEEEELi256ENS_10bfloat16_tEfNS_4arch4Sm90ELb0ELb1ELb0ELb0ELb1ELb0ELb0ELb1ELb0ELb1ELb1ELb0EEENS1_21CollectiveEpilogueFwdINS6_IJSA_NS7_ILi256EEESB_EEES9_SE_SG_Li256ELb0ELb1ELb1ELb0EEENS1_19SingleTileSchedulerILb0ELb1ELb1ELi128EEEEEEEEEvNT_6ParamsE)
        /*0134*/ 	.word	0x000000a8


	//----- nvinfo : EIATTR_FRAME_SIZE
	.align		4
.L_71:
        /*0138*/ 	.byte	0x04, 0x11
        /*013a*/ 	.short	(.L_73 - .L_72)
	.align		4
.L_72:
        /*013c*/ 	.word	index@(_ZN7cutlass13device_kernelIN5flash11enable_sm90INS1_16FlashAttnFwdSm90INS1_25CollectiveMainloopFwdSm90ILi2EN4cute5tupleIJNS5_1CILi1EEES8_S8_EEENS6_IJNS7_ILi128EEENS7_ILi96EEENS7_ILi64EEEEEELi256ENS_10bfloat16_tEfNS_4arch4Sm90ELb0ELb1ELb0ELb0ELb1ELb0ELb0ELb1ELb0ELb1ELb1ELb0EEENS1_21CollectiveEpilogueFwdINS6_IJSA_NS7_ILi256EEESB_EEES9_SE_SG_Li256ELb0ELb1ELb1ELb0EEENS1_19SingleTileSchedulerILb0ELb1ELb1ELi128EEEEEEEEEvNT_6ParamsE)
        /*0140*/ 	.word	0x00000000


	//----- nvinfo : EIATTR_REGCOUNT
	.align		4
.L_73:
        /*0144*/ 	.byte	0x04, 0x2f
        /*0146*/ 	.short	(.L_75 - .L_74)
	.align		4
.L_74:
        /*0148*/ 	.word	index@(_ZN7cutlass13device_kernelIN5flash11enable_sm90INS1_16FlashAttnFwdSm90INS1_25CollectiveMainloopFwdSm90ILi2EN4cute5tupleIJNS5_1CILi1EEES8_S8_EEENS6_IJNS7_ILi128EEENS7_ILi96EEENS7_ILi64EEEEEELi256ENS_10bfloat16_tEfNS_4arch4Sm90ELb0ELb0ELb0ELb1ELb1ELb1ELb1ELb1ELb0ELb1ELb1ELb0EEENS1_21CollectiveEpilogueFwdINS6_IJSA_NS7_ILi256EEESB_EEES9_SE_SG_Li256ELb1ELb1ELb1ELb0EEENS1_36VarlenDynamicPersistentTileSchedulerILi128ELi96ELi256ELi128ELb1ELb1ELb1ELb0ELb1ELb1EEEEEEEEEvNT_6ParamsE)
        /*014c*/ 	.word	0x000000a8


	//----- nvinfo : EIATTR_FRAME_SIZE
	.align		4
.L_75:
        /*0150*/ 	.byte	0x04, 0x11
        /*0152*/ 	.short	(.L_77 - .L_76)
	.align		4
.L_76:
        /*0154*/ 	.word	index@(_ZN7cutlass13device_kernelIN5flash11enable_sm90INS1_16FlashAttnFwdSm90INS1_25CollectiveMainloopFwdSm90ILi2EN4cute5tupleIJNS5_1CILi1EEES8_S8_EEENS6_IJNS7_ILi128EEENS7_ILi96EEENS7_ILi64EEEEEELi256ENS_10bfloat16_tEfNS_4arch4Sm90ELb0ELb0ELb0ELb1ELb1ELb1ELb1ELb1ELb0ELb1ELb1ELb0EEENS1_21CollectiveEpilogueFwdINS6_IJSA_NS7_ILi256EEESB_EEES9_SE_SG_Li256ELb1ELb1ELb1ELb0EEENS1_36VarlenDynamicPersistentTileSchedulerILi128ELi96ELi256ELi128ELb1ELb1ELb1ELb0ELb1ELb1EEEEEEEEEvNT_6ParamsE)
        /*0158*/ 	.word	0x000001a8


	//----- nvinfo : EIATTR_REGCOUNT
	.align		4
.L_77:
        /*015c*/ 	.byte	0x04, 0x2f
        /*015e*/ 	.short	(.L_79 - .L_78)
	.align		4
.L_78:
        /*0160*/ 	.word	index@(_ZN7cutlass13device_kernelIN5flash11enable_sm90INS1_16FlashAttnFwdSm90INS1_25CollectiveMainloopFwdSm90ILi2EN4cute5tupleIJNS5_1CILi1EEES8_S8_EEENS6_IJNS7_ILi128EEENS7_ILi96EEENS7_ILi64EEEEEELi256ENS_10bfloat16_tEfNS_4arch4Sm90ELb0ELb0ELb0ELb1ELb1ELb0ELb1ELb1ELb0ELb1ELb1ELb0EEENS1_21CollectiveEpilogueFwdINS6_IJSA_NS7_ILi256EEESB_EEES9_SE_SG_Li256ELb1ELb1ELb1ELb0EEENS1_36VarlenDynamicPersistentTileSchedulerILi128ELi96ELi256ELi128ELb1ELb1ELb1ELb0ELb1ELb1EEEEEEEEEvNT_6ParamsE)
        /*0164*/ 	.word	0x000000a8


	//----- nvinfo : EIATTR_FRAME_SIZE
	.align		4
.L_79:
        /*0168*/ 	.byte	0x04, 0x11
        /*016a*/ 	.short	(.L_81 - .L_80)
	.align		4
.L_80:
        /*016c*/ 	.word	index@(_ZN7cutlass13device_kernelIN5flash11enable_sm90INS1_16FlashAttnFwdSm90INS1_25CollectiveMainloopFwdSm90ILi2EN4cute5tupleIJNS5_1CILi1EEES8_S8_EEENS6_IJNS7_ILi128EEENS7_ILi96EEENS7_ILi64EEEEEELi256ENS_10bfloat16_tEfNS_4arch4Sm90ELb0ELb0ELb0ELb1ELb1ELb0ELb1ELb1ELb0ELb1ELb1ELb0EEENS1_21CollectiveEpilogueFwdINS6_IJSA_NS7_ILi256EEESB_EEES9_SE_SG_Li256ELb1ELb1ELb1ELb0EEENS1_36VarlenDynamicPersistentTileSchedulerILi128ELi96ELi256ELi128ELb1ELb1ELb1ELb0ELb1ELb1EEEEEEEEEvNT_6ParamsE)
        /*0170*/ 	.word	0x00000040


	//----- nvinfo : EIATTR_REGCOUNT
	.align		4
.L_81:
        /*0174*/ 	.byte	0x04, 0x2f
        /*0176*/ 	.short	(.L_83 - .L_82)
	.align		4
.L_82:
        /*0178*/ 	.word	index@(_ZN7cutlass13device_kernelIN5flash11enable_sm90INS1_16FlashAttnFwdSm90INS1_25CollectiveMainloopFwdSm90ILi2EN4cute5tupleIJNS5_1CILi1EEES8_S8_EEENS6_IJNS7_ILi128EEENS7_ILi96EEENS7_ILi64EEEEEELi256ENS_10bfloat16_tEfNS_4arch4Sm90ELb0ELb0ELb0ELb1ELb1ELb1ELb0ELb1ELb0ELb1ELb1ELb0EEENS1_21CollectiveEpilogueFwdINS6_IJSA_NS7_ILi256EEESB_EEES9_SE_SG_Li256ELb1ELb1ELb1ELb0EEENS1_36VarlenDynamicPersistentTileSchedulerILi128ELi96ELi256ELi128ELb1ELb1ELb1ELb0ELb1ELb1EEEEEEEEEvNT_6ParamsE)
        /*017c*/ 	.word	0x000000a8


	//----- nvinfo : EIATTR_FRAME_SIZE
	.align		4
.L_83:
        /*0180*/ 	.byte	0x04, 0x11
        /*0182*/ 	.short	(.L_85 - .L_84)
	.align		4
.L_84:
        /*0184*/ 	.word	index@(_ZN7cutlass13device_kernelIN5flash11enable_sm90INS1_16FlashAttnFwdSm90INS1_25CollectiveMainloopFwdSm90ILi2EN4cute5tupleIJNS5_1CILi1EEES8_S8_EEENS6_IJNS7_ILi128EEENS7_ILi96EEENS7_ILi64EEEEEELi256ENS_10bfloat16_tEfNS_4arch4Sm90ELb0ELb0ELb0ELb1ELb1ELb1ELb0ELb1ELb0ELb1ELb1ELb0EEENS1_21CollectiveEpilogueFwdINS6_IJSA_NS7_ILi256EEESB_EEES9_SE_SG_Li256ELb1ELb1ELb1ELb0EEENS1_36VarlenDynamicPersistentTileSchedulerILi128ELi96ELi256ELi128ELb1ELb1ELb1ELb0ELb1ELb1EEEEEEEEEvNT_6ParamsE)
        /*0188*/ 	.word	0x00000158


	//----- nvinfo : EIATTR_REGCOUNT
	.align		4
.L_85:
        /*018c*/ 	.byte	0x04, 0x2f
        /*018e*/ 	.short	(.L_87 - .L_86)
	.align		4
.L_86:
        /*0190*/ 	.word	index@(_ZN7cutlass13device_kernelIN5flash11enable_sm90INS1_16FlashAttnFwdSm90INS1_25CollectiveMainloopFwdSm90ILi2EN4cute5tupleIJNS5_1CILi1EEES8_S8_EEENS6_IJNS7_ILi128EEENS7_ILi96EEENS7_ILi64EEEEEELi256ENS_10bfloat16_tEfNS_4arch4Sm90ELb0ELb0ELb0ELb1ELb1ELb0ELb0ELb1ELb0ELb1ELb1ELb0EEENS1_21CollectiveEpilogueFwdINS6_IJSA_NS7_ILi256EEESB_EEES9_SE_SG_Li256ELb1ELb1ELb1ELb0EEENS1_36VarlenDynamicPersistentTileSchedulerILi128ELi96ELi256ELi128ELb1ELb1ELb1ELb0ELb1ELb1EEEEEEEEEvNT_6ParamsE)
        /*0194*/ 	.word	0x000000a8


	//----- nvinfo : EIATTR_FRAME_SIZE
	.align		4
.L_87:
        /*0198*/ 	.byte	0x04, 0x11
        /*019a*/ 	.short	(.L_89 - .L_88)
	.align		4
.L_88:
        /*019c*/ 	.word	index@(_ZN7cutlass13device_kernelIN5flash11enable_sm90INS1_16FlashAttnFwdSm90INS1_25CollectiveMainloopFwdSm90ILi2EN4cute5tupleIJNS5_1CILi1EEES8_S8_EEENS6_IJNS7_ILi128EEENS7_ILi96EEENS7_ILi64EEEEEELi256ENS_10bfloat16_tEfNS_4arch4Sm90ELb0ELb0ELb0ELb1ELb1ELb0ELb0ELb1ELb0ELb1ELb1ELb0EEENS1_21CollectiveEpilogueFwdINS6_IJSA_NS7_ILi256EEESB_EEES9_SE_SG_Li256ELb1ELb1ELb1ELb0EEENS1_36VarlenDynamicPersistentTileSchedulerILi128ELi96ELi256ELi128ELb1ELb1ELb1ELb0ELb1ELb1EEEEEEEEEvNT_6ParamsE)
        /*01a0*/ 	.word	0x00000038


	//----- nvinfo : EIATTR_REGCOUNT
	.align		4
.L_89:
        /*01a4*/ 	.byte	0x04, 0x2f
        /*01a6*/ 	.short	(.L_91 - .L_90)
	.align		4
.L_90:
        /*01a8*/ 	.word	index@(_ZN7cutlass13device_kernelIN5flash11enable_sm90INS1_16FlashAttnFwdSm90INS1_25CollectiveMainloopFwdSm90ILi2EN4cute5tupleIJNS5_1CILi1EEES8_S8_EEENS6_IJNS7_ILi128EEENS7_ILi96EEENS7_ILi64EEEEEELi256ENS_10bfloat16_tEfNS_4arch4Sm90ELb0ELb0ELb0ELb0ELb1ELb0ELb1ELb1ELb0ELb1ELb1ELb0EEENS1_21CollectiveEpilogueFwdINS6_IJSA_NS7_ILi256EEESB_EEES9_SE_SG_Li256ELb0ELb1ELb1ELb0EEENS1_19SingleTileSchedulerILb0ELb1ELb1ELi128EEEEEEEEEvNT_6ParamsE)
        /*01ac*/ 	.word	0x000000a8


	//----- nvinfo : EIATTR_FRAME_SIZE
	.align		4
.L_91:
        /*01b0*/ 	.byte	0x04, 0x11
        /*01b2*/ 	.short	(.L_93 - .L_92)
	.align		4
.L_92:
        /*01b4*/ 	.word	index@(_ZN7cutlass13device_kernelIN5flash11enable_sm90INS1_16FlashAttnFwdSm90INS1_25CollectiveMainloopFwdSm90ILi2EN4cute5tupleIJNS5_1CILi1EEES8_S8_EEENS6_IJNS7_ILi128EEENS7_ILi96EEENS7_ILi64EEEEEELi256ENS_10bfloat16_tEfNS_4arch4Sm90ELb0ELb0ELb0ELb0ELb1ELb0ELb1ELb1ELb0ELb1ELb1ELb0EEENS1_21CollectiveEpilogueFwdINS6_IJSA_NS7_ILi256EEESB_EEES9_SE_SG_Li256ELb0ELb1ELb1ELb0EEENS1_19SingleTileSchedulerILb0ELb1ELb1ELi128EEEEEEEEEvNT_6ParamsE)
        /*01b8*/ 	.word	0x00000008


	//----- nvinfo : EIATTR_REGCOUNT
	.align		4
.L_93:
        /*01bc*/ 	.byte	0x04, 0x2f
        /*01be*/ 	.short	(.L_95 - .L_94)
	.align		4
.L_94:
        /*01c0*/ 	.word	index@(_ZN7cutlass13device_kernelIN5flash11enable_sm90INS1_16FlashAttnFwdSm90INS1_25CollectiveMainloopFwdSm90ILi2EN4cute5tupleIJNS5_1CILi1EEES8_S8_EEENS6_IJNS7_ILi128EEENS7_ILi96EEENS7_ILi64EEEEEELi256ENS_10bfloat16_tEfNS_4arch4Sm90ELb0ELb0ELb0ELb0ELb1ELb0ELb0ELb1ELb0ELb1ELb1ELb0EEENS1_21CollectiveEpilogueFwdINS6_IJSA_NS7_ILi256EEESB_EEES9_SE_SG_Li256ELb0ELb1ELb1ELb0EEENS1_19SingleTileSchedulerILb0ELb1ELb1ELi128EEEEEEEEEvNT_6ParamsE)
        /*01c4*/ 	.word	0x000000a8


	//----- nvinfo : EIATTR_FRAME_SIZE
	.align		4
.L_95:
        /*01c8*/ 	.byte	0x04, 0x11
        /*01ca*/ 	.short	(.L_97 - .L_96)
	.align		4
.L_96:
        /*01cc*/ 	.word	index@(_ZN7cutlass13device_kernelIN5flash11enable_sm90INS1_16FlashAttnFwdSm90INS1_25CollectiveMainloopFwdSm90ILi2EN4cute5tupleIJNS5_1CILi1EEES8_S8_EEENS6_IJNS7_ILi128EEENS7_ILi96EEENS7_ILi64EEEEEELi256ENS_10bfloat16_tEfNS_4arch4Sm90ELb0ELb0ELb0ELb0ELb1ELb0ELb0ELb1ELb0ELb1ELb1ELb0EEENS1_21CollectiveEpilogueFwdINS6_IJSA_NS7_ILi256EEESB_EEES9_SE_SG_Li256ELb0ELb1ELb1ELb0EEENS1_19SingleTileSchedulerILb0ELb1ELb1ELi128EEEEEEEEEvNT_6ParamsE)
        /*01d0*/ 	.word	0x00000000


	//----- nvinfo : EIATTR_MIN_STACK_SIZE
	.align		4
.L_97:
        /*01d4*/ 	.byte	0x04, 0x12
        /*01d6*/ 	.short	(.L_99 - .L_98)
	.align		4
.L_98:
        /*01d8*/ 	.word	index@(_ZN7cutlass13device_kernelIN5flash11enable_sm90INS1_16FlashAttnFwdSm90INS1_25CollectiveMainloopFwdSm90ILi2EN4cute5tupleIJNS5_1CILi1EEES8_S8_EEENS6_IJNS7_ILi128EEENS7_ILi96EEENS7_ILi64EEEEEELi256ENS_10bfloat16_tEfNS_4arch4Sm90ELb0ELb0ELb0ELb0ELb1ELb0ELb0ELb1ELb0ELb1ELb1ELb0EEENS1_21CollectiveEpilogueFwdINS6_IJSA_NS7_ILi256EEESB_EEES9_SE_SG_Li256ELb0ELb1ELb1ELb0EEENS1_19SingleTileSchedulerILb0ELb1ELb1ELi128EEEEEEEEEvNT_6ParamsE)
        /*01dc*/ 	.word	0x00000000


	//----- nvinfo : EIATTR_MIN_STACK_SIZE
	.align		4
.L_99:
        /*01e0*/ 	.byte	0x04, 0x12
        /*01e2*/ 	.short	(.L_101 - .L_100)
	.align		4
.L_100:
        /*01e4*/ 	.word	index@(_ZN7cutlass13device_kernelIN5flash11enable_sm90INS1_16FlashAttnFwdSm90INS1_25CollectiveMainloopFwdSm90ILi2EN4cute5tupleIJNS5_1CILi1EEES8_S8_EEENS6_IJNS7_ILi128EEENS7_ILi96EEENS7_ILi64EEEEEELi256ENS_10bfloat16_tEfNS_4arch4Sm90ELb0ELb0ELb0ELb0ELb1ELb0ELb1ELb1ELb0ELb1ELb1ELb0EEENS1_21CollectiveEpilogueFwdINS6_IJSA_NS7_ILi256EEESB_EEES9_SE_SG_Li256ELb0ELb1ELb1ELb0EEENS1_19SingleTileSchedulerILb0ELb1ELb1ELi128EEEEEEEEEvNT_6ParamsE)
        /*01e8*/ 	.word	0x00000008


	//----- nvinfo : EIATTR_MIN_STACK_SIZE
	.align		4
.L_101:
        /*01ec*/ 	.byte	0x04, 0x12
        /*01ee*/ 	.short	(.L_103 - .L_102)
	.align		4
.L_102:
        /*01f0*/ 	.word	index@(_ZN7cutlass13device_kernelIN5flash11enable_sm90INS1_16FlashAttnFwdSm90INS1_25CollectiveMainloopFwdSm90ILi2EN4cute5tupleIJNS5_1CILi1EEES8_S8_EEENS6_IJNS7_ILi128EEENS7_ILi96EEENS7_ILi64EEEEEELi256ENS_10bfloat16_tEfNS_4arch4Sm90ELb0ELb0ELb0ELb1ELb1ELb0ELb0ELb1ELb0ELb1ELb1ELb0EEENS1_21CollectiveEpilogueFwdINS6_IJSA_NS7_ILi256EEESB_EEES9_SE_SG_Li256ELb1ELb1ELb1ELb0EEENS1_36VarlenDynamicPersistentTileSchedulerILi128ELi96ELi256ELi128ELb1ELb1ELb1ELb0ELb1ELb1EEEEEEEEEvNT_6ParamsE)
        /*01f4*/ 	.word	0x00000038


	//----- nvinfo : EIATTR_MIN_STACK_SIZE
	.align		4
.L_103:
        /*01f8*/ 	.byte	0x04, 0x12
        /*01fa*/ 	.short	(.L_105 - .L_104)
	.align		4
.L_104:
        /*01fc*/ 	.word	index@(_ZN7cutlass13device_kernelIN5flash11enable_sm90INS1_16FlashAttnFwdSm90INS1_25CollectiveMainloopFwdSm90ILi2EN4cute5tupleIJNS5_1CILi1EEES8_S8_EEENS6_IJNS7_ILi128EEENS7_ILi96EEENS7_ILi64EEEEEELi256ENS_10bfloat16_tEfNS_4arch4Sm90ELb0ELb0ELb0ELb1ELb1ELb1ELb0ELb1ELb0ELb1ELb1ELb0EEENS1_21CollectiveEpilogueFwdINS6_IJSA_NS7_ILi256EEESB_EEES9_SE_SG_Li256ELb1ELb1ELb1ELb0EEENS1_36VarlenDynamicPersistentTileSchedulerILi128ELi96ELi256ELi128ELb1ELb1ELb1ELb0ELb1ELb1EEEEEEEEEvNT_6ParamsE)
        /*0200*/ 	.word	0x00000158


	//----- nvinfo : EIATTR_MIN_STACK_SIZE
	.align		4
.L_105:
        /*0204*/ 	.byte	0x04, 0x12
        /*0206*/ 	.short	(.L_107 - .L_106)
	.align		4
.L_106:
        /*0208*/ 	.word	index@(_ZN7cutlass13device_kernelIN5flash11enable_sm90INS1_16FlashAttnFwdSm90INS1_25CollectiveMainloopFwdSm90ILi2EN4cute5tupleIJNS5_1CILi1EEES8_S8_EEENS6_IJNS7_ILi128EEENS7_ILi96EEENS7_ILi64EEEEEELi256ENS_10bfloat16_tEfNS_4arch4Sm90ELb0ELb0ELb0ELb1ELb1ELb0ELb1ELb1ELb0ELb1ELb1ELb0EEENS1_21CollectiveEpilogueFwdINS6_IJSA_NS7_ILi256EEESB_EEES9_SE_SG_Li256ELb1ELb1ELb1ELb0EEENS1_36VarlenDynamicPersistentTileSchedulerILi128ELi96ELi256ELi128ELb1ELb1ELb1ELb0ELb1ELb1EEEEEEEEEvNT_6ParamsE)
        /*020c*/ 	.word	0x00000040


	//----- nvinfo : EIATTR_MIN_STACK_SIZE
	.align		4
.L_107:
        /*0210*/ 	.byte	0x04, 0x12
        /*0212*/ 	.short	(.L_109 - .L_108)
	.align		4
.L_108:
        /*0214*/ 	.word	index@(_ZN7cutlass13device_kernelIN5flash11enable_sm90INS1_16FlashAttnFwdSm90INS1_25CollectiveMainloopFwdSm90ILi2EN4cute5tupleIJNS5_1CILi1EEES8_S8_EEENS6_IJNS7_ILi128EEENS7_ILi96EEENS7_ILi64EEEEEELi256ENS_10bfloat16_tEfNS_4arch4Sm90ELb0ELb0ELb0ELb1ELb1ELb1ELb1ELb1ELb0ELb1ELb1ELb0EEENS1_21CollectiveEpilogueFwdINS6_IJSA_NS7_ILi256EEESB_EEES9_SE_SG_Li256ELb1ELb1ELb1ELb0EEENS1_36VarlenDynamicPersistentTileSchedulerILi128ELi96ELi256ELi128ELb1ELb1ELb1ELb0ELb1ELb1EEEEEEEEEvNT_6ParamsE)
        /*0218*/ 	.word	0x000001a8


	//----- nvinfo : EIATTR_MIN_STACK_SIZE
	.align		4
.L_109:
        /*021c*/ 	.byte	0x04, 0x12
        /*021e*/ 	.short	(.L_111 - .L_110)
	.align		4
.L_110:
        /*0220*/ 	.word	index@(_ZN7cutlass13device_kernelIN5flash11enable_sm90INS1_16FlashAttnFwdSm90INS1_25CollectiveMainloopFwdSm90ILi2EN4cute5tupleIJNS5_1CILi1EEES8_S8_EEENS6_IJNS7_ILi128EEENS7_ILi96EEENS7_ILi64EEEEEELi256ENS_10bfloat16_tEfNS_4arch4Sm90ELb0ELb1ELb0ELb0ELb1ELb0ELb0ELb1ELb0ELb1ELb1ELb0EEENS1_21CollectiveEpilogueFwdINS6_IJSA_NS7_ILi256EEESB_EEES9_SE_SG_Li256ELb0ELb1ELb1ELb0EEENS1_19SingleTileSchedulerILb0ELb1ELb1ELi128EEEEEEEEEvNT_6ParamsE)
        /*0224*/ 	.word	0x00000000


	//----- nvinfo : EIATTR_MIN_STACK_SIZE
	.align		4
.L_111:
        /*0228*/ 	.byte	0x04, 0x12
        /*022a*/ 	.short	(.L_113 - .L_112)
	.align		4
.L_112:
        /*022c*/ 	.word	index@(_ZN7cutlass13device_kernelIN5flash11enable_sm90INS1_16FlashAttnFwdSm90INS1_25CollectiveMainloopFwdSm90ILi2EN4cute5tupleIJNS5_1CILi1EEES8_S8_EEENS6_IJNS7_ILi128EEENS7_ILi96EEENS7_ILi64EEEEEELi256ENS_10bfloat16_tEfNS_4arch4Sm90ELb0ELb1ELb0ELb0ELb1ELb0ELb1ELb1ELb0ELb1ELb1ELb0EEENS1_21CollectiveEpilogueFwdINS6_IJSA_NS7_ILi256EEESB_EEES9_SE_SG_Li256ELb0ELb1ELb1ELb0EEENS1_19SingleTileSchedulerILb0ELb1ELb1ELi128EEEEEEEEEvNT_6ParamsE)
        /*0230*/ 	.word	0x000056a0


	//----- nvinfo : EIATTR_MIN_STACK_SIZE
	.align		4
.L_113:
        /*0234*/ 	.byte	0x04, 0x12
        /*0236*/ 	.short	(.L_115 - .L_114)
	.align		4
.L_114:
        /*0238*/ 	.word	index@(_ZN7cutlass13device_kernelIN5flash11enable_sm90INS1_16FlashAttnFwdSm90INS1_25CollectiveMainloopFwdSm90ILi2EN4cute5tupleIJNS5_1CILi1EEES8_S8_EEENS6_IJNS7_ILi128EEENS7_ILi96EEENS7_ILi64EEEEEELi256ENS_10bfloat16_tEfNS_4arch4Sm90ELb0ELb1ELb0ELb1ELb1ELb0ELb0ELb1ELb0ELb1ELb1ELb0EEENS1_21CollectiveEpilogueFwdINS6_IJSA_NS7_ILi256EEESB_EEES9_SE_SG_Li256ELb1ELb1ELb1ELb0EEENS1_36VarlenDynamicPersistentTileSchedulerILi128ELi96ELi256ELi128ELb1ELb1ELb1ELb1ELb0ELb1EEEEEEEEEvNT_6ParamsE)
        /*023c*/ 	.word	0x00000020


	//----- nvinfo : EIATTR_MIN_STACK_SIZE
	.align		4
.L_115:
        /*0240*/ 	.byte	0x04, 0x12
        /*0242*/ 	.short	(.L_117 - .L_116)
	.align		4
.L_116:
        /*0244*/ 	.word	index@(_ZN7cutlass13device_kernelIN5flash11enable_sm90INS1_16FlashAttnFwdSm90INS1_25CollectiveMainloopFwdSm90ILi2EN4cute5tupleIJNS5_1CILi1EEES8_S8_EEENS6_IJNS7_ILi128EEENS7_ILi96EEENS7_ILi64EEEEEELi256ENS_10bfloat16_tEfNS_4arch4Sm90ELb0ELb1ELb0ELb1ELb1ELb1ELb0ELb1ELb0ELb1ELb1ELb0EEENS1_21CollectiveEpilogueFwdINS6_IJSA_NS7_ILi256EEESB_EEES9_SE_SG_Li256ELb1ELb1ELb1ELb0EEENS1_36VarlenDynamicPersistentTileSchedulerILi128ELi96ELi256ELi128ELb1ELb1ELb1ELb1ELb0ELb1EEEEEEEEEvNT_6ParamsE)
        /*0248*/ 	.word	0x00000058


	//----- nvinfo : EIATTR_MIN_STACK_SIZE
	.align		4
.L_117:
        /*024c*/ 	.byte	0x04, 0x12
        /*024e*/ 	.short	(.L_119 - .L_118)
	.align		4
.L_118:
        /*0250*/ 	.word	index@(_ZN7cutlass13device_kernelIN5flash11enable_sm90INS1_16FlashAttnFwdSm90INS1_25CollectiveMainloopFwdSm90ILi2EN4cute5tupleIJNS5_1CILi1EEES8_S8_EEENS6_IJNS7_ILi128EEENS7_ILi96EEENS7_ILi64EEEEEELi256ENS_10bfloat16_tEfNS_4arch4Sm90ELb0ELb1ELb0ELb1ELb1ELb0ELb1ELb1ELb0ELb1ELb1ELb0EEENS1_21CollectiveEpilogueFwdINS6_IJSA_NS7_ILi256EEESB_EEES9_SE_SG_Li256ELb1ELb1ELb1ELb0EEENS1_36VarlenDynamicPersistentTileSchedulerILi128ELi96ELi256ELi128ELb1ELb1ELb1ELb1ELb0ELb1EEEEEEEEEvNT_6ParamsE)
        /*0254*/ 	.word	0x000004e0


	//----- nvinfo : EIATTR_MIN_STACK_SIZE
	.align		4
.L_119:
        /*0258*/ 	.byte	0x04, 0x12
        /*025a*/ 	.short	(.L_121 - .L_120)
	.align		4
.L_120:
        /*025c*/ 	.word	index@(_ZN7cutlass13device_kernelIN5flash11enable_sm90INS1_16FlashAttnFwdSm90INS1_25CollectiveMainloopFwdSm90ILi2EN4cute5tupleIJNS5_1CILi1EEES8_S8_EEENS6_IJNS7_ILi128EEENS7_ILi96EEENS7_ILi64EEEEEELi256ENS_10bfloat16_tEfNS_4arch4Sm90ELb0ELb1ELb0ELb1ELb1ELb1ELb1ELb1ELb0ELb1ELb1ELb0EEENS1_21CollectiveEpilogueFwdINS6_IJSA_NS7_ILi256EEESB_EEES9_SE_SG_Li256ELb1ELb1ELb1ELb0EEENS1_36VarlenDynamicPersistentTileSchedulerILi128ELi96ELi256ELi128ELb1ELb1ELb1ELb1ELb0ELb1EEEEEEEEEvNT_6ParamsE)
        /*0260*/ 	.word	0x00000530


	//----- nvinfo : EIATTR_MIN_STACK_SIZE
	.align		4
.L_121:
        /*0264*/ 	.byte	0x04, 0x12
        /*0266*/ 	.short	(.L_123 - .L_122)
	.align		4
.L_122:
        /*0268*/ 	.word	index@(_ZN7cutlass13device_kernelIN5flash11enable_sm90INS1_16FlashAttnFwdSm90INS1_25CollectiveMainloopFwdSm90ILi2EN4cute5tupleIJNS5_1CILi1EEES8_S8_EEENS6_IJNS7_ILi128EEENS7_ILi96EEENS7_ILi64EEEEEELi256ENS_10bfloat16_tEfNS_4arch4Sm90ELb1ELb0ELb0ELb0ELb1ELb0ELb0ELb1ELb0ELb1ELb1ELb0EEENS1_21CollectiveEpilogueFwdINS6_IJSA_NS7_ILi256EEESB_EEES9_SE_SG_Li256ELb0ELb1ELb1ELb0EEENS1_19SingleTileSchedulerILb0ELb1ELb1ELi128EEEEEEEEEvNT_6ParamsE)
        /*026c*/ 	.word	0x00000000


	//----- nvinfo : EIATTR_MIN_STACK_SIZE
	.align		4
.L_123:
        /*0270*/ 	.byte	0x04, 0x12
        /*0272*/ 	.short	(.L_125 - .L_124)
	.align		4
.L_124:
        /*0274*/ 	.word	index@(_ZN7cutlass13device_kernelIN5flash11enable_sm90INS1_16FlashAttnFwdSm90INS1_25CollectiveMainloopFwdSm90ILi2EN4cute5tupleIJNS5_1CILi1EEES8_S8_EEENS6_IJNS7_ILi128EEENS7_ILi96EEENS7_ILi64EEEEEELi256ENS_10bfloat16_tEfNS_4arch4Sm90ELb1ELb0ELb0ELb0ELb1ELb0ELb1ELb1ELb0ELb1ELb1ELb0EEENS1_21CollectiveEpilogueFwdINS6_IJSA_NS7_ILi256EEESB_EEES9_SE_SG_Li256ELb0ELb1ELb1ELb0EEENS1_19SingleTileSchedulerILb0ELb1ELb1ELi128EEEEEEEEEvNT_6ParamsE)
        /*0278*/ 	.word	0x00000008


	//----- nvinfo : EIATTR_MIN_STACK_SIZE
	.align		4
.L_125:
        /*027c*/ 	.byte	0x04, 0x12
        /*027e*/ 	.short	(.L_127 - .L_126)
	.align		4
.L_126:
        /*0280*/ 	.word	index@(_ZN7cutlass13device_kernelIN5flash11enable_sm90INS1_16FlashAttnFwdSm90INS1_25CollectiveMainloopFwdSm90ILi2EN4cute5tupleIJNS5_1CILi1EEES8_S8_EEENS6_IJNS7_ILi128EEENS7_ILi96EEENS7_ILi64EEEEEELi256ENS_10bfloat16_tEfNS_4arch4Sm90ELb1ELb0ELb0ELb1ELb1ELb0ELb0ELb1ELb0ELb1ELb1ELb0EEENS1_21CollectiveEpilogueFwdINS6_IJSA_NS7_ILi256EEESB_EEES9_SE_SG_Li256ELb1ELb1ELb1ELb0EEENS1_36VarlenDynamicPersistentTileSchedulerILi128ELi96ELi256ELi128ELb1ELb1ELb1ELb1ELb1ELb1EEEEEEEEEvNT_6ParamsE)
        /*0284*/ 	.word	0x00000030


	//----- nvinfo : EIATTR_MIN_STACK_SIZE
	.align		4
.L_127:
        /*0288*/ 	.byte	0x04, 0x12
        /*028a*/ 	.short	(.L_129 - .L_128)
	.align		4
.L_128:
        /*028c*/ 	.word	index@(_ZN7cutlass13device_kernelIN5flash11enable_sm90INS1_16FlashAttnFwdSm90INS1_25CollectiveMainloopFwdSm90ILi2EN4cute5tupleIJNS5_1CILi1EEES8_S8_EEENS6_IJNS7_ILi128EEENS7_ILi96EEENS7_ILi64EEEEEELi256ENS_10bfloat16_tEfNS_4arch4Sm90ELb1ELb0ELb0ELb1ELb1ELb1ELb0ELb1ELb0ELb1ELb1ELb0EEENS1_21CollectiveEpilogueFwdINS6_IJSA_NS7_ILi256EEESB_EEES9_SE_SG_Li256ELb1ELb1ELb1ELb0EEENS1_36VarlenDynamicPersistentTileSchedulerILi128ELi96ELi256ELi128ELb1ELb1ELb1ELb1ELb1ELb1EEEEEEEEEvNT_6ParamsE)
        /*0290*/ 	.word	0x00000150


	//----- nvinfo : EIATTR_MIN_STACK_SIZE
	.align		4
.L_129:
        /*0294*/ 	.byte	0x04, 0x12
        /*0296*/ 	.short	(.L_131 - .L_130)
	.align		4
.L_130:
        /*0298*/ 	.word	index@(_ZN7cutlass13device_kernelIN5flash11enable_sm90INS1_16FlashAttnFwdSm90INS1_25CollectiveMainloopFwdSm90ILi2EN4cute5tupleIJNS5_1CILi1EEES8_S8_EEENS6_IJNS7_ILi128EEENS7_ILi96EEENS7_ILi64EEEEEELi256ENS_10bfloat16_tEfNS_4arch4Sm90ELb1ELb0ELb0ELb1ELb1ELb0ELb1ELb1ELb0ELb1ELb1ELb0EEENS1_21CollectiveEpilogueFwdINS6_IJSA_NS7_ILi256EEESB_EEES9_SE_SG_Li256ELb1ELb1ELb1ELb0EEENS1_36VarlenDynamicPersistentTileSchedulerILi128ELi96ELi256ELi128ELb1ELb1ELb1ELb1ELb1ELb1EEEEEEEEEvNT_6ParamsE)
        /*029c*/ 	.word	0x00000040


	//----- nvinfo : EIATTR_MIN_STACK_SIZE
	.align		4
.L_131:
        /*02a0*/ 	.byte	0x04, 0x12
        /*02a2*/ 	.short	(.L_133 - .L_132)
	.align		4
.L_132:
        /*02a4*/ 	.word	index@(_ZN7cutlass13device_kernelIN5flash11enable_sm90INS1_16FlashAttnFwdSm90INS1_25CollectiveMainloopFwdSm90ILi2EN4cute5tupleIJNS5_1CILi1EEES8_S8_EEENS6_IJNS7_ILi128EEENS7_ILi96EEENS7_ILi64EEEEEELi256ENS_10bfloat16_tEfNS_4arch4Sm90ELb1ELb0ELb0ELb1ELb1ELb1ELb1ELb1ELb0ELb1ELb1ELb0EEENS1_21CollectiveEpilogueFwdINS6_IJSA_NS7_ILi256EEESB_EEES9_SE_SG_Li256ELb1ELb1ELb1ELb0EEENS1_36VarlenDynamicPersistentTileSchedulerILi128ELi96ELi256ELi128ELb1ELb1ELb1ELb1ELb1ELb1EEEEEEEEEvNT_6ParamsE)
        /*02a8*/ 	.word	0x000001e8
.L_133:


//--------------------- .nv.compat                --------------------------
	.section	.nv.compat,"",@"SHT_CUDA_COMPAT_INFO"
	.align	4
        /*0000*/ 	.byte	0x02, 0x09, 0x01, 0x00, 0x02, 0x02, 0x04, 0x00, 0x02, 0x05, 0x05, 0x00, 0x03, 0x07, 0x01, 0x01
        /*0010*/ 	.byte	0x02, 0x03, 0x01, 0x00, 0x02, 0x06, 0x01, 0x00, 0x04, 0x0b, 0x08, 0x00, 0x00, 0x00, 0x00, 0x00
        /*0020*/ 	.byte	0x00, 0x00, 0x00, 0x00


//--------------------- .nv.info._ZN7cutlass13device_kernelIN5flash11enable_sm90INS1_16FlashAttnFwdSm90INS1_25CollectiveMainloopFwdSm90ILi2EN4cute5tupleIJNS5_1CILi1EEES8_S8_EEENS6_IJNS7_ILi128EEENS7_ILi96EEENS7_ILi64EEEEEELi256ENS_10bfloat16_tEfNS_4arch4Sm90ELb0ELb0ELb0ELb0ELb1ELb0ELb0ELb1ELb0ELb1ELb1ELb0EEENS1_21CollectiveEpilogueFwdINS6_IJSA_NS7_ILi256EEESB_EEES9_SE_SG_Li256ELb0ELb1ELb1ELb0EEENS1_19SingleTileSchedulerILb0ELb1ELb1ELi128EEEEEEEEEvNT_6ParamsE --------------------------
	.section	.nv.info._ZN7cutlass13device_kernelIN5flash11enable_sm90INS1_16FlashAttnFwdSm90INS1_25CollectiveMainloopFwdSm90ILi2EN4cute5tupleIJNS5_1CILi1EEES8_S8_EEENS6_IJNS7_ILi128EEENS7_ILi96EEENS7_ILi64EEEEEELi256ENS_10bfloat16_tEfNS_4arch4Sm90ELb0ELb0ELb0ELb0ELb1ELb0ELb0ELb1ELb0ELb1ELb1ELb0EEENS1_21CollectiveEpilogueFwdINS6_IJSA_NS7_ILi256EEESB_EEES9_SE_SG_Li256ELb0ELb1ELb1ELb0EEENS1_19SingleTileSchedulerILb0ELb1ELb1ELi128EEEEEEEEEvNT_6ParamsE,"",@"SHT_CUDA_INFO"
	.sectionflags	@""
	.align	4


	//----- nvinfo : EIATTR_CUDA_API_VERSION
	.align		4
        /*0000*/ 	.byte	0x04, 0x37
        /*0002*/ 	.short	(.L_135 - .L_134)
.L_134:
        /*0004*/ 	.word	0x00000082


	//----- nvinfo : EIATTR_KPARAM_INFO
	.align		4
.L_135:
        /*0008*/ 	.byte	0x04, 0x17
        /*000a*/ 	.short	(.L_137 - .L_136)
.L_136:
        /*000c*/ 	.word	0x00000000
        /*0010*/ 	.short	0x0000
        /*0012*/ 	.short	0x0070
        /*0014*/ 	.byte	0x00, 0xf0, 0x01, 0x28


	//----- nvinfo : EIATTR_SPARSE_MMA_MASK
	.align		4
.L_137:
        /*0018*/ 	.byte	0x03, 0x50
        /*001a*/ 	.short	0x0000


	//----- nvinfo : EIATTR_MAXREG_COUNT
	.align		4
        /*001c*/ 	.byte	0x03, 0x1b
        /*001e*/ 	.short	0x00a8


	//----- nvinfo : EIATTR_NUM_BARRIERS
	.align		4
        /*0020*/ 	.byte	0x02, 0x4c
        /*0022*/ 	.byte	0x10
	.zero		1


	//----- nvinfo : EIATTR_EXTERNS
	.align		4
        /*0024*/ 	.byte	0x04, 0x0f
        /*0026*/ 	.short	(.L_139 - .L_138)


	//   ....[0]....
	.align		4
.L_138:
        /*0028*/ 	.word	index@(__assertfail)


	//----- nvinfo : EIATTR_MERCURY_ISA_VERSION
	.align		4
.L_139:
        /*002c*/ 	.byte	0x03, 0x5f
        /*002e*/ 	.short	0x0101


	//----- nvinfo : EIATTR_INT_WARP_WIDE_INSTR_OFFSETS
	.align		4
        /*0030*/ 	.byte	0x04, 0x31
        /*0032*/ 	.short	(.L_141 - .L_140)


	//   ....[0]....
.L_140:
        /*0034*/ 	.word	0x000000b0


	//   ....[1]....
        /*0038*/ 	.word	0x000000c0


	//   ....[2]....
        /*003c*/ 	.word	0x00000160


	//----- nvinfo : EIATTR_COOP_GROUP_MASK_REGIDS
	.align		4
.L_141:
        /*0040*/ 	.byte	0x04, 0x29
        /*0042*/ 	.short	(.L_143 - .L_142)


	//   ....[0]....
.L_142:
        /*0044*/ 	.word	0xffffffff


	//   ....[1]....
        /*0048*/ 	.word	0xffffffff


	//   ....[2]....
        /*004c*/ 	.word	0xffffffff


	//   ....[3]....
        /*0050*/ 	.word	0xffffffff


	//   ....[4]....
        /*0054*/ 	.word	0xffffffff


	//   ....[5]....
        /*0058*/ 	.word	0xffffffff


	//   ....[6]....
        /*005c*/ 	.word	0xffffffff


	//   ....[7]....
        /*0060*/ 	.word	0xffffffff


	//   ....[8]....
        /*0064*/ 	.word	0xffffffff


	//   ....[9]....
        /*0068*/ 	.word	0xffffffff


	//   ....[10]....
        /*006c*/ 	.word	0xffffffff


	//   ....[11]....
        /*0070*/ 	.word	0xffffffff


	//   ....[12]....
        /*0074*/ 	.word	0xffffffff


	//   ....[13]....
        /*0078*/ 	.word	0xffffffff


	//   ....[14]....
        /*007c*/ 	.word	0xffffffff


	//   ....[15]....
        /*0080*/ 	.word	0xffffffff


	//   ....[16]....
        /*0084*/ 	.word	0xffffffff


	//   ....[17]....
        /*0088*/ 	.word	0xffffffff


	//   ....[18]....
        /*008c*/ 	.word	0xffffffff


	//   ....[19]....
        /*0090*/ 	.word	0xffffffff


	//   ....[20]....
        /*0094*/ 	.word	0xffffffff


	//   ....[21]....
        /*0098*/ 	.word	0xffffffff


	//   ....[22]....
        /*009c*/ 	.word	0xffffffff


	//   ....[23]....
        /*00a0*/ 	.word	0xffffffff


	//   ....[24]....
        /*00a4*/ 	.word	0xffffffff


	//   ....[25]....
        /*00a8*/ 	.word	0xffffffff


	//   ....[26]....
        /*00ac*/ 	.word	0xffffffff


	//   ....[27]....
        /*00b0*/ 	.word	0xffffffff


	//   ....[28]....
        /*00b4*/ 	.word	0xffffffff


	//   ....[29]....
        /*00b8*/ 	.word	0xffffffff


	//   ....[30]....
        /*00bc*/ 	.word	0xffffffff


	//   ....[31]....
        /*00c0*/ 	.word	0xffffffff


	//   ....[32]....
        /*00c4*/ 	.word	0xffffffff


	//   ....[33]....
        /*00c8*/ 	.word	0xffffffff


	//   ....[34]....
        /*00cc*/ 	.word	0xffffffff


	//   ....[35]....
        /*00d0*/ 	.word	0xffffffff


	//   ....[36]....
        /*00d4*/ 	.word	0xffffffff


	//   ....[37]....
        /*00d8*/ 	.word	0xffffffff


	//   ....[38]....
        /*00dc*/ 	.word	0xffffffff


	//   ....[39]....
        /*00e0*/ 	.word	0xffffffff


	//   ....[40]....
        /*00e4*/ 	.word	0xffffffff


	//   ....[41]....
        /*00e8*/ 	.word	0xffffffff


	//   ....[42]....
        /*00ec*/ 	.word	0xffffffff


	//   ....[43]....
        /*00f0*/ 	.word	0xffffffff


	//   ....[44]....
        /*00f4*/ 	.word	0xffffffff


	//   ....[45]....
        /*00f8*/ 	.word	0xffffffff


	//   ....[46]....
        /*00fc*/ 	.word	0xffffffff


	//   ....[47]....
        /*0100*/ 	.word	0xffffffff


	//   ....[48]....
        /*0104*/ 	.word	0xffffffff


	//   ....[49]....
        /*0108*/ 	.word	0xffffffff


	//   ....[50]....
        /*010c*/ 	.word	0xffffffff


	//   ....[51]....
        /*0110*/ 	.word	0xffffffff


	//   ....[52]....
        /*0114*/ 	.word	0xffffffff


	//   ....[53]....
        /*0118*/ 	.word	0xffffffff


	//   ....[54]....
        /*011c*/ 	.word	0xffffffff


	//   ....[55]....
        /*0120*/ 	.word	0xffffffff


	//   ....[56]....
        /*0124*/ 	.word	0xffffffff


	//   ....[57]....
        /*0128*/ 	.word	0xffffffff


	//   ....[58]....
        /*012c*/ 	.word	0xffffffff


	//   ....[59]....
        /*0130*/ 	.word	0xffffffff


	//   ....[60]....
        /*0134*/ 	.word	0xffffffff


	//   ....[61]....
        /*0138*/ 	.word	0xffffffff


	//   ....[62]....
        /*013c*/ 	.word	0xffffffff


	//   ....[63]....
        /*0140*/ 	.word	0xffffffff


	//   ....[64]....
        /*0144*/ 	.word	0xffffffff


	//   ....[65]....
        /*0148*/ 	.word	0xffffffff


	//   ....[66]....
        /*014c*/ 	.word	0xffffffff


	//   ....[67]....
        /*0150*/ 	.word	0xffffffff


	//   ....[68]....
        /*0154*/ 	.word	0xffffffff


	//   ....[69]....
        /*0158*/ 	.word	0xffffffff


	//   ....[70]....
        /*015c*/ 	.word	0xffffffff


	//   ....[71]....
        /*0160*/ 	.word	0xffffffff


	//   ....[72]....
        /*0164*/ 	.word	0xffffffff


	//   ....[73]....
        /*0168*/ 	.word	0xffffffff


	//   ....[74]....
        /*016c*/ 	.word	0xffffffff


	//   ....[75]....
        /*0170*/ 	.word	0xffffffff


	//   ....[76]....
        /*0174*/ 	.word	0xffffffff


	//   ....[77]....
        /*0178*/ 	.word	0xffffffff


	//   ....[78]....
        /*017c*/ 	.word	0xffffffff


	//   ....[79]....
        /*0180*/ 	.word	0xffffffff


	//   ....[80]....
        /*0184*/ 	.word	0xffffffff


	//   ....[81]....
        /*0188*/ 	.word	0xffffffff


	//   ....[82]....
        /*018c*/ 	.word	0xffffffff


	//   ....[83]....
        /*0190*/ 	.word	0xffffffff


	//   ....[84]....
        /*0194*/ 	.word	0xffffffff


	//   ....[85]....
        /*0198*/ 	.word	0xffffffff


	//   ....[86]....
        /*019c*/ 	.word	0xffffffff


	//   ....[87]....
        /*01a0*/ 	.word	0xffffffff


	//   ....[88]....
        /*01a4*/ 	.word	0xffffffff


	//   ....[89]....
        /*01a8*/ 	.word	0xffffffff


	//   ....[90]....
        /*01ac*/ 	.word	0xffffffff


	//   ....[91]....
        /*01b0*/ 	.word	0xffffffff


	//   ....[92]....
        /*01b4*/ 	.word	0xffffffff


	//   ....[93]....
        /*01b8*/ 	.word	0x0500000f


	//   ....[94]....
        /*01bc*/ 	.word	0x0500000f


	//   ....[95]....
        /*01c0*/ 	.word	0x0500000f


	//   ....[96]....
        /*01c4*/ 	.word	0x0500000f


	//   ....[97]....
        /*01c8*/ 	.word	0x0500000f


	//   ....[98]....
        /*01cc*/ 	.word	0x0500000f


	//   ....[99]....
        /*01d0*/ 	.word	0x0500000f


	//   ....[100]....
        /*01d4*/ 	.word	0x0500000f


	//   ....[101]....
        /*01d8*/ 	.word	0x0500000f


	//   ....[102]....
        /*01dc*/ 	.word	0x0500000f


	//   ....[103]....
        /*01e0*/ 	.word	0x0500000f


	//   ....[104]....
        /*01e4*/ 	.word	0x0500000f


	//   ....[105]....
        /*01e8*/ 	.word	0x0500000f


	//   ....[106]....
        /*01ec*/ 	.word	0x0500000f


	//   ....[107]....
        /*01f0*/ 	.word	0x0500000f


	//   ....[108]....
        /*01f4*/ 	.word	0x0500000f


	//   ....[109]....
        /*01f8*/ 	.word	0x0500000f


	//   ....[110]....
        /*01fc*/ 	.word	0x0500000f


	//   ....[111]....
        /*0200*/ 	.word	0x0500000f


	//   ....[112]....
        /*0204*/ 	.word	0x0500000f


	//   ....[113]....
        /*0208*/ 	.word	0x0500000f


	//   ....[114]....
        /*020c*/ 	.word	0x0500000f


	//   ....[115]....
        /*0210*/ 	.word	0x0500000f


	//   ....[116]....
        /*0214*/ 	.word	0x0500000f


	//   ....[117]....
        /*0218*/ 	.word	0x0500000f


	//   ....[118]....
        /*021c*/ 	.word	0x0500000f


	//   ....[119]....
        /*0220*/ 	.word	0x0500000f


	//   ....[120]....
        /*0224*/ 	.word	0x0500000f


	//   ....[121]....
        /*0228*/ 	.word	0x0500000f


	//   ....[122]....
        /*022c*/ 	.word	0x0500000f


	//   ....[123]....
        /*0230*/ 	.word	0x0500000f


	//   ....[124]....
        /*0234*/ 	.word	0x0500000f


	//   ....[125]....
        /*0238*/ 	.word	0x0500000f


	//   ....[126]....
        /*023c*/ 	.word	0x0500000f


	//   ....[127]....
        /*0240*/ 	.word	0x0500000f


	//   ....[128]....
        /*0244*/ 	.word	0x0500000f


	//   ....[129]....
        /*0248*/ 	.word	0x0500000f


	//   ....[130]....
        /*024c*/ 	.word	0x0500000f


	//   ....[131]....
        /*0250*/ 	.word	0x0500000f


	//   ....[132]....
        /*0254*/ 	.word	0x0500000f


	//   ....[133]....
        /*0258*/ 	.word	0x0500000f


	//   ....[134]....
        /*025c*/ 	.word	0x0500000f


	//   ....[135]....
        /*0260*/ 	.word	0x0500000f


	//   ....[136]....
        /*0264*/ 	.word	0x0500000f


	//   ....[137]....
        /*0268*/ 	.word	0x0500000f


	//   ....[138]....
        /*026c*/ 	.word	0x0500000f


	//   ....[139]....
        /*0270*/ 	.word	0x0500000f


	//   ....[140]....
        /*0274*/ 	.word	0x0500000f


	//   ....[141]....
        /*0278*/ 	.word	0x0500000f


	//   ....[142]....
        /*027c*/ 	.word	0x0500000f


	//   ....[143]....
        /*0280*/ 	.word	0x0500000f


	//   ....[144]....
        /*0284*/ 	.word	0x0500000f


	//   ....[145]....
        /*0288*/ 	.word	0x0500000f


	//   ....[146]....
        /*028c*/ 	.word	0x0500000f


	//   ....[147]....
        /*0290*/ 	.word	0x0500000f


	//   ....[148]....
        /*0294*/ 	.word	0x0500000f


	//   ....[149]....
        /*0298*/ 	.word	0x0500000f


	//   ....[150]....
        /*029c*/ 	.word	0x0500000f


	//   ....[151]....
        /*02a0*/ 	.word	0x0500000f


	//   ....[152]....
        /*02a4*/ 	.word	0x0500000f


	//   ....[153]....
        /*02a8*/ 	.word	0x0500000f


	//   ....[154]....
        /*02ac*/ 	.word	0x0500000f


	//   ....[155]....
        /*02b0*/ 	.word	0x0500000f


	//   ....[156]....
        /*02b4*/ 	.word	0x0500000f


	//   ....[157]....
        /*02b8*/ 	.word	0x0500000f


	//   ....[158]....
        /*02bc*/ 	.word	0x0500000f


	//----- nvinfo : EIATTR_COOP_GROUP_INSTR_OFFSETS
	.align		4
.L_143:
        /*02c0*/ 	.byte	0x04, 0x28
        /*02c2*/ 	.short	(.L_145 - .L_144)


	//   ....[0]....
.L_144:
        /*02c4*/ 	.word	0x00000060


	//   ....[1]....
        /*02c8*/ 	.word	0x000000a0


	//   ....[2]....
        /*02cc*/ 	.word	0x000002c0


	//   ....[3]....
        /*02d0*/ 	.word	0x00000420


	//   ....[4]....
        /*02d4*/ 	.word	0x00000540


	//   ....[5]....
        /*02d8*/ 	.word	0x000006a0


	//   ....[6]....
        /*02dc*/ 	.word	0x00001230


	//   ....[7]....
        /*02e0*/ 	.word	0x00001e20


	//   ....[8]....
        /*02e4*/ 	.word	0x00001e70


	//   ....[9]....
        /*02e8*/ 	.word	0x000022b0


	//   ....[10]....
        /*02ec*/ 	.word	0x00002320


	//   ....[11]....
        /*02f0*/ 	.word	0x000033c0


	//   ....[12]....
        /*02f4*/ 	.word	0x000033f0


	//   ....[13]....
        /*02f8*/ 	.word	0x00003850


	//   ....[14]....
        /*02fc*/ 	.word	0x00003a20


	//   ....[15]....
        /*0300*/ 	.word	0x00004bf0


	//   ....[16]....
        /*0304*/ 	.word	0x00004c30


	//   ....[17]....
        /*0308*/ 	.word	0x00004c60


	//   ....[18]....
        /*030c*/ 	.word	0x00004c90


	//   ....[19]....
        /*0310*/ 	.word	0x00005d40


	//   ....[20]....
        /*0314*/ 	.word	0x00005da0


	//   ....[21]....
        /*0318*/ 	.word	0x00005de0


	//   ....[22]....
        /*031c*/ 	.word	0x00005e10


	//   ....[23]....
        /*0320*/ 	.word	0x00005e50


	//   ....[24]....
        /*0324*/ 	.word	0x00005e70


	//   ....[25]....
        /*0328*/ 	.word	0x00006ad0


	//   ....[26]....
        /*032c*/ 	.word	0x00006ae0


	//   ....[27]....
        /*0330*/ 	.word	0x00007b10


	//   ....[28]....
        /*0334*/ 	.word	0x00008bf0


	//   ....[29]....
        /*0338*/ 	.word	0x00008c10


	//   ....[30]....
        /*033c*/ 	.word	0x00008c20


	//   ....[31]....
        /*0340*/ 	.word	0x00008c60


	//   ....[32]....
        /*0344*/ 	.word	0x00008cb0


	//   ....[33]....
        /*0348*/ 	.word	0x00008cd0


	//   ....[34]....
        /*034c*/ 	.word	0x00008d20


	//   ....[35]....
        /*0350*/ 	.word	0x00008d40


	//   ....[36]....
        /*0354*/ 	.word	0x00008d90


	//   ....[37]....
        /*0358*/ 	.word	0x00008db0


	//   ....[38]....
        /*035c*/ 	.word	0x00008e00


	//   ....[39]....
        /*0360*/ 	.word	0x00008e20


	//   ....[40]....
        /*0364*/ 	.word	0x00009370


	//   ....[41]....
        /*0368*/ 	.word	0x000093a0


	//   ....[42]....
        /*036c*/ 	.word	0x000093d0


	//   ....[43]....
        /*0370*/ 	.word	0x00009430


	//   ....[44]....
        /*0374*/ 	.word	0x00009490


	//   ....[45]....
        /*0378*/ 	.word	0x000094b0


	//   ....[46]....
        /*037c*/ 	.word	0x00009510


	//   ....[47]....
        /*0380*/ 	.word	0x00009530


	//   ....[48]....
        /*0384*/ 	.word	0x00009590


	//   ....[49]....
        /*0388*/ 	.word	0x000095b0


	//   ....[50]....
        /*038c*/ 	.word	0x00009610


	//   ....[51]....
        /*0390*/ 	.word	0x00009630


	//   ....[52]....
        /*0394*/ 	.word	0x00009690


	//   ....[53]....
        /*0398*/ 	.word	0x000096b0


	//   ....[54]....
        /*039c*/ 	.word	0x00009700


	//   ....[55]....
        /*03a0*/ 	.word	0x00009720


	//   ....[56]....
        /*03a4*/ 	.word	0x00009aa0


	//   ....[57]....
        /*03a8*/ 	.word	0x00009ad0


	//   ....[58]....
        /*03ac*/ 	.word	0x00009b10


	//   ....[59]....
        /*03b0*/ 	.word	0x00009b30


	//   ....[60]....
        /*03b4*/ 	.word	0x00009b50


	//   ....[61]....
        /*03b8*/ 	.word	0x00009b70


	//   ....[62]....
        /*03bc*/ 	.word	0x00009b90


	//   ....[63]....
        /*03c0*/ 	.word	0x00009bc0


	//   ....[64]....
        /*03c4*/ 	.word	0x00009c60


	//   ....[65]....
        /*03c8*/ 	.word	0x00009c90


	//   ....[66]....
        /*03cc*/ 	.word	0x00009ca0


	//   ....[67]....
        /*03d0*/ 	.word	0x00009d30


	//   ....[68]....
        /*03d4*/ 	.word	0x0000a520


	//   ....[69]....
        /*03d8*/ 	.word	0x0000a540


	//   ....[70]....
        /*03dc*/ 	.word	0x0000a550


	//   ....[71]....
        /*03e0*/ 	.word	0x0000a560


	//   ....[72]....
        /*03e4*/ 	.word	0x0000a570


	//   ....[73]....
        /*03e8*/ 	.word	0x0000a580


	//   ....[74]....
        /*03ec*/ 	.word	0x0000a5a0


	//   ....[75]....
        /*03f0*/ 	.word	0x0000a5c0


	//   ....[76]....
        /*03f4*/ 	.word	0x0000a5f0


	//   ....[77]....
        /*03f8*/ 	.word	0x0000a630


	//   ....[78]....
        /*03fc*/ 	.word	0x0000a670


	//   ....[79]....
        /*0400*/ 	.word	0x0000a6c0


	//   ....[80]....
        /*0404*/ 	.word	0x0000aa10


	//   ....[81]....
        /*0408*/ 	.word	0x0000aa30


	//   ....[82]....
        /*040c*/ 	.word	0x0000aa40


	//   ....[83]....
        /*0410*/ 	.word	0x0000aa50


	//   ....[84]....
        /*0414*/ 	.word	0x0000aa60


	//   ....[85]....
        /*0418*/ 	.word	0x0000aa90


	//   ....[86]....
        /*041c*/ 	.word	0x0000aaf0


	//   ....[87]....
        /*0420*/ 	.word	0x0000ab10


	//   ....[88]....
        /*0424*/ 	.word	0x0000ab70


	//   ....[89]....
        /*0428*/ 	.word	0x0000ab80


	//   ....[90]....
        /*042c*/ 	.word	0x0000abf0


	//   ....[91]....
        /*0430*/ 	.word	0x0000ac10


	//   ....[92]....
        /*0434*/ 	.word	0x0000af70


	//   ....[93]....
        /*0438*/ 	.word	0x0000b410


	//   ....[94]....
        /*043c*/ 	.word	0x0000b500


	//   ....[95]....
        /*0440*/ 	.word	0x0000b5a0


	//   ....[96]....
        /*0444*/ 	.word	0x0000b620


	//   ....[97]....
        /*0448*/ 	.word	0x0000b6d0


	//   ....[98]....
        /*044c*/ 	.word	0x0000b730


	//   ....[99]....
        /*0450*/ 	.word	0x0000b7f0


	//   ....[100]....
        /*0454*/ 	.word	0x0000b850


	//   ....[101]....
        /*0458*/ 	.word	0x0000b910


	//   ....[102]....
        /*045c*/ 	.word	0x0000b970


	//   ....[103]....
        /*0460*/ 	.word	0x0000ba30


	//   ....[104]....
        /*0464*/ 	.word	0x0000ba90


	//   ....[105]....
        /*0468*/ 	.word	0x0000bb30


	//   ....[106]....
        /*046c*/ 	.word	0x0000bbc0


	//   ....[107]....
        /*0470*/ 	.word	0x0000bc20


	//   ....[108]....
        /*0474*/ 	.word	0x0000bce0


	//   ....[109]....
        /*0478*/ 	.word	0x0000bda0


	//   ....[110]....
        /*047c*/ 	.word	0x0000be00


	//   ....[111]....
        /*0480*/ 	.word	0x0000bed0


	//   ....[112]....
        /*0484*/ 	.word	0x0000bf30


	//   ....[113]....
        /*0488*/ 	.word	0x0000c000


	//   ....[114]....
        /*048c*/ 	.word	0x0000c060


	//   ....[115]....
        /*0490*/ 	.word	0x0000c130


	//   ....[116]....
        /*0494*/ 	.word	0x0000c190


	//   ....[117]....
        /*0498*/ 	.word	0x0000c250


	//   ....[118]....
        /*049c*/ 	.word	0x0000c2b0


	//   ....[119]....
        /*04a0*/ 	.word	0x0000c360


	//   ....[120]....
        /*04a4*/ 	.word	0x0000c3e0


	//   ....[121]....
        /*04a8*/ 	.word	0x0000c480


	//   ....[122]....
        /*04ac*/ 	.word	0x0000c5d0


	//   ....[123]....
        /*04b0*/ 	.word	0x0000c6a0


	//   ....[124]....
        /*04b4*/ 	.word	0x0000c720


	//   ....[125]....
        /*04b8*/ 	.word	0x0000c7e0


	//   ....[126]....
        /*04bc*/ 	.word	0x0000c8c0


	//   ....[127]....
        /*04c0*/ 	.word	0x0000c980


	//   ....[128]....
        /*04c4*/ 	.word	0x0000ca60


	//   ....[129]....
        /*04c8*/ 	.word	0x0000cb20


	//   ....[130]....
        /*04cc*/ 	.word	0x0000cc00


	//   ....[131]....
        /*04d0*/ 	.word	0x0000ccc0


	//   ....[132]....
        /*04d4*/ 	.word	0x0000cda0


	//   ....[133]....
        /*04d8*/ 	.word	0x0000ce70


	//   ....[134]....
        /*04dc*/ 	.word	0x0000cfd0


	//   ....[135]....
        /*04e0*/ 	.word	0x0000d070


	//   ....[136]....
        /*04e4*/ 	.word	0x0000d0d0


	//   ....[137]....
        /*04e8*/ 	.word	0x0000d170


	//   ....[138]....
        /*04ec*/ 	.word	0x0000d1d0


	//   ....[139]....
        /*04f0*/ 	.word	0x0000d270


	//   ....[140]....
        /*04f4*/ 	.word	0x0000d2d0


	//   ....[141]....
        /*04f8*/ 	.word	0x0000d370


	//   ....[142]....
        /*04fc*/ 	.word	0x0000d3d0


	//   ....[143]....
        /*0500*/ 	.word	0x0000d470


	//   ....[144]....
        /*0504*/ 	.word	0x0000d4d0


	//   ....[145]....
        /*0508*/ 	.word	0x0000d570


	//   ....[146]....
        /*050c*/ 	.word	0x0000d660


	//   ....[147]....
        /*0510*/ 	.word	0x0000d700


	//   ....[148]....
        /*0514*/ 	.word	0x0000d770


	//   ....[149]....
        /*0518*/ 	.word	0x0000d840


	//   ....[150]....
        /*051c*/ 	.word	0x0000d8a0


	//   ....[151]....
        /*0520*/ 	.word	0x0000d980


	//   ....[152]....
        /*0524*/ 	.word	0x0000d9e0


	//   ....[153]....
        /*0528*/ 	.word	0x0000dac0


	//   ....[154]....
        /*052c*/ 	.word	0x0000db20


	//   ....[155]....
        /*0530*/ 	.word	0x0000dc00


	//   ....[156]....
        /*0534*/ 	.word	0x0000dc60


	//   ....[157]....
        /*0538*/ 	.word	0x0000dd40


	//   ....[158]....
        /*053c*/ 	.word	0x0000de30


	//----- nvinfo : EIATTR_REG_RECONFIG
	.align		4
.L_145:
        /*0540*/ 	.byte	0x01, 0x54
	.zero		2


	//----- nvinfo : EIATTR_SYSCALL_OFFSETS
	.align		4
        /*0544*/ 	.byte	0x04, 0x46
        /*0546*/ 	.short	(.L_147 - .L_146)


	//   ....[0]....
.L_146:
        /*0548*/ 	.word	0x000013f0


	//   ....[1]....
        /*054c*/ 	.word	0x00008250


	//   ....[2]....
        /*0550*/ 	.word	0x00008390


	//   ....[3]....
        /*0554*/ 	.word	0x00008480


	//   ....[4]....
        /*0558*/ 	.word	0x00009090


	//----- nvinfo : EIATTR_MBARRIER_INSTR_OFFSETS
	.align		4
.L_147:
        /*055c*/ 	.byte	0x04, 0x39
        /*055e*/ 	.short	(.L_149 - .L_148)


	//   ....[0]....
.L_148:
        /*0560*/ 	.word	0x00000170
        /*0564*/ 	.word	0x000000ff
        /*0568*/ 	.word	0x00022800
        /*056c*/ 	.short	0x0100
        /*056e*/ 	.byte	0x08
	.zero		1


	//   ....[1]....
        /*0570*/ 	.word	0x00000180
        /*0574*/ 	.word	0x000000ff
        /*0578*/ 	.word	0x00022820
        /*057c*/ 	.short	0x0100
        /*057e*/ 	.byte	0x08
	.zero		1


	//   ....[2]....
        /*0580*/ 	.word	0x00000270
        /*0584*/ 	.word	0x000000ff
        /*0588*/ 	.word	0x00022830
        /*058c*/ 	.short	0x0100
        /*058e*/ 	.byte	0x08
	.zero		1


	//   ....[3]....
        /*0590*/ 	.word	0x00000280
        /*0594*/ 	.word	0x000000ff
        /*0598*/ 	.word	0x00022840
        /*059c*/ 	.short	0x0100
        /*059e*/ 	.byte	0x08
	.zero		1


	//   ....[4]....
        /*05a0*/ 	.word	0x00000290
        /*05a4*/ 	.word	0x000000ff
        /*05a8*/ 	.word	0x00022838
        /*05ac*/ 	.short	0x0100
        /*05ae*/ 	.byte	0x08
	.zero		1


	//   ....[5]....
        /*05b0*/ 	.word	0x000002a0
        /*05b4*/ 	.word	0x000000ff
        /*05b8*/ 	.word	0x00022848
        /*05bc*/ 	.short	0x0100
        /*05be*/ 	.byte	0x08
	.zero		1


	//   ....[6]....
        /*05c0*/ 	.word	0x000003d0
        /*05c4*/ 	.word	0x000000ff
        /*05c8*/ 	.word	0x00022850
        /*05cc*/ 	.short	0x0100
        /*05ce*/ 	.byte	0x08
	.zero		1


	//   ....[7]....
        /*05d0*/ 	.word	0x000003e0
        /*05d4*/ 	.word	0x000000ff
        /*05d8*/ 	.word	0x00022860
        /*05dc*/ 	.short	0x0100
        /*05de*/ 	.byte	0x08
	.zero		1


	//   ....[8]....
        /*05e0*/ 	.word	0x000003f0
        /*05e4*/ 	.word	0x000000ff
        /*05e8*/ 	.word	0x00022858
        /*05ec*/ 	.short	0x0100
        /*05ee*/ 	.byte	0x08
	.zero		1


	//   ....[9]....
        /*05f0*/ 	.word	0x00000400
        /*05f4*/ 	.word	0x000000ff
        /*05f8*/ 	.word	0x00022868
        /*05fc*/ 	.short	0x0100
        /*05fe*/ 	.byte	0x08
	.zero		1


	//   ....[10]....
        /*0600*/ 	.word	0x000004f0
        /*0604*/ 	.word	0x000000ff
        /*0608*/ 	.word	0x00022870
        /*060c*/ 	.short	0x0100
        /*060e*/ 	.byte	0x06
	.zero		1


	//   ....[11]....
        /*0610*/ 	.word	0x00000500
        /*0614*/ 	.word	0x000000ff
        /*0618*/ 	.word	0x00022880
        /*061c*/ 	.short	0x0100
        /*061e*/ 	.byte	0x06
	.zero		1


	//   ....[12]....
        /*0620*/ 	.word	0x00000510
        /*0624*/ 	.word	0x000000ff
        /*0628*/ 	.word	0x00022878
        /*062c*/ 	.short	0x0100
        /*062e*/ 	.byte	0x06
	.zero		1


	//   ....[13]....
        /*0630*/ 	.word	0x00000520
        /*0634*/ 	.word	0x000000ff
        /*0638*/ 	.word	0x00022888
        /*063c*/ 	.short	0x0100
        /*063e*/ 	.byte	0x06
	.zero		1


	//   ....[14]....
        /*0640*/ 	.word	0x00000650
        /*0644*/ 	.word	0x000000ff
        /*0648*/ 	.word	0x00022890
        /*064c*/ 	.short	0x0100
        /*064e*/ 	.byte	0x08
	.zero		1


	//   ....[15]....
        /*0650*/ 	.word	0x00000660
        /*0654*/ 	.word	0x000000ff
        /*0658*/ 	.word	0x000228a0
        /*065c*/ 	.short	0x0100
        /*065e*/ 	.byte	0x08
	.zero		1


	//   ....[16]....
        /*0660*/ 	.word	0x00000670
        /*0664*/ 	.word	0x000000ff
        /*0668*/ 	.word	0x00022898
        /*066c*/ 	.short	0x0100
        /*066e*/ 	.byte	0x08
	.zero		1


	//   ....[17]....
        /*0670*/ 	.word	0x00000680
        /*0674*/ 	.word	0x000000ff
        /*0678*/ 	.word	0x000228a8
        /*067c*/ 	.short	0x0100
        /*067e*/ 	.byte	0x08
	.zero		1


	//   ....[18]....
        /*0680*/ 	.word	0x000007c0
        /*0684*/ 	.word	0x000000ff
        /*0688*/ 	.word	0x000228b0
        /*068c*/ 	.short	0x0100
        /*068e*/ 	.byte	0x08
	.zero		1


	//   ....[19]....
        /*0690*/ 	.word	0x000007d0
        /*0694*/ 	.word	0x000000ff
        /*0698*/ 	.word	0x000228c0
        /*069c*/ 	.short	0x0100
        /*069e*/ 	.byte	0x08
	.zero		1


	//   ....[20]....
        /*06a0*/ 	.word	0x000007e0
        /*06a4*/ 	.word	0x000000ff
        /*06a8*/ 	.word	0x000228b8
        /*06ac*/ 	.short	0x0100
        /*06ae*/ 	.byte	0x08
	.zero		1


	//   ....[21]....
        /*06b0*/ 	.word	0x000007f0
        /*06b4*/ 	.word	0x000000ff
        /*06b8*/ 	.word	0x000228c8
        /*06bc*/ 	.short	0x0100
        /*06be*/ 	.byte	0x08
	.zero		1


	//   ....[22]....
        /*06c0*/ 	.word	0x00001420
        /*06c4*/ 	.word	0x000000ff
        /*06c8*/ 	.word	0x00022800
        /*06cc*/ 	.short	0x010a
        /*06ce*/ 	.byte	0x29
	.zero		1


	//   ....[23]....
        /*06d0*/ 	.word	0x000014b0
        /*06d4*/ 	.word	0x000000ff
        /*06d8*/ 	.word	0x00022830
        /*06dc*/ 	.short	0x010a
        /*06de*/ 	.byte	0x29
	.zero		1


	//   ....[24]....
        /*06e0*/ 	.word	0x000014f0
        /*06e4*/ 	.word	0x000000ff
        /*06e8*/ 	.word	0x00022830
        /*06ec*/ 	.short	0x010a
        /*06ee*/ 	.byte	0x29
	.zero		1


	//   ....[25]....
        /*06f0*/ 	.word	0x00001820
        /*06f4*/ 	.word	0x000000ff
        /*06f8*/ 	.word	0x00000000
        /*06fc*/ 	.short	0x0101
        /*06fe*/ 	.byte	0x04
	.zero		1


	//   ....[26]....
        /*0700*/ 	.word	0x00002b30
        /*0704*/ 	.word	0x000000ff
        /*0708*/ 	.word	0x00022850
        /*070c*/ 	.short	0x010a
        /*070e*/ 	.byte	0x29
	.zero		1


	//   ....[27]....
        /*0710*/ 	.word	0x00002b70
        /*0714*/ 	.word	0x000000ff
        /*0718*/ 	.word	0x00022850
        /*071c*/ 	.short	0x010a
        /*071e*/ 	.byte	0x29
	.zero		1


	//   ....[28]....
        /*0720*/ 	.word	0x00002ed0
        /*0724*/ 	.word	0x000000ff
        /*0728*/ 	.word	0x00000000
        /*072c*/ 	.short	0x0101
        /*072e*/ 	.byte	0x04
	.zero		1


	//   ....[29]....
        /*0730*/ 	.word	0x00003010
        /*0734*/ 	.word	0x000000ff
        /*0738*/ 	.word	0x00022830
        /*073c*/ 	.short	0x010a
        /*073e*/ 	.byte	0x1a
	.zero		1


	//   ....[30]....
        /*0740*/ 	.word	0x00003050
        /*0744*/ 	.word	0x000000ff
        /*0748*/ 	.word	0x00022830
        /*074c*/ 	.short	0x010a
        /*074e*/ 	.byte	0x1a
	.zero		1


	//   ....[31]....
        /*0750*/ 	.word	0x00003280
        /*0754*/ 	.word	0x000000ff
        /*0758*/ 	.word	0x00000000
        /*075c*/ 	.short	0x0101
        /*075e*/ 	.byte	0x0b
	.zero		1


	//   ....[32]....
        /*0760*/ 	.word	0x000048d0
        /*0764*/ 	.word	0x000000ff
        /*0768*/ 	.word	0x00022850
        /*076c*/ 	.short	0x010a
        /*076e*/ 	.byte	0x1a
	.zero		1


	//   ....[33]....
        /*0770*/ 	.word	0x00004910
        /*0774*/ 	.word	0x000000ff
        /*0778*/ 	.word	0x00022850
        /*077c*/ 	.short	0x010a
        /*077e*/ 	.byte	0x1a
	.zero		1


	//   ....[34]....
        /*0780*/ 	.word	0x00004bd0
        /*0784*/ 	.word	0x000000ff
        /*0788*/ 	.word	0x00000000
        /*078c*/ 	.short	0x0101
        /*078e*/ 	.byte	0x0b
	.zero		1


	//   ....[35]....
        /*0790*/ 	.word	0x00005e80
        /*0794*/ 	.word	0x000000ff
        /*0798*/ 	.word	0x00000000
        /*079c*/ 	.short	0x0101
        /*079e*/ 	.byte	0x04
	.zero		1


	//   ....[36]....
        /*07a0*/ 	.word	0x00008990
        /*07a4*/ 	.word	0x000000ff
        /*07a8*/ 	.word	0x00022840
        /*07ac*/ 	.short	0x010a
        /*07ae*/ 	.byte	0x2b
	.zero		1


	//   ....[37]....
        /*07b0*/ 	.word	0x00008ec0
        /*07b4*/ 	.word	0x000000ff
        /*07b8*/ 	.word	0x00022830
        /*07bc*/ 	.short	0x0107
        /*07be*/ 	.byte	0x2b
	.zero		1


	//   ....[38]....
        /*07c0*/ 	.word	0x00008f30
        /*07c4*/ 	.word	0x000000ff
        /*07c8*/ 	.word	0x00022830
        /*07cc*/ 	.short	0x0101
        /*07ce*/ 	.byte	0x2b
	.zero		1


	//   ....[39]....
        /*07d0*/ 	.word	0x000097f0
        /*07d4*/ 	.word	0x000000ff
        /*07d8*/ 	.word	0x00022800
        /*07dc*/ 	.short	0x0107
        /*07de*/ 	.byte	0x2b
	.zero		1


	//   ....[40]....
        /*07e0*/ 	.word	0x00009830
        /*07e4*/ 	.word	0x000000ff
        /*07e8*/ 	.word	0x00022800
        /*07ec*/ 	.short	0x0101
        /*07ee*/ 	.byte	0x2b
	.zero		1


	//   ....[41]....
        /*07f0*/ 	.word	0x00009840
        /*07f4*/ 	.word	0x000000ff
        /*07f8*/ 	.word	0x00022820
        /*07fc*/ 	.short	0x010a
        /*07fe*/ 	.byte	0x2b
	.zero		1


	//   ....[42]....
        /*0800*/ 	.word	0x00009890
        /*0804*/ 	.word	0x000000ff
        /*0808*/ 	.word	0x00022860
        /*080c*/ 	.short	0x010a
        /*080e*/ 	.byte	0x2b
	.zero		1


	//   ....[43]....
        /*0810*/ 	.word	0x00009fc0
        /*0814*/ 	.word	0x000000ff
        /*0818*/ 	.word	0x00022850
        /*081c*/ 	.short	0x0107
        /*081e*/ 	.byte	0x2b
	.zero		1


	//   ....[44]....
        /*0820*/ 	.word	0x0000a040
        /*0824*/ 	.word	0x000000ff
        /*0828*/ 	.word	0x00022850
        /*082c*/ 	.short	0x0101
        /*082e*/ 	.byte	0x2b
	.zero		1


	//   ....[45]....
        /*0830*/ 	.word	0x0000a320
        /*0834*/ 	.word	0x00000020
        /*0838*/ 	.word	0x00022840
        /*083c*/ 	.short	0x010a
        /*083e*/ 	.byte	0x3f
	.zero		1


	//   ....[46]....
        /*0840*/ 	.word	0x0000a750
        /*0844*/ 	.word	0x00000020
        /*0848*/ 	.word	0x00022830
        /*084c*/ 	.short	0x0107
        /*084e*/ 	.byte	0x3f
	.zero		1


	//   ....[47]....
        /*0850*/ 	.word	0x0000a800
        /*0854*/ 	.word	0x00000020
        /*0858*/ 	.word	0x00022830
        /*085c*/ 	.short	0x0101
        /*085e*/ 	.byte	0x3f
	.zero		1


	//   ....[48]....
        /*0860*/ 	.word	0x0000a830
        /*0864*/ 	.word	0x00000020
        /*0868*/ 	.word	0x00022860
        /*086c*/ 	.short	0x010a
        /*086e*/ 	.byte	0x3f
	.zero		1


	//   ....[49]....
        /*0870*/ 	.word	0x0000ad70
        /*0874*/ 	.word	0x00000020
        /*0878*/ 	.word	0x00022850
        /*087c*/ 	.short	0x0107
        /*087e*/ 	.byte	0x3f
	.zero		1


	//   ....[50]....
        /*0880*/ 	.word	0x0000ae40
        /*0884*/ 	.word	0x00000020
        /*0888*/ 	.word	0x00022850
        /*088c*/ 	.short	0x0101
        /*088e*/ 	.byte	0x3f
	.zero		1


	//   ....[51]....
        /*0890*/ 	.word	0x0000af20
        /*0894*/ 	.word	0x00000004
        /*0898*/ 	.word	0x00022820
        /*089c*/ 	.short	0x010a
        /*089e*/ 	.byte	0x3f
	.zero		1


	//   ....[52]....
        /*08a0*/ 	.word	0x0000b060
        /*08a4*/ 	.word	0x00000005
        /*08a8*/ 	.word	0x00022840
        /*08ac*/ 	.short	0x010a
        /*08ae*/ 	.byte	0x3f
	.zero		1


	//   ....[53]....
        /*08b0*/ 	.word	0x0000b100
        /*08b4*/ 	.word	0x00000015
        /*08b8*/ 	.word	0x00022840
        /*08bc*/ 	.short	0x010a
        /*08be*/ 	.byte	0x3f
	.zero		1


	//   ....[54]....
        /*08c0*/ 	.word	0x0000b140
        /*08c4*/ 	.word	0x00000005
        /*08c8*/ 	.word	0x00022860
        /*08cc*/ 	.short	0x010a
        /*08ce*/ 	.byte	0x3f
	.zero		1


	//   ....[55]....
        /*08d0*/ 	.word	0x0000b180
        /*08d4*/ 	.word	0x00000015
        /*08d8*/ 	.word	0x00022860
        /*08dc*/ 	.short	0x010a
        /*08de*/ 	.byte	0x3f
	.zero		1


	//   ....[56]....
        /*08e0*/ 	.word	0x0000b1f0
        /*08e4*/ 	.word	0x00000005
        /*08e8*/ 	.word	0x00022800
        /*08ec*/ 	.short	0x010a
        /*08ee*/ 	.byte	0x3f
	.zero		1


	//   ....[57]....
        /*08f0*/ 	.word	0x0000b250
        /*08f4*/ 	.word	0x00000005
        /*08f8*/ 	.word	0x00022830
        /*08fc*/ 	.short	0x010a
        /*08fe*/ 	.byte	0x3f
	.zero		1


	//   ....[58]....
        /*0900*/ 	.word	0x0000b2b0
        /*0904*/ 	.word	0x00000009
        /*0908*/ 	.word	0x00022850
        /*090c*/ 	.short	0x010a
        /*090e*/ 	.byte	0x3f
	.zero		1


	//   ....[59]....
        /*0910*/ 	.word	0x0000b310
        /*0914*/ 	.word	0x00000000
        /*0918*/ 	.word	0x00022830
        /*091c*/ 	.short	0x010a
        /*091e*/ 	.byte	0x3f
	.zero		1


	//   ....[60]....
        /*0920*/ 	.word	0x0000b370
        /*0924*/ 	.word	0x00000008
        /*0928*/ 	.word	0x00022850
        /*092c*/ 	.short	0x010a
        /*092e*/ 	.byte	0x3f
	.zero		1


	//   ....[61]....
        /*0930*/ 	.word	0x0000b450
        /*0934*/ 	.word	0x00000003
        /*0938*/ 	.word	0x00022840
        /*093c*/ 	.short	0x010a
        /*093e*/ 	.byte	0x3f
	.zero		1


	//   ....[62]....
        /*0940*/ 	.word	0x0000c4c0
        /*0944*/ 	.word	0x00000003
        /*0948*/ 	.word	0x00022820
        /*094c*/ 	.short	0x010a
        /*094e*/ 	.byte	0x3f
	.zero		1


	//   ....[63]....
        /*0950*/ 	.word	0x0000c520
        /*0954*/ 	.word	0x00000003
        /*0958*/ 	.word	0x00022860
        /*095c*/ 	.short	0x010a
        /*095e*/ 	.byte	0x3f
	.zero		1


	//   ....[64]....
        /*0960*/ 	.word	0x0000cf20
        /*0964*/ 	.word	0x00000020
        /*0968*/ 	.word	0x00022840
        /*096c*/ 	.short	0x010a
        /*096e*/ 	.byte	0x3f
	.zero		1


	//   ....[65]....
        /*0970*/ 	.word	0x0000d5b0
        /*0974*/ 	.word	0x00000020
        /*0978*/ 	.word	0x00022860
        /*097c*/ 	.short	0x010a
        /*097e*/ 	.byte	0x3f
	.zero		1


	//   ....[66]....
        /*0980*/ 	.word	0x0000dd80
        /*0984*/ 	.word	0x00000004
        /*0988*/ 	.word	0x00022820
        /*098c*/ 	.short	0x010a
        /*098e*/ 	.byte	0x3f
	.zero		1


	//   ....[67]....
        /*0990*/ 	.word	0x0000def0
        /*0994*/ 	.word	0x00000005
        /*0998*/ 	.word	0x00022840
        /*099c*/ 	.short	0x010a
        /*099e*/ 	.byte	0x3f
	.zero		1


	//   ....[68]....
        /*09a0*/ 	.word	0x0000df40
        /*09a4*/ 	.word	0x00000015
        /*09a8*/ 	.word	0x00022840
        /*09ac*/ 	.short	0x010a
        /*09ae*/ 	.byte	0x3f
	.zero		1


	//   ....[69]....
        /*09b0*/ 	.word	0x0000df90
        /*09b4*/ 	.word	0x00000005
        /*09b8*/ 	.word	0x00022860
        /*09bc*/ 	.short	0x010a
        /*09be*/ 	.byte	0x3f
	.zero		1


	//----- nvinfo : EIATTR_NUM_MBARRIERS
	.align		4
.L_149:
        /*09c0*/ 	.byte	0x03, 0x38
        /*09c2*/ 	.short	0x0016


	//----- nvinfo : EIATTR_EXIT_INSTR_OFFSETS
	.align		4
        /*09c4*/ 	.byte	0x04, 0x1c
        /*09c6*/ 	.short	(.L_151 - .L_150)


	//   ....[0]....
.L_150:
        /*09c8*/ 	.word	0x0000b1d0


	//----- nvinfo : EIATTR_MAX_THREADS
	.align		4
.L_151:
        /*09cc*/ 	.byte	0x04, 0x05
        /*09ce*/ 	.short	(.L_153 - .L_152)
.L_152:
        /*09d0*/ 	.word	0x00000180
        /*09d4*/ 	.word	0x00000001
        /*09d8*/ 	.word	0x00000001


	//----- nvinfo : EIATTR_CRS_STACK_SIZE
	.align		4
.L_153:
        /*09dc*/ 	.byte	0x04, 0x1e
        /*09de*/ 	.short	(.L_155 - .L_154)
.L_154:
        /*09e0*/ 	.word	0x00000000


	//----- nvinfo : EIATTR_CBANK_PARAM_SIZE
	.align		4
.L_155:
        /*09e4*/ 	.byte	0x03, 0x19
        /*09e6*/ 	.short	0x0a70


	//----- nvinfo : EIATTR_PARAM_CBANK
	.align		4
        /*09e8*/ 	.byte	0x04, 0x0a
        /*09ea*/ 	.short	(.L_157 - .L_156)
	.align		4
.L_156:
        /*09ec*/ 	.word	index@(.nv.constant0._ZN7cutlass13device_kernelIN5flash11enable_sm90INS1_16FlashAttnFwdSm90INS1_25CollectiveMainloopFwdSm90ILi2EN4cute5tupleIJNS5_1CILi1EEES8_S8_EEENS6_IJNS7_ILi128EEENS7_ILi96EEENS7_ILi64EEEEEELi256ENS_10bfloat16_tEfNS_4arch4Sm90ELb0ELb0ELb0ELb0ELb1ELb0ELb0ELb1ELb0ELb1ELb1ELb0EEENS1_21CollectiveEpilogueFwdINS6_IJSA_NS7_ILi256EEESB_EEES9_SE_SG_Li256ELb0ELb1ELb1ELb0EEENS1_19SingleTileSchedulerILb0ELb1ELb1ELi128EEEEEEEEEvNT_6ParamsE)
        /*09f0*/ 	.short	0x0210
        /*09f2*/ 	.short	0x0a70


	//----- nvinfo : EIATTR_SW_WAR
	.align		4
.L_157:
        /*09f4*/ 	.byte	0x04, 0x36
        /*09f6*/ 	.short	(.L_159 - .L_158)
.L_158:
        /*09f8*/ 	.word	0x00000008
.L_159:


//--------------------- .nv.info._ZN7cutlass13device_kernelIN5flash11enable_sm90INS1_16FlashAttnFwdSm90INS1_25CollectiveMainloopFwdSm90ILi2EN4cute5tupleIJNS5_1CILi1EEES8_S8_EEENS6_IJNS7_ILi128EEENS7_ILi96EEENS7_ILi64EEEEEELi256ENS_10bfloat16_tEfNS_4arch4Sm90ELb0ELb0ELb0ELb0ELb1ELb0ELb1ELb1ELb0ELb1ELb1ELb0EEENS1_21CollectiveEpilogueFwdINS6_IJSA_NS7_ILi256EEESB_EEES9_SE_SG_Li256ELb0ELb1ELb1ELb0EEENS1_19SingleTileSchedulerILb0ELb1ELb1ELi128EEEEEEEEEvNT_6ParamsE --------------------------
	.section	.nv.info._ZN7cutlass13device_kernelIN5flash11enable_sm90INS1_16FlashAttnFwdSm90INS1_25CollectiveMainloopFwdSm90ILi2EN4cute5tupleIJNS5_1CILi1EEES8_S8_EEENS6_IJNS7_ILi128EEENS7_ILi96EEENS7_ILi64EEEEEELi256ENS_10bfloat16_tEfNS_4arch4Sm90ELb0ELb0ELb0ELb0ELb1ELb0ELb1ELb1ELb0ELb1ELb1ELb0EEENS1_21CollectiveEpilogueFwdINS6_IJSA_NS7_ILi256EEESB_EEES9_SE_SG_Li256ELb0ELb1ELb1ELb0EEENS1_19SingleTileSchedulerILb0ELb1ELb1ELi128EEEEEEEEEvNT_6ParamsE,"",@"SHT_CUDA_INFO"
	.sectionflags	@""
	.align	4


	//----- nvinfo : EIATTR_CUDA_API_VERSION
	.align		4
        /*0000*/ 	.byte	0x04, 0x37
        /*0002*/ 	.short	(.L_161 - .L_160)
.L_160:
        /*0004*/ 	.word	0x00000082


	//----- nvinfo : EIATTR_KPARAM_INFO
	.align		4
.L_161:
        /*0008*/ 	.byte	0x04, 0x17
        /*000a*/ 	.short	(.L_163 - .L_162)
.L_162:
        /*000c*/ 	.word	0x00000000
        /*0010*/ 	.short	0x0000
        /*0012*/ 	.short	0x0070
        /*0014*/ 	.byte	0x00, 0xf0, 0x01, 0x2c


	//----- nvinfo : EIATTR_SPARSE_MMA_MASK
	.align		4
.L_163:
        /*0018*/ 	.byte	0x03, 0x50
        /*001a*/ 	.short	0x0000


	//----- nvinfo : EIATTR_MAXREG_COUNT
	.align		4
        /*001c*/ 	.byte	0x03, 0x1b
        /*001e*/ 	.short	0x00a8


	//----- nvinfo : EIATTR_NUM_BARRIERS
	.align		4
        /*0020*/ 	.byte	0x02, 0x4c
        /*0022*/ 	.byte	0x10
	.zero		1


	//----- nvinfo : EIATTR_EXTERNS
	.align		4
        /*0024*/ 	.byte	0x04, 0x0f
        /*0026*/ 	.short	(.L_165 - .L_164)


	//   ....[0]....
	.align		4
.L_164:
        /*0028*/ 	.word	index@(__assertfail)


	//----- nvinfo : EIATTR_ANNOTATIONS
	.align		4
.L_165:
        /*002c*/ 	.byte	0x04, 0x55
        /*002e*/ 	.short	(.L_167 - .L_166)


	//   ....[0]....
.L_166:
        /*0030*/ 	.word	0x00000001
        /*0034*/ 	.byte	0xd0, 0x08, 0x00, 0x00, 0x01, 0x00, 0x00, 0x00, 0x40, 0x0a, 0x00, 0x00, 0x01, 0x00, 0x00, 0x00
        /*0044*/ 	.byte	0xd0, 0x14, 0x00, 0x00, 0x01, 0x00, 0x00, 0x00, 0xa0, 0x68, 0x00, 0x00, 0x01, 0x00, 0x00, 0x00
        /*0054*/ 	.byte	0xb0, 0x8a, 0x00, 0x00, 0x01, 0x00, 0x00, 0x00, 0xd0, 0x9b, 0x00, 0x00, 0x01, 0x00, 0x00, 0x00
        /*0064*/ 	.byte	0x90, 0xd0, 0x00, 0x00


	//----- nvinfo : EIATTR_MERCURY_ISA_VERSION
	.align		4
.L_167:
        /*0068*/ 	.byte	0x03, 0x5f
        /*006a*/ 	.short	0x0101


	//----- nvinfo : EIATTR_INT_WARP_WIDE_INSTR_OFFSETS
	.align		4
        /*006c*/ 	.byte	0x04, 0x31
        /*006e*/ 	.short	(.L_169 - .L_168)


	//   ....[0]....
.L_168:
        /*0070*/ 	.word	0x000000c0


	//   ....[1]....
        /*0074*/ 	.word	0x000000d0


	//   ....[2]....
        /*0078*/ 	.word	0x000000e0


	//   ....[3]....
        /*007c*/ 	.word	0x00000180


	//----- nvinfo : EIATTR_COOP_GROUP_MASK_REGIDS
	.align		4
.L_169:
        /*0080*/ 	.byte	0x04, 0x29
        /*0082*/ 	.short	(.L_171 - .L_170)


	//   ....[0]....
.L_170:
        /*0084*/ 	.word	0xffffffff


	//   ....[1]....
        /*0088*/ 	.word	0xffffffff


	//   ....[2]....
        /*008c*/ 	.word	0xffffffff


	//   ....[3]....
        /*0090*/ 	.word	0xffffffff


	//   ....[4]....
        /*0094*/ 	.word	0xffffffff


	//   ....[5]....
        /*0098*/ 	.word	0xffffffff


	//   ....[6]....
        /*009c*/ 	.word	0xffffffff


	//   ....[7]....
        /*00a0*/ 	.word	0xffffffff


	//   ....[8]....
        /*00a4*/ 	.word	0xffffffff


	//   ....[9]....
        /*00a8*/ 	.word	0xffffffff


	//   ....[10]....
        /*00ac*/ 	.word	0xffffffff


	//   ....[11]....
        /*00b0*/ 	.word	0xffffffff


	//   ....[12]....
        /*00b4*/ 	.word	0xffffffff


	//   ....[13]....
        /*00b8*/ 	.word	0xffffffff


	//   ....[14]....
        /*00bc*/ 	.word	0xffffffff


	//   ....[15]....
        /*00c0*/ 	.word	0xffffffff


	//   ....[16]....
        /*00c4*/ 	.word	0xffffffff


	//   ....[17]....
        /*00c8*/ 	.word	0xffffffff


	//   ....[18]....
        /*00cc*/ 	.word	0xffffffff


	//   ....[19]....
        /*00d0*/ 	.word	0xffffffff


	//   ....[20]....
        /*00d4*/ 	.word	0xffffffff


	//   ....[21]....
        /*00d8*/ 	.word	0xffffffff


	//   ....[22]....
        /*00dc*/ 	.word	0xffffffff


	//   ....[23]....
        /*00e0*/ 	.word	0xffffffff


	//   ....[24]....
        /*00e4*/ 	.word	0xffffffff


	//   ....[25]....
        /*00e8*/ 	.word	0xffffffff


	//   ....[26]....
        /*00ec*/ 	.word	0xffffffff


	//   ....[27]....
        /*00f0*/ 	.word	0xffffffff


	//   ....[28]....
        /*00f4*/ 	.word	0xffffffff


	//   ....[29]....
        /*00f8*/ 	.word	0xffffffff


	//   ....[30]....
        /*00fc*/ 	.word	0xffffffff


	//   ....[31]....
        /*0100*/ 	.word	0xffffffff


	//   ....[32]....
        /*0104*/ 	.word	0xffffffff


	//   ....[33]....
        /*0108*/ 	.word	0xffffffff


	//   ....[34]....
        /*010c*/ 	.word	0xffffffff


	//   ....[35]....
        /*0110*/ 	.word	0xffffffff


	//   ....[36]....
        /*0114*/ 	.word	0xffffffff


	//   ....[37]....
        /*0118*/ 	.word	0xffffffff


	//   ....[38]....
        /*011c*/ 	.word	0xffffffff


	//   ....[39]....
        /*0120*/ 	.word	0xffffffff


	//   ....[40]....
        /*0124*/ 	.word	0xffffffff


	//   ....[41]....
        /*0128*/ 	.word	0xffffffff


	//   ....[42]....
        /*012c*/ 	.word	0xffffffff


	//   ....[43]....
        /*0130*/ 	.word	0xffffffff


	//   ....[44]....
        /*0134*/ 	.word	0xffffffff


	//   ....[45]....
        /*0138*/ 	.word	0xffffffff


	//   ....[46]....
        /*013c*/ 	.word	0xffffffff


	//   ....[47]....
        /*0140*/ 	.word	0xffffffff


	//   ....[48]....
        /*0144*/ 	.word	0xffffffff


	//   ....[49]....
        /*0148*/ 	.word	0xffffffff


	//   ....[50]....
        /*014c*/ 	.word	0xffffffff


	//   ....[51]....
        /*0150*/ 	.word	0xffffffff


	//   ....[52]....
        /*0154*/ 	.word	0xffffffff


	//   ....[53]....
        /*0158*/ 	.word	0xffffffff


	//   ....[54]....
        /*015c*/ 	.word	0xffffffff


	//   ....[55]....
        /*0160*/ 	.word	0xffffffff


	//   ....[56]....
        /*0164*/ 	.word	0xffffffff


	//   ....[57]....
        /*0168*/ 	.word	0xffffffff


	//   ....[58]....
        /*016c*/ 	.word	0xffffffff


	//   ....[59]....
        /*0170*/ 	.word	0xffffffff


	//   ....[60]....
        /*0174*/ 	.word	0xffffffff


	//   ....[61]....
        /*0178*/ 	.word	0xffffffff


	//   ....[62]....
        /*017c*/ 	.word	0xffffffff


	//   ....[63]....
        /*0180*/ 	.word	0xffffffff


	//   ....[64]....
        /*0184*/ 	.word	0xffffffff


	//   ....[65]....
        /*0188*/ 	.word	0xffffffff


	//   ....[66]....
        /*018c*/ 	.word	0xffffffff


	//   ....[67]....
        /*0190*/ 	.word	0xffffffff


	//   ....[68]....
        /*0194*/ 	.word	0xffffffff


	//   ....[69]....
        /*0198*/ 	.word	0xffffffff


	//   ....[70]....
        /*019c*/ 	.word	0xffffffff


	//   ....[71]....
        /*01a0*/ 	.word	0xffffffff


	//   ....[72]....
        /*01a4*/ 	.word	0xffffffff


	//   ....[73]....
        /*01a8*/ 	.word	0xffffffff


	//   ....[74]....
        /*01ac*/ 	.word	0xffffffff


	//   ....[75]....
        /*01b0*/ 	.word	0xffffffff


	//   ....[76]....
        /*01b4*/ 	.word	0xffffffff


	//   ....[77]....
        /*01b8*/ 	.word	0xffffffff


	//   ....[78]....
        /*01bc*/ 	.word	0xffffffff


	//   ....[79]....
        /*01c0*/ 	.word	0xffffffff


	//   ....[80]....
        /*01c4*/ 	.word	0xffffffff


	//   ....[81]....
        /*01c8*/ 	.word	0xffffffff


	//   ....[82]....
        /*01cc*/ 	.word	0xffffffff


	//   ....[83]....
        /*01d0*/ 	.word	0xffffffff


	//   ....[84]....
        /*01d4*/ 	.word	0xffffffff


	//   ....[85]....
        /*01d8*/ 	.word	0xffffffff


	//   ....[86]....
        /*01dc*/ 	.word	0xffffffff


	//   ....[87]....
        /*01e0*/ 	.word	0xffffffff


	//   ....[88]....
        /*01e4*/ 	.word	0xffffffff


	//   ....[89]....
        /*01e8*/ 	.word	0xffffffff


	//   ....[90]....
        /*01ec*/ 	.word	0xffffffff


	//   ....[91]....
        /*01f0*/ 	.word	0xffffffff


	//   ....[92]....
        /*01f4*/ 	.word	0xffffffff


	//   ....[93]....
        /*01f8*/ 	.word	0xffffffff


	//   ....[94]....
        /*01fc*/ 	.word	0xffffffff


	//   ....[95]....
        /*0200*/ 	.word	0xffffffff


	//   ....[96]....
        /*0204*/ 	.word	0xffffffff


	//   ....[97]....
        /*0208*/ 	.word	0xffffffff


	//   ....[98]....
        /*020c*/ 	.word	0xffffffff


	//   ....[99]....
        /*0210*/ 	.word	0xffffffff


	//   ....[100]....
        /*0214*/ 	.word	0xffffffff


	//   ....[101]....
        /*0218*/ 	.word	0xffffffff


	//   ....[102]....
        /*021c*/ 	.word	0xffffffff


	//   ....[103]....
        /*0220*/ 	.word	0xffffffff


	//   ....[104]....
        /*0224*/ 	.word	0xffffffff


	//   ....[105]....
        /*0228*/ 	.word	0xffffffff


	//   ....[106]....
        /*022c*/ 	.word	0xffffffff


	//   ....[107]....
        /*0230*/ 	.word	0xffffffff


	//   ....[108]....
        /*0234*/ 	.word	0xffffffff


	//   ....[109]....
        /*0238*/ 	.word	0x0500000f


	//   ....[110]....
        /*023c*/ 	.word	0x0500000f


	//   ....[111]....
        /*0240*/ 	.word	0x0500000f


	//   ....[112]....
        /*0244*/ 	.word	0x0500000f


	//   ....[113]....
        /*0248*/ 	.word	0x0500000f


	//   ....[114]....
        /*024c*/ 	.word	0x0500000f


	//   ....[115]....
        /*0250*/ 	.word	0x0500000f


	//   ....[116]....
        /*0254*/ 	.word	0x0500000f


	//   ....[117]....
        /*0258*/ 	.word	0x0500000f


	//   ....[118]....
        /*025c*/ 	.word	0x0500000f


	//   ....[119]....
        /*0260*/ 	.word	0x0500000f


	//   ....[120]....
        /*0264*/ 	.word	0x0500000f


	//   ....[121]....
        /*0268*/ 	.word	0x0500000f


	//   ....[122]....
        /*026c*/ 	.word	0x0500000f


	//   ....[123]....
        /*0270*/ 	.word	0x0500000f


	//   ....[124]....
        /*0274*/ 	.word	0x0500000f


	//   ....[125]....
        /*0278*/ 	.word	0x0500000f


	//   ....[126]....
        /*027c*/ 	.word	0x0500000f


	//   ....[127]....
        /*0280*/ 	.word	0x0500000f


	//   ....[128]....
        /*0284*/ 	.word	0x0500000f


	//   ....[129]....
        /*0288*/ 	.word	0x0500000f


	//   ....[130]....
        /*028c*/ 	.word	0x0500000f


	//   ....[131]....
        /*0290*/ 	.word	0x0500000f


	//   ....[132]....
        /*0294*/ 	.word	0x0500000f


	//   ....[133]....
        /*0298*/ 	.word	0x0500000f


	//   ....[134]....
        /*029c*/ 	.word	0x0500000f


	//   ....[135]....
        /*02a0*/ 	.word	0x0500000f


	//   ....[136]....
        /*02a4*/ 	.word	0x0500000f


	//   ....[137]....
        /*02a8*/ 	.word	0x0500000f


	//   ....[138]....
        /*02ac*/ 	.word	0x0500000f


	//   ....[139]....
        /*02b0*/ 	.word	0x0500000f


	//   ....[140]....
        /*02b4*/ 	.word	0x0500000f


	//   ....[141]....
        /*02b8*/ 	.word	0x0500000f


	//   ....[142]....
        /*02bc*/ 	.word	0x0500000f


	//   ....[143]....
        /*02c0*/ 	.word	0x0500000f


	//   ....[144]....
        /*02c4*/ 	.word	0x0500000f


	//   ....[145]....
        /*02c8*/ 	.word	0x0500000f


	//   ....[146]....
        /*02cc*/ 	.word	0x0500000f


	//   ....[147]....
        /*02d0*/ 	.word	0x0500000f


	//   ....[148]....
        /*02d4*/ 	.word	0x0500000f


	//   ....[149]....
        /*02d8*/ 	.word	0x0500000f


	//   ....[150]....
        /*02dc*/ 	.word	0x0500000f


	//   ....[151]....
        /*02e0*/ 	.word	0x0500000f


	//   ....[152]....
        /*02e4*/ 	.word	0x0500000f


	//   ....[153]....
        /*02e8*/ 	.word	0x0500000f


	//   ....[154]....
        /*02ec*/ 	.word	0x0500000f


	//   ....[155]....
        /*02f0*/ 	.word	0x0500000f


	//   ....[156]....
        /*02f4*/ 	.word	0x0500000f


	//   ....[157]....
        /*02f8*/ 	.word	0x0500000f


	//   ....[158]....
        /*02fc*/ 	.word	0x0500000f


	//   ....[159]....
        /*0300*/ 	.word	0x0500000f


	//   ....[160]....
        /*0304*/ 	.word	0x0500000f


	//   ....[161]....
        /*0308*/ 	.word	0x0500000f


	//   ....[162]....
        /*030c*/ 	.word	0x0500000f


	//   ....[163]....
        /*0310*/ 	.word	0x0500000f


	//   ....[164]....
        /*0314*/ 	.word	0x0500000f


	//   ....[165]....
        /*0318*/ 	.word	0x0500000f


	//   ....[166]....
        /*031c*/ 	.word	0x0500000f


	//   ....[167]....
        /*0320*/ 	.word	0x0500000f


	//   ....[168]....
        /*0324*/ 	.word	0x0500000f


	//   ....[169]....
        /*0328*/ 	.word	0x0500000f


	//   ....[170]....
        /*032c*/ 	.word	0x0500000f


	//   ....[171]....
        /*0330*/ 	.word	0x0500000f


	//   ....[172]....
        /*0334*/ 	.word	0x0500000f


	//   ....[173]....
        /*0338*/ 	.word	0x0500000f


	//   ....[174]....
        /*033c*/ 	.word	0x0500000f


	//   ....[175]....
        /*0340*/ 	.word	0x0500000f


	//   ....[176]....
        /*0344*/ 	.word	0x0500000f


	//   ....[177]....
        /*0348*/ 	.word	0x0500000f


	//   ....[178]....
        /*034c*/ 	.word	0x0500000f


	//   ....[179]....
        /*0350*/ 	.word	0x0500000f


	//   ....[180]....
        /*0354*/ 	.word	0x0500000f


	//   ....[181]....
        /*0358*/ 	.word	0x0500000f


	//   ....[182]....
        /*035c*/ 	.word	0x0500000f


	//   ....[183]....
        /*0360*/ 	.word	0x0500000f


	//   ....[184]....
        /*0364*/ 	.word	0x0500000f


	//   ....[185]....
        /*0368*/ 	.word	0x0500000f


	//   ....[186]....
        /*036c*/ 	.word	0x0500000f


	//   ....[187]....
        /*0370*/ 	.word	0x0500000f


	//   ....[188]....
        /*0374*/ 	.word	0x0500000f


	//   ....[189]....
        /*0378*/ 	.word	0x0500000f


	//   ....[190]....
        /*037c*/ 	.word	0x0500000f


	//----- nvinfo : EIATTR_COOP_GROUP_INSTR_OFFSETS
	.align		4
.L_171:
        /*0380*/ 	.byte	0x04, 0x28
        /*0382*/ 	.short	(.L_173 - .L_172)


	//   ....[0]....
.L_172:
        /*0384*/ 	.word	0x00000080


	//   ....[1]....
        /*0388*/ 	.word	0x00000090


	//   ....[2]....
        /*038c*/ 	.word	0x000002f0


	//   ....[3]....
        /*0390*/ 	.word	0x00000450


	//   ....[4]....
        /*0394*/ 	.word	0x00000570


	//   ....[5]....
        /*0398*/ 	.word	0x000006d0


	//   ....[6]....
        /*039c*/ 	.word	0x000012c0


	//   ....[7]....
        /*03a0*/ 	.word	0x00002b80


	//   ....[8]....
        /*03a4*/ 	.word	0x00002ba0


	//   ....[9]....
        /*03a8*/ 	.word	0x00002bc0


	//   ....[10]....
        /*03ac*/ 	.word	0x00002be0


	//   ....[11]....
        /*03b0*/ 	.word	0x00004890


	//   ....[12]....
        /*03b4*/ 	.word	0x000048f0


	//   ....[13]....
        /*03b8*/ 	.word	0x00004910


	//   ....[14]....
        /*03bc*/ 	.word	0x00004930


	//   ....[15]....
        /*03c0*/ 	.word	0x00005ec0


	//   ....[16]....
        /*03c4*/ 	.word	0x00005f10


	//   ....[17]....
        /*03c8*/ 	.word	0x00005f30


	//   ....[18]....
        /*03cc*/ 	.word	0x00005f50


	//   ....[19]....
        /*03d0*/ 	.word	0x00007030


	//   ....[20]....
        /*03d4*/ 	.word	0x000070a0


	//   ....[21]....
        /*03d8*/ 	.word	0x000070e0


	//   ....[22]....
        /*03dc*/ 	.word	0x00007120


	//   ....[23]....
        /*03e0*/ 	.word	0x00007140


	//   ....[24]....
        /*03e4*/ 	.word	0x00007170


	//   ....[25]....
        /*03e8*/ 	.word	0x00007dc0


	//   ....[26]....
        /*03ec*/ 	.word	0x00007dd0


	//   ....[27]....
        /*03f0*/ 	.word	0x00008e10


	//   ....[28]....
        /*03f4*/ 	.word	0x00009f80


	//   ....[29]....
        /*03f8*/ 	.word	0x00009fa0


	//   ....[30]....
        /*03fc*/ 	.word	0x00009fc0


	//   ....[31]....
        /*0400*/ 	.word	0x00009fe0


	//   ....[32]....
        /*0404*/ 	.word	0x0000a030


	//   ....[33]....
        /*0408*/ 	.word	0x0000a050


	//   ....[34]....
        /*040c*/ 	.word	0x0000a0a0


	//   ....[35]....
        /*0410*/ 	.word	0x0000a0c0


	//   ....[36]....
        /*0414*/ 	.word	0x0000a110


	//   ....[37]....
        /*0418*/ 	.word	0x0000a130


	//   ....[38]....
        /*041c*/ 	.word	0x0000a180


	//   ....[39]....
        /*0420*/ 	.word	0x0000a1a0


	//   ....[40]....
        /*0424*/ 	.word	0x0000a720


	//   ....[41]....
        /*0428*/ 	.word	0x0000a760


	//   ....[42]....
        /*042c*/ 	.word	0x0000a780


	//   ....[43]....
        /*0430*/ 	.word	0x0000a7a0


	//   ....[44]....
        /*0434*/ 	.word	0x0000a7b0


	//   ....[45]....
        /*0438*/ 	.word	0x0000a840


	//   ....[46]....
        /*043c*/ 	.word	0x0000a880


	//   ....[47]....
        /*0440*/ 	.word	0x0000a900


	//   ....[48]....
        /*0444*/ 	.word	0x0000a930


	//   ....[49]....
        /*0448*/ 	.word	0x0000a970


	//   ....[50]....
        /*044c*/ 	.word	0x0000a9a0


	//   ....[51]....
        /*0450*/ 	.word	0x0000aa10


	//   ....[52]....
        /*0454*/ 	.word	0x0000aa40


	//   ....[53]....
        /*0458*/ 	.word	0x0000aa70


	//   ....[54]....
        /*045c*/ 	.word	0x0000aaf0


	//   ....[55]....
        /*0460*/ 	.word	0x0000abb0


	//   ....[56]....
        /*0464*/ 	.word	0x0000b180


	//   ....[57]....
        /*0468*/ 	.word	0x0000b1b0


	//   ....[58]....
        /*046c*/ 	.word	0x0000b230


	//   ....[59]....
        /*0470*/ 	.word	0x0000b290


	//   ....[60]....
        /*0474*/ 	.word	0x0000b2c0


	//   ....[61]....
        /*0478*/ 	.word	0x0000b300


	//   ....[62]....
        /*047c*/ 	.word	0x0000b3b0


	//   ....[63]....
        /*0480*/ 	.word	0x0000b3d0


	//   ....[64]....
        /*0484*/ 	.word	0x0000b4a0


	//   ....[65]....
        /*0488*/ 	.word	0x0000b4b0


	//   ....[66]....
        /*048c*/ 	.word	0x0000b550


	//   ....[67]....
        /*0490*/ 	.word	0x0000b580


	//   ....[68]....
        /*0494*/ 	.word	0x0000b620


	//   ....[69]....
        /*0498*/ 	.word	0x0000b640


	//   ....[70]....
        /*049c*/ 	.word	0x0000b6d0


	//   ....[71]....
        /*04a0*/ 	.word	0x0000b720


	//   ....[72]....
        /*04a4*/ 	.word	0x0000bae0


	//   ....[73]....
        /*04a8*/ 	.word	0x0000bb10


	//   ....[74]....
        /*04ac*/ 	.word	0x0000bb40


	//   ....[75]....
        /*04b0*/ 	.word	0x0000bb60


	//   ....[76]....
        /*04b4*/ 	.word	0x0000bb80


	//   ....[77]....
        /*04b8*/ 	.word	0x0000bbb0


	//   ....[78]....
        /*04bc*/ 	.word	0x0000bbd0


	//   ....[79]....
        /*04c0*/ 	.word	0x0000bbf0


	//   ....[80]....
        /*04c4*/ 	.word	0x0000bc80


	//   ....[81]....
        /*04c8*/ 	.word	0x0000bca0


	//   ....[82]....
        /*04cc*/ 	.word	0x0000bcd0


	//   ....[83]....
        /*04d0*/ 	.word	0x0000bd80


	//   ....[84]....
        /*04d4*/ 	.word	0x0000c5a0


	//   ....[85]....
        /*04d8*/ 	.word	0x0000c5c0


	//   ....[86]....
        /*04dc*/ 	.word	0x0000c5d0


	//   ....[87]....
        /*04e0*/ 	.word	0x0000c5e0


	//   ....[88]....
        /*04e4*/ 	.word	0x0000c600


	//   ....[89]....
        /*04e8*/ 	.word	0x0000c620


	//   ....[90]....
        /*04ec*/ 	.word	0x0000c650


	//   ....[91]....
        /*04f0*/ 	.word	0x0000c690


	//   ....[92]....
        /*04f4*/ 	.word	0x0000c6b0


	//   ....[93]....
        /*04f8*/ 	.word	0x0000c6e0


	//   ....[94]....
        /*04fc*/ 	.word	0x0000c700


	//   ....[95]....
        /*0500*/ 	.word	0x0000c730


	//   ....[96]....
        /*0504*/ 	.word	0x0000ca90


	//   ....[97]....
        /*0508*/ 	.word	0x0000cab0


	//   ....[98]....
        /*050c*/ 	.word	0x0000cac0


	//   ....[99]....
        /*0510*/ 	.word	0x0000cad0


	//   ....[100]....
        /*0514*/ 	.word	0x0000cae0


	//   ....[101]....
        /*0518*/ 	.word	0x0000cb00


	//   ....[102]....
        /*051c*/ 	.word	0x0000cb70


	//   ....[103]....
        /*0520*/ 	.word	0x0000cb90


	//   ....[104]....
        /*0524*/ 	.word	0x0000cbf0


	//   ....[105]....
        /*0528*/ 	.word	0x0000cc00


	//   ....[106]....
        /*052c*/ 	.word	0x0000cc70


	//   ....[107]....
        /*0530*/ 	.word	0x0000ccf0


	//   ....[108]....
        /*0534*/ 	.word	0x0000d020


	//   ....[109]....
        /*0538*/ 	.word	0x0000d580


	//   ....[110]....
        /*053c*/ 	.word	0x0000d670


	//   ....[111]....
        /*0540*/ 	.word	0x0000d710


	//   ....[112]....
        /*0544*/ 	.word	0x0000d770


	//   ....[113]....
        /*0548*/ 	.word	0x0000d830


	//   ....[114]....
        /*054c*/ 	.word	0x0000d890


	//   ....[115]....
        /*0550*/ 	.word	0x0000d950


	//   ....[116]....
        /*0554*/ 	.word	0x0000d9b0


	//   ....[117]....
        /*0558*/ 	.word	0x0000da70


	//   ....[118]....
        /*055c*/ 	.word	0x0000dad0


	//   ....[119]....
        /*0560*/ 	.word	0x0000db90


	//   ....[120]....
        /*0564*/ 	.word	0x0000dbf0


	//   ....[121]....
        /*0568*/ 	.word	0x0000dc90


	//   ....[122]....
        /*056c*/ 	.word	0x0000dd20


	//   ....[123]....
        /*0570*/ 	.word	0x0000dd70


	//   ....[124]....
        /*0574*/ 	.word	0x0000de30


	//   ....[125]....
        /*0578*/ 	.word	0x0000df30


	//   ....[126]....
        /*057c*/ 	.word	0x0000e040


	//   ....[127]....
        /*0580*/ 	.word	0x0000e0c0


	//   ....[128]....
        /*0584*/ 	.word	0x0000e160


	//   ....[129]....
        /*0588*/ 	.word	0x0000e230


	//   ....[130]....
        /*058c*/ 	.word	0x0000e350


	//   ....[131]....
        /*0590*/ 	.word	0x0000e3b0


	//   ....[132]....
        /*0594*/ 	.word	0x0000e410


	//   ....[133]....
        /*0598*/ 	.word	0x0000e510


	//   ....[134]....
        /*059c*/ 	.word	0x0000e5a0


	//   ....[135]....
        /*05a0*/ 	.word	0x0000e680


	//   ....[136]....
        /*05a4*/ 	.word	0x0000e790


	//   ....[137]....
        /*05a8*/ 	.word	0x0000e7e0


	//   ....[138]....
        /*05ac*/ 	.word	0x0000e870


	//   ....[139]....
        /*05b0*/ 	.word	0x0000e910


	//   ....[140]....
        /*05b4*/ 	.word	0x0000e9a0


	//   ....[141]....
        /*05b8*/ 	.word	0x0000ea70


	//   ....[142]....
        /*05bc*/ 	.word	0x0000eba0


	//   ....[143]....
        /*05c0*/ 	.word	0x0000ebf0


	//   ....[144]....
        /*05c4*/ 	.word	0x0000ec60


	//   ....[145]....
        /*05c8*/ 	.word	0x0000ed50


	//   ....[146]....
        /*05cc*/ 	.word	0x0000ee80


	//   ....[147]....
        /*05d0*/ 	.word	0x0000eed0


	//   ....[148]....
        /*05d4*/ 	.word	0x0000ef40


	//   ....[149]....
        /*05d8*/ 	.word	0x0000f030


	//   ....[150]....
        /*05dc*/ 	.word	0x0000f160


	//   ....[151]....
        /*05e0*/ 	.word	0x0000f1b0


	//   ....[152]....
        /*05e4*/ 	.word	0x0000f230


	//   ....[153]....
        /*05e8*/ 	.word	0x0000f300


	//   ....[154]....
        /*05ec*/ 	.word	0x0000f450


	//   ....[155]....
        /*05f0*/ 	.word	0x0000f530


	//   ....[156]....
        /*05f4*/ 	.word	0x0000f5b0


	//   ....[157]....
        /*05f8*/ 	.word	0x0000f670


	//   ....[158]....
        /*05fc*/ 	.word	0x0000f750


	//   ....[159]....
        /*0600*/ 	.word	0x0000f810


	//   ....[160]....
        /*0604*/ 	.word	0x0000f8f0


	//   ....[161]....
        /*0608*/ 	.word	0x0000f9b0


	//   ....[162]....
        /*060c*/ 	.word	0x0000fa90


	//   ....[163]....
        /*0610*/ 	.word	0x0000fb50


	//   ....[164]....
        /*0614*/ 	.word	0x0000fc30


	//   ....[165]....
        /*0618*/ 	.word	0x0000fcf0


	//   ....[166]....
        /*061c*/ 	.word	0x0000fe50


	//   ....[167]....
        /*0620*/ 	.word	0x0000fef0


	//   ....[168]....
        /*0624*/ 	.word	0x0000ff50


	//   ....[169]....
        /*0628*/ 	.word	0x0000fff0


	//   ....[170]....
        /*062c*/ 	.word	0x00010050


	//   ....[171]....
        /*0630*/ 	.word	0x000100f0


	//   ....[172]....
        /*0634*/ 	.word	0x00010150


	//   ....[173]....
        /*0638*/ 	.word	0x000101f0


	//   ....[174]....
        /*063c*/ 	.word	0x00010250


	//   ....[175]....
        /*0640*/ 	.word	0x000102f0


	//   ....[176]....
        /*0644*/ 	.word	0x00010350


	//   ....[177]....
        /*0648*/ 	.word	0x000103f0


	//   ....[178]....
        /*064c*/ 	.word	0x000104d0


	//   ....[179]....
        /*0650*/ 	.word	0x00010570


	//   ....[180]....
        /*0654*/ 	.word	0x000105e0


	//   ....[181]....
        /*0658*/ 	.word	0x000106b0


	//   ....[182]....
        /*065c*/ 	.word	0x00010710


	//   ....[183]....
        /*0660*/ 	.word	0x000107e0


	//   ....[184]....
        /*0664*/ 	.word	0x00010840


	//   ....[185]....
        /*0668*/ 	.word	0x00010910


	//   ....[186]....
        /*066c*/ 	.word	0x00010970


	//   ....[187]....
        /*0670*/ 	.word	0x00010a40


	//   ....[188]....
        /*0674*/ 	.word	0x00010aa0


	//   ....[189]....
        /*0678*/ 	.word	0x00010b70


	//   ....[190]....
        /*067c*/ 	.word	0x00010c80


	//----- nvinfo : EIATTR_REG_RECONFIG
	.align		4
.L_173:
        /*0680*/ 	.byte	0x01, 0x54
	.zero		2


	//----- nvinfo : EIATTR_SYSCALL_OFFSETS
	.align		4
        /*0684*/ 	.byte	0x04, 0x46
        /*0686*/ 	.short	(.L_175 - .L_174)


	//   ....[0]....
.L_174:
        /*0688*/ 	.word	0x00001460


	//   ....[1]....
        /*068c*/ 	.word	0x00009590


	//   ....[2]....
        /*0690*/ 	.word	0x000096d0


	//   ....[3]....
        /*0694*/ 	.word	0x000097c0


	//   ....[4]....
        /*0698*/ 	.word	0x0000a420


	//   ....[5]....
        /*069c*/ 	.word	0x0000aeb0


	//----- nvinfo : EIATTR_MBARRIER_INSTR_OFFSETS
	.align		4
.L_175:
        /*06a0*/ 	.byte	0x04, 0x39
        /*06a2*/ 	.short	(.L_177 - .L_176)


	//   ....[0]....
.L_176:
        /*06a4*/ 	.word	0x00000190
        /*06a8*/ 	.word	0x000000ff
        /*06ac*/ 	.word	0x00032400
        /*06b0*/ 	.short	0x0100
        /*06b2*/ 	.byte	0x08
	.zero		1


	//   ....[1]....
        /*06b4*/ 	.word	0x000001a0
        /*06b8*/ 	.word	0x000000ff
        /*06bc*/ 	.word	0x00032410
        /*06c0*/ 	.short	0x0100
        /*06c2*/ 	.byte	0x08
	.zero		1


	//   ....[2]....
        /*06c4*/ 	.word	0x000001b0
        /*06c8*/ 	.word	0x000000ff
        /*06cc*/ 	.word	0x00032420
        /*06d0*/ 	.short	0x0100
        /*06d2*/ 	.byte	0x08
	.zero		1


	//   ....[3]....
        /*06d4*/ 	.word	0x000002a0
        /*06d8*/ 	.word	0x000000ff
        /*06dc*/ 	.word	0x00032430
        /*06e0*/ 	.short	0x0100
        /*06e2*/ 	.byte	0x08
	.zero		1


	//   ....[4]....
        /*06e4*/ 	.word	0x000002b0
        /*06e8*/ 	.word	0x000000ff
        /*06ec*/ 	.word	0x00032440
        /*06f0*/ 	.short	0x0100
        /*06f2*/ 	.byte	0x08
	.zero		1


	//   ....[5]....
        /*06f4*/ 	.word	0x000002c0
        /*06f8*/ 	.word	0x000000ff
        /*06fc*/ 	.word	0x00032438
        /*0700*/ 	.short	0x0100
        /*0702*/ 	.byte	0x08
	.zero		1


	//   ....[6]....
        /*0704*/ 	.word	0x000002d0
        /*0708*/ 	.word	0x000000ff
        /*070c*/ 	.word	0x00032448
        /*0710*/ 	.short	0x0100
        /*0712*/ 	.byte	0x08
	.zero		1


	//   ....[7]....
        /*0714*/ 	.word	0x00000400
        /*0718*/ 	.word	0x000000ff
        /*071c*/ 	.word	0x00032450
        /*0720*/ 	.short	0x0100
        /*0722*/ 	.byte	0x08
	.zero		1


	//   ....[8]....
        /*0724*/ 	.word	0x00000410
        /*0728*/ 	.word	0x000000ff
        /*072c*/ 	.word	0x00032460
        /*0730*/ 	.short	0x0100
        /*0732*/ 	.byte	0x08
	.zero		1


	//   ....[9]....
        /*0734*/ 	.word	0x00000420
        /*0738*/ 	.word	0x000000ff
        /*073c*/ 	.word	0x00032458
        /*0740*/ 	.short	0x0100
        /*0742*/ 	.byte	0x08
	.zero		1


	//   ....[10]....
        /*0744*/ 	.word	0x00000430
        /*0748*/ 	.word	0x000000ff
        /*074c*/ 	.word	0x00032468
        /*0750*/ 	.short	0x0100
        /*0752*/ 	.byte	0x08
	.zero		1


	//   ....[11]....
        /*0754*/ 	.word	0x00000520
        /*0758*/ 	.word	0x000000ff
        /*075c*/ 	.word	0x00032470
        /*0760*/ 	.short	0x0100
        /*0762*/ 	.byte	0x06
	.zero		1


	//   ....[12]....
        /*0764*/ 	.word	0x00000530
        /*0768*/ 	.word	0x000000ff
        /*076c*/ 	.word	0x00032480
        /*0770*/ 	.short	0x0100
        /*0772*/ 	.byte	0x06
	.zero		1


	//   ....[13]....
        /*0774*/ 	.word	0x00000540
        /*0778*/ 	.word	0x000000ff
        /*077c*/ 	.word	0x00032478
        /*0780*/ 	.short	0x0100
        /*0782*/ 	.byte	0x06
	.zero		1


	//   ....[14]....
        /*0784*/ 	.word	0x00000550
        /*0788*/ 	.word	0x000000ff
        /*078c*/ 	.word	0x00032488
        /*0790*/ 	.short	0x0100
        /*0792*/ 	.byte	0x06
	.zero		1


	//   ....[15]....
        /*0794*/ 	.word	0x00000680
        /*0798*/ 	.word	0x000000ff
        /*079c*/ 	.word	0x00032490
        /*07a0*/ 	.short	0x0100
        /*07a2*/ 	.byte	0x08
	.zero		1


	//   ....[16]....
        /*07a4*/ 	.word	0x00000690
        /*07a8*/ 	.word	0x000000ff
        /*07ac*/ 	.word	0x000324a0
        /*07b0*/ 	.short	0x0100
        /*07b2*/ 	.byte	0x08
	.zero		1


	//   ....[17]....
        /*07b4*/ 	.word	0x000006a0
        /*07b8*/ 	.word	0x000000ff
        /*07bc*/ 	.word	0x00032498
        /*07c0*/ 	.short	0x0100
        /*07c2*/ 	.byte	0x08
	.zero		1


	//   ....[18]....
        /*07c4*/ 	.word	0x000006b0
        /*07c8*/ 	.word	0x000000ff
        /*07cc*/ 	.word	0x000324a8
        /*07d0*/ 	.short	0x0100
        /*07d2*/ 	.byte	0x08
	.zero		1


	//   ....[19]....
        /*07d4*/ 	.word	0x000007f0
        /*07d8*/ 	.word	0x000000ff
        /*07dc*/ 	.word	0x000324b0
        /*07e0*/ 	.short	0x0100
        /*07e2*/ 	.byte	0x08
	.zero		1


	//   ....[20]....
        /*07e4*/ 	.word	0x00000800
        /*07e8*/ 	.word	0x000000ff
        /*07ec*/ 	.word	0x000324c0
        /*07f0*/ 	.short	0x0100
        /*07f2*/ 	.byte	0x08
	.zero		1


	//   ....[21]....
        /*07f4*/ 	.word	0x00000810
        /*07f8*/ 	.word	0x000000ff
        /*07fc*/ 	.word	0x000324b8
        /*0800*/ 	.short	0x0100
        /*0802*/ 	.byte	0x08
	.zero		1


	//   ....[22]....
        /*0804*/ 	.word	0x00000820
        /*0808*/ 	.word	0x000000ff
        /*080c*/ 	.word	0x000324c8
        /*0810*/ 	.short	0x0100
        /*0812*/ 	.byte	0x08
	.zero		1


	//   ....[23]....
        /*0814*/ 	.word	0x000014a0
        /*0818*/ 	.word	0x000000ff
        /*081c*/ 	.word	0x00032400
        /*0820*/ 	.short	0x010a
        /*0822*/ 	.byte	0x04
	.zero		1


	//   ....[24]....
        /*0824*/ 	.word	0x00001560
        /*0828*/ 	.word	0x000000ff
        /*082c*/ 	.word	0x00032430
        /*0830*/ 	.short	0x010a
        /*0832*/ 	.byte	0x04
	.zero		1


	//   ....[25]....
        /*0834*/ 	.word	0x000015b0
        /*0838*/ 	.word	0x000000ff
        /*083c*/ 	.word	0x00032430
        /*0840*/ 	.short	0x010a
        /*0842*/ 	.byte	0x04
	.zero		1


	//   ....[26]....
        /*0844*/ 	.word	0x00001930
        /*0848*/ 	.word	0x000000ff
        /*084c*/ 	.word	0x00032410
        /*0850*/ 	.short	0x010a
        /*0852*/ 	.byte	0x09
	.zero		1


	//   ....[27]....
        /*0854*/ 	.word	0x00001980
        /*0858*/ 	.word	0x000000ff
        /*085c*/ 	.word	0x00032450
        /*0860*/ 	.short	0x010a
        /*0862*/ 	.byte	0x04
	.zero		1


	//   ....[28]....
        /*0864*/ 	.word	0x000019d0
        /*0868*/ 	.word	0x000000ff
        /*086c*/ 	.word	0x00032450
        /*0870*/ 	.short	0x010a
        /*0872*/ 	.byte	0x04
	.zero		1


	//   ....[29]....
        /*0874*/ 	.word	0x00002430
        /*0878*/ 	.word	0x000000ff
        /*087c*/ 	.word	0x00000000
        /*0880*/ 	.short	0x0101
        /*0882*/ 	.byte	0x0a
	.zero		1


	//   ....[30]....
        /*0884*/ 	.word	0x00003920
        /*0888*/ 	.word	0x000000ff
        /*088c*/ 	.word	0x00000000
        /*0890*/ 	.short	0x0101
        /*0892*/ 	.byte	0x07
	.zero		1


	//   ....[31]....
        /*0894*/ 	.word	0x00003aa0
        /*0898*/ 	.word	0x000000ff
        /*089c*/ 	.word	0x00032430
        /*08a0*/ 	.short	0x010a
        /*08a2*/ 	.byte	0x3c
	.zero		1


	//   ....[32]....
        /*08a4*/ 	.word	0x00003ae0
        /*08a8*/ 	.word	0x000000ff
        /*08ac*/ 	.word	0x00032430
        /*08b0*/ 	.short	0x010a
        /*08b2*/ 	.byte	0x3c
	.zero		1


	//   ....[33]....
        /*08b4*/ 	.word	0x00003e30
        /*08b8*/ 	.word	0x000000ff
        /*08bc*/ 	.word	0x00032450
        /*08c0*/ 	.short	0x010a
        /*08c2*/ 	.byte	0x3c
	.zero		1


	//   ....[34]....
        /*08c4*/ 	.word	0x00003e70
        /*08c8*/ 	.word	0x000000ff
        /*08cc*/ 	.word	0x00032450
        /*08d0*/ 	.short	0x010a
        /*08d2*/ 	.byte	0x3c
	.zero		1


	//   ....[35]....
        /*08d4*/ 	.word	0x00004690
        /*08d8*/ 	.word	0x000000ff
        /*08dc*/ 	.word	0x00000000
        /*08e0*/ 	.short	0x0101
        /*08e2*/ 	.byte	0x0a
	.zero		1


	//   ....[36]....
        /*08e4*/ 	.word	0x00005ea0
        /*08e8*/ 	.word	0x000000ff
        /*08ec*/ 	.word	0x00000000
        /*08f0*/ 	.short	0x0101
        /*08f2*/ 	.byte	0x3c
	.zero		1


	//   ....[37]....
        /*08f4*/ 	.word	0x00007160
        /*08f8*/ 	.word	0x000000ff
        /*08fc*/ 	.word	0x00000000
        /*0900*/ 	.short	0x0101
        /*0902*/ 	.byte	0x04
	.zero		1


	//   ....[38]....
        /*0904*/ 	.word	0x00009d20
        /*0908*/ 	.word	0x000000ff
        /*090c*/ 	.word	0x00032440
        /*0910*/ 	.short	0x010a
        /*0912*/ 	.byte	0x2a
	.zero		1


	//   ....[39]....
        /*0914*/ 	.word	0x0000a240
        /*0918*/ 	.word	0x000000ff
        /*091c*/ 	.word	0x00032430
        /*0920*/ 	.short	0x0107
        /*0922*/ 	.byte	0x2a
	.zero		1


	//   ....[40]....
        /*0924*/ 	.word	0x0000a2b0
        /*0928*/ 	.word	0x000000ff
        /*092c*/ 	.word	0x00032430
        /*0930*/ 	.short	0x0101
        /*0932*/ 	.byte	0x2a
	.zero		1


	//   ....[41]....
        /*0934*/ 	.word	0x0000ad30
        /*0938*/ 	.word	0x000000ff
        /*093c*/ 	.word	0x00032400
        /*0940*/ 	.short	0x0107
        /*0942*/ 	.byte	0x2a
	.zero		1


	//   ....[42]....
        /*0944*/ 	.word	0x0000ad80
        /*0948*/ 	.word	0x000000ff
        /*094c*/ 	.word	0x00032400
        /*0950*/ 	.short	0x0101
        /*0952*/ 	.byte	0x2a
	.zero		1


	//   ....[43]....
        /*0954*/ 	.word	0x0000b810
        /*0958*/ 	.word	0x000000ff
        /*095c*/ 	.word	0x00032410
        /*0960*/ 	.short	0x0107
        /*0962*/ 	.byte	0x2a
	.zero		1


	//   ....[44]....
        /*0964*/ 	.word	0x0000b870
        /*0968*/ 	.word	0x000000ff
        /*096c*/ 	.word	0x00032410
        /*0970*/ 	.short	0x0101
        /*0972*/ 	.byte	0x2a
	.zero		1


	//   ....[45]....
        /*0974*/ 	.word	0x0000b880
        /*0978*/ 	.word	0x000000ff
        /*097c*/ 	.word	0x00032420
        /*0980*/ 	.short	0x010a
        /*0982*/ 	.byte	0x2a
	.zero		1


	//   ....[46]....
        /*0984*/ 	.word	0x0000b8d0
        /*0988*/ 	.word	0x000000ff
        /*098c*/ 	.word	0x00032460
        /*0990*/ 	.short	0x010a
        /*0992*/ 	.byte	0x2a
	.zero		1


	//   ....[47]....
        /*0994*/ 	.word	0x0000c000
        /*0998*/ 	.word	0x000000ff
        /*099c*/ 	.word	0x00032450
        /*09a0*/ 	.short	0x0107
        /*09a2*/ 	.byte	0x2a
	.zero		1


	//   ....[48]....
        /*09a4*/ 	.word	0x0000c080
        /*09a8*/ 	.word	0x000000ff
        /*09ac*/ 	.word	0x00032450
        /*09b0*/ 	.short	0x0101
        /*09b2*/ 	.byte	0x2a
	.zero		1


	//   ....[49]....
        /*09b4*/ 	.word	0x0000c3a0
        /*09b8*/ 	.word	0x00000013
        /*09bc*/ 	.word	0x00032440
        /*09c0*/ 	.short	0x010a
        /*09c2*/ 	.byte	0x3f
	.zero		1


	//   ....[50]....
        /*09c4*/ 	.word	0x0000c7d0
        /*09c8*/ 	.word	0x00000013
        /*09cc*/ 	.word	0x00032430
        /*09d0*/ 	.short	0x0107
        /*09d2*/ 	.byte	0x3f
	.zero		1


	//   ....[51]....
        /*09d4*/ 	.word	0x0000c880
        /*09d8*/ 	.word	0x00000013
        /*09dc*/ 	.word	0x00032430
        /*09e0*/ 	.short	0x0101
        /*09e2*/ 	.byte	0x3f
	.zero		1


	//   ....[52]....
        /*09e4*/ 	.word	0x0000c8b0
        /*09e8*/ 	.word	0x00000013
        /*09ec*/ 	.word	0x00032460
        /*09f0*/ 	.short	0x010a
        /*09f2*/ 	.byte	0x3f
	.zero		1


	//   ....[53]....
        /*09f4*/ 	.word	0x0000cdf0
        /*09f8*/ 	.word	0x00000013
        /*09fc*/ 	.word	0x00032450
        /*0a00*/ 	.short	0x0107
        /*0a02*/ 	.byte	0x3f
	.zero		1


	//   ....[54]....
        /*0a04*/ 	.word	0x0000ceb0
        /*0a08*/ 	.word	0x00000013
        /*0a0c*/ 	.word	0x00032450
        /*0a10*/ 	.short	0x0101
        /*0a12*/ 	.byte	0x3f
	.zero		1


	//   ....[55]....
        /*0a14*/ 	.word	0x0000cfa0
        /*0a18*/ 	.word	0x00000004
        /*0a1c*/ 	.word	0x00032420
        /*0a20*/ 	.short	0x010a
        /*0a22*/ 	.byte	0x3f
	.zero		1


	//   ....[56]....
        /*0a24*/ 	.word	0x0000d130
        /*0a28*/ 	.word	0x00000005
        /*0a2c*/ 	.word	0x00032440
        /*0a30*/ 	.short	0x010a
        /*0a32*/ 	.byte	0x3f
	.zero		1


	//   ....[57]....
        /*0a34*/ 	.word	0x0000d1d0
        /*0a38*/ 	.word	0x00000011
        /*0a3c*/ 	.word	0x00032440
        /*0a40*/ 	.short	0x010a
        /*0a42*/ 	.byte	0x3f
	.zero		1


	//   ....[58]....
        /*0a44*/ 	.word	0x0000d210
        /*0a48*/ 	.word	0x00000005
        /*0a4c*/ 	.word	0x00032460
        /*0a50*/ 	.short	0x010a
        /*0a52*/ 	.byte	0x3f
	.zero		1


	//   ....[59]....
        /*0a54*/ 	.word	0x0000d250
        /*0a58*/ 	.word	0x00000011
        /*0a5c*/ 	.word	0x00032460
        /*0a60*/ 	.short	0x010a
        /*0a62*/ 	.byte	0x3f
	.zero		1


	//   ....[60]....
        /*0a64*/ 	.word	0x0000d2d0
        /*0a68*/ 	.word	0x00000003
        /*0a6c*/ 	.word	0x00032400
        /*0a70*/ 	.short	0x010a
        /*0a72*/ 	.byte	0x3f
	.zero		1


	//   ....[61]....
        /*0a74*/ 	.word	0x0000d340
        /*0a78*/ 	.word	0x00000003
        /*0a7c*/ 	.word	0x00032430
        /*0a80*/ 	.short	0x010a
        /*0a82*/ 	.byte	0x3f
	.zero		1


	//   ....[62]....
        /*0a84*/ 	.word	0x0000d3b0
        /*0a88*/ 	.word	0x00000003
        /*0a8c*/ 	.word	0x00032410
        /*0a90*/ 	.short	0x010a
        /*0a92*/ 	.byte	0x3f
	.zero		1


	//   ....[63]....
        /*0a94*/ 	.word	0x0000d420
        /*0a98*/ 	.word	0x00000003
        /*0a9c*/ 	.word	0x00032450
        /*0aa0*/ 	.short	0x010a
        /*0aa2*/ 	.byte	0x3f
	.zero		1


	//   ....[64]....
        /*0aa4*/ 	.word	0x0000d480
        /*0aa8*/ 	.word	0x00000099
        /*0aac*/ 	.word	0x00032430
        /*0ab0*/ 	.short	0x010a
        /*0ab2*/ 	.byte	0x3f
	.zero		1


	//   ....[65]....
        /*0ab4*/ 	.word	0x0000d4e0
        /*0ab8*/ 	.word	0x000000cb
        /*0abc*/ 	.word	0x00032450
        /*0ac0*/ 	.short	0x010a
        /*0ac2*/ 	.byte	0x3f
	.zero		1


	//   ....[66]....
        /*0ac4*/ 	.word	0x0000d5c0
        /*0ac8*/ 	.word	0x00000003
        /*0acc*/ 	.word	0x00032440
        /*0ad0*/ 	.short	0x010a
        /*0ad2*/ 	.byte	0x3f
	.zero		1


	//   ....[67]....
        /*0ad4*/ 	.word	0x0000f340
        /*0ad8*/ 	.word	0x00000003
        /*0adc*/ 	.word	0x00032420
        /*0ae0*/ 	.short	0x010a
        /*0ae2*/ 	.byte	0x3f
	.zero		1


	//   ....[68]....
        /*0ae4*/ 	.word	0x0000f3a0
        /*0ae8*/ 	.word	0x00000003
        /*0aec*/ 	.word	0x00032460
        /*0af0*/ 	.short	0x010a
        /*0af2*/ 	.byte	0x3f
	.zero		1


	//   ....[69]....
        /*0af4*/ 	.word	0x0000fda0
        /*0af8*/ 	.word	0x00000013
        /*0afc*/ 	.word	0x00032440
        /*0b00*/ 	.short	0x010a
        /*0b02*/ 	.byte	0x3f
	.zero		1


	//   ....[70]....
        /*0b04*/ 	.word	0x00010420
        /*0b08*/ 	.word	0x00000013
        /*0b0c*/ 	.word	0x00032460
        /*0b10*/ 	.short	0x010a
        /*0b12*/ 	.byte	0x3f
	.zero		1


	//   ....[71]....
        /*0b14*/ 	.word	0x00010ba0
        /*0b18*/ 	.word	0x00000004
        /*0b1c*/ 	.word	0x00032420
        /*0b20*/ 	.short	0x010a
        /*0b22*/ 	.byte	0x3f
	.zero		1


	//   ....[72]....
        /*0b24*/ 	.word	0x00010d40
        /*0b28*/ 	.word	0x00000005
        /*0b2c*/ 	.word	0x00032440
        /*0b30*/ 	.short	0x010a
        /*0b32*/ 	.byte	0x3f
	.zero		1


	//   ....[73]....
        /*0b34*/ 	.word	0x00010d90
        /*0b38*/ 	.word	0x00000011
        /*0b3c*/ 	.word	0x00032440
        /*0b40*/ 	.short	0x010a
        /*0b42*/ 	.byte	0x3f
	.zero		1


	//   ....[74]....
        /*0b44*/ 	.word	0x00010de0
        /*0b48*/ 	.word	0x00000005
        /*0b4c*/ 	.word	0x00032460
        /*0b50*/ 	.short	0x010a
        /*0b52*/ 	.byte	0x3f
	.zero		1


	//----- nvinfo : EIATTR_NUM_MBARRIERS
	.align		4
.L_177:
        /*0b54*/ 	.byte	0x03, 0x38
        /*0b56*/ 	.short	0x0017


	//----- nvinfo : EIATTR_EXIT_INSTR_OFFSETS
	.align		4
        /*0b58*/ 	.byte	0x04, 0x1c
        /*0b5a*/ 	.short	(.L_179 - .L_178)


	//   ....[0]....
.L_178:
        /*0b5c*/ 	.word	0x0000d2a0


	//----- nvinfo : EIATTR_MAX_THREADS
	.align		4
.L_179:
        /*0b60*/ 	.byte	0x04, 0x05
        /*0b62*/ 	.short	(.L_181 - .L_180)
.L_180:
        /*0b64*/ 	.word	0x00000180
        /*0b68*/ 	.word	0x00000001
        /*0b6c*/ 	.word	0x00000001


	//----- nvinfo : EIATTR_CRS_STACK_SIZE
	.align		4
.L_181:
        /*0b70*/ 	.byte	0x04, 0x1e
        /*0b72*/ 	.short	(.L_183 - .L_182)
.L_182:
        /*0b74*/ 	.word	0x00000000


	//----- nvinfo : EIATTR_CBANK_PARAM_SIZE
	.align		4
.L_183:
        /*0b78*/ 	.byte	0x03, 0x19
        /*0b7a*/ 	.short	0x0b70


	//----- nvinfo : EIATTR_PARAM_CBANK
	.align		4
        /*0b7c*/ 	.byte	0x04, 0x0a
        /*0b7e*/ 	.short	(.L_185 - .L_184)
	.align		4
.L_184:
        /*0b80*/ 	.word	index@(.nv.constant0._ZN7cutlass13device_kernelIN5flash11enable_sm90INS1_16FlashAttnFwdSm90INS1_25CollectiveMainloopFwdSm90ILi2EN4cute5tupleIJNS5_1CILi1EEES8_S8_EEENS6_IJNS7_ILi128EEENS7_ILi96EEENS7_ILi64EEEEEELi256ENS_10bfloat16_tEfNS_4arch4Sm90ELb0ELb0ELb0ELb0ELb1ELb0ELb1ELb1ELb0ELb1ELb1ELb0EEENS1_21CollectiveEpilogueFwdINS6_IJSA_NS7_ILi256EEESB_EEES9_SE_SG_Li256ELb0ELb1ELb1ELb0EEENS1_19SingleTileSchedulerILb0ELb1ELb1ELi128EEEEEEEEEvNT_6ParamsE)
        /*0b84*/ 	.short	0x0210
        /*0b86*/ 	.short	0x0b70


	//----- nvinfo : EIATTR_SW_WAR
	.align		4
.L_185:
        /*0b88*/ 	.byte	0x04, 0x36
        /*0b8a*/ 	.short	(.L_187 - .L_186)
.L_186:
        /*0b8c*/ 	.word	0x00000008
.L_187:


//--------------------- .nv.info._ZN7cutlass13device_kernelIN5flash11enable_sm90INS1_16FlashAttnFwdSm90INS1_25CollectiveMainloopFwdSm90ILi2EN4cute5tupleIJNS5_1CILi1EEES8_S8_EEENS6_IJNS7_ILi128EEENS7_ILi96EEENS7_ILi64EEEEEELi256ENS_10bfloat16_tEfNS_4arch4Sm90ELb0ELb0ELb0ELb1ELb1ELb0ELb0ELb1ELb0ELb1ELb1ELb0EEENS1_21CollectiveEpilogueFwdINS6_IJSA_NS7_ILi256EEESB_EEES9_SE_SG_Li256ELb1ELb1ELb1ELb0EEENS1_36VarlenDynamicPersistentTileSchedulerILi128ELi96ELi256ELi128ELb1ELb1ELb1ELb0ELb1ELb1EEEEEEEEEvNT_6ParamsE --------------------------
	.section	.nv.info._ZN7cutlass13device_kernelIN5flash11enable_sm90INS1_16FlashAttnFwdSm90INS1_25CollectiveMainloopFwdSm90ILi2EN4cute5tupleIJNS5_1CILi1EEES8_S8_EEENS6_IJNS7_ILi128EEENS7_ILi96EEENS7_ILi64EEEEEELi256ENS_10bfloat16_tEfNS_4arch4Sm90ELb0ELb0ELb0ELb1ELb1ELb0ELb0ELb1ELb0ELb1ELb1ELb0EEENS1_21CollectiveEpilogueFwdINS6_IJSA_NS7_ILi256EEESB_EEES9_SE_SG_Li256ELb1ELb1ELb1ELb0EEENS1_36VarlenDynamicPersistentTileSchedulerILi128ELi96ELi256ELi128ELb1ELb1ELb1ELb0ELb1ELb1EEEEEEEEEvNT_6ParamsE,"",@"SHT_CUDA_INFO"
	.sectionflags	@""
	.align	4


	//----- nvinfo : EIATTR_CUDA_API_VERSION
	.align		4
        /*0000*/ 	.byte	0x04, 0x37
        /*0002*/ 	.short	(.L_189 - .L_188)
.L_188:
        /*0004*/ 	.word	0x00000082


	//----- nvinfo : EIATTR_KPARAM_INFO
	.align		4
.L_189:
        /*0008*/ 	.byte	0x04, 0x17
        /*000a*/ 	.short	(.L_191 - .L_190)
.L_190:
        /*000c*/ 	.word	0x00000000
        /*0010*/ 	.short	0x0000
        /*0012*/ 	.short	0x0070
        /*0014*/ 	.byte	0x00, 0xf0, 0x01, 0x2a


	//----- nvinfo : EIATTR_SPARSE_MMA_MASK
	.align		4
.L_191:
        /*0018*/ 	.byte	0x03, 0x50
        /*001a*/ 	.short	0x0000


	//----- nvinfo : EIATTR_MAXREG_COUNT
	.align		4
        /*001c*/ 	.byte	0x03, 0x1b
        /*001e*/ 	.short	0x00a8


	//----- nvinfo : EIATTR_NUM_BARRIERS
	.align		4
        /*0020*/ 	.byte	0x02, 0x4c
        /*0022*/ 	.byte	0x10
	.zero		1


	//----- nvinfo : EIATTR_EXTERNS
	.align		4
        /*0024*/ 	.byte	0x04, 0x0f
        /*0026*/ 	.short	(.L_193 - .L_192)


	//   ....[0]....
	.align		4
.L_192:
        /*0028*/ 	.word	index@(__assertfail)


	//----- nvinfo : EIATTR_ANNOTATIONS
	.align		4
.L_193:
        /*002c*/ 	.byte	0x04, 0x55
        /*002e*/ 	.short	(.L_195 - .L_194)


	//   ....[0]....
.L_194:
        /*0030*/ 	.word	0x00000001
        /*0034*/ 	.byte	0x70, 0x0c, 0x00, 0x00, 0x01, 0x00, 0x00, 0x00, 0xe0, 0x0c, 0x00, 0x00, 0x01, 0x00, 0x00, 0x00
        /* <DEDUP_REMOVED lines=13> */
        /*0114*/ 	.byte	0xe0, 0xfd, 0x00, 0x00


	//----- nvinfo : EIATTR_MERCURY_ISA_VERSION
	.align		4
.L_195:
        /*0118*/ 	.byte	0x03, 0x5f
        /*011a*/ 	.short	0x0101


	//----- nvinfo : EIATTR_UNUSED_LOAD_BYTE_OFFSET
	.align		4
        /*011c*/ 	.byte	0x04, 0x44
        /*011e*/ 	.short	(.L_197 - .L_196)


	//   ....[0]....
.L_196:
        /*0120*/ 	.word	0x00000960
        /*0124*/ 	.word	0x0000fff0


	//   ....[1]....
        /*0128*/ 	.word	0x000060d0
        /*012c*/ 	.word	0x0000fff0


	//----- nvinfo : EIATTR_INT_WARP_WIDE_INSTR_OFFSETS
	.align		4
.L_197:
        /*0130*/ 	.byte	0x04, 0x31
        /*0132*/ 	.short	(.L_199 - .L_198)


	//   ....[0]....
.L_198:
        /*0134*/ 	.word	0x000000c0


	//   ....[1]....
        /*0138*/ 	.word	0x000000d0


	//   ....[2]....
        /*013c*/ 	.word	0x00000170


	//   ....[3]....
        /*0140*/ 	.word	0x0000bd90


	//   ....[4]....
        /*0144*/ 	.word	0x0000be20


	//   ....[5]....
        /*0148*/ 	.word	0x0000f0c0


	//   ....[6]....
        /*014c*/ 	.word	0x0000f150


	//----- nvinfo : EIATTR_COOP_GROUP_MASK_REGIDS
	.align		4
.L_199:
        /*0150*/ 	.byte	0x04, 0x29
        /*0152*/ 	.short	(.L_201 - .L_200)


	//   ....[0]....
.L_200:
        /*0154*/ 	.word	0xffffffff


	//   ....[1]....
        /*0158*/ 	.word	0xffffffff


	//   ....[2]....
        /*015c*/ 	.word	0xffffffff


	//   ....[3]....
        /*0160*/ 	.word	0xffffffff


	//   ....[4]....
        /*0164*/ 	.word	0xffffffff


	//   ....[5]....
        /*0168*/ 	.word	0xffffffff


	//   ....[6]....
        /*016c*/ 	.word	0xffffffff


	//   ....[7]....
        /*0170*/ 	.word	0xffffffff


	//   ....[8]....
        /*0174*/ 	.word	0xffffffff


	//   ....[9]....
        /*0178*/ 	.word	0xffffffff


	//   ....[10]....
        /*017c*/ 	.word	0xffffffff


	//   ....[11]....
        /*0180*/ 	.word	0xffffffff


	//   ....[12]....
        /*0184*/ 	.word	0xffffffff


	//   ....[13]....
        /*0188*/ 	.word	0xffffffff


	//   ....[14]....
        /*018c*/ 	.word	0xffffffff


	//   ....[15]....
        /*0190*/ 	.word	0xffffffff


	//   ....[16]....
        /*0194*/ 	.word	0xffffffff


	//   ....[17]....
        /*0198*/ 	.word	0xffffffff


	//   ....[18]....
        /*019c*/ 	.word	0xffffffff


	//   ....[19]....
        /*01a0*/ 	.word	0xffffffff


	//   ....[20]....
        /*01a4*/ 	.word	0xffffffff


	//   ....[21]....
        /*01a8*/ 	.word	0xffffffff


	//   ....[22]....
        /*01ac*/ 	.word	0xffffffff


	//   ....[23]....
        /*01b0*/ 	.word	0xffffffff


	//   ....[24]....
        /*01b4*/ 	.word	0xffffffff


	//   ....[25]....
        /*01b8*/ 	.word	0xffffffff


	//   ....[26]....
        /*01bc*/ 	.word	0xffffffff


	//   ....[27]....
        /*01c0*/ 	.word	0xffffffff


	//   ....[28]....
        /*01c4*/ 	.word	0xffffffff


	//   ....[29]....
        /*01c8*/ 	.word	0xffffffff


	//   ....[30]....
        /*01cc*/ 	.word	0xffffffff


	//   ....[31]....
        /*01d0*/ 	.word	0xffffffff


	//   ....[32]....
        /*01d4*/ 	.word	0xffffffff


	//   ....[33]....
        /*01d8*/ 	.word	0xffffffff


	//   ....[34]....
        /*01dc*/ 	.word	0xffffffff


	//   ....[35]....
        /*01e0*/ 	.word	0xffffffff


	//   ....[36]....
        /*01e4*/ 	.word	0xffffffff


	//   ....[37]....
        /*01e8*/ 	.word	0xffffffff


	//   ....[38]....
        /*01ec*/ 	.word	0xffffffff


	//   ....[39]....
        /*01f0*/ 	.word	0xffffffff


	//   ....[40]....
        /*01f4*/ 	.word	0xffffffff


	//   ....[41]....
        /*01f8*/ 	.word	0xffffffff


	//   ....[42]....
        /*01fc*/ 	.word	0xffffffff


	//   ....[43]....
        /*0200*/ 	.word	0xffffffff


	//   ....[44]....
        /*0204*/ 	.word	0xffffffff


	//   ....[45]....
        /*0208*/ 	.word	0xffffffff


	//   ....[46]....
        /*020c*/ 	.word	0xffffffff


	//   ....[47]....
        /*0210*/ 	.word	0xffffffff


	//   ....[48]....
        /*0214*/ 	.word	0xffffffff


	//   ....[49]....
        /*0218*/ 	.word	0xffffffff


	//   ....[50]....
        /*021c*/ 	.word	0xffffffff


	//   ....[51]....
        /*0220*/ 	.word	0xffffffff


	//   ....[52]....
        /*0224*/ 	.word	0xffffffff


	//   ....[53]....
        /*0228*/ 	.word	0xffffffff


	//   ....[54]....
        /*022c*/ 	.word	0xffffffff


	//   ....[55]....
        /*0230*/ 	.word	0xffffffff


	//   ....[56]....
        /*0234*/ 	.word	0xffffffff


	//   ....[57]....
        /*0238*/ 	.word	0xffffffff


	//   ....[58]....
        /*023c*/ 	.word	0xffffffff


	//   ....[59]....
        /*0240*/ 	.word	0xffffffff


	//   ....[60]....
        /*0244*/ 	.word	0xffffffff


	//   ....[61]....
        /*0248*/ 	.word	0xffffffff


	//   ....[62]....
        /*024c*/ 	.word	0xffffffff


	//   ....[63]....
        /*0250*/ 	.word	0xffffffff


	//   ....[64]....
        /*0254*/ 	.word	0xffffffff


	//   ....[65]....
        /*0258*/ 	.word	0xffffffff


	//   ....[66]....
        /*025c*/ 	.word	0xffffffff


	//   ....[67]....
        /*0260*/ 	.word	0xffffffff


	//   ....[68]....
        /*0264*/ 	.word	0xffffffff


	//   ....[69]....
        /*0268*/ 	.word	0xffffffff


	//   ....[70]....
        /*026c*/ 	.word	0xffffffff


	//   ....[71]....
        /*0270*/ 	.word	0xffffffff


	//   ....[72]....
        /*0274*/ 	.word	0xffffffff


	//   ....[73]....
        /*0278*/ 	.word	0xffffffff


	//   ....[74]....
        /*027c*/ 	.word	0xffffffff


	//   ....[75]....
        /*0280*/ 	.word	0xffffffff


	//   ....[76]....
        /*0284*/ 	.word	0xffffffff


	//   ....[77]....
        /*0288*/ 	.word	0xffffffff


	//   ....[78]....
        /*028c*/ 	.word	0xffffffff


	//   ....[79]....
        /*0290*/ 	.word	0xffffffff


	//   ....[80]....
        /*0294*/ 	.word	0xffffffff


	//   ....[81]....
        /*0298*/ 	.word	0xffffffff


	//   ....[82]....
        /*029c*/ 	.word	0xffffffff


	//   ....[83]....
        /*02a0*/ 	.word	0xffffffff


	//   ....[84]....
        /*02a4*/ 	.word	0xffffffff


	//   ....[85]....
        /*02a8*/ 	.word	0xffffffff


	//   ....[86]....
        /*02ac*/ 	.word	0xffffffff


	//   ....[87]....
        /*02b0*/ 	.word	0xffffffff


	//   ....[88]....
        /*02b4*/ 	.word	0xffffffff


	//   ....[89]....
        /*02b8*/ 	.word	0xffffffff


	//   ....[90]....
        /*02bc*/ 	.word	0xffffffff


	//   ....[91]....
        /*02c0*/ 	.word	0xffffffff


	//   ....[92]....
        /*02c4*/ 	.word	0xffffffff


	//   ....[93]....
        /*02c8*/ 	.word	0xffffffff


	//   ....[94]....
        /*02cc*/ 	.word	0xffffffff


	//   ....[95]....
        /*02d0*/ 	.word	0xffffffff


	//   ....[96]....
        /*02d4*/ 	.word	0xffffffff


	//   ....[97]....
        /*02d8*/ 	.word	0xffffffff


	//   ....[98]....
        /*02dc*/ 	.word	0xffffffff


	//   ....[99]....
        /*02e0*/ 	.word	0xffffffff


	//   ....[100]....
        /*02e4*/ 	.word	0xffffffff


	//   ....[101]....
        /*02e8*/ 	.word	0xffffffff


	//   ....[102]....
        /*02ec*/ 	.word	0xffffffff


	//   ....[103]....
        /*02f0*/ 	.word	0xffffffff


	//   ....[104]....
        /*02f4*/ 	.word	0xffffffff


	//   ....[105]....
        /*02f8*/ 	.word	0xffffffff


	//   ....[106]....
        /*02fc*/ 	.word	0xffffffff


	//   ....[107]....
        /*0300*/ 	.word	0xffffffff


	//   ....[108]....
        /*0304*/ 	.word	0xffffffff


	//   ....[109]....
        /*0308*/ 	.word	0xffffffff


	//   ....[110]....
        /*030c*/ 	.word	0xffffffff


	//   ....[111]....
        /*0310*/ 	.word	0xffffffff


	//   ....[112]....
        /*0314*/ 	.word	0xffffffff


	//   ....[113]....
        /*0318*/ 	.word	0xffffffff


	//   ....[114]....
        /*031c*/ 	.word	0xffffffff


	//   ....[115]....
        /*0320*/ 	.word	0xffffffff


	//   ....[116]....
        /*0324*/ 	.word	0xffffffff


	//   ....[117]....
        /*0328*/ 	.word	0xffffffff


	//   ....[118]....
        /*032c*/ 	.word	0xffffffff


	//   ....[119]....
        /*0330*/ 	.word	0xffffffff


	//   ....[120]....
        /*0334*/ 	.word	0xffffffff


	//   ....[121]....
        /*0338*/ 	.word	0xffffffff


	//   ....[122]....
        /*033c*/ 	.word	0xffffffff


	//   ....[123]....
        /*0340*/ 	.word	0xffffffff


	//   ....[124]....
        /*0344*/ 	.word	0xffffffff


	//   ....[125]....
        /*0348*/ 	.word	0xffffffff


	//   ....[126]....
        /*034c*/ 	.word	0xffffffff


	//   ....[127]....
        /*0350*/ 	.word	0xffffffff


	//   ....[128]....
        /*0354*/ 	.word	0xffffffff


	//   ....[129]....
        /*0358*/ 	.word	0xffffffff


	//   ....[130]....
        /*035c*/ 	.word	0xffffffff


	//   ....[131]....
        /*0360*/ 	.word	0xffffffff


	//   ....[132]....
        /*0364*/ 	.word	0xffffffff


	//   ....[133]....
        /*0368*/ 	.word	0xffffffff


	//   ....[134]....
        /*036c*/ 	.word	0xffffffff


	//   ....[135]....
        /*0370*/ 	.word	0xffffffff


	//   ....[136]....
        /*0374*/ 	.word	0xffffffff


	//   ....[137]....
        /*0378*/ 	.word	0xffffffff


	//   ....[138]....
        /*037c*/ 	.word	0xffffffff


	//   ....[139]....
        /*0380*/ 	.word	0xffffffff


	//   ....[140]....
        /*0384*/ 	.word	0xffffffff


	//   ....[141]....
        /*0388*/ 	.word	0xffffffff


	//   ....[142]....
        /*038c*/ 	.word	0xffffffff


	//   ....[143]....
        /*0390*/ 	.word	0x0500000f


	//   ....[144]....
        /*0394*/ 	.word	0x0500000f


	//   ....[145]....
        /*0398*/ 	.word	0x0500000f


	//   ....[146]....
        /*039c*/ 	.word	0x0500000f


	//   ....[147]....
        /*03a0*/ 	.word	0x0500000f


	//   ....[148]....
        /*03a4*/ 	.word	0x0500000f


	//   ....[149]....
        /*03a8*/ 	.word	0x0500000f


	//   ....[150]....
        /*03ac*/ 	.word	0x0500000f


	//   ....[151]....
        /*03b0*/ 	.word	0x0500000f


	//   ....[152]....
        /*03b4*/ 	.word	0x0500000f


	//   ....[153]....
        /*03b8*/ 	.word	0x0500000f


	//   ....[154]....
        /*03bc*/ 	.word	0x0500000f


	//   ....[155]....
        /*03c0*/ 	.word	0x0500000f


	//   ....[156]....
        /*03c4*/ 	.word	0x0500000f


	//   ....[157]....
        /*03c8*/ 	.word	0x0500000f


	//   ....[158]....
        /*03cc*/ 	.word	0x0500000f


	//   ....[159]....
        /*03d0*/ 	.word	0x0500000f


	//   ....[160]....
        /*03d4*/ 	.word	0x0500000f


	//   ....[161]....
        /*03d8*/ 	.word	0x0500000f


	//   ....[162]....
        /*03dc*/ 	.word	0x0500000f


	//   ....[163]....
        /*03e0*/ 	.word	0x0500000f


	//   ....[164]....
        /*03e4*/ 	.word	0x0500000f


	//   ....[165]....
        /*03e8*/ 	.word	0x0500000f


	//   ....[166]....
        /*03ec*/ 	.word	0x0500000f


	//   ....[167]....
        /*03f0*/ 	.word	0x0500000f


	//   ....[168]....
        /*03f4*/ 	.word	0x0500000f


	//   ....[169]....
        /*03f8*/ 	.word	0x0500000f


	//   ....[170]....
        /*03fc*/ 	.word	0x0500000f


	//   ....[171]....
        /*0400*/ 	.word	0x0500000f


	//   ....[172]....
        /*0404*/ 	.word	0x0500000f


	//   ....[173]....
        /*0408*/ 	.word	0x0500000f


	//   ....[174]....
        /*040c*/ 	.word	0x0500000f


	//   ....[175]....
        /*0410*/ 	.word	0x0500000f


	//   ....[176]....
        /*0414*/ 	.word	0x0500000f


	//   ....[177]....
        /*0418*/ 	.word	0x0500000f


	//   ....[178]....
        /*041c*/ 	.word	0x0500000f


	//   ....[179]....
        /*0420*/ 	.word	0x0500000f


	//   ....[180]....
        /*0424*/ 	.word	0x0500000f


	//   ....[181]....
        /*0428*/ 	.word	0x0500000f


	//   ....[182]....
        /*042c*/ 	.word	0x0500000f


	//   ....[183]....
        /*0430*/ 	.word	0x0500000f


	//   ....[184]....
        /*0434*/ 	.word	0x0500000f


	//   ....[185]....
        /*0438*/ 	.word	0x0500000f


	//   ....[186]....
        /*043c*/ 	.word	0x0500000f


	//   ....[187]....
        /*0440*/ 	.word	0x0500000f


	//   ....[188]....
        /*0444*/ 	.word	0x0500000f


	//   ....[189]....
        /*0448*/ 	.word	0x0500000f


	//   ....[190]....
        /*044c*/ 	.word	0x0500000f


	//   ....[191]....
        /*0450*/ 	.word	0x0500000f


	//   ....[192]....
        /*0454*/ 	.word	0x0500000f


	//   ....[193]....
        /*0458*/ 	.word	0x0500000f


	//   ....[194]....
        /*045c*/ 	.word	0x0500000f


	//   ....[195]....
        /*0460*/ 	.word	0x0500000f


	//   ....[196]....
        /*0464*/ 	.word	0x0500000f


	//   ....[197]....
        /*0468*/ 	.word	0x0500000f


	//   ....[198]....
        /*046c*/ 	.word	0x0500000f


	//   ....[199]....
        /*0470*/ 	.word	0x0500000f


	//   ....[200]....
        /*0474*/ 	.word	0x0500000f


	//   ....[201]....
        /*0478*/ 	.word	0x0500000f


	//   ....[202]....
        /*047c*/ 	.word	0x0500000f


	//   ....[203]....
        /*0480*/ 	.word	0x0500000f


	//   ....[204]....
        /*0484*/ 	.word	0x0500000f


	//   ....[205]....
        /*0488*/ 	.word	0x0500000f


	//   ....[206]....
        /*048c*/ 	.word	0x0500000f


	//   ....[207]....
        /*0490*/ 	.word	0x0500000f


	//   ....[208]....
        /*0494*/ 	.word	0x0500000f


	//   ....[209]....
        /*0498*/ 	.word	0x0500000f


	//   ....[210]....
        /*049c*/ 	.word	0x0500000f


	//   ....[211]....
        /*04a0*/ 	.word	0x0500000f


	//   ....[212]....
        /*04a4*/ 	.word	0x0500000f


	//   ....[213]....
        /*04a8*/ 	.word	0x0500000f


	//   ....[214]....
        /*04ac*/ 	.word	0x0500000f


	//   ....[215]....
        /*04b0*/ 	.word	0x0500000f


	//   ....[216]....
        /*04b4*/ 	.word	0x0500000f


	//   ....[217]....
        /*04b8*/ 	.word	0x0500000f


	//   ....[218]....
        /*04bc*/ 	.word	0x0500000f


	//   ....[219]....
        /*04c0*/ 	.word	0x0500000f


	//   ....[220]....
        /*04c4*/ 	.word	0x0500000f


	//   ....[221]....
        /*04c8*/ 	.word	0x0500000f


	//   ....[222]....
        /*04cc*/ 	.word	0x0500000f


	//   ....[223]....
        /*04d0*/ 	.word	0x0500000f


	//   ....[224]....
        /*04d4*/ 	.word	0x0500000f


	//   ....[225]....
        /*04d8*/ 	.word	0x0500000f


	//   ....[226]....
        /*04dc*/ 	.word	0x0500000f


	//----- nvinfo : EIATTR_COOP_GROUP_INSTR_OFFSETS
	.align		4
.L_201:
        /*04e0*/ 	.byte	0x04, 0x28
        /*04e2*/ 	.short	(.L_203 - .L_202)


	//   ....[0]....
.L_202:
        /*04e4*/ 	.word	0x00000080


	//   ....[1]....
        /*04e8*/ 	.word	0x00000090


	//   ....[2]....
        /*04ec*/ 	.word	0x000002d0


	//   ....[3]....
        /*04f0*/ 	.word	0x00000430


	//   ....[4]....
        /*04f4*/ 	.word	0x00000550


	//   ....[5]....
        /*04f8*/ 	.word	0x000006b0


	//   ....[6]....
        /*04fc*/ 	.word	0x00001c00


	//   ....[7]....
        /*0500*/ 	.word	0x00002820


	//   ....[8]....
        /*0504*/ 	.word	0x00002880


	//   ....[9]....
        /*0508*/ 	.word	0x00002ce0


	//   ....[10]....
        /*050c*/ 	.word	0x00002d50


	//   ....[11]....
        /*0510*/ 	.word	0x00003dc0


	//   ....[12]....
        /*0514*/ 	.word	0x00003de0


	//   ....[13]....
        /*0518*/ 	.word	0x000046f0


	//   ....[14]....
        /*051c*/ 	.word	0x00004740


	//   ....[15]....
        /*0520*/ 	.word	0x00005650


	//   ....[16]....
        /*0524*/ 	.word	0x000056c0


	//   ....[17]....
        /*0528*/ 	.word	0x00005730


	//   ....[18]....
        /*052c*/ 	.word	0x00005750


	//   ....[19]....
        /*0530*/ 	.word	0x00007220


	//   ....[20]....
        /*0534*/ 	.word	0x00007240


	//   ....[21]....
        /*0538*/ 	.word	0x00007250


	//   ....[22]....
        /*053c*/ 	.word	0x00007260


	//   ....[23]....
        /*0540*/ 	.word	0x00007d30


	//   ....[24]....
        /*0544*/ 	.word	0x00007d50


	//   ....[25]....
        /*0548*/ 	.word	0x00007f00


	//   ....[26]....
        /*054c*/ 	.word	0x00007f20


	//   ....[27]....
        /*0550*/ 	.word	0x00008060


	//   ....[28]....
        /*0554*/ 	.word	0x00008080


	//   ....[29]....
        /*0558*/ 	.word	0x000081d0


	//   ....[30]....
        /*055c*/ 	.word	0x000081f0


	//   ....[31]....
        /*0560*/ 	.word	0x00008780


	//   ....[32]....
        /*0564*/ 	.word	0x00008790


	//   ....[33]....
        /*0568*/ 	.word	0x00009050


	//   ....[34]....
        /*056c*/ 	.word	0x00009060


	//   ....[35]....
        /*0570*/ 	.word	0x0000a2e0


	//   ....[36]....
        /*0574*/ 	.word	0x0000a310


	//   ....[37]....
        /*0578*/ 	.word	0x0000a480


	//   ....[38]....
        /*057c*/ 	.word	0x0000a4a0


	//   ....[39]....
        /*0580*/ 	.word	0x0000a5e0


	//   ....[40]....
        /*0584*/ 	.word	0x0000a600


	//   ....[41]....
        /*0588*/ 	.word	0x0000a750


	//   ....[42]....
        /*058c*/ 	.word	0x0000a770


	//   ....[43]....
        /*0590*/ 	.word	0x0000a950


	//   ....[44]....
        /*0594*/ 	.word	0x0000ab40


	//   ....[45]....
        /*0598*/ 	.word	0x0000ab70


	//   ....[46]....
        /*059c*/ 	.word	0x0000aba0


	//   ....[47]....
        /*05a0*/ 	.word	0x0000abd0


	//   ....[48]....
        /*05a4*/ 	.word	0x0000ac00


	//   ....[49]....
        /*05a8*/ 	.word	0x0000ac30


	//   ....[50]....
        /*05ac*/ 	.word	0x0000ada0


	//   ....[51]....
        /*05b0*/ 	.word	0x0000add0


	//   ....[52]....
        /*05b4*/ 	.word	0x0000ae00


	//   ....[53]....
        /*05b8*/ 	.word	0x0000ae30


	//   ....[54]....
        /*05bc*/ 	.word	0x0000ae60


	//   ....[55]....
        /*05c0*/ 	.word	0x0000ae90


	//   ....[56]....
        /*05c4*/ 	.word	0x0000af20


	//   ....[57]....
        /*05c8*/ 	.word	0x0000af50


	//   ....[58]....
        /*05cc*/ 	.word	0x0000af60


	//   ....[59]....
        /*05d0*/ 	.word	0x0000aff0


	//   ....[60]....
        /*05d4*/ 	.word	0x0000c910


	//   ....[61]....
        /*05d8*/ 	.word	0x0000c930


	//   ....[62]....
        /*05dc*/ 	.word	0x0000c9c0


	//   ....[63]....
        /*05e0*/ 	.word	0x0000c9e0


	//   ....[64]....
        /*05e4*/ 	.word	0x0000ca60


	//   ....[65]....
        /*05e8*/ 	.word	0x0000ca80


	//   ....[66]....
        /*05ec*/ 	.word	0x0000cb00


	//   ....[67]....
        /*05f0*/ 	.word	0x0000cb20


	//   ....[68]....
        /*05f4*/ 	.word	0x0000cba0


	//   ....[69]....
        /*05f8*/ 	.word	0x0000cbc0


	//   ....[70]....
        /*05fc*/ 	.word	0x0000cbd0


	//   ....[71]....
        /*0600*/ 	.word	0x0000cbe0


	//   ....[72]....
        /*0604*/ 	.word	0x0000d3e0


	//   ....[73]....
        /*0608*/ 	.word	0x0000d410


	//   ....[74]....
        /*060c*/ 	.word	0x0000d440


	//   ....[75]....
        /*0610*/ 	.word	0x0000d4d0


	//   ....[76]....
        /*0614*/ 	.word	0x0000d4e0


	//   ....[77]....
        /*0618*/ 	.word	0x0000d570


	//   ....[78]....
        /*061c*/ 	.word	0x0000d580


	//   ....[79]....
        /*0620*/ 	.word	0x0000d610


	//   ....[80]....
        /*0624*/ 	.word	0x0000d620


	//   ....[81]....
        /*0628*/ 	.word	0x0000d6b0


	//   ....[82]....
        /*062c*/ 	.word	0x0000d6c0


	//   ....[83]....
        /*0630*/ 	.word	0x0000d750


	//   ....[84]....
        /*0634*/ 	.word	0x0000d760


	//   ....[85]....
        /*0638*/ 	.word	0x0000d7e0


	//   ....[86]....
        /*063c*/ 	.word	0x0000d7f0


	//   ....[87]....
        /*0640*/ 	.word	0x0000d800


	//   ....[88]....
        /*0644*/ 	.word	0x0000dc60


	//   ....[89]....
        /*0648*/ 	.word	0x0000dc90


	//   ....[90]....
        /*064c*/ 	.word	0x0000dce0


	//   ....[91]....
        /*0650*/ 	.word	0x0000dd90


	//   ....[92]....
        /*0654*/ 	.word	0x0000ddb0


	//   ....[93]....
        /*0658*/ 	.word	0x0000de60


	//   ....[94]....
        /*065c*/ 	.word	0x0000de70


	//   ....[95]....
        /*0660*/ 	.word	0x0000dea0


	//   ....[96]....
        /*0664*/ 	.word	0x0000df30


	//   ....[97]....
        /*0668*/ 	.word	0x0000dfd0


	//   ....[98]....
        /*066c*/ 	.word	0x0000dff0


	//   ....[99]....
        /*0670*/ 	.word	0x0000e000


	//   ....[100]....
        /*0674*/ 	.word	0x0000e720


	//   ....[101]....
        /*0678*/ 	.word	0x0000e740


	//   ....[102]....
        /*067c*/ 	.word	0x0000e750


	//   ....[103]....
        /*0680*/ 	.word	0x0000e790


	//   ....[104]....
        /*0684*/ 	.word	0x0000e7a0


	//   ....[105]....
        /*0688*/ 	.word	0x0000e7e0


	//   ....[106]....
        /*068c*/ 	.word	0x0000e7f0


	//   ....[107]....
        /*0690*/ 	.word	0x0000e830


	//   ....[108]....
        /*0694*/ 	.word	0x0000e840


	//   ....[109]....
        /*0698*/ 	.word	0x0000e880


	//   ....[110]....
        /*069c*/ 	.word	0x0000e890


	//   ....[111]....
        /*06a0*/ 	.word	0x0000e8a0


	//   ....[112]....
        /*06a4*/ 	.word	0x0000ebf0


	//   ....[113]....
        /*06a8*/ 	.word	0x0000ec10


	//   ....[114]....
        /*06ac*/ 	.word	0x0000ec20


	//   ....[115]....
        /*06b0*/ 	.word	0x0000ec30


	//   ....[116]....
        /*06b4*/ 	.word	0x0000ec40


	//   ....[117]....
        /*06b8*/ 	.word	0x0000ec60


	//   ....[118]....
        /*06bc*/ 	.word	0x0000ecd0


	//   ....[119]....
        /*06c0*/ 	.word	0x0000ed00


	//   ....[120]....
        /*06c4*/ 	.word	0x0000ed10


	//   ....[121]....
        /*06c8*/ 	.word	0x0000ed80


	//   ....[122]....
        /*06cc*/ 	.word	0x0000ed90


	//   ....[123]....
        /*06d0*/ 	.word	0x0000ee90


	//   ....[124]....
        /*06d4*/ 	.word	0x0000f380


	//   ....[125]....
        /*06d8*/ 	.word	0x0000f3b0


	//   ....[126]....
        /*06dc*/ 	.word	0x0000f410


	//   ....[127]....
        /*06e0*/ 	.word	0x0000f440


	//   ....[128]....
        /*06e4*/ 	.word	0x0000f470


	//   ....[129]....
        /*06e8*/ 	.word	0x0000f4a0


	//   ....[130]....
        /*06ec*/ 	.word	0x0000f4d0


	//   ....[131]....
        /*06f0*/ 	.word	0x0000f500


	//   ....[132]....
        /*06f4*/ 	.word	0x0000f6a0


	//   ....[133]....
        /*06f8*/ 	.word	0x0000f6d0


	//   ....[134]....
        /*06fc*/ 	.word	0x0000f700


	//   ....[135]....
        /*0700*/ 	.word	0x0000f730


	//   ....[136]....
        /*0704*/ 	.word	0x0000f760


	//   ....[137]....
        /*0708*/ 	.word	0x0000f790


	//   ....[138]....
        /*070c*/ 	.word	0x0000f850


	//   ....[139]....
        /*0710*/ 	.word	0x0000f870


	//   ....[140]....
        /*0714*/ 	.word	0x0000f880


	//   ....[141]....
        /*0718*/ 	.word	0x0000f8e0


	//   ....[142]....
        /*071c*/ 	.word	0x0000ff00


	//   ....[143]....
        /*0720*/ 	.word	0x000103e0


	//   ....[144]....
        /*0724*/ 	.word	0x000104d0


	//   ....[145]....
        /*0728*/ 	.word	0x00010570


	//   ....[146]....
        /*072c*/ 	.word	0x000105d0


	//   ....[147]....
        /*0730*/ 	.word	0x000106c0


	//   ....[148]....
        /*0734*/ 	.word	0x00010730


	//   ....[149]....
        /*0738*/ 	.word	0x00010820


	//   ....[150]....
        /*073c*/ 	.word	0x00010890


	//   ....[151]....
        /*0740*/ 	.word	0x00010980


	//   ....[152]....
        /*0744*/ 	.word	0x000109f0


	//   ....[153]....
        /*0748*/ 	.word	0x00010ae0


	//   ....[154]....
        /*074c*/ 	.word	0x00010b50


	//   ....[155]....
        /*0750*/ 	.word	0x00010bf0


	//   ....[156]....
        /*0754*/ 	.word	0x00010ce0


	//   ....[157]....
        /*0758*/ 	.word	0x00010d50


	//   ....[158]....
        /*075c*/ 	.word	0x00010db0


	//   ....[159]....
        /*0760*/ 	.word	0x00010ea0


	//   ....[160]....
        /*0764*/ 	.word	0x00010f00


	//   ....[161]....
        /*0768*/ 	.word	0x00011000


	//   ....[162]....
        /*076c*/ 	.word	0x00011060


	//   ....[163]....
        /*0770*/ 	.word	0x00011160


	//   ....[164]....
        /*0774*/ 	.word	0x000111c0


	//   ....[165]....
        /*0778*/ 	.word	0x000112c0


	//   ....[166]....
        /*077c*/ 	.word	0x00011320


	//   ....[167]....
        /*0780*/ 	.word	0x00011420


	//   ....[168]....
        /*0784*/ 	.word	0x00011480


	//   ....[169]....
        /*0788*/ 	.word	0x00011580


	//   ....[170]....
        /*078c*/ 	.word	0x000115e0


	//   ....[171]....
        /*0790*/ 	.word	0x000116c0


	//   ....[172]....
        /*0794*/ 	.word	0x000117f0


	//   ....[173]....
        /*0798*/ 	.word	0x000118d0


	//   ....[174]....
        /*079c*/ 	.word	0x00011980


	//   ....[175]....
        /*07a0*/ 	.word	0x00011a90


	//   ....[176]....
        /*07a4*/ 	.word	0x00011af0


	//   ....[177]....
        /*07a8*/ 	.word	0x00011c00


	//   ....[178]....
        /*07ac*/ 	.word	0x00011c60


	//   ....[179]....
        /*07b0*/ 	.word	0x00011d70


	//   ....[180]....
        /*07b4*/ 	.word	0x00011dd0


	//   ....[181]....
        /*07b8*/ 	.word	0x00011ee0


	//   ....[182]....
        /*07bc*/ 	.word	0x00011f40


	//   ....[183]....
        /*07c0*/ 	.word	0x00012000


	//   ....[184]....
        /*07c4*/ 	.word	0x00012160


	//   ....[185]....
        /*07c8*/ 	.word	0x00012200


	//   ....[186]....
        /*07cc*/ 	.word	0x00012260


	//   ....[187]....
        /*07d0*/ 	.word	0x00012310


	//   ....[188]....
        /*07d4*/ 	.word	0x00012370


	//   ....[189]....
        /*07d8*/ 	.word	0x00012420


	//   ....[190]....
        /*07dc*/ 	.word	0x00012480


	//   ....[191]....
        /*07e0*/ 	.word	0x00012530


	//   ....[192]....
        /*07e4*/ 	.word	0x00012590


	//   ....[193]....
        /*07e8*/ 	.word	0x00012640


	//   ....[194]....
        /*07ec*/ 	.word	0x000126a0


	//   ....[195]....
        /*07f0*/ 	.word	0x00012750


	//   ....[196]....
        /*07f4*/ 	.word	0x00012830


	//   ....[197]....
        /*07f8*/ 	.word	0x000128d0


	//   ....[198]....
        /*07fc*/ 	.word	0x00012930


	//   ....[199]....
        /*0800*/ 	.word	0x00012a00


	//   ....[200]....
        /*0804*/ 	.word	0x00012a60


	//   ....[201]....
        /*0808*/ 	.word	0x00012b30


	//   ....[202]....
        /*080c*/ 	.word	0x00012b90


	//   ....[203]....
        /*0810*/ 	.word	0x00012c70


	//   ....[204]....
        /*0814*/ 	.word	0x00012cd0


	//   ....[205]....
        /*0818*/ 	.word	0x00012da0


	//   ....[206]....
        /*081c*/ 	.word	0x00012e00


	//   ....[207]....
        /*0820*/ 	.word	0x00012ed0


	//   ....[208]....
        /*0824*/ 	.word	0x00012f60


	//   ....[209]....
        /*0828*/ 	.word	0x00013000


	//   ....[210]....
        /*082c*/ 	.word	0x00013180


	//   ....[211]....
        /*0830*/ 	.word	0x000131f0


	//   ....[212]....
        /*0834*/ 	.word	0x00013260


	//   ....[213]....
        /*0838*/ 	.word	0x000132d0


	//   ....[214]....
        /*083c*/ 	.word	0x00013340


	//   ....[215]....
        /*0840*/ 	.word	0x000133c0


	//   ....[216]....
        /*0844*/ 	.word	0x00013440


	//   ....[217]....
        /*0848*/ 	.word	0x000134d0


	//   ....[218]....
        /*084c*/ 	.word	0x00013540


	//   ....[219]....
        /*0850*/ 	.word	0x000135b0


	//   ....[220]....
        /*0854*/ 	.word	0x00013620


	//   ....[221]....
        /*0858*/ 	.word	0x000136a0


	//   ....[222]....
        /*085c*/ 	.word	0x00013710


	//   ....[223]....
        /*0860*/ 	.word	0x000137b0


	//   ....[224]....
        /*0864*/ 	.word	0x00013800


	//   ....[225]....
        /*0868*/ 	.word	0x00013890


	//   ....[226]....
        /*086c*/ 	.word	0x000139c0


	//----- nvinfo : EIATTR_REG_RECONFIG
	.align		4
.L_203:
        /*0870*/ 	.byte	0x01, 0x54
	.zero		2


	//----- nvinfo : EIATTR_SYSCALL_OFFSETS
	.align		4
        /*0874*/ 	.byte	0x04, 0x46
        /*0876*/ 	.short	(.L_205 - .L_204)


	//   ....[0]....
.L_204:
        /*0878*/ 	.word	0x00001d80


	//   ....[1]....
        /*087c*/ 	.word	0x0000bf80


	//   ....[2]....
        /*0880*/ 	.word	0x0000c0d0


	//   ....[3]....
        /*0884*/ 	.word	0x0000c1c0


	//   ....[4]....
        /*0888*/ 	.word	0x0000d050


	//----- nvinfo : EIATTR_MBARRIER_INSTR_OFFSETS
	.align		4
.L_205:
        /*088c*/ 	.byte	0x04, 0x39
        /*088e*/ 	.short	(.L_207 - .L_206)


	//   ....[0]....
.L_206:
        /*0890*/ 	.word	0x00000180
        /*0894*/ 	.word	0x000000ff
        /*0898*/ 	.word	0x00022800
        /*089c*/ 	.short	0x0100
        /*089e*/ 	.byte	0x08
	.zero		1


	//   ....[1]....
        /*08a0*/ 	.word	0x00000190
        /*08a4*/ 	.word	0x000000ff
        /*08a8*/ 	.word	0x00022820
        /*08ac*/ 	.short	0x0100
        /*08ae*/ 	.byte	0x08
	.zero		1


	//   ....[2]....
        /*08b0*/ 	.word	0x00000280
        /*08b4*/ 	.word	0x000000ff
        /*08b8*/ 	.word	0x00022830
        /*08bc*/ 	.short	0x0100
        /*08be*/ 	.byte	0x08
	.zero		1


	//   ....[3]....
        /*08c0*/ 	.word	0x00000290
        /*08c4*/ 	.word	0x000000ff
        /*08c8*/ 	.word	0x00022840
        /*08cc*/ 	.short	0x0100
        /*08ce*/ 	.byte	0x08
	.zero		1


	//   ....[4]....
        /*08d0*/ 	.word	0x000002a0
        /*08d4*/ 	.word	0x000000ff
        /*08d8*/ 	.word	0x00022838
        /*08dc*/ 	.short	0x0100
        /*08de*/ 	.byte	0x08
	.zero		1


	//   ....[5]....
        /*08e0*/ 	.word	0x000002b0
        /*08e4*/ 	.word	0x000000ff
        /*08e8*/ 	.word	0x00022848
        /*08ec*/ 	.short	0x0100
        /*08ee*/ 	.byte	0x08
	.zero		1


	//   ....[6]....
        /*08f0*/ 	.word	0x000003e0
        /*08f4*/ 	.word	0x000000ff
        /*08f8*/ 	.word	0x00022850
        /*08fc*/ 	.short	0x0100
        /*08fe*/ 	.byte	0x08
	.zero		1


	//   ....[7]....
        /*0900*/ 	.word	0x000003f0
        /*0904*/ 	.word	0x000000ff
        /*0908*/ 	.word	0x00022860
        /*090c*/ 	.short	0x0100
        /*090e*/ 	.byte	0x08
	.zero		1


	//   ....[8]....
        /*0910*/ 	.word	0x00000400
        /*0914*/ 	.word	0x000000ff
        /*0918*/ 	.word	0x00022858
        /*091c*/ 	.short	0x0100
        /*091e*/ 	.byte	0x08
	.zero		1


	//   ....[9]....
        /*0920*/ 	.word	0x00000410
        /*0924*/ 	.word	0x000000ff
        /*0928*/ 	.word	0x00022868
        /*092c*/ 	.short	0x0100
        /*092e*/ 	.byte	0x08
	.zero		1


	//   ....[10]....
        /*0930*/ 	.word	0x00000500
        /*0934*/ 	.word	0x000000ff
        /*0938*/ 	.word	0x00022870
        /*093c*/ 	.short	0x0100
        /*093e*/ 	.byte	0x06
	.zero		1


	//   ....[11]....
        /*0940*/ 	.word	0x00000510
        /*0944*/ 	.word	0x000000ff
        /*0948*/ 	.word	0x00022880
        /*094c*/ 	.short	0x0100
        /*094e*/ 	.byte	0x06
	.zero		1


	//   ....[12]....
        /*0950*/ 	.word	0x00000520
        /*0954*/ 	.word	0x000000ff
        /*0958*/ 	.word	0x00022878
        /*095c*/ 	.short	0x0100
        /*095e*/ 	.byte	0x06
	.zero		1


	//   ....[13]....
        /*0960*/ 	.word	0x00000530
        /*0964*/ 	.word	0x000000ff
        /*0968*/ 	.word	0x00022888
        /*096c*/ 	.short	0x0100
        /*096e*/ 	.byte	0x06
	.zero		1


	//   ....[14]....
        /*0970*/ 	.word	0x00000660
        /*0974*/ 	.word	0x000000ff
        /*0978*/ 	.word	0x00022890
        /*097c*/ 	.short	0x0100
        /*097e*/ 	.byte	0x08
	.zero		1


	//   ....[15]....
        /*0980*/ 	.word	0x00000670
        /*0984*/ 	.word	0x000000ff
        /*0988*/ 	.word	0x000228a0
        /*098c*/ 	.short	0x0100
        /*098e*/ 	.byte	0x08
	.zero		1


	//   ....[16]....
        /*0990*/ 	.word	0x00000680
        /*0994*/ 	.word	0x000000ff
        /*0998*/ 	.word	0x00022898
        /*099c*/ 	.short	0x0100
        /*099e*/ 	.byte	0x08
	.zero		1


	//   ....[17]....
        /*09a0*/ 	.word	0x00000690
        /*09a4*/ 	.word	0x000000ff
        /*09a8*/ 	.word	0x000228a8
        /*09ac*/ 	.short	0x0100
        /*09ae*/ 	.byte	0x08
	.zero		1


	//   ....[18]....
        /*09b0*/ 	.word	0x000007d0
        /*09b4*/ 	.word	0x000000ff
        /*09b8*/ 	.word	0x000228b0
        /*09bc*/ 	.short	0x0100
        /*09be*/ 	.byte	0x08
	.zero		1


	//   ....[19]....
        /*09c0*/ 	.word	0x000007e0
        /*09c4*/ 	.word	0x000000ff
        /*09c8*/ 	.word	0x000228c0
        /*09cc*/ 	.short	0x0100
        /*09ce*/ 	.byte	0x08
	.zero		1


	//   ....[20]....
        /*09d0*/ 	.word	0x000007f0
        /*09d4*/ 	.word	0x000000ff
        /*09d8*/ 	.word	0x000228b8
        /*09dc*/ 	.short	0x0100
        /*09de*/ 	.byte	0x08
	.zero		1


	//   ....[21]....
        /*09e0*/ 	.word	0x00000800
        /*09e4*/ 	.word	0x000000ff
        /*09e8*/ 	.word	0x000228c8
        /*09ec*/ 	.short	0x0100
        /*09ee*/ 	.byte	0x08
	.zero		1


	//   ....[22]....
        /*09f0*/ 	.word	0x00001e30
        /*09f4*/ 	.word	0x00000007
        /*09f8*/ 	.word	0x00022800
        /*09fc*/ 	.short	0x010a
        /*09fe*/ 	.byte	0x3f
	.zero		1


	//   ....[23]....
        /*0a00*/ 	.word	0x00001f00
        /*0a04*/ 	.word	0x000000ff
        /*0a08*/ 	.word	0x00022830
        /*0a0c*/ 	.short	0x010a
        /*0a0e*/ 	.byte	0x16
	.zero		1


	//   ....[24]....
        /*0a10*/ 	.word	0x00001f40
        /*0a14*/ 	.word	0x000000ff
        /*0a18*/ 	.word	0x00022830
        /*0a1c*/ 	.short	0x010a
        /*0a1e*/ 	.byte	0x16
	.zero		1


	//   ....[25]....
        /*0a20*/ 	.word	0x00002310
        /*0a24*/ 	.word	0x000000ff
        /*0a28*/ 	.word	0x00000000
        /*0a2c*/ 	.short	0x0101
        /*0a2e*/ 	.byte	0x06
	.zero		1


	//   ....[26]....
        /*0a30*/ 	.word	0x00003530
        /*0a34*/ 	.word	0x000000ff
        /*0a38*/ 	.word	0x00022850
        /*0a3c*/ 	.short	0x010a
        /*0a3e*/ 	.byte	0x16
	.zero		1


	//   ....[27]....
        /*0a40*/ 	.word	0x00003570
        /*0a44*/ 	.word	0x000000ff
        /*0a48*/ 	.word	0x00022850
        /*0a4c*/ 	.short	0x010a
        /*0a4e*/ 	.byte	0x16
	.zero		1


	//   ....[28]....
        /*0a50*/ 	.word	0x00003880
        /*0a54*/ 	.word	0x000000ff
        /*0a58*/ 	.word	0x00000000
        /*0a5c*/ 	.short	0x0101
        /*0a5e*/ 	.byte	0x16
	.zero		1


	//   ....[29]....
        /*0a60*/ 	.word	0x00003a00
        /*0a64*/ 	.word	0x000000ff
        /*0a68*/ 	.word	0x00022830
        /*0a6c*/ 	.short	0x010a
        /*0a6e*/ 	.byte	0x19
	.zero		1


	//   ....[30]....
        /*0a70*/ 	.word	0x00003a40
        /*0a74*/ 	.word	0x000000ff
        /*0a78*/ 	.word	0x00022830
        /*0a7c*/ 	.short	0x010a
        /*0a7e*/ 	.byte	0x19
	.zero		1


	//   ....[31]....
        /*0a80*/ 	.word	0x00003c70
        /*0a84*/ 	.word	0x000000ff
        /*0a88*/ 	.word	0x00000000
        /*0a8c*/ 	.short	0x0101
        /*0a8e*/ 	.byte	0x06
	.zero		1


	//   ....[32]....
        /*0a90*/ 	.word	0x000052e0
        /*0a94*/ 	.word	0x000000ff
        /*0a98*/ 	.word	0x00022850
        /*0a9c*/ 	.short	0x010a
        /*0a9e*/ 	.byte	0x19
	.zero		1


	//   ....[33]....
        /*0aa0*/ 	.word	0x00005320
        /*0aa4*/ 	.word	0x000000ff
        /*0aa8*/ 	.word	0x00022850
        /*0aac*/ 	.short	0x010a
        /*0aae*/ 	.byte	0x19
	.zero		1


	//   ....[34]....
        /*0ab0*/ 	.word	0x00005630
        /*0ab4*/ 	.word	0x000000ff
        /*0ab8*/ 	.word	0x00000000
        /*0abc*/ 	.short	0x0101
        /*0abe*/ 	.byte	0x19
	.zero		1


	//   ....[35]....
        /*0ac0*/ 	.word	0x00007d60
        /*0ac4*/ 	.word	0x000000ff
        /*0ac8*/ 	.word	0x00000000
        /*0acc*/ 	.short	0x0101
        /*0ace*/ 	.byte	0x08
	.zero		1


	//   ....[36]....
        /*0ad0*/ 	.word	0x00008570
        /*0ad4*/ 	.word	0x000000ff
        /*0ad8*/ 	.word	0x00000000
        /*0adc*/ 	.short	0x0101
        /*0ade*/ 	.byte	0x08
	.zero		1


	//   ....[37]....
        /*0ae0*/ 	.word	0x0000c6b0
        /*0ae4*/ 	.word	0x00000021
        /*0ae8*/ 	.word	0x00022840
        /*0aec*/ 	.short	0x010a
        /*0aee*/ 	.byte	0x3f
	.zero		1


	//   ....[38]....
        /*0af0*/ 	.word	0x0000cce0
        /*0af4*/ 	.word	0x00000021
        /*0af8*/ 	.word	0x00022830
        /*0afc*/ 	.short	0x0107
        /*0afe*/ 	.byte	0x3f
	.zero		1


	//   ....[39]....
        /*0b00*/ 	.word	0x0000cdc0
        /*0b04*/ 	.word	0x00000021
        /*0b08*/ 	.word	0x00022830
        /*0b0c*/ 	.short	0x0101
        /*0b0e*/ 	.byte	0x3f
	.zero		1


	//   ....[40]....
        /*0b10*/ 	.word	0x0000d900
        /*0b14*/ 	.word	0x00000016
        /*0b18*/ 	.word	0x00022800
        /*0b1c*/ 	.short	0x0107
        /*0b1e*/ 	.byte	0x3f
	.zero		1


	//   ....[41]....
        /*0b20*/ 	.word	0x0000d9f0
        /*0b24*/ 	.word	0x00000016
        /*0b28*/ 	.word	0x00022800
        /*0b2c*/ 	.short	0x0101
        /*0b2e*/ 	.byte	0x3f
	.zero		1


	//   ....[42]....
        /*0b30*/ 	.word	0x0000da10
        /*0b34*/ 	.word	0x00000016
        /*0b38*/ 	.word	0x00022820
        /*0b3c*/ 	.short	0x010a
        /*0b3e*/ 	.byte	0x3f
	.zero		1


	//   ....[43]....
        /*0b40*/ 	.word	0x0000daa0
        /*0b44*/ 	.word	0x00000021
        /*0b48*/ 	.word	0x00022860
        /*0b4c*/ 	.short	0x010a
        /*0b4e*/ 	.byte	0x3f
	.zero		1


	//   ....[44]....
        /*0b50*/ 	.word	0x0000e180
        /*0b54*/ 	.word	0x00000021
        /*0b58*/ 	.word	0x00022850
        /*0b5c*/ 	.short	0x0107
        /*0b5e*/ 	.byte	0x3f
	.zero		1


	//   ....[45]....
        /*0b60*/ 	.word	0x0000e250
        /*0b64*/ 	.word	0x00000021
        /*0b68*/ 	.word	0x00022850
        /*0b6c*/ 	.short	0x0101
        /*0b6e*/ 	.byte	0x3f
	.zero		1


	//   ....[46]....
        /*0b70*/ 	.word	0x0000e5a0
        /*0b74*/ 	.word	0x0000000a
        /*0b78*/ 	.word	0x00022840
        /*0b7c*/ 	.short	0x010a
        /*0b7e*/ 	.byte	0x3f
	.zero		1


	//   ....[47]....
        /*0b80*/ 	.word	0x0000e950
        /*0b84*/ 	.word	0x0000000a
        /*0b88*/ 	.word	0x00022830
        /*0b8c*/ 	.short	0x0107
        /*0b8e*/ 	.byte	0x3f
	.zero		1


	//   ....[48]....
        /*0b90*/ 	.word	0x0000ea10
        /*0b94*/ 	.word	0x0000000a
        /*0b98*/ 	.word	0x00022830
        /*0b9c*/ 	.short	0x0101
        /*0b9e*/ 	.byte	0x3f
	.zero		1


	//   ....[49]....
        /*0ba0*/ 	.word	0x0000ea40
        /*0ba4*/ 	.word	0x0000000a
        /*0ba8*/ 	.word	0x00022860
        /*0bac*/ 	.short	0x010a
        /*0bae*/ 	.byte	0x3f
	.zero		1


	//   ....[50]....
        /*0bb0*/ 	.word	0x0000ef40
        /*0bb4*/ 	.word	0x0000000a
        /*0bb8*/ 	.word	0x00022850
        /*0bbc*/ 	.short	0x0107
        /*0bbe*/ 	.byte	0x3f
	.zero		1


	//   ....[51]....
        /*0bc0*/ 	.word	0x0000f000
        /*0bc4*/ 	.word	0x0000000a
        /*0bc8*/ 	.word	0x00022850
        /*0bcc*/ 	.short	0x0101
        /*0bce*/ 	.byte	0x3f
	.zero		1


	//   ....[52]....
        /*0bd0*/ 	.word	0x0000fe80
        /*0bd4*/ 	.word	0x00000007
        /*0bd8*/ 	.word	0x00022820
        /*0bdc*/ 	.short	0x010a
        /*0bde*/ 	.byte	0x3f
	.zero		1


	//   ....[53]....
        /*0be0*/ 	.word	0x00010000
        /*0be4*/ 	.word	0x00000005
        /*0be8*/ 	.word	0x00022840
        /*0bec*/ 	.short	0x010a
        /*0bee*/ 	.byte	0x3f
	.zero		1


	//   ....[54]....
        /*0bf0*/ 	.word	0x000100a0
        /*0bf4*/ 	.word	0x00000003
        /*0bf8*/ 	.word	0x00022840
        /*0bfc*/ 	.short	0x010a
        /*0bfe*/ 	.byte	0x3f
	.zero		1


	//   ....[55]....
        /*0c00*/ 	.word	0x000100e0
        /*0c04*/ 	.word	0x00000005
        /*0c08*/ 	.word	0x00022860
        /*0c0c*/ 	.short	0x010a
        /*0c0e*/ 	.byte	0x3f
	.zero		1


	//   ....[56]....
        /*0c10*/ 	.word	0x00010120
        /*0c14*/ 	.word	0x00000003
        /*0c18*/ 	.word	0x00022860
        /*0c1c*/ 	.short	0x010a
        /*0c1e*/ 	.byte	0x3f
	.zero		1


	//   ....[57]....
        /*0c20*/ 	.word	0x00010180
        /*0c24*/ 	.word	0x00000007
        /*0c28*/ 	.word	0x00022800
        /*0c2c*/ 	.short	0x010a
        /*0c2e*/ 	.byte	0x3f
	.zero		1


	//   ....[58]....
        /*0c30*/ 	.word	0x000101e0
        /*0c34*/ 	.word	0x00000000
        /*0c38*/ 	.word	0x00022830
        /*0c3c*/ 	.short	0x010a
        /*0c3e*/ 	.byte	0x3f
	.zero		1


	//   ....[59]....
        /*0c40*/ 	.word	0x00010240
        /*0c44*/ 	.word	0x0000000a
        /*0c48*/ 	.word	0x00022850
        /*0c4c*/ 	.short	0x010a
        /*0c4e*/ 	.byte	0x3f
	.zero		1


	//   ....[60]....
        /*0c50*/ 	.word	0x000102a0
        /*0c54*/ 	.word	0x00000000
        /*0c58*/ 	.word	0x00022830
        /*0c5c*/ 	.short	0x010a
        /*0c5e*/ 	.byte	0x3f
	.zero		1


	//   ....[61]....
        /*0c60*/ 	.word	0x00010300
        /*0c64*/ 	.word	0x00000008
        /*0c68*/ 	.word	0x00022850
        /*0c6c*/ 	.short	0x010a
        /*0c6e*/ 	.byte	0x3f
	.zero		1


	//   ....[62]....
        /*0c70*/ 	.word	0x00010420
        /*0c74*/ 	.word	0x00000021
        /*0c78*/ 	.word	0x00022840
        /*0c7c*/ 	.short	0x010a
        /*0c7e*/ 	.byte	0x3f
	.zero		1


	//   ....[63]....
        /*0c80*/ 	.word	0x000116f0
        /*0c84*/ 	.word	0x00000016
        /*0c88*/ 	.word	0x00022820
        /*0c8c*/ 	.short	0x010a
        /*0c8e*/ 	.byte	0x3f
	.zero		1


	//   ....[64]....
        /*0c90*/ 	.word	0x00011740
        /*0c94*/ 	.word	0x00000021
        /*0c98*/ 	.word	0x00022860
        /*0c9c*/ 	.short	0x010a
        /*0c9e*/ 	.byte	0x3f
	.zero		1


	//   ....[65]....
        /*0ca0*/ 	.word	0x000120b0
        /*0ca4*/ 	.word	0x0000000a
        /*0ca8*/ 	.word	0x00022840
        /*0cac*/ 	.short	0x010a
        /*0cae*/ 	.byte	0x3f
	.zero		1


	//   ....[66]....
        /*0cb0*/ 	.word	0x00012780
        /*0cb4*/ 	.word	0x0000000a
        /*0cb8*/ 	.word	0x00022860
        /*0cbc*/ 	.short	0x010a
        /*0cbe*/ 	.byte	0x3f
	.zero		1


	//   ....[67]....
        /*0cc0*/ 	.word	0x000138e0
        /*0cc4*/ 	.word	0x00000007
        /*0cc8*/ 	.word	0x00022820
        /*0ccc*/ 	.short	0x010a
        /*0cce*/ 	.byte	0x3f
	.zero		1


	//   ....[68]....
        /*0cd0*/ 	.word	0x00013a80
        /*0cd4*/ 	.word	0x00000005
        /*0cd8*/ 	.word	0x00022840
        /*0cdc*/ 	.short	0x010a
        /*0cde*/ 	.byte	0x3f
	.zero		1


	//   ....[69]....
        /*0ce0*/ 	.word	0x00013ad0
        /*0ce4*/ 	.word	0x00000003
        /*0ce8*/ 	.word	0x00022840
        /*0cec*/ 	.short	0x010a
        /*0cee*/ 	.byte	0x3f
	.zero		1


	//   ....[70]....
        /*0cf0*/ 	.word	0x00013b20
        /*0cf4*/ 	.word	0x00000005
        /*0cf8*/ 	.word	0x00022860
        /*0cfc*/ 	.short	0x010a
        /*0cfe*/ 	.byte	0x3f
	.zero		1


	//----- nvinfo : EIATTR_NUM_MBARRIERS
	.align		4
.L_207:
        /*0d00*/ 	.byte	0x03, 0x38
        /*0d02*/ 	.short	0x0016


	//----- nvinfo : EIATTR_EXIT_INSTR_OFFSETS
	.align		4
        /*0d04*/ 	.byte	0x04, 0x1c
        /*0d06*/ 	.short	(.L_209 - .L_208)


	//   ....[0]....
.L_208:
        /*0d08*/ 	.word	0x000009a0


	//   ....[1]....
        /*0d0c*/ 	.word	0x0000a8f0


	//   ....[2]....
        /*0d10*/ 	.word	0x00010170


	//----- nvinfo : EIATTR_MAX_THREADS
	.align		4
.L_209:
        /*0d14*/ 	.byte	0x04, 0x05
        /*0d16*/ 	.short	(.L_211 - .L_210)
.L_210:
        /*0d18*/ 	.word	0x00000180
        /*0d1c*/ 	.word	0x00000001
        /*0d20*/ 	.word	0x00000001


	//----- nvinfo : EIATTR_CRS_STACK_SIZE
	.align		4
.L_211:
        /*0d24*/ 	.byte	0x04, 0x1e
        /*0d26*/ 	.short	(.L_213 - .L_212)
.L_212:
        /*0d28*/ 	.word	0x00000000


	//----- nvinfo : EIATTR_CBANK_PARAM_SIZE
	.align		4
.L_213:
        /*0d2c*/ 	.byte	0x03, 0x19
        /*0d2e*/ 	.short	0x0af0


	//----- nvinfo : EIATTR_PARAM_CBANK
	.align		4
        /*0d30*/ 	.byte	0x04, 0x0a
        /*0d32*/ 	.short	(.L_215 - .L_214)
	.align		4
.L_214:
        /*0d34*/ 	.word	index@(.nv.constant0._ZN7cutlass13device_kernelIN5flash11enable_sm90INS1_16FlashAttnFwdSm90INS1_25CollectiveMainloopFwdSm90ILi2EN4cute5tupleIJNS5_1CILi1EEES8_S8_EEENS6_IJNS7_ILi128EEENS7_ILi96EEENS7_ILi64EEEEEELi256ENS_10bfloat16_tEfNS_4arch4Sm90ELb0ELb0ELb0ELb1ELb1ELb0ELb0ELb1ELb0ELb1ELb1ELb0EEENS1_21CollectiveEpilogueFwdINS6_IJSA_NS7_ILi256EEESB_EEES9_SE_SG_Li256ELb1ELb1ELb1ELb0EEENS1_36VarlenDynamicPersistentTileSchedulerILi128ELi96ELi256ELi128ELb1ELb1ELb1ELb0ELb1ELb1EEEEEEEEEvNT_6ParamsE)
        /*0d38*/ 	.short	0x0210
        /*0d3a*/ 	.short	0x0af0


	//----- nvinfo : EIATTR_SW_WAR
	.align		4
.L_215:
        /*0d3c*/ 	.byte	0x04, 0x36
        /*0d3e*/ 	.short	(.L_217 - .L_216)
.L_216:
        /*0d40*/ 	.word	0x00000008
.L_217:


//--------------------- .nv.info._ZN7cutlass13device_kernelIN5flash11enable_sm90INS1_16FlashAttnFwdSm90INS1_25CollectiveMainloopFwdSm90ILi2EN4cute5tupleIJNS5_1CILi1EEES8_S8_EEENS6_IJNS7_ILi128EEENS7_ILi96EEENS7_ILi64EEEEEELi256ENS_10bfloat16_tEfNS_4arch4Sm90ELb0ELb0ELb0ELb1ELb1ELb1ELb0ELb1ELb0ELb1ELb1ELb0EEENS1_21CollectiveEpilogueFwdINS6_IJSA_NS7_ILi256EEESB_EEES9_SE_SG_Li256ELb1ELb1ELb1ELb0EEENS1_36VarlenDynamicPersistentTileSchedulerILi128ELi96ELi256ELi128ELb1ELb1ELb1ELb0ELb1ELb1EEEEEEEEEvNT_6ParamsE --------------------------
	.section	.nv.info._ZN7cutlass13device_kernelIN5flash11enable_sm90INS1_16FlashAttnFwdSm90INS1_25CollectiveMainloopFwdSm90ILi2EN4cute5tupleIJNS5_1CILi1EEES8_S8_EEENS6_IJNS7_ILi128EEENS7_ILi96EEENS7_ILi64EEEEEELi256ENS_10bfloat16_tEfNS_4arch4Sm90ELb0ELb0ELb0ELb1ELb1ELb1ELb0ELb1ELb0ELb1ELb1ELb0EEENS1_21CollectiveEpilogueFwdINS6_IJSA_NS7_ILi256EEESB_EEES9_SE_SG_Li256ELb1ELb1ELb1ELb0EEENS1_36VarlenDynamicPersistentTileSchedulerILi128ELi96ELi256ELi128ELb1ELb1ELb1ELb0ELb1ELb1EEEEEEEEEvNT_6ParamsE,"",@"SHT_CUDA_INFO"
	.sectionflags	@""
	.align	4


	//----- nvinfo : EIATTR_CUDA_API_VERSION
	.align		4
        /*0000*/ 	.byte	0x04, 0x37
        /*0002*/ 	.short	(.L_219 - .L_218)
.L_218:
        /*0004*/ 	.word	0x00000082


	//----- nvinfo : EIATTR_KPARAM_INFO
	.align		4
.L_219:
        /*0008*/ 	.byte	0x04, 0x17
        /*000a*/ 	.short	(.L_221 - .L_220)
.L_220:
        /*000c*/ 	.word	0x00000000
        /*0010*/ 	.short	0x0000
        /*0012*/ 	.short	0x0070
        /*0014*/ 	.byte	0x00, 0xf0, 0x01, 0x2a


	//----- nvinfo : EIATTR_SPARSE_MMA_MASK
	.align		4
.L_221:
        /*0018*/ 	.byte	0x03, 0x50
        /*001a*/ 	.short	0x0000


	//----- nvinfo : EIATTR_MAXREG_COUNT
	.align		4
        /*001c*/ 	.byte	0x03, 0x1b
        /*001e*/ 	.short	0x00a8


	//----- nvinfo : EIATTR_NUM_BARRIERS
	.align		4
        /*0020*/ 	.byte	0x02, 0x4c
        /*0022*/ 	.byte	0x10
	.zero		1


	//----- nvinfo : EIATTR_EXTERNS
	.align		4
        /*0024*/ 	.byte	0x04, 0x0f
        /*0026*/ 	.short	(.L_223 - .L_222)


	//   ....[0]....
	.align		4
.L_222:
        /*0028*/ 	.word	index@(__assertfail)


	//----- nvinfo : EIATTR_ANNOTATIONS
	.align		4
.L_223:
        /*002c*/ 	.byte	0x04, 0x55
        /*002e*/ 	.short	(.L_225 - .L_224)


	//   ....[0]....
.L_224:
        /* <DEDUP_REMOVED lines=150> */
        /*0984*/ 	.byte	0xa0, 0x90, 0x01, 0x00, 0x01, 0x00, 0x00, 0x00, 0xe0, 0x9c, 0x01, 0x00


	//----- nvinfo : EIATTR_MERCURY_ISA_VERSION
	.align		4
.L_225:
        /*0990*/ 	.byte	0x03, 0x5f
        /*0992*/ 	.short	0x0101


	//----- nvinfo : EIATTR_UNUSED_LOAD_BYTE_OFFSET
	.align		4
        /*0994*/ 	.byte	0x04, 0x44
        /*0996*/ 	.short	(.L_227 - .L_226)


	//   ....[0]....
.L_226:
        /*0998*/ 	.word	0x00000a40
        /*099c*/ 	.word	0x0000fff0


	//   ....[1]....
        /*09a0*/ 	.word	0x0000de10
        /*09a4*/ 	.word	0x0000fff0


	//----- nvinfo : EIATTR_INT_WARP_WIDE_INSTR_OFFSETS
	.align		4
.L_227:
        /*09a8*/ 	.byte	0x04, 0x31
        /*09aa*/ 	.short	(.L_229 - .L_228)


	//   ....[0]....
.L_228:
        /*09ac*/ 	.word	0x00000120


	//   ....[1]....
        /*09b0*/ 	.word	0x000001c0


	//   ....[2]....
        /*09b4*/ 	.word	0x00000230


	//   ....[3]....
        /*09b8*/ 	.word	0x00015b90


	//   ....[4]....
        /*09bc*/ 	.word	0x00015c20


	//   ....[5]....
        /*09c0*/ 	.word	0x00018fc0


	//   ....[6]....
        /*09c4*/ 	.word	0x00019050


	//----- nvinfo : EIATTR_COOP_GROUP_MASK_REGIDS
	.align		4
.L_229:
        /*09c8*/ 	.byte	0x04, 0x29
        /*09ca*/ 	.short	(.L_231 - .L_230)


	//   ....[0]....
.L_230:
        /*09cc*/ 	.word	0xffffffff


	//   ....[1]....
        /*09d0*/ 	.word	0xffffffff


	//   ....[2]....
        /*09d4*/ 	.word	0xffffffff


	//   ....[3]....
        /*09d8*/ 	.word	0xffffffff


	//   ....[4]....
        /*09dc*/ 	.word	0xffffffff


	//   ....[5]....
        /*09e0*/ 	.word	0xffffffff


	//   ....[6]....
        /*09e4*/ 	.word	0xffffffff


	//   ....[7]....
        /*09e8*/ 	.word	0xffffffff


	//   ....[8]....
        /*09ec*/ 	.word	0xffffffff


	//   ....[9]....
        /*09f0*/ 	.word	0xffffffff


	//   ....[10]....
        /*09f4*/ 	.word	0xffffffff


	//   ....[11]....
        /*09f8*/ 	.word	0xffffffff


	//   ....[12]....
        /*09fc*/ 	.word	0xffffffff


	//   ....[13]....
        /*0a00*/ 	.word	0xffffffff


	//   ....[14]....
        /*0a04*/ 	.word	0xffffffff


	//   ....[15]....
        /*0a08*/ 	.word	0xffffffff


	//   ....[16]....
        /*0a0c*/ 	.word	0xffffffff


	//   ....[17]....
        /*0a10*/ 	.word	0xffffffff


	//   ....[18]....
        /*0a14*/ 	.word	0xffffffff


	//   ....[19]....
        /*0a18*/ 	.word	0xffffffff


	//   ....[20]....
        /*0a1c*/ 	.word	0xffffffff


	//   ....[21]....
        /*0a20*/ 	.word	0xffffffff


	//   ....[22]....
        /*0a24*/ 	.word	0xffffffff


	//   ....[23]....
        /*0a28*/ 	.word	0xffffffff


	//   ....[24]....
        /*0a2c*/ 	.word	0xffffffff


	//   ....[25]....
        /*0a30*/ 	.word	0xffffffff


	//   ....[26]....
        /*0a34*/ 	.word	0xffffffff


	//   ....[27]....
        /*0a38*/ 	.word	0xffffffff


	//   ....[28]....
        /*0a3c*/ 	.word	0xffffffff


	//   ....[29]....
        /*0a40*/ 	.word	0xffffffff


	//   ....[30]....
        /*0a44*/ 	.word	0xffffffff


	//   ....[31]....
        /*0a48*/ 	.word	0xffffffff


	//   ....[32]....
        /*0a4c*/ 	.word	0xffffffff


	//   ....[33]....
        /*0a50*/ 	.word	0xffffffff


	//   ....[34]....
        /*0a54*/ 	.word	0xffffffff


	//   ....[35]....
        /*0a58*/ 	.word	0xffffffff


	//   ....[36]....
        /*0a5c*/ 	.word	0xffffffff


	//   ....[37]....
        /*0a60*/ 	.word	0xffffffff


	//   ....[38]....
        /*0a64*/ 	.word	0xffffffff


	//   ....[39]....
        /*0a68*/ 	.word	0xffffffff


	//   ....[40]....
        /*0a6c*/ 	.word	0xffffffff


	//   ....[41]....
        /*0a70*/ 	.word	0xffffffff


	//   ....[42]....
        /*0a74*/ 	.word	0xffffffff


	//   ....[43]....
        /*0a78*/ 	.word	0xffffffff


	//   ....[44]....
        /*0a7c*/ 	.word	0xffffffff


	//   ....[45]....
        /*0a80*/ 	.word	0xffffffff


	//   ....[46]....
        /*0a84*/ 	.word	0xffffffff


	//   ....[47]....
        /*0a88*/ 	.word	0xffffffff


	//   ....[48]....
        /*0a8c*/ 	.word	0xffffffff


	//   ....[49]....
        /*0a90*/ 	.word	0xffffffff


	//   ....[50]....
        /*0a94*/ 	.word	0xffffffff


	//   ....[51]....
        /*0a98*/ 	.word	0xffffffff


	//   ....[52]....
        /*0a9c*/ 	.word	0xffffffff


	//   ....[53]....
        /*0aa0*/ 	.word	0xffffffff


	//   ....[54]....
        /*0aa4*/ 	.word	0xffffffff


	//   ....[55]....
        /*0aa8*/ 	.word	0xffffffff


	//   ....[56]....
        /*0aac*/ 	.word	0xffffffff


	//   ....[57]....
        /*0ab0*/ 	.word	0xffffffff


	//   ....[58]....
        /*0ab4*/ 	.word	0xffffffff


	//   ....[59]....
        /*0ab8*/ 	.word	0xffffffff


	//   ....[60]....
        /*0abc*/ 	.word	0xffffffff


	//   ....[61]....
        /*0ac0*/ 	.word	0xffffffff


	//   ....[62]....
        /*0ac4*/ 	.word	0xffffffff


	//   ....[63]....
        /*0ac8*/ 	.word	0xffffffff


	//   ....[64]....
        /*0acc*/ 	.word	0xffffffff


	//   ....[65]....
        /*0ad0*/ 	.word	0xffffffff


	//   ....[66]....
        /*0ad4*/ 	.word	0xffffffff


	//   ....[67]....
        /*0ad8*/ 	.word	0xffffffff


	//   ....[68]....
        /*0adc*/ 	.word	0xffffffff


	//   ....[69]....
        /*0ae0*/ 	.word	0xffffffff


	//   ....[70]....
        /*0ae4*/ 	.word	0xffffffff


	//   ....[71]....
        /*0ae8*/ 	.word	0xffffffff


	//   ....[72]....
        /*0aec*/ 	.word	0xffffffff


	//   ....[73]....
        /*0af0*/ 	.word	0xffffffff


	//   ....[74]....
        /*0af4*/ 	.word	0xffffffff


	//   ....[75]....
        /*0af8*/ 	.word	0xffffffff


	//   ....[76]....
        /*0afc*/ 	.word	0xffffffff


	//   ....[77]....
        /*0b00*/ 	.word	0xffffffff


	//   ....[78]....
        /*0b04*/ 	.word	0xffffffff


	//   ....[79]....
        /*0b08*/ 	.word	0xffffffff


	//   ....[80]....
        /*0b0c*/ 	.word	0xffffffff


	//   ....[81]....
        /*0b10*/ 	.word	0xffffffff


	//   ....[82]....
        /*0b14*/ 	.word	0xffffffff


	//   ....[83]....
        /*0b18*/ 	.word	0xffffffff


	//   ....[84]....
        /*0b1c*/ 	.word	0xffffffff


	//   ....[85]....
        /*0b20*/ 	.word	0xffffffff


	//   ....[86]....
        /*0b24*/ 	.word	0xffffffff


	//   ....[87]....
        /*0b28*/ 	.word	0xffffffff


	//   ....[88]....
        /*0b2c*/ 	.word	0xffffffff


	//   ....[89]....
        /*0b30*/ 	.word	0xffffffff


	//   ....[90]....
        /*0b34*/ 	.word	0xffffffff


	//   ....[91]....
        /*0b38*/ 	.word	0xffffffff


	//   ....[92]....
        /*0b3c*/ 	.word	0xffffffff


	//   ....[93]....
        /*0b40*/ 	.word	0xffffffff


	//   ....[94]....
        /*0b44*/ 	.word	0xffffffff


	//   ....[95]....
        /*0b48*/ 	.word	0xffffffff


	//   ....[96]....
        /*0b4c*/ 	.word	0xffffffff


	//   ....[97]....
        /*0b50*/ 	.word	0xffffffff


	//   ....[98]....
        /*0b54*/ 	.word	0xffffffff


	//   ....[99]....
        /*0b58*/ 	.word	0xffffffff


	//   ....[100]....
        /*0b5c*/ 	.word	0xffffffff


	//   ....[101]....
        /*0b60*/ 	.word	0xffffffff


	//   ....[102]....
        /*0b64*/ 	.word	0xffffffff


	//   ....[103]....
        /*0b68*/ 	.word	0xffffffff


	//   ....[104]....
        /*0b6c*/ 	.word	0xffffffff


	//   ....[105]....
        /*0b70*/ 	.word	0xffffffff


	//   ....[106]....
        /*0b74*/ 	.word	0xffffffff


	//   ....[107]....
        /*0b78*/ 	.word	0xffffffff


	//   ....[108]....
        /*0b7c*/ 	.word	0xffffffff


	//   ....[109]....
        /*0b80*/ 	.word	0xffffffff


	//   ....[110]....
        /*0b84*/ 	.word	0xffffffff


	//   ....[111]....
        /*0b88*/ 	.word	0xffffffff


	//   ....[112]....
        /*0b8c*/ 	.word	0xffffffff


	//   ....[113]....
        /*0b90*/ 	.word	0xffffffff


	//   ....[114]....
        /*0b94*/ 	.word	0xffffffff


	//   ....[115]....
        /*0b98*/ 	.word	0xffffffff


	//   ....[116]....
        /*0b9c*/ 	.word	0xffffffff


	//   ....[117]....
        /*0ba0*/ 	.word	0xffffffff


	//   ....[118]....
        /*0ba4*/ 	.word	0xffffffff


	//   ....[119]....
        /*0ba8*/ 	.word	0xffffffff


	//   ....[120]....
        /*0bac*/ 	.word	0xffffffff


	//   ....[121]....
        /*0bb0*/ 	.word	0xffffffff


	//   ....[122]....
        /*0bb4*/ 	.word	0xffffffff


	//   ....[123]....
        /*0bb8*/ 	.word	0xffffffff


	//   ....[124]....
        /*0bbc*/ 	.word	0xffffffff


	//   ....[125]....
        /*0bc0*/ 	.word	0xffffffff


	//   ....[126]....
        /*0bc4*/ 	.word	0xffffffff


	//   ....[127]....
        /*0bc8*/ 	.word	0xffffffff


	//   ....[128]....
        /*0bcc*/ 	.word	0xffffffff


	//   ....[129]....
        /*0bd0*/ 	.word	0xffffffff


	//   ....[130]....
        /*0bd4*/ 	.word	0xffffffff


	//   ....[131]....
        /*0bd8*/ 	.word	0xffffffff


	//   ....[132]....
        /*0bdc*/ 	.word	0xffffffff


	//   ....[133]....
        /*0be0*/ 	.word	0xffffffff


	//   ....[134]....
        /*0be4*/ 	.word	0xffffffff


	//   ....[135]....
        /*0be8*/ 	.word	0xffffffff


	//   ....[136]....
        /*0bec*/ 	.word	0xffffffff


	//   ....[137]....
        /*0bf0*/ 	.word	0xffffffff


	//   ....[138]....
        /*0bf4*/ 	.word	0xffffffff


	//   ....[139]....
        /*0bf8*/ 	.word	0xffffffff


	//   ....[140]....
        /*0bfc*/ 	.word	0xffffffff


	//   ....[141]....
        /*0c00*/ 	.word	0xffffffff


	//   ....[142]....
        /*0c04*/ 	.word	0xffffffff


	//   ....[143]....
        /*0c08*/ 	.word	0xffffffff


	//   ....[144]....
        /*0c0c*/ 	.word	0xffffffff


	//   ....[145]....
        /*0c10*/ 	.word	0xffffffff


	//   ....[146]....
        /*0c14*/ 	.word	0xffffffff


	//   ....[147]....
        /*0c18*/ 	.word	0xffffffff


	//   ....[148]....
        /*0c1c*/ 	.word	0xffffffff


	//   ....[149]....
        /*0c20*/ 	.word	0xffffffff


	//   ....[150]....
        /*0c24*/ 	.word	0xffffffff


	//   ....[151]....
        /*0c28*/ 	.word	0xffffffff


	//   ....[152]....
        /*0c2c*/ 	.word	0xffffffff


	//   ....[153]....
        /*0c30*/ 	.word	0xffffffff


	//   ....[154]....
        /*0c34*/ 	.word	0xffffffff


	//   ....[155]....
        /*0c38*/ 	.word	0xffffffff


	//   ....[156]....
        /*0c3c*/ 	.word	0xffffffff


	//   ....[157]....
        /*0c40*/ 	.word	0xffffffff


	//   ....[158]....
        /*0c44*/ 	.word	0xffffffff


	//   ....[159]....
        /*0c48*/ 	.word	0xffffffff


	//   ....[160]....
        /*0c4c*/ 	.word	0xffffffff


	//   ....[161]....
        /*0c50*/ 	.word	0xffffffff


	//   ....[162]....
        /*0c54*/ 	.word	0xffffffff


	//   ....[163]....
        /*0c58*/ 	.word	0xffffffff


	//   ....[164]....
        /*0c5c*/ 	.word	0xffffffff


	//   ....[165]....
        /*0c60*/ 	.word	0xffffffff


	//   ....[166]....
        /*0c64*/ 	.word	0xffffffff


	//   ....[167]....
        /*0c68*/ 	.word	0xffffffff


	//   ....[168]....
        /*0c6c*/ 	.word	0xffffffff


	//   ....[169]....
        /*0c70*/ 	.word	0x0500000f


	//   ....[170]....
        /*0c74*/ 	.word	0x0500000f


	//   ....[171]....
        /*0c78*/ 	.word	0x0500000f


	//   ....[172]....
        /*0c7c*/ 	.word	0x0500000f


	//   ....[173]....
        /*0c80*/ 	.word	0x0500000f


	//   ....[174]....
        /*0c84*/ 	.word	0x0500000f


	//   ....[175]....
        /*0c88*/ 	.word	0x0500000f


	//   ....[176]....
        /*0c8c*/ 	.word	0x0500000f


	//   ....[177]....
        /*0c90*/ 	.word	0x0500000f


	//   ....[178]....
        /*0c94*/ 	.word	0x0500000f


	//   ....[179]....
        /*0c98*/ 	.word	0x0500000f


	//   ....[180]....
        /*0c9c*/ 	.word	0x0500000f


	//   ....[181]....
        /*0ca0*/ 	.word	0x0500000f


	//   ....[182]....
        /*0ca4*/ 	.word	0x0500000f


	//   ....[183]....
        /*0ca8*/ 	.word	0x0500000f


	//   ....[184]....
        /*0cac*/ 	.word	0x0500000f


	//   ....[185]....
        /*0cb0*/ 	.word	0x0500000f


	//   ....[186]....
        /*0cb4*/ 	.word	0x0500000f


	//   ....[187]....
        /*0cb8*/ 	.word	0x0500000f


	//   ....[188]....
        /*0cbc*/ 	.word	0x0500000f


	//   ....[189]....
        /*0cc0*/ 	.word	0x0500000f


	//   ....[190]....
        /*0cc4*/ 	.word	0x0500000f


	//   ....[191]....
        /*0cc8*/ 	.word	0x0500000f


	//   ....[192]....
        /*0ccc*/ 	.word	0x0500000f


	//   ....[193]....
        /*0cd0*/ 	.word	0x0500000f


	//   ....[194]....
        /*0cd4*/ 	.word	0x0500000f


	//   ....[195]....
        /*0cd8*/ 	.word	0x0500000f


	//   ....[196]....
        /*0cdc*/ 	.word	0x0500000f


	//   ....[197]....
        /*0ce0*/ 	.word	0x0500000f


	//   ....[198]....
        /*0ce4*/ 	.word	0x0500000f


	//   ....[199]....
        /*0ce8*/ 	.word	0x0500000f


	//   ....[200]....
        /*0cec*/ 	.word	0x0500000f


	//   ....[201]....
        /*0cf0*/ 	.word	0x0500000f


	//   ....[202]....
        /*0cf4*/ 	.word	0x0500000f


	//   ....[203]....
        /*0cf8*/ 	.word	0x0500000f


	//   ....[204]....
        /*0cfc*/ 	.word	0x0500000f


	//   ....[205]....
        /*0d00*/ 	.word	0x0500000f


	//   ....[206]....
        /*0d04*/ 	.word	0x0500000f


	//   ....[207]....
        /*0d08*/ 	.word	0x0500000f


	//   ....[208]....
        /*0d0c*/ 	.word	0x0500000f


	//   ....[209]....
        /*0d10*/ 	.word	0x0500000f


	//   ....[210]....
        /*0d14*/ 	.word	0x0500000f


	//   ....[211]....
        /*0d18*/ 	.word	0x0500000f


	//   ....[212]....
        /*0d1c*/ 	.word	0x0500000f


	//   ....[213]....
        /*0d20*/ 	.word	0x0500000f


	//   ....[214]....
        /*0d24*/ 	.word	0x0500000f


	//   ....[215]....
        /*0d28*/ 	.word	0x0500000f


	//   ....[216]....
        /*0d2c*/ 	.word	0x0500000f


	//   ....[217]....
        /*0d30*/ 	.word	0x0500000f


	//   ....[218]....
        /*0d34*/ 	.word	0x0500000f


	//   ....[219]....
        /*0d38*/ 	.word	0x0500000f


	//   ....[220]....
        /*0d3c*/ 	.word	0x0500000f


	//   ....[221]....
        /*0d40*/ 	.word	0x0500000f


	//   ....[222]....
        /*0d44*/ 	.word	0x0500000f


	//   ....[223]....
        /*0d48*/ 	.word	0x0500000f


	//   ....[224]....
        /*0d4c*/ 	.word	0x0500000f


	//   ....[225]....
        /*0d50*/ 	.word	0x0500000f


	//   ....[226]....
        /*0d54*/ 	.word	0x0500000f


	//   ....[227]....
        /*0d58*/ 	.word	0x0500000f


	//   ....[228]....
        /*0d5c*/ 	.word	0x0500000f


	//   ....[229]....
        /*0d60*/ 	.word	0x0500000f


	//   ....[230]....
        /*0d64*/ 	.word	0x0500000f


	//   ....[231]....
        /*0d68*/ 	.word	0x0500000f


	//   ....[232]....
        /*0d6c*/ 	.word	0x0500000f


	//   ....[233]....
        /*0d70*/ 	.word	0x0500000f


	//   ....[234]....
        /*0d74*/ 	.word	0x0500000f


	//   ....[235]....
        /*0d78*/ 	.word	0x0500000f


	//   ....[236]....
        /*0d7c*/ 	.word	0x0500000f


	//   ....[237]....
        /*0d80*/ 	.word	0x0500000f


	//   ....[238]....
        /*0d84*/ 	.word	0x0500000f


	//   ....[239]....
        /*0d88*/ 	.word	0x0500000f


	//   ....[240]....
        /*0d8c*/ 	.word	0x0500000f


	//   ....[241]....
        /*0d90*/ 	.word	0x0500000f


	//   ....[242]....
        /*0d94*/ 	.word	0x0500000f


	//   ....[243]....
        /*0d98*/ 	.word	0x0500000f


	//   ....[244]....
        /*0d9c*/ 	.word	0x0500000f


	//   ....[245]....
        /*0da0*/ 	.word	0x0500000f


	//   ....[246]....
        /*0da4*/ 	.word	0x0500000f


	//   ....[247]....
        /*0da8*/ 	.word	0x0500000f


	//   ....[248]....
        /*0dac*/ 	.word	0x0500000f


	//   ....[249]....
        /*0db0*/ 	.word	0x0500000f


	//   ....[250]....
        /*0db4*/ 	.word	0x0500000f


	//   ....[251]....
        /*0db8*/ 	.word	0x0500000f


	//   ....[252]....
        /*0dbc*/ 	.word	0x0500000f


	//   ....[253]....
        /*0dc0*/ 	.word	0x0500000f


	//   ....[254]....
        /*0dc4*/ 	.word	0x0500000f


	//   ....[255]....
        /*0dc8*/ 	.word	0x0500000f


	//   ....[0]....
        /*0dcc*/ 	.word	0x0500000f


	//   ....[1]....
        /*0dd0*/ 	.word	0x0500000f


	//   ....[2]....
        /*0dd4*/ 	.word	0x0500000f


	//   ....[3]....
        /*0dd8*/ 	.word	0x0500000f


	//   ....[4]....
        /*0ddc*/ 	.word	0x0500000f


	//   ....[5]....
        /*0de0*/ 	.word	0x0500000f


	//   ....[6]....
        /*0de4*/ 	.word	0x0500000f


	//   ....[7]....
        /*0de8*/ 	.word	0x0500000f


	//   ....[8]....
        /*0dec*/ 	.word	0x0500000f


	//   ....[9]....
        /*0df0*/ 	.word	0x0500000f


	//   ....[10]....
        /*0df4*/ 	.word	0x0500000f


	//   ....[11]....
        /*0df8*/ 	.word	0x0500000f


	//   ....[12]....
        /*0dfc*/ 	.word	0x0500000f


	//   ....[13]....
        /*0e00*/ 	.word	0x0500000f


	//   ....[14]....
        /*0e04*/ 	.word	0x0500000f


	//   ....[15]....
        /*0e08*/ 	.word	0x0500000f


	//   ....[16]....
        /*0e0c*/ 	.word	0x0500000f


	//   ....[17]....
        /*0e10*/ 	.word	0x0500000f


	//   ....[18]....
        /*0e14*/ 	.word	0x0500000f


	//   ....[19]....
        /*0e18*/ 	.word	0x0500000f


	//   ....[20]....
        /*0e1c*/ 	.word	0x0500000f


	//   ....[21]....
        /*0e20*/ 	.word	0x0500000f


	//   ....[22]....
        /*0e24*/ 	.word	0x0500000f


	//   ....[23]....
        /*0e28*/ 	.word	0x0500000f


	//   ....[24]....
        /*0e2c*/ 	.word	0x0500000f


	//   ....[25]....
        /*0e30*/ 	.word	0x0500000f


	//   ....[26]....
        /*0e34*/ 	.word	0x0500000f


	//   ....[27]....
        /*0e38*/ 	.word	0x0500000f


	//   ....[28]....
        /*0e3c*/ 	.word	0x0500000f


	//   ....[29]....
        /*0e40*/ 	.word	0x0500000f


	//   ....[30]....
        /*0e44*/ 	.word	0x0500000f


	//   ....[31]....
        /*0e48*/ 	.word	0x0500000f


	//   ....[32]....
        /*0e4c*/ 	.word	0x0500000f


	//   ....[33]....
        /*0e50*/ 	.word	0x0500000f


	//   ....[34]....
        /*0e54*/ 	.word	0x0500000f


	//   ....[35]....
        /*0e58*/ 	.word	0x0500000f


	//   ....[36]....
        /*0e5c*/ 	.word	0x0500000f


	//   ....[37]....
        /*0e60*/ 	.word	0x0500000f


	//   ....[38]....
        /*0e64*/ 	.word	0x0500000f


	//----- nvinfo : EIATTR_COOP_GROUP_INSTR_OFFSETS
	.align		4
.L_231:
        /*0e68*/ 	.byte	0x04, 0x28
        /*0e6a*/ 	.short	(.L_233 - .L_232)


	//   ....[0]....
.L_232:
        /*0e6c*/ 	.word	0x00000060


	//   ....[1]....
        /*0e70*/ 	.word	0x00000130


	//   ....[2]....
        /*0e74*/ 	.word	0x000001e0


	//   ....[3]....
        /*0e78*/ 	.word	0x000003a0


	//   ....[4]....
        /*0e7c*/ 	.word	0x00000500


	//   ....[5]....
        /*0e80*/ 	.word	0x00000620


	//   ....[6]....
        /*0e84*/ 	.word	0x00000780


	//   ....[7]....
        /*0e88*/ 	.word	0x000037e0


	//   ....[8]....
        /*0e8c*/ 	.word	0x000037f0


	//   ....[9]....
        /*0e90*/ 	.word	0x00003f30


	//   ....[10]....
        /*0e94*/ 	.word	0x00003f40


	//   ....[11]....
        /*0e98*/ 	.word	0x00004bc0


	//   ....[12]....
        /*0e9c*/ 	.word	0x00004bd0


	//   ....[13]....
        /*0ea0*/ 	.word	0x00005390


	//   ....[14]....
        /*0ea4*/ 	.word	0x000053a0


	//   ....[15]....
        /*0ea8*/ 	.word	0x00005dd0


	//   ....[16]....
        /*0eac*/ 	.word	0x00005de0


	//   ....[17]....
        /*0eb0*/ 	.word	0x00005ef0


	//   ....[18]....
        /*0eb4*/ 	.word	0x00005f00


	//   ....[19]....
        /*0eb8*/ 	.word	0x000062a0


	//   ....[20]....
        /*0ebc*/ 	.word	0x000062d0


	//   ....[21]....
        /*0ec0*/ 	.word	0x000065a0


	//   ....[22]....
        /*0ec4*/ 	.word	0x000065c0


	//   ....[23]....
        /*0ec8*/ 	.word	0x00007180


	//   ....[24]....
        /*0ecc*/ 	.word	0x00007780


	//   ....[25]....
        /*0ed0*/ 	.word	0x00007790


	//   ....[26]....
        /*0ed4*/ 	.word	0x000077a0


	//   ....[27]....
        /*0ed8*/ 	.word	0x000077b0


	//   ....[28]....
        /*0edc*/ 	.word	0x000087b0


	//   ....[29]....
        /*0ee0*/ 	.word	0x000087c0


	//   ....[30]....
        /*0ee4*/ 	.word	0x000087d0


	//   ....[31]....
        /*0ee8*/ 	.word	0x000087e0


	//   ....[32]....
        /*0eec*/ 	.word	0x0000a290


	//   ....[33]....
        /*0ef0*/ 	.word	0x0000a330


	//   ....[34]....
        /*0ef4*/ 	.word	0x0000a5d0


	//   ....[35]....
        /*0ef8*/ 	.word	0x0000a6a0


	//   ....[36]....
        /*0efc*/ 	.word	0x0000b9b0


	//   ....[37]....
        /*0f00*/ 	.word	0x0000b9d0


	//   ....[38]....
        /*0f04*/ 	.word	0x0000c2a0


	//   ....[39]....
        /*0f08*/ 	.word	0x0000c330


	//   ....[40]....
        /*0f0c*/ 	.word	0x0000d390


	//   ....[41]....
        /*0f10*/ 	.word	0x0000d420


	//   ....[42]....
        /*0f14*/ 	.word	0x0000d570


	//   ....[43]....
        /*0f18*/ 	.word	0x0000d740


	//   ....[44]....
        /*0f1c*/ 	.word	0x0000eec0


	//   ....[45]....
        /*0f20*/ 	.word	0x0000eee0


	//   ....[46]....
        /*0f24*/ 	.word	0x0000eef0


	//   ....[47]....
        /*0f28*/ 	.word	0x0000ef00


	//   ....[48]....
        /*0f2c*/ 	.word	0x0000f920


	//   ....[49]....
        /*0f30*/ 	.word	0x0000f930


	//   ....[50]....
        /*0f34*/ 	.word	0x0000fb60


	//   ....[51]....
        /*0f38*/ 	.word	0x0000fb70


	//   ....[52]....
        /*0f3c*/ 	.word	0x0000fda0


	//   ....[53]....
        /*0f40*/ 	.word	0x0000fdb0


	//   ....[54]....
        /*0f44*/ 	.word	0x0000ffe0


	//   ....[55]....
        /*0f48*/ 	.word	0x0000fff0


	//   ....[56]....
        /*0f4c*/ 	.word	0x000104c0


	//   ....[57]....
        /*0f50*/ 	.word	0x000104d0


	//   ....[58]....
        /*0f54*/ 	.word	0x00011150


	//   ....[59]....
        /*0f58*/ 	.word	0x00011160


	//   ....[60]....
        /*0f5c*/ 	.word	0x00012720


	//   ....[61]....
        /*0f60*/ 	.word	0x00012730


	//   ....[62]....
        /*0f64*/ 	.word	0x00012970


	//   ....[63]....
        /*0f68*/ 	.word	0x00012980


	//   ....[64]....
        /*0f6c*/ 	.word	0x00012bb0


	//   ....[65]....
        /*0f70*/ 	.word	0x00012bc0


	//   ....[66]....
        /*0f74*/ 	.word	0x00012df0


	//   ....[67]....
        /*0f78*/ 	.word	0x00012e00


	//   ....[68]....
        /*0f7c*/ 	.word	0x00013090


	//   ....[69]....
        /*0f80*/ 	.word	0x000132a0


	//   ....[70]....
        /*0f84*/ 	.word	0x000132d0


	//   ....[71]....
        /*0f88*/ 	.word	0x00013300


	//   ....[72]....
        /*0f8c*/ 	.word	0x00013330


	//   ....[73]....
        /*0f90*/ 	.word	0x00013360


	//   ....[74]....
        /*0f94*/ 	.word	0x00013390


	//   ....[75]....
        /*0f98*/ 	.word	0x00013520


	//   ....[76]....
        /*0f9c*/ 	.word	0x00013550


	//   ....[77]....
        /*0fa0*/ 	.word	0x00013580


	//   ....[78]....
        /*0fa4*/ 	.word	0x000135b0


	//   ....[79]....
        /*0fa8*/ 	.word	0x000135e0


	//   ....[80]....
        /*0fac*/ 	.word	0x00013610


	//   ....[81]....
        /*0fb0*/ 	.word	0x000136a0


	//   ....[82]....
        /*0fb4*/ 	.word	0x000136d0


	//   ....[83]....
        /*0fb8*/ 	.word	0x000136e0


	//   ....[84]....
        /*0fbc*/ 	.word	0x00013770


	//   ....[85]....
        /*0fc0*/ 	.word	0x00014710


	//   ....[86]....
        /*0fc4*/ 	.word	0x00016760


	//   ....[87]....
        /*0fc8*/ 	.word	0x00016780


	//   ....[88]....
        /*0fcc*/ 	.word	0x00016810


	//   ....[89]....
        /*0fd0*/ 	.word	0x00016830


	//   ....[90]....
        /*0fd4*/ 	.word	0x000168b0


	//   ....[91]....
        /*0fd8*/ 	.word	0x000168d0


	//   ....[92]....
        /*0fdc*/ 	.word	0x00016950


	//   ....[93]....
        /*0fe0*/ 	.word	0x00016970


	//   ....[94]....
        /*0fe4*/ 	.word	0x000169f0


	//   ....[95]....
        /*0fe8*/ 	.word	0x00016a10


	//   ....[96]....
        /*0fec*/ 	.word	0x00016a20


	//   ....[97]....
        /*0ff0*/ 	.word	0x00016a30


	//   ....[98]....
        /*0ff4*/ 	.word	0x000172a0


	//   ....[99]....
        /*0ff8*/ 	.word	0x000172d0


	//   ....[100]....
        /*0ffc*/ 	.word	0x00017390


	//   ....[101]....
        /*1000*/ 	.word	0x000173a0


	//   ....[102]....
        /*1004*/ 	.word	0x00017430


	//   ....[103]....
        /*1008*/ 	.word	0x00017440


	//   ....[104]....
        /*100c*/ 	.word	0x000174d0


	//   ....[105]....
        /*1010*/ 	.word	0x000174e0


	//   ....[106]....
        /*1014*/ 	.word	0x00017570


	//   ....[107]....
        /*1018*/ 	.word	0x00017580


	//   ....[108]....
        /*101c*/ 	.word	0x00017610


	//   ....[109]....
        /*1020*/ 	.word	0x00017620


	//   ....[110]....
        /*1024*/ 	.word	0x000176a0


	//   ....[111]....
        /*1028*/ 	.word	0x000176b0


	//   ....[112]....
        /*102c*/ 	.word	0x000176c0


	//   ....[113]....
        /*1030*/ 	.word	0x000176d0


	//   ....[114]....
        /*1034*/ 	.word	0x00017b30


	//   ....[115]....
        /*1038*/ 	.word	0x00017b60


	//   ....[116]....
        /*103c*/ 	.word	0x00017bc0


	//   ....[117]....
        /*1040*/ 	.word	0x00017c70


	//   ....[118]....
        /*1044*/ 	.word	0x00017c80


	//   ....[119]....
        /*1048*/ 	.word	0x00017cb0


	//   ....[120]....
        /*104c*/ 	.word	0x00017d40


	//   ....[121]....
        /*1050*/ 	.word	0x00017df0


	//   ....[122]....
        /*1054*/ 	.word	0x00017e00


	//   ....[123]....
        /*1058*/ 	.word	0x00017e30


	//   ....[124]....
        /*105c*/ 	.word	0x00017e40


	//   ....[125]....
        /*1060*/ 	.word	0x00017ed0


	//   ....[126]....
        /*1064*/ 	.word	0x000185f0


	//   ....[127]....
        /*1068*/ 	.word	0x00018610


	//   ....[128]....
        /*106c*/ 	.word	0x00018660


	//   ....[129]....
        /*1070*/ 	.word	0x00018670


	//   ....[130]....
        /*1074*/ 	.word	0x000186b0


	//   ....[131]....
        /*1078*/ 	.word	0x000186c0


	//   ....[132]....
        /*107c*/ 	.word	0x00018700


	//   ....[133]....
        /*1080*/ 	.word	0x00018710


	//   ....[134]....
        /*1084*/ 	.word	0x00018750


	//   ....[135]....
        /*1088*/ 	.word	0x00018760


	//   ....[136]....
        /*108c*/ 	.word	0x00018770


	//   ....[137]....
        /*1090*/ 	.word	0x000187b0


	//   ....[138]....
        /*1094*/ 	.word	0x00018ae0


	//   ....[139]....
        /*1098*/ 	.word	0x00018b00


	//   ....[140]....
        /*109c*/ 	.word	0x00018b10


	//   ....[141]....
        /*10a0*/ 	.word	0x00018b30


	//   ....[142]....
        /*10a4*/ 	.word	0x00018ba0


	//   ....[143]....
        /*10a8*/ 	.word	0x00018bc0


	//   ....[144]....
        /*10ac*/ 	.word	0x00018c20


	//   ....[145]....
        /*10b0*/ 	.word	0x00018c40


	//   ....[146]....
        /*10b4*/ 	.word	0x00018ca0


	//   ....[147]....
        /*10b8*/ 	.word	0x00018cc0


	//   ....[148]....
        /*10bc*/ 	.word	0x00018d20


	//   ....[149]....
        /*10c0*/ 	.word	0x00018d40


	//   ....[150]....
        /*10c4*/ 	.word	0x00019280


	//   ....[151]....
        /*10c8*/ 	.word	0x000192b0


	//   ....[152]....
        /*10cc*/ 	.word	0x00019310


	//   ....[153]....
        /*10d0*/ 	.word	0x00019340


	//   ....[154]....
        /*10d4*/ 	.word	0x00019370


	//   ....[155]....
        /*10d8*/ 	.word	0x000193a0


	//   ....[156]....
        /*10dc*/ 	.word	0x000193d0


	//   ....[157]....
        /*10e0*/ 	.word	0x00019400


	//   ....[158]....
        /*10e4*/ 	.word	0x000195a0


	//   ....[159]....
        /*10e8*/ 	.word	0x000195d0


	//   ....[160]....
        /*10ec*/ 	.word	0x00019600


	//   ....[161]....
        /*10f0*/ 	.word	0x00019630


	//   ....[162]....
        /*10f4*/ 	.word	0x00019660


	//   ....[163]....
        /*10f8*/ 	.word	0x00019690


	//   ....[164]....
        /*10fc*/ 	.word	0x00019750


	//   ....[165]....
        /*1100*/ 	.word	0x00019770


	//   ....[166]....
        /*1104*/ 	.word	0x00019780


	//   ....[167]....
        /*1108*/ 	.word	0x000197e0


	//   ....[168]....
        /*110c*/ 	.word	0x00019e00


	//   ....[169]....
        /*1110*/ 	.word	0x0001a110


	//   ....[170]....
        /*1114*/ 	.word	0x0001a1a0


	//   ....[171]....
        /*1118*/ 	.word	0x0001a230


	//   ....[172]....
        /*111c*/ 	.word	0x0001a2c0


	//   ....[173]....
        /*1120*/ 	.word	0x0001a3a0


	//   ....[174]....
        /*1124*/ 	.word	0x0001a430


	//   ....[175]....
        /*1128*/ 	.word	0x0001a4d0


	//   ....[176]....
        /*112c*/ 	.word	0x0001a560


	//   ....[177]....
        /*1130*/ 	.word	0x0001a650


	//   ....[178]....
        /*1134*/ 	.word	0x0001a6e0


	//   ....[179]....
        /*1138*/ 	.word	0x0001a780


	//   ....[180]....
        /*113c*/ 	.word	0x0001a810


	//   ....[181]....
        /*1140*/ 	.word	0x0001a8f0


	//   ....[182]....
        /*1144*/ 	.word	0x0001a990


	//   ....[183]....
        /*1148*/ 	.word	0x0001aa20


	//   ....[184]....
        /*114c*/ 	.word	0x0001aa70


	//   ....[185]....
        /*1150*/ 	.word	0x0001aac0


	//   ....[186]....
        /*1154*/ 	.word	0x0001abb0


	//   ....[187]....
        /*1158*/ 	.word	0x0001ac40


	//   ....[188]....
        /*115c*/ 	.word	0x0001ac90


	//   ....[189]....
        /*1160*/ 	.word	0x0001ace0


	//   ....[190]....
        /*1164*/ 	.word	0x0001aef0


	//   ....[191]....
        /*1168*/ 	.word	0x0001af40


	//   ....[192]....
        /*116c*/ 	.word	0x0001afd0


	//   ....[193]....
        /*1170*/ 	.word	0x0001b060


	//   ....[194]....
        /*1174*/ 	.word	0x0001b0f0


	//   ....[195]....
        /*1178*/ 	.word	0x0001b180


	//   ....[196]....
        /*117c*/ 	.word	0x0001b210


	//   ....[197]....
        /*1180*/ 	.word	0x0001b2a0


	//   ....[198]....
        /*1184*/ 	.word	0x0001b320


	//   ....[199]....
        /*1188*/ 	.word	0x0001b370


	//   ....[200]....
        /*118c*/ 	.word	0x0001b410


	//   ....[201]....
        /*1190*/ 	.word	0x0001b4a0


	//   ....[202]....
        /*1194*/ 	.word	0x0001b530


	//   ....[203]....
        /*1198*/ 	.word	0x0001b580


	//   ....[204]....
        /*119c*/ 	.word	0x0001b610


	//   ....[205]....
        /*11a0*/ 	.word	0x0001b6a0


	//   ....[206]....
        /*11a4*/ 	.word	0x0001b730


	//   ....[207]....
        /*11a8*/ 	.word	0x0001b7c0


	//   ....[208]....
        /*11ac*/ 	.word	0x0001b850


	//   ....[209]....
        /*11b0*/ 	.word	0x0001b8e0


	//   ....[210]....
        /*11b4*/ 	.word	0x0001b9a0


	//   ....[211]....
        /*11b8*/ 	.word	0x0001bc80


	//   ....[212]....
        /*11bc*/ 	.word	0x0001bd70


	//   ....[213]....
        /*11c0*/ 	.word	0x0001be10


	//   ....[214]....
        /*11c4*/ 	.word	0x0001be70


	//   ....[215]....
        /*11c8*/ 	.word	0x0001bf60


	//   ....[216]....
        /*11cc*/ 	.word	0x0001bfd0


	//   ....[217]....
        /*11d0*/ 	.word	0x0001c0c0


	//   ....[218]....
        /*11d4*/ 	.word	0x0001c130


	//   ....[219]....
        /*11d8*/ 	.word	0x0001c220


	//   ....[220]....
        /*11dc*/ 	.word	0x0001c290


	//   ....[221]....
        /*11e0*/ 	.word	0x0001c380


	//   ....[222]....
        /*11e4*/ 	.word	0x0001c3f0


	//   ....[223]....
        /*11e8*/ 	.word	0x0001c490


	//   ....[224]....
        /*11ec*/ 	.word	0x0001c580


	//   ....[225]....
        /*11f0*/ 	.word	0x0001c5f0


	//   ....[226]....
        /*11f4*/ 	.word	0x0001c650


	//   ....[227]....
        /*11f8*/ 	.word	0x0001c740


	//   ....[228]....
        /*11fc*/ 	.word	0x0001c7a0


	//   ....[229]....
        /*1200*/ 	.word	0x0001c8a0


	//   ....[230]....
        /*1204*/ 	.word	0x0001c900


	//   ....[231]....
        /*1208*/ 	.word	0x0001ca00


	//   ....[232]....
        /*120c*/ 	.word	0x0001ca60


	//   ....[233]....
        /*1210*/ 	.word	0x0001cb60


	//   ....[234]....
        /*1214*/ 	.word	0x0001cbc0


	//   ....[235]....
        /*1218*/ 	.word	0x0001ccc0


	//   ....[236]....
        /*121c*/ 	.word	0x0001cd20


	//   ....[237]....
        /*1220*/ 	.word	0x0001ce20


	//   ....[238]....
        /*1224*/ 	.word	0x0001ce80


	//   ....[239]....
        /*1228*/ 	.word	0x0001cf20


	//   ....[240]....
        /*122c*/ 	.word	0x0001d0a0


	//   ....[241]....
        /*1230*/ 	.word	0x0001d180


	//   ....[242]....
        /*1234*/ 	.word	0x0001d230


	//   ....[243]....
        /*1238*/ 	.word	0x0001d340


	//   ....[244]....
        /*123c*/ 	.word	0x0001d3a0


	//   ....[245]....
        /*1240*/ 	.word	0x0001d4b0


	//   ....[246]....
        /*1244*/ 	.word	0x0001d510


	//   ....[247]....
        /*1248*/ 	.word	0x0001d620


	//   ....[248]....
        /*124c*/ 	.word	0x0001d680


	//   ....[249]....
        /*1250*/ 	.word	0x0001d790


	//   ....[250]....
        /*1254*/ 	.word	0x0001d7f0


	//   ....[251]....
        /*1258*/ 	.word	0x0001d8b0


	//   ....[252]....
        /*125c*/ 	.word	0x0001da10


	//   ....[253]....
        /*1260*/ 	.word	0x0001dab0


	//   ....[254]....
        /*1264*/ 	.word	0x0001db10


	//   ....[255]....
        /*1268*/ 	.word	0x0001dbc0


	//   ....[0]....
        /*126c*/ 	.word	0x0001dc20


	//   ....[1]....
        /*1270*/ 	.word	0x0001dcd0


	//   ....[2]....
        /*1274*/ 	.word	0x0001dd30


	//   ....[3]....
        /*1278*/ 	.word	0x0001dde0


	//   ....[4]....
        /*127c*/ 	.word	0x0001de40


	//   ....[5]....
        /*1280*/ 	.word	0x0001def0


	//   ....[6]....
        /*1284*/ 	.word	0x0001df50


	//   ....[7]....
        /*1288*/ 	.word	0x0001e000


	//   ....[8]....
        /*128c*/ 	.word	0x0001e0f0


	//   ....[9]....
        /*1290*/ 	.word	0x0001e190


	//   ....[10]....
        /*1294*/ 	.word	0x0001e1f0


	//   ....[11]....
        /*1298*/ 	.word	0x0001e2c0


	//   ....[12]....
        /*129c*/ 	.word	0x0001e320


	//   ....[13]....
        /*12a0*/ 	.word	0x0001e3f0


	//   ....[14]....
        /*12a4*/ 	.word	0x0001e450


	//   ....[15]....
        /*12a8*/ 	.word	0x0001e520


	//   ....[16]....
        /*12ac*/ 	.word	0x0001e580


	//   ....[17]....
        /*12b0*/ 	.word	0x0001e650


	//   ....[18]....
        /*12b4*/ 	.word	0x0001e6b0


	//   ....[19]....
        /*12b8*/ 	.word	0x0001e780


	//   ....[20]....
        /*12bc*/ 	.word	0x0001e810


	//   ....[21]....
        /*12c0*/ 	.word	0x0001e8b0


	//   ....[22]....
        /*12c4*/ 	.word	0x0001ea30


	//   ....[23]....
        /*12c8*/ 	.word	0x0001eaa0


	//   ....[24]....
        /*12cc*/ 	.word	0x0001eb10


	//   ....[25]....
        /*12d0*/ 	.word	0x0001eb80


	//   ....[26]....
        /*12d4*/ 	.word	0x0001ebf0


	//   ....[27]....
        /*12d8*/ 	.word	0x0001ec70


	//   ....[28]....
        /*12dc*/ 	.word	0x0001ecf0


	//   ....[29]....
        /*12e0*/ 	.word	0x0001ed80


	//   ....[30]....
        /*12e4*/ 	.word	0x0001edf0


	//   ....[31]....
        /*12e8*/ 	.word	0x0001ee60


	//   ....[32]....
        /*12ec*/ 	.word	0x0001eed0


	//   ....[33]....
        /*12f0*/ 	.word	0x0001ef50


	//   ....[34]....
        /*12f4*/ 	.word	0x0001efc0


	//   ....[35]....
        /*12f8*/ 	.word	0x0001f060


	//   ....[36]....
        /*12fc*/ 	.word	0x0001f0b0


	//   ....[37]....
        /*1300*/ 	.word	0x0001f140


	//   ....[38]....
        /*1304*/ 	.word	0x0001f270


	//----- nvinfo : EIATTR_REG_RECONFIG
	.align		4
.L_233:
        /*1308*/ 	.byte	0x01, 0x54
	.zero		2


	//----- nvinfo : EIATTR_SYSCALL_OFFSETS
	.align		4
        /*130c*/ 	.byte	0x04, 0x46
        /*130e*/ 	.short	(.L_235 - .L_234)


	//   ....[0]....
.L_234:
        /*1310*/ 	.word	0x00002320


	//   ....[1]....
        /*1314*/ 	.word	0x00002470


	//   ....[2]....
        /*1318*/ 	.word	0x00007320


	//   ....[3]....
        /*131c*/ 	.word	0x000076a0


	//   ....[4]....
        /*1320*/ 	.word	0x00015d80


	//   ....[5]....
        /*1324*/ 	.word	0x00015ed0


	//   ....[6]....
        /*1328*/ 	.word	0x00015fc0


	//   ....[7]....
        /*132c*/ 	.word	0x00016ef0


	//----- nvinfo : EIATTR_MBARRIER_INSTR_OFFSETS
	.align		4
.L_235:
        /*1330*/ 	.byte	0x04, 0x39
        /*1332*/ 	.short	(.L_237 - .L_236)


	//   ....[0]....
.L_236:
        /*1334*/ 	.word	0x00000250
        /*1338*/ 	.word	0x000000ff
        /*133c*/ 	.word	0x00022800
        /*1340*/ 	.short	0x0100
        /*1342*/ 	.byte	0x08
	.zero		1


	//   ....[1]....
        /*1344*/ 	.word	0x00000260
        /*1348*/ 	.word	0x000000ff
        /*134c*/ 	.word	0x00022820
        /*1350*/ 	.short	0x0100
        /*1352*/ 	.byte	0x08
	.zero		1


	//   ....[2]....
        /*1354*/ 	.word	0x00000350
        /*1358*/ 	.word	0x000000ff
        /*135c*/ 	.word	0x00022830
        /*1360*/ 	.short	0x0100
        /*1362*/ 	.byte	0x08
	.zero		1


	//   ....[3]....
        /*1364*/ 	.word	0x00000360
        /*1368*/ 	.word	0x000000ff
        /*136c*/ 	.word	0x00022840
        /*1370*/ 	.short	0x0100
        /*1372*/ 	.byte	0x08
	.zero		1


	//   ....[4]....
        /*1374*/ 	.word	0x00000370
        /*1378*/ 	.word	0x000000ff
        /*137c*/ 	.word	0x00022838
        /*1380*/ 	.short	0x0100
        /*1382*/ 	.byte	0x08
	.zero		1


	//   ....[5]....
        /*1384*/ 	.word	0x00000380
        /*1388*/ 	.word	0x000000ff
        /*138c*/ 	.word	0x00022848
        /*1390*/ 	.short	0x0100
        /*1392*/ 	.byte	0x08
	.zero		1


	//   ....[6]....
        /*1394*/ 	.word	0x000004b0
        /*1398*/ 	.word	0x000000ff
        /*139c*/ 	.word	0x00022850
        /*13a0*/ 	.short	0x0100
        /*13a2*/ 	.byte	0x08
	.zero		1


	//   ....[7]....
        /*13a4*/ 	.word	0x000004c0
        /*13a8*/ 	.word	0x000000ff
        /*13ac*/ 	.word	0x00022860
        /*13b0*/ 	.short	0x0100
        /*13b2*/ 	.byte	0x08
	.zero		1


	//   ....[8]....
        /*13b4*/ 	.word	0x000004d0
        /*13b8*/ 	.word	0x000000ff
        /*13bc*/ 	.word	0x00022858
        /*13c0*/ 	.short	0x0100
        /*13c2*/ 	.byte	0x08
	.zero		1


	//   ....[9]....
        /*13c4*/ 	.word	0x000004e0
        /*13c8*/ 	.word	0x000000ff
        /*13cc*/ 	.word	0x00022868
        /*13d0*/ 	.short	0x0100
        /*13d2*/ 	.byte	0x08
	.zero		1


	//   ....[10]....
        /*13d4*/ 	.word	0x000005d0
        /*13d8*/ 	.word	0x000000ff
        /*13dc*/ 	.word	0x00022870
        /*13e0*/ 	.short	0x0100
        /*13e2*/ 	.byte	0x06
	.zero		1


	//   ....[11]....
        /*13e4*/ 	.word	0x000005e0
        /*13e8*/ 	.word	0x000000ff
        /*13ec*/ 	.word	0x00022880
        /*13f0*/ 	.short	0x0100
        /*13f2*/ 	.byte	0x06
	.zero		1


	//   ....[12]....
        /*13f4*/ 	.word	0x000005f0
        /*13f8*/ 	.word	0x000000ff
        /*13fc*/ 	.word	0x00022878
        /*1400*/ 	.short	0x0100
        /*1402*/ 	.byte	0x06
	.zero		1


	//   ....[13]....
        /*1404*/ 	.word	0x00000600
        /*1408*/ 	.word	0x000000ff
        /*140c*/ 	.word	0x00022888
        /*1410*/ 	.short	0x0100
        /*1412*/ 	.byte	0x06
	.zero		1


	//   ....[14]....
        /*1414*/ 	.word	0x00000730
        /*1418*/ 	.word	0x000000ff
        /*141c*/ 	.word	0x00022890
        /*1420*/ 	.short	0x0100
        /*1422*/ 	.byte	0x08
	.zero		1


	//   ....[15]....
        /*1424*/ 	.word	0x00000740
        /*1428*/ 	.word	0x000000ff
        /*142c*/ 	.word	0x000228a0
        /*1430*/ 	.short	0x0100
        /*1432*/ 	.byte	0x08
	.zero		1


	//   ....[16]....
        /*1434*/ 	.word	0x00000750
        /*1438*/ 	.word	0x000000ff
        /*143c*/ 	.word	0x00022898
        /*1440*/ 	.short	0x0100
        /*1442*/ 	.byte	0x08
	.zero		1


	//   ....[17]....
        /*1444*/ 	.word	0x00000760
        /*1448*/ 	.word	0x000000ff
        /*144c*/ 	.word	0x000228a8
        /*1450*/ 	.short	0x0100
        /*1452*/ 	.byte	0x08
	.zero		1


	//   ....[18]....
        /*1454*/ 	.word	0x00000890
        /*1458*/ 	.word	0x000000ff
        /*145c*/ 	.word	0x000228b0
        /*1460*/ 	.short	0x0100
        /*1462*/ 	.byte	0x08
	.zero		1


	//   ....[19]....
        /*1464*/ 	.word	0x000008a0
        /*1468*/ 	.word	0x000000ff
        /*146c*/ 	.word	0x000228c0
        /*1470*/ 	.short	0x0100
        /*1472*/ 	.byte	0x08
	.zero		1


	//   ....[20]....
        /*1474*/ 	.word	0x000008b0
        /*1478*/ 	.word	0x000000ff
        /*147c*/ 	.word	0x000228b8
        /*1480*/ 	.short	0x0100
        /*1482*/ 	.byte	0x08
	.zero		1


	//   ....[21]....
        /*1484*/ 	.word	0x000008c0
        /*1488*/ 	.word	0x000000ff
        /*148c*/ 	.word	0x000228c8
        /*1490*/ 	.short	0x0100
        /*1492*/ 	.byte	0x08
	.zero		1


	//   ....[22]....
        /*1494*/ 	.word	0x00003790
        /*1498*/ 	.word	0x00000057
        /*149c*/ 	.word	0x00022890
        /*14a0*/ 	.short	0x010a
        /*14a2*/ 	.byte	0x3f
	.zero		1


	//   ....[23]....
        /*14a4*/ 	.word	0x00004b60
        /*14a8*/ 	.word	0x00000057
        /*14ac*/ 	.word	0x00022890
        /*14b0*/ 	.short	0x010a
        /*14b2*/ 	.byte	0x3f
	.zero		1


	//   ....[24]....
        /*14b4*/ 	.word	0x00005c30
        /*14b8*/ 	.word	0x00000057
        /*14bc*/ 	.word	0x00022890
        /*14c0*/ 	.short	0x010a
        /*14c2*/ 	.byte	0x3f
	.zero		1


	//   ....[25]....
        /*14c4*/ 	.word	0x000060d0
        /*14c8*/ 	.word	0x00000004
        /*14cc*/ 	.word	0x00000000
        /*14d0*/ 	.short	0x0101
        /*14d2*/ 	.byte	0x3f
	.zero		1


	//   ....[26]....
        /*14d4*/ 	.word	0x00006110
        /*14d8*/ 	.word	0x00000057
        /*14dc*/ 	.word	0x000228b0
        /*14e0*/ 	.short	0x010a
        /*14e2*/ 	.byte	0x3f
	.zero		1


	//   ....[27]....
        /*14e4*/ 	.word	0x00006930
        /*14e8*/ 	.word	0x00000057
        /*14ec*/ 	.word	0x00000000
        /*14f0*/ 	.short	0x0101
        /*14f2*/ 	.byte	0x3f
	.zero		1


	//   ....[28]....
        /*14f4*/ 	.word	0x000073c0
        /*14f8*/ 	.word	0x00000013
        /*14fc*/ 	.word	0x00022800
        /*1500*/ 	.short	0x010a
        /*1502*/ 	.byte	0x3f
	.zero		1


	//   ....[29]....
        /*1504*/ 	.word	0x00007410
        /*1508*/ 	.word	0x00000013
        /*150c*/ 	.word	0x00022800
        /*1510*/ 	.short	0x010a
        /*1512*/ 	.byte	0x3f
	.zero		1


	//   ....[30]....
        /*1514*/ 	.word	0x00007a40
        /*1518*/ 	.word	0x00000013
        /*151c*/ 	.word	0x00022800
        /*1520*/ 	.short	0x010a
        /*1522*/ 	.byte	0x3f
	.zero		1


	//   ....[31]....
        /*1524*/ 	.word	0x000089b0
        /*1528*/ 	.word	0x00000013
        /*152c*/ 	.word	0x00022800
        /*1530*/ 	.short	0x010a
        /*1532*/ 	.byte	0x3f
	.zero		1


	//   ....[32]....
        /*1534*/ 	.word	0x00009870
        /*1538*/ 	.word	0x00000004
        /*153c*/ 	.word	0x00022830
        /*1540*/ 	.short	0x010a
        /*1542*/ 	.byte	0x3f
	.zero		1


	//   ....[33]....
        /*1544*/ 	.word	0x00009920
        /*1548*/ 	.word	0x00000004
        /*154c*/ 	.word	0x00022830
        /*1550*/ 	.short	0x010a
        /*1552*/ 	.byte	0x3f
	.zero		1


	//   ....[34]....
        /*1554*/ 	.word	0x0000aac0
        /*1558*/ 	.word	0x0000000a
        /*155c*/ 	.word	0x00000000
        /*1560*/ 	.short	0x0101
        /*1562*/ 	.byte	0x3f
	.zero		1


	//   ....[35]....
        /*1564*/ 	.word	0x0000afb0
        /*1568*/ 	.word	0x00000004
        /*156c*/ 	.word	0x00022850
        /*1570*/ 	.short	0x010a
        /*1572*/ 	.byte	0x3f
	.zero		1


	//   ....[36]....
        /*1574*/ 	.word	0x0000b000
        /*1578*/ 	.word	0x00000004
        /*157c*/ 	.word	0x00022850
        /*1580*/ 	.short	0x010a
        /*1582*/ 	.byte	0x3f
	.zero		1


	//   ....[37]....
        /*1584*/ 	.word	0x0000b3d0
        /*1588*/ 	.word	0x00000004
        /*158c*/ 	.word	0x00000000
        /*1590*/ 	.short	0x0101
        /*1592*/ 	.byte	0x3f
	.zero		1


	//   ....[38]....
        /*1594*/ 	.word	0x0000b510
        /*1598*/ 	.word	0x00000005
        /*159c*/ 	.word	0x00022830
        /*15a0*/ 	.short	0x010a
        /*15a2*/ 	.byte	0x3f
	.zero		1


	//   ....[39]....
        /*15a4*/ 	.word	0x0000b580
        /*15a8*/ 	.word	0x00000005
        /*15ac*/ 	.word	0x00022830
        /*15b0*/ 	.short	0x010a
        /*15b2*/ 	.byte	0x3f
	.zero		1


	//   ....[40]....
        /*15b4*/ 	.word	0x0000c690
        /*15b8*/ 	.word	0x000000a2
        /*15bc*/ 	.word	0x00000000
        /*15c0*/ 	.short	0x0101
        /*15c2*/ 	.byte	0x3f
	.zero		1


	//   ....[41]....
        /*15c4*/ 	.word	0x0000cf20
        /*15c8*/ 	.word	0x00000005
        /*15cc*/ 	.word	0x00022850
        /*15d0*/ 	.short	0x010a
        /*15d2*/ 	.byte	0x3f
	.zero		1


	//   ....[42]....
        /*15d4*/ 	.word	0x0000cf70
        /*15d8*/ 	.word	0x00000005
        /*15dc*/ 	.word	0x00022850
        /*15e0*/ 	.short	0x010a
        /*15e2*/ 	.byte	0x3f
	.zero		1


	//   ....[43]....
        /*15e4*/ 	.word	0x0000d350
        /*15e8*/ 	.word	0x00000005
        /*15ec*/ 	.word	0x00000000
        /*15f0*/ 	.short	0x0101
        /*15f2*/ 	.byte	0x3f
	.zero		1


	//   ....[44]....
        /*15f4*/ 	.word	0x0000f8c0
        /*15f8*/ 	.word	0x00000003
        /*15fc*/ 	.word	0x00000000
        /*1600*/ 	.short	0x0101
        /*1602*/ 	.byte	0x3f
	.zero		1


	//   ....[45]....
        /*1604*/ 	.word	0x00010420
        /*1608*/ 	.word	0x00000006
        /*160c*/ 	.word	0x00000000
        /*1610*/ 	.short	0x0101
        /*1612*/ 	.byte	0x3f
	.zero		1


	//   ....[46]....
        /*1614*/ 	.word	0x000147f0
        /*1618*/ 	.word	0x00000016
        /*161c*/ 	.word	0x00022820
        /*1620*/ 	.short	0x010a
        /*1622*/ 	.byte	0x3f
	.zero		1


	//   ....[47]....
        /*1624*/ 	.word	0x00014880
        /*1628*/ 	.word	0x00000003
        /*162c*/ 	.word	0x000228a0
        /*1630*/ 	.short	0x010a
        /*1632*/ 	.byte	0x3f
	.zero		1


	//   ....[48]....
        /*1634*/ 	.word	0x00014ad0
        /*1638*/ 	.word	0x00000003
        /*163c*/ 	.word	0x000228c0
        /*1640*/ 	.short	0x010a
        /*1642*/ 	.byte	0x3f
	.zero		1


	//   ....[49]....
        /*1644*/ 	.word	0x000150e0
        /*1648*/ 	.word	0x00000008
        /*164c*/ 	.word	0x000228a0
        /*1650*/ 	.short	0x010a
        /*1652*/ 	.byte	0x3f
	.zero		1


	//   ....[50]....
        /*1654*/ 	.word	0x00015320
        /*1658*/ 	.word	0x00000008
        /*165c*/ 	.word	0x000228c0
        /*1660*/ 	.short	0x010a
        /*1662*/ 	.byte	0x3f
	.zero		1


	//   ....[51]....
        /*1664*/ 	.word	0x000164e0
        /*1668*/ 	.word	0x0000001f
        /*166c*/ 	.word	0x00022840
        /*1670*/ 	.short	0x010a
        /*1672*/ 	.byte	0x3f
	.zero		1


	//   ....[52]....
        /*1674*/ 	.word	0x00016b30
        /*1678*/ 	.word	0x0000001f
        /*167c*/ 	.word	0x00022830
        /*1680*/ 	.short	0x0107
        /*1682*/ 	.byte	0x3f
	.zero		1


	//   ....[53]....
        /*1684*/ 	.word	0x00016c00
        /*1688*/ 	.word	0x0000001f
        /*168c*/ 	.word	0x00022830
        /*1690*/ 	.short	0x0101
        /*1692*/ 	.byte	0x3f
	.zero		1


	//   ....[54]....
        /*1694*/ 	.word	0x000177d0
        /*1698*/ 	.word	0x00000016
        /*169c*/ 	.word	0x00022800
        /*16a0*/ 	.short	0x0107
        /*16a2*/ 	.byte	0x3f
	.zero		1


	//   ....[55]....
        /*16a4*/ 	.word	0x000178c0
        /*16a8*/ 	.word	0x00000016
        /*16ac*/ 	.word	0x00022800
        /*16b0*/ 	.short	0x0101
        /*16b2*/ 	.byte	0x3f
	.zero		1


	//   ....[56]....
        /*16b4*/ 	.word	0x000178e0
        /*16b8*/ 	.word	0x00000016
        /*16bc*/ 	.word	0x00022820
        /*16c0*/ 	.short	0x010a
        /*16c2*/ 	.byte	0x3f
	.zero		1


	//   ....[57]....
        /*16c4*/ 	.word	0x00017970
        /*16c8*/ 	.word	0x0000001f
        /*16cc*/ 	.word	0x00022860
        /*16d0*/ 	.short	0x010a
        /*16d2*/ 	.byte	0x3f
	.zero		1


	//   ....[58]....
        /*16d4*/ 	.word	0x00018050
        /*16d8*/ 	.word	0x0000001f
        /*16dc*/ 	.word	0x00022850
        /*16e0*/ 	.short	0x0107
        /*16e2*/ 	.byte	0x3f
	.zero		1


	//   ....[59]....
        /*16e4*/ 	.word	0x00018120
        /*16e8*/ 	.word	0x0000001f
        /*16ec*/ 	.word	0x00022850
        /*16f0*/ 	.short	0x0101
        /*16f2*/ 	.byte	0x3f
	.zero		1


	//   ....[60]....
        /*16f4*/ 	.word	0x00018460
        /*16f8*/ 	.word	0x00000004
        /*16fc*/ 	.word	0x00022840
        /*1700*/ 	.short	0x010a
        /*1702*/ 	.byte	0x3f
	.zero		1


	//   ....[61]....
        /*1704*/ 	.word	0x00018830
        /*1708*/ 	.word	0x00000004
        /*170c*/ 	.word	0x00022830
        /*1710*/ 	.short	0x0107
        /*1712*/ 	.byte	0x3f
	.zero		1


	//   ....[62]....
        /*1714*/ 	.word	0x000188f0
        /*1718*/ 	.word	0x00000004
        /*171c*/ 	.word	0x00022830
        /*1720*/ 	.short	0x0101
        /*1722*/ 	.byte	0x3f
	.zero		1


	//   ....[63]....
        /*1724*/ 	.word	0x00018920
        /*1728*/ 	.word	0x00000004
        /*172c*/ 	.word	0x00022860
        /*1730*/ 	.short	0x010a
        /*1732*/ 	.byte	0x3f
	.zero		1


	//   ....[64]....
        /*1734*/ 	.word	0x00018e30
        /*1738*/ 	.word	0x00000004
        /*173c*/ 	.word	0x00022850
        /*1740*/ 	.short	0x0107
        /*1742*/ 	.byte	0x3f
	.zero		1


	//   ....[65]....
        /*1744*/ 	.word	0x00018ef0
        /*1748*/ 	.word	0x00000004
        /*174c*/ 	.word	0x00022850
        /*1750*/ 	.short	0x0101
        /*1752*/ 	.byte	0x3f
	.zero		1


	//   ....[66]....
        /*1754*/ 	.word	0x00019d80
        /*1758*/ 	.word	0x00000005
        /*175c*/ 	.word	0x00022820
        /*1760*/ 	.short	0x010a
        /*1762*/ 	.byte	0x3f
	.zero		1


	//   ....[67]....
        /*1764*/ 	.word	0x00019ee0
        /*1768*/ 	.word	0x00000003
        /*176c*/ 	.word	0x00022840
        /*1770*/ 	.short	0x010a
        /*1772*/ 	.byte	0x3f
	.zero		1


	//   ....[68]....
        /*1774*/ 	.word	0x00019f80
        /*1778*/ 	.word	0x00000005
        /*177c*/ 	.word	0x00022840
        /*1780*/ 	.short	0x010a
        /*1782*/ 	.byte	0x3f
	.zero		1


	//   ....[69]....
        /*1784*/ 	.word	0x00019fc0
        /*1788*/ 	.word	0x00000003
        /*178c*/ 	.word	0x00022860
        /*1790*/ 	.short	0x010a
        /*1792*/ 	.byte	0x3f
	.zero		1


	//   ....[70]....
        /*1794*/ 	.word	0x0001a000
        /*1798*/ 	.word	0x00000005
        /*179c*/ 	.word	0x00022860
        /*17a0*/ 	.short	0x010a
        /*17a2*/ 	.byte	0x3f
	.zero		1


	//   ....[71]....
        /*17a4*/ 	.word	0x0001a060
        /*17a8*/ 	.word	0x00000057
        /*17ac*/ 	.word	0x00022890
        /*17b0*/ 	.short	0x010a
        /*17b2*/ 	.byte	0x3f
	.zero		1


	//   ....[72]....
        /*17b4*/ 	.word	0x0001a2f0
        /*17b8*/ 	.word	0x00000057
        /*17bc*/ 	.word	0x00022890
        /*17c0*/ 	.short	0x010a
        /*17c2*/ 	.byte	0x3f
	.zero		1


	//   ....[73]....
        /*17c4*/ 	.word	0x0001a5a0
        /*17c8*/ 	.word	0x00000057
        /*17cc*/ 	.word	0x00022890
        /*17d0*/ 	.short	0x010a
        /*17d2*/ 	.byte	0x3f
	.zero		1


	//   ....[74]....
        /*17d4*/ 	.word	0x0001a850
        /*17d8*/ 	.word	0x00000057
        /*17dc*/ 	.word	0x000228b0
        /*17e0*/ 	.short	0x010a
        /*17e2*/ 	.byte	0x3f
	.zero		1


	//   ....[75]....
        /*17e4*/ 	.word	0x0001ab00
        /*17e8*/ 	.word	0x00000013
        /*17ec*/ 	.word	0x00022800
        /*17f0*/ 	.short	0x010a
        /*17f2*/ 	.byte	0x3f
	.zero		1


	//   ....[76]....
        /*17f4*/ 	.word	0x0001ad10
        /*17f8*/ 	.word	0x00000013
        /*17fc*/ 	.word	0x00022800
        /*1800*/ 	.short	0x010a
        /*1802*/ 	.byte	0x3f
	.zero		1


	//   ....[77]....
        /*1804*/ 	.word	0x0001ad60
        /*1808*/ 	.word	0x00000004
        /*180c*/ 	.word	0x00022830
        /*1810*/ 	.short	0x010a
        /*1812*/ 	.byte	0x3f
	.zero		1


	//   ....[78]....
        /*1814*/ 	.word	0x0001adb0
        /*1818*/ 	.word	0x00000004
        /*181c*/ 	.word	0x00022850
        /*1820*/ 	.short	0x010a
        /*1822*/ 	.byte	0x3f
	.zero		1


	//   ....[79]....
        /*1824*/ 	.word	0x0001ae00
        /*1828*/ 	.word	0x00000005
        /*182c*/ 	.word	0x00022830
        /*1830*/ 	.short	0x010a
        /*1832*/ 	.byte	0x3f
	.zero		1


	//   ....[80]....
        /*1834*/ 	.word	0x0001ae50
        /*1838*/ 	.word	0x00000005
        /*183c*/ 	.word	0x00022850
        /*1840*/ 	.short	0x010a
        /*1842*/ 	.byte	0x3f
	.zero		1


	//   ....[81]....
        /*1844*/ 	.word	0x0001ba60
        /*1848*/ 	.word	0x00000016
        /*184c*/ 	.word	0x00022820
        /*1850*/ 	.short	0x010a
        /*1852*/ 	.byte	0x3f
	.zero		1


	//   ....[82]....
        /*1854*/ 	.word	0x0001bab0
        /*1858*/ 	.word	0x00000003
        /*185c*/ 	.word	0x000228a0
        /*1860*/ 	.short	0x010a
        /*1862*/ 	.byte	0x3f
	.zero		1


	//   ....[83]....
        /*1864*/ 	.word	0x0001bb00
        /*1868*/ 	.word	0x00000003
        /*186c*/ 	.word	0x000228c0
        /*1870*/ 	.short	0x010a
        /*1872*/ 	.byte	0x3f
	.zero		1


	//   ....[84]....
        /*1874*/ 	.word	0x0001bb50
        /*1878*/ 	.word	0x00000008
        /*187c*/ 	.word	0x000228a0
        /*1880*/ 	.short	0x010a
        /*1882*/ 	.byte	0x3f
	.zero		1


	//   ....[85]....
        /*1884*/ 	.word	0x0001bba0
        /*1888*/ 	.word	0x00000008
        /*188c*/ 	.word	0x000228c0
        /*1890*/ 	.short	0x010a
        /*1892*/ 	.byte	0x3f
	.zero		1


	//   ....[86]....
        /*1894*/ 	.word	0x0001bcc0
        /*1898*/ 	.word	0x0000001f
        /*189c*/ 	.word	0x00022840
        /*18a0*/ 	.short	0x010a
        /*18a2*/ 	.byte	0x3f
	.zero		1


	//   ....[87]....
        /*18a4*/ 	.word	0x0001cfa0
        /*18a8*/ 	.word	0x00000016
        /*18ac*/ 	.word	0x00022820
        /*18b0*/ 	.short	0x010a
        /*18b2*/ 	.byte	0x3f
	.zero		1


	//   ....[88]....
        /*18b4*/ 	.word	0x0001cff0
        /*18b8*/ 	.word	0x0000001f
        /*18bc*/ 	.word	0x00022860
        /*18c0*/ 	.short	0x010a
        /*18c2*/ 	.byte	0x3f
	.zero		1


	//   ....[89]....
        /*18c4*/ 	.word	0x0001d960
        /*18c8*/ 	.word	0x00000004
        /*18cc*/ 	.word	0x00022840
        /*18d0*/ 	.short	0x010a
        /*18d2*/ 	.byte	0x3f
	.zero		1


	//   ....[90]....
        /*18d4*/ 	.word	0x0001e040
        /*18d8*/ 	.word	0x00000004
        /*18dc*/ 	.word	0x00022860
        /*18e0*/ 	.short	0x010a
        /*18e2*/ 	.byte	0x3f
	.zero		1


	//   ....[91]....
        /*18e4*/ 	.word	0x0001f190
        /*18e8*/ 	.word	0x00000005
        /*18ec*/ 	.word	0x00022820
        /*18f0*/ 	.short	0x010a
        /*18f2*/ 	.byte	0x3f
	.zero		1


	//   ....[92]....
        /*18f4*/ 	.word	0x0001f330
        /*18f8*/ 	.word	0x00000003
        /*18fc*/ 	.word	0x00022840
        /*1900*/ 	.short	0x010a
        /*1902*/ 	.byte	0x3f
	.zero		1


	//   ....[93]....
        /*1904*/ 	.word	0x0001f380
        /*1908*/ 	.word	0x00000005
        /*190c*/ 	.word	0x00022840
        /*1910*/ 	.short	0x010a
        /*1912*/ 	.byte	0x3f
	.zero		1


	//   ....[94]....
        /*1914*/ 	.word	0x0001f3d0
        /*1918*/ 	.word	0x00000003
        /*191c*/ 	.word	0x00022860
        /*1920*/ 	.short	0x010a
        /*1922*/ 	.byte	0x3f
	.zero		1


	//----- nvinfo : EIATTR_NUM_MBARRIERS
	.align		4
.L_237:
        /*1924*/ 	.byte	0x03, 0x38
        /*1926*/ 	.short	0x0016


	//----- nvinfo : EIATTR_EXIT_INSTR_OFFSETS
	.align		4
        /*1928*/ 	.byte	0x04, 0x1c
        /*192a*/ 	.short	(.L_239 - .L_238)


	//   ....[0]....
.L_238:
        /*192c*/ 	.word	0x0001a050


	//----- nvinfo : EIATTR_MAX_THREADS
	.align		4
.L_239:
        /*1930*/ 	.byte	0x04, 0x05
        /*1932*/ 	.short	(.L_241 - .L_240)
.L_240:
        /*1934*/ 	.word	0x00000180
        /*1938*/ 	.word	0x00000001
        /*193c*/ 	.word	0x00000001


	//----- nvinfo : EIATTR_CRS_STACK_SIZE
	.align		4
.L_241:
        /*1940*/ 	.byte	0x04, 0x1e
        /*1942*/ 	.short	(.L_243 - .L_242)
.L_242:
        /*1944*/ 	.word	0x00000000


	//----- nvinfo : EIATTR_CBANK_PARAM_SIZE
	.align		4
.L_243:
        /*1948*/ 	.byte	0x03, 0x19
        /*194a*/ 	.short	0x0af0


	//----- nvinfo : EIATTR_PARAM_CBANK
	.align		4
        /*194c*/ 	.byte	0x04, 0x0a
        /*194e*/ 	.short	(.L_245 - .L_244)
	.align		4
.L_244:
        /*1950*/ 	.word	index@(.nv.constant0._ZN7cutlass13device_kernelIN5flash11enable_sm90INS1_16FlashAttnFwdSm90INS1_25CollectiveMainloopFwdSm90ILi2EN4cute5tupleIJNS5_1CILi1EEES8_S8_EEENS6_IJNS7_ILi128EEENS7_ILi96EEENS7_ILi64EEEEEELi256ENS_10bfloat16_tEfNS_4arch4Sm90ELb0ELb0ELb0ELb1ELb1ELb1ELb0ELb1ELb0ELb1ELb1ELb0EEENS1_21CollectiveEpilogueFwdINS6_IJSA_NS7_ILi256EEESB_EEES9_SE_SG_Li256ELb1ELb1ELb1ELb0EEENS1_36VarlenDynamicPersistentTileSchedulerILi128ELi96ELi256ELi128ELb1ELb1ELb1ELb0ELb1ELb1EEEEEEEEEvNT_6ParamsE)
        /*1954*/ 	.short	0x0210
        /*1956*/ 	.short	0x0af0


	//----- nvinfo : EIATTR_SW_WAR
	.align		4
.L_245:
        /*1958*/ 	.byte	0x04, 0x36
        /*195a*/ 	.short	(.L_247 - .L_246)
.L_246:
        /*195c*/ 	.word	0x00000008
.L_247:


//--------------------- .nv.info._ZN7cutlass13device_kernelIN5flash11enable_sm90INS1_16FlashAttnFwdSm90INS1_25CollectiveMainloopFwdSm90ILi2EN4cute5tupleIJNS5_1CILi1EEES8_S8_EEENS6_IJNS7_ILi128EEENS7_ILi96EEENS7_ILi64EEEEEELi256ENS_10bfloat16_tEfNS_4arch4Sm90ELb0ELb0ELb0ELb1ELb1ELb0ELb1ELb1ELb0ELb1ELb1ELb0EEENS1_21CollectiveEpilogueFwdINS6_IJSA_NS7_ILi256EEESB_EEES9_SE_SG_Li256ELb1ELb1ELb1ELb0EEENS1_36VarlenDynamicPersistentTileSchedulerILi128ELi96ELi256ELi128ELb1ELb1ELb1ELb0ELb1ELb1EEEEEEEEEvNT_6ParamsE --------------------------
	.section	.nv.info._ZN7cutlass13device_kernelIN5flash11enable_sm90INS1_16FlashAttnFwdSm90INS1_25CollectiveMainloopFwdSm90ILi2EN4cute5tupleIJNS5_1CILi1EEES8_S8_EEENS6_IJNS7_ILi128EEENS7_ILi96EEENS7_ILi64EEEEEELi256ENS_10bfloat16_tEfNS_4arch4Sm90ELb0ELb0ELb0ELb1ELb1ELb0ELb1ELb1ELb0ELb1ELb1ELb0EEENS1_21CollectiveEpilogueFwdINS6_IJSA_NS7_ILi256EEESB_EEES9_SE_SG_Li256ELb1ELb1ELb1ELb0EEENS1_36VarlenDynamicPersistentTileSchedulerILi128ELi96ELi256ELi128ELb1ELb1ELb1ELb0ELb1ELb1EEEEEEEEEvNT_6ParamsE,"",@"SHT_CUDA_INFO"
	.sectionflags	@""
	.align	4


	//----- nvinfo : EIATTR_CUDA_API_VERSION
	.align		4
        /*0000*/ 	.byte	0x04, 0x37
        /*0002*/ 	.short	(.L_249 - .L_248)
.L_248:
        /*0004*/ 	.word	0x00000082


	//----- nvinfo : EIATTR_KPARAM_INFO
	.align		4
.L_249:
        /*0008*/ 	.byte	0x04, 0x17
        /*000a*/ 	.short	(.L_251 - .L_250)
.L_250:
        /*000c*/ 	.word	0x00000000
        /*0010*/ 	.short	0x0000
        /*0012*/ 	.short	0x0070
        /*0014*/ 	.byte	0x00, 0xf0, 0x01, 0x2e


	//----- nvinfo : EIATTR_SPARSE_MMA_MASK
	.align		4
.L_251:
        /*0018*/ 	.byte	0x03, 0x50
        /*001a*/ 	.short	0x0000


	//----- nvinfo : EIATTR_MAXREG_COUNT
	.align		4
        /*001c*/ 	.byte	0x03, 0x1b
        /*001e*/ 	.short	0x00a8


	//----- nvinfo : EIATTR_NUM_BARRIERS
	.align		4
        /*0020*/ 	.byte	0x02, 0x4c
        /*0022*/ 	.byte	0x10
	.zero		1


	//----- nvinfo : EIATTR_EXTERNS
	.align		4
        /*0024*/ 	.byte	0x04, 0x0f
        /*0026*/ 	.short	(.L_253 - .L_252)


	//   ....[0]....
	.align		4
.L_252:
        /*0028*/ 	.word	index@(__assertfail)


	//----- nvinfo : EIATTR_ANNOTATIONS
	.align		4
.L_253:
        /*002c*/ 	.byte	0x04, 0x55
        /*002e*/ 	.short	(.L_255 - .L_254)


	//   ....[0]....
.L_254:
        /* <DEDUP_REMOVED lines=29> */


	//----- nvinfo : EIATTR_MERCURY_ISA_VERSION
	.align		4
.L_255:
        /*01e8*/ 	.byte	0x03, 0x5f
        /*01ea*/ 	.short	0x0101


	//----- nvinfo : EIATTR_UNUSED_LOAD_BYTE_OFFSET
	.align		4
        /*01ec*/ 	.byte	0x04, 0x44
        /*01ee*/ 	.short	(.L_257 - .L_256)


	//   ....[0]....
.L_256:
        /*01f0*/ 	.word	0x000009a0
        /*01f4*/ 	.word	0x0000fff0


	//   ....[1]....
        /*01f8*/ 	.word	0x00007010
        /*01fc*/ 	.word	0x0000fff0


	//----- nvinfo : EIATTR_INT_WARP_WIDE_INSTR_OFFSETS
	.align		4
.L_257:
        /*0200*/ 	.byte	0x04, 0x31
        /*0202*/ 	.short	(.L_259 - .L_258)


	//   ....[0]....
.L_258:
        /*0204*/ 	.word	0x000000c0


	//   ....[1]....
        /*0208*/ 	.word	0x000000d0


	//   ....[2]....
        /*020c*/ 	.word	0x000000e0


	//   ....[3]....
        /*0210*/ 	.word	0x00000180


	//   ....[4]....
        /*0214*/ 	.word	0x0000cd40


	//   ....[5]....
        /*0218*/ 	.word	0x0000cdd0


	//   ....[6]....
        /*021c*/ 	.word	0x00010c60


	//   ....[7]....
        /*0220*/ 	.word	0x00010cf0


	//----- nvinfo : EIATTR_COOP_GROUP_MASK_REGIDS
	.align		4
.L_259:
        /*0224*/ 	.byte	0x04, 0x29
        /*0226*/ 	.short	(.L_261 - .L_260)


	//   ....[0]....
.L_260:
        /*0228*/ 	.word	0xffffffff


	//   ....[1]....
        /*022c*/ 	.word	0xffffffff


	//   ....[2]....
        /*0230*/ 	.word	0xffffffff


	//   ....[3]....
        /*0234*/ 	.word	0xffffffff


	//   ....[4]....
        /*0238*/ 	.word	0xffffffff


	//   ....[5]....
        /*023c*/ 	.word	0xffffffff


	//   ....[6]....
        /*0240*/ 	.word	0xffffffff


	//   ....[7]....
        /*0244*/ 	.word	0xffffffff


	//   ....[8]....
        /*0248*/ 	.word	0xffffffff


	//   ....[9]....
        /*024c*/ 	.word	0xffffffff


	//   ....[10]....
        /*0250*/ 	.word	0xffffffff


	//   ....[11]....
        /*0254*/ 	.word	0xffffffff


	//   ....[12]....
        /*0258*/ 	.word	0xffffffff


	//   ....[13]....
        /*025c*/ 	.word	0xffffffff


	//   ....[14]....
        /*0260*/ 	.word	0xffffffff


	//   ....[15]....
        /*0264*/ 	.word	0xffffffff


	//   ....[16]....
        /*0268*/ 	.word	0xffffffff


	//   ....[17]....
        /*026c*/ 	.word	0xffffffff


	//   ....[18]....
        /*0270*/ 	.word	0xffffffff


	//   ....[19]....
        /*0274*/ 	.word	0xffffffff


	//   ....[20]....
        /*0278*/ 	.word	0xffffffff


	//   ....[21]....
        /*027c*/ 	.word	0xffffffff


	//   ....[22]....
        /*0280*/ 	.word	0xffffffff


	//   ....[23]....
        /*0284*/ 	.word	0xffffffff


	//   ....[24]....
        /*0288*/ 	.word	0xffffffff


	//   ....[25]....
        /*028c*/ 	.word	0xffffffff


	//   ....[26]....
        /*0290*/ 	.word	0xffffffff


	//   ....[27]....
        /*0294*/ 	.word	0xffffffff


	//   ....[28]....
        /*0298*/ 	.word	0xffffffff


	//   ....[29]....
        /*029c*/ 	.word	0xffffffff


	//   ....[30]....
        /*02a0*/ 	.word	0xffffffff


	//   ....[31]....
        /*02a4*/ 	.word	0xffffffff


	//   ....[32]....
        /*02a8*/ 	.word	0xffffffff


	//   ....[33]....
        /*02ac*/ 	.word	0xffffffff


	//   ....[34]....
        /*02b0*/ 	.word	0xffffffff


	//   ....[35]....
        /*02b4*/ 	.word	0xffffffff


	//   ....[36]....
        /*02b8*/ 	.word	0xffffffff


	//   ....[37]....
        /*02bc*/ 	.word	0xffffffff


	//   ....[38]....
        /*02c0*/ 	.word	0xffffffff


	//   ....[39]....
        /*02c4*/ 	.word	0xffffffff


	//   ....[40]....
        /*02c8*/ 	.word	0xffffffff


	//   ....[41]....
        /*02cc*/ 	.word	0xffffffff


	//   ....[42]....
        /*02d0*/ 	.word	0xffffffff


	//   ....[43]....
        /*02d4*/ 	.word	0xffffffff


	//   ....[44]....
        /*02d8*/ 	.word	0xffffffff


	//   ....[45]....
        /*02dc*/ 	.word	0xffffffff


	//   ....[46]....
        /*02e0*/ 	.word	0xffffffff


	//   ....[47]....
        /*02e4*/ 	.word	0xffffffff


	//   ....[48]....
        /*02e8*/ 	.word	0xffffffff


	//   ....[49]....
        /*02ec*/ 	.word	0xffffffff


	//   ....[50]....
        /*02f0*/ 	.word	0xffffffff


	//   ....[51]....
        /*02f4*/ 	.word	0xffffffff


	//   ....[52]....
        /*02f8*/ 	.word	0xffffffff


	//   ....[53]....
        /*02fc*/ 	.word	0xffffffff


	//   ....[54]....
        /*0300*/ 	.word	0xffffffff


	//   ....[55]....
        /*0304*/ 	.word	0xffffffff


	//   ....[56]....
        /*0308*/ 	.word	0xffffffff


	//   ....[57]....
        /*030c*/ 	.word	0xffffffff


	//   ....[58]....
        /*0310*/ 	.word	0xffffffff


	//   ....[59]....
        /*0314*/ 	.word	0xffffffff


	//   ....[60]....
        /*0318*/ 	.word	0xffffffff


	//   ....[61]....
        /*031c*/ 	.word	0xffffffff


	//   ....[62]....
        /*0320*/ 	.word	0xffffffff


	//   ....[63]....
        /*0324*/ 	.word	0xffffffff


	//   ....[64]....
        /*0328*/ 	.word	0xffffffff


	//   ....[65]....
        /*032c*/ 	.word	0xffffffff


	//   ....[66]....
        /*0330*/ 	.word	0xffffffff


	//   ....[67]....
        /*0334*/ 	.word	0xffffffff


	//   ....[68]....
        /*0338*/ 	.word	0xffffffff


	//   ....[69]....
        /*033c*/ 	.word	0xffffffff


	//   ....[70]....
        /*0340*/ 	.word	0xffffffff


	//   ....[71]....
        /*0344*/ 	.word	0xffffffff


	//   ....[72]....
        /*0348*/ 	.word	0xffffffff


	//   ....[73]....
        /*034c*/ 	.word	0xffffffff


	//   ....[74]....
        /*0350*/ 	.word	0xffffffff


	//   ....[75]....
        /*0354*/ 	.word	0xffffffff


	//   ....[76]....
        /*0358*/ 	.word	0xffffffff


	//   ....[77]....
        /*035c*/ 	.word	0xffffffff


	//   ....[78]....
        /*0360*/ 	.word	0xffffffff


	//   ....[79]....
        /*0364*/ 	.word	0xffffffff


	//   ....[80]....
        /*0368*/ 	.word	0xffffffff


	//   ....[81]....
        /*036c*/ 	.word	0xffffffff


	//   ....[82]....
        /*0370*/ 	.word	0xffffffff


	//   ....[83]....
        /*0374*/ 	.word	0xffffffff


	//   ....[84]....
        /*0378*/ 	.word	0xffffffff


	//   ....[85]....
        /*037c*/ 	.word	0xffffffff


	//   ....[86]....
        /*0380*/ 	.word	0xffffffff


	//   ....[87]....
        /*0384*/ 	.word	0xffffffff


	//   ....[88]....
        /*0388*/ 	.word	0xffffffff


	//   ....[89]....
        /*038c*/ 	.word	0xffffffff


	//   ....[90]....
        /*0390*/ 	.word	0xffffffff


	//   ....[91]....
        /*0394*/ 	.word	0xffffffff


	//   ....[92]....
        /*0398*/ 	.word	0xffffffff


	//   ....[93]....
        /*039c*/ 	.word	0xffffffff


	//   ....[94]....
        /*03a0*/ 	.word	0xffffffff


	//   ....[95]....
        /*03a4*/ 	.word	0xffffffff


	//   ....[96]....
        /*03a8*/ 	.word	0xffffffff


	//   ....[97]....
        /*03ac*/ 	.word	0xffffffff


	//   ....[98]....
        /*03b0*/ 	.word	0xffffffff


	//   ....[99]....
        /*03b4*/ 	.word	0xffffffff


	//   ....[100]....
        /*03b8*/ 	.word	0xffffffff


	//   ....[101]....
        /*03bc*/ 	.word	0xffffffff


	//   ....[102]....
        /*03c0*/ 	.word	0xffffffff


	//   ....[103]....
        /*03c4*/ 	.word	0xffffffff


	//   ....[104]....
        /*03c8*/ 	.word	0xffffffff


	//   ....[105]....
        /*03cc*/ 	.word	0xffffffff


	//   ....[106]....
        /*03d0*/ 	.word	0xffffffff


	//   ....[107]....
        /*03d4*/ 	.word	0xffffffff


	//   ....[108]....
        /*03d8*/ 	.word	0xffffffff


	//   ....[109]....
        /*03dc*/ 	.word	0xffffffff


	//   ....[110]....
        /*03e0*/ 	.word	0xffffffff


	//   ....[111]....
        /*03e4*/ 	.word	0xffffffff


	//   ....[112]....
        /*03e8*/ 	.word	0xffffffff


	//   ....[113]....
        /*03ec*/ 	.word	0xffffffff


	//   ....[114]....
        /*03f0*/ 	.word	0xffffffff


	//   ....[115]....
        /*03f4*/ 	.word	0xffffffff


	//   ....[116]....
        /*03f8*/ 	.word	0xffffffff


	//   ....[117]....
        /*03fc*/ 	.word	0xffffffff


	//   ....[118]....
        /*0400*/ 	.word	0xffffffff


	//   ....[119]....
        /*0404*/ 	.word	0xffffffff


	//   ....[120]....
        /*0408*/ 	.word	0xffffffff


	//   ....[121]....
        /*040c*/ 	.word	0xffffffff


	//   ....[122]....
        /*0410*/ 	.word	0xffffffff


	//   ....[123]....
        /*0414*/ 	.word	0xffffffff


	//   ....[124]....
        /*0418*/ 	.word	0xffffffff


	//   ....[125]....
        /*041c*/ 	.word	0xffffffff


	//   ....[126]....
        /*0420*/ 	.word	0xffffffff


	//   ....[127]....
        /*0424*/ 	.word	0xffffffff


	//   ....[128]....
        /*0428*/ 	.word	0xffffffff


	//   ....[129]....
        /*042c*/ 	.word	0xffffffff


	//   ....[130]....
        /*0430*/ 	.word	0xffffffff


	//   ....[131]....
        /*0434*/ 	.word	0xffffffff


	//   ....[132]....
        /*0438*/ 	.word	0xffffffff


	//   ....[133]....
        /*043c*/ 	.word	0xffffffff


	//   ....[134]....
        /*0440*/ 	.word	0xffffffff


	//   ....[135]....
        /*0444*/ 	.word	0xffffffff


	//   ....[136]....
        /*0448*/ 	.word	0xffffffff


	//   ....[137]....
        /*044c*/ 	.word	0xffffffff


	//   ....[138]....
        /*0450*/ 	.word	0xffffffff


	//   ....[139]....
        /*0454*/ 	.word	0xffffffff


	//   ....[140]....
        /*0458*/ 	.word	0xffffffff


	//   ....[141]....
        /*045c*/ 	.word	0xffffffff


	//   ....[142]....
        /*0460*/ 	.word	0xffffffff


	//   ....[143]....
        /*0464*/ 	.word	0xffffffff


	//   ....[144]....
        /*0468*/ 	.word	0xffffffff


	//   ....[145]....
        /*046c*/ 	.word	0xffffffff


	//   ....[146]....
        /*0470*/ 	.word	0xffffffff


	//   ....[147]....
        /*0474*/ 	.word	0xffffffff


	//   ....[148]....
        /*0478*/ 	.word	0xffffffff


	//   ....[149]....
        /*047c*/ 	.word	0xffffffff


	//   ....[150]....
        /*0480*/ 	.word	0xffffffff


	//   ....[151]....
        /*0484*/ 	.word	0xffffffff


	//   ....[152]....
        /*0488*/ 	.word	0xffffffff


	//   ....[153]....
        /*048c*/ 	.word	0xffffffff


	//   ....[154]....
        /*0490*/ 	.word	0xffffffff


	//   ....[155]....
        /*0494*/ 	.word	0xffffffff


	//   ....[156]....
        /*0498*/ 	.word	0xffffffff


	//   ....[157]....
        /*049c*/ 	.word	0xffffffff


	//   ....[158]....
        /*04a0*/ 	.word	0xffffffff


	//   ....[159]....
        /*04a4*/ 	.word	0x0500000f


	//   ....[160]....
        /*04a8*/ 	.word	0x0500000f


	//   ....[161]....
        /*04ac*/ 	.word	0x0500000f


	//   ....[162]....
        /*04b0*/ 	.word	0x0500000f


	//   ....[163]....
        /*04b4*/ 	.word	0x0500000f


	//   ....[164]....
        /*04b8*/ 	.word	0x0500000f


	//   ....[165]....
        /*04bc*/ 	.word	0x0500000f


	//   ....[166]....
        /*04c0*/ 	.word	0x0500000f


	//   ....[167]....
        /*04c4*/ 	.word	0x0500000f


	//   ....[168]....
        /*04c8*/ 	.word	0x0500000f


	//   ....[169]....
        /*04cc*/ 	.word	0x0500000f


	//   ....[170]....
        /*04d0*/ 	.word	0x0500000f


	//   ....[171]....
        /*04d4*/ 	.word	0x0500000f


	//   ....[172]....
        /*04d8*/ 	.word	0x0500000f


	//   ....[173]....
        /*04dc*/ 	.word	0x0500000f


	//   ....[174]....
        /*04e0*/ 	.word	0x0500000f


	//   ....[175]....
        /*04e4*/ 	.word	0x0500000f


	//   ....[176]....
        /*04e8*/ 	.word	0x0500000f


	//   ....[177]....
        /*04ec*/ 	.word	0x0500000f


	//   ....[178]....
        /*04f0*/ 	.word	0x0500000f


	//   ....[179]....
        /*04f4*/ 	.word	0x0500000f


	//   ....[180]....
        /*04f8*/ 	.word	0x0500000f


	//   ....[181]....
        /*04fc*/ 	.word	0x0500000f


	//   ....[182]....
        /*0500*/ 	.word	0x0500000f


	//   ....[183]....
        /*0504*/ 	.word	0x0500000f


	//   ....[184]....
        /*0508*/ 	.word	0x0500000f


	//   ....[185]....
        /*050c*/ 	.word	0x0500000f


	//   ....[186]....
        /*0510*/ 	.word	0x0500000f


	//   ....[187]....
        /*0514*/ 	.word	0x0500000f


	//   ....[188]....
        /*0518*/ 	.word	0x0500000f


	//   ....[189]....
        /*051c*/ 	.word	0x0500000f


	//   ....[190]....
        /*0520*/ 	.word	0x0500000f


	//   ....[191]....
        /*0524*/ 	.word	0x0500000f


	//   ....[192]....
        /*0528*/ 	.word	0x0500000f


	//   ....[193]....
        /*052c*/ 	.word	0x0500000f


	//   ....[194]....
        /*0530*/ 	.word	0x0500000f


	//   ....[195]....
        /*0534*/ 	.word	0x0500000f


	//   ....[196]....
        /*0538*/ 	.word	0x0500000f


	//   ....[197]....
        /*053c*/ 	.word	0x0500000f


	//   ....[198]....
        /*0540*/ 	.word	0x0500000f


	//   ....[199]....
        /*0544*/ 	.word	0x0500000f


	//   ....[200]....
        /*0548*/ 	.word	0x0500000f


	//   ....[201]....
        /*054c*/ 	.word	0x0500000f


	//   ....[202]....
        /*0550*/ 	.word	0x0500000f


	//   ....[203]....
        /*0554*/ 	.word	0x0500000f


	//   ....[204]....
        /*0558*/ 	.word	0x0500000f


	//   ....[205]....
        /*055c*/ 	.word	0x0500000f


	//   ....[206]....
        /*0560*/ 	.word	0x0500000f


	//   ....[207]....
        /*0564*/ 	.word	0x0500000f


	//   ....[208]....
        /*0568*/ 	.word	0x0500000f


	//   ....[209]....
        /*056c*/ 	.word	0x0500000f


	//   ....[210]....
        /*0570*/ 	.word	0x0500000f


	//   ....[211]....
        /*0574*/ 	.word	0x0500000f


	//   ....[212]....
        /*0578*/ 	.word	0x0500000f


	//   ....[213]....
        /*057c*/ 	.word	0x0500000f


	//   ....[214]....
        /*0580*/ 	.word	0x0500000f


	//   ....[215]....
        /*0584*/ 	.word	0x0500000f


	//   ....[216]....
        /*0588*/ 	.word	0x0500000f


	//   ....[217]....
        /*058c*/ 	.word	0x0500000f


	//   ....[218]....
        /*0590*/ 	.word	0x0500000f


	//   ....[219]....
        /*0594*/ 	.word	0x0500000f


	//   ....[220]....
        /*0598*/ 	.word	0x0500000f


	//   ....[221]....
        /*059c*/ 	.word	0x0500000f


	//   ....[222]....
        /*05a0*/ 	.word	0x0500000f


	//   ....[223]....
        /*05a4*/ 	.word	0x0500000f


	//   ....[224]....
        /*05a8*/ 	.word	0x0500000f


	//   ....[225]....
        /*05ac*/ 	.word	0x0500000f


	//   ....[226]....
        /*05b0*/ 	.word	0x0500000f


	//   ....[227]....
        /*05b4*/ 	.word	0x0500000f


	//   ....[228]....
        /*05b8*/ 	.word	0x0500000f


	//   ....[229]....
        /*05bc*/ 	.word	0x0500000f


	//   ....[230]....
        /*05c0*/ 	.word	0x0500000f


	//   ....[231]....
        /*05c4*/ 	.word	0x0500000f


	//   ....[232]....
        /*05c8*/ 	.word	0x0500000f


	//   ....[233]....
        /*05cc*/ 	.word	0x0500000f


	//   ....[234]....
        /*05d0*/ 	.word	0x0500000f


	//   ....[235]....
        /*05d4*/ 	.word	0x0500000f


	//   ....[236]....
        /*05d8*/ 	.word	0x0500000f


	//   ....[237]....
        /*05dc*/ 	.word	0x0500000f


	//   ....[238]....
        /*05e0*/ 	.word	0x0500000f


	//   ....[239]....
        /*05e4*/ 	.word	0x0500000f


	//   ....[240]....
        /*05e8*/ 	.word	0x0500000f


	//   ....[241]....
        /*05ec*/ 	.word	0x0500000f


	//   ....[242]....
        /*05f0*/ 	.word	0x0500000f


	//   ....[243]....
        /*05f4*/ 	.word	0x0500000f


	//   ....[244]....
        /*05f8*/ 	.word	0x0500000f


	//   ....[245]....
        /*05fc*/ 	.word	0x0500000f


	//   ....[246]....
        /*0600*/ 	.word	0x0500000f


	//   ....[247]....
        /*0604*/ 	.word	0x0500000f


	//   ....[248]....
        /*0608*/ 	.word	0x0500000f


	//   ....[249]....
        /*060c*/ 	.word	0x0500000f


	//   ....[250]....
        /*0610*/ 	.word	0x0500000f


	//   ....[251]....
        /*0614*/ 	.word	0x0500000f


	//   ....[252]....
        /*0618*/ 	.word	0x0500000f


	//   ....[253]....
        /*061c*/ 	.word	0x0500000f


	//   ....[254]....
        /*0620*/ 	.word	0x0500000f


	//   ....[255]....
        /*0624*/ 	.word	0x0500000f


	//   ....[0]....
        /*0628*/ 	.word	0x0500000f


	//   ....[1]....
        /*062c*/ 	.word	0x0500000f


	//   ....[2]....
        /*0630*/ 	.word	0x0500000f


	//----- nvinfo : EIATTR_COOP_GROUP_INSTR_OFFSETS
	.align		4
.L_261:
        /*0634*/ 	.byte	0x04, 0x28
        /*0636*/ 	.short	(.L_263 - .L_262)


	//   ....[0]....
.L_262:
        /*0638*/ 	.word	0x00000080


	//   ....[1]....
        /*063c*/ 	.word	0x00000090


	//   ....[2]....
        /*0640*/ 	.word	0x000002f0


	//   ....[3]....
        /*0644*/ 	.word	0x00000450


	//   ....[4]....
        /*0648*/ 	.word	0x00000570


	//   ....[5]....
        /*064c*/ 	.word	0x000006d0


	//   ....[6]....
        /*0650*/ 	.word	0x00001b50


	//   ....[7]....
        /*0654*/ 	.word	0x000032f0


	//   ....[8]....
        /*0658*/ 	.word	0x000033d0


	//   ....[9]....
        /*065c*/ 	.word	0x00003450


	//   ....[10]....
        /*0660*/ 	.word	0x00003590


	//   ....[11]....
        /*0664*/ 	.word	0x00004dc0


	//   ....[12]....
        /*0668*/ 	.word	0x00004de0


	//   ....[13]....
        /*066c*/ 	.word	0x00005620


	//   ....[14]....
        /*0670*/ 	.word	0x00005680


	//   ....[15]....
        /*0674*/ 	.word	0x000065c0


	//   ....[16]....
        /*0678*/ 	.word	0x000065d0


	//   ....[17]....
        /*067c*/ 	.word	0x00006600


	//   ....[18]....
        /*0680*/ 	.word	0x00006620


	//   ....[19]....
        /*0684*/ 	.word	0x00008130


	//   ....[20]....
        /*0688*/ 	.word	0x00008140


	//   ....[21]....
        /*068c*/ 	.word	0x00008150


	//   ....[22]....
        /*0690*/ 	.word	0x00008170


	//   ....[23]....
        /*0694*/ 	.word	0x00008c40


	//   ....[24]....
        /*0698*/ 	.word	0x00008c60


	//   ....[25]....
        /*069c*/ 	.word	0x00008e00


	//   ....[26]....
        /*06a0*/ 	.word	0x00008e20


	//   ....[27]....
        /*06a4*/ 	.word	0x00008f60


	//   ....[28]....
        /*06a8*/ 	.word	0x00008f80


	//   ....[29]....
        /*06ac*/ 	.word	0x000090d0


	//   ....[30]....
        /*06b0*/ 	.word	0x000090f0


	//   ....[31]....
        /*06b4*/ 	.word	0x00009650


	//   ....[32]....
        /*06b8*/ 	.word	0x00009690


	//   ....[33]....
        /*06bc*/ 	.word	0x0000a040


	//   ....[34]....
        /*06c0*/ 	.word	0x0000a050


	//   ....[35]....
        /*06c4*/ 	.word	0x0000b250


	//   ....[36]....
        /*06c8*/ 	.word	0x0000b280


	//   ....[37]....
        /*06cc*/ 	.word	0x0000b3f0


	//   ....[38]....
        /*06d0*/ 	.word	0x0000b410


	//   ....[39]....
        /*06d4*/ 	.word	0x0000b550


	//   ....[40]....
        /*06d8*/ 	.word	0x0000b570


	//   ....[41]....
        /*06dc*/ 	.word	0x0000b6c0


	//   ....[42]....
        /*06e0*/ 	.word	0x0000b6e0


	//   ....[43]....
        /*06e4*/ 	.word	0x0000b8c0


	//   ....[44]....
        /*06e8*/ 	.word	0x0000bab0


	//   ....[45]....
        /*06ec*/ 	.word	0x0000bae0


	//   ....[46]....
        /*06f0*/ 	.word	0x0000bb10


	//   ....[47]....
        /*06f4*/ 	.word	0x0000bb40


	//   ....[48]....
        /*06f8*/ 	.word	0x0000bb70


	//   ....[49]....
        /*06fc*/ 	.word	0x0000bba0


	//   ....[50]....
        /*0700*/ 	.word	0x0000bd10


	//   ....[51]....
        /*0704*/ 	.word	0x0000bd40


	//   ....[52]....
        /*0708*/ 	.word	0x0000bd70


	//   ....[53]....
        /*070c*/ 	.word	0x0000bda0


	//   ....[54]....
        /*0710*/ 	.word	0x0000bdd0


	//   ....[55]....
        /*0714*/ 	.word	0x0000be00


	//   ....[56]....
        /*0718*/ 	.word	0x0000be90


	//   ....[57]....
        /*071c*/ 	.word	0x0000bec0


	//   ....[58]....
        /*0720*/ 	.word	0x0000bed0


	//   ....[59]....
        /*0724*/ 	.word	0x0000bf60


	//   ....[60]....
        /*0728*/ 	.word	0x0000d8e0


	//   ....[61]....
        /*072c*/ 	.word	0x0000d900


	//   ....[62]....
        /*0730*/ 	.word	0x0000d990


	//   ....[63]....
        /*0734*/ 	.word	0x0000d9b0


	//   ....[64]....
        /*0738*/ 	.word	0x0000da30


	//   ....[65]....
        /*073c*/ 	.word	0x0000da50


	//   ....[66]....
        /*0740*/ 	.word	0x0000dad0


	//   ....[67]....
        /*0744*/ 	.word	0x0000daf0


	//   ....[68]....
        /*0748*/ 	.word	0x0000db70


	//   ....[69]....
        /*074c*/ 	.word	0x0000db90


	//   ....[70]....
        /*0750*/ 	.word	0x0000dba0


	//   ....[71]....
        /*0754*/ 	.word	0x0000dbb0


	//   ....[72]....
        /*0758*/ 	.word	0x0000e320


	//   ....[73]....
        /*075c*/ 	.word	0x0000e340


	//   ....[74]....
        /*0760*/ 	.word	0x0000e360


	//   ....[75]....
        /*0764*/ 	.word	0x0000e370


	//   ....[76]....
        /*0768*/ 	.word	0x0000e3a0


	//   ....[77]....
        /*076c*/ 	.word	0x0000e3c0


	//   ....[78]....
        /*0770*/ 	.word	0x0000e430


	//   ....[79]....
        /*0774*/ 	.word	0x0000e4b0


	//   ....[80]....
        /*0778*/ 	.word	0x0000e4d0


	//   ....[81]....
        /*077c*/ 	.word	0x0000e4f0


	//   ....[82]....
        /*0780*/ 	.word	0x0000e5b0


	//   ....[83]....
        /*0784*/ 	.word	0x0000e600


	//   ....[84]....
        /*0788*/ 	.word	0x0000e620


	//   ....[85]....
        /*078c*/ 	.word	0x0000e690


	//   ....[86]....
        /*0790*/ 	.word	0x0000e770


	//   ....[87]....
        /*0794*/ 	.word	0x0000e7a0


	//   ....[88]....
        /*0798*/ 	.word	0x0000ee20


	//   ....[89]....
        /*079c*/ 	.word	0x0000ee50


	//   ....[90]....
        /*07a0*/ 	.word	0x0000ee70


	//   ....[91]....
        /*07a4*/ 	.word	0x0000eea0


	//   ....[92]....
        /*07a8*/ 	.word	0x0000ef10


	//   ....[93]....
        /*07ac*/ 	.word	0x0000ef40


	//   ....[94]....
        /*07b0*/ 	.word	0x0000f050


	//   ....[95]....
        /*07b4*/ 	.word	0x0000f070


	//   ....[96]....
        /*07b8*/ 	.word	0x0000f100


	//   ....[97]....
        /*07bc*/ 	.word	0x0000f120


	//   ....[98]....
        /*07c0*/ 	.word	0x0000f190


	//   ....[99]....
        /*07c4*/ 	.word	0x0000f1b0


	//   ....[100]....
        /*07c8*/ 	.word	0x0000f210


	//   ....[101]....
        /*07cc*/ 	.word	0x0000f240


	//   ....[102]....
        /*07d0*/ 	.word	0x0000f2c0


	//   ....[103]....
        /*07d4*/ 	.word	0x0000f320


	//   ....[104]....
        /*07d8*/ 	.word	0x0000f850


	//   ....[105]....
        /*07dc*/ 	.word	0x0000f870


	//   ....[106]....
        /*07e0*/ 	.word	0x0000f8c0


	//   ....[107]....
        /*07e4*/ 	.word	0x0000f980


	//   ....[108]....
        /*07e8*/ 	.word	0x0000f990


	//   ....[109]....
        /*07ec*/ 	.word	0x0000f9c0


	//   ....[110]....
        /*07f0*/ 	.word	0x0000fa50


	//   ....[111]....
        /*07f4*/ 	.word	0x0000fb00


	//   ....[112]....
        /*07f8*/ 	.word	0x0000fb10


	//   ....[113]....
        /*07fc*/ 	.word	0x0000fb40


	//   ....[114]....
        /*0800*/ 	.word	0x0000fb50


	//   ....[115]....
        /*0804*/ 	.word	0x0000fbe0


	//   ....[116]....
        /*0808*/ 	.word	0x000102e0


	//   ....[117]....
        /*080c*/ 	.word	0x00010300


	//   ....[118]....
        /*0810*/ 	.word	0x00010310


	//   ....[119]....
        /*0814*/ 	.word	0x00010350


	//   ....[120]....
        /*0818*/ 	.word	0x00010360


	//   ....[121]....
        /*081c*/ 	.word	0x000103a0


	//   ....[122]....
        /*0820*/ 	.word	0x000103b0


	//   ....[123]....
        /*0824*/ 	.word	0x000103f0


	//   ....[124]....
        /*0828*/ 	.word	0x00010400


	//   ....[125]....
        /*082c*/ 	.word	0x00010440


	//   ....[126]....
        /*0830*/ 	.word	0x00010450


	//   ....[127]....
        /*0834*/ 	.word	0x00010460


	//   ....[128]....
        /*0838*/ 	.word	0x000107a0


	//   ....[129]....
        /*083c*/ 	.word	0x000107c0


	//   ....[130]....
        /*0840*/ 	.word	0x000107d0


	//   ....[131]....
        /*0844*/ 	.word	0x000107e0


	//   ....[132]....
        /*0848*/ 	.word	0x000107f0


	//   ....[133]....
        /*084c*/ 	.word	0x00010810


	//   ....[134]....
        /*0850*/ 	.word	0x00010880


	//   ....[135]....
        /*0854*/ 	.word	0x000108b0


	//   ....[136]....
        /*0858*/ 	.word	0x000108c0


	//   ....[137]....
        /*085c*/ 	.word	0x00010930


	//   ....[138]....
        /*0860*/ 	.word	0x00010940


	//   ....[139]....
        /*0864*/ 	.word	0x00010a40


	//   ....[140]....
        /*0868*/ 	.word	0x00010f20


	//   ....[141]....
        /*086c*/ 	.word	0x00010f50


	//   ....[142]....
        /*0870*/ 	.word	0x00010fb0


	//   ....[143]....
        /*0874*/ 	.word	0x00010fe0


	//   ....[144]....
        /*0878*/ 	.word	0x00011010


	//   ....[145]....
        /*087c*/ 	.word	0x00011040


	//   ....[146]....
        /*0880*/ 	.word	0x00011070


	//   ....[147]....
        /*0884*/ 	.word	0x000110a0


	//   ....[148]....
        /*0888*/ 	.word	0x00011240


	//   ....[149]....
        /*088c*/ 	.word	0x00011270


	//   ....[150]....
        /*0890*/ 	.word	0x000112a0


	//   ....[151]....
        /*0894*/ 	.word	0x000112d0


	//   ....[152]....
        /*0898*/ 	.word	0x00011300


	//   ....[153]....
        /*089c*/ 	.word	0x00011330


	//   ....[154]....
        /*08a0*/ 	.word	0x000113f0


	//   ....[155]....
        /*08a4*/ 	.word	0x00011410


	//   ....[156]....
        /*08a8*/ 	.word	0x00011420


	//   ....[157]....
        /*08ac*/ 	.word	0x00011480


	//   ....[158]....
        /*08b0*/ 	.word	0x00011aa0


	//   ....[159]....
        /*08b4*/ 	.word	0x00011ff0


	//   ....[160]....
        /*08b8*/ 	.word	0x000120e0


	//   ....[161]....
        /*08bc*/ 	.word	0x00012180


	//   ....[162]....
        /*08c0*/ 	.word	0x000121e0


	//   ....[163]....
        /*08c4*/ 	.word	0x000122d0


	//   ....[164]....
        /*08c8*/ 	.word	0x00012340


	//   ....[165]....
        /*08cc*/ 	.word	0x00012430


	//   ....[166]....
        /*08d0*/ 	.word	0x000124a0


	//   ....[167]....
        /*08d4*/ 	.word	0x00012590


	//   ....[168]....
        /*08d8*/ 	.word	0x00012600


	//   ....[169]....
        /*08dc*/ 	.word	0x000126f0


	//   ....[170]....
        /*08e0*/ 	.word	0x00012760


	//   ....[171]....
        /*08e4*/ 	.word	0x00012800


	//   ....[172]....
        /*08e8*/ 	.word	0x00012900


	//   ....[173]....
        /*08ec*/ 	.word	0x00012950


	//   ....[174]....
        /*08f0*/ 	.word	0x000129b0


	//   ....[175]....
        /*08f4*/ 	.word	0x00012ad0


	//   ....[176]....
        /*08f8*/ 	.word	0x00012b50


	//   ....[177]....
        /*08fc*/ 	.word	0x00012c40


	//   ....[178]....
        /*0900*/ 	.word	0x00012d10


	//   ....[179]....
        /*0904*/ 	.word	0x00012dc0


	//   ....[180]....
        /*0908*/ 	.word	0x00012ec0


	//   ....[181]....
        /*090c*/ 	.word	0x00012f30


	//   ....[182]....
        /*0910*/ 	.word	0x00013040


	//   ....[183]....
        /*0914*/ 	.word	0x000130b0


	//   ....[184]....
        /*0918*/ 	.word	0x00013130


	//   ....[185]....
        /*091c*/ 	.word	0x00013200


	//   ....[186]....
        /*0920*/ 	.word	0x00013290


	//   ....[187]....
        /*0924*/ 	.word	0x00013360


	//   ....[188]....
        /*0928*/ 	.word	0x00013400


	//   ....[189]....
        /*092c*/ 	.word	0x000134a0


	//   ....[190]....
        /*0930*/ 	.word	0x00013500


	//   ....[191]....
        /*0934*/ 	.word	0x000135f0


	//   ....[192]....
        /*0938*/ 	.word	0x00013700


	//   ....[193]....
        /*093c*/ 	.word	0x00013750


	//   ....[194]....
        /*0940*/ 	.word	0x000137b0


	//   ....[195]....
        /*0944*/ 	.word	0x000138b0


	//   ....[196]....
        /*0948*/ 	.word	0x000139c0


	//   ....[197]....
        /*094c*/ 	.word	0x00013a10


	//   ....[198]....
        /*0950*/ 	.word	0x00013a70


	//   ....[199]....
        /*0954*/ 	.word	0x00013b70


	//   ....[200]....
        /*0958*/ 	.word	0x00013c80


	//   ....[201]....
        /*095c*/ 	.word	0x00013cd0


	//   ....[202]....
        /*0960*/ 	.word	0x00013d30


	//   ....[203]....
        /*0964*/ 	.word	0x00013e20


	//   ....[204]....
        /*0968*/ 	.word	0x00013f50


	//   ....[205]....
        /*096c*/ 	.word	0x00014030


	//   ....[206]....
        /*0970*/ 	.word	0x000140c0


	//   ....[207]....
        /*0974*/ 	.word	0x000141d0


	//   ....[208]....
        /*0978*/ 	.word	0x00014230


	//   ....[209]....
        /*097c*/ 	.word	0x00014340


	//   ....[210]....
        /*0980*/ 	.word	0x000143a0


	//   ....[211]....
        /*0984*/ 	.word	0x000144b0


	//   ....[212]....
        /*0988*/ 	.word	0x00014510


	//   ....[213]....
        /*098c*/ 	.word	0x00014620


	//   ....[214]....
        /*0990*/ 	.word	0x00014680


	//   ....[215]....
        /*0994*/ 	.word	0x00014740


	//   ....[216]....
        /*0998*/ 	.word	0x000148a0


	//   ....[217]....
        /*099c*/ 	.word	0x00014940


	//   ....[218]....
        /*09a0*/ 	.word	0x000149a0


	//   ....[219]....
        /*09a4*/ 	.word	0x00014a50


	//   ....[220]....
        /*09a8*/ 	.word	0x00014ab0


	//   ....[221]....
        /*09ac*/ 	.word	0x00014b60


	//   ....[222]....
        /*09b0*/ 	.word	0x00014bc0


	//   ....[223]....
        /*09b4*/ 	.word	0x00014c70


	//   ....[224]....
        /*09b8*/ 	.word	0x00014cd0


	//   ....[225]....
        /*09bc*/ 	.word	0x00014d80


	//   ....[226]....
        /*09c0*/ 	.word	0x00014de0


	//   ....[227]....
        /*09c4*/ 	.word	0x00014e90


	//   ....[228]....
        /*09c8*/ 	.word	0x00014f70


	//   ....[229]....
        /*09cc*/ 	.word	0x00015010


	//   ....[230]....
        /*09d0*/ 	.word	0x00015070


	//   ....[231]....
        /*09d4*/ 	.word	0x00015140


	//   ....[232]....
        /*09d8*/ 	.word	0x000151a0


	//   ....[233]....
        /*09dc*/ 	.word	0x00015270


	//   ....[234]....
        /*09e0*/ 	.word	0x000152d0


	//   ....[235]....
        /*09e4*/ 	.word	0x000153b0


	//   ....[236]....
        /*09e8*/ 	.word	0x00015410


	//   ....[237]....
        /*09ec*/ 	.word	0x000154e0


	//   ....[238]....
        /*09f0*/ 	.word	0x00015540


	//   ....[239]....
        /*09f4*/ 	.word	0x00015610


	//   ....[240]....
        /*09f8*/ 	.word	0x000156a0


	//   ....[241]....
        /*09fc*/ 	.word	0x00015740


	//   ....[242]....
        /*0a00*/ 	.word	0x000158c0


	//   ....[243]....
        /*0a04*/ 	.word	0x00015930


	//   ....[244]....
        /*0a08*/ 	.word	0x000159a0


	//   ....[245]....
        /*0a0c*/ 	.word	0x00015a10


	//   ....[246]....
        /*0a10*/ 	.word	0x00015a80


	//   ....[247]....
        /*0a14*/ 	.word	0x00015b00


	//   ....[248]....
        /*0a18*/ 	.word	0x00015b80


	//   ....[249]....
        /*0a1c*/ 	.word	0x00015c10


	//   ....[250]....
        /*0a20*/ 	.word	0x00015c80


	//   ....[251]....
        /*0a24*/ 	.word	0x00015cf0


	//   ....[252]....
        /*0a28*/ 	.word	0x00015d60


	//   ....[253]....
        /*0a2c*/ 	.word	0x00015de0


	//   ....[254]....
        /*0a30*/ 	.word	0x00015e50


	//   ....[255]....
        /*0a34*/ 	.word	0x00015ef0


	//   ....[0]....
        /*0a38*/ 	.word	0x00015f40


	//   ....[1]....
        /*0a3c*/ 	.word	0x00015fd0


	//   ....[2]....
        /*0a40*/ 	.word	0x00016100


	//----- nvinfo : EIATTR_REG_RECONFIG
	.align		4
.L_263:
        /*0a44*/ 	.byte	0x01, 0x54
	.zero		2


	//----- nvinfo : EIATTR_SYSCALL_OFFSETS
	.align		4
        /*0a48*/ 	.byte	0x04, 0x46
        /*0a4a*/ 	.short	(.L_265 - .L_264)


	//   ....[0]....
.L_264:
        /*0a4c*/ 	.word	0x00001cd0


	//   ....[1]....
        /*0a50*/ 	.word	0x0000cf30


	//   ....[2]....
        /*0a54*/ 	.word	0x0000d080


	//   ....[3]....
        /*0a58*/ 	.word	0x0000d170


	//   ....[4]....
        /*0a5c*/ 	.word	0x0000df30


	//   ....[5]....
        /*0a60*/ 	.word	0x0000ea80


	//----- nvinfo : EIATTR_MBARRIER_INSTR_OFFSETS
	.align		4
.L_265:
        /*0a64*/ 	.byte	0x04, 0x39
        /*0a66*/ 	.short	(.L_267 - .L_266)


	//   ....[0]....
.L_266:
        /*0a68*/ 	.word	0x00000190
        /*0a6c*/ 	.word	0x000000ff
        /*0a70*/ 	.word	0x00032400
        /*0a74*/ 	.short	0x0100
        /*0a76*/ 	.byte	0x08
	.zero		1


	//   ....[1]....
        /*0a78*/ 	.word	0x000001a0
        /*0a7c*/ 	.word	0x000000ff
        /*0a80*/ 	.word	0x00032410
        /*0a84*/ 	.short	0x0100
        /*0a86*/ 	.byte	0x08
	.zero		1


	//   ....[2]....
        /*0a88*/ 	.word	0x000001b0
        /*0a8c*/ 	.word	0x000000ff
        /*0a90*/ 	.word	0x00032420
        /*0a94*/ 	.short	0x0100
        /*0a96*/ 	.byte	0x08
	.zero		1


	//   ....[3]....
        /*0a98*/ 	.word	0x000002a0
        /*0a9c*/ 	.word	0x000000ff
        /*0aa0*/ 	.word	0x00032430
        /*0aa4*/ 	.short	0x0100
        /*0aa6*/ 	.byte	0x08
	.zero		1


	//   ....[4]....
        /*0aa8*/ 	.word	0x000002b0
        /*0aac*/ 	.word	0x000000ff
        /*0ab0*/ 	.word	0x00032440
        /*0ab4*/ 	.short	0x0100
        /*0ab6*/ 	.byte	0x08
	.zero		1


	//   ....[5]....
        /*0ab8*/ 	.word	0x000002c0
        /*0abc*/ 	.word	0x000000ff
        /*0ac0*/ 	.word	0x00032438
        /*0ac4*/ 	.short	0x0100
        /*0ac6*/ 	.byte	0x08
	.zero		1


	//   ....[6]....
        /*0ac8*/ 	.word	0x000002d0
        /*0acc*/ 	.word	0x000000ff
        /*0ad0*/ 	.word	0x00032448
        /*0ad4*/ 	.short	0x0100
        /*0ad6*/ 	.byte	0x08
	.zero		1


	//   ....[7]....
        /*0ad8*/ 	.word	0x00000400
        /*0adc*/ 	.word	0x000000ff
        /*0ae0*/ 	.word	0x00032450
        /*0ae4*/ 	.short	0x0100
        /*0ae6*/ 	.byte	0x08
	.zero		1


	//   ....[8]....
        /*0ae8*/ 	.word	0x00000410
        /*0aec*/ 	.word	0x000000ff
        /*0af0*/ 	.word	0x00032460
        /*0af4*/ 	.short	0x0100
        /*0af6*/ 	.byte	0x08
	.zero		1


	//   ....[9]....
        /*0af8*/ 	.word	0x00000420
        /*0afc*/ 	.word	0x000000ff
        /*0b00*/ 	.word	0x00032458
        /*0b04*/ 	.short	0x0100
        /*0b06*/ 	.byte	0x08
	.zero		1


	//   ....[10]....
        /*0b08*/ 	.word	0x00000430
        /*0b0c*/ 	.word	0x000000ff
        /*0b10*/ 	.word	0x00032468
        /*0b14*/ 	.short	0x0100
        /*0b16*/ 	.byte	0x08
	.zero		1


	//   ....[11]....
        /*0b18*/ 	.word	0x00000520
        /*0b1c*/ 	.word	0x000000ff
        /*0b20*/ 	.word	0x00032470
        /*0b24*/ 	.short	0x0100
        /*0b26*/ 	.byte	0x06
	.zero		1


	//   ....[12]....
        /*0b28*/ 	.word	0x00000530
        /*0b2c*/ 	.word	0x000000ff
        /*0b30*/ 	.word	0x00032480
        /*0b34*/ 	.short	0x0100
        /*0b36*/ 	.byte	0x06
	.zero		1


	//   ....[13]....
        /*0b38*/ 	.word	0x00000540
        /*0b3c*/ 	.word	0x000000ff
        /*0b40*/ 	.word	0x00032478
        /*0b44*/ 	.short	0x0100
        /*0b46*/ 	.byte	0x06
	.zero		1


	//   ....[14]....
        /*0b48*/ 	.word	0x00000550
        /*0b4c*/ 	.word	0x000000ff
        /*0b50*/ 	.word	0x00032488
        /*0b54*/ 	.short	0x0100
        /*0b56*/ 	.byte	0x06
	.zero		1


	//   ....[15]....
        /*0b58*/ 	.word	0x00000680
        /*0b5c*/ 	.word	0x000000ff
        /*0b60*/ 	.word	0x00032490
        /*0b64*/ 	.short	0x0100
        /*0b66*/ 	.byte	0x08
	.zero		1


	//   ....[16]....
        /*0b68*/ 	.word	0x00000690
        /*0b6c*/ 	.word	0x000000ff
        /*0b70*/ 	.word	0x000324a0
        /*0b74*/ 	.short	0x0100
        /*0b76*/ 	.byte	0x08
	.zero		1


	//   ....[17]....
        /*0b78*/ 	.word	0x000006a0
        /*0b7c*/ 	.word	0x000000ff
        /*0b80*/ 	.word	0x00032498
        /*0b84*/ 	.short	0x0100
        /*0b86*/ 	.byte	0x08
	.zero		1


	//   ....[18]....
        /*0b88*/ 	.word	0x000006b0
        /*0b8c*/ 	.word	0x000000ff
        /*0b90*/ 	.word	0x000324a8
        /*0b94*/ 	.short	0x0100
        /*0b96*/ 	.byte	0x08
	.zero		1


	//   ....[19]....
        /*0b98*/ 	.word	0x000007f0
        /*0b9c*/ 	.word	0x000000ff
        /*0ba0*/ 	.word	0x000324b0
        /*0ba4*/ 	.short	0x0100
        /*0ba6*/ 	.byte	0x08
	.zero		1


	//   ....[20]....
        /*0ba8*/ 	.word	0x00000800
        /*0bac*/ 	.word	0x000000ff
        /*0bb0*/ 	.word	0x000324c0
        /*0bb4*/ 	.short	0x0100
        /*0bb6*/ 	.byte	0x08
	.zero		1


	//   ....[21]....
        /*0bb8*/ 	.word	0x00000810
        /*0bbc*/ 	.word	0x000000ff
        /*0bc0*/ 	.word	0x000324b8
        /*0bc4*/ 	.short	0x0100
        /*0bc6*/ 	.byte	0x08
	.zero		1


	//   ....[22]....
        /*0bc8*/ 	.word	0x00000820
        /*0bcc*/ 	.word	0x000000ff
        /*0bd0*/ 	.word	0x000324c8
        /*0bd4*/ 	.short	0x0100
        /*0bd6*/ 	.byte	0x08
	.zero		1


	//   ....[23]....
        /*0bd8*/ 	.word	0x00001db0
        /*0bdc*/ 	.word	0x00000003
        /*0be0*/ 	.word	0x00032400
        /*0be4*/ 	.short	0x010a
        /*0be6*/ 	.byte	0x3f
	.zero		1


	//   ....[24]....
        /*0be8*/ 	.word	0x00001e90
        /*0bec*/ 	.word	0x000000ff
        /*0bf0*/ 	.word	0x00032430
        /*0bf4*/ 	.short	0x010a
        /*0bf6*/ 	.byte	0x06
	.zero		1


	//   ....[25]....
        /*0bf8*/ 	.word	0x00001ed0
        /*0bfc*/ 	.word	0x000000ff
        /*0c00*/ 	.word	0x00032430
        /*0c04*/ 	.short	0x010a
        /*0c06*/ 	.byte	0x06
	.zero		1


	//   ....[26]....
        /*0c08*/ 	.word	0x00002200
        /*0c0c*/ 	.word	0x00000003
        /*0c10*/ 	.word	0x00032410
        /*0c14*/ 	.short	0x010a
        /*0c16*/ 	.byte	0x3f
	.zero		1


	//   ....[27]....
        /*0c18*/ 	.word	0x00002240
        /*0c1c*/ 	.word	0x000000ff
        /*0c20*/ 	.word	0x00032450
        /*0c24*/ 	.short	0x010a
        /*0c26*/ 	.byte	0x06
	.zero		1


	//   ....[28]....
        /*0c28*/ 	.word	0x00002280
        /*0c2c*/ 	.word	0x000000ff
        /*0c30*/ 	.word	0x00032450
        /*0c34*/ 	.short	0x010a
        /*0c36*/ 	.byte	0x06
	.zero		1


	//   ....[29]....
        /*0c38*/ 	.word	0x00002d60
        /*0c3c*/ 	.word	0x000000ff
        /*0c40*/ 	.word	0x00000000
        /*0c44*/ 	.short	0x0101
        /*0c46*/ 	.byte	0x04
	.zero		1


	//   ....[30]....
        /*0c48*/ 	.word	0x00004180
        /*0c4c*/ 	.word	0x000000ff
        /*0c50*/ 	.word	0x00000000
        /*0c54*/ 	.short	0x0101
        /*0c56*/ 	.byte	0x06
	.zero		1


	//   ....[31]....
        /*0c58*/ 	.word	0x000042d0
        /*0c5c*/ 	.word	0x000000ff
        /*0c60*/ 	.word	0x00032430
        /*0c64*/ 	.short	0x010a
        /*0c66*/ 	.byte	0x05
	.zero		1


	//   ....[32]....
        /*0c68*/ 	.word	0x00004310
        /*0c6c*/ 	.word	0x000000ff
        /*0c70*/ 	.word	0x00032430
        /*0c74*/ 	.short	0x010a
        /*0c76*/ 	.byte	0x05
	.zero		1


	//   ....[33]....
        /*0c78*/ 	.word	0x00004520
        /*0c7c*/ 	.word	0x000000ff
        /*0c80*/ 	.word	0x00032450
        /*0c84*/ 	.short	0x010a
        /*0c86*/ 	.byte	0x05
	.zero		1


	//   ....[34]....
        /*0c88*/ 	.word	0x00004560
        /*0c8c*/ 	.word	0x000000ff
        /*0c90*/ 	.word	0x00032450
        /*0c94*/ 	.short	0x010a
        /*0c96*/ 	.byte	0x05
	.zero		1


	//   ....[35]....
        /*0c98*/ 	.word	0x00004c60
        /*0c9c*/ 	.word	0x000000ff
        /*0ca0*/ 	.word	0x00000000
        /*0ca4*/ 	.short	0x0101
        /*0ca6*/ 	.byte	0x0b
	.zero		1


	//   ....[36]....
        /*0ca8*/ 	.word	0x00006530
        /*0cac*/ 	.word	0x000000ff
        /*0cb0*/ 	.word	0x00000000
        /*0cb4*/ 	.short	0x0101
        /*0cb6*/ 	.byte	0x05
	.zero		1


	//   ....[37]....
        /*0cb8*/ 	.word	0x00008c30
        /*0cbc*/ 	.word	0x000000ff
        /*0cc0*/ 	.word	0x00000000
        /*0cc4*/ 	.short	0x0101
        /*0cc6*/ 	.byte	0x06
	.zero		1


	//   ....[38]....
        /*0cc8*/ 	.word	0x00009380
        /*0ccc*/ 	.word	0x000000ff
        /*0cd0*/ 	.word	0x00000000
        /*0cd4*/ 	.short	0x0101
        /*0cd6*/ 	.byte	0x09
	.zero		1


	//   ....[39]....
        /*0cd8*/ 	.word	0x0000d680
        /*0cdc*/ 	.word	0x00000019
        /*0ce0*/ 	.word	0x00032440
        /*0ce4*/ 	.short	0x010a
        /*0ce6*/ 	.byte	0x3f
	.zero		1


	//   ....[40]....
        /*0ce8*/ 	.word	0x0000dcb0
        /*0cec*/ 	.word	0x00000019
        /*0cf0*/ 	.word	0x00032430
        /*0cf4*/ 	.short	0x0107
        /*0cf6*/ 	.byte	0x3f
	.zero		1


	//   ....[41]....
        /*0cf8*/ 	.word	0x0000dd80
        /*0cfc*/ 	.word	0x00000019
        /*0d00*/ 	.word	0x00032430
        /*0d04*/ 	.short	0x0101
        /*0d06*/ 	.byte	0x3f
	.zero		1


	//   ....[42]....
        /*0d08*/ 	.word	0x0000e8c0
        /*0d0c*/ 	.word	0x00000016
        /*0d10*/ 	.word	0x00032400
        /*0d14*/ 	.short	0x0107
        /*0d16*/ 	.byte	0x3f
	.zero		1


	//   ....[43]....
        /*0d18*/ 	.word	0x0000e950
        /*0d1c*/ 	.word	0x00000016
        /*0d20*/ 	.word	0x00032400
        /*0d24*/ 	.short	0x0101
        /*0d26*/ 	.byte	0x3f
	.zero		1


	//   ....[44]....
        /*0d28*/ 	.word	0x0000f460
        /*0d2c*/ 	.word	0x00000016
        /*0d30*/ 	.word	0x00032410
        /*0d34*/ 	.short	0x0107
        /*0d36*/ 	.byte	0x3f
	.zero		1


	//   ....[45]....
        /*0d38*/ 	.word	0x0000f560
        /*0d3c*/ 	.word	0x00000016
        /*0d40*/ 	.word	0x00032410
        /*0d44*/ 	.short	0x0101
        /*0d46*/ 	.byte	0x3f
	.zero		1


	//   ....[46]....
        /*0d48*/ 	.word	0x0000f580
        /*0d4c*/ 	.word	0x00000016
        /*0d50*/ 	.word	0x00032420
        /*0d54*/ 	.short	0x010a
        /*0d56*/ 	.byte	0x3f
	.zero		1


	//   ....[47]....
        /*0d58*/ 	.word	0x0000f600
        /*0d5c*/ 	.word	0x00000019
        /*0d60*/ 	.word	0x00032460
        /*0d64*/ 	.short	0x010a
        /*0d66*/ 	.byte	0x3f
	.zero		1


	//   ....[48]....
        /*0d68*/ 	.word	0x0000fd60
        /*0d6c*/ 	.word	0x00000019
        /*0d70*/ 	.word	0x00032450
        /*0d74*/ 	.short	0x0107
        /*0d76*/ 	.byte	0x3f
	.zero		1


	//   ....[49]....
        /*0d78*/ 	.word	0x0000fe20
        /*0d7c*/ 	.word	0x00000019
        /*0d80*/ 	.word	0x00032450
        /*0d84*/ 	.short	0x0101
        /*0d86*/ 	.byte	0x3f
	.zero		1


	//   ....[50]....
        /*0d88*/ 	.word	0x00010160
        /*0d8c*/ 	.word	0x0000000a
        /*0d90*/ 	.word	0x00032440
        /*0d94*/ 	.short	0x010a
        /*0d96*/ 	.byte	0x3f
	.zero		1


	//   ....[51]....
        /*0d98*/ 	.word	0x00010510
        /*0d9c*/ 	.word	0x0000000a
        /*0da0*/ 	.word	0x00032430
        /*0da4*/ 	.short	0x0107
        /*0da6*/ 	.byte	0x3f
	.zero		1


	//   ....[52]....
        /*0da8*/ 	.word	0x000105c0
        /*0dac*/ 	.word	0x0000000a
        /*0db0*/ 	.word	0x00032430
        /*0db4*/ 	.short	0x0101
        /*0db6*/ 	.byte	0x3f
	.zero		1


	//   ....[53]....
        /*0db8*/ 	.word	0x000105f0
        /*0dbc*/ 	.word	0x0000000a
        /*0dc0*/ 	.word	0x00032460
        /*0dc4*/ 	.short	0x010a
        /*0dc6*/ 	.byte	0x3f
	.zero		1


	//   ....[54]....
        /*0dc8*/ 	.word	0x00010af0
        /*0dcc*/ 	.word	0x0000000a
        /*0dd0*/ 	.word	0x00032450
        /*0dd4*/ 	.short	0x0107
        /*0dd6*/ 	.byte	0x3f
	.zero		1


	//   ....[55]....
        /*0dd8*/ 	.word	0x00010ba0
        /*0ddc*/ 	.word	0x0000000a
        /*0de0*/ 	.word	0x00032450
        /*0de4*/ 	.short	0x0101
        /*0de6*/ 	.byte	0x3f
	.zero		1


	//   ....[56]....
        /*0de8*/ 	.word	0x00011a20
        /*0dec*/ 	.word	0x00000005
        /*0df0*/ 	.word	0x00032420
        /*0df4*/ 	.short	0x010a
        /*0df6*/ 	.byte	0x3f
	.zero		1


	//   ....[57]....
        /*0df8*/ 	.word	0x00011bc0
        /*0dfc*/ 	.word	0x00000003
        /*0e00*/ 	.word	0x00032440
        /*0e04*/ 	.short	0x010a
        /*0e06*/ 	.byte	0x3f
	.zero		1


	//   ....[58]....
        /*0e08*/ 	.word	0x00011c60
        /*0e0c*/ 	.word	0x00000005
        /*0e10*/ 	.word	0x00032440
        /*0e14*/ 	.short	0x010a
        /*0e16*/ 	.byte	0x3f
	.zero		1


	//   ....[59]....
        /*0e18*/ 	.word	0x00011ca0
        /*0e1c*/ 	.word	0x00000003
        /*0e20*/ 	.word	0x00032460
        /*0e24*/ 	.short	0x010a
        /*0e26*/ 	.byte	0x3f
	.zero		1


	//   ....[60]....
        /*0e28*/ 	.word	0x00011ce0
        /*0e2c*/ 	.word	0x00000005
        /*0e30*/ 	.word	0x00032460
        /*0e34*/ 	.short	0x010a
        /*0e36*/ 	.byte	0x3f
	.zero		1


	//   ....[61]....
        /*0e38*/ 	.word	0x00011d40
        /*0e3c*/ 	.word	0x00000003
        /*0e40*/ 	.word	0x00032400
        /*0e44*/ 	.short	0x010a
        /*0e46*/ 	.byte	0x3f
	.zero		1


	//   ....[62]....
        /*0e48*/ 	.word	0x00011da0
        /*0e4c*/ 	.word	0x00000005
        /*0e50*/ 	.word	0x00032430
        /*0e54*/ 	.short	0x010a
        /*0e56*/ 	.byte	0x3f
	.zero		1


	//   ....[63]....
        /*0e58*/ 	.word	0x00011df0
        /*0e5c*/ 	.word	0x00000003
        /*0e60*/ 	.word	0x00032410
        /*0e64*/ 	.short	0x010a
        /*0e66*/ 	.byte	0x3f
	.zero		1


	//   ....[64]....
        /*0e68*/ 	.word	0x00011e50
        /*0e6c*/ 	.word	0x00000005
        /*0e70*/ 	.word	0x00032450
        /*0e74*/ 	.short	0x010a
        /*0e76*/ 	.byte	0x3f
	.zero		1


	//   ....[65]....
        /*0e78*/ 	.word	0x00011eb0
        /*0e7c*/ 	.word	0x00000099
        /*0e80*/ 	.word	0x00032430
        /*0e84*/ 	.short	0x010a
        /*0e86*/ 	.byte	0x3f
	.zero		1


	//   ....[66]....
        /*0e88*/ 	.word	0x00011f10
        /*0e8c*/ 	.word	0x00000014
        /*0e90*/ 	.word	0x00032450
        /*0e94*/ 	.short	0x010a
        /*0e96*/ 	.byte	0x3f
	.zero		1


	//   ....[67]....
        /*0e98*/ 	.word	0x00012030
        /*0e9c*/ 	.word	0x00000019
        /*0ea0*/ 	.word	0x00032440
        /*0ea4*/ 	.short	0x010a
        /*0ea6*/ 	.byte	0x3f
	.zero		1


	//   ....[68]....
        /*0ea8*/ 	.word	0x00013e50
        /*0eac*/ 	.word	0x00000016
        /*0eb0*/ 	.word	0x00032420
        /*0eb4*/ 	.short	0x010a
        /*0eb6*/ 	.byte	0x3f
	.zero		1


	//   ....[69]....
        /*0eb8*/ 	.word	0x00013ea0
        /*0ebc*/ 	.word	0x00000019
        /*0ec0*/ 	.word	0x00032460
        /*0ec4*/ 	.short	0x010a
        /*0ec6*/ 	.byte	0x3f
	.zero		1


	//   ....[70]....
        /*0ec8*/ 	.word	0x000147f0
        /*0ecc*/ 	.word	0x0000000a
        /*0ed0*/ 	.word	0x00032440
        /*0ed4*/ 	.short	0x010a
        /*0ed6*/ 	.byte	0x3f
	.zero		1


	//   ....[71]....
        /*0ed8*/ 	.word	0x00014ec0
        /*0edc*/ 	.word	0x0000000a
        /*0ee0*/ 	.word	0x00032460
        /*0ee4*/ 	.short	0x010a
        /*0ee6*/ 	.byte	0x3f
	.zero		1


	//   ....[72]....
        /*0ee8*/ 	.word	0x00016020
        /*0eec*/ 	.word	0x00000005
        /*0ef0*/ 	.word	0x00032420
        /*0ef4*/ 	.short	0x010a
        /*0ef6*/ 	.byte	0x3f
	.zero		1


	//   ....[73]....
        /*0ef8*/ 	.word	0x000161c0
        /*0efc*/ 	.word	0x00000003
        /*0f00*/ 	.word	0x00032440
        /*0f04*/ 	.short	0x010a
        /*0f06*/ 	.byte	0x3f
	.zero		1


	//   ....[74]....
        /*0f08*/ 	.word	0x00016210
        /*0f0c*/ 	.word	0x00000005
        /*0f10*/ 	.word	0x00032440
        /*0f14*/ 	.short	0x010a
        /*0f16*/ 	.byte	0x3f
	.zero		1


	//   ....[75]....
        /*0f18*/ 	.word	0x00016260
        /*0f1c*/ 	.word	0x00000003
        /*0f20*/ 	.word	0x00032460
        /*0f24*/ 	.short	0x010a
        /*0f26*/ 	.byte	0x3f
	.zero		1


	//----- nvinfo : EIATTR_NUM_MBARRIERS
	.align		4
.L_267:
        /*0f28*/ 	.byte	0x03, 0x38
        /*0f2a*/ 	.short	0x0017


	//----- nvinfo : EIATTR_EXIT_INSTR_OFFSETS
	.align		4
        /*0f2c*/ 	.byte	0x04, 0x1c
        /*0f2e*/ 	.short	(.L_269 - .L_268)


	//   ....[0]....
.L_268:
        /*0f30*/ 	.word	0x000009e0


	//   ....[1]....
        /*0f34*/ 	.word	0x0000b860


	//   ....[2]....
        /*0f38*/ 	.word	0x00011d30


	//----- nvinfo : EIATTR_MAX_THREADS
	.align		4
.L_269:
        /*0f3c*/ 	.byte	0x04, 0x05
        /*0f3e*/ 	.short	(.L_271 - .L_270)
.L_270:
        /*0f40*/ 	.word	0x00000180
        /*0f44*/ 	.word	0x00000001
        /*0f48*/ 	.word	0x00000001


	//----- nvinfo : EIATTR_CRS_STACK_SIZE
	.align		4
.L_271:
        /*0f4c*/ 	.byte	0x04, 0x1e
        /*0f4e*/ 	.short	(.L_273 - .L_272)
.L_272:
        /*0f50*/ 	.word	0x00000000


	//----- nvinfo : EIATTR_CBANK_PARAM_SIZE
	.align		4
.L_273:
        /*0f54*/ 	.byte	0x03, 0x19
        /*0f56*/ 	.short	0x0bf0


	//----- nvinfo : EIATTR_PARAM_CBANK
	.align		4
        /*0f58*/ 	.byte	0x04, 0x0a
        /*0f5a*/ 	.short	(.L_275 - .L_274)
	.align		4
.L_274:
        /*0f5c*/ 	.word	index@(.nv.constant0._ZN7cutlass13device_kernelIN5flash11enable_sm90INS1_16FlashAttnFwdSm90INS1_25CollectiveMainloopFwdSm90ILi2EN4cute5tupleIJNS5_1CILi1EEES8_S8_EEENS6_IJNS7_ILi128EEENS7_ILi96EEENS7_ILi64EEEEEELi256ENS_10bfloat16_tEfNS_4arch4Sm90ELb0ELb0ELb0ELb1ELb1ELb0ELb1ELb1ELb0ELb1ELb1ELb0EEENS1_21CollectiveEpilogueFwdINS6_IJSA_NS7_ILi256EEESB_EEES9_SE_SG_Li256ELb1ELb1ELb1ELb0EEENS1_36VarlenDynamicPersistentTileSchedulerILi128ELi96ELi256ELi128ELb1ELb1ELb1ELb0ELb1ELb1EEEEEEEEEvNT_6ParamsE)
        /*0f60*/ 	.short	0x0210
        /*0f62*/ 	.short	0x0bf0


	//----- nvinfo : EIATTR_SW_WAR
	.align		4
.L_275:
        /*0f64*/ 	.byte	0x04, 0x36
        /*0f66*/ 	.short	(.L_277 - .L_276)
.L_276:
        /*0f68*/ 	.word	0x00000008
.L_277:


//--------------------- .nv.info._ZN7cutlass13device_kernelIN5flash11enable_sm90INS1_16FlashAttnFwdSm90INS1_25CollectiveMainloopFwdSm90ILi2EN4cute5tupleIJNS5_1CILi1EEES8_S8_EEENS6_IJNS7_ILi128EEENS7_ILi96EEENS7_ILi64EEEEEELi256ENS_10bfloat16_tEfNS_4arch4Sm90ELb0ELb0ELb0ELb1ELb1ELb1ELb1ELb1ELb0ELb1ELb1ELb0EEENS1_21CollectiveEpilogueFwdINS6_IJSA_NS7_ILi256EEESB_EEES9_SE_SG_Li256ELb1ELb1ELb1ELb0EEENS1_36VarlenDynamicPersistentTileSchedulerILi128ELi96ELi256ELi128ELb1ELb1ELb1ELb0ELb1ELb1EEEEEEEEEvNT_6ParamsE --------------------------
	.section	.nv.info._ZN7cutlass13device_kernelIN5flash11enable_sm90INS1_16FlashAttnFwdSm90INS1_25CollectiveMainloopFwdSm90ILi2EN4cute5tupleIJNS5_1CILi1EEES8_S8_EEENS6_IJNS7_ILi128EEENS7_ILi96EEENS7_ILi64EEEEEELi256ENS_10bfloat16_tEfNS_4arch4Sm90ELb0ELb0ELb0ELb1ELb1ELb1ELb1ELb1ELb0ELb1ELb1ELb0EEENS1_21CollectiveEpilogueFwdINS6_IJSA_NS7_ILi256EEESB_EEES9_SE_SG_Li256ELb1ELb1ELb1ELb0EEENS1_36VarlenDynamicPersistentTileSchedulerILi128ELi96ELi256ELi128ELb1ELb1ELb1ELb0ELb1ELb1EEEEEEEEEvNT_6ParamsE,"",@"SHT_CUDA_INFO"
	.sectionflags	@""
	.align	4


	//----- nvinfo : EIATTR_CUDA_API_VERSION
	.align		4
        /*0000*/ 	.byte	0x04, 0x37
        /*0002*/ 	.short	(.L_279 - .L_278)
.L_278:
        /*0004*/ 	.word	0x00000082


	//----- nvinfo : EIATTR_KPARAM_INFO
	.align		4
.L_279:
        /*0008*/ 	.byte	0x04, 0x17
        /*000a*/ 	.short	(.L_281 - .L_280)
.L_280:
        /*000c*/ 	.word	0x00000000
        /*0010*/ 	.short	0x0000
        /*0012*/ 	.short	0x0070
        /*0014*/ 	.byte	0x00, 0xf0, 0x01, 0x2e


	//----- nvinfo : EIATTR_SPARSE_MMA_MASK
	.align		4
.L_281:
        /*0018*/ 	.byte	0x03, 0x50
        /*001a*/ 	.short	0x0000


	//----- nvinfo : EIATTR_MAXREG_COUNT
	.align		4
        /*001c*/ 	.byte	0x03, 0x1b
        /*001e*/ 	.short	0x00a8


	//----- nvinfo : EIATTR_NUM_BARRIERS
	.align		4
        /*0020*/ 	.byte	0x02, 0x4c
        /*0022*/ 	.byte	0x10
	.zero		1


	//----- nvinfo : EIATTR_EXTERNS
	.align		4
        /*0024*/ 	.byte	0x04, 0x0f
        /*0026*/ 	.short	(.L_283 - .L_282)


	//   ....[0]....
	.align		4
.L_282:
        /*0028*/ 	.word	index@(__assertfail)


	//----- nvinfo : EIATTR_ANNOTATIONS
	.align		4
.L_283:
        /*002c*/ 	.byte	0x04, 0x55
        /*002e*/ 	.short	(.L_285 - .L_284)


	//   ....[0]....
.L_284:
        /* <DEDUP_REMOVED lines=188> */


	//----- nvinfo : EIATTR_MERCURY_ISA_VERSION
	.align		4
.L_285:
        /*0bd8*/ 	.byte	0x03, 0x5f
        /*0bda*/ 	.short	0x0101


	//----- nvinfo : EIATTR_UNUSED_LOAD_BYTE_OFFSET
	.align		4
        /*0bdc*/ 	.byte	0x04, 0x44
        /*0bde*/ 	.short	(.L_287 - .L_286)


	//   ....[0]....
.L_286:
        /*0be0*/ 	.word	0x00000a70
        /*0be4*/ 	.word	0x0000fff0


	//   ....[1]....
        /*0be8*/ 	.word	0x0000f330
        /*0bec*/ 	.word	0x0000fff0


	//----- nvinfo : EIATTR_INT_WARP_WIDE_INSTR_OFFSETS
	.align		4
.L_287:
        /*0bf0*/ 	.byte	0x04, 0x31
        /*0bf2*/ 	.short	(.L_289 - .L_288)


	//   ....[0]....
.L_288:
        /*0bf4*/ 	.word	0x00000120


	//   ....[1]....
        /*0bf8*/ 	.word	0x00000160


	//   ....[2]....
        /*0bfc*/ 	.word	0x000001d0


	//   ....[3]....
        /*0c00*/ 	.word	0x00000240


	//   ....[4]....
        /*0c04*/ 	.word	0x00017130


	//   ....[5]....
        /*0c08*/ 	.word	0x000171c0


	//   ....[6]....
        /*0c0c*/ 	.word	0x0001b110


	//   ....[7]....
        /*0c10*/ 	.word	0x0001b1a0


	//----- nvinfo : EIATTR_COOP_GROUP_MASK_REGIDS
	.align		4
.L_289:
        /*0c14*/ 	.byte	0x04, 0x29
        /*0c16*/ 	.short	(.L_291 - .L_290)


	//   ....[0]....
.L_290:
        /*0c18*/ 	.word	0xffffffff


	//   ....[1]....
        /*0c1c*/ 	.word	0xffffffff


	//   ....[2]....
        /*0c20*/ 	.word	0xffffffff


	//   ....[3]....
        /*0c24*/ 	.word	0xffffffff


	//   ....[4]....
        /*0c28*/ 	.word	0xffffffff


	//   ....[5]....
        /*0c2c*/ 	.word	0xffffffff


	//   ....[6]....
        /*0c30*/ 	.word	0xffffffff


	//   ....[7]....
        /*0c34*/ 	.word	0xffffffff


	//   ....[8]....
        /*0c38*/ 	.word	0xffffffff


	//   ....[9]....
        /*0c3c*/ 	.word	0xffffffff


	//   ....[10]....
        /*0c40*/ 	.word	0xffffffff


	//   ....[11]....
        /*0c44*/ 	.word	0xffffffff


	//   ....[12]....
        /*0c48*/ 	.word	0xffffffff


	//   ....[13]....
        /*0c4c*/ 	.word	0xffffffff


	//   ....[14]....
        /*0c50*/ 	.word	0xffffffff


	//   ....[15]....
        /*0c54*/ 	.word	0xffffffff


	//   ....[16]....
        /*0c58*/ 	.word	0xffffffff


	//   ....[17]....
        /*0c5c*/ 	.word	0xffffffff


	//   ....[18]....
        /*0c60*/ 	.word	0xffffffff


	//   ....[19]....
        /*0c64*/ 	.word	0xffffffff


	//   ....[20]....
        /*0c68*/ 	.word	0xffffffff


	//   ....[21]....
        /*0c6c*/ 	.word	0xffffffff


	//   ....[22]....
        /*0c70*/ 	.word	0xffffffff


	//   ....[23]....
        /*0c74*/ 	.word	0xffffffff


	//   ....[24]....
        /*0c78*/ 	.word	0xffffffff


	//   ....[25]....
        /*0c7c*/ 	.word	0xffffffff


	//   ....[26]....
        /*0c80*/ 	.word	0xffffffff


	//   ....[27]....
        /*0c84*/ 	.word	0xffffffff


	//   ....[28]....
        /*0c88*/ 	.word	0xffffffff


	//   ....[29]....
        /*0c8c*/ 	.word	0xffffffff


	//   ....[30]....
        /*0c90*/ 	.word	0xffffffff


	//   ....[31]....
        /*0c94*/ 	.word	0xffffffff


	//   ....[32]....
        /*0c98*/ 	.word	0xffffffff


	//   ....[33]....
        /*0c9c*/ 	.word	0xffffffff


	//   ....[34]....
        /*0ca0*/ 	.word	0xffffffff


	//   ....[35]....
        /*0ca4*/ 	.word	0xffffffff


	//   ....[36]....
        /*0ca8*/ 	.word	0xffffffff


	//   ....[37]....
        /*0cac*/ 	.word	0xffffffff


	//   ....[38]....
        /*0cb0*/ 	.word	0xffffffff


	//   ....[39]....
        /*0cb4*/ 	.word	0xffffffff


	//   ....[40]....
        /*0cb8*/ 	.word	0xffffffff


	//   ....[41]....
        /*0cbc*/ 	.word	0xffffffff


	//   ....[42]....
        /*0cc0*/ 	.word	0xffffffff


	//   ....[43]....
        /*0cc4*/ 	.word	0xffffffff


	//   ....[44]....
        /*0cc8*/ 	.word	0xffffffff


	//   ....[45]....
        /*0ccc*/ 	.word	0xffffffff


	//   ....[46]....
        /*0cd0*/ 	.word	0xffffffff


	//   ....[47]....
        /*0cd4*/ 	.word	0xffffffff


	//   ....[48]....
        /*0cd8*/ 	.word	0xffffffff


	//   ....[49]....
        /*0cdc*/ 	.word	0xffffffff


	//   ....[50]....
        /*0ce0*/ 	.word	0xffffffff


	//   ....[51]....
        /*0ce4*/ 	.word	0xffffffff


	//   ....[52]....
        /*0ce8*/ 	.word	0xffffffff


	//   ....[53]....
        /*0cec*/ 	.word	0xffffffff


	//   ....[54]....
        /*0cf0*/ 	.word	0xffffffff


	//   ....[55]....
        /*0cf4*/ 	.word	0xffffffff


	//   ....[56]....
        /*0cf8*/ 	.word	0xffffffff


	//   ....[57]....
        /*0cfc*/ 	.word	0xffffffff


	//   ....[58]....
        /*0d00*/ 	.word	0xffffffff


	//   ....[59]....
        /*0d04*/ 	.word	0xffffffff


	//   ....[60]....
        /*0d08*/ 	.word	0xffffffff


	//   ....[61]....
        /*0d0c*/ 	.word	0xffffffff


	//   ....[62]....
        /*0d10*/ 	.word	0xffffffff


	//   ....[63]....
        /*0d14*/ 	.word	0xffffffff


	//   ....[64]....
        /*0d18*/ 	.word	0xffffffff


	//   ....[65]....
        /*0d1c*/ 	.word	0xffffffff


	//   ....[66]....
        /*0d20*/ 	.word	0xffffffff


	//   ....[67]....
        /*0d24*/ 	.word	0xffffffff


	//   ....[68]....
        /*0d28*/ 	.word	0xffffffff


	//   ....[69]....
        /*0d2c*/ 	.word	0xffffffff


	//   ....[70]....
        /*0d30*/ 	.word	0xffffffff


	//   ....[71]....
        /*0d34*/ 	.word	0xffffffff


	//   ....[72]....
        /*0d38*/ 	.word	0xffffffff


	//   ....[73]....
        /*0d3c*/ 	.word	0xffffffff


	//   ....[74]....
        /*0d40*/ 	.word	0xffffffff


	//   ....[75]....
        /*0d44*/ 	.word	0xffffffff


	//   ....[76]....
        /*0d48*/ 	.word	0xffffffff


	//   ....[77]....
        /*0d4c*/ 	.word	0xffffffff


	//   ....[78]....
        /*0d50*/ 	.word	0xffffffff


	//   ....[79]....
        /*0d54*/ 	.word	0xffffffff


	//   ....[80]....
        /*0d58*/ 	.word	0xffffffff


	//   ....[81]....
        /*0d5c*/ 	.word	0xffffffff


	//   ....[82]....
        /*0d60*/ 	.word	0xffffffff


	//   ....[83]....
        /*0d64*/ 	.word	0xffffffff


	//   ....[84]....
        /*0d68*/ 	.word	0xffffffff


	//   ....[85]....
        /*0d6c*/ 	.word	0xffffffff


	//   ....[86]....
        /*0d70*/ 	.word	0xffffffff


	//   ....[87]....
        /*0d74*/ 	.word	0xffffffff


	//   ....[88]....
        /*0d78*/ 	.word	0xffffffff


	//   ....[89]....
        /*0d7c*/ 	.word	0xffffffff


	//   ....[90]....
        /*0d80*/ 	.word	0xffffffff


	//   ....[91]....
        /*0d84*/ 	.word	0xffffffff


	//   ....[92]....
        /*0d88*/ 	.word	0xffffffff


	//   ....[93]....
        /*0d8c*/ 	.word	0xffffffff


	//   ....[94]....
        /*0d90*/ 	.word	0xffffffff


	//   ....[95]....
        /*0d94*/ 	.word	0xffffffff


	//   ....[96]....
        /*0d98*/ 	.word	0xffffffff


	//   ....[97]....
        /*0d9c*/ 	.word	0xffffffff


	//   ....[98]....
        /*0da0*/ 	.word	0xffffffff


	//   ....[99]....
        /*0da4*/ 	.word	0xffffffff


	//   ....[100]....
        /*0da8*/ 	.word	0xffffffff


	//   ....[101]....
        /*0dac*/ 	.word	0xffffffff


	//   ....[102]....
        /*0db0*/ 	.word	0xffffffff


	//   ....[103]....
        /*0db4*/ 	.word	0xffffffff


	//   ....[104]....
        /*0db8*/ 	.word	0xffffffff


	//   ....[105]....
        /*0dbc*/ 	.word	0xffffffff


	//   ....[106]....
        /*0dc0*/ 	.word	0xffffffff


	//   ....[107]....
        /*0dc4*/ 	.word	0xffffffff


	//   ....[108]....
        /*0dc8*/ 	.word	0xffffffff


	//   ....[109]....
        /*0dcc*/ 	.word	0xffffffff


	//   ....[110]....
        /*0dd0*/ 	.word	0xffffffff


	//   ....[111]....
        /*0dd4*/ 	.word	0xffffffff


	//   ....[112]....
        /*0dd8*/ 	.word	0xffffffff


	//   ....[113]....
        /*0ddc*/ 	.word	0xffffffff


	//   ....[114]....
        /*0de0*/ 	.word	0xffffffff


	//   ....[115]....
        /*0de4*/ 	.word	0xffffffff


	//   ....[116]....
        /*0de8*/ 	.word	0xffffffff


	//   ....[117]....
        /*0dec*/ 	.word	0xffffffff


	//   ....[118]....
        /*0df0*/ 	.word	0xffffffff


	//   ....[119]....
        /*0df4*/ 	.word	0xffffffff


	//   ....[120]....
        /*0df8*/ 	.word	0xffffffff


	//   ....[121]....
        /*0dfc*/ 	.word	0xffffffff


	//   ....[122]....
        /*0e00*/ 	.word	0xffffffff


	//   ....[123]....
        /*0e04*/ 	.word	0xffffffff


	//   ....[124]....
        /*0e08*/ 	.word	0xffffffff


	//   ....[125]....
        /*0e0c*/ 	.word	0xffffffff


	//   ....[126]....
        /*0e10*/ 	.word	0xffffffff


	//   ....[127]....
        /*0e14*/ 	.word	0xffffffff


	//   ....[128]....
        /*0e18*/ 	.word	0xffffffff


	//   ....[129]....
        /*0e1c*/ 	.word	0xffffffff


	//   ....[130]....
        /*0e20*/ 	.word	0xffffffff


	//   ....[131]....
        /*0e24*/ 	.word	0xffffffff


	//   ....[132]....
        /*0e28*/ 	.word	0xffffffff


	//   ....[133]....
        /*0e2c*/ 	.word	0xffffffff


	//   ....[134]....
        /*0e30*/ 	.word	0xffffffff


	//   ....[135]....
        /*0e34*/ 	.word	0xffffffff


	//   ....[136]....
        /*0e38*/ 	.word	0xffffffff


	//   ....[137]....
        /*0e3c*/ 	.word	0xffffffff


	//   ....[138]....
        /*0e40*/ 	.word	0xffffffff


	//   ....[139]....
        /*0e44*/ 	.word	0xffffffff


	//   ....[140]....
        /*0e48*/ 	.word	0xffffffff


	//   ....[141]....
        /*0e4c*/ 	.word	0xffffffff


	//   ....[142]....
        /*0e50*/ 	.word	0xffffffff


	//   ....[143]....
        /*0e54*/ 	.word	0xffffffff


	//   ....[144]....
        /*0e58*/ 	.word	0xffffffff


	//   ....[145]....
        /*0e5c*/ 	.word	0xffffffff


	//   ....[146]....
        /*0e60*/ 	.word	0xffffffff


	//   ....[147]....
        /*0e64*/ 	.word	0xffffffff


	//   ....[148]....
        /*0e68*/ 	.word	0xffffffff


	//   ....[149]....
        /*0e6c*/ 	.word	0xffffffff


	//   ....[150]....
        /*0e70*/ 	.word	0xffffffff


	//   ....[151]....
        /*0e74*/ 	.word	0xffffffff


	//   ....[152]....
        /*0e78*/ 	.word	0xffffffff


	//   ....[153]....
        /*0e7c*/ 	.word	0xffffffff


	//   ....[154]....
        /*0e80*/ 	.word	0xffffffff


	//   ....[155]....
        /*0e84*/ 	.word	0xffffffff


	//   ....[156]....
        /*0e88*/ 	.word	0xffffffff


	//   ....[157]....
        /*0e8c*/ 	.word	0xffffffff


	//   ....[158]....
        /*0e90*/ 	.word	0xffffffff


	//   ....[159]....
        /*0e94*/ 	.word	0xffffffff


	//   ....[160]....
        /*0e98*/ 	.word	0xffffffff


	//   ....[161]....
        /*0e9c*/ 	.word	0xffffffff


	//   ....[162]....
        /*0ea0*/ 	.word	0xffffffff


	//   ....[163]....
        /*0ea4*/ 	.word	0xffffffff


	//   ....[164]....
        /*0ea8*/ 	.word	0xffffffff


	//   ....[165]....
        /*0eac*/ 	.word	0xffffffff


	//   ....[166]....
        /*0eb0*/ 	.word	0xffffffff


	//   ....[167]....
        /*0eb4*/ 	.word	0xffffffff


	//   ....[168]....
        /*0eb8*/ 	.word	0xffffffff


	//   ....[169]....
        /*0ebc*/ 	.word	0xffffffff


	//   ....[170]....
        /*0ec0*/ 	.word	0xffffffff


	//   ....[171]....
        /*0ec4*/ 	.word	0xffffffff


	//   ....[172]....
        /*0ec8*/ 	.word	0xffffffff


	//   ....[173]....
        /*0ecc*/ 	.word	0xffffffff


	//   ....[174]....
        /*0ed0*/ 	.word	0xffffffff


	//   ....[175]....
        /*0ed4*/ 	.word	0xffffffff


	//   ....[176]....
        /*0ed8*/ 	.word	0xffffffff


	//   ....[177]....
        /*0edc*/ 	.word	0xffffffff


	//   ....[178]....
        /*0ee0*/ 	.word	0xffffffff


	//   ....[179]....
        /*0ee4*/ 	.word	0xffffffff


	//   ....[180]....
        /*0ee8*/ 	.word	0xffffffff


	//   ....[181]....
        /*0eec*/ 	.word	0xffffffff


	//   ....[182]....
        /*0ef0*/ 	.word	0xffffffff


	//   ....[183]....
        /*0ef4*/ 	.word	0xffffffff


	//   ....[184]....
        /*0ef8*/ 	.word	0xffffffff


	//   ....[185]....
        /*0efc*/ 	.word	0x0500000f


	//   ....[186]....
        /*0f00*/ 	.word	0x0500000f


	//   ....[187]....
        /*0f04*/ 	.word	0x0500000f


	//   ....[188]....
        /*0f08*/ 	.word	0x0500000f


	//   ....[189]....
        /*0f0c*/ 	.word	0x0500000f


	//   ....[190]....
        /*0f10*/ 	.word	0x0500000f


	//   ....[191]....
        /*0f14*/ 	.word	0x0500000f


	//   ....[192]....
        /*0f18*/ 	.word	0x0500000f


	//   ....[193]....
        /*0f1c*/ 	.word	0x0500000f


	//   ....[194]....
        /*0f20*/ 	.word	0x0500000f


	//   ....[195]....
        /*0f24*/ 	.word	0x0500000f


	//   ....[196]....
        /*0f28*/ 	.word	0x0500000f


	//   ....[197]....
        /*0f2c*/ 	.word	0x0500000f


	//   ....[198]....
        /*0f30*/ 	.word	0x0500000f


	//   ....[199]....
        /*0f34*/ 	.word	0x0500000f


	//   ....[200]....
        /*0f38*/ 	.word	0x0500000f


	//   ....[201]....
        /*0f3c*/ 	.word	0x0500000f


	//   ....[202]....
        /*0f40*/ 	.word	0x0500000f


	//   ....[203]....
        /*0f44*/ 	.word	0x0500000f


	//   ....[204]....
        /*0f48*/ 	.word	0x0500000f


	//   ....[205]....
        /*0f4c*/ 	.word	0x0500000f


	//   ....[206]....
        /*0f50*/ 	.word	0x0500000f


	//   ....[207]....
        /*0f54*/ 	.word	0x0500000f


	//   ....[208]....
        /*0f58*/ 	.word	0x0500000f


	//   ....[209]....
        /*0f5c*/ 	.word	0x0500000f


	//   ....[210]....
        /*0f60*/ 	.word	0x0500000f


	//   ....[211]....
        /*0f64*/ 	.word	0x0500000f


	//   ....[212]....
        /*0f68*/ 	.word	0x0500000f


	//   ....[213]....
        /*0f6c*/ 	.word	0x0500000f


	//   ....[214]....
        /*0f70*/ 	.word	0x0500000f


	//   ....[215]....
        /*0f74*/ 	.word	0x0500000f


	//   ....[216]....
        /*0f78*/ 	.word	0x0500000f


	//   ....[217]....
        /*0f7c*/ 	.word	0x0500000f


	//   ....[218]....
        /*0f80*/ 	.word	0x0500000f


	//   ....[219]....
        /*0f84*/ 	.word	0x0500000f


	//   ....[220]....
        /*0f88*/ 	.word	0x0500000f


	//   ....[221]....
        /*0f8c*/ 	.word	0x0500000f


	//   ....[222]....
        /*0f90*/ 	.word	0x0500000f


	//   ....[223]....
        /*0f94*/ 	.word	0x0500000f


	//   ....[224]....
        /*0f98*/ 	.word	0x0500000f


	//   ....[225]....
        /*0f9c*/ 	.word	0x0500000f


	//   ....[226]....
        /*0fa0*/ 	.word	0x0500000f


	//   ....[227]....
        /*0fa4*/ 	.word	0x0500000f


	//   ....[228]....
        /*0fa8*/ 	.word	0x0500000f


	//   ....[229]....
        /*0fac*/ 	.word	0x0500000f


	//   ....[230]....
        /*0fb0*/ 	.word	0x0500000f


	//   ....[231]....
        /*0fb4*/ 	.word	0x0500000f


	//   ....[232]....
        /*0fb8*/ 	.word	0x0500000f


	//   ....[233]....
        /*0fbc*/ 	.word	0x0500000f


	//   ....[234]....
        /*0fc0*/ 	.word	0x0500000f


	//   ....[235]....
        /*0fc4*/ 	.word	0x0500000f


	//   ....[236]....
        /*0fc8*/ 	.word	0x0500000f


	//   ....[237]....
        /*0fcc*/ 	.word	0x0500000f


	//   ....[238]....
        /*0fd0*/ 	.word	0x0500000f


	//   ....[239]....
        /*0fd4*/ 	.word	0x0500000f


	//   ....[240]....
        /*0fd8*/ 	.word	0x0500000f


	//   ....[241]....
        /*0fdc*/ 	.word	0x0500000f


	//   ....[242]....
        /*0fe0*/ 	.word	0x0500000f


	//   ....[243]....
        /*0fe4*/ 	.word	0x0500000f


	//   ....[244]....
        /*0fe8*/ 	.word	0x0500000f


	//   ....[245]....
        /*0fec*/ 	.word	0x0500000f


	//   ....[246]....
        /*0ff0*/ 	.word	0x0500000f


	//   ....[247]....
        /*0ff4*/ 	.word	0x0500000f


	//   ....[248]....
        /*0ff8*/ 	.word	0x0500000f


	//   ....[249]....
        /*0ffc*/ 	.word	0x0500000f


	//   ....[250]....
        /*1000*/ 	.word	0x0500000f


	//   ....[251]....
        /*1004*/ 	.word	0x0500000f


	//   ....[252]....
        /*1008*/ 	.word	0x0500000f


	//   ....[253]....
        /*100c*/ 	.word	0x0500000f


	//   ....[254]....
        /*1010*/ 	.word	0x0500000f


	//   ....[255]....
        /*1014*/ 	.word	0x0500000f


	//   ....[0]....
        /*1018*/ 	.word	0x0500000f


	//   ....[1]....
        /*101c*/ 	.word	0x0500000f


	//   ....[2]....
        /*1020*/ 	.word	0x0500000f


	//   ....[3]....
        /*1024*/ 	.word	0x0500000f


	//   ....[4]....
        /*1028*/ 	.word	0x0500000f


	//   ....[5]....
        /*102c*/ 	.word	0x0500000f


	//   ....[6]....
        /*1030*/ 	.word	0x0500000f


	//   ....[7]....
        /*1034*/ 	.word	0x0500000f


	//   ....[8]....
        /*1038*/ 	.word	0x0500000f


	//   ....[9]....
        /*103c*/ 	.word	0x0500000f


	//   ....[10]....
        /*1040*/ 	.word	0x0500000f


	//   ....[11]....
        /*1044*/ 	.word	0x0500000f


	//   ....[12]....
        /*1048*/ 	.word	0x0500000f


	//   ....[13]....
        /*104c*/ 	.word	0x0500000f


	//   ....[14]....
        /*1050*/ 	.word	0x0500000f


	//   ....[15]....
        /*1054*/ 	.word	0x0500000f


	//   ....[16]....
        /*1058*/ 	.word	0x0500000f


	//   ....[17]....
        /*105c*/ 	.word	0x0500000f


	//   ....[18]....
        /*1060*/ 	.word	0x0500000f


	//   ....[19]....
        /*1064*/ 	.word	0x0500000f


	//   ....[20]....
        /*1068*/ 	.word	0x0500000f


	//   ....[21]....
        /*106c*/ 	.word	0x0500000f


	//   ....[22]....
        /*1070*/ 	.word	0x0500000f


	//   ....[23]....
        /*1074*/ 	.word	0x0500000f


	//   ....[24]....
        /*1078*/ 	.word	0x0500000f


	//   ....[25]....
        /*107c*/ 	.word	0x0500000f


	//   ....[26]....
        /*1080*/ 	.word	0x0500000f


	//   ....[27]....
        /*1084*/ 	.word	0x0500000f


	//   ....[28]....
        /*1088*/ 	.word	0x0500000f


	//   ....[29]....
        /*108c*/ 	.word	0x0500000f


	//   ....[30]....
        /*1090*/ 	.word	0x0500000f


	//   ....[31]....
        /*1094*/ 	.word	0x0500000f


	//   ....[32]....
        /*1098*/ 	.word	0x0500000f


	//   ....[33]....
        /*109c*/ 	.word	0x0500000f


	//   ....[34]....
        /*10a0*/ 	.word	0x0500000f


	//   ....[35]....
        /*10a4*/ 	.word	0x0500000f


	//   ....[36]....
        /*10a8*/ 	.word	0x0500000f


	//   ....[37]....
        /*10ac*/ 	.word	0x0500000f


	//   ....[38]....
        /*10b0*/ 	.word	0x0500000f


	//   ....[39]....
        /*10b4*/ 	.word	0x0500000f


	//   ....[40]....
        /*10b8*/ 	.word	0x0500000f


	//   ....[41]....
        /*10bc*/ 	.word	0x0500000f


	//   ....[42]....
        /*10c0*/ 	.word	0x0500000f


	//   ....[43]....
        /*10c4*/ 	.word	0x0500000f


	//   ....[44]....
        /*10c8*/ 	.word	0x0500000f


	//   ....[45]....
        /*10cc*/ 	.word	0x0500000f


	//   ....[46]....
        /*10d0*/ 	.word	0x0500000f


	//   ....[47]....
        /*10d4*/ 	.word	0x0500000f


	//   ....[48]....
        /*10d8*/ 	.word	0x0500000f


	//   ....[49]....
        /*10dc*/ 	.word	0x0500000f


	//   ....[50]....
        /*10e0*/ 	.word	0x0500000f


	//   ....[51]....
        /*10e4*/ 	.word	0x0500000f


	//   ....[52]....
        /*10e8*/ 	.word	0x0500000f


	//   ....[53]....
        /*10ec*/ 	.word	0x0500000f


	//   ....[54]....
        /*10f0*/ 	.word	0x0500000f


	//   ....[55]....
        /*10f4*/ 	.word	0x0500000f


	//   ....[56]....
        /*10f8*/ 	.word	0x0500000f


	//   ....[57]....
        /*10fc*/ 	.word	0x0500000f


	//   ....[58]....
        /*1100*/ 	.word	0x0500000f


	//   ....[59]....
        /*1104*/ 	.word	0x0500000f


	//   ....[60]....
        /*1108*/ 	.word	0x0500000f


	//   ....[61]....
        /*110c*/ 	.word	0x0500000f


	//   ....[62]....
        /*1110*/ 	.word	0x0500000f


	//   ....[63]....
        /*1114*/ 	.word	0x0500000f


	//   ....[64]....
        /*1118*/ 	.word	0x0500000f


	//   ....[65]....
        /*111c*/ 	.word	0x0500000f


	//   ....[66]....
        /*1120*/ 	.word	0x0500000f


	//   ....[67]....
        /*1124*/ 	.word	0x0500000f


	//   ....[68]....
        /*1128*/ 	.word	0x0500000f


	//   ....[69]....
        /*112c*/ 	.word	0x0500000f


	//   ....[70]....
        /*1130*/ 	.word	0x0500000f


	//----- nvinfo : EIATTR_COOP_GROUP_INSTR_OFFSETS
	.align		4
.L_291:
        /*1134*/ 	.byte	0x04, 0x28
        /*1136*/ 	.short	(.L_293 - .L_292)


	//   ....[0]....
.L_292:
        /*1138*/ 	.word	0x00000060


	//   ....[1]....
        /*113c*/ 	.word	0x00000130


	//   ....[2]....
        /*1140*/ 	.word	0x000001f0


	//   ....[3]....
        /*1144*/ 	.word	0x000003c0


	//   ....[4]....
        /*1148*/ 	.word	0x00000520


	//   ....[5]....
        /*114c*/ 	.word	0x00000640


	//   ....[6]....
        /*1150*/ 	.word	0x000007a0


	//   ....[7]....
        /*1154*/ 	.word	0x00003840


	//   ....[8]....
        /*1158*/ 	.word	0x00003850


	//   ....[9]....
        /*115c*/ 	.word	0x00003fe0


	//   ....[10]....
        /*1160*/ 	.word	0x00003ff0


	//   ....[11]....
        /*1164*/ 	.word	0x00004c20


	//   ....[12]....
        /*1168*/ 	.word	0x00004c30


	//   ....[13]....
        /*116c*/ 	.word	0x00005410


	//   ....[14]....
        /*1170*/ 	.word	0x00005420


	//   ....[15]....
        /*1174*/ 	.word	0x00005e40


	//   ....[16]....
        /*1178*/ 	.word	0x00005e50


	//   ....[17]....
        /*117c*/ 	.word	0x00005f60


	//   ....[18]....
        /*1180*/ 	.word	0x00005f70


	//   ....[19]....
        /*1184*/ 	.word	0x00006340


	//   ....[20]....
        /*1188*/ 	.word	0x00006370


	//   ....[21]....
        /*118c*/ 	.word	0x00006640


	//   ....[22]....
        /*1190*/ 	.word	0x00006660


	//   ....[23]....
        /*1194*/ 	.word	0x00007210


	//   ....[24]....
        /*1198*/ 	.word	0x00007810


	//   ....[25]....
        /*119c*/ 	.word	0x00007820


	//   ....[26]....
        /*11a0*/ 	.word	0x00007830


	//   ....[27]....
        /*11a4*/ 	.word	0x00007840


	//   ....[28]....
        /*11a8*/ 	.word	0x00008840


	//   ....[29]....
        /*11ac*/ 	.word	0x00008850


	//   ....[30]....
        /*11b0*/ 	.word	0x00008860


	//   ....[31]....
        /*11b4*/ 	.word	0x00008870


	//   ....[32]....
        /*11b8*/ 	.word	0x0000b140


	//   ....[33]....
        /*11bc*/ 	.word	0x0000b1e0


	//   ....[34]....
        /*11c0*/ 	.word	0x0000b220


	//   ....[35]....
        /*11c4*/ 	.word	0x0000b2d0


	//   ....[36]....
        /*11c8*/ 	.word	0x0000cfe0


	//   ....[37]....
        /*11cc*/ 	.word	0x0000d000


	//   ....[38]....
        /*11d0*/ 	.word	0x0000d8a0


	//   ....[39]....
        /*11d4*/ 	.word	0x0000d900


	//   ....[40]....
        /*11d8*/ 	.word	0x0000e8b0


	//   ....[41]....
        /*11dc*/ 	.word	0x0000e940


	//   ....[42]....
        /*11e0*/ 	.word	0x0000ea90


	//   ....[43]....
        /*11e4*/ 	.word	0x0000ec60


	//   ....[44]....
        /*11e8*/ 	.word	0x000103e0


	//   ....[45]....
        /*11ec*/ 	.word	0x00010400


	//   ....[46]....
        /*11f0*/ 	.word	0x00010410


	//   ....[47]....
        /*11f4*/ 	.word	0x00010420


	//   ....[48]....
        /*11f8*/ 	.word	0x00010e40


	//   ....[49]....
        /*11fc*/ 	.word	0x00010e50


	//   ....[50]....
        /*1200*/ 	.word	0x00011080


	//   ....[51]....
        /*1204*/ 	.word	0x00011090


	//   ....[52]....
        /*1208*/ 	.word	0x000112c0


	//   ....[53]....
        /*120c*/ 	.word	0x000112d0


	//   ....[54]....
        /*1210*/ 	.word	0x00011500


	//   ....[55]....
        /*1214*/ 	.word	0x00011510


	//   ....[56]....
        /*1218*/ 	.word	0x000119e0


	//   ....[57]....
        /*121c*/ 	.word	0x000119f0


	//   ....[58]....
        /*1220*/ 	.word	0x00012670


	//   ....[59]....
        /*1224*/ 	.word	0x00012680


	//   ....[60]....
        /*1228*/ 	.word	0x00013cc0


	//   ....[61]....
        /*122c*/ 	.word	0x00013cd0


	//   ....[62]....
        /*1230*/ 	.word	0x00013f10


	//   ....[63]....
        /*1234*/ 	.word	0x00013f20


	//   ....[64]....
        /*1238*/ 	.word	0x00014150


	//   ....[65]....
        /*123c*/ 	.word	0x00014160


	//   ....[66]....
        /*1240*/ 	.word	0x00014390


	//   ....[67]....
        /*1244*/ 	.word	0x000143a0


	//   ....[68]....
        /*1248*/ 	.word	0x00014630


	//   ....[69]....
        /*124c*/ 	.word	0x00014840


	//   ....[70]....
        /*1250*/ 	.word	0x00014870


	//   ....[71]....
        /*1254*/ 	.word	0x000148a0


	//   ....[72]....
        /*1258*/ 	.word	0x000148d0


	//   ....[73]....
        /*125c*/ 	.word	0x00014900


	//   ....[74]....
        /*1260*/ 	.word	0x00014930


	//   ....[75]....
        /*1264*/ 	.word	0x00014ac0


	//   ....[76]....
        /*1268*/ 	.word	0x00014af0


	//   ....[77]....
        /*126c*/ 	.word	0x00014b20


	//   ....[78]....
        /*1270*/ 	.word	0x00014b50


	//   ....[79]....
        /*1274*/ 	.word	0x00014b80


	//   ....[80]....
        /*1278*/ 	.word	0x00014bb0


	//   ....[81]....
        /*127c*/ 	.word	0x00014c40


	//   ....[82]....
        /*1280*/ 	.word	0x00014c70


	//   ....[83]....
        /*1284*/ 	.word	0x00014c80


	//   ....[84]....
        /*1288*/ 	.word	0x00014d10


	//   ....[85]....
        /*128c*/ 	.word	0x00015cb0


	//   ....[86]....
        /*1290*/ 	.word	0x00017d40


	//   ....[87]....
        /*1294*/ 	.word	0x00017d60


	//   ....[88]....
        /*1298*/ 	.word	0x00017df0


	//   ....[89]....
        /*129c*/ 	.word	0x00017e10


	//   ....[90]....
        /*12a0*/ 	.word	0x00017e90


	//   ....[91]....
        /*12a4*/ 	.word	0x00017eb0


	//   ....[92]....
        /*12a8*/ 	.word	0x00017f30


	//   ....[93]....
        /*12ac*/ 	.word	0x00017f50


	//   ....[94]....
        /*12b0*/ 	.word	0x00017fd0


	//   ....[95]....
        /*12b4*/ 	.word	0x00017ff0


	//   ....[96]....
        /*12b8*/ 	.word	0x00018000


	//   ....[97]....
        /*12bc*/ 	.word	0x00018010


	//   ....[98]....
        /*12c0*/ 	.word	0x000187b0


	//   ....[99]....
        /*12c4*/ 	.word	0x000187e0


	//   ....[100]....
        /*12c8*/ 	.word	0x000188e0


	//   ....[101]....
        /*12cc*/ 	.word	0x000188f0


	//   ....[102]....
        /*12d0*/ 	.word	0x00018970


	//   ....[103]....
        /*12d4*/ 	.word	0x00018980


	//   ....[104]....
        /*12d8*/ 	.word	0x00018990


	//   ....[105]....
        /*12dc*/ 	.word	0x00018a30


	//   ....[106]....
        /*12e0*/ 	.word	0x00018a60


	//   ....[107]....
        /*12e4*/ 	.word	0x00018ae0


	//   ....[108]....
        /*12e8*/ 	.word	0x00018b10


	//   ....[109]....
        /*12ec*/ 	.word	0x00018b90


	//   ....[110]....
        /*12f0*/ 	.word	0x00018bc0


	//   ....[111]....
        /*12f4*/ 	.word	0x00018be0


	//   ....[112]....
        /*12f8*/ 	.word	0x00018c30


	//   ....[113]....
        /*12fc*/ 	.word	0x00018c40


	//   ....[114]....
        /*1300*/ 	.word	0x00019300


	//   ....[115]....
        /*1304*/ 	.word	0x00019330


	//   ....[116]....
        /*1308*/ 	.word	0x00019350


	//   ....[117]....
        /*130c*/ 	.word	0x00019420


	//   ....[118]....
        /*1310*/ 	.word	0x00019450


	//   ....[119]....
        /*1314*/ 	.word	0x000194c0


	//   ....[120]....
        /*1318*/ 	.word	0x00019530


	//   ....[121]....
        /*131c*/ 	.word	0x00019540


	//   ....[122]....
        /*1320*/ 	.word	0x000195c0


	//   ....[123]....
        /*1324*/ 	.word	0x000195d0


	//   ....[124]....
        /*1328*/ 	.word	0x00019650


	//   ....[125]....
        /*132c*/ 	.word	0x00019660


	//   ....[126]....
        /*1330*/ 	.word	0x000196e0


	//   ....[127]....
        /*1334*/ 	.word	0x000196f0


	//   ....[128]....
        /*1338*/ 	.word	0x00019770


	//   ....[129]....
        /*133c*/ 	.word	0x00019780


	//   ....[130]....
        /*1340*/ 	.word	0x00019c90


	//   ....[131]....
        /*1344*/ 	.word	0x00019cb0


	//   ....[132]....
        /*1348*/ 	.word	0x00019d10


	//   ....[133]....
        /*134c*/ 	.word	0x00019dc0


	//   ....[134]....
        /*1350*/ 	.word	0x00019dd0


	//   ....[135]....
        /*1354*/ 	.word	0x00019e00


	//   ....[136]....
        /*1358*/ 	.word	0x00019e90


	//   ....[137]....
        /*135c*/ 	.word	0x00019f40


	//   ....[138]....
        /*1360*/ 	.word	0x00019f50


	//   ....[139]....
        /*1364*/ 	.word	0x00019f80


	//   ....[140]....
        /*1368*/ 	.word	0x00019f90


	//   ....[141]....
        /*136c*/ 	.word	0x0001a020


	//   ....[142]....
        /*1370*/ 	.word	0x0001a740


	//   ....[143]....
        /*1374*/ 	.word	0x0001a760


	//   ....[144]....
        /*1378*/ 	.word	0x0001a7b0


	//   ....[145]....
        /*137c*/ 	.word	0x0001a7c0


	//   ....[146]....
        /*1380*/ 	.word	0x0001a800


	//   ....[147]....
        /*1384*/ 	.word	0x0001a810


	//   ....[148]....
        /*1388*/ 	.word	0x0001a850


	//   ....[149]....
        /*138c*/ 	.word	0x0001a860


	//   ....[150]....
        /*1390*/ 	.word	0x0001a8a0


	//   ....[151]....
        /*1394*/ 	.word	0x0001a8b0


	//   ....[152]....
        /*1398*/ 	.word	0x0001a8c0


	//   ....[153]....
        /*139c*/ 	.word	0x0001a900


	//   ....[154]....
        /*13a0*/ 	.word	0x0001ac30


	//   ....[155]....
        /*13a4*/ 	.word	0x0001ac50


	//   ....[156]....
        /*13a8*/ 	.word	0x0001ac60


	//   ....[157]....
        /*13ac*/ 	.word	0x0001ac80


	//   ....[158]....
        /*13b0*/ 	.word	0x0001acf0


	//   ....[159]....
        /*13b4*/ 	.word	0x0001ad10


	//   ....[160]....
        /*13b8*/ 	.word	0x0001ad70


	//   ....[161]....
        /*13bc*/ 	.word	0x0001ad90


	//   ....[162]....
        /*13c0*/ 	.word	0x0001adf0


	//   ....[163]....
        /*13c4*/ 	.word	0x0001ae10


	//   ....[164]....
        /*13c8*/ 	.word	0x0001ae70


	//   ....[165]....
        /*13cc*/ 	.word	0x0001ae90


	//   ....[166]....
        /*13d0*/ 	.word	0x0001b3d0


	//   ....[167]....
        /*13d4*/ 	.word	0x0001b400


	//   ....[168]....
        /*13d8*/ 	.word	0x0001b460


	//   ....[169]....
        /*13dc*/ 	.word	0x0001b490


	//   ....[170]....
        /*13e0*/ 	.word	0x0001b4c0


	//   ....[171]....
        /*13e4*/ 	.word	0x0001b4f0


	//   ....[172]....
        /*13e8*/ 	.word	0x0001b520


	//   ....[173]....
        /*13ec*/ 	.word	0x0001b550


	//   ....[174]....
        /*13f0*/ 	.word	0x0001b6f0


	//   ....[175]....
        /*13f4*/ 	.word	0x0001b720


	//   ....[176]....
        /*13f8*/ 	.word	0x0001b750


	//   ....[177]....
        /*13fc*/ 	.word	0x0001b780


	//   ....[178]....
        /*1400*/ 	.word	0x0001b7b0


	//   ....[179]....
        /*1404*/ 	.word	0x0001b7e0


	//   ....[180]....
        /*1408*/ 	.word	0x0001b8a0


	//   ....[181]....
        /*140c*/ 	.word	0x0001b8c0


	//   ....[182]....
        /*1410*/ 	.word	0x0001b8d0


	//   ....[183]....
        /*1414*/ 	.word	0x0001b930


	//   ....[184]....
        /*1418*/ 	.word	0x0001bf50


	//   ....[185]....
        /*141c*/ 	.word	0x0001c270


	//   ....[186]....
        /*1420*/ 	.word	0x0001c300


	//   ....[187]....
        /*1424*/ 	.word	0x0001c3a0


	//   ....[188]....
        /*1428*/ 	.word	0x0001c430


	//   ....[189]....
        /*142c*/ 	.word	0x0001c520


	//   ....[190]....
        /*1430*/ 	.word	0x0001c5b0


	//   ....[191]....
        /*1434*/ 	.word	0x0001c650


	//   ....[192]....
        /*1438*/ 	.word	0x0001c6e0


	//   ....[193]....
        /*143c*/ 	.word	0x0001c7d0


	//   ....[194]....
        /*1440*/ 	.word	0x0001c860


	//   ....[195]....
        /*1444*/ 	.word	0x0001c8f0


	//   ....[196]....
        /*1448*/ 	.word	0x0001c980


	//   ....[197]....
        /*144c*/ 	.word	0x0001ca50


	//   ....[198]....
        /*1450*/ 	.word	0x0001caf0


	//   ....[199]....
        /*1454*/ 	.word	0x0001cb80


	//   ....[200]....
        /*1458*/ 	.word	0x0001cbd0


	//   ....[201]....
        /*145c*/ 	.word	0x0001cc20


	//   ....[202]....
        /*1460*/ 	.word	0x0001cd10


	//   ....[203]....
        /*1464*/ 	.word	0x0001cda0


	//   ....[204]....
        /*1468*/ 	.word	0x0001cdf0


	//   ....[205]....
        /*146c*/ 	.word	0x0001ce40


	//   ....[206]....
        /*1470*/ 	.word	0x0001d0a0


	//   ....[207]....
        /*1474*/ 	.word	0x0001d0f0


	//   ....[208]....
        /*1478*/ 	.word	0x0001d180


	//   ....[209]....
        /*147c*/ 	.word	0x0001d210


	//   ....[210]....
        /*1480*/ 	.word	0x0001d2a0


	//   ....[211]....
        /*1484*/ 	.word	0x0001d330


	//   ....[212]....
        /*1488*/ 	.word	0x0001d3c0


	//   ....[213]....
        /*148c*/ 	.word	0x0001d450


	//   ....[214]....
        /*1490*/ 	.word	0x0001d4d0


	//   ....[215]....
        /*1494*/ 	.word	0x0001d520


	//   ....[216]....
        /*1498*/ 	.word	0x0001d5c0


	//   ....[217]....
        /*149c*/ 	.word	0x0001d650


	//   ....[218]....
        /*14a0*/ 	.word	0x0001d6e0


	//   ....[219]....
        /*14a4*/ 	.word	0x0001d730


	//   ....[220]....
        /*14a8*/ 	.word	0x0001d7c0


	//   ....[221]....
        /*14ac*/ 	.word	0x0001d850


	//   ....[222]....
        /*14b0*/ 	.word	0x0001d8e0


	//   ....[223]....
        /*14b4*/ 	.word	0x0001d970


	//   ....[224]....
        /*14b8*/ 	.word	0x0001da00


	//   ....[225]....
        /*14bc*/ 	.word	0x0001da90


	//   ....[226]....
        /*14c0*/ 	.word	0x0001db50


	//   ....[227]....
        /*14c4*/ 	.word	0x0001de30


	//   ....[228]....
        /*14c8*/ 	.word	0x0001df20


	//   ....[229]....
        /*14cc*/ 	.word	0x0001dfc0


	//   ....[230]....
        /*14d0*/ 	.word	0x0001e020


	//   ....[231]....
        /*14d4*/ 	.word	0x0001e110


	//   ....[232]....
        /*14d8*/ 	.word	0x0001e180


	//   ....[233]....
        /*14dc*/ 	.word	0x0001e270


	//   ....[234]....
        /*14e0*/ 	.word	0x0001e2e0


	//   ....[235]....
        /*14e4*/ 	.word	0x0001e3d0


	//   ....[236]....
        /*14e8*/ 	.word	0x0001e440


	//   ....[237]....
        /*14ec*/ 	.word	0x0001e530


	//   ....[238]....
        /*14f0*/ 	.word	0x0001e5a0


	//   ....[239]....
        /*14f4*/ 	.word	0x0001e640


	//   ....[240]....
        /*14f8*/ 	.word	0x0001e730


	//   ....[241]....
        /*14fc*/ 	.word	0x0001e7f0


	//   ....[242]....
        /*1500*/ 	.word	0x0001e850


	//   ....[243]....
        /*1504*/ 	.word	0x0001e940


	//   ....[244]....
        /*1508*/ 	.word	0x0001e9a0


	//   ....[245]....
        /*150c*/ 	.word	0x0001ea90


	//   ....[246]....
        /*1510*/ 	.word	0x0001eaf0


	//   ....[247]....
        /*1514*/ 	.word	0x0001eb90


	//   ....[248]....
        /*1518*/ 	.word	0x0001ec60


	//   ....[249]....
        /*151c*/ 	.word	0x0001ed00


	//   ....[250]....
        /*1520*/ 	.word	0x0001edd0


	//   ....[251]....
        /*1524*/ 	.word	0x0001ee70


	//   ....[252]....
        /*1528*/ 	.word	0x0001ef40


	//   ....[253]....
        /*152c*/ 	.word	0x0001efe0


	//   ....[254]....
        /*1530*/ 	.word	0x0001f090


	//   ....[255]....
        /*1534*/ 	.word	0x0001f130


	//   ....[0]....
        /*1538*/ 	.word	0x0001f3c0


	//   ....[1]....
        /*153c*/ 	.word	0x0001f480


	//   ....[2]....
        /*1540*/ 	.word	0x0001f550


	//   ....[3]....
        /*1544*/ 	.word	0x0001f640


	//   ....[4]....
        /*1548*/ 	.word	0x0001f700


	//   ....[5]....
        /*154c*/ 	.word	0x0001f7c0


	//   ....[6]....
        /*1550*/ 	.word	0x0001f880


	//   ....[7]....
        /*1554*/ 	.word	0x0001f940


	//   ....[8]....
        /*1558*/ 	.word	0x0001fa00


	//   ....[9]....
        /*155c*/ 	.word	0x0001fac0


	//   ....[10]....
        /*1560*/ 	.word	0x0001fb80


	//   ....[11]....
        /*1564*/ 	.word	0x0001fc40


	//   ....[12]....
        /*1568*/ 	.word	0x0001fd00


	//   ....[13]....
        /*156c*/ 	.word	0x0001fdb0


	//   ....[14]....
        /*1570*/ 	.word	0x0001fe10


	//   ....[15]....
        /*1574*/ 	.word	0x0001fef0


	//   ....[16]....
        /*1578*/ 	.word	0x00020030


	//   ....[17]....
        /*157c*/ 	.word	0x00020110


	//   ....[18]....
        /*1580*/ 	.word	0x000201a0


	//   ....[19]....
        /*1584*/ 	.word	0x000202b0


	//   ....[20]....
        /*1588*/ 	.word	0x00020310


	//   ....[21]....
        /*158c*/ 	.word	0x00020420


	//   ....[22]....
        /*1590*/ 	.word	0x00020480


	//   ....[23]....
        /*1594*/ 	.word	0x00020590


	//   ....[24]....
        /*1598*/ 	.word	0x000205f0


	//   ....[25]....
        /*159c*/ 	.word	0x00020700


	//   ....[26]....
        /*15a0*/ 	.word	0x00020760


	//   ....[27]....
        /*15a4*/ 	.word	0x00020820


	//   ....[28]....
        /*15a8*/ 	.word	0x00020980


	//   ....[29]....
        /*15ac*/ 	.word	0x00020a20


	//   ....[30]....
        /*15b0*/ 	.word	0x00020a80


	//   ....[31]....
        /*15b4*/ 	.word	0x00020b30


	//   ....[32]....
        /*15b8*/ 	.word	0x00020b90


	//   ....[33]....
        /*15bc*/ 	.word	0x00020c40


	//   ....[34]....
        /*15c0*/ 	.word	0x00020ca0


	//   ....[35]....
        /*15c4*/ 	.word	0x00020d50


	//   ....[36]....
        /*15c8*/ 	.word	0x00020db0


	//   ....[37]....
        /*15cc*/ 	.word	0x00020e60


	//   ....[38]....
        /*15d0*/ 	.word	0x00020ec0


	//   ....[39]....
        /*15d4*/ 	.word	0x00020f70


	//   ....[40]....
        /*15d8*/ 	.word	0x00021060


	//   ....[41]....
        /*15dc*/ 	.word	0x00021100


	//   ....[42]....
        /*15e0*/ 	.word	0x00021160


	//   ....[43]....
        /*15e4*/ 	.word	0x00021230


	//   ....[44]....
        /*15e8*/ 	.word	0x00021290


	//   ....[45]....
        /*15ec*/ 	.word	0x00021360


	//   ....[46]....
        /*15f0*/ 	.word	0x000213c0


	//   ....[47]....
        /*15f4*/ 	.word	0x00021490


	//   ....[48]....
        /*15f8*/ 	.word	0x000214f0


	//   ....[49]....
        /*15fc*/ 	.word	0x000215c0


	//   ....[50]....
        /*1600*/ 	.word	0x00021620


	//   ....[51]....
        /*1604*/ 	.word	0x000216f0


	//   ....[52]....
        /*1608*/ 	.word	0x00021780


	//   ....[53]....
        /*160c*/ 	.word	0x00021820


	//   ....[54]....
        /*1610*/ 	.word	0x000219a0


	//   ....[55]....
        /*1614*/ 	.word	0x00021a10


	//   ....[56]....
        /*1618*/ 	.word	0x00021a80


	//   ....[57]....
        /*161c*/ 	.word	0x00021af0


	//   ....[58]....
        /*1620*/ 	.word	0x00021b60


	//   ....[59]....
        /*1624*/ 	.word	0x00021be0


	//   ....[60]....
        /*1628*/ 	.word	0x00021c60


	//   ....[61]....
        /*162c*/ 	.word	0x00021cf0


	//   ....[62]....
        /*1630*/ 	.word	0x00021d60


	//   ....[63]....
        /*1634*/ 	.word	0x00021dd0


	//   ....[64]....
        /*1638*/ 	.word	0x00021e40


	//   ....[65]....
        /*163c*/ 	.word	0x00021ec0


	//   ....[66]....
        /*1640*/ 	.word	0x00021f30


	//   ....[67]....
        /*1644*/ 	.word	0x00021fd0


	//   ....[68]....
        /*1648*/ 	.word	0x00022020


	//   ....[69]....
        /*164c*/ 	.word	0x000220b0


	//   ....[70]....
        /*1650*/ 	.word	0x000221e0


	//----- nvinfo : EIATTR_REG_RECONFIG
	.align		4
.L_293:
        /*1654*/ 	.byte	0x01, 0x54
	.zero		2


	//----- nvinfo : EIATTR_SYSCALL_OFFSETS
	.align		4
        /*1658*/ 	.byte	0x04, 0x46
        /*165a*/ 	.short	(.L_295 - .L_294)


	//   ....[0]....
.L_294:
        /*165c*/ 	.word	0x00002390


	//   ....[1]....
        /*1660*/ 	.word	0x000024e0


	//   ....[2]....
        /*1664*/ 	.word	0x000073b0


	//   ....[3]....
        /*1668*/ 	.word	0x00007730


	//   ....[4]....
        /*166c*/ 	.word	0x00017320


	//   ....[5]....
        /*1670*/ 	.word	0x00017470


	//   ....[6]....
        /*1674*/ 	.word	0x00017560


	//   ....[7]....
        /*1678*/ 	.word	0x000183d0


	//   ....[8]....
        /*167c*/ 	.word	0x00018f10


	//----- nvinfo : EIATTR_MBARRIER_INSTR_OFFSETS
	.align		4
.L_295:
        /*1680*/ 	.byte	0x04, 0x39
        /*1682*/ 	.short	(.L_297 - .L_296)


	//   ....[0]....
.L_296:
        /*1684*/ 	.word	0x00000260
        /*1688*/ 	.word	0x000000ff
        /*168c*/ 	.word	0x00032400
        /*1690*/ 	.short	0x0100
        /*1692*/ 	.byte	0x08
	.zero		1


	//   ....[1]....
        /*1694*/ 	.word	0x00000270
        /*1698*/ 	.word	0x000000ff
        /*169c*/ 	.word	0x00032410
        /*16a0*/ 	.short	0x0100
        /*16a2*/ 	.byte	0x08
	.zero		1


	//   ....[2]....
        /*16a4*/ 	.word	0x00000280
        /*16a8*/ 	.word	0x000000ff
        /*16ac*/ 	.word	0x00032420
        /*16b0*/ 	.short	0x0100
        /*16b2*/ 	.byte	0x08
	.zero		1


	//   ....[3]....
        /*16b4*/ 	.word	0x00000370
        /*16b8*/ 	.word	0x000000ff
        /*16bc*/ 	.word	0x00032430
        /*16c0*/ 	.short	0x0100
        /*16c2*/ 	.byte	0x08
	.zero		1


	//   ....[4]....
        /*16c4*/ 	.word	0x00000380
        /*16c8*/ 	.word	0x000000ff
        /*16cc*/ 	.word	0x00032440
        /*16d0*/ 	.short	0x0100
        /*16d2*/ 	.byte	0x08
	.zero		1


	//   ....[5]....
        /*16d4*/ 	.word	0x00000390
        /*16d8*/ 	.word	0x000000ff
        /*16dc*/ 	.word	0x00032438
        /*16e0*/ 	.short	0x0100
        /*16e2*/ 	.byte	0x08
	.zero		1


	//   ....[6]....
        /*16e4*/ 	.word	0x000003a0
        /*16e8*/ 	.word	0x000000ff
        /*16ec*/ 	.word	0x00032448
        /*16f0*/ 	.short	0x0100
        /*16f2*/ 	.byte	0x08
	.zero		1


	//   ....[7]....
        /*16f4*/ 	.word	0x000004d0
        /*16f8*/ 	.word	0x000000ff
        /*16fc*/ 	.word	0x00032450
        /*1700*/ 	.short	0x0100
        /*1702*/ 	.byte	0x08
	.zero		1


	//   ....[8]....
        /*1704*/ 	.word	0x000004e0
        /*1708*/ 	.word	0x000000ff
        /*170c*/ 	.word	0x00032460
        /*1710*/ 	.short	0x0100
        /*1712*/ 	.byte	0x08
	.zero		1


	//   ....[9]....
        /*1714*/ 	.word	0x000004f0
        /*1718*/ 	.word	0x000000ff
        /*171c*/ 	.word	0x00032458
        /*1720*/ 	.short	0x0100
        /*1722*/ 	.byte	0x08
	.zero		1


	//   ....[10]....
        /*1724*/ 	.word	0x00000500
        /*1728*/ 	.word	0x000000ff
        /*172c*/ 	.word	0x00032468
        /*1730*/ 	.short	0x0100
        /*1732*/ 	.byte	0x08
	.zero		1


	//   ....[11]....
        /*1734*/ 	.word	0x000005f0
        /*1738*/ 	.word	0x000000ff
        /*173c*/ 	.word	0x00032470
        /*1740*/ 	.short	0x0100
        /*1742*/ 	.byte	0x06
	.zero		1


	//   ....[12]....
        /*1744*/ 	.word	0x00000600
        /*1748*/ 	.word	0x000000ff
        /*174c*/ 	.word	0x00032480
        /*1750*/ 	.short	0x0100
        /*1752*/ 	.byte	0x06
	.zero		1


	//   ....[13]....
        /*1754*/ 	.word	0x00000610
        /*1758*/ 	.word	0x000000ff
        /*175c*/ 	.word	0x00032478
        /*1760*/ 	.short	0x0100
        /*1762*/ 	.byte	0x06
	.zero		1


	//   ....[14]....
        /*1764*/ 	.word	0x00000620
        /*1768*/ 	.word	0x000000ff
        /*176c*/ 	.word	0x00032488
        /*1770*/ 	.short	0x0100
        /*1772*/ 	.byte	0x06
	.zero		1


	//   ....[15]....
        /*1774*/ 	.word	0x00000750
        /*1778*/ 	.word	0x000000ff
        /*177c*/ 	.word	0x00032490
        /*1780*/ 	.short	0x0100
        /*1782*/ 	.byte	0x08
	.zero		1


	//   ....[16]....
        /*1784*/ 	.word	0x00000760
        /*1788*/ 	.word	0x000000ff
        /*178c*/ 	.word	0x000324a0
        /*1790*/ 	.short	0x0100
        /*1792*/ 	.byte	0x08
	.zero		1


	//   ....[17]....
        /*1794*/ 	.word	0x00000770
        /*1798*/ 	.word	0x000000ff
        /*179c*/ 	.word	0x00032498
        /*17a0*/ 	.short	0x0100
        /*17a2*/ 	.byte	0x08
	.zero		1


	//   ....[18]....
        /*17a4*/ 	.word	0x00000780
        /*17a8*/ 	.word	0x000000ff
        /*17ac*/ 	.word	0x000324a8
        /*17b0*/ 	.short	0x0100
        /*17b2*/ 	.byte	0x08
	.zero		1


	//   ....[19]....
        /*17b4*/ 	.word	0x000008b0
        /*17b8*/ 	.word	0x000000ff
        /*17bc*/ 	.word	0x000324b0
        /*17c0*/ 	.short	0x0100
        /*17c2*/ 	.byte	0x08
	.zero		1


	//   ....[20]....
        /*17c4*/ 	.word	0x000008c0
        /*17c8*/ 	.word	0x000000ff
        /*17cc*/ 	.word	0x000324c0
        /*17d0*/ 	.short	0x0100
        /*17d2*/ 	.byte	0x08
	.zero		1


	//   ....[21]....
        /*17d4*/ 	.word	0x000008d0
        /*17d8*/ 	.word	0x000000ff
        /*17dc*/ 	.word	0x000324b8
        /*17e0*/ 	.short	0x0100
        /*17e2*/ 	.byte	0x08
	.zero		1


	//   ....[22]....
        /*17e4*/ 	.word	0x000008e0
        /*17e8*/ 	.word	0x000000ff
        /*17ec*/ 	.word	0x000324c8
        /*17f0*/ 	.short	0x0100
        /*17f2*/ 	.byte	0x08
	.zero		1


	//   ....[23]....
        /*17f4*/ 	.word	0x000037f0
        /*17f8*/ 	.word	0x00000000
        /*17fc*/ 	.word	0x00032490
        /*1800*/ 	.short	0x010a
        /*1802*/ 	.byte	0x3f
	.zero		1


	//   ....[24]....
        /*1804*/ 	.word	0x00004bc0
        /*1808*/ 	.word	0x00000000
        /*180c*/ 	.word	0x00032490
        /*1810*/ 	.short	0x010a
        /*1812*/ 	.byte	0x3f
	.zero		1


	//   ....[25]....
        /*1814*/ 	.word	0x00005ca0
        /*1818*/ 	.word	0x00000000
        /*181c*/ 	.word	0x00032490
        /*1820*/ 	.short	0x010a
        /*1822*/ 	.byte	0x3f
	.zero		1


	//   ....[26]....
        /*1824*/ 	.word	0x00006140
        /*1828*/ 	.word	0x0000000b
        /*182c*/ 	.word	0x00000000
        /*1830*/ 	.short	0x0101
        /*1832*/ 	.byte	0x3f
	.zero		1


	//   ....[27]....
        /*1834*/ 	.word	0x00006180
        /*1838*/ 	.word	0x00000000
        /*183c*/ 	.word	0x000324b0
        /*1840*/ 	.short	0x010a
        /*1842*/ 	.byte	0x3f
	.zero		1


	//   ....[28]....
        /*1844*/ 	.word	0x000069d0
        /*1848*/ 	.word	0x00000000
        /*184c*/ 	.word	0x00000000
        /*1850*/ 	.short	0x0101
        /*1852*/ 	.byte	0x3f
	.zero		1


	//   ....[29]....
        /*1854*/ 	.word	0x00007450
        /*1858*/ 	.word	0x00000013
        /*185c*/ 	.word	0x00032400
        /*1860*/ 	.short	0x010a
        /*1862*/ 	.byte	0x3f
	.zero		1


	//   ....[30]....
        /*1864*/ 	.word	0x000074a0
        /*1868*/ 	.word	0x00000013
        /*186c*/ 	.word	0x00032400
        /*1870*/ 	.short	0x010a
        /*1872*/ 	.byte	0x3f
	.zero		1


	//   ....[31]....
        /*1874*/ 	.word	0x00007ad0
        /*1878*/ 	.word	0x00000013
        /*187c*/ 	.word	0x00032400
        /*1880*/ 	.short	0x010a
        /*1882*/ 	.byte	0x3f
	.zero		1


	//   ....[32]....
        /*1884*/ 	.word	0x00008a40
        /*1888*/ 	.word	0x00000013
        /*188c*/ 	.word	0x00032400
        /*1890*/ 	.short	0x010a
        /*1892*/ 	.byte	0x3f
	.zero		1


	//   ....[33]....
        /*1894*/ 	.word	0x00009900
        /*1898*/ 	.word	0x00000004
        /*189c*/ 	.word	0x00032430
        /*18a0*/ 	.short	0x010a
        /*18a2*/ 	.byte	0x3f
	.zero		1


	//   ....[34]....
        /*18a4*/ 	.word	0x000099b0
        /*18a8*/ 	.word	0x00000004
        /*18ac*/ 	.word	0x00032430
        /*18b0*/ 	.short	0x010a
        /*18b2*/ 	.byte	0x3f
	.zero		1


	//   ....[35]....
        /*18b4*/ 	.word	0x00009cb0
        /*18b8*/ 	.word	0x00000013
        /*18bc*/ 	.word	0x00032410
        /*18c0*/ 	.short	0x010a
        /*18c2*/ 	.byte	0x3f
	.zero		1


	//   ....[36]....
        /*18c4*/ 	.word	0x00009d00
        /*18c8*/ 	.word	0x00000004
        /*18cc*/ 	.word	0x00032450
        /*18d0*/ 	.short	0x010a
        /*18d2*/ 	.byte	0x3f
	.zero		1


	//   ....[37]....
        /*18d4*/ 	.word	0x00009d40
        /*18d8*/ 	.word	0x00000004
        /*18dc*/ 	.word	0x00032450
        /*18e0*/ 	.short	0x010a
        /*18e2*/ 	.byte	0x3f
	.zero		1


	//   ....[38]....
        /*18e4*/ 	.word	0x0000b6c0
        /*18e8*/ 	.word	0x0000000b
        /*18ec*/ 	.word	0x00000000
        /*18f0*/ 	.short	0x0101
        /*18f2*/ 	.byte	0x3f
	.zero		1


	//   ....[39]....
        /*18f4*/ 	.word	0x0000c080
        /*18f8*/ 	.word	0x00000004
        /*18fc*/ 	.word	0x00000000
        /*1900*/ 	.short	0x0101
        /*1902*/ 	.byte	0x3f
	.zero		1


	//   ....[40]....
        /*1904*/ 	.word	0x0000c1b0
        /*1908*/ 	.word	0x00000004
        /*190c*/ 	.word	0x00032430
        /*1910*/ 	.short	0x010a
        /*1912*/ 	.byte	0x3f
	.zero		1


	//   ....[41]....
        /*1914*/ 	.word	0x0000c220
        /*1918*/ 	.word	0x00000004
        /*191c*/ 	.word	0x00032430
        /*1920*/ 	.short	0x010a
        /*1922*/ 	.byte	0x3f
	.zero		1


	//   ....[42]....
        /*1924*/ 	.word	0x0000c490
        /*1928*/ 	.word	0x00000004
        /*192c*/ 	.word	0x00032450
        /*1930*/ 	.short	0x010a
        /*1932*/ 	.byte	0x3f
	.zero		1


	//   ....[43]....
        /*1934*/ 	.word	0x0000c4d0
        /*1938*/ 	.word	0x00000004
        /*193c*/ 	.word	0x00032450
        /*1940*/ 	.short	0x010a
        /*1942*/ 	.byte	0x3f
	.zero		1


	//   ....[44]....
        /*1944*/ 	.word	0x0000dcd0
        /*1948*/ 	.word	0x00000007
        /*194c*/ 	.word	0x00000000
        /*1950*/ 	.short	0x0101
        /*1952*/ 	.byte	0x3f
	.zero		1


	//   ....[45]....
        /*1954*/ 	.word	0x0000e870
        /*1958*/ 	.word	0x00000004
        /*195c*/ 	.word	0x00000000
        /*1960*/ 	.short	0x0101
        /*1962*/ 	.byte	0x3f
	.zero		1


	//   ....[46]....
        /*1964*/ 	.word	0x00010de0
        /*1968*/ 	.word	0x00000003
        /*196c*/ 	.word	0x00000000
        /*1970*/ 	.short	0x0101
        /*1972*/ 	.byte	0x3f
	.zero		1


	//   ....[47]....
        /*1974*/ 	.word	0x00011840
        /*1978*/ 	.word	0x00000009
        /*197c*/ 	.word	0x00000000
        /*1980*/ 	.short	0x0101
        /*1982*/ 	.byte	0x3f
	.zero		1


	//   ....[48]....
        /*1984*/ 	.word	0x00015d90
        /*1988*/ 	.word	0x00000016
        /*198c*/ 	.word	0x00032420
        /*1990*/ 	.short	0x010a
        /*1992*/ 	.byte	0x3f
	.zero		1


	//   ....[49]....
        /*1994*/ 	.word	0x00015e20
        /*1998*/ 	.word	0x00000007
        /*199c*/ 	.word	0x000324a0
        /*19a0*/ 	.short	0x010a
        /*19a2*/ 	.byte	0x3f
	.zero		1


	//   ....[50]....
        /*19a4*/ 	.word	0x00016070
        /*19a8*/ 	.word	0x00000007
        /*19ac*/ 	.word	0x000324c0
        /*19b0*/ 	.short	0x010a
        /*19b2*/ 	.byte	0x3f
	.zero		1


	//   ....[51]....
        /*19b4*/ 	.word	0x00016680
        /*19b8*/ 	.word	0x00000006
        /*19bc*/ 	.word	0x000324a0
        /*19c0*/ 	.short	0x010a
        /*19c2*/ 	.byte	0x3f
	.zero		1


	//   ....[52]....
        /*19c4*/ 	.word	0x000168c0
        /*19c8*/ 	.word	0x00000006
        /*19cc*/ 	.word	0x000324c0
        /*19d0*/ 	.short	0x010a
        /*19d2*/ 	.byte	0x3f
	.zero		1


	//   ....[53]....
        /*19d4*/ 	.word	0x00017ab0
        /*19d8*/ 	.word	0x0000001d
        /*19dc*/ 	.word	0x00032440
        /*19e0*/ 	.short	0x010a
        /*19e2*/ 	.byte	0x3f
	.zero		1


	//   ....[54]....
        /*19e4*/ 	.word	0x00018110
        /*19e8*/ 	.word	0x0000001d
        /*19ec*/ 	.word	0x00032430
        /*19f0*/ 	.short	0x0107
        /*19f2*/ 	.byte	0x3f
	.zero		1


	//   ....[55]....
        /*19f4*/ 	.word	0x000181e0
        /*19f8*/ 	.word	0x0000001d
        /*19fc*/ 	.word	0x00032430
        /*1a00*/ 	.short	0x0101
        /*1a02*/ 	.byte	0x3f
	.zero		1


	//   ....[56]....
        /*1a04*/ 	.word	0x00018d50
        /*1a08*/ 	.word	0x00000016
        /*1a0c*/ 	.word	0x00032400
        /*1a10*/ 	.short	0x0107
        /*1a12*/ 	.byte	0x3f
	.zero		1


	//   ....[57]....
        /*1a14*/ 	.word	0x00018de0
        /*1a18*/ 	.word	0x00000016
        /*1a1c*/ 	.word	0x00032400
        /*1a20*/ 	.short	0x0101
        /*1a22*/ 	.byte	0x3f
	.zero		1


	//   ....[58]....
        /*1a24*/ 	.word	0x00019870
        /*1a28*/ 	.word	0x00000016
        /*1a2c*/ 	.word	0x00032410
        /*1a30*/ 	.short	0x0107
        /*1a32*/ 	.byte	0x3f
	.zero		1


	//   ....[59]....
        /*1a34*/ 	.word	0x00019970
        /*1a38*/ 	.word	0x00000016
        /*1a3c*/ 	.word	0x00032410
        /*1a40*/ 	.short	0x0101
        /*1a42*/ 	.byte	0x3f
	.zero		1


	//   ....[60]....
        /*1a44*/ 	.word	0x00019990
        /*1a48*/ 	.word	0x00000016
        /*1a4c*/ 	.word	0x00032420
        /*1a50*/ 	.short	0x010a
        /*1a52*/ 	.byte	0x3f
	.zero		1


	//   ....[61]....
        /*1a54*/ 	.word	0x00019a20
        /*1a58*/ 	.word	0x0000001d
        /*1a5c*/ 	.word	0x00032460
        /*1a60*/ 	.short	0x010a
        /*1a62*/ 	.byte	0x3f
	.zero		1


	//   ....[62]....
        /*1a64*/ 	.word	0x0001a1a0
        /*1a68*/ 	.word	0x0000001d
        /*1a6c*/ 	.word	0x00032450
        /*1a70*/ 	.short	0x0107
        /*1a72*/ 	.byte	0x3f
	.zero		1


	//   ....[63]....
        /*1a74*/ 	.word	0x0001a270
        /*1a78*/ 	.word	0x0000001d
        /*1a7c*/ 	.word	0x00032450
        /*1a80*/ 	.short	0x0101
        /*1a82*/ 	.byte	0x3f
	.zero		1


	//   ....[64]....
        /*1a84*/ 	.word	0x0001a5b0
        /*1a88*/ 	.word	0x00000004
        /*1a8c*/ 	.word	0x00032440
        /*1a90*/ 	.short	0x010a
        /*1a92*/ 	.byte	0x3f
	.zero		1


	//   ....[65]....
        /*1a94*/ 	.word	0x0001a980
        /*1a98*/ 	.word	0x00000004
        /*1a9c*/ 	.word	0x00032430
        /*1aa0*/ 	.short	0x0107
        /*1aa2*/ 	.byte	0x3f
	.zero		1


	//   ....[66]....
        /*1aa4*/ 	.word	0x0001aa40
        /*1aa8*/ 	.word	0x00000004
        /*1aac*/ 	.word	0x00032430
        /*1ab0*/ 	.short	0x0101
        /*1ab2*/ 	.byte	0x3f
	.zero		1


	//   ....[67]....
        /*1ab4*/ 	.word	0x0001aa70
        /*1ab8*/ 	.word	0x00000004
        /*1abc*/ 	.word	0x00032460
        /*1ac0*/ 	.short	0x010a
        /*1ac2*/ 	.byte	0x3f
	.zero		1


	//   ....[68]....
        /*1ac4*/ 	.word	0x0001af80
        /*1ac8*/ 	.word	0x00000004
        /*1acc*/ 	.word	0x00032450
        /*1ad0*/ 	.short	0x0107
        /*1ad2*/ 	.byte	0x3f
	.zero		1


	//   ....[69]....
        /*1ad4*/ 	.word	0x0001b040
        /*1ad8*/ 	.word	0x00000004
        /*1adc*/ 	.word	0x00032450
        /*1ae0*/ 	.short	0x0101
        /*1ae2*/ 	.byte	0x3f
	.zero		1


	//   ....[70]....
        /*1ae4*/ 	.word	0x0001bed0
        /*1ae8*/ 	.word	0x00000007
        /*1aec*/ 	.word	0x00032420
        /*1af0*/ 	.short	0x010a
        /*1af2*/ 	.byte	0x3f
	.zero		1


	//   ....[71]....
        /*1af4*/ 	.word	0x0001c040
        /*1af8*/ 	.word	0x00000005
        /*1afc*/ 	.word	0x00032440
        /*1b00*/ 	.short	0x010a
        /*1b02*/ 	.byte	0x3f
	.zero		1


	//   ....[72]....
        /*1b04*/ 	.word	0x0001c0e0
        /*1b08*/ 	.word	0x00000003
        /*1b0c*/ 	.word	0x00032440
        /*1b10*/ 	.short	0x010a
        /*1b12*/ 	.byte	0x3f
	.zero		1


	//   ....[73]....
        /*1b14*/ 	.word	0x0001c120
        /*1b18*/ 	.word	0x00000005
        /*1b1c*/ 	.word	0x00032460
        /*1b20*/ 	.short	0x010a
        /*1b22*/ 	.byte	0x3f
	.zero		1


	//   ....[74]....
        /*1b24*/ 	.word	0x0001c160
        /*1b28*/ 	.word	0x00000003
        /*1b2c*/ 	.word	0x00032460
        /*1b30*/ 	.short	0x010a
        /*1b32*/ 	.byte	0x3f
	.zero		1


	//   ....[75]....
        /*1b34*/ 	.word	0x0001c1c0
        /*1b38*/ 	.word	0x00000000
        /*1b3c*/ 	.word	0x00032490
        /*1b40*/ 	.short	0x010a
        /*1b42*/ 	.byte	0x3f
	.zero		1


	//   ....[76]....
        /*1b44*/ 	.word	0x0001c470
        /*1b48*/ 	.word	0x00000000
        /*1b4c*/ 	.word	0x00032490
        /*1b50*/ 	.short	0x010a
        /*1b52*/ 	.byte	0x3f
	.zero		1


	//   ....[77]....
        /*1b54*/ 	.word	0x0001c720
        /*1b58*/ 	.word	0x00000000
        /*1b5c*/ 	.word	0x00032490
        /*1b60*/ 	.short	0x010a
        /*1b62*/ 	.byte	0x3f
	.zero		1


	//   ....[78]....
        /*1b64*/ 	.word	0x0001c9b0
        /*1b68*/ 	.word	0x00000000
        /*1b6c*/ 	.word	0x000324b0
        /*1b70*/ 	.short	0x010a
        /*1b72*/ 	.byte	0x3f
	.zero		1


	//   ....[79]....
        /*1b74*/ 	.word	0x0001cc60
        /*1b78*/ 	.word	0x00000013
        /*1b7c*/ 	.word	0x00032400
        /*1b80*/ 	.short	0x010a
        /*1b82*/ 	.byte	0x3f
	.zero		1


	//   ....[80]....
        /*1b84*/ 	.word	0x0001ce70
        /*1b88*/ 	.word	0x00000013
        /*1b8c*/ 	.word	0x00032400
        /*1b90*/ 	.short	0x010a
        /*1b92*/ 	.byte	0x3f
	.zero		1


	//   ....[81]....
        /*1b94*/ 	.word	0x0001cec0
        /*1b98*/ 	.word	0x00000004
        /*1b9c*/ 	.word	0x00032430
        /*1ba0*/ 	.short	0x010a
        /*1ba2*/ 	.byte	0x3f
	.zero		1


	//   ....[82]....
        /*1ba4*/ 	.word	0x0001cf10
        /*1ba8*/ 	.word	0x00000013
        /*1bac*/ 	.word	0x00032410
        /*1bb0*/ 	.short	0x010a
        /*1bb2*/ 	.byte	0x3f
	.zero		1


	//   ....[83]....
        /*1bb4*/ 	.word	0x0001cf60
        /*1bb8*/ 	.word	0x00000004
        /*1bbc*/ 	.word	0x00032450
        /*1bc0*/ 	.short	0x010a
        /*1bc2*/ 	.byte	0x3f
	.zero		1


	//   ....[84]....
        /*1bc4*/ 	.word	0x0001cfb0
        /*1bc8*/ 	.word	0x00000004
        /*1bcc*/ 	.word	0x00032430
        /*1bd0*/ 	.short	0x010a
        /*1bd2*/ 	.byte	0x3f
	.zero		1


	//   ....[85]....
        /*1bd4*/ 	.word	0x0001d000
        /*1bd8*/ 	.word	0x00000004
        /*1bdc*/ 	.word	0x00032450
        /*1be0*/ 	.short	0x010a
        /*1be2*/ 	.byte	0x3f
	.zero		1


	//   ....[86]....
        /*1be4*/ 	.word	0x0001dc10
        /*1be8*/ 	.word	0x00000016
        /*1bec*/ 	.word	0x00032420
        /*1bf0*/ 	.short	0x010a
        /*1bf2*/ 	.byte	0x3f
	.zero		1


	//   ....[87]....
        /*1bf4*/ 	.word	0x0001dc60
        /*1bf8*/ 	.word	0x00000007
        /*1bfc*/ 	.word	0x000324a0
        /*1c00*/ 	.short	0x010a
        /*1c02*/ 	.byte	0x3f
	.zero		1


	//   ....[88]....
        /*1c04*/ 	.word	0x0001dcb0
        /*1c08*/ 	.word	0x00000007
        /*1c0c*/ 	.word	0x000324c0
        /*1c10*/ 	.short	0x010a
        /*1c12*/ 	.byte	0x3f
	.zero		1


	//   ....[89]....
        /*1c14*/ 	.word	0x0001dd00
        /*1c18*/ 	.word	0x00000006
        /*1c1c*/ 	.word	0x000324a0
        /*1c20*/ 	.short	0x010a
        /*1c22*/ 	.byte	0x3f
	.zero		1


	//   ....[90]....
        /*1c24*/ 	.word	0x0001dd50
        /*1c28*/ 	.word	0x00000006
        /*1c2c*/ 	.word	0x000324c0
        /*1c30*/ 	.short	0x010a
        /*1c32*/ 	.byte	0x3f
	.zero		1


	//   ....[91]....
        /*1c34*/ 	.word	0x0001de70
        /*1c38*/ 	.word	0x0000001d
        /*1c3c*/ 	.word	0x00032440
        /*1c40*/ 	.short	0x010a
        /*1c42*/ 	.byte	0x3f
	.zero		1


	//   ....[92]....
        /*1c44*/ 	.word	0x0001ff30
        /*1c48*/ 	.word	0x00000016
        /*1c4c*/ 	.word	0x00032420
        /*1c50*/ 	.short	0x010a
        /*1c52*/ 	.byte	0x3f
	.zero		1


	//   ....[93]....
        /*1c54*/ 	.word	0x0001ff80
        /*1c58*/ 	.word	0x0000001d
        /*1c5c*/ 	.word	0x00032460
        /*1c60*/ 	.short	0x010a
        /*1c62*/ 	.byte	0x3f
	.zero		1


	//   ....[94]....
        /*1c64*/ 	.word	0x000208d0
        /*1c68*/ 	.word	0x00000004
        /*1c6c*/ 	.word	0x00032440
        /*1c70*/ 	.short	0x010a
        /*1c72*/ 	.byte	0x3f
	.zero		1


	//   ....[95]....
        /*1c74*/ 	.word	0x00020fb0
        /*1c78*/ 	.word	0x00000004
        /*1c7c*/ 	.word	0x00032460
        /*1c80*/ 	.short	0x010a
        /*1c82*/ 	.byte	0x3f
	.zero		1


	//   ....[96]....
        /*1c84*/ 	.word	0x00022100
        /*1c88*/ 	.word	0x00000007
        /*1c8c*/ 	.word	0x00032420
        /*1c90*/ 	.short	0x010a
        /*1c92*/ 	.byte	0x3f
	.zero		1


	//   ....[97]....
        /*1c94*/ 	.word	0x000222a0
        /*1c98*/ 	.word	0x00000005
        /*1c9c*/ 	.word	0x00032440
        /*1ca0*/ 	.short	0x010a
        /*1ca2*/ 	.byte	0x3f
	.zero		1


	//   ....[98]....
        /*1ca4*/ 	.word	0x000222f0
        /*1ca8*/ 	.word	0x00000003
        /*1cac*/ 	.word	0x00032440
        /*1cb0*/ 	.short	0x010a
        /*1cb2*/ 	.byte	0x3f
	.zero		1


	//   ....[99]....
        /*1cb4*/ 	.word	0x00022340
        /*1cb8*/ 	.word	0x00000005
        /*1cbc*/ 	.word	0x00032460
        /*1cc0*/ 	.short	0x010a
        /*1cc2*/ 	.byte	0x3f
	.zero		1


	//----- nvinfo : EIATTR_NUM_MBARRIERS
	.align		4
.L_297:
        /*1cc4*/ 	.byte	0x03, 0x38
        /*1cc6*/ 	.short	0x0017


	//----- nvinfo : EIATTR_EXIT_INSTR_OFFSETS
	.align		4
        /*1cc8*/ 	.byte	0x04, 0x1c
        /*1cca*/ 	.short	(.L_299 - .L_298)


	//   ....[0]....
.L_298:
        /*1ccc*/ 	.word	0x0001c1b0


	//----- nvinfo : EIATTR_MAX_THREADS
	.align		4
.L_299:
        /*1cd0*/ 	.byte	0x04, 0x05
        /*1cd2*/ 	.short	(.L_301 - .L_300)
.L_300:
        /*1cd4*/ 	.word	0x00000180
        /*1cd8*/ 	.word	0x00000001
        /*1cdc*/ 	.word	0x00000001


	//----- nvinfo : EIATTR_CRS_STACK_SIZE
	.align		4
.L_301:
        /*1ce0*/ 	.byte	0x04, 0x1e
        /*1ce2*/ 	.short	(.L_303 - .L_302)
.L_302:
        /*1ce4*/ 	.word	0x00000000


	//----- nvinfo : EIATTR_CBANK_PARAM_SIZE
	.align		4
.L_303:
        /*1ce8*/ 	.byte	0x03, 0x19
        /*1cea*/ 	.short	0x0bf0


	//----- nvinfo : EIATTR_PARAM_CBANK
	.align		4
        /*1cec*/ 	.byte	0x04, 0x0a
        /*1cee*/ 	.short	(.L_305 - .L_304)
	.align		4
.L_304:
        /*1cf0*/ 	.word	index@(.nv.constant0._ZN7cutlass13device_kernelIN5flash11enable_sm90INS1_16FlashAttnFwdSm90INS1_25CollectiveMainloopFwdSm90ILi2EN4cute5tupleIJNS5_1CILi1EEES8_S8_EEENS6_IJNS7_ILi128EEENS7_ILi96EEENS7_ILi64EEEEEELi256ENS_10bfloat16_tEfNS_4arch4Sm90ELb0ELb0ELb0ELb1ELb1ELb1ELb1ELb1ELb0ELb1ELb1ELb0EEENS1_21CollectiveEpilogueFwdINS6_IJSA_NS7_ILi256EEESB_EEES9_SE_SG_Li256ELb1ELb1ELb1ELb0EEENS1_36VarlenDynamicPersistentTileSchedulerILi128ELi96ELi256ELi128ELb1ELb1ELb1ELb0ELb1ELb1EEEEEEEEEvNT_6ParamsE)
        /*1cf4*/ 	.short	0x0210
        /*1cf6*/ 	.short	0x0bf0


	//----- nvinfo : EIATTR_SW_WAR
	.align		4
.L_305:
        /*1cf8*/ 	.byte	0x04, 0x36
        /*1cfa*/ 	.short	(.L_307 - .L_306)
.L_306:
        /*1cfc*/ 	.word	0x00000008
.L_307:


//--------------------- .nv.info._ZN7cutlass13device_kernelIN5flash11enable_sm90INS1_16FlashAttnFwdSm90INS1_25CollectiveMainloopFwdSm90ILi2EN4cute5tupleIJNS5_1CILi1EEES8_S8_EEENS6_IJNS7_ILi128EEENS7_ILi96EEENS7_ILi64EEEEEELi256ENS_10bfloat16_tEfNS_4arch4Sm90ELb0ELb1ELb0ELb0ELb1ELb0ELb0ELb1ELb0ELb1ELb1ELb0EEENS1_21CollectiveEpilogueFwdINS6_IJSA_NS7_ILi256EEESB_EEES9_SE_SG_Li256ELb0ELb1ELb1ELb0EEENS1_19SingleTileSchedulerILb0ELb1ELb1ELi128EEEEEEEEEvNT_6ParamsE --------------------------
	.section	.nv.info._ZN7cutlass13device_kernelIN5flash11enable_sm90INS1_16FlashAttnFwdSm90INS1_25CollectiveMainloopFwdSm90ILi2EN4cute5tupleIJNS5_1CILi1EEES8_S8_EEENS6_IJNS7_ILi128EEENS7_ILi96EEENS7_ILi64EEEEEELi256ENS_10bfloat16_tEfNS_4arch4Sm90ELb0ELb1ELb0ELb0ELb1ELb0ELb0ELb1ELb0ELb1ELb1ELb0EEENS1_21CollectiveEpilogueFwdINS6_IJSA_NS7_ILi256EEESB_EEES9_SE_SG_Li256ELb0ELb1ELb1ELb0EEENS1_19SingleTileSchedulerILb0ELb1ELb1ELi128EEEEEEEEEvNT_6ParamsE,"",@"SHT_CUDA_INFO"
	.sectionflags	@""
	.align	4


	//----- nvinfo : EIATTR_CUDA_API_VERSION
	.align		4
        /*0000*/ 	.byte	0x04, 0x37
        /*0002*/ 	.short	(.L_309 - .L_308)
.L_308:
        /*0004*/ 	.word	0x00000082


	//----- nvinfo : EIATTR_KPARAM_INFO
	.align		4
.L_309:
        /*0008*/ 	.byte	0x04, 0x17
        /*000a*/ 	.short	(.L_311 - .L_310)
.L_310:
        /*000c*/ 	.word	0x00000000
        /*0010*/ 	.short	0x0000
        /*0012*/ 	.short	0x0070
        /*0014*/ 	.byte	0x00, 0xf0, 0x01, 0x28


	//----- nvinfo : EIATTR_SPARSE_MMA_MASK
	.align		4
.L_311:
        /*0018*/ 	.byte	0x03, 0x50
        /*001a*/ 	.short	0x0000


	//----- nvinfo : EIATTR_MAXREG_COUNT
	.align		4
        /*001c*/ 	.byte	0x03, 0x1b
        /*001e*/ 	.short	0x00a8


	//----- nvinfo : EIATTR_NUM_BARRIERS
	.align		4
        /*0020*/ 	.byte	0x02, 0x4c
        /*0022*/ 	.byte	0x10
	.zero		1


	//----- nvinfo : EIATTR_EXTERNS
	.align		4
        /*0024*/ 	.byte	0x04, 0x0f
        /*0026*/ 	.short	(.L_313 - .L_312)


	//   ....[0]....
	.align		4
.L_312:
        /*0028*/ 	.word	index@(__assertfail)


	//----- nvinfo : EIATTR_MERCURY_ISA_VERSION
	.align		4
.L_313:
        /*002c*/ 	.byte	0x03, 0x5f
        /*002e*/ 	.short	0x0101


	//----- nvinfo : EIATTR_INT_WARP_WIDE_INSTR_OFFSETS
	.align		4
        /*0030*/ 	.byte	0x04, 0x31
        /*0032*/ 	.short	(.L_315 - .L_314)


	//   ....[0]....
.L_314:
        /*0034*/ 	.word	0x000000b0


	//   ....[1]....
        /*0038*/ 	.word	0x000000c0


	//   ....[2]....
        /*003c*/ 	.word	0x00000160


	//----- nvinfo : EIATTR_COOP_GROUP_MASK_REGIDS
	.align		4
.L_315:
        /*0040*/ 	.byte	0x04, 0x29
        /*0042*/ 	.short	(.L_317 - .L_316)


	//   ....[0]....
.L_316:
        /*0044*/ 	.word	0xffffffff


	//   ....[1]....
        /*0048*/ 	.word	0xffffffff


	//   ....[2]....
        /*004c*/ 	.word	0xffffffff


	//   ....[3]....
        /*0050*/ 	.word	0xffffffff


	//   ....[4]....
        /*0054*/ 	.word	0xffffffff


	//   ....[5]....
        /*0058*/ 	.word	0xffffffff


	//   ....[6]....
        /*005c*/ 	.word	0xffffffff


	//   ....[7]....
        /*0060*/ 	.word	0xffffffff


	//   ....[8]....
        /*0064*/ 	.word	0xffffffff


	//   ....[9]....
        /*0068*/ 	.word	0xffffffff


	//   ....[10]....
        /*006c*/ 	.word	0xffffffff


	//   ....[11]....
        /*0070*/ 	.word	0xffffffff


	//   ....[12]....
        /*0074*/ 	.word	0xffffffff


	//   ....[13]....
        /*0078*/ 	.word	0xffffffff


	//   ....[14]....
        /*007c*/ 	.word	0xffffffff


	//   ....[15]....
        /*0080*/ 	.word	0xffffffff


	//   ....[16]....
        /*0084*/ 	.word	0xffffffff


	//   ....[17]....
        /*0088*/ 	.word	0xffffffff


	//   ....[18]....
        /*008c*/ 	.word	0xffffffff


	//   ....[19]....
        /*0090*/ 	.word	0xffffffff


	//   ....[20]....
        /*0094*/ 	.word	0xffffffff


	//   ....[21]....
        /*0098*/ 	.word	0xffffffff


	//   ....[22]....
        /*009c*/ 	.word	0xffffffff


	//   ....[23]....
        /*00a0*/ 	.word	0xffffffff


	//   ....[24]....
        /*00a4*/ 	.word	0xffffffff


	//   ....[25]....
        /*00a8*/ 	.word	0xffffffff


	//   ....[26]....
        /*00ac*/ 	.word	0xffffffff


	//   ....[27]....
        /*00b0*/ 	.word	0xffffffff


	//   ....[28]....
        /*00b4*/ 	.word	0xffffffff


	//   ....[29]....
        /*00b8*/ 	.word	0xffffffff


	//   ....[30]....
        /*00bc*/ 	.word	0xffffffff


	//   ....[31]....
        /*00c0*/ 	.word	0xffffffff


	//   ....[32]....
        /*00c4*/ 	.word	0xffffffff


	//   ....[33]....
        /*00c8*/ 	.word	0xffffffff


	//   ....[34]....
        /*00cc*/ 	.word	0xffffffff


	//   ....[35]....
        /*00d0*/ 	.word	0xffffffff


	//   ....[36]....
        /*00d4*/ 	.word	0xffffffff


	//   ....[37]....
        /*00d8*/ 	.word	0xffffffff


	//   ....[38]....
        /*00dc*/ 	.word	0xffffffff


	//   ....[39]....
        /*00e0*/ 	.word	0xffffffff


	//   ....[40]....
        /*00e4*/ 	.word	0xffffffff


	//   ....[41]....
        /*00e8*/ 	.word	0xffffffff


	//   ....[42]....
        /*00ec*/ 	.word	0xffffffff


	//   ....[43]....
        /*00f0*/ 	.word	0xffffffff


	//   ....[44]....
        /*00f4*/ 	.word	0xffffffff


	//   ....[45]....
        /*00f8*/ 	.word	0xffffffff


	//   ....[46]....
        /*00fc*/ 	.word	0xffffffff


	//   ....[47]....
        /*0100*/ 	.word	0xffffffff


	//   ....[48]....
        /*0104*/ 	.word	0xffffffff


	//   ....[49]....
        /*0108*/ 	.word	0xffffffff


	//   ....[50]....
        /*010c*/ 	.word	0xffffffff


	//   ....[51]....
        /*0110*/ 	.word	0xffffffff


	//   ....[52]....
        /*0114*/ 	.word	0xffffffff


	//   ....[53]....
        /*0118*/ 	.word	0xffffffff


	//   ....[54]....
        /*011c*/ 	.word	0xffffffff


	//   ....[55]....
        /*0120*/ 	.word	0xffffffff


	//   ....[56]....
        /*0124*/ 	.word	0xffffffff


	//   ....[57]....
        /*0128*/ 	.word	0xffffffff


	//   ....[58]....
        /*012c*/ 	.word	0xffffffff


	//   ....[59]....
        /*0130*/ 	.word	0xffffffff


	//   ....[60]....
        /*0134*/ 	.word	0xffffffff


	//   ....[61]....
        /*0138*/ 	.word	0xffffffff


	//   ....[62]....
        /*013c*/ 	.word	0xffffffff


	//   ....[63]....
        /*0140*/ 	.word	0xffffffff


	//   ....[64]....
        /*0144*/ 	.word	0xffffffff


	//   ....[65]....
        /*0148*/ 	.word	0xffffffff


	//   ....[66]....
        /*014c*/ 	.word	0xffffffff


	//   ....[67]....
        /*0150*/ 	.word	0xffffffff


	//   ....[68]....
        /*0154*/ 	.word	0xffffffff


	//   ....[69]....
        /*0158*/ 	.word	0xffffffff


	//   ....[70]....
        /*015c*/ 	.word	0xffffffff


	//   ....[71]....
        /*0160*/ 	.word	0xffffffff


	//   ....[72]....
        /*0164*/ 	.word	0xffffffff


	//   ....[73]....
        /*0168*/ 	.word	0xffffffff


	//   ....[74]....
        /*016c*/ 	.word	0xffffffff


	//   ....[75]....
        /*0170*/ 	.word	0xffffffff


	//   ....[76]....
        /*0174*/ 	.word	0xffffffff


	//   ....[77]....
        /*0178*/ 	.word	0xffffffff


	//   ....[78]....
        /*017c*/ 	.word	0xffffffff


	//   ....[79]....
        /*0180*/ 	.word	0xffffffff


	//   ....[80]....
        /*0184*/ 	.word	0xffffffff


	//   ....[81]....
        /*0188*/ 	.word	0xffffffff


	//   ....[82]....
        /*018c*/ 	.word	0xffffffff


	//   ....[83]....
        /*0190*/ 	.word	0xffffffff


	//   ....[84]....
        /*0194*/ 	.word	0xffffffff


	//   ....[85]....
        /*0198*/ 	.word	0xffffffff


	//   ....[86]....
        /*019c*/ 	.word	0xffffffff


	//   ....[87]....
        /*01a0*/ 	.word	0xffffffff


	//   ....[88]....
        /*01a4*/ 	.word	0xffffffff


	//   ....[89]....
        /*01a8*/ 	.word	0xffffffff


	//   ....[90]....
        /*01ac*/ 	.word	0xffffffff


	//   ....[91]....
        /*01b0*/ 	.word	0xffffffff


	//   ....[92]....
        /*01b4*/ 	.word	0xffffffff


	//   ....[93]....
        /*01b8*/ 	.word	0xffffffff


	//   ....[94]....
        /*01bc*/ 	.word	0xffffffff


	//   ....[95]....
        /*01c0*/ 	.word	0xffffffff


	//   ....[96]....
        /*01c4*/ 	.word	0xffffffff


	//   ....[97]....
        /*01c8*/ 	.word	0xffffffff


	//   ....[98]....
        /*01cc*/ 	.word	0xffffffff


	//   ....[99]....
        /*01d0*/ 	.word	0xffffffff


	//   ....[100]....
        /*01d4*/ 	.word	0xffffffff


	//   ....[101]....
        /*01d8*/ 	.word	0xffffffff


	//   ....[102]....
        /*01dc*/ 	.word	0xffffffff


	//   ....[103]....
        /*01e0*/ 	.word	0xffffffff


	//   ....[104]....
        /*01e4*/ 	.word	0xffffffff


	//   ....[105]....
        /*01e8*/ 	.word	0xffffffff


	//   ....[106]....
        /*01ec*/ 	.word	0xffffffff


	//   ....[107]....
        /*01f0*/ 	.word	0x0500000f


	//   ....[108]....
        /*01f4*/ 	.word	0x0500000f


	//   ....[109]....
        /*01f8*/ 	.word	0x0500000f


	//   ....[110]....
        /*01fc*/ 	.word	0x0500000f


	//   ....[111]....
        /*0200*/ 	.word	0x0500000f


	//   ....[112]....
        /*0204*/ 	.word	0x0500000f


	//   ....[113]....
        /*0208*/ 	.word	0x0500000f


	//   ....[114]....
        /*020c*/ 	.word	0x0500000f


	//   ....[115]....
        /*0210*/ 	.word	0x0500000f


	//   ....[116]....
        /*0214*/ 	.word	0x0500000f


	//   ....[117]....
        /*0218*/ 	.word	0x0500000f


	//   ....[118]....
        /*021c*/ 	.word	0x0500000f


	//   ....[119]....
        /*0220*/ 	.word	0x0500000f


	//   ....[120]....
        /*0224*/ 	.word	0x0500000f


	//   ....[121]....
        /*0228*/ 	.word	0x0500000f


	//   ....[122]....
        /*022c*/ 	.word	0x0500000f


	//   ....[123]....
        /*0230*/ 	.word	0x0500000f


	//   ....[124]....
        /*0234*/ 	.word	0x0500000f


	//   ....[125]....
        /*0238*/ 	.word	0x0500000f


	//   ....[126]....
        /*023c*/ 	.word	0x0500000f


	//   ....[127]....
        /*0240*/ 	.word	0x0500000f


	//   ....[128]....
        /*0244*/ 	.word	0x0500000f


	//   ....[129]....
        /*0248*/ 	.word	0x0500000f


	//   ....[130]....
        /*024c*/ 	.word	0x0500000f


	//   ....[131]....
        /*0250*/ 	.word	0x0500000f


	//   ....[132]....
        /*0254*/ 	.word	0x0500000f


	//   ....[133]....
        /*0258*/ 	.word	0x0500000f


	//   ....[134]....
        /*025c*/ 	.word	0x0500000f


	//   ....[135]....
        /*0260*/ 	.word	0x0500000f


	//   ....[136]....
        /*0264*/ 	.word	0x0500000f


	//   ....[137]....
        /*0268*/ 	.word	0x0500000f


	//   ....[138]....
        /*026c*/ 	.word	0x0500000f


	//   ....[139]....
        /*0270*/ 	.word	0x0500000f


	//   ....[140]....
        /*0274*/ 	.word	0x0500000f


	//   ....[141]....
        /*0278*/ 	.word	0x0500000f


	//   ....[142]....
        /*027c*/ 	.word	0x0500000f


	//   ....[143]....
        /*0280*/ 	.word	0x0500000f


	//   ....[144]....
        /*0284*/ 	.word	0x0500000f


	//   ....[145]....
        /*0288*/ 	.word	0x0500000f


	//   ....[146]....
        /*028c*/ 	.word	0x0500000f


	//   ....[147]....
        /*0290*/ 	.word	0x0500000f


	//   ....[148]....
        /*0294*/ 	.word	0x0500000f


	//   ....[149]....
        /*0298*/ 	.word	0x0500000f


	//   ....[150]....
        /*029c*/ 	.word	0x0500000f


	//   ....[151]....
        /*02a0*/ 	.word	0x0500000f


	//   ....[152]....
        /*02a4*/ 	.word	0x0500000f


	//   ....[153]....
        /*02a8*/ 	.word	0x0500000f


	//   ....[154]....
        /*02ac*/ 	.word	0x0500000f


	//   ....[155]....
        /*02b0*/ 	.word	0x0500000f


	//   ....[156]....
        /*02b4*/ 	.word	0x0500000f


	//   ....[157]....
        /*02b8*/ 	.word	0x0500000f


	//   ....[158]....
        /*02bc*/ 	.word	0x0500000f


	//   ....[159]....
        /*02c0*/ 	.word	0x0500000f


	//   ....[160]....
        /*02c4*/ 	.word	0x0500000f


	//   ....[161]....
        /*02c8*/ 	.word	0x0500000f


	//   ....[162]....
        /*02cc*/ 	.word	0x0500000f


	//   ....[163]....
        /*02d0*/ 	.word	0x0500000f


	//   ....[164]....
        /*02d4*/ 	.word	0x0500000f


	//   ....[165]....
        /*02d8*/ 	.word	0x0500000f


	//   ....[166]....
        /*02dc*/ 	.word	0x0500000f


	//   ....[167]....
        /*02e0*/ 	.word	0x0500000f


	//   ....[168]....
        /*02e4*/ 	.word	0x0500000f


	//   ....[169]....
        /*02e8*/ 	.word	0x0500000f


	//   ....[170]....
        /*02ec*/ 	.word	0x0500000f


	//   ....[171]....
        /*02f0*/ 	.word	0x0500000f


	//   ....[172]....
        /*02f4*/ 	.word	0x0500000f


	//----- nvinfo : EIATTR_COOP_GROUP_INSTR_OFFSETS
	.align		4
.L_317:
        /*02f8*/ 	.byte	0x04, 0x28
        /*02fa*/ 	.short	(.L_319 - .L_318)


	//   ....[0]....
.L_318:
        /*02fc*/ 	.word	0x00000070


	//   ....[1]....
        /*0300*/ 	.word	0x00000080


	//   ....[2]....
        /*0304*/ 	.word	0x000002c0


	//   ....[3]....
        /*0308*/ 	.word	0x00000420


	//   ....[4]....
        /*030c*/ 	.word	0x00000540


	//   ....[5]....
        /*0310*/ 	.word	0x000006a0


	//   ....[6]....
        /*0314*/ 	.word	0x000016f0


	//   ....[7]....
        /*0318*/ 	.word	0x00001f20


	//   ....[8]....
        /*031c*/ 	.word	0x00002160


	//   ....[9]....
        /*0320*/ 	.word	0x00002df0


	//   ....[10]....
        /*0324*/ 	.word	0x00002f00


	//   ....[11]....
        /*0328*/ 	.word	0x00003590


	//   ....[12]....
        /*032c*/ 	.word	0x00003610


	//   ....[13]....
        /*0330*/ 	.word	0x00004880


	//   ....[14]....
        /*0334*/ 	.word	0x000052c0


	//   ....[15]....
        /*0338*/ 	.word	0x00005890


	//   ....[16]....
        /*033c*/ 	.word	0x000059a0


	//   ....[17]....
        /*0340*/ 	.word	0x000061c0


	//   ....[18]....
        /*0344*/ 	.word	0x00006390


	//   ....[19]....
        /*0348*/ 	.word	0x00007c70


	//   ....[20]....
        /*034c*/ 	.word	0x00007ca0


	//   ....[21]....
        /*0350*/ 	.word	0x00008100


	//   ....[22]....
        /*0354*/ 	.word	0x000082d0


	//   ....[23]....
        /*0358*/ 	.word	0x000098e0


	//   ....[24]....
        /*035c*/ 	.word	0x0000a300


	//   ....[25]....
        /*0360*/ 	.word	0x0000a8f0


	//   ....[26]....
        /*0364*/ 	.word	0x0000aa00


	//   ....[27]....
        /*0368*/ 	.word	0x0000b220


	//   ....[28]....
        /*036c*/ 	.word	0x0000b3f0


	//   ....[29]....
        /*0370*/ 	.word	0x0000c520


	//   ....[30]....
        /*0374*/ 	.word	0x0000c570


	//   ....[31]....
        /*0378*/ 	.word	0x0000c5a0


	//   ....[32]....
        /*037c*/ 	.word	0x0000c5c0


	//   ....[33]....
        /*0380*/ 	.word	0x0000d680


	//   ....[34]....
        /*0384*/ 	.word	0x0000d6e0


	//   ....[35]....
        /*0388*/ 	.word	0x0000d720


	//   ....[36]....
        /*038c*/ 	.word	0x0000d750


	//   ....[37]....
        /*0390*/ 	.word	0x0000d780


	//   ....[38]....
        /*0394*/ 	.word	0x0000d7a0


	//   ....[39]....
        /*0398*/ 	.word	0x0000e410


	//   ....[40]....
        /*039c*/ 	.word	0x0000e420


	//   ....[41]....
        /*03a0*/ 	.word	0x0000f450


	//   ....[42]....
        /*03a4*/ 	.word	0x000109a0


	//   ....[43]....
        /*03a8*/ 	.word	0x000109c0


	//   ....[44]....
        /*03ac*/ 	.word	0x000109d0


	//   ....[45]....
        /*03b0*/ 	.word	0x00010a10


	//   ....[46]....
        /*03b4*/ 	.word	0x00010a60


	//   ....[47]....
        /*03b8*/ 	.word	0x00010a80


	//   ....[48]....
        /*03bc*/ 	.word	0x00010ad0


	//   ....[49]....
        /*03c0*/ 	.word	0x00010af0


	//   ....[50]....
        /*03c4*/ 	.word	0x00010b40


	//   ....[51]....
        /*03c8*/ 	.word	0x00010b60


	//   ....[52]....
        /*03cc*/ 	.word	0x00010bb0


	//   ....[53]....
        /*03d0*/ 	.word	0x00010bd0


	//   ....[54]....
        /*03d4*/ 	.word	0x00011140


	//   ....[55]....
        /*03d8*/ 	.word	0x00011170


	//   ....[56]....
        /*03dc*/ 	.word	0x000111a0


	//   ....[57]....
        /*03e0*/ 	.word	0x00011200


	//   ....[58]....
        /*03e4*/ 	.word	0x00011260


	//   ....[59]....
        /*03e8*/ 	.word	0x00011280


	//   ....[60]....
        /*03ec*/ 	.word	0x000112e0


	//   ....[61]....
        /*03f0*/ 	.word	0x00011300


	//   ....[62]....
        /*03f4*/ 	.word	0x00011360


	//   ....[63]....
        /*03f8*/ 	.word	0x00011380


	//   ....[64]....
        /*03fc*/ 	.word	0x000113e0


	//   ....[65]....
        /*0400*/ 	.word	0x00011400


	//   ....[66]....
        /*0404*/ 	.word	0x00011460


	//   ....[67]....
        /*0408*/ 	.word	0x00011480


	//   ....[68]....
        /*040c*/ 	.word	0x000114d0


	//   ....[69]....
        /*0410*/ 	.word	0x000114f0


	//   ....[70]....
        /*0414*/ 	.word	0x00011870


	//   ....[71]....
        /*0418*/ 	.word	0x000118a0


	//   ....[72]....
        /*041c*/ 	.word	0x000118e0


	//   ....[73]....
        /*0420*/ 	.word	0x00011900


	//   ....[74]....
        /*0424*/ 	.word	0x00011920


	//   ....[75]....
        /*0428*/ 	.word	0x00011950


	//   ....[76]....
        /*042c*/ 	.word	0x000119f0


	//   ....[77]....
        /*0430*/ 	.word	0x00011a20


	//   ....[78]....
        /*0434*/ 	.word	0x00011ab0


	//   ....[79]....
        /*0438*/ 	.word	0x00011ae0


	//   ....[80]....
        /*043c*/ 	.word	0x00011af0


	//   ....[81]....
        /*0440*/ 	.word	0x00011b80


	//   ....[82]....
        /*0444*/ 	.word	0x00012300


	//   ....[83]....
        /*0448*/ 	.word	0x00012320


	//   ....[84]....
        /*044c*/ 	.word	0x00012330


	//   ....[85]....
        /*0450*/ 	.word	0x00012340


	//   ....[86]....
        /*0454*/ 	.word	0x00012350


	//   ....[87]....
        /*0458*/ 	.word	0x00012360


	//   ....[88]....
        /*045c*/ 	.word	0x00012380


	//   ....[89]....
        /*0460*/ 	.word	0x000123a0


	//   ....[90]....
        /*0464*/ 	.word	0x000123d0


	//   ....[91]....
        /*0468*/ 	.word	0x00012410


	//   ....[92]....
        /*046c*/ 	.word	0x00012450


	//   ....[93]....
        /*0470*/ 	.word	0x000124a0


	//   ....[94]....
        /*0474*/ 	.word	0x000127f0


	//   ....[95]....
        /*0478*/ 	.word	0x00012810


	//   ....[96]....
        /*047c*/ 	.word	0x00012820


	//   ....[97]....
        /*0480*/ 	.word	0x00012830


	//   ....[98]....
        /*0484*/ 	.word	0x00012840


	//   ....[99]....
        /*0488*/ 	.word	0x00012860


	//   ....[100]....
        /*048c*/ 	.word	0x000128d0


	//   ....[101]....
        /*0490*/ 	.word	0x000128f0


	//   ....[102]....
        /*0494*/ 	.word	0x00012950


	//   ....[103]....
        /*0498*/ 	.word	0x00012960


	//   ....[104]....
        /*049c*/ 	.word	0x000129d0


	//   ....[105]....
        /*04a0*/ 	.word	0x00012a50


	//   ....[106]....
        /*04a4*/ 	.word	0x00012d50


	//   ....[107]....
        /*04a8*/ 	.word	0x00013370


	//   ....[108]....
        /*04ac*/ 	.word	0x00013460


	//   ....[109]....
        /*04b0*/ 	.word	0x00013500


	//   ....[110]....
        /*04b4*/ 	.word	0x00013580


	//   ....[111]....
        /*04b8*/ 	.word	0x00013630


	//   ....[112]....
        /*04bc*/ 	.word	0x00013690


	//   ....[113]....
        /*04c0*/ 	.word	0x00013750


	//   ....[114]....
        /*04c4*/ 	.word	0x000137b0


	//   ....[115]....
        /*04c8*/ 	.word	0x00013870


	//   ....[116]....
        /*04cc*/ 	.word	0x000138d0


	//   ....[117]....
        /*04d0*/ 	.word	0x00013990


	//   ....[118]....
        /*04d4*/ 	.word	0x000139f0


	//   ....[119]....
        /*04d8*/ 	.word	0x00013a90


	//   ....[120]....
        /*04dc*/ 	.word	0x00013b20


	//   ....[121]....
        /*04e0*/ 	.word	0x00013b80


	//   ....[122]....
        /*04e4*/ 	.word	0x00013c40


	//   ....[123]....
        /*04e8*/ 	.word	0x00013cf0


	//   ....[124]....
        /*04ec*/ 	.word	0x00013d50


	//   ....[125]....
        /*04f0*/ 	.word	0x00013e20


	//   ....[126]....
        /*04f4*/ 	.word	0x00013e80


	//   ....[127]....
        /*04f8*/ 	.word	0x00013f50


	//   ....[128]....
        /*04fc*/ 	.word	0x00013fb0


	//   ....[129]....
        /*0500*/ 	.word	0x00014080


	//   ....[130]....
        /*0504*/ 	.word	0x000140e0


	//   ....[131]....
        /*0508*/ 	.word	0x000141b0


	//   ....[132]....
        /*050c*/ 	.word	0x00014210


	//   ....[133]....
        /*0510*/ 	.word	0x000142d0


	//   ....[134]....
        /*0514*/ 	.word	0x00014340


	//   ....[135]....
        /*0518*/ 	.word	0x000143e0


	//   ....[136]....
        /*051c*/ 	.word	0x00014530


	//   ....[137]....
        /*0520*/ 	.word	0x00014610


	//   ....[138]....
        /*0524*/ 	.word	0x00014670


	//   ....[139]....
        /*0528*/ 	.word	0x00014730


	//   ....[140]....
        /*052c*/ 	.word	0x00014820


	//   ....[141]....
        /*0530*/ 	.word	0x000148e0


	//   ....[142]....
        /*0534*/ 	.word	0x000149c0


	//   ....[143]....
        /*0538*/ 	.word	0x00014a80


	//   ....[144]....
        /*053c*/ 	.word	0x00014b60


	//   ....[145]....
        /*0540*/ 	.word	0x00014c20


	//   ....[146]....
        /*0544*/ 	.word	0x00014d00


	//   ....[147]....
        /*0548*/ 	.word	0x00014dd0


	//   ....[148]....
        /*054c*/ 	.word	0x00014f30


	//   ....[149]....
        /*0550*/ 	.word	0x00014fd0


	//   ....[150]....
        /*0554*/ 	.word	0x00015030


	//   ....[151]....
        /*0558*/ 	.word	0x000150d0


	//   ....[152]....
        /*055c*/ 	.word	0x00015130


	//   ....[153]....
        /*0560*/ 	.word	0x000151d0


	//   ....[154]....
        /*0564*/ 	.word	0x00015230


	//   ....[155]....
        /*0568*/ 	.word	0x000152d0


	//   ....[156]....
        /*056c*/ 	.word	0x00015330


	//   ....[157]....
        /*0570*/ 	.word	0x000153d0


	//   ....[158]....
        /*0574*/ 	.word	0x00015430


	//   ....[159]....
        /*0578*/ 	.word	0x000154d0


	//   ....[160]....
        /*057c*/ 	.word	0x000155c0


	//   ....[161]....
        /*0580*/ 	.word	0x00015660


	//   ....[162]....
        /*0584*/ 	.word	0x000156d0


	//   ....[163]....
        /*0588*/ 	.word	0x000157a0


	//   ....[164]....
        /*058c*/ 	.word	0x00015800


	//   ....[165]....
        /*0590*/ 	.word	0x000158d0


	//   ....[166]....
        /*0594*/ 	.word	0x00015930


	//   ....[167]....
        /*0598*/ 	.word	0x00015a00


	//   ....[168]....
        /*059c*/ 	.word	0x00015a60


	//   ....[169]....
        /*05a0*/ 	.word	0x00015b30


	//   ....[170]....
        /*05a4*/ 	.word	0x00015b90


	//   ....[171]....
        /*05a8*/ 	.word	0x00015c60


	//   ....[172]....
        /*05ac*/ 	.word	0x00015d40


	//----- nvinfo : EIATTR_REG_RECONFIG
	.align		4
.L_319:
        /*05b0*/ 	.byte	0x01, 0x54
	.zero		2


	//----- nvinfo : EIATTR_SYSCALL_OFFSETS
	.align		4
        /*05b4*/ 	.byte	0x04, 0x46
        /*05b6*/ 	.short	(.L_321 - .L_320)


	//   ....[0]....
.L_320:
        /*05b8*/ 	.word	0x000018b0


	//   ....[1]....
        /*05bc*/ 	.word	0x00010010


	//   ....[2]....
        /*05c0*/ 	.word	0x00010150


	//   ....[3]....
        /*05c4*/ 	.word	0x00010240


	//   ....[4]....
        /*05c8*/ 	.word	0x00010e40


	//----- nvinfo : EIATTR_MBARRIER_INSTR_OFFSETS
	.align		4
.L_321:
        /*05cc*/ 	.byte	0x04, 0x39
        /*05ce*/ 	.short	(.L_323 - .L_322)


	//   ....[0]....
.L_322:
        /*05d0*/ 	.word	0x00000170
        /*05d4*/ 	.word	0x000000ff
        /*05d8*/ 	.word	0x00022800
        /*05dc*/ 	.short	0x0100
        /*05de*/ 	.byte	0x08
	.zero		1


	//   ....[1]....
        /*05e0*/ 	.word	0x00000180
        /*05e4*/ 	.word	0x000000ff
        /*05e8*/ 	.word	0x00022820
        /*05ec*/ 	.short	0x0100
        /*05ee*/ 	.byte	0x08
	.zero		1


	//   ....[2]....
        /*05f0*/ 	.word	0x00000270
        /*05f4*/ 	.word	0x000000ff
        /*05f8*/ 	.word	0x00022830
        /*05fc*/ 	.short	0x0100
        /*05fe*/ 	.byte	0x08
	.zero		1


	//   ....[3]....
        /*0600*/ 	.word	0x00000280
        /*0604*/ 	.word	0x000000ff
        /*0608*/ 	.word	0x00022840
        /*060c*/ 	.short	0x0100
        /*060e*/ 	.byte	0x08
	.zero		1


	//   ....[4]....
        /*0610*/ 	.word	0x00000290
        /*0614*/ 	.word	0x000000ff
        /*0618*/ 	.word	0x00022838
        /*061c*/ 	.short	0x0100
        /*061e*/ 	.byte	0x08
	.zero		1


	//   ....[5]....
        /*0620*/ 	.word	0x000002a0
        /*0624*/ 	.word	0x000000ff
        /*0628*/ 	.word	0x00022848
        /*062c*/ 	.short	0x0100
        /*062e*/ 	.byte	0x08
	.zero		1


	//   ....[6]....
        /*0630*/ 	.word	0x000003d0
        /*0634*/ 	.word	0x000000ff
        /*0638*/ 	.word	0x00022850
        /*063c*/ 	.short	0x0100
        /*063e*/ 	.byte	0x08
	.zero		1


	//   ....[7]....
        /*0640*/ 	.word	0x000003e0
        /*0644*/ 	.word	0x000000ff
        /*0648*/ 	.word	0x00022860
        /*064c*/ 	.short	0x0100
        /*064e*/ 	.byte	0x08
	.zero		1


	//   ....[8]....
        /*0650*/ 	.word	0x000003f0
        /*0654*/ 	.word	0x000000ff
        /*0658*/ 	.word	0x00022858
        /*065c*/ 	.short	0x0100
        /*065e*/ 	.byte	0x08
	.zero		1


	//   ....[9]....
        /*0660*/ 	.word	0x00000400
        /*0664*/ 	.word	0x000000ff
        /*0668*/ 	.word	0x00022868
        /*066c*/ 	.short	0x0100
        /*066e*/ 	.byte	0x08
	.zero		1


	//   ....[10]....
        /*0670*/ 	.word	0x000004f0
        /*0674*/ 	.word	0x000000ff
        /*0678*/ 	.word	0x00022870
        /*067c*/ 	.short	0x0100
        /*067e*/ 	.byte	0x06
	.zero		1


	//   ....[11]....
        /*0680*/ 	.word	0x00000500
        /*0684*/ 	.word	0x000000ff
        /*0688*/ 	.word	0x00022880
        /*068c*/ 	.short	0x0100
        /*068e*/ 	.byte	0x06
	.zero		1


	//   ....[12]....
        /*0690*/ 	.word	0x00000510
        /*0694*/ 	.word	0x000000ff
        /*0698*/ 	.word	0x00022878
        /*069c*/ 	.short	0x0100
        /*069e*/ 	.byte	0x06
	.zero		1


	//   ....[13]....
        /*06a0*/ 	.word	0x00000520
        /*06a4*/ 	.word	0x000000ff
        /*06a8*/ 	.word	0x00022888
        /*06ac*/ 	.short	0x0100
        /*06ae*/ 	.byte	0x06
	.zero		1


	//   ....[14]....
        /*06b0*/ 	.word	0x00000650
        /*06b4*/ 	.word	0x000000ff
        /*06b8*/ 	.word	0x00022890
        /*06bc*/ 	.short	0x0100
        /*06be*/ 	.byte	0x08
	.zero		1


	//   ....[15]....
        /*06c0*/ 	.word	0x00000660
        /*06c4*/ 	.word	0x000000ff
        /*06c8*/ 	.word	0x000228a0
        /*06cc*/ 	.short	0x0100
        /*06ce*/ 	.byte	0x08
	.zero		1


	//   ....[16]....
        /*06d0*/ 	.word	0x00000670
        /*06d4*/ 	.word	0x000000ff
        /*06d8*/ 	.word	0x00022898
        /*06dc*/ 	.short	0x0100
        /*06de*/ 	.byte	0x08
	.zero		1


	//   ....[17]....
        /*06e0*/ 	.word	0x00000680
        /*06e4*/ 	.word	0x000000ff
        /*06e8*/ 	.word	0x000228a8
        /*06ec*/ 	.short	0x0100
        /*06ee*/ 	.byte	0x08
	.zero		1


	//   ....[18]....
        /*06f0*/ 	.word	0x000007c0
        /*06f4*/ 	.word	0x000000ff
        /*06f8*/ 	.word	0x000228b0
        /*06fc*/ 	.short	0x0100
        /*06fe*/ 	.byte	0x08
	.zero		1


	//   ....[19]....
        /*0700*/ 	.word	0x000007d0
        /*0704*/ 	.word	0x000000ff
        /*0708*/ 	.word	0x000228c0
        /*070c*/ 	.short	0x0100
        /*070e*/ 	.byte	0x08
	.zero		1


	//   ....[20]....
        /*0710*/ 	.word	0x000007e0
        /*0714*/ 	.word	0x000000ff
        /*0718*/ 	.word	0x000228b8
        /*071c*/ 	.short	0x0100
        /*071e*/ 	.byte	0x08
	.zero		1


	//   ....[21]....
        /*0720*/ 	.word	0x000007f0
        /*0724*/ 	.word	0x000000ff
        /*0728*/ 	.word	0x000228c8
        /*072c*/ 	.short	0x0100
        /*072e*/ 	.byte	0x08
	.zero		1


	//   ....[22]....
        /*0730*/ 	.word	0x000018e0
        /*0734*/ 	.word	0x000000ff
        /*0738*/ 	.word	0x00022800
        /*073c*/ 	.short	0x010a
        /*073e*/ 	.byte	0x26
	.zero		1


	//   ....[23]....
        /*0740*/ 	.word	0x00001980
        /*0744*/ 	.word	0x000000ff
        /*0748*/ 	.word	0x00022830
        /*074c*/ 	.short	0x010a
        /*074e*/ 	.byte	0x26
	.zero		1


	//   ....[24]....
        /*0750*/ 	.word	0x000019c0
        /*0754*/ 	.word	0x000000ff
        /*0758*/ 	.word	0x00022830
        /*075c*/ 	.short	0x010a
        /*075e*/ 	.byte	0x26
	.zero		1


	//   ....[25]....
        /*0760*/ 	.word	0x00001f50
        /*0764*/ 	.word	0x000000ff
        /*0768*/ 	.word	0x00000000
        /*076c*/ 	.short	0x0101
        /*076e*/ 	.byte	0x06
	.zero		1


	//   ....[26]....
        /*0770*/ 	.word	0x00003e50
        /*0774*/ 	.word	0x000000ff
        /*0778*/ 	.word	0x00022850
        /*077c*/ 	.short	0x010a
        /*077e*/ 	.byte	0x26
	.zero		1


	//   ....[27]....
        /*0780*/ 	.word	0x00003e90
        /*0784*/ 	.word	0x000000ff
        /*0788*/ 	.word	0x00022850
        /*078c*/ 	.short	0x010a
        /*078e*/ 	.byte	0x26
	.zero		1


	//   ....[28]....
        /*0790*/ 	.word	0x00004250
        /*0794*/ 	.word	0x000000ff
        /*0798*/ 	.word	0x00000000
        /*079c*/ 	.short	0x0101
        /*079e*/ 	.byte	0x07
	.zero		1


	//   ....[29]....
        /*07a0*/ 	.word	0x00004590
        /*07a4*/ 	.word	0x000000ff
        /*07a8*/ 	.word	0x00022830
        /*07ac*/ 	.short	0x010a
        /*07ae*/ 	.byte	0x1e
	.zero		1


	//   ....[30]....
        /*07b0*/ 	.word	0x000045d0
        /*07b4*/ 	.word	0x000000ff
        /*07b8*/ 	.word	0x00022830
        /*07bc*/ 	.short	0x010a
        /*07be*/ 	.byte	0x1e
	.zero		1


	//   ....[31]....
        /*07c0*/ 	.word	0x000048b0
        /*07c4*/ 	.word	0x000000ff
        /*07c8*/ 	.word	0x00000000
        /*07cc*/ 	.short	0x0101
        /*07ce*/ 	.byte	0x0a
	.zero		1


	//   ....[32]....
        /*07d0*/ 	.word	0x00007160
        /*07d4*/ 	.word	0x000000ff
        /*07d8*/ 	.word	0x00022850
        /*07dc*/ 	.short	0x010a
        /*07de*/ 	.byte	0x1e
	.zero		1


	//   ....[33]....
        /*07e0*/ 	.word	0x000071a0
        /*07e4*/ 	.word	0x000000ff
        /*07e8*/ 	.word	0x00022850
        /*07ec*/ 	.short	0x010a
        /*07ee*/ 	.byte	0x1e
	.zero		1


	//   ....[34]....
        /*07f0*/ 	.word	0x000074a0
        /*07f4*/ 	.word	0x000000ff
        /*07f8*/ 	.word	0x00000000
        /*07fc*/ 	.short	0x0101
        /*07fe*/ 	.byte	0x1e
	.zero		1


	//   ....[35]....
        /*0800*/ 	.word	0x000078a0
        /*0804*/ 	.word	0x000000ff
        /*0808*/ 	.word	0x00022830
        /*080c*/ 	.short	0x010a
        /*080e*/ 	.byte	0x1c
	.zero		1


	//   ....[36]....
        /*0810*/ 	.word	0x000078e0
        /*0814*/ 	.word	0x000000ff
        /*0818*/ 	.word	0x00022830
        /*081c*/ 	.short	0x010a
        /*081e*/ 	.byte	0x1c
	.zero		1


	//   ....[37]....
        /*0820*/ 	.word	0x00007b30
        /*0824*/ 	.word	0x000000ff
        /*0828*/ 	.word	0x00000000
        /*082c*/ 	.short	0x0101
        /*082e*/ 	.byte	0x0a
	.zero		1


	//   ....[38]....
        /*0830*/ 	.word	0x00009190
        /*0834*/ 	.word	0x000000ff
        /*0838*/ 	.word	0x00022850
        /*083c*/ 	.short	0x010a
        /*083e*/ 	.byte	0x1c
	.zero		1


	//   ....[39]....
        /*0840*/ 	.word	0x000091d0
        /*0844*/ 	.word	0x000000ff
        /*0848*/ 	.word	0x00022850
        /*084c*/ 	.short	0x010a
        /*084e*/ 	.byte	0x1c
	.zero		1


	//   ....[40]....
        /*0850*/ 	.word	0x000094b0
        /*0854*/ 	.word	0x000000ff
        /*0858*/ 	.word	0x00000000
        /*085c*/ 	.short	0x0101
        /*085e*/ 	.byte	0x1c
	.zero		1


	//   ....[41]....
        /*0860*/ 	.word	0x00009630
        /*0864*/ 	.word	0x000000ff
        /*0868*/ 	.word	0x00022830
        /*086c*/ 	.short	0x010a
        /*086e*/ 	.byte	0x1a
	.zero		1


	//   ....[42]....
        /*0870*/ 	.word	0x00009670
        /*0874*/ 	.word	0x000000ff
        /*0878*/ 	.word	0x00022830
        /*087c*/ 	.short	0x010a
        /*087e*/ 	.byte	0x1a
	.zero		1


	//   ....[43]....
        /*0880*/ 	.word	0x00009910
        /*0884*/ 	.word	0x000000ff
        /*0888*/ 	.word	0x00000000
        /*088c*/ 	.short	0x0101
        /*088e*/ 	.byte	0x0a
	.zero		1


	//   ....[44]....
        /*0890*/ 	.word	0x0000c1c0
        /*0894*/ 	.word	0x000000ff
        /*0898*/ 	.word	0x00022850
        /*089c*/ 	.short	0x010a
        /*089e*/ 	.byte	0x1a
	.zero		1


	//   ....[45]....
        /*08a0*/ 	.word	0x0000c200
        /*08a4*/ 	.word	0x000000ff
        /*08a8*/ 	.word	0x00022850
        /*08ac*/ 	.short	0x010a
        /*08ae*/ 	.byte	0x1a
	.zero		1


	//   ....[46]....
        /*08b0*/ 	.word	0x0000c500
        /*08b4*/ 	.word	0x000000ff
        /*08b8*/ 	.word	0x00000000
        /*08bc*/ 	.short	0x0101
        /*08be*/ 	.byte	0x1a
	.zero		1


	//   ....[47]....
        /*08c0*/ 	.word	0x0000d7b0
        /*08c4*/ 	.word	0x000000ff
        /*08c8*/ 	.word	0x00000000
        /*08cc*/ 	.short	0x0101
        /*08ce*/ 	.byte	0x04
	.zero		1


	//   ....[48]....
        /*08d0*/ 	.word	0x00010740
        /*08d4*/ 	.word	0x000000ff
        /*08d8*/ 	.word	0x00022840
        /*08dc*/ 	.short	0x010a
        /*08de*/ 	.byte	0x2f
	.zero		1


	//   ....[49]....
        /*08e0*/ 	.word	0x00010c70
        /*08e4*/ 	.word	0x000000ff
        /*08e8*/ 	.word	0x00022830
        /*08ec*/ 	.short	0x0107
        /*08ee*/ 	.byte	0x2f
	.zero		1


	//   ....[50]....
        /*08f0*/ 	.word	0x00010ce0
        /*08f4*/ 	.word	0x000000ff
        /*08f8*/ 	.word	0x00022830
        /*08fc*/ 	.short	0x0101
        /*08fe*/ 	.byte	0x2f
	.zero		1


	//   ....[51]....
        /*0900*/ 	.word	0x000115c0
        /*0904*/ 	.word	0x000000ff
        /*0908*/ 	.word	0x00022800
        /*090c*/ 	.short	0x0107
        /*090e*/ 	.byte	0x2f
	.zero		1


	//   ....[52]....
        /*0910*/ 	.word	0x00011600
        /*0914*/ 	.word	0x000000ff
        /*0918*/ 	.word	0x00022800
        /*091c*/ 	.short	0x0101
        /*091e*/ 	.byte	0x2f
	.zero		1


	//   ....[53]....
        /*0920*/ 	.word	0x00011610
        /*0924*/ 	.word	0x000000ff
        /*0928*/ 	.word	0x00022820
        /*092c*/ 	.short	0x010a
        /*092e*/ 	.byte	0x2f
	.zero		1


	//   ....[54]....
        /*0930*/ 	.word	0x00011660
        /*0934*/ 	.word	0x000000ff
        /*0938*/ 	.word	0x00022860
        /*093c*/ 	.short	0x010a
        /*093e*/ 	.byte	0x2f
	.zero		1


	//   ....[55]....
        /*0940*/ 	.word	0x00011d90
        /*0944*/ 	.word	0x000000ff
        /*0948*/ 	.word	0x00022850
        /*094c*/ 	.short	0x0107
        /*094e*/ 	.byte	0x2f
	.zero		1


	//   ....[56]....
        /*0950*/ 	.word	0x00011e10
        /*0954*/ 	.word	0x000000ff
        /*0958*/ 	.word	0x00022850
        /*095c*/ 	.short	0x0101
        /*095e*/ 	.byte	0x2f
	.zero		1


	//   ....[57]....
        /*0960*/ 	.word	0x00012100
        /*0964*/ 	.word	0x00000020
        /*0968*/ 	.word	0x00022840
        /*096c*/ 	.short	0x010a
        /*096e*/ 	.byte	0x3f
	.zero		1


	//   ....[58]....
        /*0970*/ 	.word	0x00012530
        /*0974*/ 	.word	0x00000020
        /*0978*/ 	.word	0x00022830
        /*097c*/ 	.short	0x0107
        /*097e*/ 	.byte	0x3f
	.zero		1


	//   ....[59]....
        /*0980*/ 	.word	0x000125e0
        /*0984*/ 	.word	0x00000020
        /*0988*/ 	.word	0x00022830
        /*098c*/ 	.short	0x0101
        /*098e*/ 	.byte	0x3f
	.zero		1


	//   ....[60]....
        /*0990*/ 	.word	0x00012610
        /*0994*/ 	.word	0x00000020
        /*0998*/ 	.word	0x00022860
        /*099c*/ 	.short	0x010a
        /*099e*/ 	.byte	0x3f
	.zero		1


	//   ....[61]....
        /*09a0*/ 	.word	0x00012b50
        /*09a4*/ 	.word	0x00000020
        /*09a8*/ 	.word	0x00022850
        /*09ac*/ 	.short	0x0107
        /*09ae*/ 	.byte	0x3f
	.zero		1


	//   ....[62]....
        /*09b0*/ 	.word	0x00012c10
        /*09b4*/ 	.word	0x00000020
        /*09b8*/ 	.word	0x00022850
        /*09bc*/ 	.short	0x0101
        /*09be*/ 	.byte	0x3f
	.zero		1


	//   ....[63]....
        /*09c0*/ 	.word	0x00012d00
        /*09c4*/ 	.word	0x00000004
        /*09c8*/ 	.word	0x00022820
        /*09cc*/ 	.short	0x010a
        /*09ce*/ 	.byte	0x3f
	.zero		1


	//   ....[64]....
        /*09d0*/ 	.word	0x00012e40
        /*09d4*/ 	.word	0x00000005
        /*09d8*/ 	.word	0x00022840
        /*09dc*/ 	.short	0x010a
        /*09de*/ 	.byte	0x3f
	.zero		1


	//   ....[65]....
        /*09e0*/ 	.word	0x00012ee0
        /*09e4*/ 	.word	0x00000015
        /*09e8*/ 	.word	0x00022840
        /*09ec*/ 	.short	0x010a
        /*09ee*/ 	.byte	0x3f
	.zero		1


	//   ....[66]....
        /*09f0*/ 	.word	0x00012f20
        /*09f4*/ 	.word	0x00000005
        /*09f8*/ 	.word	0x00022860
        /*09fc*/ 	.short	0x010a
        /*09fe*/ 	.byte	0x3f
	.zero		1


	//   ....[67]....
        /*0a00*/ 	.word	0x00012f60
        /*0a04*/ 	.word	0x00000015
        /*0a08*/ 	.word	0x00022860
        /*0a0c*/ 	.short	0x010a
        /*0a0e*/ 	.byte	0x3f
	.zero		1


	//   ....[68]....
        /*0a10*/ 	.word	0x00012fd0
        /*0a14*/ 	.word	0x00000003
        /*0a18*/ 	.word	0x00022800
        /*0a1c*/ 	.short	0x010a
        /*0a1e*/ 	.byte	0x3f
	.zero		1


	//   ....[69]....
        /*0a20*/ 	.word	0x00013030
        /*0a24*/ 	.word	0x00000003
        /*0a28*/ 	.word	0x00022830
        /*0a2c*/ 	.short	0x010a
        /*0a2e*/ 	.byte	0x3f
	.zero		1


	//   ....[70]....
        /*0a30*/ 	.word	0x00013090
        /*0a34*/ 	.word	0x0000000b
        /*0a38*/ 	.word	0x00022850
        /*0a3c*/ 	.short	0x010a
        /*0a3e*/ 	.byte	0x3f
	.zero		1


	//   ....[71]....
        /*0a40*/ 	.word	0x000130f0
        /*0a44*/ 	.word	0x00000009
        /*0a48*/ 	.word	0x00022830
        /*0a4c*/ 	.short	0x010a
        /*0a4e*/ 	.byte	0x3f
	.zero		1


	//   ....[72]....
        /*0a50*/ 	.word	0x00013150
        /*0a54*/ 	.word	0x0000000d
        /*0a58*/ 	.word	0x00022850
        /*0a5c*/ 	.short	0x010a
        /*0a5e*/ 	.byte	0x3f
	.zero		1


	//   ....[73]....
        /*0a60*/ 	.word	0x000131b0
        /*0a64*/ 	.word	0x00000004
        /*0a68*/ 	.word	0x00022830
        /*0a6c*/ 	.short	0x010a
        /*0a6e*/ 	.byte	0x3f
	.zero		1


	//   ....[74]....
        /*0a70*/ 	.word	0x00013210
        /*0a74*/ 	.word	0x0000000a
        /*0a78*/ 	.word	0x00022850
        /*0a7c*/ 	.short	0x010a
        /*0a7e*/ 	.byte	0x3f
	.zero		1


	//   ....[75]....
        /*0a80*/ 	.word	0x00013270
        /*0a84*/ 	.word	0x00000009
        /*0a88*/ 	.word	0x00022830
        /*0a8c*/ 	.short	0x010a
        /*0a8e*/ 	.byte	0x3f
	.zero		1


	//   ....[76]....
        /*0a90*/ 	.word	0x000132d0
        /*0a94*/ 	.word	0x0000000d
        /*0a98*/ 	.word	0x00022850
        /*0a9c*/ 	.short	0x010a
        /*0a9e*/ 	.byte	0x3f
	.zero		1


	//   ....[77]....
        /*0aa0*/ 	.word	0x000133b0
        /*0aa4*/ 	.word	0x00000003
        /*0aa8*/ 	.word	0x00022840
        /*0aac*/ 	.short	0x010a
        /*0aae*/ 	.byte	0x3f
	.zero		1


	//   ....[78]....
        /*0ab0*/ 	.word	0x00014420
        /*0ab4*/ 	.word	0x00000003
        /*0ab8*/ 	.word	0x00022820
        /*0abc*/ 	.short	0x010a
        /*0abe*/ 	.byte	0x3f
	.zero		1


	//   ....[79]....
        /*0ac0*/ 	.word	0x00014480
        /*0ac4*/ 	.word	0x00000003
        /*0ac8*/ 	.word	0x00022860
        /*0acc*/ 	.short	0x010a
        /*0ace*/ 	.byte	0x3f
	.zero		1


	//   ....[80]....
        /*0ad0*/ 	.word	0x00014e80
        /*0ad4*/ 	.word	0x00000020
        /*0ad8*/ 	.word	0x00022840
        /*0adc*/ 	.short	0x010a
        /*0ade*/ 	.byte	0x3f
	.zero		1


	//   ....[81]....
        /*0ae0*/ 	.word	0x00015510
        /*0ae4*/ 	.word	0x00000020
        /*0ae8*/ 	.word	0x00022860
        /*0aec*/ 	.short	0x010a
        /*0aee*/ 	.byte	0x3f
	.zero		1


	//   ....[82]....
        /*0af0*/ 	.word	0x00015c90
        /*0af4*/ 	.word	0x00000004
        /*0af8*/ 	.word	0x00022820
        /*0afc*/ 	.short	0x010a
        /*0afe*/ 	.byte	0x3f
	.zero		1


	//   ....[83]....
        /*0b00*/ 	.word	0x00015e00
        /*0b04*/ 	.word	0x00000005
        /*0b08*/ 	.word	0x00022840
        /*0b0c*/ 	.short	0x010a
        /*0b0e*/ 	.byte	0x3f
	.zero		1


	//   ....[84]....
        /*0b10*/ 	.word	0x00015e50
        /*0b14*/ 	.word	0x00000015
        /*0b18*/ 	.word	0x00022840
        /*0b1c*/ 	.short	0x010a
        /*0b1e*/ 	.byte	0x3f
	.zero		1


	//   ....[85]....
        /*0b20*/ 	.word	0x00015ea0
        /*0b24*/ 	.word	0x00000005
        /*0b28*/ 	.word	0x00022860
        /*0b2c*/ 	.short	0x010a
        /*0b2e*/ 	.byte	0x3f
	.zero		1


	//----- nvinfo : EIATTR_NUM_MBARRIERS
	.align		4
.L_323:
        /*0b30*/ 	.byte	0x03, 0x38
        /*0b32*/ 	.short	0x0016


	//----- nvinfo : EIATTR_EXIT_INSTR_OFFSETS
	.align		4
        /*0b34*/ 	.byte	0x04, 0x1c
        /*0b36*/ 	.short	(.L_325 - .L_324)


	//   ....[0]....
.L_324:
        /*0b38*/ 	.word	0x00012fb0


	//----- nvinfo : EIATTR_MAX_THREADS
	.align		4
.L_325:
        /*0b3c*/ 	.byte	0x04, 0x05
        /*0b3e*/ 	.short	(.L_327 - .L_326)
.L_326:
        /*0b40*/ 	.word	0x00000180
        /*0b44*/ 	.word	0x00000001
        /*0b48*/ 	.word	0x00000001


	//----- nvinfo : EIATTR_CRS_STACK_SIZE
	.align		4
.L_327:
        /*0b4c*/ 	.byte	0x04, 0x1e
        /*0b4e*/ 	.short	(.L_329 - .L_328)
.L_328:
        /*0b50*/ 	.word	0x00000000


	//----- nvinfo : EIATTR_CBANK_PARAM_SIZE
	.align		4
.L_329:
        /*0b54*/ 	.byte	0x03, 0x19
        /*0b56*/ 	.short	0x0a70


	//----- nvinfo : EIATTR_PARAM_CBANK
	.align		4
        /*0b58*/ 	.byte	0x04, 0x0a
        /*0b5a*/ 	.short	(.L_331 - .L_330)
	.align		4
.L_330:
        /*0b5c*/ 	.word	index@(.nv.constant0._ZN7cutlass13device_kernelIN5flash11enable_sm90INS1_16FlashAttnFwdSm90INS1_25CollectiveMainloopFwdSm90ILi2EN4cute5tupleIJNS5_1CILi1EEES8_S8_EEENS6_IJNS7_ILi128EEENS7_ILi96EEENS7_ILi64EEEEEELi256ENS_10bfloat16_tEfNS_4arch4Sm90ELb0ELb1ELb0ELb0ELb1ELb0ELb0ELb1ELb0ELb1ELb1ELb0EEENS1_21CollectiveEpilogueFwdINS6_IJSA_NS7_ILi256EEESB_EEES9_SE_SG_Li256ELb0ELb1ELb1ELb0EEENS1_19SingleTileSchedulerILb0ELb1ELb1ELi128EEEEEEEEEvNT_6ParamsE)
        /*0b60*/ 	.short	0x0210
        /*0b62*/ 	.short	0x0a70


	//----- nvinfo : EIATTR_SW_WAR
	.align		4
.L_331:
        /*0b64*/ 	.byte	0x04, 0x36
        /*0b66*/ 	.short	(.L_333 - .L_332)
.L_332:
        /*0b68*/ 	.word	0x00000008
.L_333:


//--------------------- .nv.info._ZN7cutlass13device_kernelIN5flash11enable_sm90INS1_16FlashAttnFwdSm90INS1_25CollectiveMainloopFwdSm90ILi2EN4cute5tupleIJNS5_1CILi1EEES8_S8_EEENS6_IJNS7_ILi128EEENS7_ILi96EEENS7_ILi64EEEEEELi256ENS_10bfloat16_tEfNS_4arch4Sm90ELb0ELb1ELb0ELb0ELb1ELb0ELb1ELb1ELb0ELb1ELb1ELb0EEENS1_21CollectiveEpilogueFwdINS6_IJSA_NS7_ILi256EEESB_EEES9_SE_SG_Li256ELb0ELb1ELb1ELb0EEENS1_19SingleTileSchedulerILb0ELb1ELb1ELi128EEEEEEEEEvNT_6ParamsE --------------------------
	.section	.nv.info._ZN7cutlass13device_kernelIN5flash11enable_sm90INS1_16FlashAttnFwdSm90INS1_25CollectiveMainloopFwdSm90ILi2EN4cute5tupleIJNS5_1CILi1EEES8_S8_EEENS6_IJNS7_ILi128EEENS7_ILi96EEENS7_ILi64EEEEEELi256ENS_10bfloat16_tEfNS_4arch4Sm90ELb0ELb1ELb0ELb0ELb1ELb0ELb1ELb1ELb0ELb1ELb1ELb0EEENS1_21CollectiveEpilogueFwdINS6_IJSA_NS7_ILi256EEESB_EEES9_SE_SG_Li256ELb0ELb1ELb1ELb0EEENS1_19SingleTileSchedulerILb0ELb1ELb1ELi128EEEEEEEEEvNT_6ParamsE,"",@"SHT_CUDA_INFO"
	.sectionflags	@""
	.align	4


	//----- nvinfo : EIATTR_CUDA_API_VERSION
	.align		4
        /*0000*/ 	.byte	0x04, 0x37
        /*0002*/ 	.short	(.L_335 - .L_334)
.L_334:
        /*0004*/ 	.word	0x00000082


	//----- nvinfo : EIATTR_KPARAM_INFO
	.align		4
.L_335:
        /*0008*/ 	.byte	0x04, 0x17
        /*000a*/ 	.short	(.L_337 - .L_336)
.L_336:
        /*000c*/ 	.word	0x00000000
        /*0010*/ 	.short	0x0000
        /*0012*/ 	.short	0x0070
        /*0014*/ 	.byte	0x00, 0xf0, 0x01, 0x2c


	//----- nvinfo : EIATTR_SPARSE_MMA_MASK
	.align		4
.L_337:
        /*0018*/ 	.byte	0x03, 0x50
        /*001a*/ 	.short	0x0000


	//----- nvinfo : EIATTR_MAXREG_COUNT
	.align		4
        /*001c*/ 	.byte	0x03, 0x1b
        /*001e*/ 	.short	0x00a8


	//----- nvinfo : EIATTR_NUM_BARRIERS
	.align		4
        /*0020*/ 	.byte	0x02, 0x4c
        /*0022*/ 	.byte	0x10
	.zero		1


	//----- nvinfo : EIATTR_EXTERNS
	.align		4
        /*0024*/ 	.byte	0x04, 0x0f
        /*0026*/ 	.short	(.L_339 - .L_338)


	//   ....[0]....
	.align		4
.L_338:
        /*0028*/ 	.word	index@(__assertfail)


	//----- nvinfo : EIATTR_ANNOTATIONS
	.align		4
.L_339:
        /*002c*/ 	.byte	0x04, 0x55
        /*002e*/ 	.short	(.L_341 - .L_340)


	//   ....[0]....
.L_340:
        /* <DEDUP_REMOVED lines=1827> */


	//----- nvinfo : EIATTR_MERCURY_ISA_VERSION
	.align		4
.L_341:
        /*7250*/ 	.byte	0x03, 0x5f
        /*7252*/ 	.short	0x0101


	//----- nvinfo : EIATTR_INT_WARP_WIDE_INSTR_OFFSETS
	.align		4
        /*7254*/ 	.byte	0x04, 0x31
        /*7256*/ 	.short	(.L_343 - .L_342)


	//   ....[0]....
.L_342:
        /*7258*/ 	.word	0x000000c0


	//   ....[1]....
        /*725c*/ 	.word	0x000000d0


	//   ....[2]....
        /*7260*/ 	.word	0x000000e0


	//   ....[3]....
        /*7264*/ 	.word	0x00000180


	//----- nvinfo : EIATTR_COOP_GROUP_MASK_REGIDS
	.align		4
.L_343:
        /*7268*/ 	.byte	0x04, 0x29
        /*726a*/ 	.short	(.L_345 - .L_344)


	//   ....[0]....
.L_344:
        /*726c*/ 	.word	0xffffffff


	//   ....[1]....
        /*7270*/ 	.word	0xffffffff


	//   ....[2]....
        /*7274*/ 	.word	0xffffffff


	//   ....[3]....
        /*7278*/ 	.word	0xffffffff


	//   ....[4]....
        /*727c*/ 	.word	0xffffffff


	//   ....[5]....
        /*7280*/ 	.word	0xffffffff


	//   ....[6]....
        /*7284*/ 	.word	0xffffffff


	//   ....[7]....
        /*7288*/ 	.word	0xffffffff


	//   ....[8]....
        /*728c*/ 	.word	0xffffffff


	//   ....[9]....
        /*7290*/ 	.word	0xffffffff


	//   ....[10]....
        /*7294*/ 	.word	0xffffffff


	//   ....[11]....
        /*7298*/ 	.word	0xffffffff


	//   ....[12]....
        /*729c*/ 	.word	0xffffffff


	//   ....[13]....
        /*72a0*/ 	.word	0xffffffff


	//   ....[14]....
        /*72a4*/ 	.word	0xffffffff


	//   ....[15]....
        /*72a8*/ 	.word	0xffffffff


	//   ....[16]....
        /*72ac*/ 	.word	0xffffffff


	//   ....[17]....
        /*72b0*/ 	.word	0xffffffff


	//   ....[18]....
        /*72b4*/ 	.word	0xffffffff


	//   ....[19]....
        /*72b8*/ 	.word	0xffffffff


	//   ....[20]....
        /*72bc*/ 	.word	0xffffffff


	//   ....[21]....
        /*72c0*/ 	.word	0xffffffff


	//   ....[22]....
        /*72c4*/ 	.word	0xffffffff


	//   ....[23]....
        /*72c8*/ 	.word	0xffffffff


	//   ....[24]....
        /*72cc*/ 	.word	0xffffffff


	//   ....[25]....
        /*72d0*/ 	.word	0xffffffff


	//   ....[26]....
        /*72d4*/ 	.word	0xffffffff


	//   ....[27]....
        /*72d8*/ 	.word	0xffffffff


	//   ....[28]....
        /*72dc*/ 	.word	0xffffffff


	//   ....[29]....
        /*72e0*/ 	.word	0xffffffff


	//   ....[30]....
        /*72e4*/ 	.word	0xffffffff


	//   ....[31]....
        /*72e8*/ 	.word	0xffffffff


	//   ....[32]....
        /*72ec*/ 	.word	0xffffffff


	//   ....[33]....
        /*72f0*/ 	.word	0xffffffff


	//   ....[34]....
        /*72f4*/ 	.word	0xffffffff


	//   ....[35]....
        /*72f8*/ 	.word	0xffffffff


	//   ....[36]....
        /*72fc*/ 	.word	0xffffffff


	//   ....[37]....
        /*7300*/ 	.word	0xffffffff


	//   ....[38]....
        /*7304*/ 	.word	0xffffffff


	//   ....[39]....
        /*7308*/ 	.word	0xffffffff


	//   ....[40]....
        /*730c*/ 	.word	0xffffffff


	//   ....[41]....
        /*7310*/ 	.word	0xffffffff


	//   ....[42]....
        /*7314*/ 	.word	0xffffffff


	//   ....[43]....
        /*7318*/ 	.word	0xffffffff


	//   ....[44]....
        /*731c*/ 	.word	0xffffffff


	//   ....[45]....
        /*7320*/ 	.word	0xffffffff


	//   ....[46]....
        /*7324*/ 	.word	0xffffffff


	//   ....[47]....
        /*7328*/ 	.word	0xffffffff


	//   ....[48]....
        /*732c*/ 	.word	0xffffffff


	//   ....[49]....
        /*7330*/ 	.word	0xffffffff


	//   ....[50]....
        /*7334*/ 	.word	0xffffffff


	//   ....[51]....
        /*7338*/ 	.word	0xffffffff


	//   ....[52]....
        /*733c*/ 	.word	0xffffffff


	//   ....[53]....
        /*7340*/ 	.word	0xffffffff


	//   ....[54]....
        /*7344*/ 	.word	0xffffffff


	//   ....[55]....
        /*7348*/ 	.word	0xffffffff


	//   ....[56]....
        /*734c*/ 	.word	0xffffffff


	//   ....[57]....
        /*7350*/ 	.word	0xffffffff


	//   ....[58]....
        /*7354*/ 	.word	0xffffffff


	//   ....[59]....
        /*7358*/ 	.word	0xffffffff


	//   ....[60]....
        /*735c*/ 	.word	0xffffffff


	//   ....[61]....
        /*7360*/ 	.word	0xffffffff


	//   ....[62]....
        /*7364*/ 	.word	0xffffffff


	//   ....[63]....
        /*7368*/ 	.word	0xffffffff


	//   ....[64]....
        /*736c*/ 	.word	0xffffffff


	//   ....[65]....
        /*7370*/ 	.word	0xffffffff


	//   ....[66]....
        /*7374*/ 	.word	0xffffffff


	//   ....[67]....
        /*7378*/ 	.word	0xffffffff


	//   ....[68]....
        /*737c*/ 	.word	0xffffffff


	//   ....[69]....
        /*7380*/ 	.word	0xffffffff


	//   ....[70]....
        /*7384*/ 	.word	0xffffffff


	//   ....[71]....
        /*7388*/ 	.word	0xffffffff


	//   ....[72]....
        /*738c*/ 	.word	0xffffffff


	//   ....[73]....
        /*7390*/ 	.word	0xffffffff


	//   ....[74]....
        /*7394*/ 	.word	0xffffffff


	//   ....[75]....
        /*7398*/ 	.word	0xffffffff


	//   ....[76]....
        /*739c*/ 	.word	0xffffffff


	//   ....[77]....
        /*73a0*/ 	.word	0xffffffff


	//   ....[78]....
        /*73a4*/ 	.word	0xffffffff


	//   ....[79]....
        /*73a8*/ 	.word	0xffffffff


	//   ....[80]....
        /*73ac*/ 	.word	0xffffffff


	//   ....[81]....
        /*73b0*/ 	.word	0xffffffff


	//   ....[82]....
        /*73b4*/ 	.word	0xffffffff


	//   ....[83]....
        /*73b8*/ 	.word	0xffffffff


	//   ....[84]....
        /*73bc*/ 	.word	0xffffffff


	//   ....[85]....
        /*73c0*/ 	.word	0xffffffff


	//   ....[86]....
        /*73c4*/ 	.word	0xffffffff


	//   ....[87]....
        /*73c8*/ 	.word	0xffffffff


	//   ....[88]....
        /*73cc*/ 	.word	0xffffffff


	//   ....[89]....
        /*73d0*/ 	.word	0xffffffff


	//   ....[90]....
        /*73d4*/ 	.word	0xffffffff


	//   ....[91]....
        /*73d8*/ 	.word	0xffffffff


	//   ....[92]....
        /*73dc*/ 	.word	0xffffffff


	//   ....[93]....
        /*73e0*/ 	.word	0xffffffff


	//   ....[94]....
        /*73e4*/ 	.word	0xffffffff


	//   ....[95]....
        /*73e8*/ 	.word	0xffffffff


	//   ....[96]....
        /*73ec*/ 	.word	0xffffffff


	//   ....[97]....
        /*73f0*/ 	.word	0xffffffff


	//   ....[98]....
        /*73f4*/ 	.word	0xffffffff


	//   ....[99]....
        /*73f8*/ 	.word	0xffffffff


	//   ....[100]....
        /*73fc*/ 	.word	0xffffffff


	//   ....[101]....
        /*7400*/ 	.word	0xffffffff


	//   ....[102]....
        /*7404*/ 	.word	0xffffffff


	//   ....[103]....
        /*7408*/ 	.word	0xffffffff


	//   ....[104]....
        /*740c*/ 	.word	0xffffffff


	//   ....[105]....
        /*7410*/ 	.word	0xffffffff


	//   ....[106]....
        /*7414*/ 	.word	0xffffffff


	//   ....[107]....
        /*7418*/ 	.word	0xffffffff


	//   ....[108]....
        /*741c*/ 	.word	0xffffffff


	//   ....[109]....
        /*7420*/ 	.word	0xffffffff


	//   ....[110]....
        /*7424*/ 	.word	0xffffffff


	//   ....[111]....
        /*7428*/ 	.word	0xffffffff


	//   ....[112]....
        /*742c*/ 	.word	0xffffffff


	//   ....[113]....
        /*7430*/ 	.word	0xffffffff


	//   ....[114]....
        /*7434*/ 	.word	0xffffffff


	//   ....[115]....
        /*7438*/ 	.word	0xffffffff


	//   ....[116]....
        /*743c*/ 	.word	0xffffffff


	//   ....[117]....
        /*7440*/ 	.word	0x0500000f


	//   ....[118]....
        /*7444*/ 	.word	0x0500000f


	//   ....[119]....
        /*7448*/ 	.word	0x0500000f


	//   ....[120]....
        /*744c*/ 	.word	0x0500000f


	//   ....[121]....
        /*7450*/ 	.word	0x0500000f


	//   ....[122]....
        /*7454*/ 	.word	0x0500000f


	//   ....[123]....
        /*7458*/ 	.word	0x0500000f


	//   ....[124]....
        /*745c*/ 	.word	0x0500000f


	//   ....[125]....
        /*7460*/ 	.word	0x0500000f


	//   ....[126]....
        /*7464*/ 	.word	0x0500000f


	//   ....[127]....
        /*7468*/ 	.word	0x0500000f


	//   ....[128]....
        /*746c*/ 	.word	0x0500000f


	//   ....[129]....
        /*7470*/ 	.word	0x0500000f


	//   ....[130]....
        /*7474*/ 	.word	0x0500000f


	//   ....[131]....
        /*7478*/ 	.word	0x0500000f


	//   ....[132]....
        /*747c*/ 	.word	0x0500000f


	//   ....[133]....
        /*7480*/ 	.word	0x0500000f


	//   ....[134]....
        /*7484*/ 	.word	0x0500000f


	//   ....[135]....
        /*7488*/ 	.word	0x0500000f


	//   ....[136]....
        /*748c*/ 	.word	0x0500000f


	//   ....[137]....
        /*7490*/ 	.word	0x0500000f


	//   ....[138]....
        /*7494*/ 	.word	0x0500000f


	//   ....[139]....
        /*7498*/ 	.word	0x0500000f


	//   ....[140]....
        /*749c*/ 	.word	0x0500000f


	//   ....[141]....
        /*74a0*/ 	.word	0x0500000f


	//   ....[142]....
        /*74a4*/ 	.word	0x0500000f


	//   ....[143]....
        /*74a8*/ 	.word	0x0500000f


	//   ....[144]....
        /*74ac*/ 	.word	0x0500000f


	//   ....[145]....
        /*74b0*/ 	.word	0x0500000f


	//   ....[146]....
        /*74b4*/ 	.word	0x0500000f


	//   ....[147]....
        /*74b8*/ 	.word	0x0500000f


	//   ....[148]....
        /*74bc*/ 	.word	0x0500000f


	//   ....[149]....
        /*74c0*/ 	.word	0x0500000f


	//   ....[150]....
        /*74c4*/ 	.word	0x0500000f


	//   ....[151]....
        /*74c8*/ 	.word	0x0500000f


	//   ....[152]....
        /*74cc*/ 	.word	0x0500000f


	//   ....[153]....
        /*74d0*/ 	.word	0x0500000f


	//   ....[154]....
        /*74d4*/ 	.word	0x0500000f


	//   ....[155]....
        /*74d8*/ 	.word	0x0500000f


	//   ....[156]....
        /*74dc*/ 	.word	0x0500000f


	//   ....[157]....
        /*74e0*/ 	.word	0x0500000f


	//   ....[158]....
        /*74e4*/ 	.word	0x0500000f


	//   ....[159]....
        /*74e8*/ 	.word	0x0500000f


	//   ....[160]....
        /*74ec*/ 	.word	0x0500000f


	//   ....[161]....
        /*74f0*/ 	.word	0x0500000f


	//   ....[162]....
        /*74f4*/ 	.word	0x0500000f


	//   ....[163]....
        /*74f8*/ 	.word	0x0500000f


	//   ....[164]....
        /*74fc*/ 	.word	0x0500000f


	//   ....[165]....
        /*7500*/ 	.word	0x0500000f


	//   ....[166]....
        /*7504*/ 	.word	0x0500000f


	//   ....[167]....
        /*7508*/ 	.word	0x0500000f


	//   ....[168]....
        /*750c*/ 	.word	0x0500000f


	//   ....[169]....
        /*7510*/ 	.word	0x0500000f


	//   ....[170]....
        /*7514*/ 	.word	0x0500000f


	//   ....[171]....
        /*7518*/ 	.word	0x0500000f


	//   ....[172]....
        /*751c*/ 	.word	0x0500000f


	//   ....[173]....
        /*7520*/ 	.word	0x0500000f


	//   ....[174]....
        /*7524*/ 	.word	0x0500000f


	//   ....[175]....
        /*7528*/ 	.word	0x0500000f


	//   ....[176]....
        /*752c*/ 	.word	0x0500000f


	//   ....[177]....
        /*7530*/ 	.word	0x0500000f


	//   ....[178]....
        /*7534*/ 	.word	0x0500000f


	//   ....[179]....
        /*7538*/ 	.word	0x0500000f


	//   ....[180]....
        /*753c*/ 	.word	0x0500000f


	//   ....[181]....
        /*7540*/ 	.word	0x0500000f


	//   ....[182]....
        /*7544*/ 	.word	0x0500000f


	//   ....[183]....
        /*7548*/ 	.word	0x0500000f


	//   ....[184]....
        /*754c*/ 	.word	0x0500000f


	//   ....[185]....
        /*7550*/ 	.word	0x0500000f


	//   ....[186]....
        /*7554*/ 	.word	0x0500000f


	//   ....[187]....
        /*7558*/ 	.word	0x0500000f


	//   ....[188]....
        /*755c*/ 	.word	0x0500000f


	//   ....[189]....
        /*7560*/ 	.word	0x0500000f


	//   ....[190]....
        /*7564*/ 	.word	0x0500000f


	//   ....[191]....
        /*7568*/ 	.word	0x0500000f


	//   ....[192]....
        /*756c*/ 	.word	0x0500000f


	//   ....[193]....
        /*7570*/ 	.word	0x0500000f


	//   ....[194]....
        /*7574*/ 	.word	0x0500000f


	//   ....[195]....
        /*7578*/ 	.word	0x0500000f


	//   ....[196]....
        /*757c*/ 	.word	0x0500000f


	//   ....[197]....
        /*7580*/ 	.word	0x0500000f


	//   ....[198]....
        /*7584*/ 	.word	0x0500000f


	//   ....[199]....
        /*7588*/ 	.word	0xffffffff


	//   ....[200]....
        /*758c*/ 	.word	0xffffffff


	//   ....[201]....
        /*7590*/ 	.word	0xffffffff


	//   ....[202]....
        /*7594*/ 	.word	0xffffffff


	//   ....[203]....
        /*7598*/ 	.word	0xffffffff


	//   ....[204]....
        /*759c*/ 	.word	0xffffffff


	//----- nvinfo : EIATTR_COOP_GROUP_INSTR_OFFSETS
	.align		4
.L_345:
        /*75a0*/ 	.byte	0x04, 0x28
        /*75a2*/ 	.short	(.L_347 - .L_346)


	//   ....[0]....
.L_346:
        /*75a4*/ 	.word	0x00000080


	//   ....[1]....
        /*75a8*/ 	.word	0x00000090


	//   ....[2]....
        /*75ac*/ 	.word	0x000002f0


	//   ....[3]....
        /*75b0*/ 	.word	0x00000450


	//   ....[4]....
        /*75b4*/ 	.word	0x00000570


	//   ....[5]....
        /*75b8*/ 	.word	0x000006d0


	//   ....[6]....
        /*75bc*/ 	.word	0x00001ba0


	//   ....[7]....
        /*75c0*/ 	.word	0x00003b60


	//   ....[8]....
        /*75c4*/ 	.word	0x00003db0


	//   ....[9]....
        /*75c8*/ 	.word	0x00005370


	//   ....[10]....
        /*75cc*/ 	.word	0x00005400


	//   ....[11]....
        /*75d0*/ 	.word	0x00005780


	//   ....[12]....
        /*75d4*/ 	.word	0x000057a0


	//   ....[13]....
        /*75d8*/ 	.word	0x0000adb0


	//   ....[14]....
        /*75dc*/ 	.word	0x0000ae20


	//   ....[15]....
        /*75e0*/ 	.word	0x0000ae70


	//   ....[16]....
        /*75e4*/ 	.word	0x0000ae90


	//   ....[17]....
        /*75e8*/ 	.word	0x00025480


	//   ....[18]....
        /*75ec*/ 	.word	0x00025690


	//   ....[19]....
        /*75f0*/ 	.word	0x00026650


	//   ....[20]....
        /*75f4*/ 	.word	0x00026780


	//   ....[21]....
        /*75f8*/ 	.word	0x00026890


	//   ....[22]....
        /*75fc*/ 	.word	0x00026900


	//   ....[23]....
        /*7600*/ 	.word	0x0002edb0


	//   ....[24]....
        /*7604*/ 	.word	0x0002edd0


	//   ....[25]....
        /*7608*/ 	.word	0x0002ee30


	//   ....[26]....
        /*760c*/ 	.word	0x0002ee70


	//   ....[27]....
        /*7610*/ 	.word	0x00030240


	//   ....[28]....
        /*7614*/ 	.word	0x00030280


	//   ....[29]....
        /*7618*/ 	.word	0x00030500


	//   ....[30]....
        /*761c*/ 	.word	0x00030540


	//   ....[31]....
        /*7620*/ 	.word	0x00030560


	//   ....[32]....
        /*7624*/ 	.word	0x00030570


	//   ....[33]....
        /*7628*/ 	.word	0x000313a0


	//   ....[34]....
        /*762c*/ 	.word	0x000313b0


	//   ....[35]....
        /*7630*/ 	.word	0x00032590


	//   ....[36]....
        /*7634*/ 	.word	0x00033af0


	//   ....[37]....
        /*7638*/ 	.word	0x00033b10


	//   ....[38]....
        /*763c*/ 	.word	0x00033b30


	//   ....[39]....
        /*7640*/ 	.word	0x00033b50


	//   ....[40]....
        /*7644*/ 	.word	0x00033ba0


	//   ....[41]....
        /*7648*/ 	.word	0x00033bc0


	//   ....[42]....
        /*764c*/ 	.word	0x00033c10


	//   ....[43]....
        /*7650*/ 	.word	0x00033c30


	//   ....[44]....
        /*7654*/ 	.word	0x00033c80


	//   ....[45]....
        /*7658*/ 	.word	0x00033ca0


	//   ....[46]....
        /*765c*/ 	.word	0x00033cf0


	//   ....[47]....
        /*7660*/ 	.word	0x00033d10


	//   ....[48]....
        /*7664*/ 	.word	0x000342d0


	//   ....[49]....
        /*7668*/ 	.word	0x00034320


	//   ....[50]....
        /*766c*/ 	.word	0x00034360


	//   ....[51]....
        /*7670*/ 	.word	0x00034390


	//   ....[52]....
        /*7674*/ 	.word	0x000343d0


	//   ....[53]....
        /*7678*/ 	.word	0x00034470


	//   ....[54]....
        /*767c*/ 	.word	0x000344a0


	//   ....[55]....
        /*7680*/ 	.word	0x00034540


	//   ....[56]....
        /*7684*/ 	.word	0x00034570


	//   ....[57]....
        /*7688*/ 	.word	0x000345d0


	//   ....[58]....
        /*768c*/ 	.word	0x00034600


	//   ....[59]....
        /*7690*/ 	.word	0x00034650


	//   ....[60]....
        /*7694*/ 	.word	0x000346a0


	//   ....[61]....
        /*7698*/ 	.word	0x00034710


	//   ....[62]....
        /*769c*/ 	.word	0x00034750


	//   ....[63]....
        /*76a0*/ 	.word	0x00034780


	//   ....[64]....
        /*76a4*/ 	.word	0x00034da0


	//   ....[65]....
        /*76a8*/ 	.word	0x00034dd0


	//   ....[66]....
        /*76ac*/ 	.word	0x00034e50


	//   ....[67]....
        /*76b0*/ 	.word	0x00034eb0


	//   ....[68]....
        /*76b4*/ 	.word	0x00034ef0


	//   ....[69]....
        /*76b8*/ 	.word	0x00034f20


	//   ....[70]....
        /*76bc*/ 	.word	0x00034fd0


	//   ....[71]....
        /*76c0*/ 	.word	0x00034ff0


	//   ....[72]....
        /*76c4*/ 	.word	0x000350a0


	//   ....[73]....
        /*76c8*/ 	.word	0x000350d0


	//   ....[74]....
        /*76cc*/ 	.word	0x00035170


	//   ....[75]....
        /*76d0*/ 	.word	0x00035190


	//   ....[76]....
        /*76d4*/ 	.word	0x00035230


	//   ....[77]....
        /*76d8*/ 	.word	0x00035260


	//   ....[78]....
        /*76dc*/ 	.word	0x000352f0


	//   ....[79]....
        /*76e0*/ 	.word	0x00035340


	//   ....[80]....
        /*76e4*/ 	.word	0x00035700


	//   ....[81]....
        /*76e8*/ 	.word	0x00035730


	//   ....[82]....
        /*76ec*/ 	.word	0x00035760


	//   ....[83]....
        /*76f0*/ 	.word	0x00035790


	//   ....[84]....
        /*76f4*/ 	.word	0x000357c0


	//   ....[85]....
        /*76f8*/ 	.word	0x00035850


	//   ....[86]....
        /*76fc*/ 	.word	0x00035890


	//   ....[87]....
        /*7700*/ 	.word	0x000358c0


	//   ....[88]....
        /*7704*/ 	.word	0x00035950


	//   ....[89]....
        /*7708*/ 	.word	0x00035980


	//   ....[90]....
        /*770c*/ 	.word	0x00035990


	//   ....[91]....
        /*7710*/ 	.word	0x00035a20


	//   ....[92]....
        /*7714*/ 	.word	0x00036200


	//   ....[93]....
        /*7718*/ 	.word	0x00036220


	//   ....[94]....
        /*771c*/ 	.word	0x00036230


	//   ....[95]....
        /*7720*/ 	.word	0x00036240


	//   ....[96]....
        /*7724*/ 	.word	0x00036260


	//   ....[97]....
        /*7728*/ 	.word	0x00036280


	//   ....[98]....
        /*772c*/ 	.word	0x000362b0


	//   ....[99]....
        /*7730*/ 	.word	0x000362f0


	//   ....[100]....
        /*7734*/ 	.word	0x00036310


	//   ....[101]....
        /*7738*/ 	.word	0x00036340


	//   ....[102]....
        /*773c*/ 	.word	0x00036360


	//   ....[103]....
        /*7740*/ 	.word	0x00036390


	//   ....[104]....
        /*7744*/ 	.word	0x000366f0


	//   ....[105]....
        /*7748*/ 	.word	0x00036710


	//   ....[106]....
        /*774c*/ 	.word	0x00036720


	//   ....[107]....
        /*7750*/ 	.word	0x00036730


	//   ....[108]....
        /*7754*/ 	.word	0x00036740


	//   ....[109]....
        /*7758*/ 	.word	0x00036760


	//   ....[110]....
        /*775c*/ 	.word	0x000367d0


	//   ....[111]....
        /*7760*/ 	.word	0x000367f0


	//   ....[112]....
        /*7764*/ 	.word	0x00036850


	//   ....[113]....
        /*7768*/ 	.word	0x00036860


	//   ....[114]....
        /*776c*/ 	.word	0x000368e0


	//   ....[115]....
        /*7770*/ 	.word	0x00036950


	//   ....[116]....
        /*7774*/ 	.word	0x00036c80


	//   ....[117]....
        /*7778*/ 	.word	0x000371c0


	//   ....[118]....
        /*777c*/ 	.word	0x000372b0


	//   ....[119]....
        /*7780*/ 	.word	0x00037350


	//   ....[120]....
        /*7784*/ 	.word	0x000373b0


	//   ....[121]....
        /*7788*/ 	.word	0x00037470


	//   ....[122]....
        /*778c*/ 	.word	0x000374d0


	//   ....[123]....
        /*7790*/ 	.word	0x00037590


	//   ....[124]....
        /*7794*/ 	.word	0x000375f0


	//   ....[125]....
        /*7798*/ 	.word	0x000376b0


	//   ....[126]....
        /*779c*/ 	.word	0x00037710


	//   ....[127]....
        /*77a0*/ 	.word	0x000377d0


	//   ....[128]....
        /*77a4*/ 	.word	0x00037830


	//   ....[129]....
        /*77a8*/ 	.word	0x000378d0


	//   ....[130]....
        /*77ac*/ 	.word	0x00037970


	//   ....[131]....
        /*77b0*/ 	.word	0x000379d0


	//   ....[132]....
        /*77b4*/ 	.word	0x00037a80


	//   ....[133]....
        /*77b8*/ 	.word	0x00037b60


	//   ....[134]....
        /*77bc*/ 	.word	0x00037c80


	//   ....[135]....
        /*77c0*/ 	.word	0x00037ce0


	//   ....[136]....
        /*77c4*/ 	.word	0x00037df0


	//   ....[137]....
        /*77c8*/ 	.word	0x00037e50


	//   ....[138]....
        /*77cc*/ 	.word	0x00037f70


	//   ....[139]....
        /*77d0*/ 	.word	0x00037fd0


	//   ....[140]....
        /*77d4*/ 	.word	0x000380f0


	//   ....[141]....
        /*77d8*/ 	.word	0x00038150


	//   ....[142]....
        /*77dc*/ 	.word	0x00038240


	//   ....[143]....
        /*77e0*/ 	.word	0x000382b0


	//   ....[144]....
        /*77e4*/ 	.word	0x00038310


	//   ....[145]....
        /*77e8*/ 	.word	0x000383d0


	//   ....[146]....
        /*77ec*/ 	.word	0x00038460


	//   ....[147]....
        /*77f0*/ 	.word	0x00038500


	//   ....[148]....
        /*77f4*/ 	.word	0x00038590


	//   ....[149]....
        /*77f8*/ 	.word	0x00038660


	//   ....[150]....
        /*77fc*/ 	.word	0x00038790


	//   ....[151]....
        /*7800*/ 	.word	0x000387e0


	//   ....[152]....
        /*7804*/ 	.word	0x00038850


	//   ....[153]....
        /*7808*/ 	.word	0x00038940


	//   ....[154]....
        /*780c*/ 	.word	0x00038a70


	//   ....[155]....
        /*7810*/ 	.word	0x00038ac0


	//   ....[156]....
        /*7814*/ 	.word	0x00038b30


	//   ....[157]....
        /*7818*/ 	.word	0x00038c20


	//   ....[158]....
        /*781c*/ 	.word	0x00038d50


	//   ....[159]....
        /*7820*/ 	.word	0x00038da0


	//   ....[160]....
        /*7824*/ 	.word	0x00038e10


	//   ....[161]....
        /*7828*/ 	.word	0x00038ef0


	//   ....[162]....
        /*782c*/ 	.word	0x00039040


	//   ....[163]....
        /*7830*/ 	.word	0x00039120


	//   ....[164]....
        /*7834*/ 	.word	0x00039190


	//   ....[165]....
        /*7838*/ 	.word	0x00039250


	//   ....[166]....
        /*783c*/ 	.word	0x00039330


	//   ....[167]....
        /*7840*/ 	.word	0x000393f0


	//   ....[168]....
        /*7844*/ 	.word	0x000394d0


	//   ....[169]....
        /*7848*/ 	.word	0x00039590


	//   ....[170]....
        /*784c*/ 	.word	0x00039670


	//   ....[171]....
        /*7850*/ 	.word	0x00039730


	//   ....[172]....
        /*7854*/ 	.word	0x00039810


	//   ....[173]....
        /*7858*/ 	.word	0x000398e0


	//   ....[174]....
        /*785c*/ 	.word	0x00039a40


	//   ....[175]....
        /*7860*/ 	.word	0x00039ae0


	//   ....[176]....
        /*7864*/ 	.word	0x00039b40


	//   ....[177]....
        /*7868*/ 	.word	0x00039be0


	//   ....[178]....
        /*786c*/ 	.word	0x00039c40


	//   ....[179]....
        /*7870*/ 	.word	0x00039ce0


	//   ....[180]....
        /*7874*/ 	.word	0x00039d40


	//   ....[181]....
        /*7878*/ 	.word	0x00039de0


	//   ....[182]....
        /*787c*/ 	.word	0x00039e40


	//   ....[183]....
        /*7880*/ 	.word	0x00039ee0


	//   ....[184]....
        /*7884*/ 	.word	0x00039f40


	//   ....[185]....
        /*7888*/ 	.word	0x00039fe0


	//   ....[186]....
        /*788c*/ 	.word	0x0003a0c0


	//   ....[187]....
        /*7890*/ 	.word	0x0003a160


	//   ....[188]....
        /*7894*/ 	.word	0x0003a1d0


	//   ....[189]....
        /*7898*/ 	.word	0x0003a2a0


	//   ....[190]....
        /*789c*/ 	.word	0x0003a300


	//   ....[191]....
        /*78a0*/ 	.word	0x0003a3d0


	//   ....[192]....
        /*78a4*/ 	.word	0x0003a430


	//   ....[193]....
        /*78a8*/ 	.word	0x0003a500


	//   ....[194]....
        /*78ac*/ 	.word	0x0003a560


	//   ....[195]....
        /*78b0*/ 	.word	0x0003a630


	//   ....[196]....
        /*78b4*/ 	.word	0x0003a690


	//   ....[197]....
        /*78b8*/ 	.word	0x0003a760


	//   ....[198]....
        /*78bc*/ 	.word	0x0003a870


	//   ....[199]....
        /*78c0*/ 	.word	0x0003cc80


	//   ....[200]....
        /*78c4*/ 	.word	0x0003cf70


	//   ....[201]....
        /*78c8*/ 	.word	0x0003e210


	//   ....[202]....
        /*78cc*/ 	.word	0x0003e270


	//   ....[203]....
        /*78d0*/ 	.word	0x0003e2d0


	//   ....[204]....
        /*78d4*/ 	.word	0x0003e2f0


	//----- nvinfo : EIATTR_REG_RECONFIG
	.align		4
.L_347:
        /*78d8*/ 	.byte	0x01, 0x54
	.zero		2


	//----- nvinfo : EIATTR_SYSCALL_OFFSETS
	.align		4
        /*78dc*/ 	.byte	0x04, 0x46
        /*78de*/ 	.short	(.L_349 - .L_348)


	//   ....[0]....
.L_348:
        /*78e0*/ 	.word	0x00001ef0


	//   ....[1]....
        /*78e4*/ 	.word	0x00033150


	//   ....[2]....
        /*78e8*/ 	.word	0x00033290


	//   ....[3]....
        /*78ec*/ 	.word	0x00033380


	//   ....[4]....
        /*78f0*/ 	.word	0x00033f80


	//   ....[5]....
        /*78f4*/ 	.word	0x00034a60


	//----- nvinfo : EIATTR_MBARRIER_INSTR_OFFSETS
	.align		4
.L_349:
        /*78f8*/ 	.byte	0x04, 0x39
        /*78fa*/ 	.short	(.L_351 - .L_350)


	//   ....[0]....
.L_350:
        /*78fc*/ 	.word	0x00000190
        /*7900*/ 	.word	0x000000ff
        /*7904*/ 	.word	0x00032400
        /*7908*/ 	.short	0x0100
        /*790a*/ 	.byte	0x08
	.zero		1


	//   ....[1]....
        /*790c*/ 	.word	0x000001a0
        /*7910*/ 	.word	0x000000ff
        /*7914*/ 	.word	0x00032410
        /*7918*/ 	.short	0x0100
        /*791a*/ 	.byte	0x08
	.zero		1


	//   ....[2]....
        /*791c*/ 	.word	0x000001b0
        /*7920*/ 	.word	0x000000ff
        /*7924*/ 	.word	0x00032420
        /*7928*/ 	.short	0x0100
        /*792a*/ 	.byte	0x08
	.zero		1


	//   ....[3]....
        /*792c*/ 	.word	0x000002a0
        /*7930*/ 	.word	0x000000ff
        /*7934*/ 	.word	0x00032430
        /*7938*/ 	.short	0x0100
        /*793a*/ 	.byte	0x08
	.zero		1


	//   ....[4]....
        /*793c*/ 	.word	0x000002b0
        /*7940*/ 	.word	0x000000ff
        /*7944*/ 	.word	0x00032440
        /*7948*/ 	.short	0x0100
        /*794a*/ 	.byte	0x08
	.zero		1


	//   ....[5]....
        /*794c*/ 	.word	0x000002c0
        /*7950*/ 	.word	0x000000ff
        /*7954*/ 	.word	0x00032438
        /*7958*/ 	.short	0x0100
        /*795a*/ 	.byte	0x08
	.zero		1


	//   ....[6]....
        /*795c*/ 	.word	0x000002d0
        /*7960*/ 	.word	0x000000ff
        /*7964*/ 	.word	0x00032448
        /*7968*/ 	.short	0x0100
        /*796a*/ 	.byte	0x08
	.zero		1


	//   ....[7]....
        /*796c*/ 	.word	0x00000400
        /*7970*/ 	.word	0x000000ff
        /*7974*/ 	.word	0x00032450
        /*7978*/ 	.short	0x0100
        /*797a*/ 	.byte	0x08
	.zero		1


	//   ....[8]....
        /*797c*/ 	.word	0x00000410
        /*7980*/ 	.word	0x000000ff
        /*7984*/ 	.word	0x00032460
        /*7988*/ 	.short	0x0100
        /*798a*/ 	.byte	0x08
	.zero		1


	//   ....[9]....
        /*798c*/ 	.word	0x00000420
        /*7990*/ 	.word	0x000000ff
        /*7994*/ 	.word	0x00032458
        /*7998*/ 	.short	0x0100
        /*799a*/ 	.byte	0x08
	.zero		1


	//   ....[10]....
        /*799c*/ 	.word	0x00000430
        /*79a0*/ 	.word	0x000000ff
        /*79a4*/ 	.word	0x00032468
        /*79a8*/ 	.short	0x0100
        /*79aa*/ 	.byte	0x08
	.zero		1


	//   ....[11]....
        /*79ac*/ 	.word	0x00000520
        /*79b0*/ 	.word	0x000000ff
        /*79b4*/ 	.word	0x00032470
        /*79b8*/ 	.short	0x0100
        /*79ba*/ 	.byte	0x06
	.zero		1


	//   ....[12]....
        /*79bc*/ 	.word	0x00000530
        /*79c0*/ 	.word	0x000000ff
        /*79c4*/ 	.word	0x00032480
        /*79c8*/ 	.short	0x0100
        /*79ca*/ 	.byte	0x06
	.zero		1


	//   ....[13]....
        /*79cc*/ 	.word	0x00000540
        /*79d0*/ 	.word	0x000000ff
        /*79d4*/ 	.word	0x00032478
        /*79d8*/ 	.short	0x0100
        /*79da*/ 	.byte	0x06
	.zero		1


	//   ....[14]....
        /*79dc*/ 	.word	0x00000550
        /*79e0*/ 	.word	0x000000ff
        /*79e4*/ 	.word	0x00032488
        /*79e8*/ 	.short	0x0100
        /*79ea*/ 	.byte	0x06
	.zero		1


	//   ....[15]....
        /*79ec*/ 	.word	0x00000680
        /*79f0*/ 	.word	0x000000ff
        /*79f4*/ 	.word	0x00032490
        /*79f8*/ 	.short	0x0100
        /*79fa*/ 	.byte	0x08
	.zero		1


	//   ....[16]....
        /*79fc*/ 	.word	0x00000690
        /*7a00*/ 	.word	0x000000ff
        /*7a04*/ 	.word	0x000324a0
        /*7a08*/ 	.short	0x0100
        /*7a0a*/ 	.byte	0x08
	.zero		1


	//   ....[17]....
        /*7a0c*/ 	.word	0x000006a0
        /*7a10*/ 	.word	0x000000ff
        /*7a14*/ 	.word	0x00032498
        /*7a18*/ 	.short	0x0100
        /*7a1a*/ 	.byte	0x08
	.zero		1


	//   ....[18]....
        /*7a1c*/ 	.word	0x000006b0
        /*7a20*/ 	.word	0x000000ff
        /*7a24*/ 	.word	0x000324a8
        /*7a28*/ 	.short	0x0100
        /*7a2a*/ 	.byte	0x08
	.zero		1


	//   ....[19]....
        /*7a2c*/ 	.word	0x000007f0
        /*7a30*/ 	.word	0x000000ff
        /*7a34*/ 	.word	0x000324b0
        /*7a38*/ 	.short	0x0100
        /*7a3a*/ 	.byte	0x08
	.zero		1


	//   ....[20]....
        /*7a3c*/ 	.word	0x00000800
        /*7a40*/ 	.word	0x000000ff
        /*7a44*/ 	.word	0x000324c0
        /*7a48*/ 	.short	0x0100
        /*7a4a*/ 	.byte	0x08
	.zero		1


	//   ....[21]....
        /*7a4c*/ 	.word	0x00000810
        /*7a50*/ 	.word	0x000000ff
        /*7a54*/ 	.word	0x000324b8
        /*7a58*/ 	.short	0x0100
        /*7a5a*/ 	.byte	0x08
	.zero		1


	//   ....[22]....
        /*7a5c*/ 	.word	0x00000820
        /*7a60*/ 	.word	0x000000ff
        /*7a64*/ 	.word	0x000324c8
        /*7a68*/ 	.short	0x0100
        /*7a6a*/ 	.byte	0x08
	.zero		1


	//   ....[23]....
        /*7a6c*/ 	.word	0x00002200
        /*7a70*/ 	.word	0x00000048
        /*7a74*/ 	.word	0x00032400
        /*7a78*/ 	.short	0x010a
        /*7a7a*/ 	.byte	0x3f
	.zero		1


	//   ....[24]....
        /*7a7c*/ 	.word	0x00002600
        /*7a80*/ 	.word	0x00000006
        /*7a84*/ 	.word	0x00000000
        /*7a88*/ 	.short	0x010a
        /*7a8a*/ 	.byte	0x3f
	.zero		1


	//   ....[25]....
        /*7a8c*/ 	.word	0x00002660
        /*7a90*/ 	.word	0x00000006
        /*7a94*/ 	.word	0x00000000
        /*7a98*/ 	.short	0x010a
        /*7a9a*/ 	.byte	0x3f
	.zero		1


	//   ....[26]....
        /*7a9c*/ 	.word	0x00002a10
        /*7aa0*/ 	.word	0x00000048
        /*7aa4*/ 	.word	0x00032410
        /*7aa8*/ 	.short	0x010a
        /*7aaa*/ 	.byte	0x3f
	.zero		1


	//   ....[27]....
        /*7aac*/ 	.word	0x00002b10
        /*7ab0*/ 	.word	0x00000006
        /*7ab4*/ 	.word	0x00000000
        /*7ab8*/ 	.short	0x010a
        /*7aba*/ 	.byte	0x3f
	.zero		1


	//   ....[28]....
        /*7abc*/ 	.word	0x00002b70
        /*7ac0*/ 	.word	0x00000006
        /*7ac4*/ 	.word	0x00000000
        /*7ac8*/ 	.short	0x010a
        /*7aca*/ 	.byte	0x3f
	.zero		1


	//   ....[29]....
        /*7acc*/ 	.word	0x000038c0
        /*7ad0*/ 	.word	0x00000000
        /*7ad4*/ 	.word	0x00000000
        /*7ad8*/ 	.short	0x0101
        /*7ada*/ 	.byte	0x3f
	.zero		1


	//   ....[30]....
        /*7adc*/ 	.word	0x00008a80
        /*7ae0*/ 	.word	0x00000000
        /*7ae4*/ 	.word	0x00000000
        /*7ae8*/ 	.short	0x0101
        /*7aea*/ 	.byte	0x3f
	.zero		1


	//   ....[31]....
        /*7aec*/ 	.word	0x00009220
        /*7af0*/ 	.word	0x00000002
        /*7af4*/ 	.word	0x00000000
        /*7af8*/ 	.short	0x010a
        /*7afa*/ 	.byte	0x3f
	.zero		1


	//   ....[32]....
        /*7afc*/ 	.word	0x000092c0
        /*7b00*/ 	.word	0x00000006
        /*7b04*/ 	.word	0x00000000
        /*7b08*/ 	.short	0x010a
        /*7b0a*/ 	.byte	0x3f
	.zero		1


	//   ....[33]....
        /*7b0c*/ 	.word	0x000096d0
        /*7b10*/ 	.word	0x00000000
        /*7b14*/ 	.word	0x00000000
        /*7b18*/ 	.short	0x010a
        /*7b1a*/ 	.byte	0x3f
	.zero		1


	//   ....[34]....
        /*7b1c*/ 	.word	0x000097a0
        /*7b20*/ 	.word	0x0000000c
        /*7b24*/ 	.word	0x00000000
        /*7b28*/ 	.short	0x010a
        /*7b2a*/ 	.byte	0x3f
	.zero		1


	//   ....[35]....
        /*7b2c*/ 	.word	0x0000a540
        /*7b30*/ 	.word	0x00000000
        /*7b34*/ 	.word	0x00000000
        /*7b38*/ 	.short	0x0101
        /*7b3a*/ 	.byte	0x3f
	.zero		1


	//   ....[36]....
        /*7b3c*/ 	.word	0x00023c70
        /*7b40*/ 	.word	0x00000003
        /*7b44*/ 	.word	0x00000000
        /*7b48*/ 	.short	0x0101
        /*7b4a*/ 	.byte	0x3f
	.zero		1


	//   ....[37]....
        /*7b4c*/ 	.word	0x00023e60
        /*7b50*/ 	.word	0x00000000
        /*7b54*/ 	.word	0x00000000
        /*7b58*/ 	.short	0x010a
        /*7b5a*/ 	.byte	0x3f
	.zero		1


	//   ....[38]....
        /*7b5c*/ 	.word	0x00023f60
        /*7b60*/ 	.word	0x00000004
        /*7b64*/ 	.word	0x00000000
        /*7b68*/ 	.short	0x010a
        /*7b6a*/ 	.byte	0x3f
	.zero		1


	//   ....[39]....
        /*7b6c*/ 	.word	0x000243a0
        /*7b70*/ 	.word	0x00000005
        /*7b74*/ 	.word	0x00000000
        /*7b78*/ 	.short	0x010a
        /*7b7a*/ 	.byte	0x3f
	.zero		1


	//   ....[40]....
        /*7b7c*/ 	.word	0x000244a0
        /*7b80*/ 	.word	0x00000002
        /*7b84*/ 	.word	0x00000000
        /*7b88*/ 	.short	0x010a
        /*7b8a*/ 	.byte	0x3f
	.zero		1


	//   ....[41]....
        /*7b8c*/ 	.word	0x00025200
        /*7b90*/ 	.word	0x00000002
        /*7b94*/ 	.word	0x00000000
        /*7b98*/ 	.short	0x0101
        /*7b9a*/ 	.byte	0x3f
	.zero		1


	//   ....[42]....
        /*7b9c*/ 	.word	0x0002e970
        /*7ba0*/ 	.word	0x00000003
        /*7ba4*/ 	.word	0x00000000
        /*7ba8*/ 	.short	0x0101
        /*7baa*/ 	.byte	0x3f
	.zero		1


	//   ....[43]....
        /*7bac*/ 	.word	0x0002fdf0
        /*7bb0*/ 	.word	0x000000ff
        /*7bb4*/ 	.word	0x00000000
        /*7bb8*/ 	.short	0x0101
        /*7bba*/ 	.byte	0x04
	.zero		1


	//   ....[44]....
        /*7bbc*/ 	.word	0x00033880
        /*7bc0*/ 	.word	0x000000ff
        /*7bc4*/ 	.word	0x00032440
        /*7bc8*/ 	.short	0x010a
        /*7bca*/ 	.byte	0x2e
	.zero		1


	//   ....[45]....
        /*7bcc*/ 	.word	0x00033db0
        /*7bd0*/ 	.word	0x000000ff
        /*7bd4*/ 	.word	0x00032430
        /*7bd8*/ 	.short	0x0107
        /*7bda*/ 	.byte	0x2e
	.zero		1


	//   ....[46]....
        /*7bdc*/ 	.word	0x00033e20
        /*7be0*/ 	.word	0x000000ff
        /*7be4*/ 	.word	0x00032430
        /*7be8*/ 	.short	0x0101
        /*7bea*/ 	.byte	0x2e
	.zero		1


	//   ....[47]....
        /*7bec*/ 	.word	0x000348e0
        /*7bf0*/ 	.word	0x000000ff
        /*7bf4*/ 	.word	0x00032400
        /*7bf8*/ 	.short	0x0107
        /*7bfa*/ 	.byte	0x2e
	.zero		1


	//   ....[48]....
        /*7bfc*/ 	.word	0x00034930
        /*7c00*/ 	.word	0x000000ff
        /*7c04*/ 	.word	0x00032400
        /*7c08*/ 	.short	0x0101
        /*7c0a*/ 	.byte	0x2e
	.zero		1


	//   ....[49]....
        /*7c0c*/ 	.word	0x00035430
        /*7c10*/ 	.word	0x000000ff
        /*7c14*/ 	.word	0x00032410
        /*7c18*/ 	.short	0x0107
        /*7c1a*/ 	.byte	0x2e
	.zero		1


	//   ....[50]....
        /*7c1c*/ 	.word	0x00035490
        /*7c20*/ 	.word	0x000000ff
        /*7c24*/ 	.word	0x00032410
        /*7c28*/ 	.short	0x0101
        /*7c2a*/ 	.byte	0x2e
	.zero		1


	//   ....[51]....
        /*7c2c*/ 	.word	0x000354a0
        /*7c30*/ 	.word	0x000000ff
        /*7c34*/ 	.word	0x00032420
        /*7c38*/ 	.short	0x010a
        /*7c3a*/ 	.byte	0x2e
	.zero		1


	//   ....[52]....
        /*7c3c*/ 	.word	0x000354f0
        /*7c40*/ 	.word	0x000000ff
        /*7c44*/ 	.word	0x00032460
        /*7c48*/ 	.short	0x010a
        /*7c4a*/ 	.byte	0x2e
	.zero		1


	//   ....[53]....
        /*7c4c*/ 	.word	0x00035c20
        /*7c50*/ 	.word	0x000000ff
        /*7c54*/ 	.word	0x00032450
        /*7c58*/ 	.short	0x0107
        /*7c5a*/ 	.byte	0x2e
	.zero		1


	//   ....[54]....
        /*7c5c*/ 	.word	0x00035ca0
        /*7c60*/ 	.word	0x000000ff
        /*7c64*/ 	.word	0x00032450
        /*7c68*/ 	.short	0x0101
        /*7c6a*/ 	.byte	0x2e
	.zero		1


	//   ....[55]....
        /*7c6c*/ 	.word	0x00036000
        /*7c70*/ 	.word	0x00000013
        /*7c74*/ 	.word	0x00032440
        /*7c78*/ 	.short	0x010a
        /*7c7a*/ 	.byte	0x3f
	.zero		1


	//   ....[56]....
        /*7c7c*/ 	.word	0x00036430
        /*7c80*/ 	.word	0x00000013
        /*7c84*/ 	.word	0x00032430
        /*7c88*/ 	.short	0x0107
        /*7c8a*/ 	.byte	0x3f
	.zero		1


	//   ....[57]....
        /*7c8c*/ 	.word	0x000364e0
        /*7c90*/ 	.word	0x00000013
        /*7c94*/ 	.word	0x00032430
        /*7c98*/ 	.short	0x0101
        /*7c9a*/ 	.byte	0x3f
	.zero		1


	//   ....[58]....
        /*7c9c*/ 	.word	0x00036510
        /*7ca0*/ 	.word	0x00000013
        /*7ca4*/ 	.word	0x00032460
        /*7ca8*/ 	.short	0x010a
        /*7caa*/ 	.byte	0x3f
	.zero		1


	//   ....[59]....
        /*7cac*/ 	.word	0x00036a50
        /*7cb0*/ 	.word	0x00000013
        /*7cb4*/ 	.word	0x00032450
        /*7cb8*/ 	.short	0x0107
        /*7cba*/ 	.byte	0x3f
	.zero		1


	//   ....[60]....
        /*7cbc*/ 	.word	0x00036b10
        /*7cc0*/ 	.word	0x00000013
        /*7cc4*/ 	.word	0x00032450
        /*7cc8*/ 	.short	0x0101
        /*7cca*/ 	.byte	0x3f
	.zero		1


	//   ....[61]....
        /*7ccc*/ 	.word	0x00036c00
        /*7cd0*/ 	.word	0x00000004
        /*7cd4*/ 	.word	0x00032420
        /*7cd8*/ 	.short	0x010a
        /*7cda*/ 	.byte	0x3f
	.zero		1


	//   ....[62]....
        /*7cdc*/ 	.word	0x00036d70
        /*7ce0*/ 	.word	0x00000005
        /*7ce4*/ 	.word	0x00032440
        /*7ce8*/ 	.short	0x010a
        /*7cea*/ 	.byte	0x3f
	.zero		1


	//   ....[63]....
        /*7cec*/ 	.word	0x00036e10
        /*7cf0*/ 	.word	0x00000011
        /*7cf4*/ 	.word	0x00032440
        /*7cf8*/ 	.short	0x010a
        /*7cfa*/ 	.byte	0x3f
	.zero		1


	//   ....[64]....
        /*7cfc*/ 	.word	0x00036e50
        /*7d00*/ 	.word	0x00000005
        /*7d04*/ 	.word	0x00032460
        /*7d08*/ 	.short	0x010a
        /*7d0a*/ 	.byte	0x3f
	.zero		1


	//   ....[65]....
        /*7d0c*/ 	.word	0x00036e90
        /*7d10*/ 	.word	0x00000011
        /*7d14*/ 	.word	0x00032460
        /*7d18*/ 	.short	0x010a
        /*7d1a*/ 	.byte	0x3f
	.zero		1


	//   ....[66]....
        /*7d1c*/ 	.word	0x00036ef0
        /*7d20*/ 	.word	0x00000048
        /*7d24*/ 	.word	0x00032400
        /*7d28*/ 	.short	0x010a
        /*7d2a*/ 	.byte	0x3f
	.zero		1


	//   ....[67]....
        /*7d2c*/ 	.word	0x00036f40
        /*7d30*/ 	.word	0x00000006
        /*7d34*/ 	.word	0x00000000
        /*7d38*/ 	.short	0x010a
        /*7d3a*/ 	.byte	0x3f
	.zero		1


	//   ....[68]....
        /*7d3c*/ 	.word	0x00036f90
        /*7d40*/ 	.word	0x00000048
        /*7d44*/ 	.word	0x00032410
        /*7d48*/ 	.short	0x010a
        /*7d4a*/ 	.byte	0x3f
	.zero		1


	//   ....[69]....
        /*7d4c*/ 	.word	0x00036fe0
        /*7d50*/ 	.word	0x00000006
        /*7d54*/ 	.word	0x00000000
        /*7d58*/ 	.short	0x010a
        /*7d5a*/ 	.byte	0x3f
	.zero		1


	//   ....[70]....
        /*7d5c*/ 	.word	0x00037030
        /*7d60*/ 	.word	0x00000006
        /*7d64*/ 	.word	0x00000000
        /*7d68*/ 	.short	0x010a
        /*7d6a*/ 	.byte	0x3f
	.zero		1


	//   ....[71]....
        /*7d6c*/ 	.word	0x00037080
        /*7d70*/ 	.word	0x0000000c
        /*7d74*/ 	.word	0x00000000
        /*7d78*/ 	.short	0x010a
        /*7d7a*/ 	.byte	0x3f
	.zero		1


	//   ....[72]....
        /*7d7c*/ 	.word	0x000370d0
        /*7d80*/ 	.word	0x00000004
        /*7d84*/ 	.word	0x00000000
        /*7d88*/ 	.short	0x010a
        /*7d8a*/ 	.byte	0x3f
	.zero		1


	//   ....[73]....
        /*7d8c*/ 	.word	0x00037120
        /*7d90*/ 	.word	0x00000002
        /*7d94*/ 	.word	0x00000000
        /*7d98*/ 	.short	0x010a
        /*7d9a*/ 	.byte	0x3f
	.zero		1


	//   ....[74]....
        /*7d9c*/ 	.word	0x00037200
        /*7da0*/ 	.word	0x00000003
        /*7da4*/ 	.word	0x00032440
        /*7da8*/ 	.short	0x010a
        /*7daa*/ 	.byte	0x3f
	.zero		1


	//   ....[75]....
        /*7dac*/ 	.word	0x00038f30
        /*7db0*/ 	.word	0x00000003
        /*7db4*/ 	.word	0x00032420
        /*7db8*/ 	.short	0x010a
        /*7dba*/ 	.byte	0x3f
	.zero		1


	//   ....[76]....
        /*7dbc*/ 	.word	0x00038f90
        /*7dc0*/ 	.word	0x00000003
        /*7dc4*/ 	.word	0x00032460
        /*7dc8*/ 	.short	0x010a
        /*7dca*/ 	.byte	0x3f
	.zero		1


	//   ....[77]....
        /*7dcc*/ 	.word	0x00039990
        /*7dd0*/ 	.word	0x00000013
        /*7dd4*/ 	.word	0x00032440
        /*7dd8*/ 	.short	0x010a
        /*7dda*/ 	.byte	0x3f
	.zero		1


	//   ....[78]....
        /*7ddc*/ 	.word	0x0003a010
        /*7de0*/ 	.word	0x00000013
        /*7de4*/ 	.word	0x00032460
        /*7de8*/ 	.short	0x010a
        /*7dea*/ 	.byte	0x3f
	.zero		1


	//   ....[79]....
        /*7dec*/ 	.word	0x0003a790
        /*7df0*/ 	.word	0x00000004
        /*7df4*/ 	.word	0x00032420
        /*7df8*/ 	.short	0x010a
        /*7dfa*/ 	.byte	0x3f
	.zero		1


	//   ....[80]....
        /*7dfc*/ 	.word	0x0003a930
        /*7e00*/ 	.word	0x00000005
        /*7e04*/ 	.word	0x00032440
        /*7e08*/ 	.short	0x010a
        /*7e0a*/ 	.byte	0x3f
	.zero		1


	//   ....[81]....
        /*7e0c*/ 	.word	0x0003a980
        /*7e10*/ 	.word	0x00000011
        /*7e14*/ 	.word	0x00032440
        /*7e18*/ 	.short	0x010a
        /*7e1a*/ 	.byte	0x3f
	.zero		1


	//   ....[82]....
        /*7e1c*/ 	.word	0x0003a9d0
        /*7e20*/ 	.word	0x00000005
        /*7e24*/ 	.word	0x00032460
        /*7e28*/ 	.short	0x010a
        /*7e2a*/ 	.byte	0x3f
	.zero		1


	//   ....[83]....
        /*7e2c*/ 	.word	0x0003ad90
        /*7e30*/ 	.word	0x00000000
        /*7e34*/ 	.word	0x00000000
        /*7e38*/ 	.short	0x010a
        /*7e3a*/ 	.byte	0x3f
	.zero		1


	//   ....[84]....
        /*7e3c*/ 	.word	0x0003aed0
        /*7e40*/ 	.word	0x0000000b
        /*7e44*/ 	.word	0x00000000
        /*7e48*/ 	.short	0x010a
        /*7e4a*/ 	.byte	0x3f
	.zero		1


	//   ....[85]....
        /*7e4c*/ 	.word	0x0003b530
        /*7e50*/ 	.word	0x00000000
        /*7e54*/ 	.word	0x00000000
        /*7e58*/ 	.short	0x010a
        /*7e5a*/ 	.byte	0x3f
	.zero		1


	//   ....[86]....
        /*7e5c*/ 	.word	0x0003b670
        /*7e60*/ 	.word	0x0000000b
        /*7e64*/ 	.word	0x00000000
        /*7e68*/ 	.short	0x010a
        /*7e6a*/ 	.byte	0x3f
	.zero		1


	//   ....[87]....
        /*7e6c*/ 	.word	0x0003c870
        /*7e70*/ 	.word	0x00000000
        /*7e74*/ 	.word	0x00000000
        /*7e78*/ 	.short	0x0101
        /*7e7a*/ 	.byte	0x3f
	.zero		1


	//   ....[88]....
        /*7e7c*/ 	.word	0x00055fe0
        /*7e80*/ 	.word	0x00000000
        /*7e84*/ 	.word	0x00000000
        /*7e88*/ 	.short	0x0101
        /*7e8a*/ 	.byte	0x3f
	.zero		1


	//   ....[89]....
        /*7e8c*/ 	.word	0x00056000
        /*7e90*/ 	.word	0x0000000b
        /*7e94*/ 	.word	0x00000000
        /*7e98*/ 	.short	0x010a
        /*7e9a*/ 	.byte	0x3f
	.zero		1


	//   ....[90]....
        /*7e9c*/ 	.word	0x00056050
        /*7ea0*/ 	.word	0x0000000b
        /*7ea4*/ 	.word	0x00000000
        /*7ea8*/ 	.short	0x010a
        /*7eaa*/ 	.byte	0x3f
	.zero		1


	//----- nvinfo : EIATTR_NUM_MBARRIERS
	.align		4
.L_351:
        /*7eac*/ 	.byte	0x03, 0x38
        /*7eae*/ 	.short	0x0017


	//----- nvinfo : EIATTR_EXIT_INSTR_OFFSETS
	.align		4
        /*7eb0*/ 	.byte	0x04, 0x1c
        /*7eb2*/ 	.short	(.L_353 - .L_352)


	//   ....[0]....
.L_352:
        /*7eb4*/ 	.word	0x00036ee0


	//----- nvinfo : EIATTR_MAX_THREADS
	.align		4
.L_353:
        /*7eb8*/ 	.byte	0x04, 0x05
        /*7eba*/ 	.short	(.L_355 - .L_354)
.L_354:
        /*7ebc*/ 	.word	0x00000180
        /*7ec0*/ 	.word	0x00000001
        /*7ec4*/ 	.word	0x00000001


	//----- nvinfo : EIATTR_CRS_STACK_SIZE
	.align		4
.L_355:
        /*7ec8*/ 	.byte	0x04, 0x1e
        /*7eca*/ 	.short	(.L_357 - .L_356)
.L_356:
        /*7ecc*/ 	.word	0x00000000


	//----- nvinfo : EIATTR_CBANK_PARAM_SIZE
	.align		4
.L_357:
        /*7ed0*/ 	.byte	0x03, 0x19
        /*7ed2*/ 	.short	0x0b70


	//----- nvinfo : EIATTR_PARAM_CBANK
	.align		4
        /*7ed4*/ 	.byte	0x04, 0x0a
        /*7ed6*/ 	.short	(.L_359 - .L_358)
	.align		4
.L_358:
        /*7ed8*/ 	.word	index@(.nv.constant0._ZN7cutlass13device_kernelIN5flash11enable_sm90INS1_16FlashAttnFwdSm90INS1_25CollectiveMainloopFwdSm90ILi2EN4cute5tupleIJNS5_1CILi1EEES8_S8_EEENS6_IJNS7_ILi128EEENS7_ILi96EEENS7_ILi64EEEEEELi256ENS_10bfloat16_tEfNS_4arch4Sm90ELb0ELb1ELb0ELb0ELb1ELb0ELb1ELb1ELb0ELb1ELb1ELb0EEENS1_21CollectiveEpilogueFwdINS6_IJSA_NS7_ILi256EEESB_EEES9_SE_SG_Li256ELb0ELb1ELb1ELb0EEENS1_19SingleTileSchedulerILb0ELb1ELb1ELi128EEEEEEEEEvNT_6ParamsE)
        /*7edc*/ 	.short	0x0210
        /*7ede*/ 	.short	0x0b70


	//----- nvinfo : EIATTR_SW_WAR
	.align		4
.L_359:
        /*7ee0*/ 	.byte	0x04, 0x36
        /*7ee2*/ 	.short	(.L_361 - .L_360)
.L_360:
        /*7ee4*/ 	.word	0x00000008
.L_361:


//--------------------- .nv.info._ZN7cutlass13device_kernelIN5flash11enable_sm90INS1_16FlashAttnFwdSm90INS1_25CollectiveMainloopFwdSm90ILi2EN4cute5tupleIJNS5_1CILi1EEES8_S8_EEENS6_IJNS7_ILi128EEENS7_ILi96EEENS7_ILi64EEEEEELi256ENS_10bfloat16_tEfNS_4arch4Sm90ELb0ELb1ELb0ELb1ELb1ELb0ELb0ELb1ELb0ELb1ELb1ELb0EEENS1_21CollectiveEpilogueFwdINS6_IJSA_NS7_ILi256EEESB_EEES9_SE_SG_Li256ELb1ELb1ELb1ELb0EEENS1_36VarlenDynamicPersistentTileSchedulerILi128ELi96ELi256ELi128ELb1ELb1ELb1ELb1ELb0ELb1EEEEEEEEEvNT_6ParamsE --------------------------
	.section	.nv.info._ZN7cutlass13device_kernelIN5flash11enable_sm90INS1_16FlashAttnFwdSm90INS1_25CollectiveMainloopFwdSm90ILi2EN4cute5tupleIJNS5_1CILi1EEES8_S8_EEENS6_IJNS7_ILi128EEENS7_ILi96EEENS7_ILi64EEEEEELi256ENS_10bfloat16_tEfNS_4arch4Sm90ELb0ELb1ELb0ELb1ELb1ELb0ELb0ELb1ELb0ELb1ELb1ELb0EEENS1_21CollectiveEpilogueFwdINS6_IJSA_NS7_ILi256EEESB_EEES9_SE_SG_Li256ELb1ELb1ELb1ELb0EEENS1_36VarlenDynamicPersistentTileSchedulerILi128ELi96ELi256ELi128ELb1ELb1ELb1ELb1ELb0ELb1EEEEEEEEEvNT_6ParamsE,"",@"SHT_CUDA_INFO"
	.sectionflags	@""
	.align	4


	//----- nvinfo : EIATTR_CUDA_API_VERSION
	.align		4
        /*0000*/ 	.byte	0x04, 0x37
        /*0002*/ 	.short	(.L_363 - .L_362)
.L_362:
        /*0004*/ 	.word	0x00000082


	//----- nvinfo : EIATTR_KPARAM_INFO
	.align		4
.L_363:
        /*0008*/ 	.byte	0x04, 0x17
        /*000a*/ 	.short	(.L_365 - .L_364)
.L_364:
        /*000c*/ 	.word	0x00000000
        /*0010*/ 	.short	0x0000
        /*0012*/ 	.short	0x0070
        /*0014*/ 	.byte	0x00, 0xf0, 0x01, 0x2a


	//----- nvinfo : EIATTR_SPARSE_MMA_MASK
	.align		4
.L_365:
        /*0018*/ 	.byte	0x03, 0x50
        /*001a*/ 	.short	0x0000


	//----- nvinfo : EIATTR_MAXREG_COUNT
	.align		4
        /*001c*/ 	.byte	0x03, 0x1b
        /*001e*/ 	.short	0x00a8


	//----- nvinfo : EIATTR_NUM_BARRIERS
	.align		4
        /*0020*/ 	.byte	0x02, 0x4c
        /*0022*/ 	.byte	0x10
	.zero		1


	//----- nvinfo : EIATTR_EXTERNS
	.align		4
        /*0024*/ 	.byte	0x04, 0x0f
        /*0026*/ 	.short	(.L_367 - .L_366)


	//   ....[0]....
	.align		4
.L_366:
        /*0028*/ 	.word	index@(__assertfail)


	//----- nvinfo : EIATTR_ANNOTATIONS
	.align		4
.L_367:
        /*002c*/ 	.byte	0x04, 0x55
        /*002e*/ 	.short	(.L_369 - .L_368)


	//   ....[0]....
.L_368:
        /* <DEDUP_REMOVED lines=11> */


	//----- nvinfo : EIATTR_MERCURY_ISA_VERSION
	.align		4
.L_369:
        /*00c8*/ 	.byte	0x03, 0x5f
        /*00ca*/ 	.short	0x0101


	//----- nvinfo : EIATTR_UNUSED_LOAD_BYTE_OFFSET
	.align		4
        /*00cc*/ 	.byte	0x04, 0x44
        /*00ce*/ 	.short	(.L_371 - .L_370)


	//   ....[0]....
.L_370:
        /*00d0*/ 	.word	0x00000960
        /*00d4*/ 	.word	0x0000fff0


	//   ....[1]....
        /*00d8*/ 	.word	0x0000d8e0
        /*00dc*/ 	.word	0x0000fff0


	//----- nvinfo : EIATTR_INT_WARP_WIDE_INSTR_OFFSETS
	.align		4
.L_371:
        /*00e0*/ 	.byte	0x04, 0x31
        /*00e2*/ 	.short	(.L_373 - .L_372)


	//   ....[0]....
.L_372:
        /*00e4*/ 	.word	0x000000c0


	//   ....[1]....
        /*00e8*/ 	.word	0x000000d0


	//   ....[2]....
        /*00ec*/ 	.word	0x00000170


	//   ....[3]....
        /*00f0*/ 	.word	0x00013d90


	//   ....[4]....
        /*00f4*/ 	.word	0x00013e20


	//   ....[5]....
        /*00f8*/ 	.word	0x00017090


	//   ....[6]....
        /*00fc*/ 	.word	0x00017120


	//----- nvinfo : EIATTR_COOP_GROUP_MASK_REGIDS
	.align		4
.L_373:
        /*0100*/ 	.byte	0x04, 0x29
        /*0102*/ 	.short	(.L_375 - .L_374)


	//   ....[0]....
.L_374:
        /*0104*/ 	.word	0xffffffff


	//   ....[1]....
        /*0108*/ 	.word	0xffffffff


	//   ....[2]....
        /*010c*/ 	.word	0xffffffff


	//   ....[3]....
        /*0110*/ 	.word	0xffffffff


	//   ....[4]....
        /*0114*/ 	.word	0xffffffff


	//   ....[5]....
        /*0118*/ 	.word	0xffffffff


	//   ....[6]....
        /*011c*/ 	.word	0xffffffff


	//   ....[7]....
        /*0120*/ 	.word	0xffffffff


	//   ....[8]....
        /*0124*/ 	.word	0xffffffff


	//   ....[9]....
        /*0128*/ 	.word	0xffffffff


	//   ....[10]....
        /*012c*/ 	.word	0xffffffff


	//   ....[11]....
        /*0130*/ 	.word	0xffffffff


	//   ....[12]....
        /*0134*/ 	.word	0xffffffff


	//   ....[13]....
        /*0138*/ 	.word	0xffffffff


	//   ....[14]....
        /*013c*/ 	.word	0xffffffff


	//   ....[15]....
        /*0140*/ 	.word	0xffffffff


	//   ....[16]....
        /*0144*/ 	.word	0xffffffff


	//   ....[17]....
        /*0148*/ 	.word	0xffffffff


	//   ....[18]....
        /*014c*/ 	.word	0xffffffff


	//   ....[19]....
        /*0150*/ 	.word	0xffffffff


	//   ....[20]....
        /*0154*/ 	.word	0xffffffff


	//   ....[21]....
        /*0158*/ 	.word	0xffffffff


	//   ....[22]....
        /*015c*/ 	.word	0xffffffff


	//   ....[23]....
        /*0160*/ 	.word	0xffffffff


	//   ....[24]....
        /*0164*/ 	.word	0xffffffff


	//   ....[25]....
        /*0168*/ 	.word	0xffffffff


	//   ....[26]....
        /*016c*/ 	.word	0xffffffff


	//   ....[27]....
        /*0170*/ 	.word	0xffffffff


	//   ....[28]....
        /*0174*/ 	.word	0xffffffff


	//   ....[29]....
        /*0178*/ 	.word	0xffffffff


	//   ....[30]....
        /*017c*/ 	.word	0xffffffff


	//   ....[31]....
        /*0180*/ 	.word	0xffffffff


	//   ....[32]....
        /*0184*/ 	.word	0xffffffff


	//   ....[33]....
        /*0188*/ 	.word	0xffffffff


	//   ....[34]....
        /*018c*/ 	.word	0xffffffff


	//   ....[35]....
        /*0190*/ 	.word	0xffffffff


	//   ....[36]....
        /*0194*/ 	.word	0xffffffff


	//   ....[37]....
        /*0198*/ 	.word	0xffffffff


	//   ....[38]....
        /*019c*/ 	.word	0xffffffff


	//   ....[39]....
        /*01a0*/ 	.word	0xffffffff


	//   ....[40]....
        /*01a4*/ 	.word	0xffffffff


	//   ....[41]....
        /*01a8*/ 	.word	0xffffffff


	//   ....[42]....
        /*01ac*/ 	.word	0xffffffff


	//   ....[43]....
        /*01b0*/ 	.word	0xffffffff


	//   ....[44]....
        /*01b4*/ 	.word	0xffffffff


	//   ....[45]....
        /*01b8*/ 	.word	0xffffffff


	//   ....[46]....
        /*01bc*/ 	.word	0xffffffff


	//   ....[47]....
        /*01c0*/ 	.word	0xffffffff


	//   ....[48]....
        /*01c4*/ 	.word	0xffffffff


	//   ....[49]....
        /*01c8*/ 	.word	0xffffffff


	//   ....[50]....
        /*01cc*/ 	.word	0xffffffff


	//   ....[51]....
        /*01d0*/ 	.word	0xffffffff


	//   ....[52]....
        /*01d4*/ 	.word	0xffffffff


	//   ....[53]....
        /*01d8*/ 	.word	0xffffffff


	//   ....[54]....
        /*01dc*/ 	.word	0xffffffff


	//   ....[55]....
        /*01e0*/ 	.word	0xffffffff


	//   ....[56]....
        /*01e4*/ 	.word	0xffffffff


	//   ....[57]....
        /*01e8*/ 	.word	0xffffffff


	//   ....[58]....
        /*01ec*/ 	.word	0xffffffff


	//   ....[59]....
        /*01f0*/ 	.word	0xffffffff


	//   ....[60]....
        /*01f4*/ 	.word	0xffffffff


	//   ....[61]....
        /*01f8*/ 	.word	0xffffffff


	//   ....[62]....
        /*01fc*/ 	.word	0xffffffff


	//   ....[63]....
        /*0200*/ 	.word	0xffffffff


	//   ....[64]....
        /*0204*/ 	.word	0xffffffff


	//   ....[65]....
        /*0208*/ 	.word	0xffffffff


	//   ....[66]....
        /*020c*/ 	.word	0xffffffff


	//   ....[67]....
        /*0210*/ 	.word	0xffffffff


	//   ....[68]....
        /*0214*/ 	.word	0xffffffff


	//   ....[69]....
        /*0218*/ 	.word	0xffffffff


	//   ....[70]....
        /*021c*/ 	.word	0xffffffff


	//   ....[71]....
        /*0220*/ 	.word	0xffffffff


	//   ....[72]....
        /*0224*/ 	.word	0xffffffff


	//   ....[73]....
        /*0228*/ 	.word	0xffffffff


	//   ....[74]....
        /*022c*/ 	.word	0xffffffff


	//   ....[75]....
        /*0230*/ 	.word	0xffffffff


	//   ....[76]....
        /*0234*/ 	.word	0xffffffff


	//   ....[77]....
        /*0238*/ 	.word	0xffffffff


	//   ....[78]....
        /*023c*/ 	.word	0xffffffff


	//   ....[79]....
        /*0240*/ 	.word	0xffffffff


	//   ....[80]....
        /*0244*/ 	.word	0xffffffff


	//   ....[81]....
        /*0248*/ 	.word	0xffffffff


	//   ....[82]....
        /*024c*/ 	.word	0xffffffff


	//   ....[83]....
        /*0250*/ 	.word	0xffffffff


	//   ....[84]....
        /*0254*/ 	.word	0xffffffff


	//   ....[85]....
        /*0258*/ 	.word	0xffffffff


	//   ....[86]....
        /*025c*/ 	.word	0xffffffff


	//   ....[87]....
        /*0260*/ 	.word	0xffffffff


	//   ....[88]....
        /*0264*/ 	.word	0xffffffff


	//   ....[89]....
        /*0268*/ 	.word	0xffffffff


	//   ....[90]....
        /*026c*/ 	.word	0xffffffff


	//   ....[91]....
        /*0270*/ 	.word	0xffffffff


	//   ....[92]....
        /*0274*/ 	.word	0xffffffff


	//   ....[93]....
        /*0278*/ 	.word	0xffffffff


	//   ....[94]....
        /*027c*/ 	.word	0xffffffff


	//   ....[95]....
        /*0280*/ 	.word	0xffffffff


	//   ....[96]....
        /*0284*/ 	.word	0xffffffff


	//   ....[97]....
        /*0288*/ 	.word	0xffffffff


	//   ....[98]....
        /*028c*/ 	.word	0xffffffff


	//   ....[99]....
        /*0290*/ 	.word	0xffffffff


	//   ....[100]....
        /*0294*/ 	.word	0xffffffff


	//   ....[101]....
        /*0298*/ 	.word	0xffffffff


	//   ....[102]....
        /*029c*/ 	.word	0xffffffff


	//   ....[103]....
        /*02a0*/ 	.word	0xffffffff


	//   ....[104]....
        /*02a4*/ 	.word	0xffffffff


	//   ....[105]....
        /*02a8*/ 	.word	0xffffffff


	//   ....[106]....
        /*02ac*/ 	.word	0xffffffff


	//   ....[107]....
        /*02b0*/ 	.word	0xffffffff


	//   ....[108]....
        /*02b4*/ 	.word	0xffffffff


	//   ....[109]....
        /*02b8*/ 	.word	0xffffffff


	//   ....[110]....
        /*02bc*/ 	.word	0xffffffff


	//   ....[111]....
        /*02c0*/ 	.word	0xffffffff


	//   ....[112]....
        /*02c4*/ 	.word	0xffffffff


	//   ....[113]....
        /*02c8*/ 	.word	0xffffffff


	//   ....[114]....
        /*02cc*/ 	.word	0xffffffff


	//   ....[115]....
        /*02d0*/ 	.word	0xffffffff


	//   ....[116]....
        /*02d4*/ 	.word	0xffffffff


	//   ....[117]....
        /*02d8*/ 	.word	0xffffffff


	//   ....[118]....
        /*02dc*/ 	.word	0xffffffff


	//   ....[119]....
        /*02e0*/ 	.word	0xffffffff


	//   ....[120]....
        /*02e4*/ 	.word	0xffffffff


	//   ....[121]....
        /*02e8*/ 	.word	0xffffffff


	//   ....[122]....
        /*02ec*/ 	.word	0xffffffff


	//   ....[123]....
        /*02f0*/ 	.word	0xffffffff


	//   ....[124]....
        /*02f4*/ 	.word	0xffffffff


	//   ....[125]....
        /*02f8*/ 	.word	0xffffffff


	//   ....[126]....
        /*02fc*/ 	.word	0xffffffff


	//   ....[127]....
        /*0300*/ 	.word	0xffffffff


	//   ....[128]....
        /*0304*/ 	.word	0xffffffff


	//   ....[129]....
        /*0308*/ 	.word	0xffffffff


	//   ....[130]....
        /*030c*/ 	.word	0xffffffff


	//   ....[131]....
        /*0310*/ 	.word	0xffffffff


	//   ....[132]....
        /*0314*/ 	.word	0xffffffff


	//   ....[133]....
        /*0318*/ 	.word	0xffffffff


	//   ....[134]....
        /*031c*/ 	.word	0xffffffff


	//   ....[135]....
        /*0320*/ 	.word	0xffffffff


	//   ....[136]....
        /*0324*/ 	.word	0xffffffff


	//   ....[137]....
        /*0328*/ 	.word	0xffffffff


	//   ....[138]....
        /*032c*/ 	.word	0xffffffff


	//   ....[139]....
        /*0330*/ 	.word	0xffffffff


	//   ....[140]....
        /*0334*/ 	.word	0xffffffff


	//   ....[141]....
        /*0338*/ 	.word	0xffffffff


	//   ....[142]....
        /*033c*/ 	.word	0xffffffff


	//   ....[143]....
        /*0340*/ 	.word	0xffffffff


	//   ....[144]....
        /*0344*/ 	.word	0xffffffff


	//   ....[145]....
        /*0348*/ 	.word	0xffffffff


	//   ....[146]....
        /*034c*/ 	.word	0xffffffff


	//   ....[147]....
        /*0350*/ 	.word	0xffffffff


	//   ....[148]....
        /*0354*/ 	.word	0xffffffff


	//   ....[149]....
        /*0358*/ 	.word	0xffffffff


	//   ....[150]....
        /*035c*/ 	.word	0xffffffff


	//   ....[151]....
        /*0360*/ 	.word	0xffffffff


	//   ....[152]....
        /*0364*/ 	.word	0xffffffff


	//   ....[153]....
        /*0368*/ 	.word	0xffffffff


	//   ....[154]....
        /*036c*/ 	.word	0xffffffff


	//   ....[155]....
        /*0370*/ 	.word	0xffffffff


	//   ....[156]....
        /*0374*/ 	.word	0xffffffff


	//   ....[157]....
        /*0378*/ 	.word	0x0500000f


	//   ....[158]....
        /*037c*/ 	.word	0x0500000f


	//   ....[159]....
        /*0380*/ 	.word	0x0500000f


	//   ....[160]....
        /*0384*/ 	.word	0x0500000f


	//   ....[161]....
        /*0388*/ 	.word	0x0500000f


	//   ....[162]....
        /*038c*/ 	.word	0x0500000f


	//   ....[163]....
        /*0390*/ 	.word	0x0500000f


	//   ....[164]....
        /*0394*/ 	.word	0x0500000f


	//   ....[165]....
        /*0398*/ 	.word	0x0500000f


	//   ....[166]....
        /*039c*/ 	.word	0x0500000f


	//   ....[167]....
        /*03a0*/ 	.word	0x0500000f


	//   ....[168]....
        /*03a4*/ 	.word	0x0500000f


	//   ....[169]....
        /*03a8*/ 	.word	0x0500000f


	//   ....[170]....
        /*03ac*/ 	.word	0x0500000f


	//   ....[171]....
        /*03b0*/ 	.word	0x0500000f


	//   ....[172]....
        /*03b4*/ 	.word	0x0500000f


	//   ....[173]....
        /*03b8*/ 	.word	0x0500000f


	//   ....[174]....
        /*03bc*/ 	.word	0x0500000f


	//   ....[175]....
        /*03c0*/ 	.word	0x0500000f


	//   ....[176]....
        /*03c4*/ 	.word	0x0500000f


	//   ....[177]....
        /*03c8*/ 	.word	0x0500000f


	//   ....[178]....
        /*03cc*/ 	.word	0x0500000f


	//   ....[179]....
        /*03d0*/ 	.word	0x0500000f


	//   ....[180]....
        /*03d4*/ 	.word	0x0500000f


	//   ....[181]....
        /*03d8*/ 	.word	0x0500000f


	//   ....[182]....
        /*03dc*/ 	.word	0x0500000f


	//   ....[183]....
        /*03e0*/ 	.word	0x0500000f


	//   ....[184]....
        /*03e4*/ 	.word	0x0500000f


	//   ....[185]....
        /*03e8*/ 	.word	0x0500000f


	//   ....[186]....
        /*03ec*/ 	.word	0x0500000f


	//   ....[187]....
        /*03f0*/ 	.word	0x0500000f


	//   ....[188]....
        /*03f4*/ 	.word	0x0500000f


	//   ....[189]....
        /*03f8*/ 	.word	0x0500000f


	//   ....[190]....
        /*03fc*/ 	.word	0x0500000f


	//   ....[191]....
        /*0400*/ 	.word	0x0500000f


	//   ....[192]....
        /*0404*/ 	.word	0x0500000f


	//   ....[193]....
        /*0408*/ 	.word	0x0500000f


	//   ....[194]....
        /*040c*/ 	.word	0x0500000f


	//   ....[195]....
        /*0410*/ 	.word	0x0500000f


	//   ....[196]....
        /*0414*/ 	.word	0x0500000f


	//   ....[197]....
        /*0418*/ 	.word	0x0500000f


	//   ....[198]....
        /*041c*/ 	.word	0x0500000f


	//   ....[199]....
        /*0420*/ 	.word	0x0500000f


	//   ....[200]....
        /*0424*/ 	.word	0x0500000f


	//   ....[201]....
        /*0428*/ 	.word	0x0500000f


	//   ....[202]....
        /*042c*/ 	.word	0x0500000f


	//   ....[203]....
        /*0430*/ 	.word	0x0500000f


	//   ....[204]....
        /*0434*/ 	.word	0x0500000f


	//   ....[205]....
        /*0438*/ 	.word	0x0500000f


	//   ....[206]....
        /*043c*/ 	.word	0x0500000f


	//   ....[207]....
        /*0440*/ 	.word	0x0500000f


	//   ....[208]....
        /*0444*/ 	.word	0x0500000f


	//   ....[209]....
        /*0448*/ 	.word	0x0500000f


	//   ....[210]....
        /*044c*/ 	.word	0x0500000f


	//   ....[211]....
        /*0450*/ 	.word	0x0500000f


	//   ....[212]....
        /*0454*/ 	.word	0x0500000f


	//   ....[213]....
        /*0458*/ 	.word	0x0500000f


	//   ....[214]....
        /*045c*/ 	.word	0x0500000f


	//   ....[215]....
        /*0460*/ 	.word	0x0500000f


	//   ....[216]....
        /*0464*/ 	.word	0x0500000f


	//   ....[217]....
        /*0468*/ 	.word	0x0500000f


	//   ....[218]....
        /*046c*/ 	.word	0x0500000f


	//   ....[219]....
        /*0470*/ 	.word	0x0500000f


	//   ....[220]....
        /*0474*/ 	.word	0x0500000f


	//   ....[221]....
        /*0478*/ 	.word	0x0500000f


	//   ....[222]....
        /*047c*/ 	.word	0x0500000f


	//   ....[223]....
        /*0480*/ 	.word	0x0500000f


	//   ....[224]....
        /*0484*/ 	.word	0x0500000f


	//   ....[225]....
        /*0488*/ 	.word	0x0500000f


	//   ....[226]....
        /*048c*/ 	.word	0x0500000f


	//   ....[227]....
        /*0490*/ 	.word	0x0500000f


	//   ....[228]....
        /*0494*/ 	.word	0x0500000f


	//   ....[229]....
        /*0498*/ 	.word	0x0500000f


	//   ....[230]....
        /*049c*/ 	.word	0x0500000f


	//   ....[231]....
        /*04a0*/ 	.word	0x0500000f


	//   ....[232]....
        /*04a4*/ 	.word	0x0500000f


	//   ....[233]....
        /*04a8*/ 	.word	0x0500000f


	//   ....[234]....
        /*04ac*/ 	.word	0x0500000f


	//   ....[235]....
        /*04b0*/ 	.word	0x0500000f


	//   ....[236]....
        /*04b4*/ 	.word	0x0500000f


	//   ....[237]....
        /*04b8*/ 	.word	0x0500000f


	//   ....[238]....
        /*04bc*/ 	.word	0x0500000f


	//   ....[239]....
        /*04c0*/ 	.word	0x0500000f


	//   ....[240]....
        /*04c4*/ 	.word	0x0500000f


	//----- nvinfo : EIATTR_COOP_GROUP_INSTR_OFFSETS
	.align		4
.L_375:
        /*04c8*/ 	.byte	0x04, 0x28
        /*04ca*/ 	.short	(.L_377 - .L_376)


	//   ....[0]....
.L_376:
        /*04cc*/ 	.word	0x00000080


	//   ....[1]....
        /*04d0*/ 	.word	0x00000090


	//   ....[2]....
        /*04d4*/ 	.word	0x000002d0


	//   ....[3]....
        /*04d8*/ 	.word	0x00000430


	//   ....[4]....
        /*04dc*/ 	.word	0x00000550


	//   ....[5]....
        /*04e0*/ 	.word	0x000006b0


	//   ....[6]....
        /*04e4*/ 	.word	0x00002150


	//   ....[7]....
        /*04e8*/ 	.word	0x00002860


	//   ....[8]....
        /*04ec*/ 	.word	0x00002a80


	//   ....[9]....
        /*04f0*/ 	.word	0x000037c0


	//   ....[10]....
        /*04f4*/ 	.word	0x000038d0


	//   ....[11]....
        /*04f8*/ 	.word	0x00003ed0


	//   ....[12]....
        /*04fc*/ 	.word	0x00003f30


	//   ....[13]....
        /*0500*/ 	.word	0x000051c0


	//   ....[14]....
        /*0504*/ 	.word	0x00005bb0


	//   ....[15]....
        /*0508*/ 	.word	0x00006150


	//   ....[16]....
        /*050c*/ 	.word	0x00006270


	//   ....[17]....
        /*0510*/ 	.word	0x00006c10


	//   ....[18]....
        /*0514*/ 	.word	0x00006de0


	//   ....[19]....
        /*0518*/ 	.word	0x00008560


	//   ....[20]....
        /*051c*/ 	.word	0x00008580


	//   ....[21]....
        /*0520*/ 	.word	0x00008c80


	//   ....[22]....
        /*0524*/ 	.word	0x00008e50


	//   ....[23]....
        /*0528*/ 	.word	0x0000a260


	//   ....[24]....
        /*052c*/ 	.word	0x0000ac50


	//   ....[25]....
        /*0530*/ 	.word	0x0000b1f0


	//   ....[26]....
        /*0534*/ 	.word	0x0000b310


	//   ....[27]....
        /*0538*/ 	.word	0x0000bcb0


	//   ....[28]....
        /*053c*/ 	.word	0x0000be80


	//   ....[29]....
        /*0540*/ 	.word	0x0000ce60


	//   ....[30]....
        /*0544*/ 	.word	0x0000ced0


	//   ....[31]....
        /*0548*/ 	.word	0x0000cf30


	//   ....[32]....
        /*054c*/ 	.word	0x0000cf60


	//   ....[33]....
        /*0550*/ 	.word	0x0000e9d0


	//   ....[34]....
        /*0554*/ 	.word	0x0000e9e0


	//   ....[35]....
        /*0558*/ 	.word	0x0000e9f0


	//   ....[36]....
        /*055c*/ 	.word	0x0000ea00


	//   ....[37]....
        /*0560*/ 	.word	0x0000f4e0


	//   ....[38]....
        /*0564*/ 	.word	0x0000f500


	//   ....[39]....
        /*0568*/ 	.word	0x0000f6a0


	//   ....[40]....
        /*056c*/ 	.word	0x0000f6c0


	//   ....[41]....
        /*0570*/ 	.word	0x0000f800


	//   ....[42]....
        /*0574*/ 	.word	0x0000f820


	//   ....[43]....
        /*0578*/ 	.word	0x0000f970


	//   ....[44]....
        /*057c*/ 	.word	0x0000f990


	//   ....[45]....
        /*0580*/ 	.word	0x0000ff20


	//   ....[46]....
        /*0584*/ 	.word	0x0000ff50


	//   ....[47]....
        /*0588*/ 	.word	0x00010830


	//   ....[48]....
        /*058c*/ 	.word	0x00010840


	//   ....[49]....
        /*0590*/ 	.word	0x00011b20


	//   ....[50]....
        /*0594*/ 	.word	0x00011b50


	//   ....[51]....
        /*0598*/ 	.word	0x00011cc0


	//   ....[52]....
        /*059c*/ 	.word	0x00011ce0


	//   ....[53]....
        /*05a0*/ 	.word	0x00011e20


	//   ....[54]....
        /*05a4*/ 	.word	0x00011e40


	//   ....[55]....
        /*05a8*/ 	.word	0x00011f90


	//   ....[56]....
        /*05ac*/ 	.word	0x00011fb0


	//   ....[57]....
        /*05b0*/ 	.word	0x00012190


	//   ....[58]....
        /*05b4*/ 	.word	0x00012380


	//   ....[59]....
        /*05b8*/ 	.word	0x000123b0


	//   ....[60]....
        /*05bc*/ 	.word	0x000123e0


	//   ....[61]....
        /*05c0*/ 	.word	0x00012410


	//   ....[62]....
        /*05c4*/ 	.word	0x00012440


	//   ....[63]....
        /*05c8*/ 	.word	0x00012470


	//   ....[64]....
        /*05cc*/ 	.word	0x000125e0


	//   ....[65]....
        /*05d0*/ 	.word	0x00012610


	//   ....[66]....
        /*05d4*/ 	.word	0x00012640


	//   ....[67]....
        /*05d8*/ 	.word	0x00012670


	//   ....[68]....
        /*05dc*/ 	.word	0x000126a0


	//   ....[69]....
        /*05e0*/ 	.word	0x000126d0


	//   ....[70]....
        /*05e4*/ 	.word	0x00012760


	//   ....[71]....
        /*05e8*/ 	.word	0x00012790


	//   ....[72]....
        /*05ec*/ 	.word	0x000127a0


	//   ....[73]....
        /*05f0*/ 	.word	0x000127e0


	//   ....[74]....
        /*05f4*/ 	.word	0x00014960


	//   ....[75]....
        /*05f8*/ 	.word	0x00014980


	//   ....[76]....
        /*05fc*/ 	.word	0x00014a10


	//   ....[77]....
        /*0600*/ 	.word	0x00014a30


	//   ....[78]....
        /*0604*/ 	.word	0x00014ab0


	//   ....[79]....
        /*0608*/ 	.word	0x00014ad0


	//   ....[80]....
        /*060c*/ 	.word	0x00014b50


	//   ....[81]....
        /*0610*/ 	.word	0x00014b70


	//   ....[82]....
        /*0614*/ 	.word	0x00014bf0


	//   ....[83]....
        /*0618*/ 	.word	0x00014c10


	//   ....[84]....
        /*061c*/ 	.word	0x00014c20


	//   ....[85]....
        /*0620*/ 	.word	0x00014c30


	//   ....[86]....
        /*0624*/ 	.word	0x00015330


	//   ....[87]....
        /*0628*/ 	.word	0x00015360


	//   ....[88]....
        /*062c*/ 	.word	0x00015390


	//   ....[89]....
        /*0630*/ 	.word	0x00015420


	//   ....[90]....
        /*0634*/ 	.word	0x00015430


	//   ....[91]....
        /*0638*/ 	.word	0x000154c0


	//   ....[92]....
        /*063c*/ 	.word	0x000154d0


	//   ....[93]....
        /*0640*/ 	.word	0x00015560


	//   ....[94]....
        /*0644*/ 	.word	0x00015570


	//   ....[95]....
        /*0648*/ 	.word	0x00015600


	//   ....[96]....
        /*064c*/ 	.word	0x00015610


	//   ....[97]....
        /*0650*/ 	.word	0x000156a0


	//   ....[98]....
        /*0654*/ 	.word	0x000156b0


	//   ....[99]....
        /*0658*/ 	.word	0x00015730


	//   ....[100]....
        /*065c*/ 	.word	0x00015740


	//   ....[101]....
        /*0660*/ 	.word	0x00015750


	//   ....[102]....
        /*0664*/ 	.word	0x00015c40


	//   ....[103]....
        /*0668*/ 	.word	0x00015c60


	//   ....[104]....
        /*066c*/ 	.word	0x00015cb0


	//   ....[105]....
        /*0670*/ 	.word	0x00015d60


	//   ....[106]....
        /*0674*/ 	.word	0x00015d80


	//   ....[107]....
        /*0678*/ 	.word	0x00015e30


	//   ....[108]....
        /*067c*/ 	.word	0x00015e40


	//   ....[109]....
        /*0680*/ 	.word	0x00015e70


	//   ....[110]....
        /*0684*/ 	.word	0x00015f00


	//   ....[111]....
        /*0688*/ 	.word	0x00015fa0


	//   ....[112]....
        /*068c*/ 	.word	0x00015fc0


	//   ....[113]....
        /*0690*/ 	.word	0x00015fd0


	//   ....[114]....
        /*0694*/ 	.word	0x000166f0


	//   ....[115]....
        /*0698*/ 	.word	0x00016710


	//   ....[116]....
        /*069c*/ 	.word	0x00016720


	//   ....[117]....
        /*06a0*/ 	.word	0x00016760


	//   ....[118]....
        /*06a4*/ 	.word	0x00016770


	//   ....[119]....
        /*06a8*/ 	.word	0x000167b0


	//   ....[120]....
        /*06ac*/ 	.word	0x000167c0


	//   ....[121]....
        /*06b0*/ 	.word	0x00016800


	//   ....[122]....
        /*06b4*/ 	.word	0x00016810


	//   ....[123]....
        /*06b8*/ 	.word	0x00016850


	//   ....[124]....
        /*06bc*/ 	.word	0x00016860


	//   ....[125]....
        /*06c0*/ 	.word	0x00016870


	//   ....[126]....
        /*06c4*/ 	.word	0x00016bc0


	//   ....[127]....
        /*06c8*/ 	.word	0x00016be0


	//   ....[128]....
        /*06cc*/ 	.word	0x00016bf0


	//   ....[129]....
        /*06d0*/ 	.word	0x00016c00


	//   ....[130]....
        /*06d4*/ 	.word	0x00016c10


	//   ....[131]....
        /*06d8*/ 	.word	0x00016c30


	//   ....[132]....
        /*06dc*/ 	.word	0x00016ca0


	//   ....[133]....
        /*06e0*/ 	.word	0x00016cd0


	//   ....[134]....
        /*06e4*/ 	.word	0x00016ce0


	//   ....[135]....
        /*06e8*/ 	.word	0x00016d50


	//   ....[136]....
        /*06ec*/ 	.word	0x00016d60


	//   ....[137]....
        /*06f0*/ 	.word	0x00016e60


	//   ....[138]....
        /*06f4*/ 	.word	0x00017350


	//   ....[139]....
        /*06f8*/ 	.word	0x00017380


	//   ....[140]....
        /*06fc*/ 	.word	0x000173e0


	//   ....[141]....
        /*0700*/ 	.word	0x00017410


	//   ....[142]....
        /*0704*/ 	.word	0x00017440


	//   ....[143]....
        /*0708*/ 	.word	0x00017470


	//   ....[144]....
        /*070c*/ 	.word	0x000174a0


	//   ....[145]....
        /*0710*/ 	.word	0x000174d0


	//   ....[146]....
        /*0714*/ 	.word	0x00017670


	//   ....[147]....
        /*0718*/ 	.word	0x000176a0


	//   ....[148]....
        /*071c*/ 	.word	0x000176d0


	//   ....[149]....
        /*0720*/ 	.word	0x00017700


	//   ....[150]....
        /*0724*/ 	.word	0x00017730


	//   ....[151]....
        /*0728*/ 	.word	0x00017760


	//   ....[152]....
        /*072c*/ 	.word	0x00017820


	//   ....[153]....
        /*0730*/ 	.word	0x00017840


	//   ....[154]....
        /*0734*/ 	.word	0x00017860


	//   ....[155]....
        /*0738*/ 	.word	0x000178c0


	//   ....[156]....
        /*073c*/ 	.word	0x000182e0


	//   ....[157]....
        /*0740*/ 	.word	0x00018940


	//   ....[158]....
        /*0744*/ 	.word	0x00018a30


	//   ....[159]....
        /*0748*/ 	.word	0x00018ad0


	//   ....[160]....
        /*074c*/ 	.word	0x00018b30


	//   ....[161]....
        /*0750*/ 	.word	0x00018c20


	//   ....[162]....
        /*0754*/ 	.word	0x00018c90


	//   ....[163]....
        /*0758*/ 	.word	0x00018d80


	//   ....[164]....
        /*075c*/ 	.word	0x00018df0


	//   ....[165]....
        /*0760*/ 	.word	0x00018ee0


	//   ....[166]....
        /*0764*/ 	.word	0x00018f50


	//   ....[167]....
        /*0768*/ 	.word	0x00019040


	//   ....[168]....
        /*076c*/ 	.word	0x000190b0


	//   ....[169]....
        /*0770*/ 	.word	0x00019150


	//   ....[170]....
        /*0774*/ 	.word	0x00019240


	//   ....[171]....
        /*0778*/ 	.word	0x000192b0


	//   ....[172]....
        /*077c*/ 	.word	0x00019310


	//   ....[173]....
        /*0780*/ 	.word	0x00019400


	//   ....[174]....
        /*0784*/ 	.word	0x00019460


	//   ....[175]....
        /*0788*/ 	.word	0x00019560


	//   ....[176]....
        /*078c*/ 	.word	0x000195c0


	//   ....[177]....
        /*0790*/ 	.word	0x000196c0


	//   ....[178]....
        /*0794*/ 	.word	0x00019720


	//   ....[179]....
        /*0798*/ 	.word	0x00019820


	//   ....[180]....
        /*079c*/ 	.word	0x00019880


	//   ....[181]....
        /*07a0*/ 	.word	0x00019980


	//   ....[182]....
        /*07a4*/ 	.word	0x000199e0


	//   ....[183]....
        /*07a8*/ 	.word	0x00019ae0


	//   ....[184]....
        /*07ac*/ 	.word	0x00019b40


	//   ....[185]....
        /*07b0*/ 	.word	0x00019c20


	//   ....[186]....
        /*07b4*/ 	.word	0x00019d50


	//   ....[187]....
        /*07b8*/ 	.word	0x00019e30


	//   ....[188]....
        /*07bc*/ 	.word	0x00019ec0


	//   ....[189]....
        /*07c0*/ 	.word	0x00019fd0


	//   ....[190]....
        /*07c4*/ 	.word	0x0001a030


	//   ....[191]....
        /*07c8*/ 	.word	0x0001a140


	//   ....[192]....
        /*07cc*/ 	.word	0x0001a1a0


	//   ....[193]....
        /*07d0*/ 	.word	0x0001a2b0


	//   ....[194]....
        /*07d4*/ 	.word	0x0001a310


	//   ....[195]....
        /*07d8*/ 	.word	0x0001a420


	//   ....[196]....
        /*07dc*/ 	.word	0x0001a480


	//   ....[197]....
        /*07e0*/ 	.word	0x0001a540


	//   ....[198]....
        /*07e4*/ 	.word	0x0001a6a0


	//   ....[199]....
        /*07e8*/ 	.word	0x0001a740


	//   ....[200]....
        /*07ec*/ 	.word	0x0001a7a0


	//   ....[201]....
        /*07f0*/ 	.word	0x0001a850


	//   ....[202]....
        /*07f4*/ 	.word	0x0001a8b0


	//   ....[203]....
        /*07f8*/ 	.word	0x0001a960


	//   ....[204]....
        /*07fc*/ 	.word	0x0001a9c0


	//   ....[205]....
        /*0800*/ 	.word	0x0001aa70


	//   ....[206]....
        /*0804*/ 	.word	0x0001aad0


	//   ....[207]....
        /*0808*/ 	.word	0x0001ab80


	//   ....[208]....
        /*080c*/ 	.word	0x0001abe0


	//   ....[209]....
        /*0810*/ 	.word	0x0001ac90


	//   ....[210]....
        /*0814*/ 	.word	0x0001ad70


	//   ....[211]....
        /*0818*/ 	.word	0x0001ae10


	//   ....[212]....
        /*081c*/ 	.word	0x0001ae70


	//   ....[213]....
        /*0820*/ 	.word	0x0001af40


	//   ....[214]....
        /*0824*/ 	.word	0x0001afa0


	//   ....[215]....
        /*0828*/ 	.word	0x0001b070


	//   ....[216]....
        /*082c*/ 	.word	0x0001b0d0


	//   ....[217]....
        /*0830*/ 	.word	0x0001b1b0


	//   ....[218]....
        /*0834*/ 	.word	0x0001b210


	//   ....[219]....
        /*0838*/ 	.word	0x0001b2e0


	//   ....[220]....
        /*083c*/ 	.word	0x0001b340


	//   ....[221]....
        /*0840*/ 	.word	0x0001b410


	//   ....[222]....
        /*0844*/ 	.word	0x0001b4a0


	//   ....[223]....
        /*0848*/ 	.word	0x0001b540


	//   ....[224]....
        /*084c*/ 	.word	0x0001b6c0


	//   ....[225]....
        /*0850*/ 	.word	0x0001b730


	//   ....[226]....
        /*0854*/ 	.word	0x0001b7a0


	//   ....[227]....
        /*0858*/ 	.word	0x0001b810


	//   ....[228]....
        /*085c*/ 	.word	0x0001b880


	//   ....[229]....
        /*0860*/ 	.word	0x0001b900


	//   ....[230]....
        /*0864*/ 	.word	0x0001b980


	//   ....[231]....
        /*0868*/ 	.word	0x0001ba10


	//   ....[232]....
        /*086c*/ 	.word	0x0001ba80


	//   ....[233]....
        /*0870*/ 	.word	0x0001baf0


	//   ....[234]....
        /*0874*/ 	.word	0x0001bb60


	//   ....[235]....
        /*0878*/ 	.word	0x0001bbe0


	//   ....[236]....
        /*087c*/ 	.word	0x0001bc50


	//   ....[237]....
        /*0880*/ 	.word	0x0001bce0


	//   ....[238]....
        /*0884*/ 	.word	0x0001bd40


	//   ....[239]....
        /*0888*/ 	.word	0x0001bdd0


	//   ....[240]....
        /*088c*/ 	.word	0x0001bf00


	//----- nvinfo : EIATTR_REG_RECONFIG
	.align		4
.L_377:
        /*0890*/ 	.byte	0x01, 0x54
	.zero		2


	//----- nvinfo : EIATTR_SYSCALL_OFFSETS
	.align		4
        /*0894*/ 	.byte	0x04, 0x46
        /*0896*/ 	.short	(.L_379 - .L_378)


	//   ....[0]....
.L_378:
        /*0898*/ 	.word	0x000022d0


	//   ....[1]....
        /*089c*/ 	.word	0x00013f80


	//   ....[2]....
        /*08a0*/ 	.word	0x000140d0


	//   ....[3]....
        /*08a4*/ 	.word	0x000141c0


	//   ....[4]....
        /*08a8*/ 	.word	0x00014f50


	//----- nvinfo : EIATTR_MBARRIER_INSTR_OFFSETS
	.align		4
.L_379:
        /*08ac*/ 	.byte	0x04, 0x39
        /*08ae*/ 	.short	(.L_381 - .L_380)


	//   ....[0]....
.L_380:
        /*08b0*/ 	.word	0x00000180
        /*08b4*/ 	.word	0x000000ff
        /*08b8*/ 	.word	0x00022800
        /*08bc*/ 	.short	0x0100
        /*08be*/ 	.byte	0x08
	.zero		1


	//   ....[1]....
        /*08c0*/ 	.word	0x00000190
        /*08c4*/ 	.word	0x000000ff
        /*08c8*/ 	.word	0x00022820
        /*08cc*/ 	.short	0x0100
        /*08ce*/ 	.byte	0x08
	.zero		1


	//   ....[2]....
        /*08d0*/ 	.word	0x00000280
        /*08d4*/ 	.word	0x000000ff
        /*08d8*/ 	.word	0x00022830
        /*08dc*/ 	.short	0x0100
        /*08de*/ 	.byte	0x08
	.zero		1


	//   ....[3]....
        /*08e0*/ 	.word	0x00000290
        /*08e4*/ 	.word	0x000000ff
        /*08e8*/ 	.word	0x00022840
        /*08ec*/ 	.short	0x0100
        /*08ee*/ 	.byte	0x08
	.zero		1


	//   ....[4]....
        /*08f0*/ 	.word	0x000002a0
        /*08f4*/ 	.word	0x000000ff
        /*08f8*/ 	.word	0x00022838
        /*08fc*/ 	.short	0x0100
        /*08fe*/ 	.byte	0x08
	.zero		1


	//   ....[5]....
        /*0900*/ 	.word	0x000002b0
        /*0904*/ 	.word	0x000000ff
        /*0908*/ 	.word	0x00022848
        /*090c*/ 	.short	0x0100
        /*090e*/ 	.byte	0x08
	.zero		1


	//   ....[6]....
        /*0910*/ 	.word	0x000003e0
        /*0914*/ 	.word	0x000000ff
        /*0918*/ 	.word	0x00022850
        /*091c*/ 	.short	0x0100
        /*091e*/ 	.byte	0x08
	.zero		1


	//   ....[7]....
        /*0920*/ 	.word	0x000003f0
        /*0924*/ 	.word	0x000000ff
        /*0928*/ 	.word	0x00022860
        /*092c*/ 	.short	0x0100
        /*092e*/ 	.byte	0x08
	.zero		1


	//   ....[8]....
        /*0930*/ 	.word	0x00000400
        /*0934*/ 	.word	0x000000ff
        /*0938*/ 	.word	0x00022858
        /*093c*/ 	.short	0x0100
        /*093e*/ 	.byte	0x08
	.zero		1


	//   ....[9]....
        /*0940*/ 	.word	0x00000410
        /*0944*/ 	.word	0x000000ff
        /*0948*/ 	.word	0x00022868
        /*094c*/ 	.short	0x0100
        /*094e*/ 	.byte	0x08
	.zero		1


	//   ....[10]....
        /*0950*/ 	.word	0x00000500
        /*0954*/ 	.word	0x000000ff
        /*0958*/ 	.word	0x00022870
        /*095c*/ 	.short	0x0100
        /*095e*/ 	.byte	0x06
	.zero		1


	//   ....[11]....
        /*0960*/ 	.word	0x00000510
        /*0964*/ 	.word	0x000000ff
        /*0968*/ 	.word	0x00022880
        /*096c*/ 	.short	0x0100
        /*096e*/ 	.byte	0x06
	.zero		1


	//   ....[12]....
        /*0970*/ 	.word	0x00000520
        /*0974*/ 	.word	0x000000ff
        /*0978*/ 	.word	0x00022878
        /*097c*/ 	.short	0x0100
        /*097e*/ 	.byte	0x06
	.zero		1


	//   ....[13]....
        /*0980*/ 	.word	0x00000530
        /*0984*/ 	.word	0x000000ff
        /*0988*/ 	.word	0x00022888
        /*098c*/ 	.short	0x0100
        /*098e*/ 	.byte	0x06
	.zero		1


	//   ....[14]....
        /*0990*/ 	.word	0x00000660
        /*0994*/ 	.word	0x000000ff
        /*0998*/ 	.word	0x00022890
        /*099c*/ 	.short	0x0100
        /*099e*/ 	.byte	0x08
	.zero		1


	//   ....[15]....
        /*09a0*/ 	.word	0x00000670
        /*09a4*/ 	.word	0x000000ff
        /*09a8*/ 	.word	0x000228a0
        /*09ac*/ 	.short	0x0100
        /*09ae*/ 	.byte	0x08
	.zero		1


	//   ....[16]....
        /*09b0*/ 	.word	0x00000680
        /*09b4*/ 	.word	0x000000ff
        /*09b8*/ 	.word	0x00022898
        /*09bc*/ 	.short	0x0100
        /*09be*/ 	.byte	0x08
	.zero		1


	//   ....[17]....
        /*09c0*/ 	.word	0x00000690
        /*09c4*/ 	.word	0x000000ff
        /*09c8*/ 	.word	0x000228a8
        /*09cc*/ 	.short	0x0100
        /*09ce*/ 	.byte	0x08
	.zero		1


	//   ....[18]....
        /*09d0*/ 	.word	0x000007d0
        /*09d4*/ 	.word	0x000000ff
        /*09d8*/ 	.word	0x000228b0
        /*09dc*/ 	.short	0x0100
        /*09de*/ 	.byte	0x08
	.zero		1


	//   ....[19]....
        /*09e0*/ 	.word	0x000007e0
        /*09e4*/ 	.word	0x000000ff
        /*09e8*/ 	.word	0x000228c0
        /*09ec*/ 	.short	0x0100
        /*09ee*/ 	.byte	0x08
	.zero		1


	//   ....[20]....
        /*09f0*/ 	.word	0x000007f0
        /*09f4*/ 	.word	0x000000ff
        /*09f8*/ 	.word	0x000228b8
        /*09fc*/ 	.short	0x0100
        /*09fe*/ 	.byte	0x08
	.zero		1


	//   ....[21]....
        /*0a00*/ 	.word	0x00000800
        /*0a04*/ 	.word	0x000000ff
        /*0a08*/ 	.word	0x000228c8
        /*0a0c*/ 	.short	0x0100
        /*0a0e*/ 	.byte	0x08
	.zero		1


	//   ....[22]....
        /*0a10*/ 	.word	0x00002380
        /*0a14*/ 	.word	0x00000006
        /*0a18*/ 	.word	0x00022800
        /*0a1c*/ 	.short	0x010a
        /*0a1e*/ 	.byte	0x3f
	.zero		1


	//   ....[23]....
        /*0a20*/ 	.word	0x00002450
        /*0a24*/ 	.word	0x000000ff
        /*0a28*/ 	.word	0x00022830
        /*0a2c*/ 	.short	0x010a
        /*0a2e*/ 	.byte	0x16
	.zero		1


	//   ....[24]....
        /*0a30*/ 	.word	0x00002490
        /*0a34*/ 	.word	0x000000ff
        /*0a38*/ 	.word	0x00022830
        /*0a3c*/ 	.short	0x010a
        /*0a3e*/ 	.byte	0x16
	.zero		1


	//   ....[25]....
        /*0a40*/ 	.word	0x000027e0
        /*0a44*/ 	.word	0x000000ff
        /*0a48*/ 	.word	0x00000000
        /*0a4c*/ 	.short	0x0101
        /*0a4e*/ 	.byte	0x06
	.zero		1


	//   ....[26]....
        /*0a50*/ 	.word	0x00004770
        /*0a54*/ 	.word	0x000000ff
        /*0a58*/ 	.word	0x00022850
        /*0a5c*/ 	.short	0x010a
        /*0a5e*/ 	.byte	0x16
	.zero		1


	//   ....[27]....
        /*0a60*/ 	.word	0x000047b0
        /*0a64*/ 	.word	0x000000ff
        /*0a68*/ 	.word	0x00022850
        /*0a6c*/ 	.short	0x010a
        /*0a6e*/ 	.byte	0x16
	.zero		1


	//   ....[28]....
        /*0a70*/ 	.word	0x00004b10
        /*0a74*/ 	.word	0x000000ff
        /*0a78*/ 	.word	0x00000000
        /*0a7c*/ 	.short	0x0101
        /*0a7e*/ 	.byte	0x16
	.zero		1


	//   ....[29]....
        /*0a80*/ 	.word	0x00004ea0
        /*0a84*/ 	.word	0x000000ff
        /*0a88*/ 	.word	0x00022830
        /*0a8c*/ 	.short	0x010a
        /*0a8e*/ 	.byte	0x1a
	.zero		1


	//   ....[30]....
        /*0a90*/ 	.word	0x00004ee0
        /*0a94*/ 	.word	0x000000ff
        /*0a98*/ 	.word	0x00022830
        /*0a9c*/ 	.short	0x010a
        /*0a9e*/ 	.byte	0x1a
	.zero		1


	//   ....[31]....
        /*0aa0*/ 	.word	0x00005120
        /*0aa4*/ 	.word	0x000000ff
        /*0aa8*/ 	.word	0x00000000
        /*0aac*/ 	.short	0x0101
        /*0aae*/ 	.byte	0x06
	.zero		1


	//   ....[32]....
        /*0ab0*/ 	.word	0x00007a40
        /*0ab4*/ 	.word	0x000000ff
        /*0ab8*/ 	.word	0x00022850
        /*0abc*/ 	.short	0x010a
        /*0abe*/ 	.byte	0x1a
	.zero		1


	//   ....[33]....
        /*0ac0*/ 	.word	0x00007a80
        /*0ac4*/ 	.word	0x000000ff
        /*0ac8*/ 	.word	0x00022850
        /*0acc*/ 	.short	0x010a
        /*0ace*/ 	.byte	0x1a
	.zero		1


	//   ....[34]....
        /*0ad0*/ 	.word	0x00007da0
        /*0ad4*/ 	.word	0x000000ff
        /*0ad8*/ 	.word	0x00000000
        /*0adc*/ 	.short	0x0101
        /*0ade*/ 	.byte	0x1a
	.zero		1


	//   ....[35]....
        /*0ae0*/ 	.word	0x000081a0
        /*0ae4*/ 	.word	0x000000ff
        /*0ae8*/ 	.word	0x00022830
        /*0aec*/ 	.short	0x010a
        /*0aee*/ 	.byte	0x18
	.zero		1


	//   ....[36]....
        /*0af0*/ 	.word	0x000081e0
        /*0af4*/ 	.word	0x000000ff
        /*0af8*/ 	.word	0x00022830
        /*0afc*/ 	.short	0x010a
        /*0afe*/ 	.byte	0x18
	.zero		1


	//   ....[37]....
        /*0b00*/ 	.word	0x00008410
        /*0b04*/ 	.word	0x000000ff
        /*0b08*/ 	.word	0x00000000
        /*0b0c*/ 	.short	0x0101
        /*0b0e*/ 	.byte	0x06
	.zero		1


	//   ....[38]....
        /*0b10*/ 	.word	0x00009a80
        /*0b14*/ 	.word	0x000000ff
        /*0b18*/ 	.word	0x00022850
        /*0b1c*/ 	.short	0x010a
        /*0b1e*/ 	.byte	0x18
	.zero		1


	//   ....[39]....
        /*0b20*/ 	.word	0x00009ac0
        /*0b24*/ 	.word	0x000000ff
        /*0b28*/ 	.word	0x00022850
        /*0b2c*/ 	.short	0x010a
        /*0b2e*/ 	.byte	0x18
	.zero		1


	//   ....[40]....
        /*0b30*/ 	.word	0x00009dc0
        /*0b34*/ 	.word	0x000000ff
        /*0b38*/ 	.word	0x00000000
        /*0b3c*/ 	.short	0x0101
        /*0b3e*/ 	.byte	0x18
	.zero		1


	//   ....[41]....
        /*0b40*/ 	.word	0x00009f40
        /*0b44*/ 	.word	0x000000ff
        /*0b48*/ 	.word	0x00022830
        /*0b4c*/ 	.short	0x010a
        /*0b4e*/ 	.byte	0x17
	.zero		1


	//   ....[42]....
        /*0b50*/ 	.word	0x00009f80
        /*0b54*/ 	.word	0x000000ff
        /*0b58*/ 	.word	0x00022830
        /*0b5c*/ 	.short	0x010a
        /*0b5e*/ 	.byte	0x17
	.zero		1


	//   ....[43]....
        /*0b60*/ 	.word	0x0000a1c0
        /*0b64*/ 	.word	0x000000ff
        /*0b68*/ 	.word	0x00000000
        /*0b6c*/ 	.short	0x0101
        /*0b6e*/ 	.byte	0x06
	.zero		1


	//   ....[44]....
        /*0b70*/ 	.word	0x0000cae0
        /*0b74*/ 	.word	0x000000ff
        /*0b78*/ 	.word	0x00022850
        /*0b7c*/ 	.short	0x010a
        /*0b7e*/ 	.byte	0x17
	.zero		1


	//   ....[45]....
        /*0b80*/ 	.word	0x0000cb20
        /*0b84*/ 	.word	0x000000ff
        /*0b88*/ 	.word	0x00022850
        /*0b8c*/ 	.short	0x010a
        /*0b8e*/ 	.byte	0x17
	.zero		1


	//   ....[46]....
        /*0b90*/ 	.word	0x0000ce40
        /*0b94*/ 	.word	0x000000ff
        /*0b98*/ 	.word	0x00000000
        /*0b9c*/ 	.short	0x0101
        /*0b9e*/ 	.byte	0x17
	.zero		1


	//   ....[47]....
        /*0ba0*/ 	.word	0x0000f4d0
        /*0ba4*/ 	.word	0x000000ff
        /*0ba8*/ 	.word	0x00000000
        /*0bac*/ 	.short	0x0101
        /*0bae*/ 	.byte	0x08
	.zero		1


	//   ....[48]....
        /*0bb0*/ 	.word	0x0000fd70
        /*0bb4*/ 	.word	0x000000ff
        /*0bb8*/ 	.word	0x00000000
        /*0bbc*/ 	.short	0x0101
        /*0bbe*/ 	.byte	0x08
	.zero		1


	//   ....[49]....
        /*0bc0*/ 	.word	0x00014700
        /*0bc4*/ 	.word	0x00000013
        /*0bc8*/ 	.word	0x00022840
        /*0bcc*/ 	.short	0x010a
        /*0bce*/ 	.byte	0x3f
	.zero		1


	//   ....[50]....
        /*0bd0*/ 	.word	0x00014d30
        /*0bd4*/ 	.word	0x00000013
        /*0bd8*/ 	.word	0x00022830
        /*0bdc*/ 	.short	0x0107
        /*0bde*/ 	.byte	0x3f
	.zero		1


	//   ....[51]....
        /*0be0*/ 	.word	0x00014e00
        /*0be4*/ 	.word	0x00000013
        /*0be8*/ 	.word	0x00022830
        /*0bec*/ 	.short	0x0101
        /*0bee*/ 	.byte	0x3f
	.zero		1


	//   ....[52]....
        /*0bf0*/ 	.word	0x00015850
        /*0bf4*/ 	.word	0x00000011
        /*0bf8*/ 	.word	0x00022800
        /*0bfc*/ 	.short	0x0107
        /*0bfe*/ 	.byte	0x3f
	.zero		1


	//   ....[53]....
        /*0c00*/ 	.word	0x00015940
        /*0c04*/ 	.word	0x00000011
        /*0c08*/ 	.word	0x00022800
        /*0c0c*/ 	.short	0x0101
        /*0c0e*/ 	.byte	0x3f
	.zero		1


	//   ....[54]....
        /*0c10*/ 	.word	0x00015960
        /*0c14*/ 	.word	0x00000011
        /*0c18*/ 	.word	0x00022820
        /*0c1c*/ 	.short	0x010a
        /*0c1e*/ 	.byte	0x3f
	.zero		1


	//   ....[55]....
        /*0c20*/ 	.word	0x000159f0
        /*0c24*/ 	.word	0x00000013
        /*0c28*/ 	.word	0x00022860
        /*0c2c*/ 	.short	0x010a
        /*0c2e*/ 	.byte	0x3f
	.zero		1


	//   ....[56]....
        /*0c30*/ 	.word	0x00016150
        /*0c34*/ 	.word	0x00000013
        /*0c38*/ 	.word	0x00022850
        /*0c3c*/ 	.short	0x0107
        /*0c3e*/ 	.byte	0x3f
	.zero		1


	//   ....[57]....
        /*0c40*/ 	.word	0x00016220
        /*0c44*/ 	.word	0x00000013
        /*0c48*/ 	.word	0x00022850
        /*0c4c*/ 	.short	0x0101
        /*0c4e*/ 	.byte	0x3f
	.zero		1


	//   ....[58]....
        /*0c50*/ 	.word	0x00016570
        /*0c54*/ 	.word	0x0000000a
        /*0c58*/ 	.word	0x00022840
        /*0c5c*/ 	.short	0x010a
        /*0c5e*/ 	.byte	0x3f
	.zero		1


	//   ....[59]....
        /*0c60*/ 	.word	0x00016920
        /*0c64*/ 	.word	0x0000000a
        /*0c68*/ 	.word	0x00022830
        /*0c6c*/ 	.short	0x0107
        /*0c6e*/ 	.byte	0x3f
	.zero		1


	//   ....[60]....
        /*0c70*/ 	.word	0x000169e0
        /*0c74*/ 	.word	0x0000000a
        /*0c78*/ 	.word	0x00022830
        /*0c7c*/ 	.short	0x0101
        /*0c7e*/ 	.byte	0x3f
	.zero		1


	//   ....[61]....
        /*0c80*/ 	.word	0x00016a10
        /*0c84*/ 	.word	0x0000000a
        /*0c88*/ 	.word	0x00022860
        /*0c8c*/ 	.short	0x010a
        /*0c8e*/ 	.byte	0x3f
	.zero		1


	//   ....[62]....
        /*0c90*/ 	.word	0x00016f10
        /*0c94*/ 	.word	0x0000000a
        /*0c98*/ 	.word	0x00022850
        /*0c9c*/ 	.short	0x0107
        /*0c9e*/ 	.byte	0x3f
	.zero		1


	//   ....[63]....
        /*0ca0*/ 	.word	0x00016fd0
        /*0ca4*/ 	.word	0x0000000a
        /*0ca8*/ 	.word	0x00022850
        /*0cac*/ 	.short	0x0101
        /*0cae*/ 	.byte	0x3f
	.zero		1


	//   ....[64]....
        /*0cb0*/ 	.word	0x00018260
        /*0cb4*/ 	.word	0x00000005
        /*0cb8*/ 	.word	0x00022820
        /*0cbc*/ 	.short	0x010a
        /*0cbe*/ 	.byte	0x3f
	.zero		1


	//   ....[65]....
        /*0cc0*/ 	.word	0x000183e0
        /*0cc4*/ 	.word	0x00000003
        /*0cc8*/ 	.word	0x00022840
        /*0ccc*/ 	.short	0x010a
        /*0cce*/ 	.byte	0x3f
	.zero		1


	//   ....[66]....
        /*0cd0*/ 	.word	0x00018480
        /*0cd4*/ 	.word	0x00000005
        /*0cd8*/ 	.word	0x00022840
        /*0cdc*/ 	.short	0x010a
        /*0cde*/ 	.byte	0x3f
	.zero		1


	//   ....[67]....
        /*0ce0*/ 	.word	0x000184c0
        /*0ce4*/ 	.word	0x00000003
        /*0ce8*/ 	.word	0x00022860
        /*0cec*/ 	.short	0x010a
        /*0cee*/ 	.byte	0x3f
	.zero		1


	//   ....[68]....
        /*0cf0*/ 	.word	0x00018500
        /*0cf4*/ 	.word	0x00000005
        /*0cf8*/ 	.word	0x00022860
        /*0cfc*/ 	.short	0x010a
        /*0cfe*/ 	.byte	0x3f
	.zero		1


	//   ....[69]....
        /*0d00*/ 	.word	0x00018560
        /*0d04*/ 	.word	0x00000006
        /*0d08*/ 	.word	0x00022800
        /*0d0c*/ 	.short	0x010a
        /*0d0e*/ 	.byte	0x3f
	.zero		1


	//   ....[70]....
        /*0d10*/ 	.word	0x000185c0
        /*0d14*/ 	.word	0x00000003
        /*0d18*/ 	.word	0x00022830
        /*0d1c*/ 	.short	0x010a
        /*0d1e*/ 	.byte	0x3f
	.zero		1


	//   ....[71]....
        /*0d20*/ 	.word	0x00018620
        /*0d24*/ 	.word	0x00000009
        /*0d28*/ 	.word	0x00022850
        /*0d2c*/ 	.short	0x010a
        /*0d2e*/ 	.byte	0x3f
	.zero		1


	//   ....[72]....
        /*0d30*/ 	.word	0x00018680
        /*0d34*/ 	.word	0x00000004
        /*0d38*/ 	.word	0x00022830
        /*0d3c*/ 	.short	0x010a
        /*0d3e*/ 	.byte	0x3f
	.zero		1


	//   ....[73]....
        /*0d40*/ 	.word	0x000186e0
        /*0d44*/ 	.word	0x00000008
        /*0d48*/ 	.word	0x00022850
        /*0d4c*/ 	.short	0x010a
        /*0d4e*/ 	.byte	0x3f
	.zero		1


	//   ....[74]....
        /*0d50*/ 	.word	0x00018740
        /*0d54*/ 	.word	0x00000003
        /*0d58*/ 	.word	0x00022830
        /*0d5c*/ 	.short	0x010a
        /*0d5e*/ 	.byte	0x3f
	.zero		1


	//   ....[75]....
        /*0d60*/ 	.word	0x000187a0
        /*0d64*/ 	.word	0x00000009
        /*0d68*/ 	.word	0x00022850
        /*0d6c*/ 	.short	0x010a
        /*0d6e*/ 	.byte	0x3f
	.zero		1


	//   ....[76]....
        /*0d70*/ 	.word	0x00018800
        /*0d74*/ 	.word	0x00000004
        /*0d78*/ 	.word	0x00022830
        /*0d7c*/ 	.short	0x010a
        /*0d7e*/ 	.byte	0x3f
	.zero		1


	//   ....[77]....
        /*0d80*/ 	.word	0x00018860
        /*0d84*/ 	.word	0x00000008
        /*0d88*/ 	.word	0x00022850
        /*0d8c*/ 	.short	0x010a
        /*0d8e*/ 	.byte	0x3f
	.zero		1


	//   ....[78]....
        /*0d90*/ 	.word	0x00018980
        /*0d94*/ 	.word	0x00000013
        /*0d98*/ 	.word	0x00022840
        /*0d9c*/ 	.short	0x010a
        /*0d9e*/ 	.byte	0x3f
	.zero		1


	//   ....[79]....
        /*0da0*/ 	.word	0x00019c50
        /*0da4*/ 	.word	0x00000011
        /*0da8*/ 	.word	0x00022820
        /*0dac*/ 	.short	0x010a
        /*0dae*/ 	.byte	0x3f
	.zero		1


	//   ....[80]....
        /*0db0*/ 	.word	0x00019ca0
        /*0db4*/ 	.word	0x00000013
        /*0db8*/ 	.word	0x00022860
        /*0dbc*/ 	.short	0x010a
        /*0dbe*/ 	.byte	0x3f
	.zero		1


	//   ....[81]....
        /*0dc0*/ 	.word	0x0001a5f0
        /*0dc4*/ 	.word	0x0000000a
        /*0dc8*/ 	.word	0x00022840
        /*0dcc*/ 	.short	0x010a
        /*0dce*/ 	.byte	0x3f
	.zero		1


	//   ....[82]....
        /*0dd0*/ 	.word	0x0001acc0
        /*0dd4*/ 	.word	0x0000000a
        /*0dd8*/ 	.word	0x00022860
        /*0ddc*/ 	.short	0x010a
        /*0dde*/ 	.byte	0x3f
	.zero		1


	//   ....[83]....
        /*0de0*/ 	.word	0x0001be20
        /*0de4*/ 	.word	0x00000005
        /*0de8*/ 	.word	0x00022820
        /*0dec*/ 	.short	0x010a
        /*0dee*/ 	.byte	0x3f
	.zero		1


	//   ....[84]....
        /*0df0*/ 	.word	0x0001bfc0
        /*0df4*/ 	.word	0x00000003
        /*0df8*/ 	.word	0x00022840
        /*0dfc*/ 	.short	0x010a
        /*0dfe*/ 	.byte	0x3f
	.zero		1


	//   ....[85]....
        /*0e00*/ 	.word	0x0001c010
        /*0e04*/ 	.word	0x00000005
        /*0e08*/ 	.word	0x00022840
        /*0e0c*/ 	.short	0x010a
        /*0e0e*/ 	.byte	0x3f
	.zero		1


	//   ....[86]....
        /*0e10*/ 	.word	0x0001c060
        /*0e14*/ 	.word	0x00000003
        /*0e18*/ 	.word	0x00022860
        /*0e1c*/ 	.short	0x010a
        /*0e1e*/ 	.byte	0x3f
	.zero		1


	//----- nvinfo : EIATTR_NUM_MBARRIERS
	.align		4
.L_381:
        /*0e20*/ 	.byte	0x03, 0x38
        /*0e22*/ 	.short	0x0016


	//----- nvinfo : EIATTR_EXIT_INSTR_OFFSETS
	.align		4
        /*0e24*/ 	.byte	0x04, 0x1c
        /*0e26*/ 	.short	(.L_383 - .L_382)


	//   ....[0]....
.L_382:
        /*0e28*/ 	.word	0x000009a0


	//   ....[1]....
        /*0e2c*/ 	.word	0x00012130


	//   ....[2]....
        /*0e30*/ 	.word	0x00018550


	//----- nvinfo : EIATTR_MAX_THREADS
	.align		4
.L_383:
        /*0e34*/ 	.byte	0x04, 0x05
        /*0e36*/ 	.short	(.L_385 - .L_384)
.L_384:
        /*0e38*/ 	.word	0x00000180
        /*0e3c*/ 	.word	0x00000001
        /*0e40*/ 	.word	0x00000001


	//----- nvinfo : EIATTR_CRS_STACK_SIZE
	.align		4
.L_385:
        /*0e44*/ 	.byte	0x04, 0x1e
        /*0e46*/ 	.short	(.L_387 - .L_386)
.L_386:
        /*0e48*/ 	.word	0x00000000


	//----- nvinfo : EIATTR_CBANK_PARAM_SIZE
	.align		4
.L_387:
        /*0e4c*/ 	.byte	0x03, 0x19
        /*0e4e*/ 	.short	0x0af0


	//----- nvinfo : EIATTR_PARAM_CBANK
	.align		4
        /*0e50*/ 	.byte	0x04, 0x0a
        /*0e52*/ 	.short	(.L_389 - .L_388)
	.align		4
.L_388:
        /*0e54*/ 	.word	index@(.nv.constant0._ZN7cutlass13device_kernelIN5flash11enable_sm90INS1_16FlashAttnFwdSm90INS1_25CollectiveMainloopFwdSm90ILi2EN4cute5tupleIJNS5_1CILi1EEES8_S8_EEENS6_IJNS7_ILi128EEENS7_ILi96EEENS7_ILi64EEEEEELi256ENS_10bfloat16_tEfNS_4arch4Sm90ELb0ELb1ELb0ELb1ELb1ELb0ELb0ELb1ELb0ELb1ELb1ELb0EEENS1_21CollectiveEpilogueFwdINS6_IJSA_NS7_ILi256EEESB_EEES9_SE_SG_Li256ELb1ELb1ELb1ELb0EEENS1_36VarlenDynamicPersistentTileSchedulerILi128ELi96ELi256ELi128ELb1ELb1ELb1ELb1ELb0ELb1EEEEEEEEEvNT_6ParamsE)
        /*0e58*/ 	.short	0x0210
        /*0e5a*/ 	.short	0x0af0


	//----- nvinfo : EIATTR_SW_WAR
	.align		4
.L_389:
        /*0e5c*/ 	.byte	0x04, 0x36
        /*0e5e*/ 	.short	(.L_391 - .L_390)
.L_390:
        /*0e60*/ 	.word	0x00000008
.L_391:


//--------------------- .nv.info._ZN7cutlass13device_kernelIN5flash11enable_sm90INS1_16FlashAttnFwdSm90INS1_25CollectiveMainloopFwdSm90ILi2EN4cute5tupleIJNS5_1CILi1EEES8_S8_EEENS6_IJNS7_ILi128EEENS7_ILi96EEENS7_ILi64EEEEEELi256ENS_10bfloat16_tEfNS_4arch4Sm90ELb0ELb1ELb0ELb1ELb1ELb1ELb0ELb1ELb0ELb1ELb1ELb0EEENS1_21CollectiveEpilogueFwdINS6_IJSA_NS7_ILi256EEESB_EEES9_SE_SG_Li256ELb1ELb1ELb1ELb0EEENS1_36VarlenDynamicPersistentTileSchedulerILi128ELi96ELi256ELi128ELb1ELb1ELb1ELb1ELb0ELb1EEEEEEEEEvNT_6ParamsE --------------------------
	.section	.nv.info._ZN7cutlass13device_kernelIN5flash11enable_sm90INS1_16FlashAttnFwdSm90INS1_25CollectiveMainloopFwdSm90ILi2EN4cute5tupleIJNS5_1CILi1EEES8_S8_EEENS6_IJNS7_ILi128EEENS7_ILi96EEENS7_ILi64EEEEEELi256ENS_10bfloat16_tEfNS_4arch4Sm90ELb0ELb1ELb0ELb1ELb1ELb1ELb0ELb1ELb0ELb1ELb1ELb0EEENS1_21CollectiveEpilogueFwdINS6_IJSA_NS7_ILi256EEESB_EEES9_SE_SG_Li256ELb1ELb1ELb1ELb0EEENS1_36VarlenDynamicPersistentTileSchedulerILi128ELi96ELi256ELi128ELb1ELb1ELb1ELb1ELb0ELb1EEEEEEEEEvNT_6ParamsE,"",@"SHT_CUDA_INFO"
	.sectionflags	@""
	.align	4


	//----- nvinfo : EIATTR_CUDA_API_VERSION
	.align		4
        /*0000*/ 	.byte	0x04, 0x37
        /*0002*/ 	.short	(.L_393 - .L_392)
.L_392:
        /*0004*/ 	.word	0x00000082


	//----- nvinfo : EIATTR_KPARAM_INFO
	.align		4
.L_393:
        /*0008*/ 	.byte	0x04, 0x17
        /*000a*/ 	.short	(.L_395 - .L_394)
.L_394:
        /*000c*/ 	.word	0x00000000
        /*0010*/ 	.short	0x0000
        /*0012*/ 	.short	0x0070
        /*0014*/ 	.byte	0x00, 0xf0, 0x01, 0x2a


	//----- nvinfo : EIATTR_SPARSE_MMA_MASK
	.align		4
.L_395:
        /*0018*/ 	.byte	0x03, 0x50
        /*001a*/ 	.short	0x0000


	//----- nvinfo : EIATTR_MAXREG_COUNT
	.align		4
        /*001c*/ 	.byte	0x03, 0x1b
        /*001e*/ 	.short	0x00a8


	//----- nvinfo : EIATTR_NUM_BARRIERS
	.align		4
        /*0020*/ 	.byte	0x02, 0x4c
        /*0022*/ 	.byte	0x10
	.zero		1


	//----- nvinfo : EIATTR_EXTERNS
	.align		4
        /*0024*/ 	.byte	0x04, 0x0f
        /*0026*/ 	.short	(.L_397 - .L_396)


	//   ....[0]....
	.align		4
.L_396:
        /*0028*/ 	.word	index@(__assertfail)


	//----- nvinfo : EIATTR_ANNOTATIONS
	.align		4
.L_397:
        /*002c*/ 	.byte	0x04, 0x55
        /*002e*/ 	.short	(.L_399 - .L_398)


	//   ....[0]....
.L_398:
        /* <DEDUP_REMOVED lines=44> */


	//----- nvinfo : EIATTR_MERCURY_ISA_VERSION
	.align		4
.L_399:
        /*02e0*/ 	.byte	0x03, 0x5f
        /*02e2*/ 	.short	0x0101


	//----- nvinfo : EIATTR_UNUSED_LOAD_BYTE_OFFSET
	.align		4
        /*02e4*/ 	.byte	0x04, 0x44
        /*02e6*/ 	.short	(.L_401 - .L_400)


	//   ....[0]....
.L_400:
        /*02e8*/ 	.word	0x00000a80
        /*02ec*/ 	.word	0x0000fff0


	//   ....[1]....
        /*02f0*/ 	.word	0x00016640
        /*02f4*/ 	.word	0x0000fff0


	//----- nvinfo : EIATTR_INT_WARP_WIDE_INSTR_OFFSETS
	.align		4
.L_401:
        /*02f8*/ 	.byte	0x04, 0x31
        /*02fa*/ 	.short	(.L_403 - .L_402)


	//   ....[0]....
.L_402:
        /*02fc*/ 	.word	0x00000130


	//   ....[1]....
        /*0300*/ 	.word	0x00000170


	//   ....[2]....
        /*0304*/ 	.word	0x000001e0


	//   ....[3]....
        /*0308*/ 	.word	0x0001f200


	//   ....[4]....
        /*030c*/ 	.word	0x0001f290


	//   ....[5]....
        /*0310*/ 	.word	0x00022570


	//   ....[6]....
        /*0314*/ 	.word	0x00022600


	//----- nvinfo : EIATTR_COOP_GROUP_MASK_REGIDS
	.align		4
.L_403:
        /*0318*/ 	.byte	0x04, 0x29
        /*031a*/ 	.short	(.L_405 - .L_404)


	//   ....[0]....
.L_404:
        /*031c*/ 	.word	0xffffffff


	//   ....[1]....
        /*0320*/ 	.word	0xffffffff


	//   ....[2]....
        /*0324*/ 	.word	0xffffffff


	//   ....[3]....
        /*0328*/ 	.word	0xffffffff


	//   ....[4]....
        /*032c*/ 	.word	0xffffffff


	//   ....[5]....
        /*0330*/ 	.word	0xffffffff


	//   ....[6]....
        /*0334*/ 	.word	0xffffffff


	//   ....[7]....
        /*0338*/ 	.word	0xffffffff


	//   ....[8]....
        /*033c*/ 	.word	0xffffffff


	//   ....[9]....
        /*0340*/ 	.word	0xffffffff


	//   ....[10]....
        /*0344*/ 	.word	0xffffffff


	//   ....[11]....
        /*0348*/ 	.word	0xffffffff


	//   ....[12]....
        /*034c*/ 	.word	0xffffffff


	//   ....[13]....
        /*0350*/ 	.word	0xffffffff


	//   ....[14]....
        /*0354*/ 	.word	0xffffffff


	//   ....[15]....
        /*0358*/ 	.word	0xffffffff


	//   ....[16]....
        /*035c*/ 	.word	0xffffffff


	//   ....[17]....
        /*0360*/ 	.word	0xffffffff


	//   ....[18]....
        /*0364*/ 	.word	0xffffffff


	//   ....[19]....
        /*0368*/ 	.word	0xffffffff


	//   ....[20]....
        /*036c*/ 	.word	0xffffffff


	//   ....[21]....
        /*0370*/ 	.word	0xffffffff


	//   ....[22]....
        /*0374*/ 	.word	0xffffffff


	//   ....[23]....
        /*0378*/ 	.word	0xffffffff


	//   ....[24]....
        /*037c*/ 	.word	0xffffffff


	//   ....[25]....
        /*0380*/ 	.word	0xffffffff


	//   ....[26]....
        /*0384*/ 	.word	0xffffffff


	//   ....[27]....
        /*0388*/ 	.word	0xffffffff


	//   ....[28]....
        /*038c*/ 	.word	0xffffffff


	//   ....[29]....
        /*0390*/ 	.word	0xffffffff


	//   ....[30]....
        /*0394*/ 	.word	0xffffffff


	//   ....[31]....
        /*0398*/ 	.word	0xffffffff


	//   ....[32]....
        /*039c*/ 	.word	0xffffffff


	//   ....[33]....
        /*03a0*/ 	.word	0xffffffff


	//   ....[34]....
        /*03a4*/ 	.word	0xffffffff


	//   ....[35]....
        /*03a8*/ 	.word	0xffffffff


	//   ....[36]....
        /*03ac*/ 	.word	0xffffffff


	//   ....[37]....
        /*03b0*/ 	.word	0xffffffff


	//   ....[38]....
        /*03b4*/ 	.word	0xffffffff


	//   ....[39]....
        /*03b8*/ 	.word	0xffffffff


	//   ....[40]....
        /*03bc*/ 	.word	0xffffffff


	//   ....[41]....
        /*03c0*/ 	.word	0xffffffff


	//   ....[42]....
        /*03c4*/ 	.word	0xffffffff


	//   ....[43]....
        /*03c8*/ 	.word	0xffffffff


	//   ....[44]....
        /*03cc*/ 	.word	0xffffffff


	//   ....[45]....
        /*03d0*/ 	.word	0xffffffff


	//   ....[46]....
        /*03d4*/ 	.word	0xffffffff


	//   ....[47]....
        /*03d8*/ 	.word	0xffffffff


	//   ....[48]....
        /*03dc*/ 	.word	0xffffffff


	//   ....[49]....
        /*03e0*/ 	.word	0xffffffff


	//   ....[50]....
        /*03e4*/ 	.word	0xffffffff


	//   ....[51]....
        /*03e8*/ 	.word	0xffffffff


	//   ....[52]....
        /*03ec*/ 	.word	0xffffffff


	//   ....[53]....
        /*03f0*/ 	.word	0xffffffff


	//   ....[54]....
        /*03f4*/ 	.word	0xffffffff


	//   ....[55]....
        /*03f8*/ 	.word	0xffffffff


	//   ....[56]....
        /*03fc*/ 	.word	0xffffffff


	//   ....[57]....
        /*0400*/ 	.word	0xffffffff


	//   ....[58]....
        /*0404*/ 	.word	0xffffffff


	//   ....[59]....
        /*0408*/ 	.word	0xffffffff


	//   ....[60]....
        /*040c*/ 	.word	0xffffffff


	//   ....[61]....
        /*0410*/ 	.word	0xffffffff


	//   ....[62]....
        /*0414*/ 	.word	0xffffffff


	//   ....[63]....
        /*0418*/ 	.word	0xffffffff


	//   ....[64]....
        /*041c*/ 	.word	0xffffffff


	//   ....[65]....
        /*0420*/ 	.word	0xffffffff


	//   ....[66]....
        /*0424*/ 	.word	0xffffffff


	//   ....[67]....
        /*0428*/ 	.word	0xffffffff


	//   ....[68]....
        /*042c*/ 	.word	0xffffffff


	//   ....[69]....
        /*0430*/ 	.word	0xffffffff


	//   ....[70]....
        /*0434*/ 	.word	0xffffffff


	//   ....[71]....
        /*0438*/ 	.word	0xffffffff


	//   ....[72]....
        /*043c*/ 	.word	0xffffffff


	//   ....[73]....
        /*0440*/ 	.word	0xffffffff


	//   ....[74]....
        /*0444*/ 	.word	0xffffffff


	//   ....[75]....
        /*0448*/ 	.word	0xffffffff


	//   ....[76]....
        /*044c*/ 	.word	0xffffffff


	//   ....[77]....
        /*0450*/ 	.word	0xffffffff


	//   ....[78]....
        /*0454*/ 	.word	0xffffffff


	//   ....[79]....
        /*0458*/ 	.word	0xffffffff


	//   ....[80]....
        /*045c*/ 	.word	0xffffffff


	//   ....[81]....
        /*0460*/ 	.word	0xffffffff


	//   ....[82]....
        /*0464*/ 	.word	0xffffffff


	//   ....[83]....
        /*0468*/ 	.word	0xffffffff


	//   ....[84]....
        /*046c*/ 	.word	0xffffffff


	//   ....[85]....
        /*0470*/ 	.word	0xffffffff


	//   ....[86]....
        /*0474*/ 	.word	0xffffffff


	//   ....[87]....
        /*0478*/ 	.word	0xffffffff


	//   ....[88]....
        /*047c*/ 	.word	0xffffffff


	//   ....[89]....
        /*0480*/ 	.word	0xffffffff


	//   ....[90]....
        /*0484*/ 	.word	0xffffffff


	//   ....[91]....
        /*0488*/ 	.word	0xffffffff


	//   ....[92]....
        /*048c*/ 	.word	0xffffffff


	//   ....[93]....
        /*0490*/ 	.word	0xffffffff


	//   ....[94]....
        /*0494*/ 	.word	0xffffffff


	//   ....[95]....
        /*0498*/ 	.word	0xffffffff


	//   ....[96]....
        /*049c*/ 	.word	0xffffffff


	//   ....[97]....
        /*04a0*/ 	.word	0xffffffff


	//   ....[98]....
        /*04a4*/ 	.word	0xffffffff


	//   ....[99]....
        /*04a8*/ 	.word	0xffffffff


	//   ....[100]....
        /*04ac*/ 	.word	0xffffffff


	//   ....[101]....
        /*04b0*/ 	.word	0xffffffff


	//   ....[102]....
        /*04b4*/ 	.word	0xffffffff


	//   ....[103]....
        /*04b8*/ 	.word	0xffffffff


	//   ....[104]....
        /*04bc*/ 	.word	0xffffffff


	//   ....[105]....
        /*04c0*/ 	.word	0xffffffff


	//   ....[106]....
        /*04c4*/ 	.word	0xffffffff


	//   ....[107]....
        /*04c8*/ 	.word	0xffffffff


	//   ....[108]....
        /*04cc*/ 	.word	0xffffffff


	//   ....[109]....
        /*04d0*/ 	.word	0xffffffff


	//   ....[110]....
        /*04d4*/ 	.word	0xffffffff


	//   ....[111]....
        /*04d8*/ 	.word	0xffffffff


	//   ....[112]....
        /*04dc*/ 	.word	0xffffffff


	//   ....[113]....
        /*04e0*/ 	.word	0xffffffff


	//   ....[114]....
        /*04e4*/ 	.word	0xffffffff


	//   ....[115]....
        /*04e8*/ 	.word	0xffffffff


	//   ....[116]....
        /*04ec*/ 	.word	0xffffffff


	//   ....[117]....
        /*04f0*/ 	.word	0xffffffff


	//   ....[118]....
        /*04f4*/ 	.word	0xffffffff


	//   ....[119]....
        /*04f8*/ 	.word	0xffffffff


	//   ....[120]....
        /*04fc*/ 	.word	0xffffffff


	//   ....[121]....
        /*0500*/ 	.word	0xffffffff


	//   ....[122]....
        /*0504*/ 	.word	0xffffffff


	//   ....[123]....
        /*0508*/ 	.word	0xffffffff


	//   ....[124]....
        /*050c*/ 	.word	0xffffffff


	//   ....[125]....
        /*0510*/ 	.word	0xffffffff


	//   ....[126]....
        /*0514*/ 	.word	0xffffffff


	//   ....[127]....
        /*0518*/ 	.word	0xffffffff


	//   ....[128]....
        /*051c*/ 	.word	0xffffffff


	//   ....[129]....
        /*0520*/ 	.word	0xffffffff


	//   ....[130]....
        /*0524*/ 	.word	0xffffffff


	//   ....[131]....
        /*0528*/ 	.word	0xffffffff


	//   ....[132]....
        /*052c*/ 	.word	0xffffffff


	//   ....[133]....
        /*0530*/ 	.word	0xffffffff


	//   ....[134]....
        /*0534*/ 	.word	0xffffffff


	//   ....[135]....
        /*0538*/ 	.word	0xffffffff


	//   ....[136]....
        /*053c*/ 	.word	0xffffffff


	//   ....[137]....
        /*0540*/ 	.word	0xffffffff


	//   ....[138]....
        /*0544*/ 	.word	0xffffffff


	//   ....[139]....
        /*0548*/ 	.word	0xffffffff


	//   ....[140]....
        /*054c*/ 	.word	0xffffffff


	//   ....[141]....
        /*0550*/ 	.word	0xffffffff


	//   ....[142]....
        /*0554*/ 	.word	0xffffffff


	//   ....[143]....
        /*0558*/ 	.word	0xffffffff


	//   ....[144]....
        /*055c*/ 	.word	0xffffffff


	//   ....[145]....
        /*0560*/ 	.word	0xffffffff


	//   ....[146]....
        /*0564*/ 	.word	0xffffffff


	//   ....[147]....
        /*0568*/ 	.word	0xffffffff


	//   ....[148]....
        /*056c*/ 	.word	0xffffffff


	//   ....[149]....
        /*0570*/ 	.word	0xffffffff


	//   ....[150]....
        /*0574*/ 	.word	0xffffffff


	//   ....[151]....
        /*0578*/ 	.word	0xffffffff


	//   ....[152]....
        /*057c*/ 	.word	0xffffffff


	//   ....[153]....
        /*0580*/ 	.word	0xffffffff


	//   ....[154]....
        /*0584*/ 	.word	0xffffffff


	//   ....[155]....
        /*0588*/ 	.word	0xffffffff


	//   ....[156]....
        /*058c*/ 	.word	0xffffffff


	//   ....[157]....
        /*0590*/ 	.word	0xffffffff


	//   ....[158]....
        /*0594*/ 	.word	0xffffffff


	//   ....[159]....
        /*0598*/ 	.word	0xffffffff


	//   ....[160]....
        /*059c*/ 	.word	0xffffffff


	//   ....[161]....
        /*05a0*/ 	.word	0xffffffff


	//   ....[162]....
        /*05a4*/ 	.word	0xffffffff


	//   ....[163]....
        /*05a8*/ 	.word	0xffffffff


	//   ....[164]....
        /*05ac*/ 	.word	0xffffffff


	//   ....[165]....
        /*05b0*/ 	.word	0xffffffff


	//   ....[166]....
        /*05b4*/ 	.word	0xffffffff


	//   ....[167]....
        /*05b8*/ 	.word	0xffffffff


	//   ....[168]....
        /*05bc*/ 	.word	0xffffffff


	//   ....[169]....
        /*05c0*/ 	.word	0xffffffff


	//   ....[170]....
        /*05c4*/ 	.word	0xffffffff


	//   ....[171]....
        /*05c8*/ 	.word	0xffffffff


	//   ....[172]....
        /*05cc*/ 	.word	0xffffffff


	//   ....[173]....
        /*05d0*/ 	.word	0xffffffff


	//   ....[174]....
        /*05d4*/ 	.word	0xffffffff


	//   ....[175]....
        /*05d8*/ 	.word	0xffffffff


	//   ....[176]....
        /*05dc*/ 	.word	0xffffffff


	//   ....[177]....
        /*05e0*/ 	.word	0xffffffff


	//   ....[178]....
        /*05e4*/ 	.word	0xffffffff


	//   ....[179]....
        /*05e8*/ 	.word	0xffffffff


	//   ....[180]....
        /*05ec*/ 	.word	0xffffffff


	//   ....[181]....
        /*05f0*/ 	.word	0xffffffff


	//   ....[182]....
        /*05f4*/ 	.word	0xffffffff


	//   ....[183]....
        /*05f8*/ 	.word	0xffffffff


	//   ....[184]....
        /*05fc*/ 	.word	0xffffffff


	//   ....[185]....
        /*0600*/ 	.word	0xffffffff


	//   ....[186]....
        /*0604*/ 	.word	0xffffffff


	//   ....[187]....
        /*0608*/ 	.word	0xffffffff


	//   ....[188]....
        /*060c*/ 	.word	0xffffffff


	//   ....[189]....
        /*0610*/ 	.word	0xffffffff


	//   ....[190]....
        /*0614*/ 	.word	0xffffffff


	//   ....[191]....
        /*0618*/ 	.word	0x0500000f


	//   ....[192]....
        /*061c*/ 	.word	0x0500000f


	//   ....[193]....
        /*0620*/ 	.word	0x0500000f


	//   ....[194]....
        /*0624*/ 	.word	0x0500000f


	//   ....[195]....
        /*0628*/ 	.word	0x0500000f


	//   ....[196]....
        /*062c*/ 	.word	0x0500000f


	//   ....[197]....
        /*0630*/ 	.word	0x0500000f


	//   ....[198]....
        /*0634*/ 	.word	0x0500000f


	//   ....[199]....
        /*0638*/ 	.word	0x0500000f


	//   ....[200]....
        /*063c*/ 	.word	0x0500000f


	//   ....[201]....
        /*0640*/ 	.word	0x0500000f


	//   ....[202]....
        /*0644*/ 	.word	0x0500000f


	//   ....[203]....
        /*0648*/ 	.word	0x0500000f


	//   ....[204]....
        /*064c*/ 	.word	0x0500000f


	//   ....[205]....
        /*0650*/ 	.word	0x0500000f


	//   ....[206]....
        /*0654*/ 	.word	0x0500000f


	//   ....[207]....
        /*0658*/ 	.word	0x0500000f


	//   ....[208]....
        /*065c*/ 	.word	0x0500000f


	//   ....[209]....
        /*0660*/ 	.word	0x0500000f


	//   ....[210]....
        /*0664*/ 	.word	0x0500000f


	//   ....[211]....
        /*0668*/ 	.word	0x0500000f


	//   ....[212]....
        /*066c*/ 	.word	0x0500000f


	//   ....[213]....
        /*0670*/ 	.word	0x0500000f


	//   ....[214]....
        /*0674*/ 	.word	0x0500000f


	//   ....[215]....
        /*0678*/ 	.word	0x0500000f


	//   ....[216]....
        /*067c*/ 	.word	0x0500000f


	//   ....[217]....
        /*0680*/ 	.word	0x0500000f


	//   ....[218]....
        /*0684*/ 	.word	0x0500000f


	//   ....[219]....
        /*0688*/ 	.word	0x0500000f


	//   ....[220]....
        /*068c*/ 	.word	0x0500000f


	//   ....[221]....
        /*0690*/ 	.word	0x0500000f


	//   ....[222]....
        /*0694*/ 	.word	0x0500000f


	//   ....[223]....
        /*0698*/ 	.word	0x0500000f


	//   ....[224]....
        /*069c*/ 	.word	0x0500000f


	//   ....[225]....
        /*06a0*/ 	.word	0x0500000f


	//   ....[226]....
        /*06a4*/ 	.word	0x0500000f


	//   ....[227]....
        /*06a8*/ 	.word	0x0500000f


	//   ....[228]....
        /*06ac*/ 	.word	0x0500000f


	//   ....[229]....
        /*06b0*/ 	.word	0x0500000f


	//   ....[230]....
        /*06b4*/ 	.word	0x0500000f


	//   ....[231]....
        /*06b8*/ 	.word	0x0500000f


	//   ....[232]....
        /*06bc*/ 	.word	0x0500000f


	//   ....[233]....
        /*06c0*/ 	.word	0x0500000f


	//   ....[234]....
        /*06c4*/ 	.word	0x0500000f


	//   ....[235]....
        /*06c8*/ 	.word	0x0500000f


	//   ....[236]....
        /*06cc*/ 	.word	0x0500000f


	//   ....[237]....
        /*06d0*/ 	.word	0x0500000f


	//   ....[238]....
        /*06d4*/ 	.word	0x0500000f


	//   ....[239]....
        /*06d8*/ 	.word	0x0500000f


	//   ....[240]....
        /*06dc*/ 	.word	0x0500000f


	//   ....[241]....
        /*06e0*/ 	.word	0x0500000f


	//   ....[242]....
        /*06e4*/ 	.word	0x0500000f


	//   ....[243]....
        /*06e8*/ 	.word	0x0500000f


	//   ....[244]....
        /*06ec*/ 	.word	0x0500000f


	//   ....[245]....
        /*06f0*/ 	.word	0x0500000f


	//   ....[246]....
        /*06f4*/ 	.word	0x0500000f


	//   ....[247]....
        /*06f8*/ 	.word	0x0500000f


	//   ....[248]....
        /*06fc*/ 	.word	0x0500000f


	//   ....[249]....
        /*0700*/ 	.word	0x0500000f


	//   ....[250]....
        /*0704*/ 	.word	0x0500000f


	//   ....[251]....
        /*0708*/ 	.word	0x0500000f


	//   ....[252]....
        /*070c*/ 	.word	0x0500000f


	//   ....[253]....
        /*0710*/ 	.word	0x0500000f


	//   ....[254]....
        /*0714*/ 	.word	0x0500000f


	//   ....[255]....
        /*0718*/ 	.word	0x0500000f


	//   ....[0]....
        /*071c*/ 	.word	0x0500000f


	//   ....[1]....
        /*0720*/ 	.word	0x0500000f


	//   ....[2]....
        /*0724*/ 	.word	0x0500000f


	//   ....[3]....
        /*0728*/ 	.word	0x0500000f


	//   ....[4]....
        /*072c*/ 	.word	0x0500000f


	//   ....[5]....
        /*0730*/ 	.word	0x0500000f


	//   ....[6]....
        /*0734*/ 	.word	0x0500000f


	//   ....[7]....
        /*0738*/ 	.word	0x0500000f


	//   ....[8]....
        /*073c*/ 	.word	0x0500000f


	//   ....[9]....
        /*0740*/ 	.word	0x0500000f


	//   ....[10]....
        /*0744*/ 	.word	0x0500000f


	//   ....[11]....
        /*0748*/ 	.word	0x0500000f


	//   ....[12]....
        /*074c*/ 	.word	0x0500000f


	//   ....[13]....
        /*0750*/ 	.word	0x0500000f


	//   ....[14]....
        /*0754*/ 	.word	0x0500000f


	//   ....[15]....
        /*0758*/ 	.word	0x0500000f


	//   ....[16]....
        /*075c*/ 	.word	0x0500000f


	//   ....[17]....
        /*0760*/ 	.word	0x0500000f


	//   ....[18]....
        /*0764*/ 	.word	0x0500000f


	//   ....[19]....
        /*0768*/ 	.word	0x0500000f


	//   ....[20]....
        /*076c*/ 	.word	0x0500000f


	//   ....[21]....
        /*0770*/ 	.word	0x0500000f


	//   ....[22]....
        /*0774*/ 	.word	0x0500000f


	//   ....[23]....
        /*0778*/ 	.word	0x0500000f


	//   ....[24]....
        /*077c*/ 	.word	0x0500000f


	//   ....[25]....
        /*0780*/ 	.word	0x0500000f


	//   ....[26]....
        /*0784*/ 	.word	0x0500000f


	//   ....[27]....
        /*0788*/ 	.word	0x0500000f


	//   ....[28]....
        /*078c*/ 	.word	0x0500000f


	//   ....[29]....
        /*0790*/ 	.word	0x0500000f


	//   ....[30]....
        /*0794*/ 	.word	0x0500000f


	//   ....[31]....
        /*0798*/ 	.word	0x0500000f


	//   ....[32]....
        /*079c*/ 	.word	0x0500000f


	//   ....[33]....
        /*07a0*/ 	.word	0x0500000f


	//   ....[34]....
        /*07a4*/ 	.word	0x0500000f


	//   ....[35]....
        /*07a8*/ 	.word	0x0500000f


	//   ....[36]....
        /*07ac*/ 	.word	0x0500000f


	//   ....[37]....
        /*07b0*/ 	.word	0x0500000f


	//   ....[38]....
        /*07b4*/ 	.word	0x0500000f


	//   ....[39]....
        /*07b8*/ 	.word	0x0500000f


	//   ....[40]....
        /*07bc*/ 	.word	0x0500000f


	//   ....[41]....
        /*07c0*/ 	.word	0x0500000f


	//   ....[42]....
        /*07c4*/ 	.word	0x0500000f


	//   ....[43]....
        /*07c8*/ 	.word	0x0500000f


	//   ....[44]....
        /*07cc*/ 	.word	0x0500000f


	//   ....[45]....
        /*07d0*/ 	.word	0x0500000f


	//   ....[46]....
        /*07d4*/ 	.word	0x0500000f


	//   ....[47]....
        /*07d8*/ 	.word	0x0500000f


	//   ....[48]....
        /*07dc*/ 	.word	0x0500000f


	//   ....[49]....
        /*07e0*/ 	.word	0x0500000f


	//   ....[50]....
        /*07e4*/ 	.word	0x0500000f


	//   ....[51]....
        /*07e8*/ 	.word	0x0500000f


	//   ....[52]....
        /*07ec*/ 	.word	0x0500000f


	//   ....[53]....
        /*07f0*/ 	.word	0x0500000f


	//   ....[54]....
        /*07f4*/ 	.word	0x0500000f


	//   ....[55]....
        /*07f8*/ 	.word	0x0500000f


	//   ....[56]....
        /*07fc*/ 	.word	0x0500000f


	//   ....[57]....
        /*0800*/ 	.word	0x0500000f


	//   ....[58]....
        /*0804*/ 	.word	0x0500000f


	//   ....[59]....
        /*0808*/ 	.word	0x0500000f


	//   ....[60]....
        /*080c*/ 	.word	0x0500000f


	//   ....[61]....
        /*0810*/ 	.word	0x0500000f


	//   ....[62]....
        /*0814*/ 	.word	0x0500000f


	//   ....[63]....
        /*0818*/ 	.word	0x0500000f


	//   ....[64]....
        /*081c*/ 	.word	0x0500000f


	//   ....[65]....
        /*0820*/ 	.word	0x0500000f


	//   ....[66]....
        /*0824*/ 	.word	0x0500000f


	//   ....[67]....
        /*0828*/ 	.word	0x0500000f


	//   ....[68]....
        /*082c*/ 	.word	0x0500000f


	//----- nvinfo : EIATTR_COOP_GROUP_INSTR_OFFSETS
	.align		4
.L_405:
        /*0830*/ 	.byte	0x04, 0x28
        /*0832*/ 	.short	(.L_407 - .L_406)


	//   ....[0]....
.L_406:
        /*0834*/ 	.word	0x00000070


	//   ....[1]....
        /*0838*/ 	.word	0x00000140


	//   ....[2]....
        /*083c*/ 	.word	0x00000190


	//   ....[3]....
        /*0840*/ 	.word	0x000003c0


	//   ....[4]....
        /*0844*/ 	.word	0x00000520


	//   ....[5]....
        /*0848*/ 	.word	0x00000640


	//   ....[6]....
        /*084c*/ 	.word	0x000007a0


	//   ....[7]....
        /*0850*/ 	.word	0x000037b0


	//   ....[8]....
        /*0854*/ 	.word	0x000037c0


	//   ....[9]....
        /*0858*/ 	.word	0x00003f00


	//   ....[10]....
        /*085c*/ 	.word	0x00003f10


	//   ....[11]....
        /*0860*/ 	.word	0x00004b60


	//   ....[12]....
        /*0864*/ 	.word	0x00004b70


	//   ....[13]....
        /*0868*/ 	.word	0x00005340


	//   ....[14]....
        /*086c*/ 	.word	0x00005350


	//   ....[15]....
        /*0870*/ 	.word	0x00005db0


	//   ....[16]....
        /*0874*/ 	.word	0x00005dc0


	//   ....[17]....
        /*0878*/ 	.word	0x00005ed0


	//   ....[18]....
        /*087c*/ 	.word	0x00005ee0


	//   ....[19]....
        /*0880*/ 	.word	0x000062e0


	//   ....[20]....
        /*0884*/ 	.word	0x00006310


	//   ....[21]....
        /*0888*/ 	.word	0x000065e0


	//   ....[22]....
        /*088c*/ 	.word	0x00006600


	//   ....[23]....
        /*0890*/ 	.word	0x000075d0


	//   ....[24]....
        /*0894*/ 	.word	0x00007d40


	//   ....[25]....
        /*0898*/ 	.word	0x00007d50


	//   ....[26]....
        /*089c*/ 	.word	0x00007d60


	//   ....[27]....
        /*08a0*/ 	.word	0x00007d70


	//   ....[28]....
        /*08a4*/ 	.word	0x00008060


	//   ....[29]....
        /*08a8*/ 	.word	0x00008070


	//   ....[30]....
        /*08ac*/ 	.word	0x00008080


	//   ....[31]....
        /*08b0*/ 	.word	0x00008090


	//   ....[32]....
        /*08b4*/ 	.word	0x00009390


	//   ....[33]....
        /*08b8*/ 	.word	0x000093b0


	//   ....[34]....
        /*08bc*/ 	.word	0x000093c0


	//   ....[35]....
        /*08c0*/ 	.word	0x000093d0


	//   ....[36]....
        /*08c4*/ 	.word	0x000094c0


	//   ....[37]....
        /*08c8*/ 	.word	0x000094e0


	//   ....[38]....
        /*08cc*/ 	.word	0x00009560


	//   ....[39]....
        /*08d0*/ 	.word	0x000095b0


	//   ....[40]....
        /*08d4*/ 	.word	0x0000ada0


	//   ....[41]....
        /*08d8*/ 	.word	0x0000b6b0


	//   ....[42]....
        /*08dc*/ 	.word	0x0000bce0


	//   ....[43]....
        /*08e0*/ 	.word	0x0000bdf0


	//   ....[44]....
        /*08e4*/ 	.word	0x0000c3d0


	//   ....[45]....
        /*08e8*/ 	.word	0x0000c430


	//   ....[46]....
        /*08ec*/ 	.word	0x0000d8b0


	//   ....[47]....
        /*08f0*/ 	.word	0x0000e320


	//   ....[48]....
        /*08f4*/ 	.word	0x0000ea10


	//   ....[49]....
        /*08f8*/ 	.word	0x0000eb30


	//   ....[50]....
        /*08fc*/ 	.word	0x0000f440


	//   ....[51]....
        /*0900*/ 	.word	0x0000f5c0


	//   ....[52]....
        /*0904*/ 	.word	0x00010f00


	//   ....[53]....
        /*0908*/ 	.word	0x00010f20


	//   ....[54]....
        /*090c*/ 	.word	0x00011800


	//   ....[55]....
        /*0910*/ 	.word	0x00011850


	//   ....[56]....
        /*0914*/ 	.word	0x00012de0


	//   ....[57]....
        /*0918*/ 	.word	0x00013830


	//   ....[58]....
        /*091c*/ 	.word	0x00013f60


	//   ....[59]....
        /*0920*/ 	.word	0x00014090


	//   ....[60]....
        /*0924*/ 	.word	0x00014500


	//   ....[61]....
        /*0928*/ 	.word	0x00014560


	//   ....[62]....
        /*092c*/ 	.word	0x00015b90


	//   ....[63]....
        /*0930*/ 	.word	0x00015c20


	//   ....[64]....
        /*0934*/ 	.word	0x00015cd0


	//   ....[65]....
        /*0938*/ 	.word	0x00015ea0


	//   ....[66]....
        /*093c*/ 	.word	0x000176c0


	//   ....[67]....
        /*0940*/ 	.word	0x000176e0


	//   ....[68]....
        /*0944*/ 	.word	0x000176f0


	//   ....[69]....
        /*0948*/ 	.word	0x00017700


	//   ....[70]....
        /*094c*/ 	.word	0x00018120


	//   ....[71]....
        /*0950*/ 	.word	0x00018130


	//   ....[72]....
        /*0954*/ 	.word	0x00018360


	//   ....[73]....
        /*0958*/ 	.word	0x00018370


	//   ....[74]....
        /*095c*/ 	.word	0x000185a0


	//   ....[75]....
        /*0960*/ 	.word	0x000185b0


	//   ....[76]....
        /*0964*/ 	.word	0x000187e0


	//   ....[77]....
        /*0968*/ 	.word	0x000187f0


	//   ....[78]....
        /*096c*/ 	.word	0x00018cc0


	//   ....[79]....
        /*0970*/ 	.word	0x00018cd0


	//   ....[80]....
        /*0974*/ 	.word	0x00019b30


	//   ....[81]....
        /*0978*/ 	.word	0x00019b40


	//   ....[82]....
        /*097c*/ 	.word	0x0001b1e0


	//   ....[83]....
        /*0980*/ 	.word	0x0001b1f0


	//   ....[84]....
        /*0984*/ 	.word	0x0001b430


	//   ....[85]....
        /*0988*/ 	.word	0x0001b440


	//   ....[86]....
        /*098c*/ 	.word	0x0001b670


	//   ....[87]....
        /*0990*/ 	.word	0x0001b680


	//   ....[88]....
        /*0994*/ 	.word	0x0001b8b0


	//   ....[89]....
        /*0998*/ 	.word	0x0001b8c0


	//   ....[90]....
        /*099c*/ 	.word	0x0001bb50


	//   ....[91]....
        /*09a0*/ 	.word	0x0001bd40


	//   ....[92]....
        /*09a4*/ 	.word	0x0001bd70


	//   ....[93]....
        /*09a8*/ 	.word	0x0001bda0


	//   ....[94]....
        /*09ac*/ 	.word	0x0001bdd0


	//   ....[95]....
        /*09b0*/ 	.word	0x0001be00


	//   ....[96]....
        /*09b4*/ 	.word	0x0001be30


	//   ....[97]....
        /*09b8*/ 	.word	0x0001bfc0


	//   ....[98]....
        /*09bc*/ 	.word	0x0001bff0


	//   ....[99]....
        /*09c0*/ 	.word	0x0001c020


	//   ....[100]....
        /*09c4*/ 	.word	0x0001c050


	//   ....[101]....
        /*09c8*/ 	.word	0x0001c080


	//   ....[102]....
        /*09cc*/ 	.word	0x0001c0b0


	//   ....[103]....
        /*09d0*/ 	.word	0x0001c140


	//   ....[104]....
        /*09d4*/ 	.word	0x0001c170


	//   ....[105]....
        /*09d8*/ 	.word	0x0001c180


	//   ....[106]....
        /*09dc*/ 	.word	0x0001c1c0


	//   ....[107]....
        /*09e0*/ 	.word	0x0001d950


	//   ....[108]....
        /*09e4*/ 	.word	0x0001fd60


	//   ....[109]....
        /*09e8*/ 	.word	0x0001fd80


	//   ....[110]....
        /*09ec*/ 	.word	0x0001fe10


	//   ....[111]....
        /*09f0*/ 	.word	0x0001fe30


	//   ....[112]....
        /*09f4*/ 	.word	0x0001feb0


	//   ....[113]....
        /*09f8*/ 	.word	0x0001fed0


	//   ....[114]....
        /*09fc*/ 	.word	0x0001ff50


	//   ....[115]....
        /*0a00*/ 	.word	0x0001ff70


	//   ....[116]....
        /*0a04*/ 	.word	0x0001fff0


	//   ....[117]....
        /*0a08*/ 	.word	0x00020010


	//   ....[118]....
        /*0a0c*/ 	.word	0x00020020


	//   ....[119]....
        /*0a10*/ 	.word	0x00020030


	//   ....[120]....
        /*0a14*/ 	.word	0x00020880


	//   ....[121]....
        /*0a18*/ 	.word	0x000208b0


	//   ....[122]....
        /*0a1c*/ 	.word	0x00020970


	//   ....[123]....
        /*0a20*/ 	.word	0x00020980


	//   ....[124]....
        /*0a24*/ 	.word	0x00020a10


	//   ....[125]....
        /*0a28*/ 	.word	0x00020a20


	//   ....[126]....
        /*0a2c*/ 	.word	0x00020ab0


	//   ....[127]....
        /*0a30*/ 	.word	0x00020ac0


	//   ....[128]....
        /*0a34*/ 	.word	0x00020b50


	//   ....[129]....
        /*0a38*/ 	.word	0x00020b60


	//   ....[130]....
        /*0a3c*/ 	.word	0x00020bf0


	//   ....[131]....
        /*0a40*/ 	.word	0x00020c00


	//   ....[132]....
        /*0a44*/ 	.word	0x00020c80


	//   ....[133]....
        /*0a48*/ 	.word	0x00020c90


	//   ....[134]....
        /*0a4c*/ 	.word	0x00020ca0


	//   ....[135]....
        /*0a50*/ 	.word	0x00020cb0


	//   ....[136]....
        /*0a54*/ 	.word	0x00021110


	//   ....[137]....
        /*0a58*/ 	.word	0x00021140


	//   ....[138]....
        /*0a5c*/ 	.word	0x00021190


	//   ....[139]....
        /*0a60*/ 	.word	0x00021250


	//   ....[140]....
        /*0a64*/ 	.word	0x00021260


	//   ....[141]....
        /*0a68*/ 	.word	0x00021290


	//   ....[142]....
        /*0a6c*/ 	.word	0x00021320


	//   ....[143]....
        /*0a70*/ 	.word	0x000213d0


	//   ....[144]....
        /*0a74*/ 	.word	0x000213e0


	//   ....[145]....
        /*0a78*/ 	.word	0x00021410


	//   ....[146]....
        /*0a7c*/ 	.word	0x00021420


	//   ....[147]....
        /*0a80*/ 	.word	0x000214b0


	//   ....[148]....
        /*0a84*/ 	.word	0x00021bc0


	//   ....[149]....
        /*0a88*/ 	.word	0x00021be0


	//   ....[150]....
        /*0a8c*/ 	.word	0x00021c30


	//   ....[151]....
        /*0a90*/ 	.word	0x00021c40


	//   ....[152]....
        /*0a94*/ 	.word	0x00021c80


	//   ....[153]....
        /*0a98*/ 	.word	0x00021c90


	//   ....[154]....
        /*0a9c*/ 	.word	0x00021cd0


	//   ....[155]....
        /*0aa0*/ 	.word	0x00021ce0


	//   ....[156]....
        /*0aa4*/ 	.word	0x00021d20


	//   ....[157]....
        /*0aa8*/ 	.word	0x00021d30


	//   ....[158]....
        /*0aac*/ 	.word	0x00021d40


	//   ....[159]....
        /*0ab0*/ 	.word	0x00021d80


	//   ....[160]....
        /*0ab4*/ 	.word	0x000220a0


	//   ....[161]....
        /*0ab8*/ 	.word	0x000220c0


	//   ....[162]....
        /*0abc*/ 	.word	0x000220d0


	//   ....[163]....
        /*0ac0*/ 	.word	0x000220e0


	//   ....[164]....
        /*0ac4*/ 	.word	0x00022100


	//   ....[165]....
        /*0ac8*/ 	.word	0x00022170


	//   ....[166]....
        /*0acc*/ 	.word	0x000221e0


	//   ....[167]....
        /*0ad0*/ 	.word	0x00022200


	//   ....[168]....
        /*0ad4*/ 	.word	0x00022210


	//   ....[169]....
        /*0ad8*/ 	.word	0x00022270


	//   ....[170]....
        /*0adc*/ 	.word	0x00022290


	//   ....[171]....
        /*0ae0*/ 	.word	0x000222f0


	//   ....[172]....
        /*0ae4*/ 	.word	0x00022830


	//   ....[173]....
        /*0ae8*/ 	.word	0x00022860


	//   ....[174]....
        /*0aec*/ 	.word	0x000228c0


	//   ....[175]....
        /*0af0*/ 	.word	0x000228f0


	//   ....[176]....
        /*0af4*/ 	.word	0x00022920


	//   ....[177]....
        /*0af8*/ 	.word	0x00022950


	//   ....[178]....
        /*0afc*/ 	.word	0x00022980


	//   ....[179]....
        /*0b00*/ 	.word	0x000229b0


	//   ....[180]....
        /*0b04*/ 	.word	0x00022b50


	//   ....[181]....
        /*0b08*/ 	.word	0x00022b80


	//   ....[182]....
        /*0b0c*/ 	.word	0x00022bb0


	//   ....[183]....
        /*0b10*/ 	.word	0x00022be0


	//   ....[184]....
        /*0b14*/ 	.word	0x00022c10


	//   ....[185]....
        /*0b18*/ 	.word	0x00022c40


	//   ....[186]....
        /*0b1c*/ 	.word	0x00022d00


	//   ....[187]....
        /*0b20*/ 	.word	0x00022d20


	//   ....[188]....
        /*0b24*/ 	.word	0x00022d40


	//   ....[189]....
        /*0b28*/ 	.word	0x00022da0


	//   ....[190]....
        /*0b2c*/ 	.word	0x000237c0


	//   ....[191]....
        /*0b30*/ 	.word	0x00023ae0


	//   ....[192]....
        /*0b34*/ 	.word	0x00023b70


	//   ....[193]....
        /*0b38*/ 	.word	0x00023c00


	//   ....[194]....
        /*0b3c*/ 	.word	0x00023c90


	//   ....[195]....
        /*0b40*/ 	.word	0x00023d70


	//   ....[196]....
        /*0b44*/ 	.word	0x00023e00


	//   ....[197]....
        /*0b48*/ 	.word	0x00023ea0


	//   ....[198]....
        /*0b4c*/ 	.word	0x00023f30


	//   ....[199]....
        /*0b50*/ 	.word	0x00024020


	//   ....[200]....
        /*0b54*/ 	.word	0x000240b0


	//   ....[201]....
        /*0b58*/ 	.word	0x00024150


	//   ....[202]....
        /*0b5c*/ 	.word	0x000241e0


	//   ....[203]....
        /*0b60*/ 	.word	0x000242c0


	//   ....[204]....
        /*0b64*/ 	.word	0x00024360


	//   ....[205]....
        /*0b68*/ 	.word	0x000243f0


	//   ....[206]....
        /*0b6c*/ 	.word	0x00024440


	//   ....[207]....
        /*0b70*/ 	.word	0x00024490


	//   ....[208]....
        /*0b74*/ 	.word	0x00024530


	//   ....[209]....
        /*0b78*/ 	.word	0x000245c0


	//   ....[210]....
        /*0b7c*/ 	.word	0x00024610


	//   ....[211]....
        /*0b80*/ 	.word	0x00024660


	//   ....[212]....
        /*0b84*/ 	.word	0x00024760


	//   ....[213]....
        /*0b88*/ 	.word	0x00024810


	//   ....[214]....
        /*0b8c*/ 	.word	0x00024890


	//   ....[215]....
        /*0b90*/ 	.word	0x00024900


	//   ....[216]....
        /*0b94*/ 	.word	0x00024a20


	//   ....[217]....
        /*0b98*/ 	.word	0x00024b40


	//   ....[218]....
        /*0b9c*/ 	.word	0x00024c00


	//   ....[219]....
        /*0ba0*/ 	.word	0x00024c50


	//   ....[220]....
        /*0ba4*/ 	.word	0x00024fa0


	//   ....[221]....
        /*0ba8*/ 	.word	0x00024ff0


	//   ....[222]....
        /*0bac*/ 	.word	0x00025080


	//   ....[223]....
        /*0bb0*/ 	.word	0x00025110


	//   ....[224]....
        /*0bb4*/ 	.word	0x000251a0


	//   ....[225]....
        /*0bb8*/ 	.word	0x00025230


	//   ....[226]....
        /*0bbc*/ 	.word	0x000252c0


	//   ....[227]....
        /*0bc0*/ 	.word	0x00025350


	//   ....[228]....
        /*0bc4*/ 	.word	0x000253d0


	//   ....[229]....
        /*0bc8*/ 	.word	0x00025420


	//   ....[230]....
        /*0bcc*/ 	.word	0x000254c0


	//   ....[231]....
        /*0bd0*/ 	.word	0x00025550


	//   ....[232]....
        /*0bd4*/ 	.word	0x000255e0


	//   ....[233]....
        /*0bd8*/ 	.word	0x00025630


	//   ....[234]....
        /*0bdc*/ 	.word	0x000256c0


	//   ....[235]....
        /*0be0*/ 	.word	0x00025750


	//   ....[236]....
        /*0be4*/ 	.word	0x000257e0


	//   ....[237]....
        /*0be8*/ 	.word	0x00025870


	//   ....[238]....
        /*0bec*/ 	.word	0x00025900


	//   ....[239]....
        /*0bf0*/ 	.word	0x00025990


	//   ....[240]....
        /*0bf4*/ 	.word	0x00025a50


	//   ....[241]....
        /*0bf8*/ 	.word	0x00025d30


	//   ....[242]....
        /*0bfc*/ 	.word	0x00025e20


	//   ....[243]....
        /*0c00*/ 	.word	0x00025ec0


	//   ....[244]....
        /*0c04*/ 	.word	0x00025f20


	//   ....[245]....
        /*0c08*/ 	.word	0x00026010


	//   ....[246]....
        /*0c0c*/ 	.word	0x00026080


	//   ....[247]....
        /*0c10*/ 	.word	0x00026170


	//   ....[248]....
        /*0c14*/ 	.word	0x000261e0


	//   ....[249]....
        /*0c18*/ 	.word	0x000262d0


	//   ....[250]....
        /*0c1c*/ 	.word	0x00026340


	//   ....[251]....
        /*0c20*/ 	.word	0x00026430


	//   ....[252]....
        /*0c24*/ 	.word	0x000264a0


	//   ....[253]....
        /*0c28*/ 	.word	0x00026540


	//   ....[254]....
        /*0c2c*/ 	.word	0x00026630


	//   ....[255]....
        /*0c30*/ 	.word	0x000266a0


	//   ....[0]....
        /*0c34*/ 	.word	0x00026700


	//   ....[1]....
        /*0c38*/ 	.word	0x000267f0


	//   ....[2]....
        /*0c3c*/ 	.word	0x00026850


	//   ....[3]....
        /*0c40*/ 	.word	0x00026950


	//   ....[4]....
        /*0c44*/ 	.word	0x000269b0


	//   ....[5]....
        /*0c48*/ 	.word	0x00026ab0


	//   ....[6]....
        /*0c4c*/ 	.word	0x00026b10


	//   ....[7]....
        /*0c50*/ 	.word	0x00026c10


	//   ....[8]....
        /*0c54*/ 	.word	0x00026c70


	//   ....[9]....
        /*0c58*/ 	.word	0x00026d70


	//   ....[10]....
        /*0c5c*/ 	.word	0x00026dd0


	//   ....[11]....
        /*0c60*/ 	.word	0x00026ed0


	//   ....[12]....
        /*0c64*/ 	.word	0x00026f30


	//   ....[13]....
        /*0c68*/ 	.word	0x00026fd0


	//   ....[14]....
        /*0c6c*/ 	.word	0x00027150


	//   ....[15]....
        /*0c70*/ 	.word	0x00027230


	//   ....[16]....
        /*0c74*/ 	.word	0x000272e0


	//   ....[17]....
        /*0c78*/ 	.word	0x000273f0


	//   ....[18]....
        /*0c7c*/ 	.word	0x00027450


	//   ....[19]....
        /*0c80*/ 	.word	0x00027560


	//   ....[20]....
        /*0c84*/ 	.word	0x000275c0


	//   ....[21]....
        /*0c88*/ 	.word	0x000276d0


	//   ....[22]....
        /*0c8c*/ 	.word	0x00027730


	//   ....[23]....
        /*0c90*/ 	.word	0x00027840


	//   ....[24]....
        /*0c94*/ 	.word	0x000278a0


	//   ....[25]....
        /*0c98*/ 	.word	0x00027960


	//   ....[26]....
        /*0c9c*/ 	.word	0x00027ac0


	//   ....[27]....
        /*0ca0*/ 	.word	0x00027b60


	//   ....[28]....
        /*0ca4*/ 	.word	0x00027bc0


	//   ....[29]....
        /*0ca8*/ 	.word	0x00027c70


	//   ....[30]....
        /*0cac*/ 	.word	0x00027cd0


	//   ....[31]....
        /*0cb0*/ 	.word	0x00027d80


	//   ....[32]....
        /*0cb4*/ 	.word	0x00027de0


	//   ....[33]....
        /*0cb8*/ 	.word	0x00027e90


	//   ....[34]....
        /*0cbc*/ 	.word	0x00027ef0


	//   ....[35]....
        /*0cc0*/ 	.word	0x00027fa0


	//   ....[36]....
        /*0cc4*/ 	.word	0x00028000


	//   ....[37]....
        /*0cc8*/ 	.word	0x000280b0


	//   ....[38]....
        /*0ccc*/ 	.word	0x000281a0


	//   ....[39]....
        /*0cd0*/ 	.word	0x00028240


	//   ....[40]....
        /*0cd4*/ 	.word	0x000282a0


	//   ....[41]....
        /*0cd8*/ 	.word	0x00028370


	//   ....[42]....
        /*0cdc*/ 	.word	0x000283d0


	//   ....[43]....
        /*0ce0*/ 	.word	0x000284a0


	//   ....[44]....
        /*0ce4*/ 	.word	0x00028500


	//   ....[45]....
        /*0ce8*/ 	.word	0x000285d0


	//   ....[46]....
        /*0cec*/ 	.word	0x00028630


	//   ....[47]....
        /*0cf0*/ 	.word	0x00028700


	//   ....[48]....
        /*0cf4*/ 	.word	0x00028760


	//   ....[49]....
        /*0cf8*/ 	.word	0x00028830


	//   ....[50]....
        /*0cfc*/ 	.word	0x000288c0


	//   ....[51]....
        /*0d00*/ 	.word	0x00028960


	//   ....[52]....
        /*0d04*/ 	.word	0x00028ae0


	//   ....[53]....
        /*0d08*/ 	.word	0x00028b50


	//   ....[54]....
        /*0d0c*/ 	.word	0x00028bc0


	//   ....[55]....
        /*0d10*/ 	.word	0x00028c30


	//   ....[56]....
        /*0d14*/ 	.word	0x00028ca0


	//   ....[57]....
        /*0d18*/ 	.word	0x00028d20


	//   ....[58]....
        /*0d1c*/ 	.word	0x00028da0


	//   ....[59]....
        /*0d20*/ 	.word	0x00028e30


	//   ....[60]....
        /*0d24*/ 	.word	0x00028ea0


	//   ....[61]....
        /*0d28*/ 	.word	0x00028f10


	//   ....[62]....
        /*0d2c*/ 	.word	0x00028f80


	//   ....[63]....
        /*0d30*/ 	.word	0x00029000


	//   ....[64]....
        /*0d34*/ 	.word	0x00029070


	//   ....[65]....
        /*0d38*/ 	.word	0x00029100


	//   ....[66]....
        /*0d3c*/ 	.word	0x00029160


	//   ....[67]....
        /*0d40*/ 	.word	0x000291f0


	//   ....[68]....
        /*0d44*/ 	.word	0x00029320


	//----- nvinfo : EIATTR_REG_RECONFIG
	.align		4
.L_407:
        /*0d48*/ 	.byte	0x01, 0x54
	.zero		2


	//----- nvinfo : EIATTR_SYSCALL_OFFSETS
	.align		4
        /*0d4c*/ 	.byte	0x04, 0x46
        /*0d4e*/ 	.short	(.L_409 - .L_408)


	//   ....[0]....
.L_408:
        /*0d50*/ 	.word	0x00002320


	//   ....[1]....
        /*0d54*/ 	.word	0x00002470


	//   ....[2]....
        /*0d58*/ 	.word	0x00007770


	//   ....[3]....
        /*0d5c*/ 	.word	0x00007a90


	//   ....[4]....
        /*0d60*/ 	.word	0x0001f3f0


	//   ....[5]....
        /*0d64*/ 	.word	0x0001f540


	//   ....[6]....
        /*0d68*/ 	.word	0x0001f630


	//   ....[7]....
        /*0d6c*/ 	.word	0x000204e0


	//----- nvinfo : EIATTR_MBARRIER_INSTR_OFFSETS
	.align		4
.L_409:
        /*0d70*/ 	.byte	0x04, 0x39
        /*0d72*/ 	.short	(.L_411 - .L_410)


	//   ....[0]....
.L_410:
        /*0d74*/ 	.word	0x00000270
        /*0d78*/ 	.word	0x000000ff
        /*0d7c*/ 	.word	0x00022800
        /*0d80*/ 	.short	0x0100
        /*0d82*/ 	.byte	0x08
	.zero		1


	//   ....[1]....
        /*0d84*/ 	.word	0x00000280
        /*0d88*/ 	.word	0x000000ff
        /*0d8c*/ 	.word	0x00022820
        /*0d90*/ 	.short	0x0100
        /*0d92*/ 	.byte	0x08
	.zero		1


	//   ....[2]....
        /*0d94*/ 	.word	0x00000370
        /*0d98*/ 	.word	0x000000ff
        /*0d9c*/ 	.word	0x00022830
        /*0da0*/ 	.short	0x0100
        /*0da2*/ 	.byte	0x08
	.zero		1


	//   ....[3]....
        /*0da4*/ 	.word	0x00000380
        /*0da8*/ 	.word	0x000000ff
        /*0dac*/ 	.word	0x00022840
        /*0db0*/ 	.short	0x0100
        /*0db2*/ 	.byte	0x08
	.zero		1


	//   ....[4]....
        /*0db4*/ 	.word	0x00000390
        /*0db8*/ 	.word	0x000000ff
        /*0dbc*/ 	.word	0x00022838
        /*0dc0*/ 	.short	0x0100
        /*0dc2*/ 	.byte	0x08
	.zero		1


	//   ....[5]....
        /*0dc4*/ 	.word	0x000003a0
        /*0dc8*/ 	.word	0x000000ff
        /*0dcc*/ 	.word	0x00022848
        /*0dd0*/ 	.short	0x0100
        /*0dd2*/ 	.byte	0x08
	.zero		1


	//   ....[6]....
        /*0dd4*/ 	.word	0x000004d0
        /*0dd8*/ 	.word	0x000000ff
        /*0ddc*/ 	.word	0x00022850
        /*0de0*/ 	.short	0x0100
        /*0de2*/ 	.byte	0x08
	.zero		1


	//   ....[7]....
        /*0de4*/ 	.word	0x000004e0
        /*0de8*/ 	.word	0x000000ff
        /*0dec*/ 	.word	0x00022860
        /*0df0*/ 	.short	0x0100
        /*0df2*/ 	.byte	0x08
	.zero		1


	//   ....[8]....
        /*0df4*/ 	.word	0x000004f0
        /*0df8*/ 	.word	0x000000ff
        /*0dfc*/ 	.word	0x00022858
        /*0e00*/ 	.short	0x0100
        /*0e02*/ 	.byte	0x08
	.zero		1


	//   ....[9]....
        /*0e04*/ 	.word	0x00000500
        /*0e08*/ 	.word	0x000000ff
        /*0e0c*/ 	.word	0x00022868
        /*0e10*/ 	.short	0x0100
        /*0e12*/ 	.byte	0x08
	.zero		1


	//   ....[10]....
        /*0e14*/ 	.word	0x000005f0
        /*0e18*/ 	.word	0x000000ff
        /*0e1c*/ 	.word	0x00022870
        /*0e20*/ 	.short	0x0100
        /*0e22*/ 	.byte	0x06
	.zero		1


	//   ....[11]....
        /*0e24*/ 	.word	0x00000600
        /*0e28*/ 	.word	0x000000ff
        /*0e2c*/ 	.word	0x00022880
        /*0e30*/ 	.short	0x0100
        /*0e32*/ 	.byte	0x06
	.zero		1


	//   ....[12]....
        /*0e34*/ 	.word	0x00000610
        /*0e38*/ 	.word	0x000000ff
        /*0e3c*/ 	.word	0x00022878
        /*0e40*/ 	.short	0x0100
        /*0e42*/ 	.byte	0x06
	.zero		1


	//   ....[13]....
        /*0e44*/ 	.word	0x00000620
        /*0e48*/ 	.word	0x000000ff
        /*0e4c*/ 	.word	0x00022888
        /*0e50*/ 	.short	0x0100
        /*0e52*/ 	.byte	0x06
	.zero		1


	//   ....[14]....
        /*0e54*/ 	.word	0x00000750
        /*0e58*/ 	.word	0x000000ff
        /*0e5c*/ 	.word	0x00022890
        /*0e60*/ 	.short	0x0100
        /*0e62*/ 	.byte	0x08
	.zero		1


	//   ....[15]....
        /*0e64*/ 	.word	0x00000760
        /*0e68*/ 	.word	0x000000ff
        /*0e6c*/ 	.word	0x000228a0
        /*0e70*/ 	.short	0x0100
        /*0e72*/ 	.byte	0x08
	.zero		1


	//   ....[16]....
        /*0e74*/ 	.word	0x00000770
        /*0e78*/ 	.word	0x000000ff
        /*0e7c*/ 	.word	0x00022898
        /*0e80*/ 	.short	0x0100
        /*0e82*/ 	.byte	0x08
	.zero		1


	//   ....[17]....
        /*0e84*/ 	.word	0x00000780
        /*0e88*/ 	.word	0x000000ff
        /*0e8c*/ 	.word	0x000228a8
        /*0e90*/ 	.short	0x0100
        /*0e92*/ 	.byte	0x08
	.zero		1


	//   ....[18]....
        /*0e94*/ 	.word	0x000008b0
        /*0e98*/ 	.word	0x000000ff
        /*0e9c*/ 	.word	0x000228b0
        /*0ea0*/ 	.short	0x0100
        /*0ea2*/ 	.byte	0x08
	.zero		1


	//   ....[19]....
        /*0ea4*/ 	.word	0x000008c0
        /*0ea8*/ 	.word	0x000000ff
        /*0eac*/ 	.word	0x000228c0
        /*0eb0*/ 	.short	0x0100
        /*0eb2*/ 	.byte	0x08
	.zero		1


	//   ....[20]....
        /*0eb4*/ 	.word	0x000008d0
        /*0eb8*/ 	.word	0x000000ff
        /*0ebc*/ 	.word	0x000228b8
        /*0ec0*/ 	.short	0x0100
        /*0ec2*/ 	.byte	0x08
	.zero		1


	//   ....[21]....
        /*0ec4*/ 	.word	0x000008e0
        /*0ec8*/ 	.word	0x000000ff
        /*0ecc*/ 	.word	0x000228c8
        /*0ed0*/ 	.short	0x0100
        /*0ed2*/ 	.byte	0x08
	.zero		1


	//   ....[22]....
        /*0ed4*/ 	.word	0x00003760
        /*0ed8*/ 	.word	0x00000057
        /*0edc*/ 	.word	0x00022890
        /*0ee0*/ 	.short	0x010a
        /*0ee2*/ 	.byte	0x3f
	.zero		1


	//   ....[23]....
        /*0ee4*/ 	.word	0x00004b00
        /*0ee8*/ 	.word	0x00000057
        /*0eec*/ 	.word	0x00022890
        /*0ef0*/ 	.short	0x010a
        /*0ef2*/ 	.byte	0x3f
	.zero		1


	//   ....[24]....
        /*0ef4*/ 	.word	0x00005c10
        /*0ef8*/ 	.word	0x00000057
        /*0efc*/ 	.word	0x00022890
        /*0f00*/ 	.short	0x010a
        /*0f02*/ 	.byte	0x3f
	.zero		1


	//   ....[25]....
        /*0f04*/ 	.word	0x000060b0
        /*0f08*/ 	.word	0x00000004
        /*0f0c*/ 	.word	0x00000000
        /*0f10*/ 	.short	0x0101
        /*0f12*/ 	.byte	0x3f
	.zero		1


	//   ....[26]....
        /*0f14*/ 	.word	0x000060f0
        /*0f18*/ 	.word	0x00000057
        /*0f1c*/ 	.word	0x000228b0
        /*0f20*/ 	.short	0x010a
        /*0f22*/ 	.byte	0x3f
	.zero		1


	//   ....[27]....
        /*0f24*/ 	.word	0x00006970
        /*0f28*/ 	.word	0x00000057
        /*0f2c*/ 	.word	0x00000000
        /*0f30*/ 	.short	0x0101
        /*0f32*/ 	.byte	0x3f
	.zero		1


	//   ....[28]....
        /*0f34*/ 	.word	0x00007810
        /*0f38*/ 	.word	0x00000017
        /*0f3c*/ 	.word	0x00022800
        /*0f40*/ 	.short	0x010a
        /*0f42*/ 	.byte	0x3f
	.zero		1


	//   ....[29]....
        /*0f44*/ 	.word	0x00007860
        /*0f48*/ 	.word	0x00000017
        /*0f4c*/ 	.word	0x00022800
        /*0f50*/ 	.short	0x010a
        /*0f52*/ 	.byte	0x3f
	.zero		1


	//   ....[30]....
        /*0f54*/ 	.word	0x000082f0
        /*0f58*/ 	.word	0x00000017
        /*0f5c*/ 	.word	0x00022800
        /*0f60*/ 	.short	0x010a
        /*0f62*/ 	.byte	0x3f
	.zero		1


	//   ....[31]....
        /*0f64*/ 	.word	0x00009810
        /*0f68*/ 	.word	0x00000017
        /*0f6c*/ 	.word	0x00022800
        /*0f70*/ 	.short	0x010a
        /*0f72*/ 	.byte	0x3f
	.zero		1


	//   ....[32]....
        /*0f74*/ 	.word	0x0000a850
        /*0f78*/ 	.word	0x00000003
        /*0f7c*/ 	.word	0x00022830
        /*0f80*/ 	.short	0x010a
        /*0f82*/ 	.byte	0x3f
	.zero		1


	//   ....[33]....
        /*0f84*/ 	.word	0x0000a8f0
        /*0f88*/ 	.word	0x00000003
        /*0f8c*/ 	.word	0x00022830
        /*0f90*/ 	.short	0x010a
        /*0f92*/ 	.byte	0x3f
	.zero		1


	//   ....[34]....
        /*0f94*/ 	.word	0x0000adc0
        /*0f98*/ 	.word	0x00000004
        /*0f9c*/ 	.word	0x00000000
        /*0fa0*/ 	.short	0x0101
        /*0fa2*/ 	.byte	0x3f
	.zero		1


	//   ....[35]....
        /*0fa4*/ 	.word	0x0000cc90
        /*0fa8*/ 	.word	0x00000003
        /*0fac*/ 	.word	0x00022850
        /*0fb0*/ 	.short	0x010a
        /*0fb2*/ 	.byte	0x3f
	.zero		1


	//   ....[36]....
        /*0fb4*/ 	.word	0x0000cce0
        /*0fb8*/ 	.word	0x00000003
        /*0fbc*/ 	.word	0x00022850
        /*0fc0*/ 	.short	0x010a
        /*0fc2*/ 	.byte	0x3f
	.zero		1


	//   ....[37]....
        /*0fc4*/ 	.word	0x0000d110
        /*0fc8*/ 	.word	0x00000003
        /*0fcc*/ 	.word	0x00000000
        /*0fd0*/ 	.short	0x0101
        /*0fd2*/ 	.byte	0x3f
	.zero		1


	//   ....[38]....
        /*0fd4*/ 	.word	0x0000d4d0
        /*0fd8*/ 	.word	0x00000009
        /*0fdc*/ 	.word	0x00022830
        /*0fe0*/ 	.short	0x010a
        /*0fe2*/ 	.byte	0x3f
	.zero		1


	//   ....[39]....
        /*0fe4*/ 	.word	0x0000d530
        /*0fe8*/ 	.word	0x00000009
        /*0fec*/ 	.word	0x00022830
        /*0ff0*/ 	.short	0x010a
        /*0ff2*/ 	.byte	0x3f
	.zero		1


	//   ....[40]....
        /*0ff4*/ 	.word	0x0000d940
        /*0ff8*/ 	.word	0x000000c8
        /*0ffc*/ 	.word	0x00000000
        /*1000*/ 	.short	0x0101
        /*1002*/ 	.byte	0x3f
	.zero		1


	//   ....[41]....
        /*1004*/ 	.word	0x000101c0
        /*1008*/ 	.word	0x00000009
        /*100c*/ 	.word	0x00022850
        /*1010*/ 	.short	0x010a
        /*1012*/ 	.byte	0x3f
	.zero		1


	//   ....[42]....
        /*1014*/ 	.word	0x00010210
        /*1018*/ 	.word	0x00000009
        /*101c*/ 	.word	0x00022850
        /*1020*/ 	.short	0x010a
        /*1022*/ 	.byte	0x3f
	.zero		1


	//   ....[43]....
        /*1024*/ 	.word	0x00010600
        /*1028*/ 	.word	0x00000000
        /*102c*/ 	.word	0x00000000
        /*1030*/ 	.short	0x0101
        /*1032*/ 	.byte	0x3f
	.zero		1


	//   ....[44]....
        /*1034*/ 	.word	0x00010a40
        /*1038*/ 	.word	0x00000003
        /*103c*/ 	.word	0x00022830
        /*1040*/ 	.short	0x010a
        /*1042*/ 	.byte	0x3f
	.zero		1


	//   ....[45]....
        /*1044*/ 	.word	0x00010aa0
        /*1048*/ 	.word	0x00000003
        /*104c*/ 	.word	0x00022830
        /*1050*/ 	.short	0x010a
        /*1052*/ 	.byte	0x3f
	.zero		1


	//   ....[46]....
        /*1054*/ 	.word	0x00011cc0
        /*1058*/ 	.word	0x000000a2
        /*105c*/ 	.word	0x00000000
        /*1060*/ 	.short	0x0101
        /*1062*/ 	.byte	0x3f
	.zero		1


	//   ....[47]....
        /*1064*/ 	.word	0x00012460
        /*1068*/ 	.word	0x00000003
        /*106c*/ 	.word	0x00022850
        /*1070*/ 	.short	0x010a
        /*1072*/ 	.byte	0x3f
	.zero		1


	//   ....[48]....
        /*1074*/ 	.word	0x000124b0
        /*1078*/ 	.word	0x00000003
        /*107c*/ 	.word	0x00022850
        /*1080*/ 	.short	0x010a
        /*1082*/ 	.byte	0x3f
	.zero		1


	//   ....[49]....
        /*1084*/ 	.word	0x000128b0
        /*1088*/ 	.word	0x00000003
        /*108c*/ 	.word	0x00000000
        /*1090*/ 	.short	0x0101
        /*1092*/ 	.byte	0x3f
	.zero		1


	//   ....[50]....
        /*1094*/ 	.word	0x000129f0
        /*1098*/ 	.word	0x00000009
        /*109c*/ 	.word	0x00022830
        /*10a0*/ 	.short	0x010a
        /*10a2*/ 	.byte	0x3f
	.zero		1


	//   ....[51]....
        /*10a4*/ 	.word	0x00012a50
        /*10a8*/ 	.word	0x00000009
        /*10ac*/ 	.word	0x00022830
        /*10b0*/ 	.short	0x010a
        /*10b2*/ 	.byte	0x3f
	.zero		1


	//   ....[52]....
        /*10b4*/ 	.word	0x00012e00
        /*10b8*/ 	.word	0x00000000
        /*10bc*/ 	.word	0x00000000
        /*10c0*/ 	.short	0x0101
        /*10c2*/ 	.byte	0x3f
	.zero		1


	//   ....[53]....
        /*10c4*/ 	.word	0x000156d0
        /*10c8*/ 	.word	0x00000009
        /*10cc*/ 	.word	0x00022850
        /*10d0*/ 	.short	0x010a
        /*10d2*/ 	.byte	0x3f
	.zero		1


	//   ....[54]....
        /*10d4*/ 	.word	0x00015720
        /*10d8*/ 	.word	0x00000009
        /*10dc*/ 	.word	0x00022850
        /*10e0*/ 	.short	0x010a
        /*10e2*/ 	.byte	0x3f
	.zero		1


	//   ....[55]....
        /*10e4*/ 	.word	0x00015b30
        /*10e8*/ 	.word	0x00000009
        /*10ec*/ 	.word	0x00000000
        /*10f0*/ 	.short	0x0101
        /*10f2*/ 	.byte	0x3f
	.zero		1


	//   ....[56]....
        /*10f4*/ 	.word	0x000180c0
        /*10f8*/ 	.word	0x00000003
        /*10fc*/ 	.word	0x00000000
        /*1100*/ 	.short	0x0101
        /*1102*/ 	.byte	0x3f
	.zero		1


	//   ....[57]....
        /*1104*/ 	.word	0x00018b20
        /*1108*/ 	.word	0x00000009
        /*110c*/ 	.word	0x00000000
        /*1110*/ 	.short	0x0101
        /*1112*/ 	.byte	0x3f
	.zero		1


	//   ....[58]....
        /*1114*/ 	.word	0x0001da30
        /*1118*/ 	.word	0x00000011
        /*111c*/ 	.word	0x00022820
        /*1120*/ 	.short	0x010a
        /*1122*/ 	.byte	0x3f
	.zero		1


	//   ....[59]....
        /*1124*/ 	.word	0x0001dac0
        /*1128*/ 	.word	0x0000000c
        /*112c*/ 	.word	0x000228a0
        /*1130*/ 	.short	0x010a
        /*1132*/ 	.byte	0x3f
	.zero		1


	//   ....[60]....
        /*1134*/ 	.word	0x0001dd10
        /*1138*/ 	.word	0x0000000c
        /*113c*/ 	.word	0x000228c0
        /*1140*/ 	.short	0x010a
        /*1142*/ 	.byte	0x3f
	.zero		1


	//   ....[61]....
        /*1144*/ 	.word	0x0001e320
        /*1148*/ 	.word	0x0000000a
        /*114c*/ 	.word	0x000228a0
        /*1150*/ 	.short	0x010a
        /*1152*/ 	.byte	0x3f
	.zero		1


	//   ....[62]....
        /*1154*/ 	.word	0x0001e560
        /*1158*/ 	.word	0x0000000a
        /*115c*/ 	.word	0x000228c0
        /*1160*/ 	.short	0x010a
        /*1162*/ 	.byte	0x3f
	.zero		1


	//   ....[63]....
        /*1164*/ 	.word	0x0001fb00
        /*1168*/ 	.word	0x00000021
        /*116c*/ 	.word	0x00022840
        /*1170*/ 	.short	0x010a
        /*1172*/ 	.byte	0x3f
	.zero		1


	//   ....[64]....
        /*1174*/ 	.word	0x00020130
        /*1178*/ 	.word	0x00000021
        /*117c*/ 	.word	0x00022830
        /*1180*/ 	.short	0x0107
        /*1182*/ 	.byte	0x3f
	.zero		1


	//   ....[65]....
        /*1184*/ 	.word	0x00020210
        /*1188*/ 	.word	0x00000021
        /*118c*/ 	.word	0x00022830
        /*1190*/ 	.short	0x0101
        /*1192*/ 	.byte	0x3f
	.zero		1


	//   ....[66]....
        /*1194*/ 	.word	0x00020db0
        /*1198*/ 	.word	0x00000011
        /*119c*/ 	.word	0x00022800
        /*11a0*/ 	.short	0x0107
        /*11a2*/ 	.byte	0x3f
	.zero		1


	//   ....[67]....
        /*11a4*/ 	.word	0x00020ea0
        /*11a8*/ 	.word	0x00000011
        /*11ac*/ 	.word	0x00022800
        /*11b0*/ 	.short	0x0101
        /*11b2*/ 	.byte	0x3f
	.zero		1


	//   ....[68]....
        /*11b4*/ 	.word	0x00020ec0
        /*11b8*/ 	.word	0x00000011
        /*11bc*/ 	.word	0x00022820
        /*11c0*/ 	.short	0x010a
        /*11c2*/ 	.byte	0x3f
	.zero		1


	//   ....[69]....
        /*11c4*/ 	.word	0x00020f50
        /*11c8*/ 	.word	0x00000021
        /*11cc*/ 	.word	0x00022860
        /*11d0*/ 	.short	0x010a
        /*11d2*/ 	.byte	0x3f
	.zero		1


	//   ....[70]....
        /*11d4*/ 	.word	0x00021630
        /*11d8*/ 	.word	0x00000021
        /*11dc*/ 	.word	0x00022850
        /*11e0*/ 	.short	0x0107
        /*11e2*/ 	.byte	0x3f
	.zero		1


	//   ....[71]....
        /*11e4*/ 	.word	0x00021700
        /*11e8*/ 	.word	0x00000021
        /*11ec*/ 	.word	0x00022850
        /*11f0*/ 	.short	0x0101
        /*11f2*/ 	.byte	0x3f
	.zero		1


	//   ....[72]....
        /*11f4*/ 	.word	0x00021a40
        /*11f8*/ 	.word	0x00000006
        /*11fc*/ 	.word	0x00022840
        /*1200*/ 	.short	0x010a
        /*1202*/ 	.byte	0x3f
	.zero		1


	//   ....[73]....
        /*1204*/ 	.word	0x00021e00
        /*1208*/ 	.word	0x00000006
        /*120c*/ 	.word	0x00022830
        /*1210*/ 	.short	0x0107
        /*1212*/ 	.byte	0x3f
	.zero		1


	//   ....[74]....
        /*1214*/ 	.word	0x00021ec0
        /*1218*/ 	.word	0x00000006
        /*121c*/ 	.word	0x00022830
        /*1220*/ 	.short	0x0101
        /*1222*/ 	.byte	0x3f
	.zero		1


	//   ....[75]....
        /*1224*/ 	.word	0x00021ef0
        /*1228*/ 	.word	0x00000006
        /*122c*/ 	.word	0x00022860
        /*1230*/ 	.short	0x010a
        /*1232*/ 	.byte	0x3f
	.zero		1


	//   ....[76]....
        /*1234*/ 	.word	0x000223f0
        /*1238*/ 	.word	0x00000006
        /*123c*/ 	.word	0x00022850
        /*1240*/ 	.short	0x0107
        /*1242*/ 	.byte	0x3f
	.zero		1


	//   ....[77]....
        /*1244*/ 	.word	0x000224b0
        /*1248*/ 	.word	0x00000006
        /*124c*/ 	.word	0x00022850
        /*1250*/ 	.short	0x0101
        /*1252*/ 	.byte	0x3f
	.zero		1


	//   ....[78]....
        /*1254*/ 	.word	0x00023740
        /*1258*/ 	.word	0x00000005
        /*125c*/ 	.word	0x00022820
        /*1260*/ 	.short	0x010a
        /*1262*/ 	.byte	0x3f
	.zero		1


	//   ....[79]....
        /*1264*/ 	.word	0x000238b0
        /*1268*/ 	.word	0x00000003
        /*126c*/ 	.word	0x00022840
        /*1270*/ 	.short	0x010a
        /*1272*/ 	.byte	0x3f
	.zero		1


	//   ....[80]....
        /*1274*/ 	.word	0x00023950
        /*1278*/ 	.word	0x00000013
        /*127c*/ 	.word	0x00022840
        /*1280*/ 	.short	0x010a
        /*1282*/ 	.byte	0x3f
	.zero		1


	//   ....[81]....
        /*1284*/ 	.word	0x00023990
        /*1288*/ 	.word	0x00000003
        /*128c*/ 	.word	0x00022860
        /*1290*/ 	.short	0x010a
        /*1292*/ 	.byte	0x3f
	.zero		1


	//   ....[82]....
        /*1294*/ 	.word	0x000239d0
        /*1298*/ 	.word	0x00000013
        /*129c*/ 	.word	0x00022860
        /*12a0*/ 	.short	0x010a
        /*12a2*/ 	.byte	0x3f
	.zero		1


	//   ....[83]....
        /*12a4*/ 	.word	0x00023a30
        /*12a8*/ 	.word	0x00000057
        /*12ac*/ 	.word	0x00022890
        /*12b0*/ 	.short	0x010a
        /*12b2*/ 	.byte	0x3f
	.zero		1


	//   ....[84]....
        /*12b4*/ 	.word	0x00023cc0
        /*12b8*/ 	.word	0x00000057
        /*12bc*/ 	.word	0x00022890
        /*12c0*/ 	.short	0x010a
        /*12c2*/ 	.byte	0x3f
	.zero		1


	//   ....[85]....
        /*12c4*/ 	.word	0x00023f70
        /*12c8*/ 	.word	0x00000057
        /*12cc*/ 	.word	0x00022890
        /*12d0*/ 	.short	0x010a
        /*12d2*/ 	.byte	0x3f
	.zero		1


	//   ....[86]....
        /*12d4*/ 	.word	0x00024220
        /*12d8*/ 	.word	0x00000057
        /*12dc*/ 	.word	0x000228b0
        /*12e0*/ 	.short	0x010a
        /*12e2*/ 	.byte	0x3f
	.zero		1


	//   ....[87]....
        /*12e4*/ 	.word	0x000246a0
        /*12e8*/ 	.word	0x00000017
        /*12ec*/ 	.word	0x00022800
        /*12f0*/ 	.short	0x010a
        /*12f2*/ 	.byte	0x3f
	.zero		1


	//   ....[88]....
        /*12f4*/ 	.word	0x00024c80
        /*12f8*/ 	.word	0x00000017
        /*12fc*/ 	.word	0x00022800
        /*1300*/ 	.short	0x010a
        /*1302*/ 	.byte	0x3f
	.zero		1


	//   ....[89]....
        /*1304*/ 	.word	0x00024cd0
        /*1308*/ 	.word	0x00000003
        /*130c*/ 	.word	0x00022830
        /*1310*/ 	.short	0x010a
        /*1312*/ 	.byte	0x3f
	.zero		1


	//   ....[90]....
        /*1314*/ 	.word	0x00024d20
        /*1318*/ 	.word	0x00000003
        /*131c*/ 	.word	0x00022850
        /*1320*/ 	.short	0x010a
        /*1322*/ 	.byte	0x3f
	.zero		1


	//   ....[91]....
        /*1324*/ 	.word	0x00024d70
        /*1328*/ 	.word	0x00000009
        /*132c*/ 	.word	0x00022830
        /*1330*/ 	.short	0x010a
        /*1332*/ 	.byte	0x3f
	.zero		1


	//   ....[92]....
        /*1334*/ 	.word	0x00024dc0
        /*1338*/ 	.word	0x00000009
        /*133c*/ 	.word	0x00022850
        /*1340*/ 	.short	0x010a
        /*1342*/ 	.byte	0x3f
	.zero		1


	//   ....[93]....
        /*1344*/ 	.word	0x00024e10
        /*1348*/ 	.word	0x00000003
        /*134c*/ 	.word	0x00022830
        /*1350*/ 	.short	0x010a
        /*1352*/ 	.byte	0x3f
	.zero		1


	//   ....[94]....
        /*1354*/ 	.word	0x00024e60
        /*1358*/ 	.word	0x00000003
        /*135c*/ 	.word	0x00022850
        /*1360*/ 	.short	0x010a
        /*1362*/ 	.byte	0x3f
	.zero		1


	//   ....[95]....
        /*1364*/ 	.word	0x00024eb0
        /*1368*/ 	.word	0x00000009
        /*136c*/ 	.word	0x00022830
        /*1370*/ 	.short	0x010a
        /*1372*/ 	.byte	0x3f
	.zero		1


	//   ....[96]....
        /*1374*/ 	.word	0x00024f00
        /*1378*/ 	.word	0x00000009
        /*137c*/ 	.word	0x00022850
        /*1380*/ 	.short	0x010a
        /*1382*/ 	.byte	0x3f
	.zero		1


	//   ....[97]....
        /*1384*/ 	.word	0x00025b10
        /*1388*/ 	.word	0x00000011
        /*138c*/ 	.word	0x00022820
        /*1390*/ 	.short	0x010a
        /*1392*/ 	.byte	0x3f
	.zero		1


	//   ....[98]....
        /*1394*/ 	.word	0x00025b60
        /*1398*/ 	.word	0x0000000c
        /*139c*/ 	.word	0x000228a0
        /*13a0*/ 	.short	0x010a
        /*13a2*/ 	.byte	0x3f
	.zero		1


	//   ....[99]....
        /*13a4*/ 	.word	0x00025bb0
        /*13a8*/ 	.word	0x0000000c
        /*13ac*/ 	.word	0x000228c0
        /*13b0*/ 	.short	0x010a
        /*13b2*/ 	.byte	0x3f
	.zero		1


	//   ....[100]....
        /*13b4*/ 	.word	0x00025c00
        /*13b8*/ 	.word	0x0000000a
        /*13bc*/ 	.word	0x000228a0
        /*13c0*/ 	.short	0x010a
        /*13c2*/ 	.byte	0x3f
	.zero		1


	//   ....[101]....
        /*13c4*/ 	.word	0x00025c50
        /*13c8*/ 	.word	0x0000000a
        /*13cc*/ 	.word	0x000228c0
        /*13d0*/ 	.short	0x010a
        /*13d2*/ 	.byte	0x3f
	.zero		1


	//   ....[102]....
        /*13d4*/ 	.word	0x00025d70
        /*13d8*/ 	.word	0x00000021
        /*13dc*/ 	.word	0x00022840
        /*13e0*/ 	.short	0x010a
        /*13e2*/ 	.byte	0x3f
	.zero		1


	//   ....[103]....
        /*13e4*/ 	.word	0x00027050
        /*13e8*/ 	.word	0x00000011
        /*13ec*/ 	.word	0x00022820
        /*13f0*/ 	.short	0x010a
        /*13f2*/ 	.byte	0x3f
	.zero		1


	//   ....[104]....
        /*13f4*/ 	.word	0x000270a0
        /*13f8*/ 	.word	0x00000021
        /*13fc*/ 	.word	0x00022860
        /*1400*/ 	.short	0x010a
        /*1402*/ 	.byte	0x3f
	.zero		1


	//   ....[105]....
        /*1404*/ 	.word	0x00027a10
        /*1408*/ 	.word	0x00000006
        /*140c*/ 	.word	0x00022840
        /*1410*/ 	.short	0x010a
        /*1412*/ 	.byte	0x3f
	.zero		1


	//   ....[106]....
        /*1414*/ 	.word	0x000280f0
        /*1418*/ 	.word	0x00000006
        /*141c*/ 	.word	0x00022860
        /*1420*/ 	.short	0x010a
        /*1422*/ 	.byte	0x3f
	.zero		1


	//   ....[107]....
        /*1424*/ 	.word	0x00029240
        /*1428*/ 	.word	0x00000005
        /*142c*/ 	.word	0x00022820
        /*1430*/ 	.short	0x010a
        /*1432*/ 	.byte	0x3f
	.zero		1


	//   ....[108]....
        /*1434*/ 	.word	0x000293e0
        /*1438*/ 	.word	0x00000003
        /*143c*/ 	.word	0x00022840
        /*1440*/ 	.short	0x010a
        /*1442*/ 	.byte	0x3f
	.zero		1


	//   ....[109]....
        /*1444*/ 	.word	0x00029430
        /*1448*/ 	.word	0x00000013
        /*144c*/ 	.word	0x00022840
        /*1450*/ 	.short	0x010a
        /*1452*/ 	.byte	0x3f
	.zero		1


	//   ....[110]....
        /*1454*/ 	.word	0x00029480
        /*1458*/ 	.word	0x00000003
        /*145c*/ 	.word	0x00022860
        /*1460*/ 	.short	0x010a
        /*1462*/ 	.byte	0x3f
	.zero		1


	//----- nvinfo : EIATTR_NUM_MBARRIERS
	.align		4
.L_411:
        /*1464*/ 	.byte	0x03, 0x38
        /*1466*/ 	.short	0x0016


	//----- nvinfo : EIATTR_EXIT_INSTR_OFFSETS
	.align		4
        /*1468*/ 	.byte	0x04, 0x1c
        /*146a*/ 	.short	(.L_413 - .L_412)


	//   ....[0]....
.L_412:
        /*146c*/ 	.word	0x00023a20


	//----- nvinfo : EIATTR_MAX_THREADS
	.align		4
.L_413:
        /*1470*/ 	.byte	0x04, 0x05
        /*1472*/ 	.short	(.L_415 - .L_414)
.L_414:
        /*1474*/ 	.word	0x00000180
        /*1478*/ 	.word	0x00000001
        /*147c*/ 	.word	0x00000001


	//----- nvinfo : EIATTR_CRS_STACK_SIZE
	.align		4
.L_415:
        /*1480*/ 	.byte	0x04, 0x1e
        /*1482*/ 	.short	(.L_417 - .L_416)
.L_416:
        /*1484*/ 	.word	0x00000000


	//----- nvinfo : EIATTR_CBANK_PARAM_SIZE
	.align		4
.L_417:
        /*1488*/ 	.byte	0x03, 0x19
        /*148a*/ 	.short	0x0af0


	//----- nvinfo : EIATTR_PARAM_CBANK
	.align		4
        /*148c*/ 	.byte	0x04, 0x0a
        /*148e*/ 	.short	(.L_419 - .L_418)
	.align		4
.L_418:
        /*1490*/ 	.word	index@(.nv.constant0._ZN7cutlass13device_kernelIN5flash11enable_sm90INS1_16FlashAttnFwdSm90INS1_25CollectiveMainloopFwdSm90ILi2EN4cute5tupleIJNS5_1CILi1EEES8_S8_EEENS6_IJNS7_ILi128EEENS7_ILi96EEENS7_ILi64EEEEEELi256ENS_10bfloat16_tEfNS_4arch4Sm90ELb0ELb1ELb0ELb1ELb1ELb1ELb0ELb1ELb0ELb1ELb1ELb0EEENS1_21CollectiveEpilogueFwdINS6_IJSA_NS7_ILi256EEESB_EEES9_SE_SG_Li256ELb1ELb1ELb1ELb0EEENS1_36VarlenDynamicPersistentTileSchedulerILi128ELi96ELi256ELi128ELb1ELb1ELb1ELb1ELb0ELb1EEEEEEEEEvNT_6ParamsE)
        /*1494*/ 	.short	0x0210
        /*1496*/ 	.short	0x0af0


	//----- nvinfo : EIATTR_SW_WAR
	.align		4
.L_419:
        /*1498*/ 	.byte	0x04, 0x36
        /*149a*/ 	.short	(.L_421 - .L_420)
.L_420:
        /*149c*/ 	.word	0x00000008
.L_421:


//--------------------- .nv.info._ZN7cutlass13device_kernelIN5flash11enable_sm90INS1_16FlashAttnFwdSm90INS1_25CollectiveMainloopFwdSm90ILi2EN4cute5tupleIJNS5_1CILi1EEES8_S8_EEENS6_IJNS7_ILi128EEENS7_ILi96EEENS7_ILi64EEEEEELi256ENS_10bfloat16_tEfNS_4arch4Sm90ELb0ELb1ELb0ELb1ELb1ELb0ELb1ELb1ELb0ELb1ELb1ELb0EEENS1_21CollectiveEpilogueFwdINS6_IJSA_NS7_ILi256EEESB_EEES9_SE_SG_Li256ELb1ELb1ELb1ELb0EEENS1_36VarlenDynamicPersistentTileSchedulerILi128ELi96ELi256ELi128ELb1ELb1ELb1ELb1ELb0ELb1EEEEEEEEEvNT_6ParamsE --------------------------
	.section	.nv.info._ZN7cutlass13device_kernelIN5flash11enable_sm90INS1_16FlashAttnFwdSm90INS1_25CollectiveMainloopFwdSm90ILi2EN4cute5tupleIJNS5_1CILi1EEES8_S8_EEENS6_IJNS7_ILi128EEENS7_ILi96EEENS7_ILi64EEEEEELi256ENS_10bfloat16_tEfNS_4arch4Sm90ELb0ELb1ELb0ELb1ELb1ELb0ELb1ELb1ELb0ELb1ELb1ELb0EEENS1_21CollectiveEpilogueFwdINS6_IJSA_NS7_ILi256EEESB_EEES9_SE_SG_Li256ELb1ELb1ELb1ELb0EEENS1_36VarlenDynamicPersistentTileSchedulerILi128ELi96ELi256ELi128ELb1ELb1ELb1ELb1ELb0ELb1EEEEEEEEEvNT_6ParamsE,"",@"SHT_CUDA_INFO"
	.sectionflags	@""
	.align	4


	//----- nvinfo : EIATTR_CUDA_API_VERSION
	.align		4
        /*0000*/ 	.byte	0x04, 0x37
        /*0002*/ 	.short	(.L_423 - .L_422)
.L_422:
        /*0004*/ 	.word	0x00000082


	//----- nvinfo : EIATTR_KPARAM_INFO
	.align		4
.L_423:
        /*0008*/ 	.byte	0x04, 0x17
        /*000a*/ 	.short	(.L_425 - .L_424)
.L_424:
        /*000c*/ 	.word	0x00000000
        /*0010*/ 	.short	0x0000
        /*0012*/ 	.short	0x0070
        /*0014*/ 	.byte	0x00, 0xf0, 0x01, 0x2e


	//----- nvinfo : EIATTR_SPARSE_MMA_MASK
	.align		4
.L_425:
        /*0018*/ 	.byte	0x03, 0x50
        /*001a*/ 	.short	0x0000


	//----- nvinfo : EIATTR_MAXREG_COUNT
	.align		4
        /*001c*/ 	.byte	0x03, 0x1b
        /*001e*/ 	.short	0x00a8


	//----- nvinfo : EIATTR_NUM_BARRIERS
	.align		4
        /*0020*/ 	.byte	0x02, 0x4c
        /*0022*/ 	.byte	0x10
	.zero		1


	//----- nvinfo : EIATTR_EXTERNS
	.align		4
        /*0024*/ 	.byte	0x04, 0x0f
        /*0026*/ 	.short	(.L_427 - .L_426)


	//   ....[0]....
	.align		4
.L_426:
        /*0028*/ 	.word	index@(__assertfail)


	//----- nvinfo : EIATTR_ANNOTATIONS
	.align		4
.L_427:
        /*002c*/ 	.byte	0x04, 0x55
        /*002e*/ 	.short	(.L_429 - .L_428)


	//   ....[0]....
.L_428:
        /* <DEDUP_REMOVED lines=50> */


	//----- nvinfo : EIATTR_MERCURY_ISA_VERSION
	.align		4
.L_429:
        /*0340*/ 	.byte	0x03, 0x5f
        /*0342*/ 	.short	0x0101


	//----- nvinfo : EIATTR_UNUSED_LOAD_BYTE_OFFSET
	.align		4
        /*0344*/ 	.byte	0x04, 0x44
        /*0346*/ 	.short	(.L_431 - .L_430)


	//   ....[0]....
.L_430:
        /*0348*/ 	.word	0x00000a90
        /*034c*/ 	.word	0x0000fff0


	//   ....[1]....
        /*0350*/ 	.word	0x0001f4e0
        /*0354*/ 	.word	0x0000fff0


	//----- nvinfo : EIATTR_INT_WARP_WIDE_INSTR_OFFSETS
	.align		4
.L_431:
        /*0358*/ 	.byte	0x04, 0x31
        /*035a*/ 	.short	(.L_433 - .L_432)


	//   ....[0]....
.L_432:
        /*035c*/ 	.word	0x000000c0


	//   ....[1]....
        /*0360*/ 	.word	0x000000d0


	//   ....[2]....
        /*0364*/ 	.word	0x000000e0


	//   ....[3]....
        /*0368*/ 	.word	0x00000180


	//   ....[4]....
        /*036c*/ 	.word	0x00025cf0


	//   ....[5]....
        /*0370*/ 	.word	0x00025d80


	//   ....[6]....
        /*0374*/ 	.word	0x00029c40


	//   ....[7]....
        /*0378*/ 	.word	0x00029cd0


	//----- nvinfo : EIATTR_COOP_GROUP_MASK_REGIDS
	.align		4
.L_433:
        /*037c*/ 	.byte	0x04, 0x29
        /*037e*/ 	.short	(.L_435 - .L_434)


	//   ....[0]....
.L_434:
        /*0380*/ 	.word	0xffffffff


	//   ....[1]....
        /*0384*/ 	.word	0xffffffff


	//   ....[2]....
        /*0388*/ 	.word	0xffffffff


	//   ....[3]....
        /*038c*/ 	.word	0xffffffff


	//   ....[4]....
        /*0390*/ 	.word	0xffffffff


	//   ....[5]....
        /*0394*/ 	.word	0xffffffff


	//   ....[6]....
        /*0398*/ 	.word	0xffffffff


	//   ....[7]....
        /*039c*/ 	.word	0xffffffff


	//   ....[8]....
        /*03a0*/ 	.word	0xffffffff


	//   ....[9]....
        /*03a4*/ 	.word	0xffffffff


	//   ....[10]....
        /*03a8*/ 	.word	0xffffffff


	//   ....[11]....
        /*03ac*/ 	.word	0xffffffff


	//   ....[12]....
        /*03b0*/ 	.word	0xffffffff


	//   ....[13]....
        /*03b4*/ 	.word	0xffffffff


	//   ....[14]....
        /*03b8*/ 	.word	0xffffffff


	//   ....[15]....
        /*03bc*/ 	.word	0xffffffff


	//   ....[16]....
        /*03c0*/ 	.word	0xffffffff


	//   ....[17]....
        /*03c4*/ 	.word	0xffffffff


	//   ....[18]....
        /*03c8*/ 	.word	0xffffffff


	//   ....[19]....
        /*03cc*/ 	.word	0xffffffff


	//   ....[20]....
        /*03d0*/ 	.word	0xffffffff


	//   ....[21]....
        /*03d4*/ 	.word	0xffffffff


	//   ....[22]....
        /*03d8*/ 	.word	0xffffffff


	//   ....[23]....
        /*03dc*/ 	.word	0xffffffff


	//   ....[24]....
        /*03e0*/ 	.word	0xffffffff


	//   ....[25]....
        /*03e4*/ 	.word	0xffffffff


	//   ....[26]....
        /*03e8*/ 	.word	0xffffffff


	//   ....[27]....
        /*03ec*/ 	.word	0xffffffff


	//   ....[28]....
        /*03f0*/ 	.word	0xffffffff


	//   ....[29]....
        /*03f4*/ 	.word	0xffffffff


	//   ....[30]....
        /*03f8*/ 	.word	0xffffffff


	//   ....[31]....
        /*03fc*/ 	.word	0xffffffff


	//   ....[32]....
        /*0400*/ 	.word	0xffffffff


	//   ....[33]....
        /*0404*/ 	.word	0xffffffff


	//   ....[34]....
        /*0408*/ 	.word	0xffffffff


	//   ....[35]....
        /*040c*/ 	.word	0xffffffff


	//   ....[36]....
        /*0410*/ 	.word	0xffffffff


	//   ....[37]....
        /*0414*/ 	.word	0xffffffff


	//   ....[38]....
        /*0418*/ 	.word	0xffffffff


	//   ....[39]....
        /*041c*/ 	.word	0xffffffff


	//   ....[40]....
        /*0420*/ 	.word	0xffffffff


	//   ....[41]....
        /*0424*/ 	.word	0xffffffff


	//   ....[42]....
        /*0428*/ 	.word	0xffffffff


	//   ....[43]....
        /*042c*/ 	.word	0xffffffff


	//   ....[44]....
        /*0430*/ 	.word	0xffffffff


	//   ....[45]....
        /*0434*/ 	.word	0xffffffff


	//   ....[46]....
        /*0438*/ 	.word	0xffffffff


	//   ....[47]....
        /*043c*/ 	.word	0xffffffff


	//   ....[48]....
        /*0440*/ 	.word	0xffffffff


	//   ....[49]....
        /*0444*/ 	.word	0xffffffff


	//   ....[50]....
        /*0448*/ 	.word	0xffffffff


	//   ....[51]....
        /*044c*/ 	.word	0xffffffff


	//   ....[52]....
        /*0450*/ 	.word	0xffffffff


	//   ....[53]....
        /*0454*/ 	.word	0xffffffff


	//   ....[54]....
        /*0458*/ 	.word	0xffffffff


	//   ....[55]....
        /*045c*/ 	.word	0xffffffff


	//   ....[56]....
        /*0460*/ 	.word	0xffffffff


	//   ....[57]....
        /*0464*/ 	.word	0xffffffff


	//   ....[58]....
        /*0468*/ 	.word	0xffffffff


	//   ....[59]....
        /*046c*/ 	.word	0xffffffff


	//   ....[60]....
        /*0470*/ 	.word	0xffffffff


	//   ....[61]....
        /*0474*/ 	.word	0xffffffff


	//   ....[62]....
        /*0478*/ 	.word	0xffffffff


	//   ....[63]....
        /*047c*/ 	.word	0xffffffff


	//   ....[64]....
        /*0480*/ 	.word	0xffffffff


	//   ....[65]....
        /*0484*/ 	.word	0xffffffff


	//   ....[66]....
        /*0488*/ 	.word	0xffffffff


	//   ....[67]....
        /*048c*/ 	.word	0xffffffff


	//   ....[68]....
        /*0490*/ 	.word	0xffffffff


	//   ....[69]....
        /*0494*/ 	.word	0xffffffff


	//   ....[70]....
        /*0498*/ 	.word	0xffffffff


	//   ....[71]....
        /*049c*/ 	.word	0xffffffff


	//   ....[72]....
        /*04a0*/ 	.word	0xffffffff


	//   ....[73]....
        /*04a4*/ 	.word	0xffffffff


	//   ....[74]....
        /*04a8*/ 	.word	0xffffffff


	//   ....[75]....
        /*04ac*/ 	.word	0xffffffff


	//   ....[76]....
        /*04b0*/ 	.word	0xffffffff


	//   ....[77]....
        /*04b4*/ 	.word	0xffffffff


	//   ....[78]....
        /*04b8*/ 	.word	0xffffffff


	//   ....[79]....
        /*04bc*/ 	.word	0xffffffff


	//   ....[80]....
        /*04c0*/ 	.word	0xffffffff


	//   ....[81]....
        /*04c4*/ 	.word	0xffffffff


	//   ....[82]....
        /*04c8*/ 	.word	0xffffffff


	//   ....[83]....
        /*04cc*/ 	.word	0xffffffff


	//   ....[84]....
        /*04d0*/ 	.word	0xffffffff


	//   ....[85]....
        /*04d4*/ 	.word	0xffffffff


	//   ....[86]....
        /*04d8*/ 	.word	0xffffffff


	//   ....[87]....
        /*04dc*/ 	.word	0xffffffff


	//   ....[88]....
        /*04e0*/ 	.word	0xffffffff


	//   ....[89]....
        /*04e4*/ 	.word	0xffffffff


	//   ....[90]....
        /*04e8*/ 	.word	0xffffffff


	//   ....[91]....
        /*04ec*/ 	.word	0xffffffff


	//   ....[92]....
        /*04f0*/ 	.word	0xffffffff


	//   ....[93]....
        /*04f4*/ 	.word	0xffffffff


	//   ....[94]....
        /*04f8*/ 	.word	0xffffffff


	//   ....[95]....
        /*04fc*/ 	.word	0xffffffff


	//   ....[96]....
        /*0500*/ 	.word	0xffffffff


	//   ....[97]....
        /*0504*/ 	.word	0xffffffff


	//   ....[98]....
        /*0508*/ 	.word	0xffffffff


	//   ....[99]....
        /*050c*/ 	.word	0xffffffff


	//   ....[100]....
        /*0510*/ 	.word	0xffffffff


	//   ....[101]....
        /*0514*/ 	.word	0xffffffff


	//   ....[102]....
        /*0518*/ 	.word	0xffffffff


	//   ....[103]....
        /*051c*/ 	.word	0xffffffff


	//   ....[104]....
        /*0520*/ 	.word	0xffffffff


	//   ....[105]....
        /*0524*/ 	.word	0xffffffff


	//   ....[106]....
        /*0528*/ 	.word	0xffffffff


	//   ....[107]....
        /*052c*/ 	.word	0xffffffff


	//   ....[108]....
        /*0530*/ 	.word	0xffffffff


	//   ....[109]....
        /*0534*/ 	.word	0xffffffff


	//   ....[110]....
        /*0538*/ 	.word	0xffffffff


	//   ....[111]....
        /*053c*/ 	.word	0xffffffff


	//   ....[112]....
        /*0540*/ 	.word	0xffffffff


	//   ....[113]....
        /*0544*/ 	.word	0xffffffff


	//   ....[114]....
        /*0548*/ 	.word	0xffffffff


	//   ....[115]....
        /*054c*/ 	.word	0xffffffff


	//   ....[116]....
        /*0550*/ 	.word	0xffffffff


	//   ....[117]....
        /*0554*/ 	.word	0xffffffff


	//   ....[118]....
        /*0558*/ 	.word	0xffffffff


	//   ....[119]....
        /*055c*/ 	.word	0xffffffff


	//   ....[120]....
        /*0560*/ 	.word	0xffffffff


	//   ....[121]....
        /*0564*/ 	.word	0xffffffff


	//   ....[122]....
        /*0568*/ 	.word	0xffffffff


	//   ....[123]....
        /*056c*/ 	.word	0xffffffff


	//   ....[124]....
        /*0570*/ 	.word	0xffffffff


	//   ....[125]....
        /*0574*/ 	.word	0xffffffff


	//   ....[126]....
        /*0578*/ 	.word	0xffffffff


	//   ....[127]....
        /*057c*/ 	.word	0xffffffff


	//   ....[128]....
        /*0580*/ 	.word	0xffffffff


	//   ....[129]....
        /*0584*/ 	.word	0xffffffff


	//   ....[130]....
        /*0588*/ 	.word	0xffffffff


	//   ....[131]....
        /*058c*/ 	.word	0xffffffff


	//   ....[132]....
        /*0590*/ 	.word	0xffffffff


	//   ....[133]....
        /*0594*/ 	.word	0xffffffff


	//   ....[134]....
        /*0598*/ 	.word	0xffffffff


	//   ....[135]....
        /*059c*/ 	.word	0xffffffff


	//   ....[136]....
        /*05a0*/ 	.word	0xffffffff


	//   ....[137]....
        /*05a4*/ 	.word	0xffffffff


	//   ....[138]....
        /*05a8*/ 	.word	0xffffffff


	//   ....[139]....
        /*05ac*/ 	.word	0xffffffff


	//   ....[140]....
        /*05b0*/ 	.word	0xffffffff


	//   ....[141]....
        /*05b4*/ 	.word	0xffffffff


	//   ....[142]....
        /*05b8*/ 	.word	0xffffffff


	//   ....[143]....
        /*05bc*/ 	.word	0xffffffff


	//   ....[144]....
        /*05c0*/ 	.word	0xffffffff


	//   ....[145]....
        /*05c4*/ 	.word	0xffffffff


	//   ....[146]....
        /*05c8*/ 	.word	0xffffffff


	//   ....[147]....
        /*05cc*/ 	.word	0xffffffff


	//   ....[148]....
        /*05d0*/ 	.word	0xffffffff


	//   ....[149]....
        /*05d4*/ 	.word	0xffffffff


	//   ....[150]....
        /*05d8*/ 	.word	0xffffffff


	//   ....[151]....
        /*05dc*/ 	.word	0xffffffff


	//   ....[152]....
        /*05e0*/ 	.word	0xffffffff


	//   ....[153]....
        /*05e4*/ 	.word	0xffffffff


	//   ....[154]....
        /*05e8*/ 	.word	0xffffffff


	//   ....[155]....
        /*05ec*/ 	.word	0xffffffff


	//   ....[156]....
        /*05f0*/ 	.word	0xffffffff


	//   ....[157]....
        /*05f4*/ 	.word	0xffffffff


	//   ....[158]....
        /*05f8*/ 	.word	0xffffffff


	//   ....[159]....
        /*05fc*/ 	.word	0xffffffff


	//   ....[160]....
        /*0600*/ 	.word	0xffffffff


	//   ....[161]....
        /*0604*/ 	.word	0xffffffff


	//   ....[162]....
        /*0608*/ 	.word	0xffffffff


	//   ....[163]....
        /*060c*/ 	.word	0xffffffff


	//   ....[164]....
        /*0610*/ 	.word	0xffffffff


	//   ....[165]....
        /*0614*/ 	.word	0xffffffff


	//   ....[166]....
        /*0618*/ 	.word	0xffffffff


	//   ....[167]....
        /*061c*/ 	.word	0x0500000f


	//   ....[168]....
        /*0620*/ 	.word	0x0500000f


	//   ....[169]....
        /*0624*/ 	.word	0x0500000f


	//   ....[170]....
        /*0628*/ 	.word	0x0500000f


	//   ....[171]....
        /*062c*/ 	.word	0x0500000f


	//   ....[172]....
        /*0630*/ 	.word	0x0500000f


	//   ....[173]....
        /*0634*/ 	.word	0x0500000f


	//   ....[174]....
        /*0638*/ 	.word	0x0500000f


	//   ....[175]....
        /*063c*/ 	.word	0x0500000f


	//   ....[176]....
        /*0640*/ 	.word	0x0500000f


	//   ....[177]....
        /*0644*/ 	.word	0x0500000f


	//   ....[178]....
        /*0648*/ 	.word	0x0500000f


	//   ....[179]....
        /*064c*/ 	.word	0x0500000f


	//   ....[180]....
        /*0650*/ 	.word	0x0500000f


	//   ....[181]....
        /*0654*/ 	.word	0x0500000f


	//   ....[182]....
        /*0658*/ 	.word	0x0500000f


	//   ....[183]....
        /*065c*/ 	.word	0x0500000f


	//   ....[184]....
        /*0660*/ 	.word	0x0500000f


	//   ....[185]....
        /*0664*/ 	.word	0x0500000f


	//   ....[186]....
        /*0668*/ 	.word	0x0500000f


	//   ....[187]....
        /*066c*/ 	.word	0x0500000f


	//   ....[188]....
        /*0670*/ 	.word	0x0500000f


	//   ....[189]....
        /*0674*/ 	.word	0x0500000f


	//   ....[190]....
        /*0678*/ 	.word	0x0500000f


	//   ....[191]....
        /*067c*/ 	.word	0x0500000f


	//   ....[192]....
        /*0680*/ 	.word	0x0500000f


	//   ....[193]....
        /*0684*/ 	.word	0x0500000f


	//   ....[194]....
        /*0688*/ 	.word	0x0500000f


	//   ....[195]....
        /*068c*/ 	.word	0x0500000f


	//   ....[196]....
        /*0690*/ 	.word	0x0500000f


	//   ....[197]....
        /*0694*/ 	.word	0x0500000f


	//   ....[198]....
        /*0698*/ 	.word	0x0500000f


	//   ....[199]....
        /*069c*/ 	.word	0x0500000f


	//   ....[200]....
        /*06a0*/ 	.word	0x0500000f


	//   ....[201]....
        /*06a4*/ 	.word	0x0500000f


	//   ....[202]....
        /*06a8*/ 	.word	0x0500000f


	//   ....[203]....
        /*06ac*/ 	.word	0x0500000f


	//   ....[204]....
        /*06b0*/ 	.word	0x0500000f


	//   ....[205]....
        /*06b4*/ 	.word	0x0500000f


	//   ....[206]....
        /*06b8*/ 	.word	0x0500000f


	//   ....[207]....
        /*06bc*/ 	.word	0x0500000f


	//   ....[208]....
        /*06c0*/ 	.word	0x0500000f


	//   ....[209]....
        /*06c4*/ 	.word	0x0500000f


	//   ....[210]....
        /*06c8*/ 	.word	0x0500000f


	//   ....[211]....
        /*06cc*/ 	.word	0x0500000f


	//   ....[212]....
        /*06d0*/ 	.word	0x0500000f


	//   ....[213]....
        /*06d4*/ 	.word	0x0500000f


	//   ....[214]....
        /*06d8*/ 	.word	0x0500000f


	//   ....[215]....
        /*06dc*/ 	.word	0x0500000f


	//   ....[216]....
        /*06e0*/ 	.word	0x0500000f


	//   ....[217]....
        /*06e4*/ 	.word	0x0500000f


	//   ....[218]....
        /*06e8*/ 	.word	0x0500000f


	//   ....[219]....
        /*06ec*/ 	.word	0x0500000f


	//   ....[220]....
        /*06f0*/ 	.word	0x0500000f


	//   ....[221]....
        /*06f4*/ 	.word	0x0500000f


	//   ....[222]....
        /*06f8*/ 	.word	0x0500000f


	//   ....[223]....
        /*06fc*/ 	.word	0x0500000f


	//   ....[224]....
        /*0700*/ 	.word	0x0500000f


	//   ....[225]....
        /*0704*/ 	.word	0x0500000f


	//   ....[226]....
        /*0708*/ 	.word	0x0500000f


	//   ....[227]....
        /*070c*/ 	.word	0x0500000f


	//   ....[228]....
        /*0710*/ 	.word	0x0500000f


	//   ....[229]....
        /*0714*/ 	.word	0x0500000f


	//   ....[230]....
        /*0718*/ 	.word	0x0500000f


	//   ....[231]....
        /*071c*/ 	.word	0x0500000f


	//   ....[232]....
        /*0720*/ 	.word	0x0500000f


	//   ....[233]....
        /*0724*/ 	.word	0x0500000f


	//   ....[234]....
        /*0728*/ 	.word	0x0500000f


	//   ....[235]....
        /*072c*/ 	.word	0x0500000f


	//   ....[236]....
        /*0730*/ 	.word	0x0500000f


	//   ....[237]....
        /*0734*/ 	.word	0x0500000f


	//   ....[238]....
        /*0738*/ 	.word	0x0500000f


	//   ....[239]....
        /*073c*/ 	.word	0x0500000f


	//   ....[240]....
        /*0740*/ 	.word	0x0500000f


	//   ....[241]....
        /*0744*/ 	.word	0x0500000f


	//   ....[242]....
        /*0748*/ 	.word	0x0500000f


	//   ....[243]....
        /*074c*/ 	.word	0x0500000f


	//   ....[244]....
        /*0750*/ 	.word	0x0500000f


	//   ....[245]....
        /*0754*/ 	.word	0x0500000f


	//   ....[246]....
        /*0758*/ 	.word	0x0500000f


	//   ....[247]....
        /*075c*/ 	.word	0x0500000f


	//   ....[248]....
        /*0760*/ 	.word	0x0500000f


	//   ....[249]....
        /*0764*/ 	.word	0x0500000f


	//   ....[250]....
        /*0768*/ 	.word	0x0500000f


	//   ....[251]....
        /*076c*/ 	.word	0x0500000f


	//   ....[252]....
        /*0770*/ 	.word	0x0500000f


	//   ....[253]....
        /*0774*/ 	.word	0x0500000f


	//   ....[254]....
        /*0778*/ 	.word	0x0500000f


	//   ....[255]....
        /*077c*/ 	.word	0x0500000f


	//   ....[0]....
        /*0780*/ 	.word	0x0500000f


	//   ....[1]....
        /*0784*/ 	.word	0x0500000f


	//   ....[2]....
        /*0788*/ 	.word	0x0500000f


	//   ....[3]....
        /*078c*/ 	.word	0x0500000f


	//   ....[4]....
        /*0790*/ 	.word	0x0500000f


	//   ....[5]....
        /*0794*/ 	.word	0x0500000f


	//   ....[6]....
        /*0798*/ 	.word	0x0500000f


	//   ....[7]....
        /*079c*/ 	.word	0x0500000f


	//   ....[8]....
        /*07a0*/ 	.word	0x0500000f


	//   ....[9]....
        /*07a4*/ 	.word	0x0500000f


	//   ....[10]....
        /*07a8*/ 	.word	0x0500000f


	//   ....[11]....
        /*07ac*/ 	.word	0xffffffff


	//   ....[12]....
        /*07b0*/ 	.word	0xffffffff


	//   ....[13]....
        /*07b4*/ 	.word	0xffffffff


	//   ....[14]....
        /*07b8*/ 	.word	0xffffffff


	//   ....[15]....
        /*07bc*/ 	.word	0xffffffff


	//   ....[16]....
        /*07c0*/ 	.word	0xffffffff


	//----- nvinfo : EIATTR_COOP_GROUP_INSTR_OFFSETS
	.align		4
.L_435:
        /*07c4*/ 	.byte	0x04, 0x28
        /*07c6*/ 	.short	(.L_437 - .L_436)


	//   ....[0]....
.L_436:
        /*07c8*/ 	.word	0x00000080


	//   ....[1]....
        /*07cc*/ 	.word	0x00000090


	//   ....[2]....
        /*07d0*/ 	.word	0x000002f0


	//   ....[3]....
        /*07d4*/ 	.word	0x00000450


	//   ....[4]....
        /*07d8*/ 	.word	0x00000570


	//   ....[5]....
        /*07dc*/ 	.word	0x000006d0


	//   ....[6]....
        /*07e0*/ 	.word	0x000028e0


	//   ....[7]....
        /*07e4*/ 	.word	0x000047a0


	//   ....[8]....
        /*07e8*/ 	.word	0x000049f0


	//   ....[9]....
        /*07ec*/ 	.word	0x00005e00


	//   ....[10]....
        /*07f0*/ 	.word	0x00005ff0


	//   ....[11]....
        /*07f4*/ 	.word	0x000062e0


	//   ....[12]....
        /*07f8*/ 	.word	0x00006300


	//   ....[13]....
        /*07fc*/ 	.word	0x0000b380


	//   ....[14]....
        /*0800*/ 	.word	0x0000b420


	//   ....[15]....
        /*0804*/ 	.word	0x0000b500


	//   ....[16]....
        /*0808*/ 	.word	0x0000b520


	//   ....[17]....
        /*080c*/ 	.word	0x00014c50


	//   ....[18]....
        /*0810*/ 	.word	0x00014e60


	//   ....[19]....
        /*0814*/ 	.word	0x00015f10


	//   ....[20]....
        /*0818*/ 	.word	0x00015fa0


	//   ....[21]....
        /*081c*/ 	.word	0x00016050


	//   ....[22]....
        /*0820*/ 	.word	0x000160c0


	//   ....[23]....
        /*0824*/ 	.word	0x0001e580


	//   ....[24]....
        /*0828*/ 	.word	0x0001e5a0


	//   ....[25]....
        /*082c*/ 	.word	0x0001e5e0


	//   ....[26]....
        /*0830*/ 	.word	0x0001e620


	//   ....[27]....
        /*0834*/ 	.word	0x00020850


	//   ....[28]....
        /*0838*/ 	.word	0x00020870


	//   ....[29]....
        /*083c*/ 	.word	0x000208c0


	//   ....[30]....
        /*0840*/ 	.word	0x000208d0


	//   ....[31]....
        /*0844*/ 	.word	0x00021280


	//   ....[32]....
        /*0848*/ 	.word	0x000212b0


	//   ....[33]....
        /*084c*/ 	.word	0x000213f0


	//   ....[34]....
        /*0850*/ 	.word	0x00021410


	//   ....[35]....
        /*0854*/ 	.word	0x00021550


	//   ....[36]....
        /*0858*/ 	.word	0x00021570


	//   ....[37]....
        /*085c*/ 	.word	0x000216c0


	//   ....[38]....
        /*0860*/ 	.word	0x000216e0


	//   ....[39]....
        /*0864*/ 	.word	0x00021ca0


	//   ....[40]....
        /*0868*/ 	.word	0x00021cd0


	//   ....[41]....
        /*086c*/ 	.word	0x00022700


	//   ....[42]....
        /*0870*/ 	.word	0x00022710


	//   ....[43]....
        /*0874*/ 	.word	0x00023a80


	//   ....[44]....
        /*0878*/ 	.word	0x00023aa0


	//   ....[45]....
        /*087c*/ 	.word	0x00023be0


	//   ....[46]....
        /*0880*/ 	.word	0x00023c00


	//   ....[47]....
        /*0884*/ 	.word	0x00023d40


	//   ....[48]....
        /*0888*/ 	.word	0x00023d60


	//   ....[49]....
        /*088c*/ 	.word	0x00023eb0


	//   ....[50]....
        /*0890*/ 	.word	0x00023ed0


	//   ....[51]....
        /*0894*/ 	.word	0x000240a0


	//   ....[52]....
        /*0898*/ 	.word	0x000242b0


	//   ....[53]....
        /*089c*/ 	.word	0x000242e0


	//   ....[54]....
        /*08a0*/ 	.word	0x00024310


	//   ....[55]....
        /*08a4*/ 	.word	0x00024340


	//   ....[56]....
        /*08a8*/ 	.word	0x00024370


	//   ....[57]....
        /*08ac*/ 	.word	0x000243a0


	//   ....[58]....
        /*08b0*/ 	.word	0x00024510


	//   ....[59]....
        /*08b4*/ 	.word	0x00024540


	//   ....[60]....
        /*08b8*/ 	.word	0x00024570


	//   ....[61]....
        /*08bc*/ 	.word	0x000245a0


	//   ....[62]....
        /*08c0*/ 	.word	0x000245d0


	//   ....[63]....
        /*08c4*/ 	.word	0x00024600


	//   ....[64]....
        /*08c8*/ 	.word	0x00024690


	//   ....[65]....
        /*08cc*/ 	.word	0x000246c0


	//   ....[66]....
        /*08d0*/ 	.word	0x000246d0


	//   ....[67]....
        /*08d4*/ 	.word	0x00024710


	//   ....[68]....
        /*08d8*/ 	.word	0x000268d0


	//   ....[69]....
        /*08dc*/ 	.word	0x000268f0


	//   ....[70]....
        /*08e0*/ 	.word	0x00026980


	//   ....[71]....
        /*08e4*/ 	.word	0x000269a0


	//   ....[72]....
        /*08e8*/ 	.word	0x00026a20


	//   ....[73]....
        /*08ec*/ 	.word	0x00026a40


	//   ....[74]....
        /*08f0*/ 	.word	0x00026ac0


	//   ....[75]....
        /*08f4*/ 	.word	0x00026ae0


	//   ....[76]....
        /*08f8*/ 	.word	0x00026b60


	//   ....[77]....
        /*08fc*/ 	.word	0x00026b80


	//   ....[78]....
        /*0900*/ 	.word	0x00026b90


	//   ....[79]....
        /*0904*/ 	.word	0x00026ba0


	//   ....[80]....
        /*0908*/ 	.word	0x000272f0


	//   ....[81]....
        /*090c*/ 	.word	0x00027330


	//   ....[82]....
        /*0910*/ 	.word	0x00027350


	//   ....[83]....
        /*0914*/ 	.word	0x00027360


	//   ....[84]....
        /*0918*/ 	.word	0x00027370


	//   ....[85]....
        /*091c*/ 	.word	0x00027380


	//   ....[86]....
        /*0920*/ 	.word	0x000273b0


	//   ....[87]....
        /*0924*/ 	.word	0x00027490


	//   ....[88]....
        /*0928*/ 	.word	0x000274e0


	//   ....[89]....
        /*092c*/ 	.word	0x00027540


	//   ....[90]....
        /*0930*/ 	.word	0x000275b0


	//   ....[91]....
        /*0934*/ 	.word	0x000275f0


	//   ....[92]....
        /*0938*/ 	.word	0x00027630


	//   ....[93]....
        /*093c*/ 	.word	0x00027650


	//   ....[94]....
        /*0940*/ 	.word	0x000276d0


	//   ....[95]....
        /*0944*/ 	.word	0x00027710


	//   ....[96]....
        /*0948*/ 	.word	0x00027e00


	//   ....[97]....
        /*094c*/ 	.word	0x00027e30


	//   ....[98]....
        /*0950*/ 	.word	0x00027e50


	//   ....[99]....
        /*0954*/ 	.word	0x00027e80


	//   ....[100]....
        /*0958*/ 	.word	0x00027ef0


	//   ....[101]....
        /*095c*/ 	.word	0x00027f20


	//   ....[102]....
        /*0960*/ 	.word	0x00028030


	//   ....[103]....
        /*0964*/ 	.word	0x00028050


	//   ....[104]....
        /*0968*/ 	.word	0x000280e0


	//   ....[105]....
        /*096c*/ 	.word	0x00028100


	//   ....[106]....
        /*0970*/ 	.word	0x00028170


	//   ....[107]....
        /*0974*/ 	.word	0x00028190


	//   ....[108]....
        /*0978*/ 	.word	0x000281f0


	//   ....[109]....
        /*097c*/ 	.word	0x00028220


	//   ....[110]....
        /*0980*/ 	.word	0x000282a0


	//   ....[111]....
        /*0984*/ 	.word	0x00028300


	//   ....[112]....
        /*0988*/ 	.word	0x00028840


	//   ....[113]....
        /*098c*/ 	.word	0x00028860


	//   ....[114]....
        /*0990*/ 	.word	0x000288b0


	//   ....[115]....
        /*0994*/ 	.word	0x00028970


	//   ....[116]....
        /*0998*/ 	.word	0x00028980


	//   ....[117]....
        /*099c*/ 	.word	0x000289b0


	//   ....[118]....
        /*09a0*/ 	.word	0x00028a40


	//   ....[119]....
        /*09a4*/ 	.word	0x00028af0


	//   ....[120]....
        /*09a8*/ 	.word	0x00028b00


	//   ....[121]....
        /*09ac*/ 	.word	0x00028b30


	//   ....[122]....
        /*09b0*/ 	.word	0x00028b40


	//   ....[123]....
        /*09b4*/ 	.word	0x00028bd0


	//   ....[124]....
        /*09b8*/ 	.word	0x000292c0


	//   ....[125]....
        /*09bc*/ 	.word	0x000292e0


	//   ....[126]....
        /*09c0*/ 	.word	0x000292f0


	//   ....[127]....
        /*09c4*/ 	.word	0x00029330


	//   ....[128]....
        /*09c8*/ 	.word	0x00029340


	//   ....[129]....
        /*09cc*/ 	.word	0x00029380


	//   ....[130]....
        /*09d0*/ 	.word	0x00029390


	//   ....[131]....
        /*09d4*/ 	.word	0x000293d0


	//   ....[132]....
        /*09d8*/ 	.word	0x000293e0


	//   ....[133]....
        /*09dc*/ 	.word	0x00029420


	//   ....[134]....
        /*09e0*/ 	.word	0x00029430


	//   ....[135]....
        /*09e4*/ 	.word	0x00029440


	//   ....[136]....
        /*09e8*/ 	.word	0x00029780


	//   ....[137]....
        /*09ec*/ 	.word	0x000297a0


	//   ....[138]....
        /*09f0*/ 	.word	0x000297b0


	//   ....[139]....
        /*09f4*/ 	.word	0x000297c0


	//   ....[140]....
        /*09f8*/ 	.word	0x000297d0


	//   ....[141]....
        /*09fc*/ 	.word	0x000297f0


	//   ....[142]....
        /*0a00*/ 	.word	0x00029860


	//   ....[143]....
        /*0a04*/ 	.word	0x00029890


	//   ....[144]....
        /*0a08*/ 	.word	0x000298a0


	//   ....[145]....
        /*0a0c*/ 	.word	0x00029910


	//   ....[146]....
        /*0a10*/ 	.word	0x00029920


	//   ....[147]....
        /*0a14*/ 	.word	0x00029a20


	//   ....[148]....
        /*0a18*/ 	.word	0x00029f00


	//   ....[149]....
        /*0a1c*/ 	.word	0x00029f30


	//   ....[150]....
        /*0a20*/ 	.word	0x00029f90


	//   ....[151]....
        /*0a24*/ 	.word	0x00029fc0


	//   ....[152]....
        /*0a28*/ 	.word	0x00029ff0


	//   ....[153]....
        /*0a2c*/ 	.word	0x0002a020


	//   ....[154]....
        /*0a30*/ 	.word	0x0002a050


	//   ....[155]....
        /*0a34*/ 	.word	0x0002a080


	//   ....[156]....
        /*0a38*/ 	.word	0x0002a220


	//   ....[157]....
        /*0a3c*/ 	.word	0x0002a250


	//   ....[158]....
        /*0a40*/ 	.word	0x0002a280


	//   ....[159]....
        /*0a44*/ 	.word	0x0002a2b0


	//   ....[160]....
        /*0a48*/ 	.word	0x0002a2e0


	//   ....[161]....
        /*0a4c*/ 	.word	0x0002a310


	//   ....[162]....
        /*0a50*/ 	.word	0x0002a3d0


	//   ....[163]....
        /*0a54*/ 	.word	0x0002a3f0


	//   ....[164]....
        /*0a58*/ 	.word	0x0002a410


	//   ....[165]....
        /*0a5c*/ 	.word	0x0002a470


	//   ....[166]....
        /*0a60*/ 	.word	0x0002ae90


	//   ....[167]....
        /*0a64*/ 	.word	0x0002b430


	//   ....[168]....
        /*0a68*/ 	.word	0x0002b520


	//   ....[169]....
        /*0a6c*/ 	.word	0x0002b5c0


	//   ....[170]....
        /*0a70*/ 	.word	0x0002b620


	//   ....[171]....
        /*0a74*/ 	.word	0x0002b710


	//   ....[172]....
        /*0a78*/ 	.word	0x0002b780


	//   ....[173]....
        /*0a7c*/ 	.word	0x0002b870


	//   ....[174]....
        /*0a80*/ 	.word	0x0002b8e0


	//   ....[175]....
        /*0a84*/ 	.word	0x0002b9d0


	//   ....[176]....
        /*0a88*/ 	.word	0x0002ba40


	//   ....[177]....
        /*0a8c*/ 	.word	0x0002bb30


	//   ....[178]....
        /*0a90*/ 	.word	0x0002bba0


	//   ....[179]....
        /*0a94*/ 	.word	0x0002bc40


	//   ....[180]....
        /*0a98*/ 	.word	0x0002bd40


	//   ....[181]....
        /*0a9c*/ 	.word	0x0002bdc0


	//   ....[182]....
        /*0aa0*/ 	.word	0x0002be20


	//   ....[183]....
        /*0aa4*/ 	.word	0x0002bef0


	//   ....[184]....
        /*0aa8*/ 	.word	0x0002bfd0


	//   ....[185]....
        /*0aac*/ 	.word	0x0002c090


	//   ....[186]....
        /*0ab0*/ 	.word	0x0002c110


	//   ....[187]....
        /*0ab4*/ 	.word	0x0002c200


	//   ....[188]....
        /*0ab8*/ 	.word	0x0002c2c0


	//   ....[189]....
        /*0abc*/ 	.word	0x0002c370


	//   ....[190]....
        /*0ac0*/ 	.word	0x0002c430


	//   ....[191]....
        /*0ac4*/ 	.word	0x0002c4e0


	//   ....[192]....
        /*0ac8*/ 	.word	0x0002c560


	//   ....[193]....
        /*0acc*/ 	.word	0x0002c650


	//   ....[194]....
        /*0ad0*/ 	.word	0x0002c6c0


	//   ....[195]....
        /*0ad4*/ 	.word	0x0002c790


	//   ....[196]....
        /*0ad8*/ 	.word	0x0002c830


	//   ....[197]....
        /*0adc*/ 	.word	0x0002c8d0


	//   ....[198]....
        /*0ae0*/ 	.word	0x0002c930


	//   ....[199]....
        /*0ae4*/ 	.word	0x0002ca20


	//   ....[200]....
        /*0ae8*/ 	.word	0x0002cb30


	//   ....[201]....
        /*0aec*/ 	.word	0x0002cb80


	//   ....[202]....
        /*0af0*/ 	.word	0x0002cbe0


	//   ....[203]....
        /*0af4*/ 	.word	0x0002cce0


	//   ....[204]....
        /*0af8*/ 	.word	0x0002cdf0


	//   ....[205]....
        /*0afc*/ 	.word	0x0002ce40


	//   ....[206]....
        /*0b00*/ 	.word	0x0002cea0


	//   ....[207]....
        /*0b04*/ 	.word	0x0002cfa0


	//   ....[208]....
        /*0b08*/ 	.word	0x0002d0b0


	//   ....[209]....
        /*0b0c*/ 	.word	0x0002d100


	//   ....[210]....
        /*0b10*/ 	.word	0x0002d160


	//   ....[211]....
        /*0b14*/ 	.word	0x0002d250


	//   ....[212]....
        /*0b18*/ 	.word	0x0002d380


	//   ....[213]....
        /*0b1c*/ 	.word	0x0002d460


	//   ....[214]....
        /*0b20*/ 	.word	0x0002d4f0


	//   ....[215]....
        /*0b24*/ 	.word	0x0002d600


	//   ....[216]....
        /*0b28*/ 	.word	0x0002d660


	//   ....[217]....
        /*0b2c*/ 	.word	0x0002d770


	//   ....[218]....
        /*0b30*/ 	.word	0x0002d7d0


	//   ....[219]....
        /*0b34*/ 	.word	0x0002d8e0


	//   ....[220]....
        /*0b38*/ 	.word	0x0002d940


	//   ....[221]....
        /*0b3c*/ 	.word	0x0002da50


	//   ....[222]....
        /*0b40*/ 	.word	0x0002dab0


	//   ....[223]....
        /*0b44*/ 	.word	0x0002db70


	//   ....[224]....
        /*0b48*/ 	.word	0x0002dcd0


	//   ....[225]....
        /*0b4c*/ 	.word	0x0002dd70


	//   ....[226]....
        /*0b50*/ 	.word	0x0002ddd0


	//   ....[227]....
        /*0b54*/ 	.word	0x0002de80


	//   ....[228]....
        /*0b58*/ 	.word	0x0002dee0


	//   ....[229]....
        /*0b5c*/ 	.word	0x0002df90


	//   ....[230]....
        /*0b60*/ 	.word	0x0002dff0


	//   ....[231]....
        /*0b64*/ 	.word	0x0002e0a0


	//   ....[232]....
        /*0b68*/ 	.word	0x0002e100


	//   ....[233]....
        /*0b6c*/ 	.word	0x0002e1b0


	//   ....[234]....
        /*0b70*/ 	.word	0x0002e210


	//   ....[235]....
        /*0b74*/ 	.word	0x0002e2c0


	//   ....[236]....
        /*0b78*/ 	.word	0x0002e3a0


	//   ....[237]....
        /*0b7c*/ 	.word	0x0002e440


	//   ....[238]....
        /*0b80*/ 	.word	0x0002e4a0


	//   ....[239]....
        /*0b84*/ 	.word	0x0002e570


	//   ....[240]....
        /*0b88*/ 	.word	0x0002e5d0


	//   ....[241]....
        /*0b8c*/ 	.word	0x0002e6a0


	//   ....[242]....
        /*0b90*/ 	.word	0x0002e700


	//   ....[243]....
        /*0b94*/ 	.word	0x0002e7e0


	//   ....[244]....
        /*0b98*/ 	.word	0x0002e840


	//   ....[245]....
        /*0b9c*/ 	.word	0x0002e910


	//   ....[246]....
        /*0ba0*/ 	.word	0x0002e970


	//   ....[247]....
        /*0ba4*/ 	.word	0x0002ea40


	//   ....[248]....
        /*0ba8*/ 	.word	0x0002ead0


	//   ....[249]....
        /*0bac*/ 	.word	0x0002eb70


	//   ....[250]....
        /*0bb0*/ 	.word	0x0002ecf0


	//   ....[251]....
        /*0bb4*/ 	.word	0x0002ed60


	//   ....[252]....
        /*0bb8*/ 	.word	0x0002edd0


	//   ....[253]....
        /*0bbc*/ 	.word	0x0002ee40


	//   ....[254]....
        /*0bc0*/ 	.word	0x0002eeb0


	//   ....[255]....
        /*0bc4*/ 	.word	0x0002ef30


	//   ....[0]....
        /*0bc8*/ 	.word	0x0002efb0


	//   ....[1]....
        /*0bcc*/ 	.word	0x0002f040


	//   ....[2]....
        /*0bd0*/ 	.word	0x0002f0b0


	//   ....[3]....
        /*0bd4*/ 	.word	0x0002f120


	//   ....[4]....
        /*0bd8*/ 	.word	0x0002f190


	//   ....[5]....
        /*0bdc*/ 	.word	0x0002f210


	//   ....[6]....
        /*0be0*/ 	.word	0x0002f280


	//   ....[7]....
        /*0be4*/ 	.word	0x0002f310


	//   ....[8]....
        /*0be8*/ 	.word	0x0002f370


	//   ....[9]....
        /*0bec*/ 	.word	0x0002f400


	//   ....[10]....
        /*0bf0*/ 	.word	0x0002f530


	//   ....[11]....
        /*0bf4*/ 	.word	0x00031a20


	//   ....[12]....
        /*0bf8*/ 	.word	0x00031cc0


	//   ....[13]....
        /*0bfc*/ 	.word	0x00032f60


	//   ....[14]....
        /*0c00*/ 	.word	0x00032fb0


	//   ....[15]....
        /*0c04*/ 	.word	0x00033020


	//   ....[16]....
        /*0c08*/ 	.word	0x00033040


	//----- nvinfo : EIATTR_REG_RECONFIG
	.align		4
.L_437:
        /*0c0c*/ 	.byte	0x01, 0x54
	.zero		2


	//----- nvinfo : EIATTR_SYSCALL_OFFSETS
	.align		4
        /*0c10*/ 	.byte	0x04, 0x46
        /*0c12*/ 	.short	(.L_439 - .L_438)


	//   ....[0]....
.L_438:
        /*0c14*/ 	.word	0x00002b60


	//   ....[1]....
        /*0c18*/ 	.word	0x00025ee0


	//   ....[2]....
        /*0c1c*/ 	.word	0x00026030


	//   ....[3]....
        /*0c20*/ 	.word	0x00026120


	//   ....[4]....
        /*0c24*/ 	.word	0x00026f30


	//   ....[5]....
        /*0c28*/ 	.word	0x00027a60


	//----- nvinfo : EIATTR_MBARRIER_INSTR_OFFSETS
	.align		4
.L_439:
        /*0c2c*/ 	.byte	0x04, 0x39
        /*0c2e*/ 	.short	(.L_441 - .L_440)


	//   ....[0]....
.L_440:
        /*0c30*/ 	.word	0x00000190
        /*0c34*/ 	.word	0x000000ff
        /*0c38*/ 	.word	0x00032400
        /*0c3c*/ 	.short	0x0100
        /*0c3e*/ 	.byte	0x08
	.zero		1


	//   ....[1]....
        /*0c40*/ 	.word	0x000001a0
        /*0c44*/ 	.word	0x000000ff
        /*0c48*/ 	.word	0x00032410
        /*0c4c*/ 	.short	0x0100
        /*0c4e*/ 	.byte	0x08
	.zero		1


	//   ....[2]....
        /*0c50*/ 	.word	0x000001b0
        /*0c54*/ 	.word	0x000000ff
        /*0c58*/ 	.word	0x00032420
        /*0c5c*/ 	.short	0x0100
        /*0c5e*/ 	.byte	0x08
	.zero		1


	//   ....[3]....
        /*0c60*/ 	.word	0x000002a0
        /*0c64*/ 	.word	0x000000ff
        /*0c68*/ 	.word	0x00032430
        /*0c6c*/ 	.short	0x0100
        /*0c6e*/ 	.byte	0x08
	.zero		1


	//   ....[4]....
        /*0c70*/ 	.word	0x000002b0
        /*0c74*/ 	.word	0x000000ff
        /*0c78*/ 	.word	0x00032440
        /*0c7c*/ 	.short	0x0100
        /*0c7e*/ 	.byte	0x08
	.zero		1


	//   ....[5]....
        /*0c80*/ 	.word	0x000002c0
        /*0c84*/ 	.word	0x000000ff
        /*0c88*/ 	.word	0x00032438
        /*0c8c*/ 	.short	0x0100
        /*0c8e*/ 	.byte	0x08
	.zero		1


	//   ....[6]....
        /*0c90*/ 	.word	0x000002d0
        /*0c94*/ 	.word	0x000000ff
        /*0c98*/ 	.word	0x00032448
        /*0c9c*/ 	.short	0x0100
        /*0c9e*/ 	.byte	0x08
	.zero		1


	//   ....[7]....
        /*0ca0*/ 	.word	0x00000400
        /*0ca4*/ 	.word	0x000000ff
        /*0ca8*/ 	.word	0x00032450
        /*0cac*/ 	.short	0x0100
        /*0cae*/ 	.byte	0x08
	.zero		1


	//   ....[8]....
        /*0cb0*/ 	.word	0x00000410
        /*0cb4*/ 	.word	0x000000ff
        /*0cb8*/ 	.word	0x00032460
        /*0cbc*/ 	.short	0x0100
        /*0cbe*/ 	.byte	0x08
	.zero		1


	//   ....[9]....
        /*0cc0*/ 	.word	0x00000420
        /*0cc4*/ 	.word	0x000000ff
        /*0cc8*/ 	.word	0x00032458
        /*0ccc*/ 	.short	0x0100
        /*0cce*/ 	.byte	0x08
	.zero		1


	//   ....[10]....
        /*0cd0*/ 	.word	0x00000430
        /*0cd4*/ 	.word	0x000000ff
        /*0cd8*/ 	.word	0x00032468
        /*0cdc*/ 	.short	0x0100
        /*0cde*/ 	.byte	0x08
	.zero		1


	//   ....[11]....
        /*0ce0*/ 	.word	0x00000520
        /*0ce4*/ 	.word	0x000000ff
        /*0ce8*/ 	.word	0x00032470
        /*0cec*/ 	.short	0x0100
        /*0cee*/ 	.byte	0x06
	.zero		1


	//   ....[12]....
        /*0cf0*/ 	.word	0x00000530
        /*0cf4*/ 	.word	0x000000ff
        /*0cf8*/ 	.word	0x00032480
        /*0cfc*/ 	.short	0x0100
        /*0cfe*/ 	.byte	0x06
	.zero		1


	//   ....[13]....
        /*0d00*/ 	.word	0x00000540
        /*0d04*/ 	.word	0x000000ff
        /*0d08*/ 	.word	0x00032478
        /*0d0c*/ 	.short	0x0100
        /*0d0e*/ 	.byte	0x06
	.zero		1


	//   ....[14]....
        /*0d10*/ 	.word	0x00000550
        /*0d14*/ 	.word	0x000000ff
        /*0d18*/ 	.word	0x00032488
        /*0d1c*/ 	.short	0x0100
        /*0d1e*/ 	.byte	0x06
	.zero		1


	//   ....[15]....
        /*0d20*/ 	.word	0x00000680
        /*0d24*/ 	.word	0x000000ff
        /*0d28*/ 	.word	0x00032490
        /*0d2c*/ 	.short	0x0100
        /*0d2e*/ 	.byte	0x08
	.zero		1


	//   ....[16]....
        /*0d30*/ 	.word	0x00000690
        /*0d34*/ 	.word	0x000000ff
        /*0d38*/ 	.word	0x000324a0
        /*0d3c*/ 	.short	0x0100
        /*0d3e*/ 	.byte	0x08
	.zero		1


	//   ....[17]....
        /*0d40*/ 	.word	0x000006a0
        /*0d44*/ 	.word	0x000000ff
        /*0d48*/ 	.word	0x00032498
        /*0d4c*/ 	.short	0x0100
        /*0d4e*/ 	.byte	0x08
	.zero		1


	//   ....[18]....
        /*0d50*/ 	.word	0x000006b0
        /*0d54*/ 	.word	0x000000ff
        /*0d58*/ 	.word	0x000324a8
        /*0d5c*/ 	.short	0x0100
        /*0d5e*/ 	.byte	0x08
	.zero		1


	//   ....[19]....
        /*0d60*/ 	.word	0x000007f0
        /*0d64*/ 	.word	0x000000ff
        /*0d68*/ 	.word	0x000324b0
        /*0d6c*/ 	.short	0x0100
        /*0d6e*/ 	.byte	0x08
	.zero		1


	//   ....[20]....
        /*0d70*/ 	.word	0x00000800
        /*0d74*/ 	.word	0x000000ff
        /*0d78*/ 	.word	0x000324c0
        /*0d7c*/ 	.short	0x0100
        /*0d7e*/ 	.byte	0x08
	.zero		1


	//   ....[21]....
        /*0d80*/ 	.word	0x00000810
        /*0d84*/ 	.word	0x000000ff
        /*0d88*/ 	.word	0x000324b8
        /*0d8c*/ 	.short	0x0100
        /*0d8e*/ 	.byte	0x08
	.zero		1


	//   ....[22]....
        /*0d90*/ 	.word	0x00000820
        /*0d94*/ 	.word	0x000000ff
        /*0d98*/ 	.word	0x000324c8
        /*0d9c*/ 	.short	0x0100
        /*0d9e*/ 	.byte	0x08
	.zero		1


	//   ....[23]....
        /*0da0*/ 	.word	0x00002d70
        /*0da4*/ 	.word	0x00000048
        /*0da8*/ 	.word	0x00032400
        /*0dac*/ 	.short	0x010a
        /*0dae*/ 	.byte	0x3f
	.zero		1


	//   ....[24]....
        /*0db0*/ 	.word	0x00003220
        /*0db4*/ 	.word	0x0000000c
        /*0db8*/ 	.word	0x00000000
        /*0dbc*/ 	.short	0x010a
        /*0dbe*/ 	.byte	0x3f
	.zero		1


	//   ....[25]....
        /*0dc0*/ 	.word	0x00003280
        /*0dc4*/ 	.word	0x0000000c
        /*0dc8*/ 	.word	0x00000000
        /*0dcc*/ 	.short	0x010a
        /*0dce*/ 	.byte	0x3f
	.zero		1


	//   ....[26]....
        /*0dd0*/ 	.word	0x00003630
        /*0dd4*/ 	.word	0x00000048
        /*0dd8*/ 	.word	0x00032410
        /*0ddc*/ 	.short	0x010a
        /*0dde*/ 	.byte	0x3f
	.zero		1


	//   ....[27]....
        /*0de0*/ 	.word	0x00003730
        /*0de4*/ 	.word	0x00000008
        /*0de8*/ 	.word	0x00000000
        /*0dec*/ 	.short	0x010a
        /*0dee*/ 	.byte	0x3f
	.zero		1


	//   ....[28]....
        /*0df0*/ 	.word	0x00003790
        /*0df4*/ 	.word	0x00000008
        /*0df8*/ 	.word	0x00000000
        /*0dfc*/ 	.short	0x010a
        /*0dfe*/ 	.byte	0x3f
	.zero		1


	//   ....[29]....
        /*0e00*/ 	.word	0x00004500
        /*0e04*/ 	.word	0x00000048
        /*0e08*/ 	.word	0x00000000
        /*0e0c*/ 	.short	0x0101
        /*0e0e*/ 	.byte	0x3f
	.zero		1


	//   ....[30]....
        /*0e10*/ 	.word	0x000096d0
        /*0e14*/ 	.word	0x00000000
        /*0e18*/ 	.word	0x00000000
        /*0e1c*/ 	.short	0x0101
        /*0e1e*/ 	.byte	0x3f
	.zero		1


	//   ....[31]....
        /*0e20*/ 	.word	0x00009e40
        /*0e24*/ 	.word	0x00000004
        /*0e28*/ 	.word	0x00000000
        /*0e2c*/ 	.short	0x010a
        /*0e2e*/ 	.byte	0x3f
	.zero		1


	//   ....[32]....
        /*0e30*/ 	.word	0x00009ee0
        /*0e34*/ 	.word	0x00000006
        /*0e38*/ 	.word	0x00000000
        /*0e3c*/ 	.short	0x010a
        /*0e3e*/ 	.byte	0x3f
	.zero		1


	//   ....[33]....
        /*0e40*/ 	.word	0x0000a2f0
        /*0e44*/ 	.word	0x00000003
        /*0e48*/ 	.word	0x00000000
        /*0e4c*/ 	.short	0x010a
        /*0e4e*/ 	.byte	0x3f
	.zero		1


	//   ....[34]....
        /*0e50*/ 	.word	0x0000a3c0
        /*0e54*/ 	.word	0x00000006
        /*0e58*/ 	.word	0x00000000
        /*0e5c*/ 	.short	0x010a
        /*0e5e*/ 	.byte	0x3f
	.zero		1


	//   ....[35]....
        /*0e60*/ 	.word	0x0000b130
        /*0e64*/ 	.word	0x00000003
        /*0e68*/ 	.word	0x00000000
        /*0e6c*/ 	.short	0x0101
        /*0e6e*/ 	.byte	0x3f
	.zero		1


	//   ....[36]....
        /*0e70*/ 	.word	0x000134f0
        /*0e74*/ 	.word	0x00000000
        /*0e78*/ 	.word	0x00000000
        /*0e7c*/ 	.short	0x0101
        /*0e7e*/ 	.byte	0x3f
	.zero		1


	//   ....[37]....
        /*0e80*/ 	.word	0x000136e0
        /*0e84*/ 	.word	0x00000002
        /*0e88*/ 	.word	0x00000000
        /*0e8c*/ 	.short	0x010a
        /*0e8e*/ 	.byte	0x3f
	.zero		1


	//   ....[38]....
        /*0e90*/ 	.word	0x00013780
        /*0e94*/ 	.word	0x00000006
        /*0e98*/ 	.word	0x00000000
        /*0e9c*/ 	.short	0x010a
        /*0e9e*/ 	.byte	0x3f
	.zero		1


	//   ....[39]....
        /*0ea0*/ 	.word	0x00013b90
        /*0ea4*/ 	.word	0x00000002
        /*0ea8*/ 	.word	0x00000000
        /*0eac*/ 	.short	0x010a
        /*0eae*/ 	.byte	0x3f
	.zero		1


	//   ....[40]....
        /*0eb0*/ 	.word	0x00013c60
        /*0eb4*/ 	.word	0x00000004
        /*0eb8*/ 	.word	0x00000000
        /*0ebc*/ 	.short	0x010a
        /*0ebe*/ 	.byte	0x3f
	.zero		1


	//   ....[41]....
        /*0ec0*/ 	.word	0x000149d0
        /*0ec4*/ 	.word	0x0000000b
        /*0ec8*/ 	.word	0x00000000
        /*0ecc*/ 	.short	0x0101
        /*0ece*/ 	.byte	0x3f
	.zero		1


	//   ....[42]....
        /*0ed0*/ 	.word	0x0001e0f0
        /*0ed4*/ 	.word	0x00000003
        /*0ed8*/ 	.word	0x00000000
        /*0edc*/ 	.short	0x0101
        /*0ede*/ 	.byte	0x3f
	.zero		1


	//   ....[43]....
        /*0ee0*/ 	.word	0x00021270
        /*0ee4*/ 	.word	0x00000000
        /*0ee8*/ 	.word	0x00000000
        /*0eec*/ 	.short	0x0101
        /*0eee*/ 	.byte	0x3f
	.zero		1


	//   ....[44]....
        /*0ef0*/ 	.word	0x00021cc0
        /*0ef4*/ 	.word	0x00000004
        /*0ef8*/ 	.word	0x00000000
        /*0efc*/ 	.short	0x0101
        /*0efe*/ 	.byte	0x3f
	.zero		1


	//   ....[45]....
        /*0f00*/ 	.word	0x00026660
        /*0f04*/ 	.word	0x00000011
        /*0f08*/ 	.word	0x00032440
        /*0f0c*/ 	.short	0x010a
        /*0f0e*/ 	.byte	0x3f
	.zero		1


	//   ....[46]....
        /*0f10*/ 	.word	0x00026ca0
        /*0f14*/ 	.word	0x00000011
        /*0f18*/ 	.word	0x00032430
        /*0f1c*/ 	.short	0x0107
        /*0f1e*/ 	.byte	0x3f
	.zero		1


	//   ....[47]....
        /*0f20*/ 	.word	0x00026d70
        /*0f24*/ 	.word	0x00000011
        /*0f28*/ 	.word	0x00032430
        /*0f2c*/ 	.short	0x0101
        /*0f2e*/ 	.byte	0x3f
	.zero		1


	//   ....[48]....
        /*0f30*/ 	.word	0x000278a0
        /*0f34*/ 	.word	0x00000016
        /*0f38*/ 	.word	0x00032400
        /*0f3c*/ 	.short	0x0107
        /*0f3e*/ 	.byte	0x3f
	.zero		1


	//   ....[49]....
        /*0f40*/ 	.word	0x00027930
        /*0f44*/ 	.word	0x00000016
        /*0f48*/ 	.word	0x00032400
        /*0f4c*/ 	.short	0x0101
        /*0f4e*/ 	.byte	0x3f
	.zero		1


	//   ....[50]....
        /*0f50*/ 	.word	0x00028440
        /*0f54*/ 	.word	0x00000016
        /*0f58*/ 	.word	0x00032410
        /*0f5c*/ 	.short	0x0107
        /*0f5e*/ 	.byte	0x3f
	.zero		1


	//   ....[51]....
        /*0f60*/ 	.word	0x00028540
        /*0f64*/ 	.word	0x00000016
        /*0f68*/ 	.word	0x00032410
        /*0f6c*/ 	.short	0x0101
        /*0f6e*/ 	.byte	0x3f
	.zero		1


	//   ....[52]....
        /*0f70*/ 	.word	0x00028560
        /*0f74*/ 	.word	0x00000016
        /*0f78*/ 	.word	0x00032420
        /*0f7c*/ 	.short	0x010a
        /*0f7e*/ 	.byte	0x3f
	.zero		1


	//   ....[53]....
        /*0f80*/ 	.word	0x000285e0
        /*0f84*/ 	.word	0x00000011
        /*0f88*/ 	.word	0x00032460
        /*0f8c*/ 	.short	0x010a
        /*0f8e*/ 	.byte	0x3f
	.zero		1


	//   ....[54]....
        /*0f90*/ 	.word	0x00028d50
        /*0f94*/ 	.word	0x00000011
        /*0f98*/ 	.word	0x00032450
        /*0f9c*/ 	.short	0x0107
        /*0f9e*/ 	.byte	0x3f
	.zero		1


	//   ....[55]....
        /*0fa0*/ 	.word	0x00028e10
        /*0fa4*/ 	.word	0x00000011
        /*0fa8*/ 	.word	0x00032450
        /*0fac*/ 	.short	0x0101
        /*0fae*/ 	.byte	0x3f
	.zero		1


	//   ....[56]....
        /*0fb0*/ 	.word	0x00029140
        /*0fb4*/ 	.word	0x0000000a
        /*0fb8*/ 	.word	0x00032440
        /*0fbc*/ 	.short	0x010a
        /*0fbe*/ 	.byte	0x3f
	.zero		1


	//   ....[57]....
        /*0fc0*/ 	.word	0x000294f0
        /*0fc4*/ 	.word	0x0000000a
        /*0fc8*/ 	.word	0x00032430
        /*0fcc*/ 	.short	0x0107
        /*0fce*/ 	.byte	0x3f
	.zero		1


	//   ....[58]....
        /*0fd0*/ 	.word	0x000295a0
        /*0fd4*/ 	.word	0x0000000a
        /*0fd8*/ 	.word	0x00032430
        /*0fdc*/ 	.short	0x0101
        /*0fde*/ 	.byte	0x3f
	.zero		1


	//   ....[59]....
        /*0fe0*/ 	.word	0x000295d0
        /*0fe4*/ 	.word	0x0000000a
        /*0fe8*/ 	.word	0x00032460
        /*0fec*/ 	.short	0x010a
        /*0fee*/ 	.byte	0x3f
	.zero		1


	//   ....[60]....
        /*0ff0*/ 	.word	0x00029ad0
        /*0ff4*/ 	.word	0x0000000a
        /*0ff8*/ 	.word	0x00032450
        /*0ffc*/ 	.short	0x0107
        /*0ffe*/ 	.byte	0x3f
	.zero		1


	//   ....[61]....
        /*1000*/ 	.word	0x00029b80
        /*1004*/ 	.word	0x0000000a
        /*1008*/ 	.word	0x00032450
        /*100c*/ 	.short	0x0101
        /*100e*/ 	.byte	0x3f
	.zero		1


	//   ....[62]....
        /*1010*/ 	.word	0x0002ae10
        /*1014*/ 	.word	0x00000005
        /*1018*/ 	.word	0x00032420
        /*101c*/ 	.short	0x010a
        /*101e*/ 	.byte	0x3f
	.zero		1


	//   ....[63]....
        /*1020*/ 	.word	0x0002afb0
        /*1024*/ 	.word	0x00000003
        /*1028*/ 	.word	0x00032440
        /*102c*/ 	.short	0x010a
        /*102e*/ 	.byte	0x3f
	.zero		1


	//   ....[64]....
        /*1030*/ 	.word	0x0002b050
        /*1034*/ 	.word	0x00000005
        /*1038*/ 	.word	0x00032440
        /*103c*/ 	.short	0x010a
        /*103e*/ 	.byte	0x3f
	.zero		1


	//   ....[65]....
        /*1040*/ 	.word	0x0002b090
        /*1044*/ 	.word	0x00000003
        /*1048*/ 	.word	0x00032460
        /*104c*/ 	.short	0x010a
        /*104e*/ 	.byte	0x3f
	.zero		1


	//   ....[66]....
        /*1050*/ 	.word	0x0002b0d0
        /*1054*/ 	.word	0x00000005
        /*1058*/ 	.word	0x00032460
        /*105c*/ 	.short	0x010a
        /*105e*/ 	.byte	0x3f
	.zero		1


	//   ....[67]....
        /*1060*/ 	.word	0x0002b130
        /*1064*/ 	.word	0x00000048
        /*1068*/ 	.word	0x00032400
        /*106c*/ 	.short	0x010a
        /*106e*/ 	.byte	0x3f
	.zero		1


	//   ....[68]....
        /*1070*/ 	.word	0x0002b180
        /*1074*/ 	.word	0x0000000c
        /*1078*/ 	.word	0x00000000
        /*107c*/ 	.short	0x010a
        /*107e*/ 	.byte	0x3f
	.zero		1


	//   ....[69]....
        /*1080*/ 	.word	0x0002b1d0
        /*1084*/ 	.word	0x00000048
        /*1088*/ 	.word	0x00032410
        /*108c*/ 	.short	0x010a
        /*108e*/ 	.byte	0x3f
	.zero		1


	//   ....[70]....
        /*1090*/ 	.word	0x0002b220
        /*1094*/ 	.word	0x00000008
        /*1098*/ 	.word	0x00000000
        /*109c*/ 	.short	0x010a
        /*109e*/ 	.byte	0x3f
	.zero		1


	//   ....[71]....
        /*10a0*/ 	.word	0x0002b270
        /*10a4*/ 	.word	0x00000006
        /*10a8*/ 	.word	0x00000000
        /*10ac*/ 	.short	0x010a
        /*10ae*/ 	.byte	0x3f
	.zero		1


	//   ....[72]....
        /*10b0*/ 	.word	0x0002b2c0
        /*10b4*/ 	.word	0x00000006
        /*10b8*/ 	.word	0x00000000
        /*10bc*/ 	.short	0x010a
        /*10be*/ 	.byte	0x3f
	.zero		1


	//   ....[73]....
        /*10c0*/ 	.word	0x0002b310
        /*10c4*/ 	.word	0x00000006
        /*10c8*/ 	.word	0x00000000
        /*10cc*/ 	.short	0x010a
        /*10ce*/ 	.byte	0x3f
	.zero		1


	//   ....[74]....
        /*10d0*/ 	.word	0x0002b360
        /*10d4*/ 	.word	0x00000004
        /*10d8*/ 	.word	0x00000000
        /*10dc*/ 	.short	0x010a
        /*10de*/ 	.byte	0x3f
	.zero		1


	//   ....[75]....
        /*10e0*/ 	.word	0x0002b470
        /*10e4*/ 	.word	0x00000011
        /*10e8*/ 	.word	0x00032440
        /*10ec*/ 	.short	0x010a
        /*10ee*/ 	.byte	0x3f
	.zero		1


	//   ....[76]....
        /*10f0*/ 	.word	0x0002d280
        /*10f4*/ 	.word	0x00000016
        /*10f8*/ 	.word	0x00032420
        /*10fc*/ 	.short	0x010a
        /*10fe*/ 	.byte	0x3f
	.zero		1


	//   ....[77]....
        /*1100*/ 	.word	0x0002d2d0
        /*1104*/ 	.word	0x00000011
        /*1108*/ 	.word	0x00032460
        /*110c*/ 	.short	0x010a
        /*110e*/ 	.byte	0x3f
	.zero		1


	//   ....[78]....
        /*1110*/ 	.word	0x0002dc20
        /*1114*/ 	.word	0x0000000a
        /*1118*/ 	.word	0x00032440
        /*111c*/ 	.short	0x010a
        /*111e*/ 	.byte	0x3f
	.zero		1


	//   ....[79]....
        /*1120*/ 	.word	0x0002e2f0
        /*1124*/ 	.word	0x0000000a
        /*1128*/ 	.word	0x00032460
        /*112c*/ 	.short	0x010a
        /*112e*/ 	.byte	0x3f
	.zero		1


	//   ....[80]....
        /*1130*/ 	.word	0x0002f450
        /*1134*/ 	.word	0x00000005
        /*1138*/ 	.word	0x00032420
        /*113c*/ 	.short	0x010a
        /*113e*/ 	.byte	0x3f
	.zero		1


	//   ....[81]....
        /*1140*/ 	.word	0x0002f5f0
        /*1144*/ 	.word	0x00000003
        /*1148*/ 	.word	0x00032440
        /*114c*/ 	.short	0x010a
        /*114e*/ 	.byte	0x3f
	.zero		1


	//   ....[82]....
        /*1150*/ 	.word	0x0002f640
        /*1154*/ 	.word	0x00000005
        /*1158*/ 	.word	0x00032440
        /*115c*/ 	.short	0x010a
        /*115e*/ 	.byte	0x3f
	.zero		1


	//   ....[83]....
        /*1160*/ 	.word	0x0002f690
        /*1164*/ 	.word	0x00000003
        /*1168*/ 	.word	0x00032460
        /*116c*/ 	.short	0x010a
        /*116e*/ 	.byte	0x3f
	.zero		1


	//   ....[84]....
        /*1170*/ 	.word	0x0002fa50
        /*1174*/ 	.word	0x00000014
        /*1178*/ 	.word	0x00000000
        /*117c*/ 	.short	0x010a
        /*117e*/ 	.byte	0x3f
	.zero		1


	//   ....[85]....
        /*1180*/ 	.word	0x0002fb90
        /*1184*/ 	.word	0x00000006
        /*1188*/ 	.word	0x00000000
        /*118c*/ 	.short	0x010a
        /*118e*/ 	.byte	0x3f
	.zero		1


	//   ....[86]....
        /*1190*/ 	.word	0x000301f0
        /*1194*/ 	.word	0x0000000d
        /*1198*/ 	.word	0x00000000
        /*119c*/ 	.short	0x010a
        /*119e*/ 	.byte	0x3f
	.zero		1


	//   ....[87]....
        /*11a0*/ 	.word	0x00030330
        /*11a4*/ 	.word	0x00000014
        /*11a8*/ 	.word	0x00000000
        /*11ac*/ 	.short	0x010a
        /*11ae*/ 	.byte	0x3f
	.zero		1


	//   ....[88]....
        /*11b0*/ 	.word	0x000315e0
        /*11b4*/ 	.word	0x00000007
        /*11b8*/ 	.word	0x00000000
        /*11bc*/ 	.short	0x0101
        /*11be*/ 	.byte	0x3f
	.zero		1


	//   ....[89]....
        /*11c0*/ 	.word	0x0004ad30
        /*11c4*/ 	.word	0x00000000
        /*11c8*/ 	.word	0x00000000
        /*11cc*/ 	.short	0x0101
        /*11ce*/ 	.byte	0x3f
	.zero		1


	//   ....[90]....
        /*11d0*/ 	.word	0x0004ad50
        /*11d4*/ 	.word	0x00000006
        /*11d8*/ 	.word	0x00000000
        /*11dc*/ 	.short	0x010a
        /*11de*/ 	.byte	0x3f
	.zero		1


	//   ....[91]....
        /*11e0*/ 	.word	0x0004ada0
        /*11e4*/ 	.word	0x00000014
        /*11e8*/ 	.word	0x00000000
        /*11ec*/ 	.short	0x010a
        /*11ee*/ 	.byte	0x3f
	.zero		1


	//----- nvinfo : EIATTR_NUM_MBARRIERS
	.align		4
.L_441:
        /*11f0*/ 	.byte	0x03, 0x38
        /*11f2*/ 	.short	0x0017


	//----- nvinfo : EIATTR_EXIT_INSTR_OFFSETS
	.align		4
        /*11f4*/ 	.byte	0x04, 0x1c
        /*11f6*/ 	.short	(.L_443 - .L_442)


	//   ....[0]....
.L_442:
        /*11f8*/ 	.word	0x00000b00


	//   ....[1]....
        /*11fc*/ 	.word	0x00024050


	//   ....[2]....
        /*1200*/ 	.word	0x0002b120


	//----- nvinfo : EIATTR_MAX_THREADS
	.align		4
.L_443:
        /*1204*/ 	.byte	0x04, 0x05
        /*1206*/ 	.short	(.L_445 - .L_444)
.L_444:
        /*1208*/ 	.word	0x00000180
        /*120c*/ 	.word	0x00000001
        /*1210*/ 	.word	0x00000001


	//----- nvinfo : EIATTR_CRS_STACK_SIZE
	.align		4
.L_445:
        /*1214*/ 	.byte	0x04, 0x1e
        /*1216*/ 	.short	(.L_447 - .L_446)
.L_446:
        /*1218*/ 	.word	0x00000000


	//----- nvinfo : EIATTR_CBANK_PARAM_SIZE
	.align		4
.L_447:
        /*121c*/ 	.byte	0x03, 0x19
        /*121e*/ 	.short	0x0bf0


	//----- nvinfo : EIATTR_PARAM_CBANK
	.align		4
        /*1220*/ 	.byte	0x04, 0x0a
        /*1222*/ 	.short	(.L_449 - .L_448)
	.align		4
.L_448:
        /*1224*/ 	.word	index@(.nv.constant0._ZN7cutlass13device_kernelIN5flash11enable_sm90INS1_16FlashAttnFwdSm90INS1_25CollectiveMainloopFwdSm90ILi2EN4cute5tupleIJNS5_1CILi1EEES8_S8_EEENS6_IJNS7_ILi128EEENS7_ILi96EEENS7_ILi64EEEEEELi256ENS_10bfloat16_tEfNS_4arch4Sm90ELb0ELb1ELb0ELb1ELb1ELb0ELb1ELb1ELb0ELb1ELb1ELb0EEENS1_21CollectiveEpilogueFwdINS6_IJSA_NS7_ILi256EEESB_EEES9_SE_SG_Li256ELb1ELb1ELb1ELb0EEENS1_36VarlenDynamicPersistentTileSchedulerILi128ELi96ELi256ELi128ELb1ELb1ELb1ELb1ELb0ELb1EEEEEEEEEvNT_6ParamsE)
        /*1228*/ 	.short	0x0210
        /*122a*/ 	.short	0x0bf0


	//----- nvinfo : EIATTR_SW_WAR
	.align		4
.L_449:
        /*122c*/ 	.byte	0x04, 0x36
        /*122e*/ 	.short	(.L_451 - .L_450)
.L_450:
        /*1230*/ 	.word	0x00000008
.L_451:


//--------------------- .nv.info._ZN7cutlass13device_kernelIN5flash11enable_sm90INS1_16FlashAttnFwdSm90INS1_25CollectiveMainloopFwdSm90ILi2EN4cute5tupleIJNS5_1CILi1EEES8_S8_EEENS6_IJNS7_ILi128EEENS7_ILi96EEENS7_ILi64EEEEEELi256ENS_10bfloat16_tEfNS_4arch4Sm90ELb0ELb1ELb0ELb1ELb1ELb1ELb1ELb1ELb0ELb1ELb1ELb0EEENS1_21CollectiveEpilogueFwdINS6_IJSA_NS7_ILi256EEESB_EEES9_SE_SG_Li256ELb1ELb1ELb1ELb0EEENS1_36VarlenDynamicPersistentTileSchedulerILi128ELi96ELi256ELi128ELb1ELb1ELb1ELb1ELb0ELb1EEEEEEEEEvNT_6ParamsE --------------------------
	.section	.nv.info._ZN7cutlass13device_kernelIN5flash11enable_sm90INS1_16FlashAttnFwdSm90INS1_25CollectiveMainloopFwdSm90ILi2EN4cute5tupleIJNS5_1CILi1EEES8_S8_EEENS6_IJNS7_ILi128EEENS7_ILi96EEENS7_ILi64EEEEEELi256ENS_10bfloat16_tEfNS_4arch4Sm90ELb0ELb1ELb0ELb1ELb1ELb1ELb1ELb1ELb0ELb1ELb1ELb0EEENS1_21CollectiveEpilogueFwdINS6_IJSA_NS7_ILi256EEESB_EEES9_SE_SG_Li256ELb1ELb1ELb1ELb0EEENS1_36VarlenDynamicPersistentTileSchedulerILi128ELi96ELi256ELi128ELb1ELb1ELb1ELb1ELb0ELb1EEEEEEEEEvNT_6ParamsE,"",@"SHT_CUDA_INFO"
	.sectionflags	@""
	.align	4


	//----- nvinfo : EIATTR_CUDA_API_VERSION
	.align		4
        /*0000*/ 	.byte	0x04, 0x37
        /*0002*/ 	.short	(.L_453 - .L_452)
.L_452:
        /*0004*/ 	.word	0x00000082


	//----- nvinfo : EIATTR_KPARAM_INFO
	.align		4
.L_453:
        /*0008*/ 	.byte	0x04, 0x17
        /*000a*/ 	.short	(.L_455 - .L_454)
.L_454:
        /*000c*/ 	.word	0x00000000
        /*0010*/ 	.short	0x0000
        /*0012*/ 	.short	0x0070
        /*0014*/ 	.byte	0x00, 0xf0, 0x01, 0x2e


	//----- nvinfo : EIATTR_SPARSE_MMA_MASK
	.align		4
.L_455:
        /*0018*/ 	.byte	0x03, 0x50
        /*001a*/ 	.short	0x0000


	//----- nvinfo : EIATTR_MAXREG_COUNT
	.align		4
        /*001c*/ 	.byte	0x03, 0x1b
        /*001e*/ 	.short	0x00a8


	//----- nvinfo : EIATTR_NUM_BARRIERS
	.align		4
        /*0020*/ 	.byte	0x02, 0x4c
        /*0022*/ 	.byte	0x10
	.zero		1


	//----- nvinfo : EIATTR_EXTERNS
	.align		4
        /*0024*/ 	.byte	0x04, 0x0f
        /*0026*/ 	.short	(.L_457 - .L_456)


	//   ....[0]....
	.align		4
.L_456:
        /*0028*/ 	.word	index@(__assertfail)


	//----- nvinfo : EIATTR_ANNOTATIONS
	.align		4
.L_457:
        /*002c*/ 	.byte	0x04, 0x55
        /*002e*/ 	.short	(.L_459 - .L_458)


	//   ....[0]....
.L_458:
        /* <DEDUP_REMOVED lines=114> */


	//----- nvinfo : EIATTR_MERCURY_ISA_VERSION
	.align		4
.L_459:
        /*0740*/ 	.byte	0x03, 0x5f
        /*0742*/ 	.short	0x0101


	//----- nvinfo : EIATTR_UNUSED_LOAD_BYTE_OFFSET
	.align		4
        /*0744*/ 	.byte	0x04, 0x44
        /*0746*/ 	.short	(.L_461 - .L_460)


	//   ....[0]....
.L_460:
        /*0748*/ 	.word	0x00000b70
        /*074c*/ 	.word	0x0000fff0


	//   ....[1]....
        /*0750*/ 	.word	0x0002c010
        /*0754*/ 	.word	0x0000fff0


	//----- nvinfo : EIATTR_INT_WARP_WIDE_INSTR_OFFSETS
	.align		4
.L_461:
        /*0758*/ 	.byte	0x04, 0x31
        /*075a*/ 	.short	(.L_463 - .L_462)


	//   ....[0]....
.L_462:
        /*075c*/ 	.word	0x00000180


	//   ....[1]....
        /*0760*/ 	.word	0x000001c0


	//   ....[2]....
        /*0764*/ 	.word	0x00000230


	//   ....[3]....
        /*0768*/ 	.word	0x00000240


	//   ....[4]....
        /*076c*/ 	.word	0x00034820


	//   ....[5]....
        /*0770*/ 	.word	0x000348b0


	//   ....[6]....
        /*0774*/ 	.word	0x00038750


	//   ....[7]....
        /*0778*/ 	.word	0x000387e0


	//----- nvinfo : EIATTR_COOP_GROUP_MASK_REGIDS
	.align		4
.L_463:
        /*077c*/ 	.byte	0x04, 0x29
        /*077e*/ 	.short	(.L_465 - .L_464)


	//   ....[0]....
.L_464:
        /*0780*/ 	.word	0xffffffff


	//   ....[1]....
        /*0784*/ 	.word	0xffffffff


	//   ....[2]....
        /*0788*/ 	.word	0xffffffff


	//   ....[3]....
        /*078c*/ 	.word	0xffffffff


	//   ....[4]....
        /*0790*/ 	.word	0xffffffff


	//   ....[5]....
        /*0794*/ 	.word	0xffffffff


	//   ....[6]....
        /*0798*/ 	.word	0xffffffff


	//   ....[7]....
        /*079c*/ 	.word	0xffffffff


	//   ....[8]....
        /*07a0*/ 	.word	0xffffffff


	//   ....[9]....
        /*07a4*/ 	.word	0xffffffff


	//   ....[10]....
        /*07a8*/ 	.word	0xffffffff


	//   ....[11]....
        /*07ac*/ 	.word	0xffffffff


	//   ....[12]....
        /*07b0*/ 	.word	0xffffffff


	//   ....[13]....
        /*07b4*/ 	.word	0xffffffff


	//   ....[14]....
        /*07b8*/ 	.word	0xffffffff


	//   ....[15]....
        /*07bc*/ 	.word	0xffffffff


	//   ....[16]....
        /*07c0*/ 	.word	0xffffffff


	//   ....[17]....
        /*07c4*/ 	.word	0xffffffff


	//   ....[18]....
        /*07c8*/ 	.word	0xffffffff


	//   ....[19]....
        /*07cc*/ 	.word	0xffffffff


	//   ....[20]....
        /*07d0*/ 	.word	0xffffffff


	//   ....[21]....
        /*07d4*/ 	.word	0xffffffff


	//   ....[22]....
        /*07d8*/ 	.word	0xffffffff


	//   ....[23]....
        /*07dc*/ 	.word	0xffffffff


	//   ....[24]....
        /*07e0*/ 	.word	0xffffffff


	//   ....[25]....
        /*07e4*/ 	.word	0xffffffff


	//   ....[26]....
        /*07e8*/ 	.word	0xffffffff


	//   ....[27]....
        /*07ec*/ 	.word	0xffffffff


	//   ....[28]....
        /*07f0*/ 	.word	0xffffffff


	//   ....[29]....
        /*07f4*/ 	.word	0xffffffff


	//   ....[30]....
        /*07f8*/ 	.word	0xffffffff


	//   ....[31]....
        /*07fc*/ 	.word	0xffffffff


	//   ....[32]....
        /*0800*/ 	.word	0xffffffff


	//   ....[33]....
        /*0804*/ 	.word	0xffffffff


	//   ....[34]....
        /*0808*/ 	.word	0xffffffff


	//   ....[35]....
        /*080c*/ 	.word	0xffffffff


	//   ....[36]....
        /*0810*/ 	.word	0xffffffff


	//   ....[37]....
        /*0814*/ 	.word	0xffffffff


	//   ....[38]....
        /*0818*/ 	.word	0xffffffff


	//   ....[39]....
        /*081c*/ 	.word	0xffffffff


	//   ....[40]....
        /*0820*/ 	.word	0xffffffff


	//   ....[41]....
        /*0824*/ 	.word	0xffffffff


	//   ....[42]....
        /*0828*/ 	.word	0xffffffff


	//   ....[43]....
        /*082c*/ 	.word	0xffffffff


	//   ....[44]....
        /*0830*/ 	.word	0xffffffff


	//   ....[45]....
        /*0834*/ 	.word	0xffffffff


	//   ....[46]....
        /*0838*/ 	.word	0xffffffff


	//   ....[47]....
        /*083c*/ 	.word	0xffffffff


	//   ....[48]....
        /*0840*/ 	.word	0xffffffff


	//   ....[49]....
        /*0844*/ 	.word	0xffffffff


	//   ....[50]....
        /*0848*/ 	.word	0xffffffff


	//   ....[51]....
        /*084c*/ 	.word	0xffffffff


	//   ....[52]....
        /*0850*/ 	.word	0xffffffff


	//   ....[53]....
        /*0854*/ 	.word	0xffffffff


	//   ....[54]....
        /*0858*/ 	.word	0xffffffff


	//   ....[55]....
        /*085c*/ 	.word	0xffffffff


	//   ....[56]....
        /*0860*/ 	.word	0xffffffff


	//   ....[57]....
        /*0864*/ 	.word	0xffffffff


	//   ....[58]....
        /*0868*/ 	.word	0xffffffff


	//   ....[59]....
        /*086c*/ 	.word	0xffffffff


	//   ....[60]....
        /*0870*/ 	.word	0xffffffff


	//   ....[61]....
        /*0874*/ 	.word	0xffffffff


	//   ....[62]....
        /*0878*/ 	.word	0xffffffff


	//   ....[63]....
        /*087c*/ 	.word	0xffffffff


	//   ....[64]....
        /*0880*/ 	.word	0xffffffff


	//   ....[65]....
        /*0884*/ 	.word	0xffffffff


	//   ....[66]....
        /*0888*/ 	.word	0xffffffff


	//   ....[67]....
        /*088c*/ 	.word	0xffffffff


	//   ....[68]....
        /*0890*/ 	.word	0xffffffff


	//   ....[69]....
        /*0894*/ 	.word	0xffffffff


	//   ....[70]....
        /*0898*/ 	.word	0xffffffff


	//   ....[71]....
        /*089c*/ 	.word	0xffffffff


	//   ....[72]....
        /*08a0*/ 	.word	0xffffffff


	//   ....[73]....
        /*08a4*/ 	.word	0xffffffff


	//   ....[74]....
        /*08a8*/ 	.word	0xffffffff


	//   ....[75]....
        /*08ac*/ 	.word	0xffffffff


	//   ....[76]....
        /*08b0*/ 	.word	0xffffffff


	//   ....[77]....
        /*08b4*/ 	.word	0xffffffff


	//   ....[78]....
        /*08b8*/ 	.word	0xffffffff


	//   ....[79]....
        /*08bc*/ 	.word	0xffffffff


	//   ....[80]....
        /*08c0*/ 	.word	0xffffffff


	//   ....[81]....
        /*08c4*/ 	.word	0xffffffff


	//   ....[82]....
        /*08c8*/ 	.word	0xffffffff


	//   ....[83]....
        /*08cc*/ 	.word	0xffffffff


	//   ....[84]....
        /*08d0*/ 	.word	0xffffffff


	//   ....[85]....
        /*08d4*/ 	.word	0xffffffff


	//   ....[86]....
        /*08d8*/ 	.word	0xffffffff


	//   ....[87]....
        /*08dc*/ 	.word	0xffffffff


	//   ....[88]....
        /*08e0*/ 	.word	0xffffffff


	//   ....[89]....
        /*08e4*/ 	.word	0xffffffff


	//   ....[90]....
        /*08e8*/ 	.word	0xffffffff


	//   ....[91]....
        /*08ec*/ 	.word	0xffffffff


	//   ....[92]....
        /*08f0*/ 	.word	0xffffffff


	//   ....[93]....
        /*08f4*/ 	.word	0xffffffff


	//   ....[94]....
        /*08f8*/ 	.word	0xffffffff


	//   ....[95]....
        /*08fc*/ 	.word	0xffffffff


	//   ....[96]....
        /*0900*/ 	.word	0xffffffff


	//   ....[97]....
        /*0904*/ 	.word	0xffffffff


	//   ....[98]....
        /*0908*/ 	.word	0xffffffff


	//   ....[99]....
        /*090c*/ 	.word	0xffffffff


	//   ....[100]....
        /*0910*/ 	.word	0xffffffff


	//   ....[101]....
        /*0914*/ 	.word	0xffffffff


	//   ....[102]....
        /*0918*/ 	.word	0xffffffff


	//   ....[103]....
        /*091c*/ 	.word	0xffffffff


	//   ....[104]....
        /*0920*/ 	.word	0xffffffff


	//   ....[105]....
        /*0924*/ 	.word	0xffffffff


	//   ....[106]....
        /*0928*/ 	.word	0xffffffff


	//   ....[107]....
        /*092c*/ 	.word	0xffffffff


	//   ....[108]....
        /*0930*/ 	.word	0xffffffff


	//   ....[109]....
        /*0934*/ 	.word	0xffffffff


	//   ....[110]....
        /*0938*/ 	.word	0xffffffff


	//   ....[111]....
        /*093c*/ 	.word	0xffffffff


	//   ....[112]....
        /*0940*/ 	.word	0xffffffff


	//   ....[113]....
        /*0944*/ 	.word	0xffffffff


	//   ....[114]....
        /*0948*/ 	.word	0xffffffff


	//   ....[115]....
        /*094c*/ 	.word	0xffffffff


	//   ....[116]....
        /*0950*/ 	.word	0xffffffff


	//   ....[117]....
        /*0954*/ 	.word	0xffffffff


	//   ....[118]....
        /*0958*/ 	.word	0xffffffff


	//   ....[119]....
        /*095c*/ 	.word	0xffffffff


	//   ....[120]....
        /*0960*/ 	.word	0xffffffff


	//   ....[121]....
        /*0964*/ 	.word	0xffffffff


	//   ....[122]....
        /*0968*/ 	.word	0xffffffff


	//   ....[123]....
        /*096c*/ 	.word	0xffffffff


	//   ....[124]....
        /*0970*/ 	.word	0xffffffff


	//   ....[125]....
        /*0974*/ 	.word	0xffffffff


	//   ....[126]....
        /*0978*/ 	.word	0xffffffff


	//   ....[127]....
        /*097c*/ 	.word	0xffffffff


	//   ....[128]....
        /*0980*/ 	.word	0xffffffff


	//   ....[129]....
        /*0984*/ 	.word	0xffffffff


	//   ....[130]....
        /*0988*/ 	.word	0xffffffff


	//   ....[131]....
        /*098c*/ 	.word	0xffffffff


	//   ....[132]....
        /*0990*/ 	.word	0xffffffff


	//   ....[133]....
        /*0994*/ 	.word	0xffffffff


	//   ....[134]....
        /*0998*/ 	.word	0xffffffff


	//   ....[135]....
        /*099c*/ 	.word	0xffffffff


	//   ....[136]....
        /*09a0*/ 	.word	0xffffffff


	//   ....[137]....
        /*09a4*/ 	.word	0xffffffff


	//   ....[138]....
        /*09a8*/ 	.word	0xffffffff


	//   ....[139]....
        /*09ac*/ 	.word	0xffffffff


	//   ....[140]....
        /*09b0*/ 	.word	0xffffffff


	//   ....[141]....
        /*09b4*/ 	.word	0xffffffff


	//   ....[142]....
        /*09b8*/ 	.word	0xffffffff


	//   ....[143]....
        /*09bc*/ 	.word	0xffffffff


	//   ....[144]....
        /*09c0*/ 	.word	0xffffffff


	//   ....[145]....
        /*09c4*/ 	.word	0xffffffff


	//   ....[146]....
        /*09c8*/ 	.word	0xffffffff


	//   ....[147]....
        /*09cc*/ 	.word	0xffffffff


	//   ....[148]....
        /*09d0*/ 	.word	0xffffffff


	//   ....[149]....
        /*09d4*/ 	.word	0xffffffff


	//   ....[150]....
        /*09d8*/ 	.word	0xffffffff


	//   ....[151]....
        /*09dc*/ 	.word	0xffffffff


	//   ....[152]....
        /*09e0*/ 	.word	0xffffffff


	//   ....[153]....
        /*09e4*/ 	.word	0xffffffff


	//   ....[154]....
        /*09e8*/ 	.word	0xffffffff


	//   ....[155]....
        /*09ec*/ 	.word	0xffffffff


	//   ....[156]....
        /*09f0*/ 	.word	0xffffffff


	//   ....[157]....
        /*09f4*/ 	.word	0xffffffff


	//   ....[158]....
        /*09f8*/ 	.word	0xffffffff


	//   ....[159]....
        /*09fc*/ 	.word	0xffffffff


	//   ....[160]....
        /*0a00*/ 	.word	0xffffffff


	//   ....[161]....
        /*0a04*/ 	.word	0xffffffff


	//   ....[162]....
        /*0a08*/ 	.word	0xffffffff


	//   ....[163]....
        /*0a0c*/ 	.word	0xffffffff


	//   ....[164]....
        /*0a10*/ 	.word	0xffffffff


	//   ....[165]....
        /*0a14*/ 	.word	0xffffffff


	//   ....[166]....
        /*0a18*/ 	.word	0xffffffff


	//   ....[167]....
        /*0a1c*/ 	.word	0xffffffff


	//   ....[168]....
        /*0a20*/ 	.word	0xffffffff


	//   ....[169]....
        /*0a24*/ 	.word	0xffffffff


	//   ....[170]....
        /*0a28*/ 	.word	0xffffffff


	//   ....[171]....
        /*0a2c*/ 	.word	0xffffffff


	//   ....[172]....
        /*0a30*/ 	.word	0xffffffff


	//   ....[173]....
        /*0a34*/ 	.word	0xffffffff


	//   ....[174]....
        /*0a38*/ 	.word	0xffffffff


	//   ....[175]....
        /*0a3c*/ 	.word	0xffffffff


	//   ....[176]....
        /*0a40*/ 	.word	0xffffffff


	//   ....[177]....
        /*0a44*/ 	.word	0xffffffff


	//   ....[178]....
        /*0a48*/ 	.word	0xffffffff


	//   ....[179]....
        /*0a4c*/ 	.word	0xffffffff


	//   ....[180]....
        /*0a50*/ 	.word	0xffffffff


	//   ....[181]....
        /*0a54*/ 	.word	0xffffffff


	//   ....[182]....
        /*0a58*/ 	.word	0xffffffff


	//   ....[183]....
        /*0a5c*/ 	.word	0xffffffff


	//   ....[184]....
        /*0a60*/ 	.word	0xffffffff


	//   ....[185]....
        /*0a64*/ 	.word	0xffffffff


	//   ....[186]....
        /*0a68*/ 	.word	0xffffffff


	//   ....[187]....
        /*0a6c*/ 	.word	0xffffffff


	//   ....[188]....
        /*0a70*/ 	.word	0xffffffff


	//   ....[189]....
        /*0a74*/ 	.word	0xffffffff


	//   ....[190]....
        /*0a78*/ 	.word	0xffffffff


	//   ....[191]....
        /*0a7c*/ 	.word	0xffffffff


	//   ....[192]....
        /*0a80*/ 	.word	0xffffffff


	//   ....[193]....
        /*0a84*/ 	.word	0xffffffff


	//   ....[194]....
        /*0a88*/ 	.word	0xffffffff


	//   ....[195]....
        /*0a8c*/ 	.word	0xffffffff


	//   ....[196]....
        /*0a90*/ 	.word	0xffffffff


	//   ....[197]....
        /*0a94*/ 	.word	0xffffffff


	//   ....[198]....
        /*0a98*/ 	.word	0xffffffff


	//   ....[199]....
        /*0a9c*/ 	.word	0xffffffff


	//   ....[200]....
        /*0aa0*/ 	.word	0xffffffff


	//   ....[201]....
        /*0aa4*/ 	.word	0x0500000f


	//   ....[202]....
        /*0aa8*/ 	.word	0x0500000f


	//   ....[203]....
        /*0aac*/ 	.word	0x0500000f


	//   ....[204]....
        /*0ab0*/ 	.word	0x0500000f


	//   ....[205]....
        /*0ab4*/ 	.word	0x0500000f


	//   ....[206]....
        /*0ab8*/ 	.word	0x0500000f


	//   ....[207]....
        /*0abc*/ 	.word	0x0500000f


	//   ....[208]....
        /*0ac0*/ 	.word	0x0500000f


	//   ....[209]....
        /*0ac4*/ 	.word	0x0500000f


	//   ....[210]....
        /*0ac8*/ 	.word	0x0500000f


	//   ....[211]....
        /*0acc*/ 	.word	0x0500000f


	//   ....[212]....
        /*0ad0*/ 	.word	0x0500000f


	//   ....[213]....
        /*0ad4*/ 	.word	0x0500000f


	//   ....[214]....
        /*0ad8*/ 	.word	0x0500000f


	//   ....[215]....
        /*0adc*/ 	.word	0x0500000f


	//   ....[216]....
        /*0ae0*/ 	.word	0x0500000f


	//   ....[217]....
        /*0ae4*/ 	.word	0x0500000f


	//   ....[218]....
        /*0ae8*/ 	.word	0x0500000f


	//   ....[219]....
        /*0aec*/ 	.word	0x0500000f


	//   ....[220]....
        /*0af0*/ 	.word	0x0500000f


	//   ....[221]....
        /*0af4*/ 	.word	0x0500000f


	//   ....[222]....
        /*0af8*/ 	.word	0x0500000f


	//   ....[223]....
        /*0afc*/ 	.word	0x0500000f


	//   ....[224]....
        /*0b00*/ 	.word	0x0500000f


	//   ....[225]....
        /*0b04*/ 	.word	0x0500000f


	//   ....[226]....
        /*0b08*/ 	.word	0x0500000f


	//   ....[227]....
        /*0b0c*/ 	.word	0x0500000f


	//   ....[228]....
        /*0b10*/ 	.word	0x0500000f


	//   ....[229]....
        /*0b14*/ 	.word	0x0500000f


	//   ....[230]....
        /*0b18*/ 	.word	0x0500000f


	//   ....[231]....
        /*0b1c*/ 	.word	0x0500000f


	//   ....[232]....
        /*0b20*/ 	.word	0x0500000f


	//   ....[233]....
        /*0b24*/ 	.word	0x0500000f


	//   ....[234]....
        /*0b28*/ 	.word	0x0500000f


	//   ....[235]....
        /*0b2c*/ 	.word	0x0500000f


	//   ....[236]....
        /*0b30*/ 	.word	0x0500000f


	//   ....[237]....
        /*0b34*/ 	.word	0x0500000f


	//   ....[238]....
        /*0b38*/ 	.word	0x0500000f


	//   ....[239]....
        /*0b3c*/ 	.word	0x0500000f


	//   ....[240]....
        /*0b40*/ 	.word	0x0500000f


	//   ....[241]....
        /*0b44*/ 	.word	0x0500000f


	//   ....[242]....
        /*0b48*/ 	.word	0x0500000f


	//   ....[243]....
        /*0b4c*/ 	.word	0x0500000f


	//   ....[244]....
        /*0b50*/ 	.word	0x0500000f


	//   ....[245]....
        /*0b54*/ 	.word	0x0500000f


	//   ....[246]....
        /*0b58*/ 	.word	0x0500000f


	//   ....[247]....
        /*0b5c*/ 	.word	0x0500000f


	//   ....[248]....
        /*0b60*/ 	.word	0x0500000f


	//   ....[249]....
        /*0b64*/ 	.word	0x0500000f


	//   ....[250]....
        /*0b68*/ 	.word	0x0500000f


	//   ....[251]....
        /*0b6c*/ 	.word	0x0500000f


	//   ....[252]....
        /*0b70*/ 	.word	0x0500000f


	//   ....[253]....
        /*0b74*/ 	.word	0x0500000f


	//   ....[254]....
        /*0b78*/ 	.word	0x0500000f


	//   ....[255]....
        /*0b7c*/ 	.word	0x0500000f


	//   ....[0]....
        /*0b80*/ 	.word	0x0500000f


	//   ....[1]....
        /*0b84*/ 	.word	0x0500000f


	//   ....[2]....
        /*0b88*/ 	.word	0x0500000f


	//   ....[3]....
        /*0b8c*/ 	.word	0x0500000f


	//   ....[4]....
        /*0b90*/ 	.word	0x0500000f


	//   ....[5]....
        /*0b94*/ 	.word	0x0500000f


	//   ....[6]....
        /*0b98*/ 	.word	0x0500000f


	//   ....[7]....
        /*0b9c*/ 	.word	0x0500000f


	//   ....[8]....
        /*0ba0*/ 	.word	0x0500000f


	//   ....[9]....
        /*0ba4*/ 	.word	0x0500000f


	//   ....[10]....
        /*0ba8*/ 	.word	0x0500000f


	//   ....[11]....
        /*0bac*/ 	.word	0x0500000f


	//   ....[12]....
        /*0bb0*/ 	.word	0x0500000f


	//   ....[13]....
        /*0bb4*/ 	.word	0x0500000f


	//   ....[14]....
        /*0bb8*/ 	.word	0x0500000f


	//   ....[15]....
        /*0bbc*/ 	.word	0x0500000f


	//   ....[16]....
        /*0bc0*/ 	.word	0x0500000f


	//   ....[17]....
        /*0bc4*/ 	.word	0x0500000f


	//   ....[18]....
        /*0bc8*/ 	.word	0x0500000f


	//   ....[19]....
        /*0bcc*/ 	.word	0x0500000f


	//   ....[20]....
        /*0bd0*/ 	.word	0x0500000f


	//   ....[21]....
        /*0bd4*/ 	.word	0x0500000f


	//   ....[22]....
        /*0bd8*/ 	.word	0x0500000f


	//   ....[23]....
        /*0bdc*/ 	.word	0x0500000f


	//   ....[24]....
        /*0be0*/ 	.word	0x0500000f


	//   ....[25]....
        /*0be4*/ 	.word	0x0500000f


	//   ....[26]....
        /*0be8*/ 	.word	0x0500000f


	//   ....[27]....
        /*0bec*/ 	.word	0x0500000f


	//   ....[28]....
        /*0bf0*/ 	.word	0x0500000f


	//   ....[29]....
        /*0bf4*/ 	.word	0x0500000f


	//   ....[30]....
        /*0bf8*/ 	.word	0x0500000f


	//   ....[31]....
        /*0bfc*/ 	.word	0x0500000f


	//   ....[32]....
        /*0c00*/ 	.word	0x0500000f


	//   ....[33]....
        /*0c04*/ 	.word	0x0500000f


	//   ....[34]....
        /*0c08*/ 	.word	0x0500000f


	//   ....[35]....
        /*0c0c*/ 	.word	0x0500000f


	//   ....[36]....
        /*0c10*/ 	.word	0x0500000f


	//   ....[37]....
        /*0c14*/ 	.word	0x0500000f


	//   ....[38]....
        /*0c18*/ 	.word	0x0500000f


	//   ....[39]....
        /*0c1c*/ 	.word	0x0500000f


	//   ....[40]....
        /*0c20*/ 	.word	0x0500000f


	//   ....[41]....
        /*0c24*/ 	.word	0x0500000f


	//   ....[42]....
        /*0c28*/ 	.word	0x0500000f


	//   ....[43]....
        /*0c2c*/ 	.word	0x0500000f


	//   ....[44]....
        /*0c30*/ 	.word	0x0500000f


	//   ....[45]....
        /*0c34*/ 	.word	0x0500000f


	//   ....[46]....
        /*0c38*/ 	.word	0x0500000f


	//   ....[47]....
        /*0c3c*/ 	.word	0x0500000f


	//   ....[48]....
        /*0c40*/ 	.word	0x0500000f


	//   ....[49]....
        /*0c44*/ 	.word	0x0500000f


	//   ....[50]....
        /*0c48*/ 	.word	0x0500000f


	//   ....[51]....
        /*0c4c*/ 	.word	0x0500000f


	//   ....[52]....
        /*0c50*/ 	.word	0x0500000f


	//   ....[53]....
        /*0c54*/ 	.word	0x0500000f


	//   ....[54]....
        /*0c58*/ 	.word	0x0500000f


	//   ....[55]....
        /*0c5c*/ 	.word	0x0500000f


	//   ....[56]....
        /*0c60*/ 	.word	0x0500000f


	//   ....[57]....
        /*0c64*/ 	.word	0x0500000f


	//   ....[58]....
        /*0c68*/ 	.word	0x0500000f


	//   ....[59]....
        /*0c6c*/ 	.word	0x0500000f


	//   ....[60]....
        /*0c70*/ 	.word	0x0500000f


	//   ....[61]....
        /*0c74*/ 	.word	0x0500000f


	//   ....[62]....
        /*0c78*/ 	.word	0x0500000f


	//   ....[63]....
        /*0c7c*/ 	.word	0x0500000f


	//   ....[64]....
        /*0c80*/ 	.word	0x0500000f


	//   ....[65]....
        /*0c84*/ 	.word	0x0500000f


	//   ....[66]....
        /*0c88*/ 	.word	0x0500000f


	//   ....[67]....
        /*0c8c*/ 	.word	0x0500000f


	//   ....[68]....
        /*0c90*/ 	.word	0x0500000f


	//   ....[69]....
        /*0c94*/ 	.word	0x0500000f


	//   ....[70]....
        /*0c98*/ 	.word	0x0500000f


	//   ....[71]....
        /*0c9c*/ 	.word	0x0500000f


	//   ....[72]....
        /*0ca0*/ 	.word	0x0500000f


	//   ....[73]....
        /*0ca4*/ 	.word	0x0500000f


	//   ....[74]....
        /*0ca8*/ 	.word	0x0500000f


	//   ....[75]....
        /*0cac*/ 	.word	0x0500000f


	//   ....[76]....
        /*0cb0*/ 	.word	0x0500000f


	//   ....[77]....
        /*0cb4*/ 	.word	0x0500000f


	//   ....[78]....
        /*0cb8*/ 	.word	0x0500000f


	//   ....[79]....
        /*0cbc*/ 	.word	0x0500000f


	//   ....[80]....
        /*0cc0*/ 	.word	0x0500000f


	//   ....[81]....
        /*0cc4*/ 	.word	0x0500000f


	//   ....[82]....
        /*0cc8*/ 	.word	0x0500000f


	//   ....[83]....
        /*0ccc*/ 	.word	0x0500000f


	//   ....[84]....
        /*0cd0*/ 	.word	0x0500000f


	//   ....[85]....
        /*0cd4*/ 	.word	0x0500000f


	//   ....[86]....
        /*0cd8*/ 	.word	0x0500000f


	//   ....[87]....
        /*0cdc*/ 	.word	0x0500000f


	//   ....[88]....
        /*0ce0*/ 	.word	0x0500000f


	//   ....[89]....
        /*0ce4*/ 	.word	0x0500000f


	//   ....[90]....
        /*0ce8*/ 	.word	0x0500000f


	//   ....[91]....
        /*0cec*/ 	.word	0x0500000f


	//   ....[92]....
        /*0cf0*/ 	.word	0x0500000f


	//   ....[93]....
        /*0cf4*/ 	.word	0x0500000f


	//   ....[94]....
        /*0cf8*/ 	.word	0x0500000f


	//   ....[95]....
        /*0cfc*/ 	.word	0xffffffff


	//   ....[96]....
        /*0d00*/ 	.word	0xffffffff


	//   ....[97]....
        /*0d04*/ 	.word	0xffffffff


	//   ....[98]....
        /*0d08*/ 	.word	0xffffffff


	//   ....[99]....
        /*0d0c*/ 	.word	0xffffffff


	//   ....[100]....
        /*0d10*/ 	.word	0xffffffff


	//----- nvinfo : EIATTR_COOP_GROUP_INSTR_OFFSETS
	.align		4
.L_465:
        /*0d14*/ 	.byte	0x04, 0x28
        /*0d16*/ 	.short	(.L_467 - .L_466)


	//   ....[0]....
.L_466:
        /*0d18*/ 	.word	0x000000c0


	//   ....[1]....
        /*0d1c*/ 	.word	0x00000190


	//   ....[2]....
        /*0d20*/ 	.word	0x000001e0


	//   ....[3]....
        /*0d24*/ 	.word	0x00000430


	//   ....[4]....
        /*0d28*/ 	.word	0x00000590


	//   ....[5]....
        /*0d2c*/ 	.word	0x000006b0


	//   ....[6]....
        /*0d30*/ 	.word	0x00000810


	//   ....[7]....
        /*0d34*/ 	.word	0x00003960


	//   ....[8]....
        /*0d38*/ 	.word	0x00003970


	//   ....[9]....
        /*0d3c*/ 	.word	0x000040f0


	//   ....[10]....
        /*0d40*/ 	.word	0x00004100


	//   ....[11]....
        /*0d44*/ 	.word	0x00004eb0


	//   ....[12]....
        /*0d48*/ 	.word	0x00004ec0


	//   ....[13]....
        /*0d4c*/ 	.word	0x000056a0


	//   ....[14]....
        /*0d50*/ 	.word	0x000056b0


	//   ....[15]....
        /*0d54*/ 	.word	0x00006090


	//   ....[16]....
        /*0d58*/ 	.word	0x000060a0


	//   ....[17]....
        /*0d5c*/ 	.word	0x000061b0


	//   ....[18]....
        /*0d60*/ 	.word	0x000061c0


	//   ....[19]....
        /*0d64*/ 	.word	0x00006560


	//   ....[20]....
        /*0d68*/ 	.word	0x00006580


	//   ....[21]....
        /*0d6c*/ 	.word	0x00006860


	//   ....[22]....
        /*0d70*/ 	.word	0x00006880


	//   ....[23]....
        /*0d74*/ 	.word	0x000078f0


	//   ....[24]....
        /*0d78*/ 	.word	0x000085e0


	//   ....[25]....
        /*0d7c*/ 	.word	0x000085f0


	//   ....[26]....
        /*0d80*/ 	.word	0x00008600


	//   ....[27]....
        /*0d84*/ 	.word	0x00008610


	//   ....[28]....
        /*0d88*/ 	.word	0x00008940


	//   ....[29]....
        /*0d8c*/ 	.word	0x00008950


	//   ....[30]....
        /*0d90*/ 	.word	0x00008960


	//   ....[31]....
        /*0d94*/ 	.word	0x00008970


	//   ....[32]....
        /*0d98*/ 	.word	0x00009cb0


	//   ....[33]....
        /*0d9c*/ 	.word	0x00009cd0


	//   ....[34]....
        /*0da0*/ 	.word	0x00009ce0


	//   ....[35]....
        /*0da4*/ 	.word	0x00009cf0


	//   ....[36]....
        /*0da8*/ 	.word	0x00009dd0


	//   ....[37]....
        /*0dac*/ 	.word	0x00009df0


	//   ....[38]....
        /*0db0*/ 	.word	0x00009e00


	//   ....[39]....
        /*0db4*/ 	.word	0x00009e10


	//   ....[40]....
        /*0db8*/ 	.word	0x0000ce60


	//   ....[41]....
        /*0dbc*/ 	.word	0x0000d070


	//   ....[42]....
        /*0dc0*/ 	.word	0x0000e080


	//   ....[43]....
        /*0dc4*/ 	.word	0x0000e210


	//   ....[44]....
        /*0dc8*/ 	.word	0x0000e250


	//   ....[45]....
        /*0dcc*/ 	.word	0x0000e270


	//   ....[46]....
        /*0dd0*/ 	.word	0x00017d80


	//   ....[47]....
        /*0dd4*/ 	.word	0x00017e10


	//   ....[48]....
        /*0dd8*/ 	.word	0x00017ef0


	//   ....[49]....
        /*0ddc*/ 	.word	0x00017f30


	//   ....[50]....
        /*0de0*/ 	.word	0x00021750


	//   ....[51]....
        /*0de4*/ 	.word	0x00021960


	//   ....[52]....
        /*0de8*/ 	.word	0x000228d0


	//   ....[53]....
        /*0dec*/ 	.word	0x000229b0


	//   ....[54]....
        /*0df0*/ 	.word	0x00022b40


	//   ....[55]....
        /*0df4*/ 	.word	0x00022b60


	//   ....[56]....
        /*0df8*/ 	.word	0x0002afb0


	//   ....[57]....
        /*0dfc*/ 	.word	0x0002afe0


	//   ....[58]....
        /*0e00*/ 	.word	0x0002b020


	//   ....[59]....
        /*0e04*/ 	.word	0x0002b050


	//   ....[60]....
        /*0e08*/ 	.word	0x0002d2a0


	//   ....[61]....
        /*0e0c*/ 	.word	0x0002d2d0


	//   ....[62]....
        /*0e10*/ 	.word	0x0002d300


	//   ....[63]....
        /*0e14*/ 	.word	0x0002d310


	//   ....[64]....
        /*0e18*/ 	.word	0x0002dc80


	//   ....[65]....
        /*0e1c*/ 	.word	0x0002dc90


	//   ....[66]....
        /*0e20*/ 	.word	0x0002de20


	//   ....[67]....
        /*0e24*/ 	.word	0x0002de30


	//   ....[68]....
        /*0e28*/ 	.word	0x0002dfc0


	//   ....[69]....
        /*0e2c*/ 	.word	0x0002dfd0


	//   ....[70]....
        /*0e30*/ 	.word	0x0002e160


	//   ....[71]....
        /*0e34*/ 	.word	0x0002e170


	//   ....[72]....
        /*0e38*/ 	.word	0x0002e650


	//   ....[73]....
        /*0e3c*/ 	.word	0x0002e660


	//   ....[74]....
        /*0e40*/ 	.word	0x0002f3c0


	//   ....[75]....
        /*0e44*/ 	.word	0x0002f3d0


	//   ....[76]....
        /*0e48*/ 	.word	0x00030a80


	//   ....[77]....
        /*0e4c*/ 	.word	0x00030a90


	//   ....[78]....
        /*0e50*/ 	.word	0x00030c30


	//   ....[79]....
        /*0e54*/ 	.word	0x00030c40


	//   ....[80]....
        /*0e58*/ 	.word	0x00030dd0


	//   ....[81]....
        /*0e5c*/ 	.word	0x00030de0


	//   ....[82]....
        /*0e60*/ 	.word	0x00030f70


	//   ....[83]....
        /*0e64*/ 	.word	0x00030f80


	//   ....[84]....
        /*0e68*/ 	.word	0x00031160


	//   ....[85]....
        /*0e6c*/ 	.word	0x00031370


	//   ....[86]....
        /*0e70*/ 	.word	0x000313a0


	//   ....[87]....
        /*0e74*/ 	.word	0x000313d0


	//   ....[88]....
        /*0e78*/ 	.word	0x00031400


	//   ....[89]....
        /*0e7c*/ 	.word	0x00031430


	//   ....[90]....
        /*0e80*/ 	.word	0x00031460


	//   ....[91]....
        /*0e84*/ 	.word	0x000315f0


	//   ....[92]....
        /*0e88*/ 	.word	0x00031620


	//   ....[93]....
        /*0e8c*/ 	.word	0x00031650


	//   ....[94]....
        /*0e90*/ 	.word	0x00031680


	//   ....[95]....
        /*0e94*/ 	.word	0x000316b0


	//   ....[96]....
        /*0e98*/ 	.word	0x000316e0


	//   ....[97]....
        /*0e9c*/ 	.word	0x00031770


	//   ....[98]....
        /*0ea0*/ 	.word	0x000317a0


	//   ....[99]....
        /*0ea4*/ 	.word	0x000317b0


	//   ....[100]....
        /*0ea8*/ 	.word	0x000317f0


	//   ....[101]....
        /*0eac*/ 	.word	0x00032f70


	//   ....[102]....
        /*0eb0*/ 	.word	0x000353d0


	//   ....[103]....
        /*0eb4*/ 	.word	0x000353f0


	//   ....[104]....
        /*0eb8*/ 	.word	0x00035480


	//   ....[105]....
        /*0ebc*/ 	.word	0x000354a0


	//   ....[106]....
        /*0ec0*/ 	.word	0x00035520


	//   ....[107]....
        /*0ec4*/ 	.word	0x00035540


	//   ....[108]....
        /*0ec8*/ 	.word	0x000355c0


	//   ....[109]....
        /*0ecc*/ 	.word	0x000355e0


	//   ....[110]....
        /*0ed0*/ 	.word	0x00035660


	//   ....[111]....
        /*0ed4*/ 	.word	0x00035680


	//   ....[112]....
        /*0ed8*/ 	.word	0x00035690


	//   ....[113]....
        /*0edc*/ 	.word	0x000356a0


	//   ....[114]....
        /*0ee0*/ 	.word	0x00035e20


	//   ....[115]....
        /*0ee4*/ 	.word	0x00035e50


	//   ....[116]....
        /*0ee8*/ 	.word	0x00035f50


	//   ....[117]....
        /*0eec*/ 	.word	0x00035f60


	//   ....[118]....
        /*0ef0*/ 	.word	0x00036000


	//   ....[119]....
        /*0ef4*/ 	.word	0x00036010


	//   ....[120]....
        /*0ef8*/ 	.word	0x00036090


	//   ....[121]....
        /*0efc*/ 	.word	0x000360a0


	//   ....[122]....
        /*0f00*/ 	.word	0x000360b0


	//   ....[123]....
        /*0f04*/ 	.word	0x00036150


	//   ....[124]....
        /*0f08*/ 	.word	0x00036180


	//   ....[125]....
        /*0f0c*/ 	.word	0x00036200


	//   ....[126]....
        /*0f10*/ 	.word	0x00036230


	//   ....[127]....
        /*0f14*/ 	.word	0x00036250


	//   ....[128]....
        /*0f18*/ 	.word	0x000362a0


	//   ....[129]....
        /*0f1c*/ 	.word	0x000362b0


	//   ....[130]....
        /*0f20*/ 	.word	0x00036960


	//   ....[131]....
        /*0f24*/ 	.word	0x00036990


	//   ....[132]....
        /*0f28*/ 	.word	0x00036a80


	//   ....[133]....
        /*0f2c*/ 	.word	0x00036a90


	//   ....[134]....
        /*0f30*/ 	.word	0x00036b20


	//   ....[135]....
        /*0f34*/ 	.word	0x00036b30


	//   ....[136]....
        /*0f38*/ 	.word	0x00036ba0


	//   ....[137]....
        /*0f3c*/ 	.word	0x00036bb0


	//   ....[138]....
        /*0f40*/ 	.word	0x00036c30


	//   ....[139]....
        /*0f44*/ 	.word	0x00036c40


	//   ....[140]....
        /*0f48*/ 	.word	0x00036cc0


	//   ....[141]....
        /*0f4c*/ 	.word	0x00036cd0


	//   ....[142]....
        /*0f50*/ 	.word	0x00036d50


	//   ....[143]....
        /*0f54*/ 	.word	0x00036d60


	//   ....[144]....
        /*0f58*/ 	.word	0x00036de0


	//   ....[145]....
        /*0f5c*/ 	.word	0x00036df0


	//   ....[146]....
        /*0f60*/ 	.word	0x00037300


	//   ....[147]....
        /*0f64*/ 	.word	0x00037320


	//   ....[148]....
        /*0f68*/ 	.word	0x00037370


	//   ....[149]....
        /*0f6c*/ 	.word	0x00037430


	//   ....[150]....
        /*0f70*/ 	.word	0x00037440


	//   ....[151]....
        /*0f74*/ 	.word	0x00037470


	//   ....[152]....
        /*0f78*/ 	.word	0x00037500


	//   ....[153]....
        /*0f7c*/ 	.word	0x000375b0


	//   ....[154]....
        /*0f80*/ 	.word	0x000375c0


	//   ....[155]....
        /*0f84*/ 	.word	0x000375f0


	//   ....[156]....
        /*0f88*/ 	.word	0x00037600


	//   ....[157]....
        /*0f8c*/ 	.word	0x00037690


	//   ....[158]....
        /*0f90*/ 	.word	0x00037da0


	//   ....[159]....
        /*0f94*/ 	.word	0x00037dc0


	//   ....[160]....
        /*0f98*/ 	.word	0x00037e10


	//   ....[161]....
        /*0f9c*/ 	.word	0x00037e20


	//   ....[162]....
        /*0fa0*/ 	.word	0x00037e60


	//   ....[163]....
        /*0fa4*/ 	.word	0x00037e70


	//   ....[164]....
        /*0fa8*/ 	.word	0x00037eb0


	//   ....[165]....
        /*0fac*/ 	.word	0x00037ec0


	//   ....[166]....
        /*0fb0*/ 	.word	0x00037f00


	//   ....[167]....
        /*0fb4*/ 	.word	0x00037f10


	//   ....[168]....
        /*0fb8*/ 	.word	0x00037f20


	//   ....[169]....
        /*0fbc*/ 	.word	0x00037f60


	//   ....[170]....
        /*0fc0*/ 	.word	0x00038280


	//   ....[171]....
        /*0fc4*/ 	.word	0x000382a0


	//   ....[172]....
        /*0fc8*/ 	.word	0x000382b0


	//   ....[173]....
        /*0fcc*/ 	.word	0x000382c0


	//   ....[174]....
        /*0fd0*/ 	.word	0x000382e0


	//   ....[175]....
        /*0fd4*/ 	.word	0x00038350


	//   ....[176]....
        /*0fd8*/ 	.word	0x000383c0


	//   ....[177]....
        /*0fdc*/ 	.word	0x000383e0


	//   ....[178]....
        /*0fe0*/ 	.word	0x000383f0


	//   ....[179]....
        /*0fe4*/ 	.word	0x00038450


	//   ....[180]....
        /*0fe8*/ 	.word	0x00038470


	//   ....[181]....
        /*0fec*/ 	.word	0x000384d0


	//   ....[182]....
        /*0ff0*/ 	.word	0x00038a10


	//   ....[183]....
        /*0ff4*/ 	.word	0x00038a40


	//   ....[184]....
        /*0ff8*/ 	.word	0x00038aa0


	//   ....[185]....
        /*0ffc*/ 	.word	0x00038ad0


	//   ....[186]....
        /*1000*/ 	.word	0x00038b00


	//   ....[187]....
        /*1004*/ 	.word	0x00038b30


	//   ....[188]....
        /*1008*/ 	.word	0x00038b60


	//   ....[189]....
        /*100c*/ 	.word	0x00038b90


	//   ....[190]....
        /*1010*/ 	.word	0x00038d30


	//   ....[191]....
        /*1014*/ 	.word	0x00038d60


	//   ....[192]....
        /*1018*/ 	.word	0x00038d90


	//   ....[193]....
        /*101c*/ 	.word	0x00038dc0


	//   ....[194]....
        /*1020*/ 	.word	0x00038df0


	//   ....[195]....
        /*1024*/ 	.word	0x00038e20


	//   ....[196]....
        /*1028*/ 	.word	0x00038ee0


	//   ....[197]....
        /*102c*/ 	.word	0x00038f00


	//   ....[198]....
        /*1030*/ 	.word	0x00038f20


	//   ....[199]....
        /*1034*/ 	.word	0x00038f80


	//   ....[200]....
        /*1038*/ 	.word	0x000399a0


	//   ....[201]....
        /*103c*/ 	.word	0x00039cc0


	//   ....[202]....
        /*1040*/ 	.word	0x00039d50


	//   ....[203]....
        /*1044*/ 	.word	0x00039de0


	//   ....[204]....
        /*1048*/ 	.word	0x00039e70


	//   ....[205]....
        /*104c*/ 	.word	0x00039f50


	//   ....[206]....
        /*1050*/ 	.word	0x00039fe0


	//   ....[207]....
        /*1054*/ 	.word	0x0003a080


	//   ....[208]....
        /*1058*/ 	.word	0x0003a110


	//   ....[209]....
        /*105c*/ 	.word	0x0003a1f0


	//   ....[210]....
        /*1060*/ 	.word	0x0003a280


	//   ....[211]....
        /*1064*/ 	.word	0x0003a310


	//   ....[212]....
        /*1068*/ 	.word	0x0003a3a0


	//   ....[213]....
        /*106c*/ 	.word	0x0003a480


	//   ....[214]....
        /*1070*/ 	.word	0x0003a520


	//   ....[215]....
        /*1074*/ 	.word	0x0003a5b0


	//   ....[216]....
        /*1078*/ 	.word	0x0003a600


	//   ....[217]....
        /*107c*/ 	.word	0x0003a650


	//   ....[218]....
        /*1080*/ 	.word	0x0003a6f0


	//   ....[219]....
        /*1084*/ 	.word	0x0003a780


	//   ....[220]....
        /*1088*/ 	.word	0x0003a7d0


	//   ....[221]....
        /*108c*/ 	.word	0x0003a820


	//   ....[222]....
        /*1090*/ 	.word	0x0003a910


	//   ....[223]....
        /*1094*/ 	.word	0x0003a9c0


	//   ....[224]....
        /*1098*/ 	.word	0x0003aa40


	//   ....[225]....
        /*109c*/ 	.word	0x0003aab0


	//   ....[226]....
        /*10a0*/ 	.word	0x0003ac20


	//   ....[227]....
        /*10a4*/ 	.word	0x0003ad60


	//   ....[228]....
        /*10a8*/ 	.word	0x0003adb0


	//   ....[229]....
        /*10ac*/ 	.word	0x0003ae10


	//   ....[230]....
        /*10b0*/ 	.word	0x0003b0c0


	//   ....[231]....
        /*10b4*/ 	.word	0x0003b110


	//   ....[232]....
        /*10b8*/ 	.word	0x0003b1a0


	//   ....[233]....
        /*10bc*/ 	.word	0x0003b230


	//   ....[234]....
        /*10c0*/ 	.word	0x0003b2c0


	//   ....[235]....
        /*10c4*/ 	.word	0x0003b350


	//   ....[236]....
        /*10c8*/ 	.word	0x0003b3e0


	//   ....[237]....
        /*10cc*/ 	.word	0x0003b470


	//   ....[238]....
        /*10d0*/ 	.word	0x0003b4f0


	//   ....[239]....
        /*10d4*/ 	.word	0x0003b540


	//   ....[240]....
        /*10d8*/ 	.word	0x0003b5e0


	//   ....[241]....
        /*10dc*/ 	.word	0x0003b670


	//   ....[242]....
        /*10e0*/ 	.word	0x0003b6f0


	//   ....[243]....
        /*10e4*/ 	.word	0x0003b740


	//   ....[244]....
        /*10e8*/ 	.word	0x0003b7d0


	//   ....[245]....
        /*10ec*/ 	.word	0x0003b860


	//   ....[246]....
        /*10f0*/ 	.word	0x0003b8f0


	//   ....[247]....
        /*10f4*/ 	.word	0x0003b980


	//   ....[248]....
        /*10f8*/ 	.word	0x0003ba10


	//   ....[249]....
        /*10fc*/ 	.word	0x0003baa0


	//   ....[250]....
        /*1100*/ 	.word	0x0003bb60


	//   ....[251]....
        /*1104*/ 	.word	0x0003be40


	//   ....[252]....
        /*1108*/ 	.word	0x0003bf30


	//   ....[253]....
        /*110c*/ 	.word	0x0003bfd0


	//   ....[254]....
        /*1110*/ 	.word	0x0003c030


	//   ....[255]....
        /*1114*/ 	.word	0x0003c120


	//   ....[0]....
        /*1118*/ 	.word	0x0003c190


	//   ....[1]....
        /*111c*/ 	.word	0x0003c280


	//   ....[2]....
        /*1120*/ 	.word	0x0003c2f0


	//   ....[3]....
        /*1124*/ 	.word	0x0003c3e0


	//   ....[4]....
        /*1128*/ 	.word	0x0003c450


	//   ....[5]....
        /*112c*/ 	.word	0x0003c540


	//   ....[6]....
        /*1130*/ 	.word	0x0003c5b0


	//   ....[7]....
        /*1134*/ 	.word	0x0003c650


	//   ....[8]....
        /*1138*/ 	.word	0x0003c740


	//   ....[9]....
        /*113c*/ 	.word	0x0003c800


	//   ....[10]....
        /*1140*/ 	.word	0x0003c860


	//   ....[11]....
        /*1144*/ 	.word	0x0003c950


	//   ....[12]....
        /*1148*/ 	.word	0x0003c9b0


	//   ....[13]....
        /*114c*/ 	.word	0x0003cac0


	//   ....[14]....
        /*1150*/ 	.word	0x0003cb20


	//   ....[15]....
        /*1154*/ 	.word	0x0003cc10


	//   ....[16]....
        /*1158*/ 	.word	0x0003cc70


	//   ....[17]....
        /*115c*/ 	.word	0x0003cd10


	//   ....[18]....
        /*1160*/ 	.word	0x0003cde0


	//   ....[19]....
        /*1164*/ 	.word	0x0003ce80


	//   ....[20]....
        /*1168*/ 	.word	0x0003cf50


	//   ....[21]....
        /*116c*/ 	.word	0x0003cff0


	//   ....[22]....
        /*1170*/ 	.word	0x0003d0a0


	//   ....[23]....
        /*1174*/ 	.word	0x0003d140


	//   ....[24]....
        /*1178*/ 	.word	0x0003d3b0


	//   ....[25]....
        /*117c*/ 	.word	0x0003d470


	//   ....[26]....
        /*1180*/ 	.word	0x0003d530


	//   ....[27]....
        /*1184*/ 	.word	0x0003d620


	//   ....[28]....
        /*1188*/ 	.word	0x0003d6e0


	//   ....[29]....
        /*118c*/ 	.word	0x0003d7a0


	//   ....[30]....
        /*1190*/ 	.word	0x0003d860


	//   ....[31]....
        /*1194*/ 	.word	0x0003d920


	//   ....[32]....
        /*1198*/ 	.word	0x0003d9e0


	//   ....[33]....
        /*119c*/ 	.word	0x0003daa0


	//   ....[34]....
        /*11a0*/ 	.word	0x0003db60


	//   ....[35]....
        /*11a4*/ 	.word	0x0003dc20


	//   ....[36]....
        /*11a8*/ 	.word	0x0003dce0


	//   ....[37]....
        /*11ac*/ 	.word	0x0003dd90


	//   ....[38]....
        /*11b0*/ 	.word	0x0003ddf0


	//   ....[39]....
        /*11b4*/ 	.word	0x0003ded0


	//   ....[40]....
        /*11b8*/ 	.word	0x0003e010


	//   ....[41]....
        /*11bc*/ 	.word	0x0003e0f0


	//   ....[42]....
        /*11c0*/ 	.word	0x0003e180


	//   ....[43]....
        /*11c4*/ 	.word	0x0003e290


	//   ....[44]....
        /*11c8*/ 	.word	0x0003e2f0


	//   ....[45]....
        /*11cc*/ 	.word	0x0003e400


	//   ....[46]....
        /*11d0*/ 	.word	0x0003e460


	//   ....[47]....
        /*11d4*/ 	.word	0x0003e570


	//   ....[48]....
        /*11d8*/ 	.word	0x0003e5d0


	//   ....[49]....
        /*11dc*/ 	.word	0x0003e6e0


	//   ....[50]....
        /*11e0*/ 	.word	0x0003e740


	//   ....[51]....
        /*11e4*/ 	.word	0x0003e800


	//   ....[52]....
        /*11e8*/ 	.word	0x0003e960


	//   ....[53]....
        /*11ec*/ 	.word	0x0003ea00


	//   ....[54]....
        /*11f0*/ 	.word	0x0003ea60


	//   ....[55]....
        /*11f4*/ 	.word	0x0003eb10


	//   ....[56]....
        /*11f8*/ 	.word	0x0003eb70


	//   ....[57]....
        /*11fc*/ 	.word	0x0003ec20


	//   ....[58]....
        /*1200*/ 	.word	0x0003ec80


	//   ....[59]....
        /*1204*/ 	.word	0x0003ed30


	//   ....[60]....
        /*1208*/ 	.word	0x0003ed90


	//   ....[61]....
        /*120c*/ 	.word	0x0003ee40


	//   ....[62]....
        /*1210*/ 	.word	0x0003eea0


	//   ....[63]....
        /*1214*/ 	.word	0x0003ef50


	//   ....[64]....
        /*1218*/ 	.word	0x0003f040


	//   ....[65]....
        /*121c*/ 	.word	0x0003f0e0


	//   ....[66]....
        /*1220*/ 	.word	0x0003f140


	//   ....[67]....
        /*1224*/ 	.word	0x0003f210


	//   ....[68]....
        /*1228*/ 	.word	0x0003f270


	//   ....[69]....
        /*122c*/ 	.word	0x0003f340


	//   ....[70]....
        /*1230*/ 	.word	0x0003f3a0


	//   ....[71]....
        /*1234*/ 	.word	0x0003f470


	//   ....[72]....
        /*1238*/ 	.word	0x0003f4d0


	//   ....[73]....
        /*123c*/ 	.word	0x0003f5a0


	//   ....[74]....
        /*1240*/ 	.word	0x0003f600


	//   ....[75]....
        /*1244*/ 	.word	0x0003f6d0


	//   ....[76]....
        /*1248*/ 	.word	0x0003f760


	//   ....[77]....
        /*124c*/ 	.word	0x0003f800


	//   ....[78]....
        /*1250*/ 	.word	0x0003f980


	//   ....[79]....
        /*1254*/ 	.word	0x0003f9f0


	//   ....[80]....
        /*1258*/ 	.word	0x0003fa60


	//   ....[81]....
        /*125c*/ 	.word	0x0003fad0


	//   ....[82]....
        /*1260*/ 	.word	0x0003fb40


	//   ....[83]....
        /*1264*/ 	.word	0x0003fbc0


	//   ....[84]....
        /*1268*/ 	.word	0x0003fc40


	//   ....[85]....
        /*126c*/ 	.word	0x0003fcd0


	//   ....[86]....
        /*1270*/ 	.word	0x0003fd40


	//   ....[87]....
        /*1274*/ 	.word	0x0003fdb0


	//   ....[88]....
        /*1278*/ 	.word	0x0003fe20


	//   ....[89]....
        /*127c*/ 	.word	0x0003fea0


	//   ....[90]....
        /*1280*/ 	.word	0x0003ff10


	//   ....[91]....
        /*1284*/ 	.word	0x0003ffa0


	//   ....[92]....
        /*1288*/ 	.word	0x00040000


	//   ....[93]....
        /*128c*/ 	.word	0x00040090


	//   ....[94]....
        /*1290*/ 	.word	0x000401c0


	//   ....[95]....
        /*1294*/ 	.word	0x00041d40


	//   ....[96]....
        /*1298*/ 	.word	0x00041f40


	//   ....[97]....
        /*129c*/ 	.word	0x00043100


	//   ....[98]....
        /*12a0*/ 	.word	0x00043130


	//   ....[99]....
        /*12a4*/ 	.word	0x00043150


	//   ....[100]....
        /*12a8*/ 	.word	0x00043160


	//----- nvinfo : EIATTR_REG_RECONFIG
	.align		4
.L_467:
        /*12ac*/ 	.byte	0x01, 0x54
	.zero		2


	//----- nvinfo : EIATTR_SYSCALL_OFFSETS
	.align		4
        /*12b0*/ 	.byte	0x04, 0x46
        /*12b2*/ 	.short	(.L_469 - .L_468)


	//   ....[0]....
.L_468:
        /*12b4*/ 	.word	0x00002620


	//   ....[1]....
        /*12b8*/ 	.word	0x00002770


	//   ....[2]....
        /*12bc*/ 	.word	0x00007e00


	//   ....[3]....
        /*12c0*/ 	.word	0x00008390


	//   ....[4]....
        /*12c4*/ 	.word	0x00034a10


	//   ....[5]....
        /*12c8*/ 	.word	0x00034b60


	//   ....[6]....
        /*12cc*/ 	.word	0x00034c50


	//   ....[7]....
        /*12d0*/ 	.word	0x00035a60


	//   ....[8]....
        /*12d4*/ 	.word	0x00036580


	//----- nvinfo : EIATTR_MBARRIER_INSTR_OFFSETS
	.align		4
.L_469:
        /*12d8*/ 	.byte	0x04, 0x39
        /*12da*/ 	.short	(.L_471 - .L_470)


	//   ....[0]....
.L_470:
        /*12dc*/ 	.word	0x000002d0
        /*12e0*/ 	.word	0x000000ff
        /*12e4*/ 	.word	0x00032400
        /*12e8*/ 	.short	0x0100
        /*12ea*/ 	.byte	0x08
	.zero		1


	//   ....[1]....
        /*12ec*/ 	.word	0x000002e0
        /*12f0*/ 	.word	0x000000ff
        /*12f4*/ 	.word	0x00032410
        /*12f8*/ 	.short	0x0100
        /*12fa*/ 	.byte	0x08
	.zero		1


	//   ....[2]....
        /*12fc*/ 	.word	0x000002f0
        /*1300*/ 	.word	0x000000ff
        /*1304*/ 	.word	0x00032420
        /*1308*/ 	.short	0x0100
        /*130a*/ 	.byte	0x08
	.zero		1


	//   ....[3]....
        /*130c*/ 	.word	0x000003e0
        /*1310*/ 	.word	0x000000ff
        /*1314*/ 	.word	0x00032430
        /*1318*/ 	.short	0x0100
        /*131a*/ 	.byte	0x08
	.zero		1


	//   ....[4]....
        /*131c*/ 	.word	0x000003f0
        /*1320*/ 	.word	0x000000ff
        /*1324*/ 	.word	0x00032440
        /*1328*/ 	.short	0x0100
        /*132a*/ 	.byte	0x08
	.zero		1


	//   ....[5]....
        /*132c*/ 	.word	0x00000400
        /*1330*/ 	.word	0x000000ff
        /*1334*/ 	.word	0x00032438
        /*1338*/ 	.short	0x0100
        /*133a*/ 	.byte	0x08
	.zero		1


	//   ....[6]....
        /*133c*/ 	.word	0x00000410
        /*1340*/ 	.word	0x000000ff
        /*1344*/ 	.word	0x00032448
        /*1348*/ 	.short	0x0100
        /*134a*/ 	.byte	0x08
	.zero		1


	//   ....[7]....
        /*134c*/ 	.word	0x00000540
        /*1350*/ 	.word	0x000000ff
        /*1354*/ 	.word	0x00032450
        /*1358*/ 	.short	0x0100
        /*135a*/ 	.byte	0x08
	.zero		1


	//   ....[8]....
        /*135c*/ 	.word	0x00000550
        /*1360*/ 	.word	0x000000ff
        /*1364*/ 	.word	0x00032460
        /*1368*/ 	.short	0x0100
        /*136a*/ 	.byte	0x08
	.zero		1


	//   ....[9]....
        /*136c*/ 	.word	0x00000560
        /*1370*/ 	.word	0x000000ff
        /*1374*/ 	.word	0x00032458
        /*1378*/ 	.short	0x0100
        /*137a*/ 	.byte	0x08
	.zero		1


	//   ....[10]....
        /*137c*/ 	.word	0x00000570
        /*1380*/ 	.word	0x000000ff
        /*1384*/ 	.word	0x00032468
        /*1388*/ 	.short	0x0100
        /*138a*/ 	.byte	0x08
	.zero		1


	//   ....[11]....
        /*138c*/ 	.word	0x00000660
        /*1390*/ 	.word	0x000000ff
        /*1394*/ 	.word	0x00032470
        /*1398*/ 	.short	0x0100
        /*139a*/ 	.byte	0x06
	.zero		1


	//   ....[12]....
        /*139c*/ 	.word	0x00000670
        /*13a0*/ 	.word	0x000000ff
        /*13a4*/ 	.word	0x00032480
        /*13a8*/ 	.short	0x0100
        /*13aa*/ 	.byte	0x06
	.zero		1


	//   ....[13]....
        /*13ac*/ 	.word	0x00000680
        /*13b0*/ 	.word	0x000000ff
        /*13b4*/ 	.word	0x00032478
        /*13b8*/ 	.short	0x0100
        /*13ba*/ 	.byte	0x06
	.zero		1


	//   ....[14]....
        /*13bc*/ 	.word	0x00000690
        /*13c0*/ 	.word	0x000000ff
        /*13c4*/ 	.word	0x00032488
        /*13c8*/ 	.short	0x0100
        /*13ca*/ 	.byte	0x06
	.zero		1


	//   ....[15]....
        /*13cc*/ 	.word	0x000007c0
        /*13d0*/ 	.word	0x000000ff
        /*13d4*/ 	.word	0x00032490
        /*13d8*/ 	.short	0x0100
        /*13da*/ 	.byte	0x08
	.zero		1


	//   ....[16]....
        /*13dc*/ 	.word	0x000007d0
        /*13e0*/ 	.word	0x000000ff
        /*13e4*/ 	.word	0x000324a0
        /*13e8*/ 	.short	0x0100
        /*13ea*/ 	.byte	0x08
	.zero		1


	//   ....[17]....
        /*13ec*/ 	.word	0x000007e0
        /*13f0*/ 	.word	0x000000ff
        /*13f4*/ 	.word	0x00032498
        /*13f8*/ 	.short	0x0100
        /*13fa*/ 	.byte	0x08
	.zero		1


	//   ....[18]....
        /*13fc*/ 	.word	0x000007f0
        /*1400*/ 	.word	0x000000ff
        /*1404*/ 	.word	0x000324a8
        /*1408*/ 	.short	0x0100
        /*140a*/ 	.byte	0x08
	.zero		1


	//   ....[19]....
        /*140c*/ 	.word	0x00000920
        /*1410*/ 	.word	0x000000ff
        /*1414*/ 	.word	0x000324b0
        /*1418*/ 	.short	0x0100
        /*141a*/ 	.byte	0x08
	.zero		1


	//   ....[20]....
        /*141c*/ 	.word	0x00000930
        /*1420*/ 	.word	0x000000ff
        /*1424*/ 	.word	0x000324c0
        /*1428*/ 	.short	0x0100
        /*142a*/ 	.byte	0x08
	.zero		1


	//   ....[21]....
        /*142c*/ 	.word	0x00000940
        /*1430*/ 	.word	0x000000ff
        /*1434*/ 	.word	0x000324b8
        /*1438*/ 	.short	0x0100
        /*143a*/ 	.byte	0x08
	.zero		1


	//   ....[22]....
        /*143c*/ 	.word	0x00000950
        /*1440*/ 	.word	0x000000ff
        /*1444*/ 	.word	0x000324c8
        /*1448*/ 	.short	0x0100
        /*144a*/ 	.byte	0x08
	.zero		1


	//   ....[23]....
        /*144c*/ 	.word	0x00003910
        /*1450*/ 	.word	0x00000045
        /*1454*/ 	.word	0x00032490
        /*1458*/ 	.short	0x010a
        /*145a*/ 	.byte	0x3f
	.zero		1


	//   ....[24]....
        /*145c*/ 	.word	0x00004e50
        /*1460*/ 	.word	0x00000045
        /*1464*/ 	.word	0x00032490
        /*1468*/ 	.short	0x010a
        /*146a*/ 	.byte	0x3f
	.zero		1


	//   ....[25]....
        /*146c*/ 	.word	0x00005ef0
        /*1470*/ 	.word	0x00000045
        /*1474*/ 	.word	0x00032490
        /*1478*/ 	.short	0x010a
        /*147a*/ 	.byte	0x3f
	.zero		1


	//   ....[26]....
        /*147c*/ 	.word	0x00006380
        /*1480*/ 	.word	0x00000004
        /*1484*/ 	.word	0x00000000
        /*1488*/ 	.short	0x0101
        /*148a*/ 	.byte	0x3f
	.zero		1


	//   ....[27]....
        /*148c*/ 	.word	0x000063c0
        /*1490*/ 	.word	0x00000045
        /*1494*/ 	.word	0x000324b0
        /*1498*/ 	.short	0x010a
        /*149a*/ 	.byte	0x3f
	.zero		1


	//   ....[28]....
        /*149c*/ 	.word	0x00006bf0
        /*14a0*/ 	.word	0x00000045
        /*14a4*/ 	.word	0x00000000
        /*14a8*/ 	.short	0x0101
        /*14aa*/ 	.byte	0x3f
	.zero		1


	//   ....[29]....
        /*14ac*/ 	.word	0x00008110
        /*14b0*/ 	.word	0x00000002
        /*14b4*/ 	.word	0x00032400
        /*14b8*/ 	.short	0x010a
        /*14ba*/ 	.byte	0x3f
	.zero		1


	//   ....[30]....
        /*14bc*/ 	.word	0x00008160
        /*14c0*/ 	.word	0x00000002
        /*14c4*/ 	.word	0x00032400
        /*14c8*/ 	.short	0x010a
        /*14ca*/ 	.byte	0x3f
	.zero		1


	//   ....[31]....
        /*14cc*/ 	.word	0x00008bd0
        /*14d0*/ 	.word	0x00000002
        /*14d4*/ 	.word	0x00032400
        /*14d8*/ 	.short	0x010a
        /*14da*/ 	.byte	0x3f
	.zero		1


	//   ....[32]....
        /*14dc*/ 	.word	0x0000a140
        /*14e0*/ 	.word	0x00000002
        /*14e4*/ 	.word	0x00032400
        /*14e8*/ 	.short	0x010a
        /*14ea*/ 	.byte	0x3f
	.zero		1


	//   ....[33]....
        /*14ec*/ 	.word	0x0000b8a0
        /*14f0*/ 	.word	0x00000004
        /*14f4*/ 	.word	0x00000000
        /*14f8*/ 	.short	0x010a
        /*14fa*/ 	.byte	0x3f
	.zero		1


	//   ....[34]....
        /*14fc*/ 	.word	0x0000b990
        /*1500*/ 	.word	0x00000002
        /*1504*/ 	.word	0x00000000
        /*1508*/ 	.short	0x010a
        /*150a*/ 	.byte	0x3f
	.zero		1


	//   ....[35]....
        /*150c*/ 	.word	0x0000bda0
        /*1510*/ 	.word	0x00000004
        /*1514*/ 	.word	0x00000000
        /*1518*/ 	.short	0x010a
        /*151a*/ 	.byte	0x3f
	.zero		1


	//   ....[36]....
        /*151c*/ 	.word	0x0000be70
        /*1520*/ 	.word	0x00000006
        /*1524*/ 	.word	0x00000000
        /*1528*/ 	.short	0x010a
        /*152a*/ 	.byte	0x3f
	.zero		1


	//   ....[37]....
        /*152c*/ 	.word	0x0000cbe0
        /*1530*/ 	.word	0x00000006
        /*1534*/ 	.word	0x00000000
        /*1538*/ 	.short	0x0101
        /*153a*/ 	.byte	0x3f
	.zero		1


	//   ....[38]....
        /*153c*/ 	.word	0x00016300
        /*1540*/ 	.word	0x00000002
        /*1544*/ 	.word	0x00000000
        /*1548*/ 	.short	0x0101
        /*154a*/ 	.byte	0x3f
	.zero		1


	//   ....[39]....
        /*154c*/ 	.word	0x00016780
        /*1550*/ 	.word	0x00000005
        /*1554*/ 	.word	0x00000000
        /*1558*/ 	.short	0x010a
        /*155a*/ 	.byte	0x3f
	.zero		1


	//   ....[40]....
        /*155c*/ 	.word	0x00016880
        /*1560*/ 	.word	0x0000000a
        /*1564*/ 	.word	0x00000000
        /*1568*/ 	.short	0x010a
        /*156a*/ 	.byte	0x3f
	.zero		1


	//   ....[41]....
        /*156c*/ 	.word	0x00016cb0
        /*1570*/ 	.word	0x00000048
        /*1574*/ 	.word	0x00000000
        /*1578*/ 	.short	0x010a
        /*157a*/ 	.byte	0x3f
	.zero		1


	//   ....[42]....
        /*157c*/ 	.word	0x00016db0
        /*1580*/ 	.word	0x00000008
        /*1584*/ 	.word	0x00000000
        /*1588*/ 	.short	0x010a
        /*158a*/ 	.byte	0x3f
	.zero		1


	//   ....[43]....
        /*158c*/ 	.word	0x00017b20
        /*1590*/ 	.word	0x00000008
        /*1594*/ 	.word	0x00000000
        /*1598*/ 	.short	0x0101
        /*159a*/ 	.byte	0x3f
	.zero		1


	//   ....[44]....
        /*159c*/ 	.word	0x0001ff40
        /*15a0*/ 	.word	0x00000005
        /*15a4*/ 	.word	0x00000000
        /*15a8*/ 	.short	0x0101
        /*15aa*/ 	.byte	0x3f
	.zero		1


	//   ....[45]....
        /*15ac*/ 	.word	0x00020130
        /*15b0*/ 	.word	0x00000005
        /*15b4*/ 	.word	0x00000000
        /*15b8*/ 	.short	0x010a
        /*15ba*/ 	.byte	0x3f
	.zero		1


	//   ....[46]....
        /*15bc*/ 	.word	0x00020230
        /*15c0*/ 	.word	0x00000008
        /*15c4*/ 	.word	0x00000000
        /*15c8*/ 	.short	0x010a
        /*15ca*/ 	.byte	0x3f
	.zero		1


	//   ....[47]....
        /*15cc*/ 	.word	0x00020660
        /*15d0*/ 	.word	0x00000005
        /*15d4*/ 	.word	0x00000000
        /*15d8*/ 	.short	0x010a
        /*15da*/ 	.byte	0x3f
	.zero		1


	//   ....[48]....
        /*15dc*/ 	.word	0x00020760
        /*15e0*/ 	.word	0x00000008
        /*15e4*/ 	.word	0x00000000
        /*15e8*/ 	.short	0x010a
        /*15ea*/ 	.byte	0x3f
	.zero		1


	//   ....[49]....
        /*15ec*/ 	.word	0x000214d0
        /*15f0*/ 	.word	0x00000005
        /*15f4*/ 	.word	0x00000000
        /*15f8*/ 	.short	0x0101
        /*15fa*/ 	.byte	0x3f
	.zero		1


	//   ....[50]....
        /*15fc*/ 	.word	0x0002ac00
        /*1600*/ 	.word	0x00000004
        /*1604*/ 	.word	0x00000000
        /*1608*/ 	.short	0x0101
        /*160a*/ 	.byte	0x3f
	.zero		1


	//   ....[51]....
        /*160c*/ 	.word	0x0002dba0
        /*1610*/ 	.word	0x0000000a
        /*1614*/ 	.word	0x00000000
        /*1618*/ 	.short	0x0101
        /*161a*/ 	.byte	0x3f
	.zero		1


	//   ....[52]....
        /*161c*/ 	.word	0x0002e610
        /*1620*/ 	.word	0x00000008
        /*1624*/ 	.word	0x00000000
        /*1628*/ 	.short	0x0101
        /*162a*/ 	.byte	0x3f
	.zero		1


	//   ....[53]....
        /*162c*/ 	.word	0x00033050
        /*1630*/ 	.word	0x00000017
        /*1634*/ 	.word	0x00032420
        /*1638*/ 	.short	0x010a
        /*163a*/ 	.byte	0x3f
	.zero		1


	//   ....[54]....
        /*163c*/ 	.word	0x00033100
        /*1640*/ 	.word	0x00000003
        /*1644*/ 	.word	0x000324a0
        /*1648*/ 	.short	0x010a
        /*164a*/ 	.byte	0x3f
	.zero		1


	//   ....[55]....
        /*164c*/ 	.word	0x00033330
        /*1650*/ 	.word	0x00000003
        /*1654*/ 	.word	0x000324c0
        /*1658*/ 	.short	0x010a
        /*165a*/ 	.byte	0x3f
	.zero		1


	//   ....[56]....
        /*165c*/ 	.word	0x00033960
        /*1660*/ 	.word	0x00000009
        /*1664*/ 	.word	0x000324a0
        /*1668*/ 	.short	0x010a
        /*166a*/ 	.byte	0x3f
	.zero		1


	//   ....[57]....
        /*166c*/ 	.word	0x00033b80
        /*1670*/ 	.word	0x00000009
        /*1674*/ 	.word	0x000324c0
        /*1678*/ 	.short	0x010a
        /*167a*/ 	.byte	0x3f
	.zero		1


	//   ....[58]....
        /*167c*/ 	.word	0x00035150
        /*1680*/ 	.word	0x00000011
        /*1684*/ 	.word	0x00032440
        /*1688*/ 	.short	0x010a
        /*168a*/ 	.byte	0x3f
	.zero		1


	//   ....[59]....
        /*168c*/ 	.word	0x000357a0
        /*1690*/ 	.word	0x00000011
        /*1694*/ 	.word	0x00032430
        /*1698*/ 	.short	0x0107
        /*169a*/ 	.byte	0x3f
	.zero		1


	//   ....[60]....
        /*169c*/ 	.word	0x00035860
        /*16a0*/ 	.word	0x00000011
        /*16a4*/ 	.word	0x00032430
        /*16a8*/ 	.short	0x0101
        /*16aa*/ 	.byte	0x3f
	.zero		1


	//   ....[61]....
        /*16ac*/ 	.word	0x000363c0
        /*16b0*/ 	.word	0x00000017
        /*16b4*/ 	.word	0x00032400
        /*16b8*/ 	.short	0x0107
        /*16ba*/ 	.byte	0x3f
	.zero		1


	//   ....[62]....
        /*16bc*/ 	.word	0x00036450
        /*16c0*/ 	.word	0x00000017
        /*16c4*/ 	.word	0x00032400
        /*16c8*/ 	.short	0x0101
        /*16ca*/ 	.byte	0x3f
	.zero		1


	//   ....[63]....
        /*16cc*/ 	.word	0x00036ee0
        /*16d0*/ 	.word	0x00000017
        /*16d4*/ 	.word	0x00032410
        /*16d8*/ 	.short	0x0107
        /*16da*/ 	.byte	0x3f
	.zero		1


	//   ....[64]....
        /*16dc*/ 	.word	0x00036fe0
        /*16e0*/ 	.word	0x00000017
        /*16e4*/ 	.word	0x00032410
        /*16e8*/ 	.short	0x0101
        /*16ea*/ 	.byte	0x3f
	.zero		1


	//   ....[65]....
        /*16ec*/ 	.word	0x00037000
        /*16f0*/ 	.word	0x00000017
        /*16f4*/ 	.word	0x00032420
        /*16f8*/ 	.short	0x010a
        /*16fa*/ 	.byte	0x3f
	.zero		1


	//   ....[66]....
        /*16fc*/ 	.word	0x00037090
        /*1700*/ 	.word	0x00000011
        /*1704*/ 	.word	0x00032460
        /*1708*/ 	.short	0x010a
        /*170a*/ 	.byte	0x3f
	.zero		1


	//   ....[67]....
        /*170c*/ 	.word	0x00037810
        /*1710*/ 	.word	0x00000011
        /*1714*/ 	.word	0x00032450
        /*1718*/ 	.short	0x0107
        /*171a*/ 	.byte	0x3f
	.zero		1


	//   ....[68]....
        /*171c*/ 	.word	0x000378e0
        /*1720*/ 	.word	0x00000011
        /*1724*/ 	.word	0x00032450
        /*1728*/ 	.short	0x0101
        /*172a*/ 	.byte	0x3f
	.zero		1


	//   ....[69]....
        /*172c*/ 	.word	0x00037c20
        /*1730*/ 	.word	0x00000006
        /*1734*/ 	.word	0x00032440
        /*1738*/ 	.short	0x010a
        /*173a*/ 	.byte	0x3f
	.zero		1


	//   ....[70]....
        /*173c*/ 	.word	0x00037fe0
        /*1740*/ 	.word	0x00000006
        /*1744*/ 	.word	0x00032430
        /*1748*/ 	.short	0x0107
        /*174a*/ 	.byte	0x3f
	.zero		1


	//   ....[71]....
        /*174c*/ 	.word	0x000380a0
        /*1750*/ 	.word	0x00000006
        /*1754*/ 	.word	0x00032430
        /*1758*/ 	.short	0x0101
        /*175a*/ 	.byte	0x3f
	.zero		1


	//   ....[72]....
        /*175c*/ 	.word	0x000380d0
        /*1760*/ 	.word	0x00000006
        /*1764*/ 	.word	0x00032460
        /*1768*/ 	.short	0x010a
        /*176a*/ 	.byte	0x3f
	.zero		1


	//   ....[73]....
        /*176c*/ 	.word	0x000385d0
        /*1770*/ 	.word	0x00000006
        /*1774*/ 	.word	0x00032450
        /*1778*/ 	.short	0x0107
        /*177a*/ 	.byte	0x3f
	.zero		1


	//   ....[74]....
        /*177c*/ 	.word	0x00038690
        /*1780*/ 	.word	0x00000006
        /*1784*/ 	.word	0x00032450
        /*1788*/ 	.short	0x0101
        /*178a*/ 	.byte	0x3f
	.zero		1


	//   ....[75]....
        /*178c*/ 	.word	0x00039920
        /*1790*/ 	.word	0x00000005
        /*1794*/ 	.word	0x00032420
        /*1798*/ 	.short	0x010a
        /*179a*/ 	.byte	0x3f
	.zero		1


	//   ....[76]....
        /*179c*/ 	.word	0x00039a90
        /*17a0*/ 	.word	0x00000003
        /*17a4*/ 	.word	0x00032440
        /*17a8*/ 	.short	0x010a
        /*17aa*/ 	.byte	0x3f
	.zero		1


	//   ....[77]....
        /*17ac*/ 	.word	0x00039b30
        /*17b0*/ 	.word	0x00000019
        /*17b4*/ 	.word	0x00032440
        /*17b8*/ 	.short	0x010a
        /*17ba*/ 	.byte	0x3f
	.zero		1


	//   ....[78]....
        /*17bc*/ 	.word	0x00039b70
        /*17c0*/ 	.word	0x00000003
        /*17c4*/ 	.word	0x00032460
        /*17c8*/ 	.short	0x010a
        /*17ca*/ 	.byte	0x3f
	.zero		1


	//   ....[79]....
        /*17cc*/ 	.word	0x00039bb0
        /*17d0*/ 	.word	0x00000019
        /*17d4*/ 	.word	0x00032460
        /*17d8*/ 	.short	0x010a
        /*17da*/ 	.byte	0x3f
	.zero		1


	//   ....[80]....
        /*17dc*/ 	.word	0x00039c10
        /*17e0*/ 	.word	0x00000045
        /*17e4*/ 	.word	0x00032490
        /*17e8*/ 	.short	0x010a
        /*17ea*/ 	.byte	0x3f
	.zero		1


	//   ....[81]....
        /*17ec*/ 	.word	0x00039ea0
        /*17f0*/ 	.word	0x00000045
        /*17f4*/ 	.word	0x00032490
        /*17f8*/ 	.short	0x010a
        /*17fa*/ 	.byte	0x3f
	.zero		1


	//   ....[82]....
        /*17fc*/ 	.word	0x0003a140
        /*1800*/ 	.word	0x00000045
        /*1804*/ 	.word	0x00032490
        /*1808*/ 	.short	0x010a
        /*180a*/ 	.byte	0x3f
	.zero		1


	//   ....[83]....
        /*180c*/ 	.word	0x0003a3d0
        /*1810*/ 	.word	0x00000045
        /*1814*/ 	.word	0x000324b0
        /*1818*/ 	.short	0x010a
        /*181a*/ 	.byte	0x3f
	.zero		1


	//   ....[84]....
        /*181c*/ 	.word	0x0003a850
        /*1820*/ 	.word	0x00000002
        /*1824*/ 	.word	0x00032400
        /*1828*/ 	.short	0x010a
        /*182a*/ 	.byte	0x3f
	.zero		1


	//   ....[85]....
        /*182c*/ 	.word	0x0003ae40
        /*1830*/ 	.word	0x00000002
        /*1834*/ 	.word	0x00032400
        /*1838*/ 	.short	0x010a
        /*183a*/ 	.byte	0x3f
	.zero		1


	//   ....[86]....
        /*183c*/ 	.word	0x0003ae90
        /*1840*/ 	.word	0x00000002
        /*1844*/ 	.word	0x00000000
        /*1848*/ 	.short	0x010a
        /*184a*/ 	.byte	0x3f
	.zero		1


	//   ....[87]....
        /*184c*/ 	.word	0x0003aee0
        /*1850*/ 	.word	0x00000006
        /*1854*/ 	.word	0x00000000
        /*1858*/ 	.short	0x010a
        /*185a*/ 	.byte	0x3f
	.zero		1


	//   ....[88]....
        /*185c*/ 	.word	0x0003af30
        /*1860*/ 	.word	0x0000000a
        /*1864*/ 	.word	0x00000000
        /*1868*/ 	.short	0x010a
        /*186a*/ 	.byte	0x3f
	.zero		1


	//   ....[89]....
        /*186c*/ 	.word	0x0003af80
        /*1870*/ 	.word	0x00000008
        /*1874*/ 	.word	0x00000000
        /*1878*/ 	.short	0x010a
        /*187a*/ 	.byte	0x3f
	.zero		1


	//   ....[90]....
        /*187c*/ 	.word	0x0003afd0
        /*1880*/ 	.word	0x00000008
        /*1884*/ 	.word	0x00000000
        /*1888*/ 	.short	0x010a
        /*188a*/ 	.byte	0x3f
	.zero		1


	//   ....[91]....
        /*188c*/ 	.word	0x0003b020
        /*1890*/ 	.word	0x00000008
        /*1894*/ 	.word	0x00000000
        /*1898*/ 	.short	0x010a
        /*189a*/ 	.byte	0x3f
	.zero		1


	//   ....[92]....
        /*189c*/ 	.word	0x0003bc20
        /*18a0*/ 	.word	0x00000017
        /*18a4*/ 	.word	0x00032420
        /*18a8*/ 	.short	0x010a
        /*18aa*/ 	.byte	0x3f
	.zero		1


	//   ....[93]....
        /*18ac*/ 	.word	0x0003bc70
        /*18b0*/ 	.word	0x00000003
        /*18b4*/ 	.word	0x000324a0
        /*18b8*/ 	.short	0x010a
        /*18ba*/ 	.byte	0x3f
	.zero		1


	//   ....[94]....
        /*18bc*/ 	.word	0x0003bcc0
        /*18c0*/ 	.word	0x00000003
        /*18c4*/ 	.word	0x000324c0
        /*18c8*/ 	.short	0x010a
        /*18ca*/ 	.byte	0x3f
	.zero		1


	//   ....[95]....
        /*18cc*/ 	.word	0x0003bd10
        /*18d0*/ 	.word	0x00000009
        /*18d4*/ 	.word	0x000324a0
        /*18d8*/ 	.short	0x010a
        /*18da*/ 	.byte	0x3f
	.zero		1


	//   ....[96]....
        /*18dc*/ 	.word	0x0003bd60
        /*18e0*/ 	.word	0x00000009
        /*18e4*/ 	.word	0x000324c0
        /*18e8*/ 	.short	0x010a
        /*18ea*/ 	.byte	0x3f
	.zero		1


	//   ....[97]....
        /*18ec*/ 	.word	0x0003be80
        /*18f0*/ 	.word	0x00000011
        /*18f4*/ 	.word	0x00032440
        /*18f8*/ 	.short	0x010a
        /*18fa*/ 	.byte	0x3f
	.zero		1


	//   ....[98]....
        /*18fc*/ 	.word	0x0003df10
        /*1900*/ 	.word	0x00000017
        /*1904*/ 	.word	0x00032420
        /*1908*/ 	.short	0x010a
        /*190a*/ 	.byte	0x3f
	.zero		1


	//   ....[99]....
        /*190c*/ 	.word	0x0003df60
        /*1910*/ 	.word	0x00000011
        /*1914*/ 	.word	0x00032460
        /*1918*/ 	.short	0x010a
        /*191a*/ 	.byte	0x3f
	.zero		1


	//   ....[100]....
        /*191c*/ 	.word	0x0003e8b0
        /*1920*/ 	.word	0x00000006
        /*1924*/ 	.word	0x00032440
        /*1928*/ 	.short	0x010a
        /*192a*/ 	.byte	0x3f
	.zero		1


	//   ....[101]....
        /*192c*/ 	.word	0x0003ef90
        /*1930*/ 	.word	0x00000006
        /*1934*/ 	.word	0x00032460
        /*1938*/ 	.short	0x010a
        /*193a*/ 	.byte	0x3f
	.zero		1


	//   ....[102]....
        /*193c*/ 	.word	0x000400e0
        /*1940*/ 	.word	0x00000005
        /*1944*/ 	.word	0x00032420
        /*1948*/ 	.short	0x010a
        /*194a*/ 	.byte	0x3f
	.zero		1


	//   ....[103]....
        /*194c*/ 	.word	0x00040280
        /*1950*/ 	.word	0x00000003
        /*1954*/ 	.word	0x00032440
        /*1958*/ 	.short	0x010a
        /*195a*/ 	.byte	0x3f
	.zero		1


	//   ....[104]....
        /*195c*/ 	.word	0x000402d0
        /*1960*/ 	.word	0x00000019
        /*1964*/ 	.word	0x00032440
        /*1968*/ 	.short	0x010a
        /*196a*/ 	.byte	0x3f
	.zero		1


	//   ....[105]....
        /*196c*/ 	.word	0x00040320
        /*1970*/ 	.word	0x00000003
        /*1974*/ 	.word	0x00032460
        /*1978*/ 	.short	0x010a
        /*197a*/ 	.byte	0x3f
	.zero		1


	//   ....[106]....
        /*197c*/ 	.word	0x000404b0
        /*1980*/ 	.word	0x0000000a
        /*1984*/ 	.word	0x00000000
        /*1988*/ 	.short	0x010a
        /*198a*/ 	.byte	0x3f
	.zero		1


	//   ....[107]....
        /*198c*/ 	.word	0x000405b0
        /*1990*/ 	.word	0x00000008
        /*1994*/ 	.word	0x00000000
        /*1998*/ 	.short	0x010a
        /*199a*/ 	.byte	0x3f
	.zero		1


	//   ....[108]....
        /*199c*/ 	.word	0x000409d0
        /*19a0*/ 	.word	0x00000008
        /*19a4*/ 	.word	0x00032410
        /*19a8*/ 	.short	0x010a
        /*19aa*/ 	.byte	0x3f
	.zero		1


	//   ....[109]....
        /*19ac*/ 	.word	0x00040af0
        /*19b0*/ 	.word	0x0000000a
        /*19b4*/ 	.word	0x00000000
        /*19b8*/ 	.short	0x010a
        /*19ba*/ 	.byte	0x3f
	.zero		1


	//   ....[110]....
        /*19bc*/ 	.word	0x00040bf0
        /*19c0*/ 	.word	0x00000008
        /*19c4*/ 	.word	0x00000000
        /*19c8*/ 	.short	0x010a
        /*19ca*/ 	.byte	0x3f
	.zero		1


	//   ....[111]....
        /*19cc*/ 	.word	0x000419c0
        /*19d0*/ 	.word	0x00000008
        /*19d4*/ 	.word	0x00000000
        /*19d8*/ 	.short	0x0101
        /*19da*/ 	.byte	0x3f
	.zero		1


	//   ....[112]....
        /*19dc*/ 	.word	0x0004b940
        /*19e0*/ 	.word	0x00000000
        /*19e4*/ 	.word	0x00000000
        /*19e8*/ 	.short	0x0101
        /*19ea*/ 	.byte	0x3f
	.zero		1


	//   ....[113]....
        /*19ec*/ 	.word	0x0004b960
        /*19f0*/ 	.word	0x00000008
        /*19f4*/ 	.word	0x00000000
        /*19f8*/ 	.short	0x010a
        /*19fa*/ 	.byte	0x3f
	.zero		1


	//   ....[114]....
        /*19fc*/ 	.word	0x0004b9b0
        /*1a00*/ 	.word	0x00000008
        /*1a04*/ 	.word	0x00032410
        /*1a08*/ 	.short	0x010a
        /*1a0a*/ 	.byte	0x3f
	.zero		1


	//   ....[115]....
        /*1a0c*/ 	.word	0x0004ba00
        /*1a10*/ 	.word	0x00000008
        /*1a14*/ 	.word	0x00000000
        /*1a18*/ 	.short	0x010a
        /*1a1a*/ 	.byte	0x3f
	.zero		1


	//----- nvinfo : EIATTR_NUM_MBARRIERS
	.align		4
.L_471:
        /*1a1c*/ 	.byte	0x03, 0x38
        /*1a1e*/ 	.short	0x0017


	//----- nvinfo : EIATTR_EXIT_INSTR_OFFSETS
	.align		4
        /*1a20*/ 	.byte	0x04, 0x1c
        /*1a22*/ 	.short	(.L_473 - .L_472)


	//   ....[0]....
.L_472:
        /*1a24*/ 	.word	0x00039c00


	//----- nvinfo : EIATTR_MAX_THREADS
	.align		4
.L_473:
        /*1a28*/ 	.byte	0x04, 0x05
        /*1a2a*/ 	.short	(.L_475 - .L_474)
.L_474:
        /*1a2c*/ 	.word	0x00000180
        /*1a30*/ 	.word	0x00000001
        /*1a34*/ 	.word	0x00000001


	//----- nvinfo : EIATTR_CRS_STACK_SIZE
	.align		4
.L_475:
        /*1a38*/ 	.byte	0x04, 0x1e
        /*1a3a*/ 	.short	(.L_477 - .L_476)
.L_476:
        /*1a3c*/ 	.word	0x00000000


	//----- nvinfo : EIATTR_CBANK_PARAM_SIZE
	.align		4
.L_477:
        /*1a40*/ 	.byte	0x03, 0x19
        /*1a42*/ 	.short	0x0bf0


	//----- nvinfo : EIATTR_PARAM_CBANK
	.align		4
        /*1a44*/ 	.byte	0x04, 0x0a
        /*1a46*/ 	.short	(.L_479 - .L_478)
	.align		4
.L_478:
        /*1a48*/ 	.word	index@(.nv.constant0._ZN7cutlass13device_kernelIN5flash11enable_sm90INS1_16FlashAttnFwdSm90INS1_25CollectiveMainloopFwdSm90ILi2EN4cute5tupleIJNS5_1CILi1EEES8_S8_EEENS6_IJNS7_ILi128EEENS7_ILi96EEENS7_ILi64EEEEEELi256ENS_10bfloat16_tEfNS_4arch4Sm90ELb0ELb1ELb0ELb1ELb1ELb1ELb1ELb1ELb0ELb1ELb1ELb0EEENS1_21CollectiveEpilogueFwdINS6_IJSA_NS7_ILi256EEESB_EEES9_SE_SG_Li256ELb1ELb1ELb1ELb0EEENS1_36VarlenDynamicPersistentTileSchedulerILi128ELi96ELi256ELi128ELb1ELb1ELb1ELb1ELb0ELb1EEEEEEEEEvNT_6ParamsE)
        /*1a4c*/ 	.short	0x0210
        /*1a4e*/ 	.short	0x0bf0


	//----- nvinfo : EIATTR_SW_WAR
	.align		4
.L_479:
        /*1a50*/ 	.byte	0x04, 0x36
        /*1a52*/ 	.short	(.L_481 - .L_480)
.L_480:
        /*1a54*/ 	.word	0x00000008
.L_481:


//--------------------- .nv.info._ZN7cutlass13device_kernelIN5flash11enable_sm90INS1_16FlashAttnFwdSm90INS1_25CollectiveMainloopFwdSm90ILi2EN4cute5tupleIJNS5_1CILi1EEES8_S8_EEENS6_IJNS7_ILi128EEENS7_ILi96EEENS7_ILi64EEEEEELi256ENS_10bfloat16_tEfNS_4arch4Sm90ELb1ELb0ELb0ELb0ELb1ELb0ELb0ELb1ELb0ELb1ELb1ELb0EEENS1_21CollectiveEpilogueFwdINS6_IJSA_NS7_ILi256EEESB_EEES9_SE_SG_Li256ELb0ELb1ELb1ELb0EEENS1_19SingleTileSchedulerILb0ELb1ELb1ELi128EEEEEEEEEvNT_6ParamsE --------------------------
	.section	.nv.info._ZN7cutlass13device_kernelIN5flash11enable_sm90INS1_16FlashAttnFwdSm90INS1_25CollectiveMainloopFwdSm90ILi2EN4cute5tupleIJNS5_1CILi1EEES8_S8_EEENS6_IJNS7_ILi128EEENS7_ILi96EEENS7_ILi64EEEEEELi256ENS_10bfloat16_tEfNS_4arch4Sm90ELb1ELb0ELb0ELb0ELb1ELb0ELb0ELb1ELb0ELb1ELb1ELb0EEENS1_21CollectiveEpilogueFwdINS6_IJSA_NS7_ILi256EEESB_EEES9_SE_SG_Li256ELb0ELb1ELb1ELb0EEENS1_19SingleTileSchedulerILb0ELb1ELb1ELi128EEEEEEEEEvNT_6ParamsE,"",@"SHT_CUDA_INFO"
	.sectionflags	@""
	.align	4


	//----- nvinfo : EIATTR_CUDA_API_VERSION
	.align		4
        /*0000*/ 	.byte	0x04, 0x37
        /*0002*/ 	.short	(.L_483 - .L_482)
.L_482:
        /*0004*/ 	.word	0x00000082


	//----- nvinfo : EIATTR_KPARAM_INFO
	.align		4
.L_483:
        /*0008*/ 	.byte	0x04, 0x17
        /*000a*/ 	.short	(.L_485 - .L_484)
.L_484:
        /*000c*/ 	.word	0x00000000
        /*0010*/ 	.short	0x0000
        /*0012*/ 	.short	0x0070
        /*0014*/ 	.byte	0x00, 0xf0, 0x01, 0x28


	//----- nvinfo : EIATTR_SPARSE_MMA_MASK
	.align		4
.L_485:
        /*0018*/ 	.byte	0x03, 0x50
        /*001a*/ 	.short	0x0000


	//----- nvinfo : EIATTR_MAXREG_COUNT
	.align		4
        /*001c*/ 	.byte	0x03, 0x1b
        /*001e*/ 	.short	0x00a8


	//----- nvinfo : EIATTR_NUM_BARRIERS
	.align		4
        /*0020*/ 	.byte	0x02, 0x4c
        /*0022*/ 	.byte	0x10
	.zero		1


	//----- nvinfo : EIATTR_EXTERNS
	.align		4
        /*0024*/ 	.byte	0x04, 0x0f
        /*0026*/ 	.short	(.L_487 - .L_486)


	//   ....[0]....
	.align		4
.L_486:
        /*0028*/ 	.word	index@(__assertfail)


	//----- nvinfo : EIATTR_MERCURY_ISA_VERSION
	.align		4
.L_487:
        /*002c*/ 	.byte	0x03, 0x5f
        /*002e*/ 	.short	0x0101


	//----- nvinfo : EIATTR_INT_WARP_WIDE_INSTR_OFFSETS
	.align		4
        /*0030*/ 	.byte	0x04, 0x31
        /*0032*/ 	.short	(.L_489 - .L_488)


	//   ....[0]....
.L_488:
        /*0034*/ 	.word	0x000000b0


	//   ....[1]....
        /*0038*/ 	.word	0x000000c0


	//   ....[2]....
        /*003c*/ 	.word	0x00000160


	//----- nvinfo : EIATTR_COOP_GROUP_MASK_REGIDS
	.align		4
.L_489:
        /*0040*/ 	.byte	0x04, 0x29
        /*0042*/ 	.short	(.L_491 - .L_490)


	//   ....[0]....
.L_490:
        /*0044*/ 	.word	0xffffffff


	//   ....[1]....
        /*0048*/ 	.word	0xffffffff


	//   ....[2]....
        /*004c*/ 	.word	0xffffffff


	//   ....[3]....
        /*0050*/ 	.word	0xffffffff


	//   ....[4]....
        /*0054*/ 	.word	0xffffffff


	//   ....[5]....
        /*0058*/ 	.word	0xffffffff


	//   ....[6]....
        /*005c*/ 	.word	0xffffffff


	//   ....[7]....
        /*0060*/ 	.word	0xffffffff


	//   ....[8]....
        /*0064*/ 	.word	0xffffffff


	//   ....[9]....
        /*0068*/ 	.word	0xffffffff


	//   ....[10]....
        /*006c*/ 	.word	0xffffffff


	//   ....[11]....
        /*0070*/ 	.word	0xffffffff


	//   ....[12]....
        /*0074*/ 	.word	0xffffffff


	//   ....[13]....
        /*0078*/ 	.word	0xffffffff


	//   ....[14]....
        /*007c*/ 	.word	0xffffffff


	//   ....[15]....
        /*0080*/ 	.word	0xffffffff


	//   ....[16]....
        /*0084*/ 	.word	0xffffffff


	//   ....[17]....
        /*0088*/ 	.word	0xffffffff


	//   ....[18]....
        /*008c*/ 	.word	0xffffffff


	//   ....[19]....
        /*0090*/ 	.word	0xffffffff


	//   ....[20]....
        /*0094*/ 	.word	0xffffffff


	//   ....[21]....
        /*0098*/ 	.word	0xffffffff


	//   ....[22]....
        /*009c*/ 	.word	0xffffffff


	//   ....[23]....
        /*00a0*/ 	.word	0xffffffff


	//   ....[24]....
        /*00a4*/ 	.word	0xffffffff


	//   ....[25]....
        /*00a8*/ 	.word	0xffffffff


	//   ....[26]....
        /*00ac*/ 	.word	0xffffffff


	//   ....[27]....
        /*00b0*/ 	.word	0xffffffff


	//   ....[28]....
        /*00b4*/ 	.word	0xffffffff


	//   ....[29]....
        /*00b8*/ 	.word	0xffffffff


	//   ....[30]....
        /*00bc*/ 	.word	0xffffffff


	//   ....[31]....
        /*00c0*/ 	.word	0xffffffff


	//   ....[32]....
        /*00c4*/ 	.word	0xffffffff


	//   ....[33]....
        /*00c8*/ 	.word	0xffffffff


	//   ....[34]....
        /*00cc*/ 	.word	0xffffffff


	//   ....[35]....
        /*00d0*/ 	.word	0xffffffff


	//   ....[36]....
        /*00d4*/ 	.word	0xffffffff


	//   ....[37]....
        /*00d8*/ 	.word	0xffffffff


	//   ....[38]....
        /*00dc*/ 	.word	0xffffffff


	//   ....[39]....
        /*00e0*/ 	.word	0xffffffff


	//   ....[40]....
        /*00e4*/ 	.word	0xffffffff


	//   ....[41]....
        /*00e8*/ 	.word	0xffffffff


	//   ....[42]....
        /*00ec*/ 	.word	0xffffffff


	//   ....[43]....
        /*00f0*/ 	.word	0xffffffff


	//   ....[44]....
        /*00f4*/ 	.word	0xffffffff


	//   ....[45]....
        /*00f8*/ 	.word	0xffffffff


	//   ....[46]....
        /*00fc*/ 	.word	0xffffffff


	//   ....[47]....
        /*0100*/ 	.word	0xffffffff


	//   ....[48]....
        /*0104*/ 	.word	0xffffffff


	//   ....[49]....
        /*0108*/ 	.word	0xffffffff


	//   ....[50]....
        /*010c*/ 	.word	0xffffffff


	//   ....[51]....
        /*0110*/ 	.word	0xffffffff


	//   ....[52]....
        /*0114*/ 	.word	0xffffffff


	//   ....[53]....
        /*0118*/ 	.word	0xffffffff


	//   ....[54]....
        /*011c*/ 	.word	0xffffffff


	//   ....[55]....
        /*0120*/ 	.word	0xffffffff


	//   ....[56]....
        /*0124*/ 	.word	0xffffffff


	//   ....[57]....
        /*0128*/ 	.word	0xffffffff


	//   ....[58]....
        /*012c*/ 	.word	0xffffffff


	//   ....[59]....
        /*0130*/ 	.word	0xffffffff


	//   ....[60]....
        /*0134*/ 	.word	0xffffffff


	//   ....[61]....
        /*0138*/ 	.word	0xffffffff


	//   ....[62]....
        /*013c*/ 	.word	0xffffffff


	//   ....[63]....
        /*0140*/ 	.word	0xffffffff


	//   ....[64]....
        /*0144*/ 	.word	0xffffffff


	//   ....[65]....
        /*0148*/ 	.word	0xffffffff


	//   ....[66]....
        /*014c*/ 	.word	0xffffffff


	//   ....[67]....
        /*0150*/ 	.word	0xffffffff


	//   ....[68]....
        /*0154*/ 	.word	0xffffffff


	//   ....[69]....
        /*0158*/ 	.word	0xffffffff


	//   ....[70]....
        /*015c*/ 	.word	0xffffffff


	//   ....[71]....
        /*0160*/ 	.word	0xffffffff


	//   ....[72]....
        /*0164*/ 	.word	0xffffffff


	//   ....[73]....
        /*0168*/ 	.word	0xffffffff


	//   ....[74]....
        /*016c*/ 	.word	0xffffffff


	//   ....[75]....
        /*0170*/ 	.word	0xffffffff


	//   ....[76]....
        /*0174*/ 	.word	0xffffffff


	//   ....[77]....
        /*0178*/ 	.word	0xffffffff


	//   ....[78]....
        /*017c*/ 	.word	0xffffffff


	//   ....[79]....
        /*0180*/ 	.word	0xffffffff


	//   ....[80]....
        /*0184*/ 	.word	0xffffffff


	//   ....[81]....
        /*0188*/ 	.word	0xffffffff


	//   ....[82]....
        /*018c*/ 	.word	0xffffffff


	//   ....[83]....
        /*0190*/ 	.word	0xffffffff


	//   ....[84]....
        /*0194*/ 	.word	0xffffffff


	//   ....[85]....
        /*0198*/ 	.word	0xffffffff


	//   ....[86]....
        /*019c*/ 	.word	0xffffffff


	//   ....[87]....
        /*01a0*/ 	.word	0xffffffff


	//   ....[88]....
        /*01a4*/ 	.word	0xffffffff


	//   ....[89]....
        /*01a8*/ 	.word	0xffffffff


	//   ....[90]....
        /*01ac*/ 	.word	0xffffffff


	//   ....[91]....
        /*01b0*/ 	.word	0xffffffff


	//   ....[92]....
        /*01b4*/ 	.word	0xffffffff


	//   ....[93]....
        /*01b8*/ 	.word	0xffffffff


	//   ....[94]....
        /*01bc*/ 	.word	0xffffffff


	//   ....[95]....
        /*01c0*/ 	.word	0xffffffff


	//   ....[96]....
        /*01c4*/ 	.word	0xffffffff


	//   ....[97]....
        /*01c8*/ 	.word	0xffffffff


	//   ....[98]....
        /*01cc*/ 	.word	0xffffffff


	//   ....[99]....
        /*01d0*/ 	.word	0xffffffff


	//   ....[100]....
        /*01d4*/ 	.word	0xffffffff


	//   ....[101]....
        /*01d8*/ 	.word	0x0500000f


	//   ....[102]....
        /*01dc*/ 	.word	0x0500000f


	//   ....[103]....
        /*01e0*/ 	.word	0x0500000f


	//   ....[104]....
        /*01e4*/ 	.word	0x0500000f


	//   ....[105]....
        /*01e8*/ 	.word	0x0500000f


	//   ....[106]....
        /*01ec*/ 	.word	0x0500000f


	//   ....[107]....
        /*01f0*/ 	.word	0x0500000f


	//   ....[108]....
        /*01f4*/ 	.word	0x0500000f


	//   ....[109]....
        /*01f8*/ 	.word	0x0500000f


	//   ....[110]....
        /*01fc*/ 	.word	0x0500000f


	//   ....[111]....
        /*0200*/ 	.word	0x0500000f


	//   ....[112]....
        /*0204*/ 	.word	0x0500000f


	//   ....[113]....
        /*0208*/ 	.word	0x0500000f


	//   ....[114]....
        /*020c*/ 	.word	0x0500000f


	//   ....[115]....
        /*0210*/ 	.word	0x0500000f


	//   ....[116]....
        /*0214*/ 	.word	0x0500000f


	//   ....[117]....
        /*0218*/ 	.word	0x0500000f


	//   ....[118]....
        /*021c*/ 	.word	0x0500000f


	//   ....[119]....
        /*0220*/ 	.word	0x0500000f


	//   ....[120]....
        /*0224*/ 	.word	0x0500000f


	//   ....[121]....
        /*0228*/ 	.word	0x0500000f


	//   ....[122]....
        /*022c*/ 	.word	0x0500000f


	//   ....[123]....
        /*0230*/ 	.word	0x0500000f


	//   ....[124]....
        /*0234*/ 	.word	0x0500000f


	//   ....[125]....
        /*0238*/ 	.word	0x0500000f


	//   ....[126]....
        /*023c*/ 	.word	0x0500000f


	//   ....[127]....
        /*0240*/ 	.word	0x0500000f


	//   ....[128]....
        /*0244*/ 	.word	0x0500000f


	//   ....[129]....
        /*0248*/ 	.word	0x0500000f


	//   ....[130]....
        /*024c*/ 	.word	0x0500000f


	//   ....[131]....
        /*0250*/ 	.word	0x0500000f


	//   ....[132]....
        /*0254*/ 	.word	0x0500000f


	//   ....[133]....
        /*0258*/ 	.word	0x0500000f


	//   ....[134]....
        /*025c*/ 	.word	0x0500000f


	//   ....[135]....
        /*0260*/ 	.word	0x0500000f


	//   ....[136]....
        /*0264*/ 	.word	0x0500000f


	//   ....[137]....
        /*0268*/ 	.word	0x0500000f


	//   ....[138]....
        /*026c*/ 	.word	0x0500000f


	//   ....[139]....
        /*0270*/ 	.word	0x0500000f


	//   ....[140]....
        /*0274*/ 	.word	0x0500000f


	//   ....[141]....
        /*0278*/ 	.word	0x0500000f


	//   ....[142]....
        /*027c*/ 	.word	0x0500000f


	//   ....[143]....
        /*0280*/ 	.word	0x0500000f


	//   ....[144]....
        /*0284*/ 	.word	0x0500000f


	//   ....[145]....
        /*0288*/ 	.word	0x0500000f


	//   ....[146]....
        /*028c*/ 	.word	0x0500000f


	//   ....[147]....
        /*0290*/ 	.word	0x0500000f


	//   ....[148]....
        /*0294*/ 	.word	0x0500000f


	//   ....[149]....
        /*0298*/ 	.word	0x0500000f


	//   ....[150]....
        /*029c*/ 	.word	0x0500000f


	//   ....[151]....
        /*02a0*/ 	.word	0x0500000f


	//   ....[152]....
        /*02a4*/ 	.word	0x0500000f


	//   ....[153]....
        /*02a8*/ 	.word	0x0500000f


	//   ....[154]....
        /*02ac*/ 	.word	0x0500000f


	//   ....[155]....
        /*02b0*/ 	.word	0x0500000f


	//   ....[156]....
        /*02b4*/ 	.word	0x0500000f


	//   ....[157]....
        /*02b8*/ 	.word	0x0500000f


	//   ....[158]....
        /*02bc*/ 	.word	0x0500000f


	//   ....[159]....
        /*02c0*/ 	.word	0x0500000f


	//   ....[160]....
        /*02c4*/ 	.word	0x0500000f


	//   ....[161]....
        /*02c8*/ 	.word	0x0500000f


	//   ....[162]....
        /*02cc*/ 	.word	0x0500000f


	//   ....[163]....
        /*02d0*/ 	.word	0x0500000f


	//   ....[164]....
        /*02d4*/ 	.word	0x0500000f


	//   ....[165]....
        /*02d8*/ 	.word	0x0500000f


	//   ....[166]....
        /*02dc*/ 	.word	0x0500000f


	//----- nvinfo : EIATTR_COOP_GROUP_INSTR_OFFSETS
	.align		4
.L_491:
        /*02e0*/ 	.byte	0x04, 0x28
        /*02e2*/ 	.short	(.L_493 - .L_492)


	//   ....[0]....
.L_492:
        /*02e4*/ 	.word	0x00000060


	//   ....[1]....
        /*02e8*/ 	.word	0x000000a0


	//   ....[2]....
        /*02ec*/ 	.word	0x000002c0


	//   ....[3]....
        /*02f0*/ 	.word	0x00000420


	//   ....[4]....
        /*02f4*/ 	.word	0x00000540


	//   ....[5]....
        /*02f8*/ 	.word	0x000006a0


	//   ....[6]....
        /*02fc*/ 	.word	0x00001350


	//   ....[7]....
        /*0300*/ 	.word	0x00001ac0


	//   ....[8]....
        /*0304*/ 	.word	0x00001fe0


	//   ....[9]....
        /*0308*/ 	.word	0x00001ff0


	//   ....[10]....
        /*030c*/ 	.word	0x00002040


	//   ....[11]....
        /*0310*/ 	.word	0x00002770


	//   ....[12]....
        /*0314*/ 	.word	0x00002800


	//   ....[13]....
        /*0318*/ 	.word	0x00003830


	//   ....[14]....
        /*031c*/ 	.word	0x00003d20


	//   ....[15]....
        /*0320*/ 	.word	0x00003d30


	//   ....[16]....
        /*0324*/ 	.word	0x00003d80


	//   ....[17]....
        /*0328*/ 	.word	0x00004460


	//   ....[18]....
        /*032c*/ 	.word	0x000044c0


	//   ....[19]....
        /*0330*/ 	.word	0x00005db0


	//   ....[20]....
        /*0334*/ 	.word	0x00005de0


	//   ....[21]....
        /*0338*/ 	.word	0x00006240


	//   ....[22]....
        /*033c*/ 	.word	0x00006410


	//   ....[23]....
        /*0340*/ 	.word	0x00007620


	//   ....[24]....
        /*0344*/ 	.word	0x00007640


	//   ....[25]....
        /*0348*/ 	.word	0x00007680


	//   ....[26]....
        /*034c*/ 	.word	0x000076a0


	//   ....[27]....
        /*0350*/ 	.word	0x00008770


	//   ....[28]....
        /*0354*/ 	.word	0x000087e0


	//   ....[29]....
        /*0358*/ 	.word	0x00008820


	//   ....[30]....
        /*035c*/ 	.word	0x00008850


	//   ....[31]....
        /*0360*/ 	.word	0x00008880


	//   ....[32]....
        /*0364*/ 	.word	0x000088a0


	//   ....[33]....
        /*0368*/ 	.word	0x00009510


	//   ....[34]....
        /*036c*/ 	.word	0x00009520


	//   ....[35]....
        /*0370*/ 	.word	0x0000a550


	//   ....[36]....
        /*0374*/ 	.word	0x0000b700


	//   ....[37]....
        /*0378*/ 	.word	0x0000b720


	//   ....[38]....
        /*037c*/ 	.word	0x0000b730


	//   ....[39]....
        /*0380*/ 	.word	0x0000b770


	//   ....[40]....
        /*0384*/ 	.word	0x0000b7c0


	//   ....[41]....
        /*0388*/ 	.word	0x0000b7e0


	//   ....[42]....
        /*038c*/ 	.word	0x0000b830


	//   ....[43]....
        /*0390*/ 	.word	0x0000b850


	//   ....[44]....
        /*0394*/ 	.word	0x0000b8a0


	//   ....[45]....
        /*0398*/ 	.word	0x0000b8c0


	//   ....[46]....
        /*039c*/ 	.word	0x0000b910


	//   ....[47]....
        /*03a0*/ 	.word	0x0000b930


	//   ....[48]....
        /*03a4*/ 	.word	0x0000beb0


	//   ....[49]....
        /*03a8*/ 	.word	0x0000bee0


	//   ....[50]....
        /*03ac*/ 	.word	0x0000bf10


	//   ....[51]....
        /*03b0*/ 	.word	0x0000bf80


	//   ....[52]....
        /*03b4*/ 	.word	0x0000bfe0


	//   ....[53]....
        /*03b8*/ 	.word	0x0000c000


	//   ....[54]....
        /*03bc*/ 	.word	0x0000c060


	//   ....[55]....
        /*03c0*/ 	.word	0x0000c080


	//   ....[56]....
        /*03c4*/ 	.word	0x0000c0e0


	//   ....[57]....
        /*03c8*/ 	.word	0x0000c100


	//   ....[58]....
        /*03cc*/ 	.word	0x0000c160


	//   ....[59]....
        /*03d0*/ 	.word	0x0000c180


	//   ....[60]....
        /*03d4*/ 	.word	0x0000c1e0


	//   ....[61]....
        /*03d8*/ 	.word	0x0000c200


	//   ....[62]....
        /*03dc*/ 	.word	0x0000c250


	//   ....[63]....
        /*03e0*/ 	.word	0x0000c270


	//   ....[64]....
        /*03e4*/ 	.word	0x0000c5f0


	//   ....[65]....
        /*03e8*/ 	.word	0x0000c620


	//   ....[66]....
        /*03ec*/ 	.word	0x0000c660


	//   ....[67]....
        /*03f0*/ 	.word	0x0000c680


	//   ....[68]....
        /*03f4*/ 	.word	0x0000c6a0


	//   ....[69]....
        /*03f8*/ 	.word	0x0000c6d0


	//   ....[70]....
        /*03fc*/ 	.word	0x0000c770


	//   ....[71]....
        /*0400*/ 	.word	0x0000c7a0


	//   ....[72]....
        /*0404*/ 	.word	0x0000c830


	//   ....[73]....
        /*0408*/ 	.word	0x0000c860


	//   ....[74]....
        /*040c*/ 	.word	0x0000c870


	//   ....[75]....
        /*0410*/ 	.word	0x0000c900


	//   ....[76]....
        /*0414*/ 	.word	0x0000d070


	//   ....[77]....
        /*0418*/ 	.word	0x0000d090


	//   ....[78]....
        /*041c*/ 	.word	0x0000d0a0


	//   ....[79]....
        /*0420*/ 	.word	0x0000d0b0


	//   ....[80]....
        /*0424*/ 	.word	0x0000d0c0


	//   ....[81]....
        /*0428*/ 	.word	0x0000d0d0


	//   ....[82]....
        /*042c*/ 	.word	0x0000d0f0


	//   ....[83]....
        /*0430*/ 	.word	0x0000d110


	//   ....[84]....
        /*0434*/ 	.word	0x0000d140


	//   ....[85]....
        /*0438*/ 	.word	0x0000d180


	//   ....[86]....
        /*043c*/ 	.word	0x0000d1c0


	//   ....[87]....
        /*0440*/ 	.word	0x0000d210


	//   ....[88]....
        /*0444*/ 	.word	0x0000d560


	//   ....[89]....
        /*0448*/ 	.word	0x0000d580


	//   ....[90]....
        /*044c*/ 	.word	0x0000d590


	//   ....[91]....
        /*0450*/ 	.word	0x0000d5a0


	//   ....[92]....
        /*0454*/ 	.word	0x0000d5b0


	//   ....[93]....
        /*0458*/ 	.word	0x0000d5e0


	//   ....[94]....
        /*045c*/ 	.word	0x0000d640


	//   ....[95]....
        /*0460*/ 	.word	0x0000d660


	//   ....[96]....
        /*0464*/ 	.word	0x0000d6c0


	//   ....[97]....
        /*0468*/ 	.word	0x0000d6d0


	//   ....[98]....
        /*046c*/ 	.word	0x0000d740


	//   ....[99]....
        /*0470*/ 	.word	0x0000d760


	//   ....[100]....
        /*0474*/ 	.word	0x0000dac0


	//   ....[101]....
        /*0478*/ 	.word	0x0000e020


	//   ....[102]....
        /*047c*/ 	.word	0x0000e110


	//   ....[103]....
        /*0480*/ 	.word	0x0000e1b0


	//   ....[104]....
        /*0484*/ 	.word	0x0000e230


	//   ....[105]....
        /*0488*/ 	.word	0x0000e2e0


	//   ....[106]....
        /*048c*/ 	.word	0x0000e340


	//   ....[107]....
        /*0490*/ 	.word	0x0000e400


	//   ....[108]....
        /*0494*/ 	.word	0x0000e460


	//   ....[109]....
        /*0498*/ 	.word	0x0000e520


	//   ....[110]....
        /*049c*/ 	.word	0x0000e580


	//   ....[111]....
        /*04a0*/ 	.word	0x0000e640


	//   ....[112]....
        /*04a4*/ 	.word	0x0000e6a0


	//   ....[113]....
        /*04a8*/ 	.word	0x0000e740


	//   ....[114]....
        /*04ac*/ 	.word	0x0000e7e0


	//   ....[115]....
        /*04b0*/ 	.word	0x0000e840


	//   ....[116]....
        /*04b4*/ 	.word	0x0000e900


	//   ....[117]....
        /*04b8*/ 	.word	0x0000e9b0


	//   ....[118]....
        /*04bc*/ 	.word	0x0000ea10


	//   ....[119]....
        /*04c0*/ 	.word	0x0000eae0


	//   ....[120]....
        /*04c4*/ 	.word	0x0000eb40


	//   ....[121]....
        /*04c8*/ 	.word	0x0000ec10


	//   ....[122]....
        /*04cc*/ 	.word	0x0000ec70


	//   ....[123]....
        /*04d0*/ 	.word	0x0000ed40


	//   ....[124]....
        /*04d4*/ 	.word	0x0000eda0


	//   ....[125]....
        /*04d8*/ 	.word	0x0000ee70


	//   ....[126]....
        /*04dc*/ 	.word	0x0000eed0


	//   ....[127]....
        /*04e0*/ 	.word	0x0000ef80


	//   ....[128]....
        /*04e4*/ 	.word	0x0000f000


	//   ....[129]....
        /*04e8*/ 	.word	0x0000f0a0


	//   ....[130]....
        /*04ec*/ 	.word	0x0000f1f0


	//   ....[131]....
        /*04f0*/ 	.word	0x0000f2c0


	//   ....[132]....
        /*04f4*/ 	.word	0x0000f330


	//   ....[133]....
        /*04f8*/ 	.word	0x0000f3f0


	//   ....[134]....
        /*04fc*/ 	.word	0x0000f4e0


	//   ....[135]....
        /*0500*/ 	.word	0x0000f5a0


	//   ....[136]....
        /*0504*/ 	.word	0x0000f680


	//   ....[137]....
        /*0508*/ 	.word	0x0000f740


	//   ....[138]....
        /*050c*/ 	.word	0x0000f820


	//   ....[139]....
        /*0510*/ 	.word	0x0000f8e0


	//   ....[140]....
        /*0514*/ 	.word	0x0000f9c0


	//   ....[141]....
        /*0518*/ 	.word	0x0000fa90


	//   ....[142]....
        /*051c*/ 	.word	0x0000fbf0


	//   ....[143]....
        /*0520*/ 	.word	0x0000fc90


	//   ....[144]....
        /*0524*/ 	.word	0x0000fcf0


	//   ....[145]....
        /*0528*/ 	.word	0x0000fd90


	//   ....[146]....
        /*052c*/ 	.word	0x0000fdf0


	//   ....[147]....
        /*0530*/ 	.word	0x0000fe90


	//   ....[148]....
        /*0534*/ 	.word	0x0000fef0


	//   ....[149]....
        /*0538*/ 	.word	0x0000ff90


	//   ....[150]....
        /*053c*/ 	.word	0x0000fff0


	//   ....[151]....
        /*0540*/ 	.word	0x00010090


	//   ....[152]....
        /*0544*/ 	.word	0x000100f0


	//   ....[153]....
        /*0548*/ 	.word	0x00010190


	//   ....[154]....
        /*054c*/ 	.word	0x00010280


	//   ....[155]....
        /*0550*/ 	.word	0x00010320


	//   ....[156]....
        /*0554*/ 	.word	0x00010390


	//   ....[157]....
        /*0558*/ 	.word	0x00010460


	//   ....[158]....
        /*055c*/ 	.word	0x000104c0


	//   ....[159]....
        /*0560*/ 	.word	0x000105a0


	//   ....[160]....
        /*0564*/ 	.word	0x00010600


	//   ....[161]....
        /*0568*/ 	.word	0x000106e0


	//   ....[162]....
        /*056c*/ 	.word	0x00010740


	//   ....[163]....
        /*0570*/ 	.word	0x00010820


	//   ....[164]....
        /*0574*/ 	.word	0x00010880


	//   ....[165]....
        /*0578*/ 	.word	0x00010960


	//   ....[166]....
        /*057c*/ 	.word	0x00010a50


	//----- nvinfo : EIATTR_REG_RECONFIG
	.align		4
.L_493:
        /*0580*/ 	.byte	0x01, 0x54
	.zero		2


	//----- nvinfo : EIATTR_SYSCALL_OFFSETS
	.align		4
        /*0584*/ 	.byte	0x04, 0x46
        /*0586*/ 	.short	(.L_495 - .L_494)


	//   ....[0]....
.L_494:
        /*0588*/ 	.word	0x00001510


	//   ....[1]....
        /*058c*/ 	.word	0x0000ad70


	//   ....[2]....
        /*0590*/ 	.word	0x0000aeb0


	//   ....[3]....
        /*0594*/ 	.word	0x0000afa0


	//   ....[4]....
        /*0598*/ 	.word	0x0000bba0


	//----- nvinfo : EIATTR_MBARRIER_INSTR_OFFSETS
	.align		4
.L_495:
        /*059c*/ 	.byte	0x04, 0x39
        /*059e*/ 	.short	(.L_497 - .L_496)


	//   ....[0]....
.L_496:
        /*05a0*/ 	.word	0x00000170
        /*05a4*/ 	.word	0x000000ff
        /*05a8*/ 	.word	0x00022800
        /*05ac*/ 	.short	0x0100
        /*05ae*/ 	.byte	0x08
	.zero		1


	//   ....[1]....
        /*05b0*/ 	.word	0x00000180
        /*05b4*/ 	.word	0x000000ff
        /*05b8*/ 	.word	0x00022820
        /*05bc*/ 	.short	0x0100
        /*05be*/ 	.byte	0x08
	.zero		1


	//   ....[2]....
        /*05c0*/ 	.word	0x00000270
        /*05c4*/ 	.word	0x000000ff
        /*05c8*/ 	.word	0x00022830
        /*05cc*/ 	.short	0x0100
        /*05ce*/ 	.byte	0x08
	.zero		1


	//   ....[3]....
        /*05d0*/ 	.word	0x00000280
        /*05d4*/ 	.word	0x000000ff
        /*05d8*/ 	.word	0x00022840
        /*05dc*/ 	.short	0x0100
        /*05de*/ 	.byte	0x08
	.zero		1


	//   ....[4]....
        /*05e0*/ 	.word	0x00000290
        /*05e4*/ 	.word	0x000000ff
        /*05e8*/ 	.word	0x00022838
        /*05ec*/ 	.short	0x0100
        /*05ee*/ 	.byte	0x08
	.zero		1


	//   ....[5]....
        /*05f0*/ 	.word	0x000002a0
        /*05f4*/ 	.word	0x000000ff
        /*05f8*/ 	.word	0x00022848
        /*05fc*/ 	.short	0x0100
        /*05fe*/ 	.byte	0x08
	.zero		1


	//   ....[6]....
        /*0600*/ 	.word	0x000003d0
        /*0604*/ 	.word	0x000000ff
        /*0608*/ 	.word	0x00022850
        /*060c*/ 	.short	0x0100
        /*060e*/ 	.byte	0x08
	.zero		1


	//   ....[7]....
        /*0610*/ 	.word	0x000003e0
        /*0614*/ 	.word	0x000000ff
        /*0618*/ 	.word	0x00022860
        /*061c*/ 	.short	0x0100
        /*061e*/ 	.byte	0x08
	.zero		1


	//   ....[8]....
        /*0620*/ 	.word	0x000003f0
        /*0624*/ 	.word	0x000000ff
        /*0628*/ 	.word	0x00022858
        /*062c*/ 	.short	0x0100
        /*062e*/ 	.byte	0x08
	.zero		1


	//   ....[9]....
        /*0630*/ 	.word	0x00000400
        /*0634*/ 	.word	0x000000ff
        /*0638*/ 	.word	0x00022868
        /*063c*/ 	.short	0x0100
        /*063e*/ 	.byte	0x08
	.zero		1


	//   ....[10]....
        /*0640*/ 	.word	0x000004f0
        /*0644*/ 	.word	0x000000ff
        /*0648*/ 	.word	0x00022870
        /*064c*/ 	.short	0x0100
        /*064e*/ 	.byte	0x06
	.zero		1


	//   ....[11]....
        /*0650*/ 	.word	0x00000500
        /*0654*/ 	.word	0x000000ff
        /*0658*/ 	.word	0x00022880
        /*065c*/ 	.short	0x0100
        /*065e*/ 	.byte	0x06
	.zero		1


	//   ....[12]....
        /*0660*/ 	.word	0x00000510
        /*0664*/ 	.word	0x000000ff
        /*0668*/ 	.word	0x00022878
        /*066c*/ 	.short	0x0100
        /*066e*/ 	.byte	0x06
	.zero		1


	//   ....[13]....
        /*0670*/ 	.word	0x00000520
        /*0674*/ 	.word	0x000000ff
        /*0678*/ 	.word	0x00022888
        /*067c*/ 	.short	0x0100
        /*067e*/ 	.byte	0x06
	.zero		1


	//   ....[14]....
        /*0680*/ 	.word	0x00000650
        /*0684*/ 	.word	0x000000ff
        /*0688*/ 	.word	0x00022890
        /*068c*/ 	.short	0x0100
        /*068e*/ 	.byte	0x08
	.zero		1


	//   ....[15]....
        /*0690*/ 	.word	0x00000660
        /*0694*/ 	.word	0x000000ff
        /*0698*/ 	.word	0x000228a0
        /*069c*/ 	.short	0x0100
        /*069e*/ 	.byte	0x08
	.zero		1


	//   ....[16]....
        /*06a0*/ 	.word	0x00000670
        /*06a4*/ 	.word	0x000000ff
        /*06a8*/ 	.word	0x00022898
        /*06ac*/ 	.short	0x0100
        /*06ae*/ 	.byte	0x08
	.zero		1


	//   ....[17]....
        /*06b0*/ 	.word	0x00000680
        /*06b4*/ 	.word	0x000000ff
        /*06b8*/ 	.word	0x000228a8
        /*06bc*/ 	.short	0x0100
        /*06be*/ 	.byte	0x08
	.zero		1


	//   ....[18]....
        /*06c0*/ 	.word	0x000007c0
        /*06c4*/ 	.word	0x000000ff
        /*06c8*/ 	.word	0x000228b0
        /*06cc*/ 	.short	0x0100
        /*06ce*/ 	.byte	0x08
	.zero		1


	//   ....[19]....
        /*06d0*/ 	.word	0x000007d0
        /*06d4*/ 	.word	0x000000ff
        /*06d8*/ 	.word	0x000228c0
        /*06dc*/ 	.short	0x0100
        /*06de*/ 	.byte	0x08
	.zero		1


	//   ....[20]....
        /*06e0*/ 	.word	0x000007e0
        /*06e4*/ 	.word	0x000000ff
        /*06e8*/ 	.word	0x000228b8
        /*06ec*/ 	.short	0x0100
        /*06ee*/ 	.byte	0x08
	.zero		1


	//   ....[21]....
        /*06f0*/ 	.word	0x000007f0
        /*06f4*/ 	.word	0x000000ff
        /*06f8*/ 	.word	0x000228c8
        /*06fc*/ 	.short	0x0100
        /*06fe*/ 	.byte	0x08
	.zero		1


	//   ....[22]....
        /*0700*/ 	.word	0x00001540
        /*0704*/ 	.word	0x000000ff
        /*0708*/ 	.word	0x00022800
        /*070c*/ 	.short	0x010a
        /*070e*/ 	.byte	0x2a
	.zero		1


	//   ....[23]....
        /*0710*/ 	.word	0x000015d0
        /*0714*/ 	.word	0x000000ff
        /*0718*/ 	.word	0x00022830
        /*071c*/ 	.short	0x010a
        /*071e*/ 	.byte	0x2a
	.zero		1


	//   ....[24]....
        /*0720*/ 	.word	0x00001610
        /*0724*/ 	.word	0x000000ff
        /*0728*/ 	.word	0x00022830
        /*072c*/ 	.short	0x010a
        /*072e*/ 	.byte	0x2a
	.zero		1


	//   ....[25]....
        /*0730*/ 	.word	0x00001b50
        /*0734*/ 	.word	0x000000ff
        /*0738*/ 	.word	0x00000000
        /*073c*/ 	.short	0x0101
        /*073e*/ 	.byte	0x04
	.zero		1


	//   ....[26]....
        /*0740*/ 	.word	0x00002fd0
        /*0744*/ 	.word	0x000000ff
        /*0748*/ 	.word	0x00022850
        /*074c*/ 	.short	0x010a
        /*074e*/ 	.byte	0x2a
	.zero		1


	//   ....[27]....
        /*0750*/ 	.word	0x00003010
        /*0754*/ 	.word	0x000000ff
        /*0758*/ 	.word	0x00022850
        /*075c*/ 	.short	0x010a
        /*075e*/ 	.byte	0x2a
	.zero		1


	//   ....[28]....
        /*0760*/ 	.word	0x00003400
        /*0764*/ 	.word	0x000000ff
        /*0768*/ 	.word	0x00000000
        /*076c*/ 	.short	0x0101
        /*076e*/ 	.byte	0x0a
	.zero		1


	//   ....[29]....
        /*0770*/ 	.word	0x00003590
        /*0774*/ 	.word	0x000000ff
        /*0778*/ 	.word	0x00022830
        /*077c*/ 	.short	0x010a
        /*077e*/ 	.byte	0x1c
	.zero		1


	//   ....[30]....
        /*0780*/ 	.word	0x000035d0
        /*0784*/ 	.word	0x000000ff
        /*0788*/ 	.word	0x00022830
        /*078c*/ 	.short	0x010a
        /*078e*/ 	.byte	0x1c
	.zero		1


	//   ....[31]....
        /*0790*/ 	.word	0x00003880
        /*0794*/ 	.word	0x000000ff
        /*0798*/ 	.word	0x00000000
        /*079c*/ 	.short	0x0101
        /*079e*/ 	.byte	0x0a
	.zero		1


	//   ....[32]....
        /*07a0*/ 	.word	0x000055c0
        /*07a4*/ 	.word	0x000000ff
        /*07a8*/ 	.word	0x00022850
        /*07ac*/ 	.short	0x010a
        /*07ae*/ 	.byte	0x1c
	.zero		1


	//   ....[33]....
        /*07b0*/ 	.word	0x00005600
        /*07b4*/ 	.word	0x000000ff
        /*07b8*/ 	.word	0x00022850
        /*07bc*/ 	.short	0x010a
        /*07be*/ 	.byte	0x1c
	.zero		1


	//   ....[34]....
        /*07c0*/ 	.word	0x00005900
        /*07c4*/ 	.word	0x000000ff
        /*07c8*/ 	.word	0x00000000
        /*07cc*/ 	.short	0x0101
        /*07ce*/ 	.byte	0x1c
	.zero		1


	//   ....[35]....
        /*07d0*/ 	.word	0x00005a20
        /*07d4*/ 	.word	0x000000ff
        /*07d8*/ 	.word	0x00022830
        /*07dc*/ 	.short	0x010a
        /*07de*/ 	.byte	0x1a
	.zero		1


	//   ....[36]....
        /*07e0*/ 	.word	0x00005a60
        /*07e4*/ 	.word	0x000000ff
        /*07e8*/ 	.word	0x00022830
        /*07ec*/ 	.short	0x010a
        /*07ee*/ 	.byte	0x1a
	.zero		1


	//   ....[37]....
        /*07f0*/ 	.word	0x00005c60
        /*07f4*/ 	.word	0x000000ff
        /*07f8*/ 	.word	0x00000000
        /*07fc*/ 	.short	0x0101
        /*07fe*/ 	.byte	0x0a
	.zero		1


	//   ....[38]....
        /*0800*/ 	.word	0x000072c0
        /*0804*/ 	.word	0x000000ff
        /*0808*/ 	.word	0x00022850
        /*080c*/ 	.short	0x010a
        /*080e*/ 	.byte	0x1a
	.zero		1


	//   ....[39]....
        /*0810*/ 	.word	0x00007300
        /*0814*/ 	.word	0x000000ff
        /*0818*/ 	.word	0x00022850
        /*081c*/ 	.short	0x010a
        /*081e*/ 	.byte	0x1a
	.zero		1


	//   ....[40]....
        /*0820*/ 	.word	0x00007600
        /*0824*/ 	.word	0x000000ff
        /*0828*/ 	.word	0x00000000
        /*082c*/ 	.short	0x0101
        /*082e*/ 	.byte	0x1a
	.zero		1


	//   ....[41]....
        /*0830*/ 	.word	0x000088b0
        /*0834*/ 	.word	0x000000ff
        /*0838*/ 	.word	0x00000000
        /*083c*/ 	.short	0x0101
        /*083e*/ 	.byte	0x04
	.zero		1


	//   ....[42]....
        /*0840*/ 	.word	0x0000b4a0
        /*0844*/ 	.word	0x000000ff
        /*0848*/ 	.word	0x00022840
        /*084c*/ 	.short	0x010a
        /*084e*/ 	.byte	0x2d
	.zero		1


	//   ....[43]....
        /*0850*/ 	.word	0x0000b9d0
        /*0854*/ 	.word	0x000000ff
        /*0858*/ 	.word	0x00022830
        /*085c*/ 	.short	0x0107
        /*085e*/ 	.byte	0x2d
	.zero		1


	//   ....[44]....
        /*0860*/ 	.word	0x0000ba40
        /*0864*/ 	.word	0x000000ff
        /*0868*/ 	.word	0x00022830
        /*086c*/ 	.short	0x0101
        /*086e*/ 	.byte	0x2d
	.zero		1


	//   ....[45]....
        /*0870*/ 	.word	0x0000c340
        /*0874*/ 	.word	0x000000ff
        /*0878*/ 	.word	0x00022800
        /*087c*/ 	.short	0x0107
        /*087e*/ 	.byte	0x2d
	.zero		1


	//   ....[46]....
        /*0880*/ 	.word	0x0000c380
        /*0884*/ 	.word	0x000000ff
        /*0888*/ 	.word	0x00022800
        /*088c*/ 	.short	0x0101
        /*088e*/ 	.byte	0x2d
	.zero		1


	//   ....[47]....
        /*0890*/ 	.word	0x0000c390
        /*0894*/ 	.word	0x000000ff
        /*0898*/ 	.word	0x00022820
        /*089c*/ 	.short	0x010a
        /*089e*/ 	.byte	0x2d
	.zero		1


	//   ....[48]....
        /*08a0*/ 	.word	0x0000c3e0
        /*08a4*/ 	.word	0x000000ff
        /*08a8*/ 	.word	0x00022860
        /*08ac*/ 	.short	0x010a
        /*08ae*/ 	.byte	0x2d
	.zero		1


	//   ....[49]....
        /*08b0*/ 	.word	0x0000cb10
        /*08b4*/ 	.word	0x000000ff
        /*08b8*/ 	.word	0x00022850
        /*08bc*/ 	.short	0x0107
        /*08be*/ 	.byte	0x2d
	.zero		1


	//   ....[50]....
        /*08c0*/ 	.word	0x0000cb90
        /*08c4*/ 	.word	0x000000ff
        /*08c8*/ 	.word	0x00022850
        /*08cc*/ 	.short	0x0101
        /*08ce*/ 	.byte	0x2d
	.zero		1


	//   ....[51]....
        /*08d0*/ 	.word	0x0000ce70
        /*08d4*/ 	.word	0x00000020
        /*08d8*/ 	.word	0x00022840
        /*08dc*/ 	.short	0x010a
        /*08de*/ 	.byte	0x3f
	.zero		1


	//   ....[52]....
        /*08e0*/ 	.word	0x0000d2a0
        /*08e4*/ 	.word	0x00000020
        /*08e8*/ 	.word	0x00022830
        /*08ec*/ 	.short	0x0107
        /*08ee*/ 	.byte	0x3f
	.zero		1


	//   ....[53]....
        /*08f0*/ 	.word	0x0000d350
        /*08f4*/ 	.word	0x00000020
        /*08f8*/ 	.word	0x00022830
        /*08fc*/ 	.short	0x0101
        /*08fe*/ 	.byte	0x3f
	.zero		1


	//   ....[54]....
        /*0900*/ 	.word	0x0000d380
        /*0904*/ 	.word	0x00000020
        /*0908*/ 	.word	0x00022860
        /*090c*/ 	.short	0x010a
        /*090e*/ 	.byte	0x3f
	.zero		1


	//   ....[55]....
        /*0910*/ 	.word	0x0000d8c0
        /*0914*/ 	.word	0x00000020
        /*0918*/ 	.word	0x00022850
        /*091c*/ 	.short	0x0107
        /*091e*/ 	.byte	0x3f
	.zero		1


	//   ....[56]....
        /*0920*/ 	.word	0x0000d990
        /*0924*/ 	.word	0x00000020
        /*0928*/ 	.word	0x00022850
        /*092c*/ 	.short	0x0101
        /*092e*/ 	.byte	0x3f
	.zero		1


	//   ....[57]....
        /*0930*/ 	.word	0x0000da70
        /*0934*/ 	.word	0x00000004
        /*0938*/ 	.word	0x00022820
        /*093c*/ 	.short	0x010a
        /*093e*/ 	.byte	0x3f
	.zero		1


	//   ....[58]....
        /*0940*/ 	.word	0x0000dbb0
        /*0944*/ 	.word	0x00000005
        /*0948*/ 	.word	0x00022840
        /*094c*/ 	.short	0x010a
        /*094e*/ 	.byte	0x3f
	.zero		1


	//   ....[59]....
        /*0950*/ 	.word	0x0000dc50
        /*0954*/ 	.word	0x00000015
        /*0958*/ 	.word	0x00022840
        /*095c*/ 	.short	0x010a
        /*095e*/ 	.byte	0x3f
	.zero		1


	//   ....[60]....
        /*0960*/ 	.word	0x0000dc90
        /*0964*/ 	.word	0x00000005
        /*0968*/ 	.word	0x00022860
        /*096c*/ 	.short	0x010a
        /*096e*/ 	.byte	0x3f
	.zero		1


	//   ....[61]....
        /*0970*/ 	.word	0x0000dcd0
        /*0974*/ 	.word	0x00000015
        /*0978*/ 	.word	0x00022860
        /*097c*/ 	.short	0x010a
        /*097e*/ 	.byte	0x3f
	.zero		1


	//   ....[62]....
        /*0980*/ 	.word	0x0000dd40
        /*0984*/ 	.word	0x00000005
        /*0988*/ 	.word	0x00022800
        /*098c*/ 	.short	0x010a
        /*098e*/ 	.byte	0x3f
	.zero		1


	//   ....[63]....
        /*0990*/ 	.word	0x0000dda0
        /*0994*/ 	.word	0x00000005
        /*0998*/ 	.word	0x00022830
        /*099c*/ 	.short	0x010a
        /*099e*/ 	.byte	0x3f
	.zero		1


	//   ....[64]....
        /*09a0*/ 	.word	0x0000de00
        /*09a4*/ 	.word	0x0000000b
        /*09a8*/ 	.word	0x00022850
        /*09ac*/ 	.short	0x010a
        /*09ae*/ 	.byte	0x3f
	.zero		1


	//   ....[65]....
        /*09b0*/ 	.word	0x0000de60
        /*09b4*/ 	.word	0x00000009
        /*09b8*/ 	.word	0x00022830
        /*09bc*/ 	.short	0x010a
        /*09be*/ 	.byte	0x3f
	.zero		1


	//   ....[66]....
        /*09c0*/ 	.word	0x0000dec0
        /*09c4*/ 	.word	0x0000000b
        /*09c8*/ 	.word	0x00022850
        /*09cc*/ 	.short	0x010a
        /*09ce*/ 	.byte	0x3f
	.zero		1


	//   ....[67]....
        /*09d0*/ 	.word	0x0000df20
        /*09d4*/ 	.word	0x00000009
        /*09d8*/ 	.word	0x00022830
        /*09dc*/ 	.short	0x010a
        /*09de*/ 	.byte	0x3f
	.zero		1


	//   ....[68]....
        /*09e0*/ 	.word	0x0000df80
        /*09e4*/ 	.word	0x00000007
        /*09e8*/ 	.word	0x00022850
        /*09ec*/ 	.short	0x010a
        /*09ee*/ 	.byte	0x3f
	.zero		1


	//   ....[69]....
        /*09f0*/ 	.word	0x0000e060
        /*09f4*/ 	.word	0x00000003
        /*09f8*/ 	.word	0x00022840
        /*09fc*/ 	.short	0x010a
        /*09fe*/ 	.byte	0x3f
	.zero		1


	//   ....[70]....
        /*0a00*/ 	.word	0x0000f0e0
        /*0a04*/ 	.word	0x00000003
        /*0a08*/ 	.word	0x00022820
        /*0a0c*/ 	.short	0x010a
        /*0a0e*/ 	.byte	0x3f
	.zero		1


	//   ....[71]....
        /*0a10*/ 	.word	0x0000f140
        /*0a14*/ 	.word	0x00000003
        /*0a18*/ 	.word	0x00022860
        /*0a1c*/ 	.short	0x010a
        /*0a1e*/ 	.byte	0x3f
	.zero		1


	//   ....[72]....
        /*0a20*/ 	.word	0x0000fb40
        /*0a24*/ 	.word	0x00000020
        /*0a28*/ 	.word	0x00022840
        /*0a2c*/ 	.short	0x010a
        /*0a2e*/ 	.byte	0x3f
	.zero		1


	//   ....[73]....
        /*0a30*/ 	.word	0x000101d0
        /*0a34*/ 	.word	0x00000020
        /*0a38*/ 	.word	0x00022860
        /*0a3c*/ 	.short	0x010a
        /*0a3e*/ 	.byte	0x3f
	.zero		1


	//   ....[74]....
        /*0a40*/ 	.word	0x000109a0
        /*0a44*/ 	.word	0x00000004
        /*0a48*/ 	.word	0x00022820
        /*0a4c*/ 	.short	0x010a
        /*0a4e*/ 	.byte	0x3f
	.zero		1


	//   ....[75]....
        /*0a50*/ 	.word	0x00010b10
        /*0a54*/ 	.word	0x00000005
        /*0a58*/ 	.word	0x00022840
        /*0a5c*/ 	.short	0x010a
        /*0a5e*/ 	.byte	0x3f
	.zero		1


	//   ....[76]....
        /*0a60*/ 	.word	0x00010b60
        /*0a64*/ 	.word	0x00000015
        /*0a68*/ 	.word	0x00022840
        /*0a6c*/ 	.short	0x010a
        /*0a6e*/ 	.byte	0x3f
	.zero		1


	//   ....[77]....
        /*0a70*/ 	.word	0x00010bb0
        /*0a74*/ 	.word	0x00000005
        /*0a78*/ 	.word	0x00022860
        /*0a7c*/ 	.short	0x010a
        /*0a7e*/ 	.byte	0x3f
	.zero		1


	//----- nvinfo : EIATTR_NUM_MBARRIERS
	.align		4
.L_497:
        /*0a80*/ 	.byte	0x03, 0x38
        /*0a82*/ 	.short	0x0016


	//----- nvinfo : EIATTR_EXIT_INSTR_OFFSETS
	.align		4
        /*0a84*/ 	.byte	0x04, 0x1c
        /*0a86*/ 	.short	(.L_499 - .L_498)


	//   ....[0]....
.L_498:
        /*0a88*/ 	.word	0x0000dd20


	//----- nvinfo : EIATTR_MAX_THREADS
	.align		4
.L_499:
        /*0a8c*/ 	.byte	0x04, 0x05
        /*0a8e*/ 	.short	(.L_501 - .L_500)
.L_500:
        /*0a90*/ 	.word	0x00000180
        /*0a94*/ 	.word	0x00000001
        /*0a98*/ 	.word	0x00000001


	//----- nvinfo : EIATTR_CRS_STACK_SIZE
	.align		4
.L_501:
        /*0a9c*/ 	.byte	0x04, 0x1e
        /*0a9e*/ 	.short	(.L_503 - .L_502)
.L_502:
        /*0aa0*/ 	.word	0x00000000


	//----- nvinfo : EIATTR_CBANK_PARAM_SIZE
	.align		4
.L_503:
        /*0aa4*/ 	.byte	0x03, 0x19
        /*0aa6*/ 	.short	0x0a70


	//----- nvinfo : EIATTR_PARAM_CBANK
	.align		4
        /*0aa8*/ 	.byte	0x04, 0x0a
        /*0aaa*/ 	.short	(.L_505 - .L_504)
	.align		4
.L_504:
        /*0aac*/ 	.word	index@(.nv.constant0._ZN7cutlass13device_kernelIN5flash11enable_sm90INS1_16FlashAttnFwdSm90INS1_25CollectiveMainloopFwdSm90ILi2EN4cute5tupleIJNS5_1CILi1EEES8_S8_EEENS6_IJNS7_ILi128EEENS7_ILi96EEENS7_ILi64EEEEEELi256ENS_10bfloat16_tEfNS_4arch4Sm90ELb1ELb0ELb0ELb0ELb1ELb0ELb0ELb1ELb0ELb1ELb1ELb0EEENS1_21CollectiveEpilogueFwdINS6_IJSA_NS7_ILi256EEESB_EEES9_SE_SG_Li256ELb0ELb1ELb1ELb0EEENS1_19SingleTileSchedulerILb0ELb1ELb1ELi128EEEEEEEEEvNT_6ParamsE)
        /*0ab0*/ 	.short	0x0210
        /*0ab2*/ 	.short	0x0a70


	//----- nvinfo : EIATTR_SW_WAR
	.align		4
.L_505:
        /*0ab4*/ 	.byte	0x04, 0x36
        /*0ab6*/ 	.short	(.L_507 - .L_506)
.L_506:
        /*0ab8*/ 	.word	0x00000008
.L_507:


//--------------------- .nv.info._ZN7cutlass13device_kernelIN5flash11enable_sm90INS1_16FlashAttnFwdSm90INS1_25CollectiveMainloopFwdSm90ILi2EN4cute5tupleIJNS5_1CILi1EEES8_S8_EEENS6_IJNS7_ILi128EEENS7_ILi96EEENS7_ILi64EEEEEELi256ENS_10bfloat16_tEfNS_4arch4Sm90ELb1ELb0ELb0ELb0ELb1ELb0ELb1ELb1ELb0ELb1ELb1ELb0EEENS1_21CollectiveEpilogueFwdINS6_IJSA_NS7_ILi256EEESB_EEES9_SE_SG_Li256ELb0ELb1ELb1ELb0EEENS1_19SingleTileSchedulerILb0ELb1ELb1ELi128EEEEEEEEEvNT_6ParamsE --------------------------
	.section	.nv.info._ZN7cutlass13device_kernelIN5flash11enable_sm90INS1_16FlashAttnFwdSm90INS1_25CollectiveMainloopFwdSm90ILi2EN4cute5tupleIJNS5_1CILi1EEES8_S8_EEENS6_IJNS7_ILi128EEENS7_ILi96EEENS7_ILi64EEEEEELi256ENS_10bfloat16_tEfNS_4arch4Sm90ELb1ELb0ELb0ELb0ELb1ELb0ELb1ELb1ELb0ELb1ELb1ELb0EEENS1_21CollectiveEpilogueFwdINS6_IJSA_NS7_ILi256EEESB_EEES9_SE_SG_Li256ELb0ELb1ELb1ELb0EEENS1_19SingleTileSchedulerILb0ELb1ELb1ELi128EEEEEEEEEvNT_6ParamsE,"",@"SHT_CUDA_INFO"
	.sectionflags	@""
	.align	4


	//----- nvinfo : EIATTR_CUDA_API_VERSION
	.align		4
        /*0000*/ 	.byte	0x04, 0x37
        /*0002*/ 	.short	(.L_509 - .L_508)
.L_508:
        /*0004*/ 	.word	0x00000082


	//----- nvinfo : EIATTR_KPARAM_INFO
	.align		4
.L_509:
        /*0008*/ 	.byte	0x04, 0x17
        /*000a*/ 	.short	(.L_511 - .L_510)
.L_510:
        /*000c*/ 	.word	0x00000000
        /*0010*/ 	.short	0x0000
        /*0012*/ 	.short	0x0070
        /*0014*/ 	.byte	0x00, 0xf0, 0x01, 0x2c


	//----- nvinfo : EIATTR_SPARSE_MMA_MASK
	.align		4
.L_511:
        /*0018*/ 	.byte	0x03, 0x50
        /*001a*/ 	.short	0x0000


	//----- nvinfo : EIATTR_MAXREG_COUNT
	.align		4
        /*001c*/ 	.byte	0x03, 0x1b
        /*001e*/ 	.short	0x00a8


	//----- nvinfo : EIATTR_NUM_BARRIERS
	.align		4
        /*0020*/ 	.byte	0x02, 0x4c
        /*0022*/ 	.byte	0x10
	.zero		1


	//----- nvinfo : EIATTR_EXTERNS
	.align		4
        /*0024*/ 	.byte	0x04, 0x0f
        /*0026*/ 	.short	(.L_513 - .L_512)


	//   ....[0]....
	.align		4
.L_512:
        /*0028*/ 	.word	index@(__assertfail)


	//----- nvinfo : EIATTR_ANNOTATIONS
	.align		4
.L_513:
        /*002c*/ 	.byte	0x04, 0x55
        /*002e*/ 	.short	(.L_515 - .L_514)


	//   ....[0]....
.L_514:
        /*0030*/ 	.word	0x00000001
        /*0034*/ 	.byte	0xd0, 0x08, 0x00, 0x00, 0x01, 0x00, 0x00, 0x00, 0x40, 0x0a, 0x00, 0x00, 0x01, 0x00, 0x00, 0x00
        /*0044*/ 	.byte	0x80, 0x16, 0x00, 0x00, 0x01, 0x00, 0x00, 0x00, 0xb0, 0x9a, 0x00, 0x00, 0x01, 0x00, 0x00, 0x00
        /*0054*/ 	.byte	0xc0, 0xbc, 0x00, 0x00, 0x01, 0x00, 0x00, 0x00, 0xb0, 0xce, 0x00, 0x00, 0x01, 0x00, 0x00, 0x00
        /*0064*/ 	.byte	0xa0, 0x03, 0x01, 0x00


	//----- nvinfo : EIATTR_MERCURY_ISA_VERSION
	.align		4
.L_515:
        /*0068*/ 	.byte	0x03, 0x5f
        /*006a*/ 	.short	0x0101


	//----- nvinfo : EIATTR_INT_WARP_WIDE_INSTR_OFFSETS
	.align		4
        /*006c*/ 	.byte	0x04, 0x31
        /*006e*/ 	.short	(.L_517 - .L_516)


	//   ....[0]....
.L_516:
        /*0070*/ 	.word	0x000000c0


	//   ....[1]....
        /*0074*/ 	.word	0x000000d0


	//   ....[2]....
        /*0078*/ 	.word	0x000000e0


	//   ....[3]....
        /*007c*/ 	.word	0x00000180


	//----- nvinfo : EIATTR_COOP_GROUP_MASK_REGIDS
	.align		4
.L_517:
        /*0080*/ 	.byte	0x04, 0x29
        /*0082*/ 	.short	(.L_519 - .L_518)


	//   ....[0]....
.L_518:
        /*0084*/ 	.word	0xffffffff


	//   ....[1]....
        /*0088*/ 	.word	0xffffffff


	//   ....[2]....
        /*008c*/ 	.word	0xffffffff


	//   ....[3]....
        /*0090*/ 	.word	0xffffffff


	//   ....[4]....
        /*0094*/ 	.word	0xffffffff


	//   ....[5]....
        /*0098*/ 	.word	0xffffffff


	//   ....[6]....
        /*009c*/ 	.word	0xffffffff


	//   ....[7]....
        /*00a0*/ 	.word	0xffffffff


	//   ....[8]....
        /*00a4*/ 	.word	0xffffffff


	//   ....[9]....
        /*00a8*/ 	.word	0xffffffff


	//   ....[10]....
        /*00ac*/ 	.word	0xffffffff


	//   ....[11]....
        /*00b0*/ 	.word	0xffffffff


	//   ....[12]....
        /*00b4*/ 	.word	0xffffffff


	//   ....[13]....
        /*00b8*/ 	.word	0xffffffff


	//   ....[14]....
        /*00bc*/ 	.word	0xffffffff


	//   ....[15]....
        /*00c0*/ 	.word	0xffffffff


	//   ....[16]....
        /*00c4*/ 	.word	0xffffffff


	//   ....[17]....
        /*00c8*/ 	.word	0xffffffff


	//   ....[18]....
        /*00cc*/ 	.word	0xffffffff


	//   ....[19]....
        /*00d0*/ 	.word	0xffffffff


	//   ....[20]....
        /*00d4*/ 	.word	0xffffffff


	//   ....[21]....
        /*00d8*/ 	.word	0xffffffff


	//   ....[22]....
        /*00dc*/ 	.word	0xffffffff


	//   ....[23]....
        /*00e0*/ 	.word	0xffffffff


	//   ....[24]....
        /*00e4*/ 	.word	0xffffffff


	//   ....[25]....
        /*00e8*/ 	.word	0xffffffff


	//   ....[26]....
        /*00ec*/ 	.word	0xffffffff


	//   ....[27]....
        /*00f0*/ 	.word	0xffffffff


	//   ....[28]....
        /*00f4*/ 	.word	0xffffffff


	//   ....[29]....
        /*00f8*/ 	.word	0xffffffff


	//   ....[30]....
        /*00fc*/ 	.word	0xffffffff


	//   ....[31]....
        /*0100*/ 	.word	0xffffffff


	//   ....[32]....
        /*0104*/ 	.word	0xffffffff


	//   ....[33]....
        /*0108*/ 	.word	0xffffffff


	//   ....[34]....
        /*010c*/ 	.word	0xffffffff


	//   ....[35]....
        /*0110*/ 	.word	0xffffffff


	//   ....[36]....
        /*0114*/ 	.word	0xffffffff


	//   ....[37]....
        /*0118*/ 	.word	0xffffffff


	//   ....[38]....
        /*011c*/ 	.word	0xffffffff


	//   ....[39]....
        /*0120*/ 	.word	0xffffffff


	//   ....[40]....
        /*0124*/ 	.word	0xffffffff


	//   ....[41]....
        /*0128*/ 	.word	0xffffffff


	//   ....[42]....
        /*012c*/ 	.word	0xffffffff


	//   ....[43]....
        /*0130*/ 	.word	0xffffffff


	//   ....[44]....
        /*0134*/ 	.word	0xffffffff


	//   ....[45]....
        /*0138*/ 	.word	0xffffffff


	//   ....[46]....
        /*013c*/ 	.word	0xffffffff


	//   ....[47]....
        /*0140*/ 	.word	0xffffffff


	//   ....[48]....
        /*0144*/ 	.word	0xffffffff


	//   ....[49]....
        /*0148*/ 	.word	0xffffffff


	//   ....[50]....
        /*014c*/ 	.word	0xffffffff


	//   ....[51]....
        /*0150*/ 	.word	0xffffffff


	//   ....[52]....
        /*0154*/ 	.word	0xffffffff


	//   ....[53]....
        /*0158*/ 	.word	0xffffffff


	//   ....[54]....
        /*015c*/ 	.word	0xffffffff


	//   ....[55]....
        /*0160*/ 	.word	0xffffffff


	//   ....[56]....
        /*0164*/ 	.word	0xffffffff


	//   ....[57]....
        /*0168*/ 	.word	0xffffffff


	//   ....[58]....
        /*016c*/ 	.word	0xffffffff


	//   ....[59]....
        /*0170*/ 	.word	0xffffffff


	//   ....[60]....
        /*0174*/ 	.word	0xffffffff


	//   ....[61]....
        /*0178*/ 	.word	0xffffffff


	//   ....[62]....
        /*017c*/ 	.word	0xffffffff


	//   ....[63]....
        /*0180*/ 	.word	0xffffffff


	//   ....[64]....
        /*0184*/ 	.word	0xffffffff


	//   ....[65]....
        /*0188*/ 	.word	0xffffffff


	//   ....[66]....
        /*018c*/ 	.word	0xffffffff


	//   ....[67]....
        /*0190*/ 	.word	0xffffffff


	//   ....[68]....
        /*0194*/ 	.word	0xffffffff


	//   ....[69]....
        /*0198*/ 	.word	0xffffffff


	//   ....[70]....
        /*019c*/ 	.word	0xffffffff


	//   ....[71]....
        /*01a0*/ 	.word	0xffffffff


	//   ....[72]....
        /*01a4*/ 	.word	0xffffffff


	//   ....[73]....
        /*01a8*/ 	.word	0xffffffff


	//   ....[74]....
        /*01ac*/ 	.word	0xffffffff


	//   ....[75]....
        /*01b0*/ 	.word	0xffffffff


	//   ....[76]....
        /*01b4*/ 	.word	0xffffffff


	//   ....[77]....
        /*01b8*/ 	.word	0xffffffff


	//   ....[78]....
        /*01bc*/ 	.word	0xffffffff


	//   ....[79]....
        /*01c0*/ 	.word	0xffffffff


	//   ....[80]....
        /*01c4*/ 	.word	0xffffffff


	//   ....[81]....
        /*01c8*/ 	.word	0xffffffff


	//   ....[82]....
        /*01cc*/ 	.word	0xffffffff


	//   ....[83]....
        /*01d0*/ 	.word	0xffffffff


	//   ....[84]....
        /*01d4*/ 	.word	0xffffffff


	//   ....[85]....
        /*01d8*/ 	.word	0xffffffff


	//   ....[86]....
        /*01dc*/ 	.word	0xffffffff


	//   ....[87]....
        /*01e0*/ 	.word	0xffffffff


	//   ....[88]....
        /*01e4*/ 	.word	0xffffffff


	//   ....[89]....
        /*01e8*/ 	.word	0xffffffff


	//   ....[90]....
        /*01ec*/ 	.word	0xffffffff


	//   ....[91]....
        /*01f0*/ 	.word	0xffffffff


	//   ....[92]....
        /*01f4*/ 	.word	0xffffffff


	//   ....[93]....
        /*01f8*/ 	.word	0xffffffff


	//   ....[94]....
        /*01fc*/ 	.word	0xffffffff


	//   ....[95]....
        /*0200*/ 	.word	0xffffffff


	//   ....[96]....
        /*0204*/ 	.word	0xffffffff


	//   ....[97]....
        /*0208*/ 	.word	0xffffffff


	//   ....[98]....
        /*020c*/ 	.word	0xffffffff


	//   ....[99]....
        /*0210*/ 	.word	0xffffffff


	//   ....[100]....
        /*0214*/ 	.word	0xffffffff


	//   ....[101]....
        /*0218*/ 	.word	0xffffffff


	//   ....[102]....
        /*021c*/ 	.word	0xffffffff


	//   ....[103]....
        /*0220*/ 	.word	0xffffffff


	//   ....[104]....
        /*0224*/ 	.word	0xffffffff


	//   ....[105]....
        /*0228*/ 	.word	0xffffffff


	//   ....[106]....
        /*022c*/ 	.word	0xffffffff


	//   ....[107]....
        /*0230*/ 	.word	0xffffffff


	//   ....[108]....
        /*0234*/ 	.word	0xffffffff


	//   ....[109]....
        /*0238*/ 	.word	0xffffffff


	//   ....[110]....
        /*023c*/ 	.word	0xffffffff


	//   ....[111]....
        /*0240*/ 	.word	0xffffffff


	//   ....[112]....
        /*0244*/ 	.word	0xffffffff


	//   ....[113]....
        /*0248*/ 	.word	0xffffffff


	//   ....[114]....
        /*024c*/ 	.word	0xffffffff


	//   ....[115]....
        /*0250*/ 	.word	0xffffffff


	//   ....[116]....
        /*0254*/ 	.word	0xffffffff


	//   ....[117]....
        /*0258*/ 	.word	0x0500000f


	//   ....[118]....
        /*025c*/ 	.word	0x0500000f


	//   ....[119]....
        /*0260*/ 	.word	0x0500000f


	//   ....[120]....
        /*0264*/ 	.word	0x0500000f


	//   ....[121]....
        /*0268*/ 	.word	0x0500000f


	//   ....[122]....
        /*026c*/ 	.word	0x0500000f


	//   ....[123]....
        /*0270*/ 	.word	0x0500000f


	//   ....[124]....
        /*0274*/ 	.word	0x0500000f


	//   ....[125]....
        /*0278*/ 	.word	0x0500000f


	//   ....[126]....
        /*027c*/ 	.word	0x0500000f


	//   ....[127]....
        /*0280*/ 	.word	0x0500000f


	//   ....[128]....
        /*0284*/ 	.word	0x0500000f


	//   ....[129]....
        /*0288*/ 	.word	0x0500000f


	//   ....[130]....
        /*028c*/ 	.word	0x0500000f


	//   ....[131]....
        /*0290*/ 	.word	0x0500000f


	//   ....[132]....
        /*0294*/ 	.word	0x0500000f


	//   ....[133]....
        /*0298*/ 	.word	0x0500000f


	//   ....[134]....
        /*029c*/ 	.word	0x0500000f


	//   ....[135]....
        /*02a0*/ 	.word	0x0500000f


	//   ....[136]....
        /*02a4*/ 	.word	0x0500000f


	//   ....[137]....
        /*02a8*/ 	.word	0x0500000f


	//   ....[138]....
        /*02ac*/ 	.word	0x0500000f


	//   ....[139]....
        /*02b0*/ 	.word	0x0500000f


	//   ....[140]....
        /*02b4*/ 	.word	0x0500000f


	//   ....[141]....
        /*02b8*/ 	.word	0x0500000f


	//   ....[142]....
        /*02bc*/ 	.word	0x0500000f


	//   ....[143]....
        /*02c0*/ 	.word	0x0500000f


	//   ....[144]....
        /*02c4*/ 	.word	0x0500000f


	//   ....[145]....
        /*02c8*/ 	.word	0x0500000f


	//   ....[146]....
        /*02cc*/ 	.word	0x0500000f


	//   ....[147]....
        /*02d0*/ 	.word	0x0500000f


	//   ....[148]....
        /*02d4*/ 	.word	0x0500000f


	//   ....[149]....
        /*02d8*/ 	.word	0x0500000f


	//   ....[150]....
        /*02dc*/ 	.word	0x0500000f


	//   ....[151]....
        /*02e0*/ 	.word	0x0500000f


	//   ....[152]....
        /*02e4*/ 	.word	0x0500000f


	//   ....[153]....
        /*02e8*/ 	.word	0x0500000f


	//   ....[154]....
        /*02ec*/ 	.word	0x0500000f


	//   ....[155]....
        /*02f0*/ 	.word	0x0500000f


	//   ....[156]....
        /*02f4*/ 	.word	0x0500000f


	//   ....[157]....
        /*02f8*/ 	.word	0x0500000f


	//   ....[158]....
        /*02fc*/ 	.word	0x0500000f


	//   ....[159]....
        /*0300*/ 	.word	0x0500000f


	//   ....[160]....
        /*0304*/ 	.word	0x0500000f


	//   ....[161]....
        /*0308*/ 	.word	0x0500000f


	//   ....[162]....
        /*030c*/ 	.word	0x0500000f


	//   ....[163]....
        /*0310*/ 	.word	0x0500000f


	//   ....[164]....
        /*0314*/ 	.word	0x0500000f


	//   ....[165]....
        /*0318*/ 	.word	0x0500000f


	//   ....[166]....
        /*031c*/ 	.word	0x0500000f


	//   ....[167]....
        /*0320*/ 	.word	0x0500000f


	//   ....[168]....
        /*0324*/ 	.word	0x0500000f


	//   ....[169]....
        /*0328*/ 	.word	0x0500000f


	//   ....[170]....
        /*032c*/ 	.word	0x0500000f


	//   ....[171]....
        /*0330*/ 	.word	0x0500000f


	//   ....[172]....
        /*0334*/ 	.word	0x0500000f


	//   ....[173]....
        /*0338*/ 	.word	0x0500000f


	//   ....[174]....
        /*033c*/ 	.word	0x0500000f


	//   ....[175]....
        /*0340*/ 	.word	0x0500000f


	//   ....[176]....
        /*0344*/ 	.word	0x0500000f


	//   ....[177]....
        /*0348*/ 	.word	0x0500000f


	//   ....[178]....
        /*034c*/ 	.word	0x0500000f


	//   ....[179]....
        /*0350*/ 	.word	0x0500000f


	//   ....[180]....
        /*0354*/ 	.word	0x0500000f


	//   ....[181]....
        /*0358*/ 	.word	0x0500000f


	//   ....[182]....
        /*035c*/ 	.word	0x0500000f


	//   ....[183]....
        /*0360*/ 	.word	0x0500000f


	//   ....[184]....
        /*0364*/ 	.word	0x0500000f


	//   ....[185]....
        /*0368*/ 	.word	0x0500000f


	//   ....[186]....
        /*036c*/ 	.word	0x0500000f


	//   ....[187]....
        /*0370*/ 	.word	0x0500000f


	//   ....[188]....
        /*0374*/ 	.word	0x0500000f


	//   ....[189]....
        /*0378*/ 	.word	0x0500000f


	//   ....[190]....
        /*037c*/ 	.word	0x0500000f


	//   ....[191]....
        /*0380*/ 	.word	0x0500000f


	//   ....[192]....
        /*0384*/ 	.word	0x0500000f


	//   ....[193]....
        /*0388*/ 	.word	0x0500000f


	//   ....[194]....
        /*038c*/ 	.word	0x0500000f


	//   ....[195]....
        /*0390*/ 	.word	0x0500000f


	//   ....[196]....
        /*0394*/ 	.word	0x0500000f


	//   ....[197]....
        /*0398*/ 	.word	0x0500000f


	//   ....[198]....
        /*039c*/ 	.word	0x0500000f


	//----- nvinfo : EIATTR_COOP_GROUP_INSTR_OFFSETS
	.align		4
.L_519:
        /*03a0*/ 	.byte	0x04, 0x28
        /*03a2*/ 	.short	(.L_521 - .L_520)


	//   ....[0]....
.L_520:
        /*03a4*/ 	.word	0x00000080


	//   ....[1]....
        /*03a8*/ 	.word	0x00000090


	//   ....[2]....
        /*03ac*/ 	.word	0x000002f0


	//   ....[3]....
        /*03b0*/ 	.word	0x00000450


	//   ....[4]....
        /*03b4*/ 	.word	0x00000570


	//   ....[5]....
        /*03b8*/ 	.word	0x000006d0


	//   ....[6]....
        /*03bc*/ 	.word	0x000013e0


	//   ....[7]....
        /*03c0*/ 	.word	0x000027f0


	//   ....[8]....
        /*03c4*/ 	.word	0x00002810


	//   ....[9]....
        /*03c8*/ 	.word	0x00003180


	//   ....[10]....
        /*03cc*/ 	.word	0x000031a0


	//   ....[11]....
        /*03d0*/ 	.word	0x000031c0


	//   ....[12]....
        /*03d4*/ 	.word	0x000031e0


	//   ....[13]....
        /*03d8*/ 	.word	0x00004d40


	//   ....[14]....
        /*03dc*/ 	.word	0x00004d60


	//   ....[15]....
        /*03e0*/ 	.word	0x00005700


	//   ....[16]....
        /*03e4*/ 	.word	0x00005710


	//   ....[17]....
        /*03e8*/ 	.word	0x00005740


	//   ....[18]....
        /*03ec*/ 	.word	0x00005750


	//   ....[19]....
        /*03f0*/ 	.word	0x00007a30


	//   ....[20]....
        /*03f4*/ 	.word	0x00007a90


	//   ....[21]....
        /*03f8*/ 	.word	0x00007ab0


	//   ....[22]....
        /*03fc*/ 	.word	0x00007ad0


	//   ....[23]....
        /*0400*/ 	.word	0x000090a0


	//   ....[24]....
        /*0404*/ 	.word	0x000090c0


	//   ....[25]....
        /*0408*/ 	.word	0x00009110


	//   ....[26]....
        /*040c*/ 	.word	0x00009120


	//   ....[27]....
        /*0410*/ 	.word	0x0000a240


	//   ....[28]....
        /*0414*/ 	.word	0x0000a2a0


	//   ....[29]....
        /*0418*/ 	.word	0x0000a2e0


	//   ....[30]....
        /*041c*/ 	.word	0x0000a310


	//   ....[31]....
        /*0420*/ 	.word	0x0000a340


	//   ....[32]....
        /*0424*/ 	.word	0x0000a360


	//   ....[33]....
        /*0428*/ 	.word	0x0000afd0


	//   ....[34]....
        /*042c*/ 	.word	0x0000afe0


	//   ....[35]....
        /*0430*/ 	.word	0x0000c020


	//   ....[36]....
        /*0434*/ 	.word	0x0000d260


	//   ....[37]....
        /*0438*/ 	.word	0x0000d280


	//   ....[38]....
        /*043c*/ 	.word	0x0000d2a0


	//   ....[39]....
        /*0440*/ 	.word	0x0000d2c0


	//   ....[40]....
        /*0444*/ 	.word	0x0000d310


	//   ....[41]....
        /*0448*/ 	.word	0x0000d330


	//   ....[42]....
        /*044c*/ 	.word	0x0000d380


	//   ....[43]....
        /*0450*/ 	.word	0x0000d3a0


	//   ....[44]....
        /*0454*/ 	.word	0x0000d3f0


	//   ....[45]....
        /*0458*/ 	.word	0x0000d410


	//   ....[46]....
        /*045c*/ 	.word	0x0000d460


	//   ....[47]....
        /*0460*/ 	.word	0x0000d480


	//   ....[48]....
        /*0464*/ 	.word	0x0000da00


	//   ....[49]....
        /*0468*/ 	.word	0x0000da50


	//   ....[50]....
        /*046c*/ 	.word	0x0000da70


	//   ....[51]....
        /*0470*/ 	.word	0x0000dae0


	//   ....[52]....
        /*0474*/ 	.word	0x0000db10


	//   ....[53]....
        /*0478*/ 	.word	0x0000db30


	//   ....[54]....
        /*047c*/ 	.word	0x0000db60


	//   ....[55]....
        /*0480*/ 	.word	0x0000dbf0


	//   ....[56]....
        /*0484*/ 	.word	0x0000dc40


	//   ....[57]....
        /*0488*/ 	.word	0x0000dc70


	//   ....[58]....
        /*048c*/ 	.word	0x0000dcf0


	//   ....[59]....
        /*0490*/ 	.word	0x0000dd60


	//   ....[60]....
        /*0494*/ 	.word	0x0000dd90


	//   ....[61]....
        /*0498*/ 	.word	0x0000de20


	//   ....[62]....
        /*049c*/ 	.word	0x0000de60


	//   ....[63]....
        /*04a0*/ 	.word	0x0000df60


	//   ....[64]....
        /*04a4*/ 	.word	0x0000e490


	//   ....[65]....
        /*04a8*/ 	.word	0x0000e4c0


	//   ....[66]....
        /*04ac*/ 	.word	0x0000e540


	//   ....[67]....
        /*04b0*/ 	.word	0x0000e5a0


	//   ....[68]....
        /*04b4*/ 	.word	0x0000e5d0


	//   ....[69]....
        /*04b8*/ 	.word	0x0000e610


	//   ....[70]....
        /*04bc*/ 	.word	0x0000e6c0


	//   ....[71]....
        /*04c0*/ 	.word	0x0000e6e0


	//   ....[72]....
        /*04c4*/ 	.word	0x0000e790


	//   ....[73]....
        /*04c8*/ 	.word	0x0000e7c0


	//   ....[74]....
        /*04cc*/ 	.word	0x0000e860


	//   ....[75]....
        /*04d0*/ 	.word	0x0000e880


	//   ....[76]....
        /*04d4*/ 	.word	0x0000e920


	//   ....[77]....
        /*04d8*/ 	.word	0x0000e950


	//   ....[78]....
        /*04dc*/ 	.word	0x0000e9e0


	//   ....[79]....
        /*04e0*/ 	.word	0x0000ea30


	//   ....[80]....
        /*04e4*/ 	.word	0x0000edf0


	//   ....[81]....
        /*04e8*/ 	.word	0x0000ee20


	//   ....[82]....
        /*04ec*/ 	.word	0x0000ee40


	//   ....[83]....
        /*04f0*/ 	.word	0x0000ee50


	//   ....[84]....
        /*04f4*/ 	.word	0x0000ee70


	//   ....[85]....
        /*04f8*/ 	.word	0x0000eec0


	//   ....[86]....
        /*04fc*/ 	.word	0x0000ef50


	//   ....[87]....
        /*0500*/ 	.word	0x0000ef90


	//   ....[88]....
        /*0504*/ 	.word	0x0000f040


	//   ....[89]....
        /*0508*/ 	.word	0x0000f070


	//   ....[90]....
        /*050c*/ 	.word	0x0000f080


	//   ....[91]....
        /*0510*/ 	.word	0x0000f110


	//   ....[92]....
        /*0514*/ 	.word	0x0000f8b0


	//   ....[93]....
        /*0518*/ 	.word	0x0000f8d0


	//   ....[94]....
        /*051c*/ 	.word	0x0000f8e0


	//   ....[95]....
        /*0520*/ 	.word	0x0000f8f0


	//   ....[96]....
        /*0524*/ 	.word	0x0000f910


	//   ....[97]....
        /*0528*/ 	.word	0x0000f930


	//   ....[98]....
        /*052c*/ 	.word	0x0000f960


	//   ....[99]....
        /*0530*/ 	.word	0x0000f9a0


	//   ....[100]....
        /*0534*/ 	.word	0x0000f9c0


	//   ....[101]....
        /*0538*/ 	.word	0x0000f9f0


	//   ....[102]....
        /*053c*/ 	.word	0x0000fa10


	//   ....[103]....
        /*0540*/ 	.word	0x0000fa40


	//   ....[104]....
        /*0544*/ 	.word	0x0000fda0


	//   ....[105]....
        /*0548*/ 	.word	0x0000fdc0


	//   ....[106]....
        /*054c*/ 	.word	0x0000fdd0


	//   ....[107]....
        /*0550*/ 	.word	0x0000fde0


	//   ....[108]....
        /*0554*/ 	.word	0x0000fdf0


	//   ....[109]....
        /*0558*/ 	.word	0x0000fe10


	//   ....[110]....
        /*055c*/ 	.word	0x0000fe80


	//   ....[111]....
        /*0560*/ 	.word	0x0000fea0


	//   ....[112]....
        /*0564*/ 	.word	0x0000ff00


	//   ....[113]....
        /*0568*/ 	.word	0x0000ff10


	//   ....[114]....
        /*056c*/ 	.word	0x0000ff80


	//   ....[115]....
        /*0570*/ 	.word	0x00010000


	//   ....[116]....
        /*0574*/ 	.word	0x00010330


	//   ....[117]....
        /*0578*/ 	.word	0x00010910


	//   ....[118]....
        /*057c*/ 	.word	0x00010a00


	//   ....[119]....
        /*0580*/ 	.word	0x00010aa0


	//   ....[120]....
        /*0584*/ 	.word	0x00010b00


	//   ....[121]....
        /*0588*/ 	.word	0x00010bc0


	//   ....[122]....
        /*058c*/ 	.word	0x00010c20


	//   ....[123]....
        /*0590*/ 	.word	0x00010ce0


	//   ....[124]....
        /*0594*/ 	.word	0x00010d40


	//   ....[125]....
        /*0598*/ 	.word	0x00010e00


	//   ....[126]....
        /*059c*/ 	.word	0x00010e60


	//   ....[127]....
        /*05a0*/ 	.word	0x00010f20


	//   ....[128]....
        /*05a4*/ 	.word	0x00010f80


	//   ....[129]....
        /*05a8*/ 	.word	0x00011020


	//   ....[130]....
        /*05ac*/ 	.word	0x000110c0


	//   ....[131]....
        /*05b0*/ 	.word	0x00011130


	//   ....[132]....
        /*05b4*/ 	.word	0x000111e0


	//   ....[133]....
        /*05b8*/ 	.word	0x000112c0


	//   ....[134]....
        /*05bc*/ 	.word	0x00011410


	//   ....[135]....
        /*05c0*/ 	.word	0x00011470


	//   ....[136]....
        /*05c4*/ 	.word	0x00011580


	//   ....[137]....
        /*05c8*/ 	.word	0x000115e0


	//   ....[138]....
        /*05cc*/ 	.word	0x00011730


	//   ....[139]....
        /*05d0*/ 	.word	0x00011790


	//   ....[140]....
        /*05d4*/ 	.word	0x000117f0


	//   ....[141]....
        /*05d8*/ 	.word	0x000118e0


	//   ....[142]....
        /*05dc*/ 	.word	0x00011a10


	//   ....[143]....
        /*05e0*/ 	.word	0x00011a80


	//   ....[144]....
        /*05e4*/ 	.word	0x00011b10


	//   ....[145]....
        /*05e8*/ 	.word	0x00011ba0


	//   ....[146]....
        /*05ec*/ 	.word	0x00011c30


	//   ....[147]....
        /*05f0*/ 	.word	0x00011cd0


	//   ....[148]....
        /*05f4*/ 	.word	0x00011d60


	//   ....[149]....
        /*05f8*/ 	.word	0x00011e30


	//   ....[150]....
        /*05fc*/ 	.word	0x00011f60


	//   ....[151]....
        /*0600*/ 	.word	0x00011fb0


	//   ....[152]....
        /*0604*/ 	.word	0x00012020


	//   ....[153]....
        /*0608*/ 	.word	0x00012110


	//   ....[154]....
        /*060c*/ 	.word	0x00012240


	//   ....[155]....
        /*0610*/ 	.word	0x00012290


	//   ....[156]....
        /*0614*/ 	.word	0x00012300


	//   ....[157]....
        /*0618*/ 	.word	0x000123f0


	//   ....[158]....
        /*061c*/ 	.word	0x00012520


	//   ....[159]....
        /*0620*/ 	.word	0x00012570


	//   ....[160]....
        /*0624*/ 	.word	0x000125f0


	//   ....[161]....
        /*0628*/ 	.word	0x000126c0


	//   ....[162]....
        /*062c*/ 	.word	0x00012810


	//   ....[163]....
        /*0630*/ 	.word	0x000128f0


	//   ....[164]....
        /*0634*/ 	.word	0x00012950


	//   ....[165]....
        /*0638*/ 	.word	0x00012a30


	//   ....[166]....
        /*063c*/ 	.word	0x00012b10


	//   ....[167]....
        /*0640*/ 	.word	0x00012bd0


	//   ....[168]....
        /*0644*/ 	.word	0x00012cb0


	//   ....[169]....
        /*0648*/ 	.word	0x00012d70


	//   ....[170]....
        /*064c*/ 	.word	0x00012e50


	//   ....[171]....
        /*0650*/ 	.word	0x00012f10


	//   ....[172]....
        /*0654*/ 	.word	0x00012ff0


	//   ....[173]....
        /*0658*/ 	.word	0x000130b0


	//   ....[174]....
        /*065c*/ 	.word	0x00013210


	//   ....[175]....
        /*0660*/ 	.word	0x000132b0


	//   ....[176]....
        /*0664*/ 	.word	0x00013310


	//   ....[177]....
        /*0668*/ 	.word	0x000133b0


	//   ....[178]....
        /*066c*/ 	.word	0x00013410


	//   ....[179]....
        /*0670*/ 	.word	0x000134b0


	//   ....[180]....
        /*0674*/ 	.word	0x00013510


	//   ....[181]....
        /*0678*/ 	.word	0x000135b0


	//   ....[182]....
        /*067c*/ 	.word	0x00013610


	//   ....[183]....
        /*0680*/ 	.word	0x000136b0


	//   ....[184]....
        /*0684*/ 	.word	0x00013710


	//   ....[185]....
        /*0688*/ 	.word	0x000137b0


	//   ....[186]....
        /*068c*/ 	.word	0x00013890


	//   ....[187]....
        /*0690*/ 	.word	0x00013930


	//   ....[188]....
        /*0694*/ 	.word	0x000139a0


	//   ....[189]....
        /*0698*/ 	.word	0x00013a70


	//   ....[190]....
        /*069c*/ 	.word	0x00013ad0


	//   ....[191]....
        /*06a0*/ 	.word	0x00013ba0


	//   ....[192]....
        /*06a4*/ 	.word	0x00013c00


	//   ....[193]....
        /*06a8*/ 	.word	0x00013cd0


	//   ....[194]....
        /*06ac*/ 	.word	0x00013d30


	//   ....[195]....
        /*06b0*/ 	.word	0x00013e00


	//   ....[196]....
        /*06b4*/ 	.word	0x00013e60


	//   ....[197]....
        /*06b8*/ 	.word	0x00013f30


	//   ....[198]....
        /*06bc*/ 	.word	0x00014040


	//----- nvinfo : EIATTR_REG_RECONFIG
	.align		4
.L_521:
        /*06c0*/ 	.byte	0x01, 0x54
	.zero		2


	//----- nvinfo : EIATTR_SYSCALL_OFFSETS
	.align		4
        /*06c4*/ 	.byte	0x04, 0x46
        /*06c6*/ 	.short	(.L_523 - .L_522)


	//   ....[0]....
.L_522:
        /*06c8*/ 	.word	0x00001620


	//   ....[1]....
        /*06cc*/ 	.word	0x0000c880


	//   ....[2]....
        /*06d0*/ 	.word	0x0000c9c0


	//   ....[3]....
        /*06d4*/ 	.word	0x0000cab0


	//   ....[4]....
        /*06d8*/ 	.word	0x0000d700


	//   ....[5]....
        /*06dc*/ 	.word	0x0000e1b0


	//----- nvinfo : EIATTR_MBARRIER_INSTR_OFFSETS
	.align		4
.L_523:
        /*06e0*/ 	.byte	0x04, 0x39
        /*06e2*/ 	.short	(.L_525 - .L_524)


	//   ....[0]....
.L_524:
        /*06e4*/ 	.word	0x00000190
        /*06e8*/ 	.word	0x000000ff
        /*06ec*/ 	.word	0x00032400
        /*06f0*/ 	.short	0x0100
        /*06f2*/ 	.byte	0x08
	.zero		1


	//   ....[1]....
        /*06f4*/ 	.word	0x000001a0
        /*06f8*/ 	.word	0x000000ff
        /*06fc*/ 	.word	0x00032410
        /*0700*/ 	.short	0x0100
        /*0702*/ 	.byte	0x08
	.zero		1


	//   ....[2]....
        /*0704*/ 	.word	0x000001b0
        /*0708*/ 	.word	0x000000ff
        /*070c*/ 	.word	0x00032420
        /*0710*/ 	.short	0x0100
        /*0712*/ 	.byte	0x08
	.zero		1


	//   ....[3]....
        /*0714*/ 	.word	0x000002a0
        /*0718*/ 	.word	0x000000ff
        /*071c*/ 	.word	0x00032430
        /*0720*/ 	.short	0x0100
        /*0722*/ 	.byte	0x08
	.zero		1


	//   ....[4]....
        /*0724*/ 	.word	0x000002b0
        /*0728*/ 	.word	0x000000ff
        /*072c*/ 	.word	0x00032440
        /*0730*/ 	.short	0x0100
        /*0732*/ 	.byte	0x08
	.zero		1


	//   ....[5]....
        /*0734*/ 	.word	0x000002c0
        /*0738*/ 	.word	0x000000ff
        /*073c*/ 	.word	0x00032438
        /*0740*/ 	.short	0x0100
        /*0742*/ 	.byte	0x08
	.zero		1


	//   ....[6]....
        /*0744*/ 	.word	0x000002d0
        /*0748*/ 	.word	0x000000ff
        /*074c*/ 	.word	0x00032448
        /*0750*/ 	.short	0x0100
        /*0752*/ 	.byte	0x08
	.zero		1


	//   ....[7]....
        /*0754*/ 	.word	0x00000400
        /*0758*/ 	.word	0x000000ff
        /*075c*/ 	.word	0x00032450
        /*0760*/ 	.short	0x0100
        /*0762*/ 	.byte	0x08
	.zero		1


	//   ....[8]....
        /*0764*/ 	.word	0x00000410
        /*0768*/ 	.word	0x000000ff
        /*076c*/ 	.word	0x00032460
        /*0770*/ 	.short	0x0100
        /*0772*/ 	.byte	0x08
	.zero		1


	//   ....[9]....
        /*0774*/ 	.word	0x00000420
        /*0778*/ 	.word	0x000000ff
        /*077c*/ 	.word	0x00032458
        /*0780*/ 	.short	0x0100
        /*0782*/ 	.byte	0x08
	.zero		1


	//   ....[10]....
        /*0784*/ 	.word	0x00000430
        /*0788*/ 	.word	0x000000ff
        /*078c*/ 	.word	0x00032468
        /*0790*/ 	.short	0x0100
        /*0792*/ 	.byte	0x08
	.zero		1


	//   ....[11]....
        /*0794*/ 	.word	0x00000520
        /*0798*/ 	.word	0x000000ff
        /*079c*/ 	.word	0x00032470
        /*07a0*/ 	.short	0x0100
        /*07a2*/ 	.byte	0x06
	.zero		1


	//   ....[12]....
        /*07a4*/ 	.word	0x00000530
        /*07a8*/ 	.word	0x000000ff
        /*07ac*/ 	.word	0x00032480
        /*07b0*/ 	.short	0x0100
        /*07b2*/ 	.byte	0x06
	.zero		1


	//   ....[13]....
        /*07b4*/ 	.word	0x00000540
        /*07b8*/ 	.word	0x000000ff
        /*07bc*/ 	.word	0x00032478
        /*07c0*/ 	.short	0x0100
        /*07c2*/ 	.byte	0x06
	.zero		1


	//   ....[14]....
        /*07c4*/ 	.word	0x00000550
        /*07c8*/ 	.word	0x000000ff
        /*07cc*/ 	.word	0x00032488
        /*07d0*/ 	.short	0x0100
        /*07d2*/ 	.byte	0x06
	.zero		1


	//   ....[15]....
        /*07d4*/ 	.word	0x00000680
        /*07d8*/ 	.word	0x000000ff
        /*07dc*/ 	.word	0x00032490
        /*07e0*/ 	.short	0x0100
        /*07e2*/ 	.byte	0x08
	.zero		1


	//   ....[16]....
        /*07e4*/ 	.word	0x00000690
        /*07e8*/ 	.word	0x000000ff
        /*07ec*/ 	.word	0x000324a0
        /*07f0*/ 	.short	0x0100
        /*07f2*/ 	.byte	0x08
	.zero		1


	//   ....[17]....
        /*07f4*/ 	.word	0x000006a0
        /*07f8*/ 	.word	0x000000ff
        /*07fc*/ 	.word	0x00032498
        /*0800*/ 	.short	0x0100
        /*0802*/ 	.byte	0x08
	.zero		1


	//   ....[18]....
        /*0804*/ 	.word	0x000006b0
        /*0808*/ 	.word	0x000000ff
        /*080c*/ 	.word	0x000324a8
        /*0810*/ 	.short	0x0100
        /*0812*/ 	.byte	0x08
	.zero		1


	//   ....[19]....
        /*0814*/ 	.word	0x000007f0
        /*0818*/ 	.word	0x000000ff
        /*081c*/ 	.word	0x000324b0
        /*0820*/ 	.short	0x0100
        /*0822*/ 	.byte	0x08
	.zero		1


	//   ....[20]....
        /*0824*/ 	.word	0x00000800
        /*0828*/ 	.word	0x000000ff
        /*082c*/ 	.word	0x000324c0
        /*0830*/ 	.short	0x0100
        /*0832*/ 	.byte	0x08
	.zero		1


	//   ....[21]....
        /*0834*/ 	.word	0x00000810
        /*0838*/ 	.word	0x000000ff
        /*083c*/ 	.word	0x000324b8
        /*0840*/ 	.short	0x0100
        /*0842*/ 	.byte	0x08
	.zero		1


	//   ....[22]....
        /*0844*/ 	.word	0x00000820
        /*0848*/ 	.word	0x000000ff
        /*084c*/ 	.word	0x000324c8
        /*0850*/ 	.short	0x0100
        /*0852*/ 	.byte	0x08
	.zero		1


	//   ....[23]....
        /*0854*/ 	.word	0x00001650
        /*0858*/ 	.word	0x000000ff
        /*085c*/ 	.word	0x00032400
        /*0860*/ 	.short	0x010a
        /*0862*/ 	.byte	0x3d
	.zero		1


	//   ....[24]....
        /*0864*/ 	.word	0x00001700
        /*0868*/ 	.word	0x000000ff
        /*086c*/ 	.word	0x00032430
        /*0870*/ 	.short	0x010a
        /*0872*/ 	.byte	0x3d
	.zero		1


	//   ....[25]....
        /*0874*/ 	.word	0x00001740
        /*0878*/ 	.word	0x000000ff
        /*087c*/ 	.word	0x00032430
        /*0880*/ 	.short	0x010a
        /*0882*/ 	.byte	0x3d
	.zero		1


	//   ....[26]....
        /*0884*/ 	.word	0x00001a40
        /*0888*/ 	.word	0x000000ff
        /*088c*/ 	.word	0x00032410
        /*0890*/ 	.short	0x010a
        /*0892*/ 	.byte	0x3d
	.zero		1


	//   ....[27]....
        /*0894*/ 	.word	0x00001a80
        /*0898*/ 	.word	0x000000ff
        /*089c*/ 	.word	0x00032450
        /*08a0*/ 	.short	0x010a
        /*08a2*/ 	.byte	0x3d
	.zero		1


	//   ....[28]....
        /*08a4*/ 	.word	0x00001ac0
        /*08a8*/ 	.word	0x000000ff
        /*08ac*/ 	.word	0x00032450
        /*08b0*/ 	.short	0x010a
        /*08b2*/ 	.byte	0x3d
	.zero		1


	//   ....[29]....
        /*08b4*/ 	.word	0x00002870
        /*08b8*/ 	.word	0x000000ff
        /*08bc*/ 	.word	0x00000000
        /*08c0*/ 	.short	0x0101
        /*08c2*/ 	.byte	0x04
	.zero		1


	//   ....[30]....
        /*08c4*/ 	.word	0x00003f90
        /*08c8*/ 	.word	0x000000ff
        /*08cc*/ 	.word	0x00000000
        /*08d0*/ 	.short	0x0101
        /*08d2*/ 	.byte	0x06
	.zero		1


	//   ....[31]....
        /*08d4*/ 	.word	0x000040f0
        /*08d8*/ 	.word	0x000000ff
        /*08dc*/ 	.word	0x00032430
        /*08e0*/ 	.short	0x010a
        /*08e2*/ 	.byte	0x05
	.zero		1


	//   ....[32]....
        /*08e4*/ 	.word	0x00004130
        /*08e8*/ 	.word	0x000000ff
        /*08ec*/ 	.word	0x00032430
        /*08f0*/ 	.short	0x010a
        /*08f2*/ 	.byte	0x05
	.zero		1


	//   ....[33]....
        /*08f4*/ 	.word	0x00004480
        /*08f8*/ 	.word	0x000000ff
        /*08fc*/ 	.word	0x00032450
        /*0900*/ 	.short	0x010a
        /*0902*/ 	.byte	0x05
	.zero		1


	//   ....[34]....
        /*0904*/ 	.word	0x000044c0
        /*0908*/ 	.word	0x000000ff
        /*090c*/ 	.word	0x00032450
        /*0910*/ 	.short	0x010a
        /*0912*/ 	.byte	0x05
	.zero		1


	//   ....[35]....
        /*0914*/ 	.word	0x00004da0
        /*0918*/ 	.word	0x000000ff
        /*091c*/ 	.word	0x00000000
        /*0920*/ 	.short	0x0101
        /*0922*/ 	.byte	0x0b
	.zero		1


	//   ....[36]....
        /*0924*/ 	.word	0x00006d40
        /*0928*/ 	.word	0x000000ff
        /*092c*/ 	.word	0x00000000
        /*0930*/ 	.short	0x0101
        /*0932*/ 	.byte	0x05
	.zero		1


	//   ....[37]....
        /*0934*/ 	.word	0x00006e60
        /*0938*/ 	.word	0x000000ff
        /*093c*/ 	.word	0x00032430
        /*0940*/ 	.short	0x010a
        /*0942*/ 	.byte	0x06
	.zero		1


	//   ....[38]....
        /*0944*/ 	.word	0x00006ea0
        /*0948*/ 	.word	0x000000ff
        /*094c*/ 	.word	0x00032430
        /*0950*/ 	.short	0x010a
        /*0952*/ 	.byte	0x06
	.zero		1


	//   ....[39]....
        /*0954*/ 	.word	0x000070c0
        /*0958*/ 	.word	0x000000ff
        /*095c*/ 	.word	0x00032450
        /*0960*/ 	.short	0x010a
        /*0962*/ 	.byte	0x06
	.zero		1


	//   ....[40]....
        /*0964*/ 	.word	0x00007100
        /*0968*/ 	.word	0x000000ff
        /*096c*/ 	.word	0x00032450
        /*0970*/ 	.short	0x010a
        /*0972*/ 	.byte	0x06
	.zero		1


	//   ....[41]....
        /*0974*/ 	.word	0x00007830
        /*0978*/ 	.word	0x000000ff
        /*097c*/ 	.word	0x00000000
        /*0980*/ 	.short	0x0101
        /*0982*/ 	.byte	0x0b
	.zero		1


	//   ....[42]....
        /*0984*/ 	.word	0x00009080
        /*0988*/ 	.word	0x000000ff
        /*098c*/ 	.word	0x00000000
        /*0990*/ 	.short	0x0101
        /*0992*/ 	.byte	0x06
	.zero		1


	//   ....[43]....
        /*0994*/ 	.word	0x0000a370
        /*0998*/ 	.word	0x000000ff
        /*099c*/ 	.word	0x00000000
        /*09a0*/ 	.short	0x0101
        /*09a2*/ 	.byte	0x04
	.zero		1


	//   ....[44]....
        /*09a4*/ 	.word	0x0000d000
        /*09a8*/ 	.word	0x000000ff
        /*09ac*/ 	.word	0x00032440
        /*09b0*/ 	.short	0x010a
        /*09b2*/ 	.byte	0x2c
	.zero		1


	//   ....[45]....
        /*09b4*/ 	.word	0x0000d520
        /*09b8*/ 	.word	0x000000ff
        /*09bc*/ 	.word	0x00032430
        /*09c0*/ 	.short	0x0107
        /*09c2*/ 	.byte	0x2c
	.zero		1


	//   ....[46]....
        /*09c4*/ 	.word	0x0000d590
        /*09c8*/ 	.word	0x000000ff
        /*09cc*/ 	.word	0x00032430
        /*09d0*/ 	.short	0x0101
        /*09d2*/ 	.byte	0x2c
	.zero		1


	//   ....[47]....
        /*09d4*/ 	.word	0x0000e030
        /*09d8*/ 	.word	0x000000ff
        /*09dc*/ 	.word	0x00032400
        /*09e0*/ 	.short	0x0107
        /*09e2*/ 	.byte	0x2c
	.zero		1


	//   ....[48]....
        /*09e4*/ 	.word	0x0000e080
        /*09e8*/ 	.word	0x000000ff
        /*09ec*/ 	.word	0x00032400
        /*09f0*/ 	.short	0x0101
        /*09f2*/ 	.byte	0x2c
	.zero		1


	//   ....[49]....
        /*09f4*/ 	.word	0x0000eb20
        /*09f8*/ 	.word	0x000000ff
        /*09fc*/ 	.word	0x00032410
        /*0a00*/ 	.short	0x0107
        /*0a02*/ 	.byte	0x2c
	.zero		1


	//   ....[50]....
        /*0a04*/ 	.word	0x0000eb80
        /*0a08*/ 	.word	0x000000ff
        /*0a0c*/ 	.word	0x00032410
        /*0a10*/ 	.short	0x0101
        /*0a12*/ 	.byte	0x2c
	.zero		1


	//   ....[51]....
        /*0a14*/ 	.word	0x0000eb90
        /*0a18*/ 	.word	0x000000ff
        /*0a1c*/ 	.word	0x00032420
        /*0a20*/ 	.short	0x010a
        /*0a22*/ 	.byte	0x2c
	.zero		1


	//   ....[52]....
        /*0a24*/ 	.word	0x0000ebe0
        /*0a28*/ 	.word	0x000000ff
        /*0a2c*/ 	.word	0x00032460
        /*0a30*/ 	.short	0x010a
        /*0a32*/ 	.byte	0x2c
	.zero		1


	//   ....[53]....
        /*0a34*/ 	.word	0x0000f310
        /*0a38*/ 	.word	0x000000ff
        /*0a3c*/ 	.word	0x00032450
        /*0a40*/ 	.short	0x0107
        /*0a42*/ 	.byte	0x2c
	.zero		1


	//   ....[54]....
        /*0a44*/ 	.word	0x0000f390
        /*0a48*/ 	.word	0x000000ff
        /*0a4c*/ 	.word	0x00032450
        /*0a50*/ 	.short	0x0101
        /*0a52*/ 	.byte	0x2c
	.zero		1


	//   ....[55]....
        /*0a54*/ 	.word	0x0000f6b0
        /*0a58*/ 	.word	0x00000013
        /*0a5c*/ 	.word	0x00032440
        /*0a60*/ 	.short	0x010a
        /*0a62*/ 	.byte	0x3f
	.zero		1


	//   ....[56]....
        /*0a64*/ 	.word	0x0000fae0
        /*0a68*/ 	.word	0x00000013
        /*0a6c*/ 	.word	0x00032430
        /*0a70*/ 	.short	0x0107
        /*0a72*/ 	.byte	0x3f
	.zero		1


	//   ....[57]....
        /*0a74*/ 	.word	0x0000fb90
        /*0a78*/ 	.word	0x00000013
        /*0a7c*/ 	.word	0x00032430
        /*0a80*/ 	.short	0x0101
        /*0a82*/ 	.byte	0x3f
	.zero		1


	//   ....[58]....
        /*0a84*/ 	.word	0x0000fbc0
        /*0a88*/ 	.word	0x00000013
        /*0a8c*/ 	.word	0x00032460
        /*0a90*/ 	.short	0x010a
        /*0a92*/ 	.byte	0x3f
	.zero		1


	//   ....[59]....
        /*0a94*/ 	.word	0x00010100
        /*0a98*/ 	.word	0x00000013
        /*0a9c*/ 	.word	0x00032450
        /*0aa0*/ 	.short	0x0107
        /*0aa2*/ 	.byte	0x3f
	.zero		1


	//   ....[60]....
        /*0aa4*/ 	.word	0x000101d0
        /*0aa8*/ 	.word	0x00000013
        /*0aac*/ 	.word	0x00032450
        /*0ab0*/ 	.short	0x0101
        /*0ab2*/ 	.byte	0x3f
	.zero		1


	//   ....[61]....
        /*0ab4*/ 	.word	0x000102b0
        /*0ab8*/ 	.word	0x00000007
        /*0abc*/ 	.word	0x00032420
        /*0ac0*/ 	.short	0x010a
        /*0ac2*/ 	.byte	0x3f
	.zero		1


	//   ....[62]....
        /*0ac4*/ 	.word	0x00010440
        /*0ac8*/ 	.word	0x00000005
        /*0acc*/ 	.word	0x00032440
        /*0ad0*/ 	.short	0x010a
        /*0ad2*/ 	.byte	0x3f
	.zero		1


	//   ....[63]....
        /*0ad4*/ 	.word	0x000104e0
        /*0ad8*/ 	.word	0x00000007
        /*0adc*/ 	.word	0x00032440
        /*0ae0*/ 	.short	0x010a
        /*0ae2*/ 	.byte	0x3f
	.zero		1


	//   ....[64]....
        /*0ae4*/ 	.word	0x00010520
        /*0ae8*/ 	.word	0x00000005
        /*0aec*/ 	.word	0x00032460
        /*0af0*/ 	.short	0x010a
        /*0af2*/ 	.byte	0x3f
	.zero		1


	//   ....[65]....
        /*0af4*/ 	.word	0x00010560
        /*0af8*/ 	.word	0x00000007
        /*0afc*/ 	.word	0x00032460
        /*0b00*/ 	.short	0x010a
        /*0b02*/ 	.byte	0x3f
	.zero		1


	//   ....[66]....
        /*0b04*/ 	.word	0x000105d0
        /*0b08*/ 	.word	0x00000003
        /*0b0c*/ 	.word	0x00032400
        /*0b10*/ 	.short	0x010a
        /*0b12*/ 	.byte	0x3f
	.zero		1


	//   ....[67]....
        /*0b14*/ 	.word	0x00010630
        /*0b18*/ 	.word	0x00000003
        /*0b1c*/ 	.word	0x00032430
        /*0b20*/ 	.short	0x010a
        /*0b22*/ 	.byte	0x3f
	.zero		1


	//   ....[68]....
        /*0b24*/ 	.word	0x00010690
        /*0b28*/ 	.word	0x00000003
        /*0b2c*/ 	.word	0x00032410
        /*0b30*/ 	.short	0x010a
        /*0b32*/ 	.byte	0x3f
	.zero		1


	//   ....[69]....
        /*0b34*/ 	.word	0x000106f0
        /*0b38*/ 	.word	0x00000003
        /*0b3c*/ 	.word	0x00032450
        /*0b40*/ 	.short	0x010a
        /*0b42*/ 	.byte	0x3f
	.zero		1


	//   ....[70]....
        /*0b44*/ 	.word	0x00010750
        /*0b48*/ 	.word	0x00000099
        /*0b4c*/ 	.word	0x00032430
        /*0b50*/ 	.short	0x010a
        /*0b52*/ 	.byte	0x3f
	.zero		1


	//   ....[71]....
        /*0b54*/ 	.word	0x000107b0
        /*0b58*/ 	.word	0x000000cb
        /*0b5c*/ 	.word	0x00032450
        /*0b60*/ 	.short	0x010a
        /*0b62*/ 	.byte	0x3f
	.zero		1


	//   ....[72]....
        /*0b64*/ 	.word	0x00010810
        /*0b68*/ 	.word	0x00000099
        /*0b6c*/ 	.word	0x00032430
        /*0b70*/ 	.short	0x010a
        /*0b72*/ 	.byte	0x3f
	.zero		1


	//   ....[73]....
        /*0b74*/ 	.word	0x00010870
        /*0b78*/ 	.word	0x000000c9
        /*0b7c*/ 	.word	0x00032450
        /*0b80*/ 	.short	0x010a
        /*0b82*/ 	.byte	0x3f
	.zero		1


	//   ....[74]....
        /*0b84*/ 	.word	0x00010950
        /*0b88*/ 	.word	0x00000003
        /*0b8c*/ 	.word	0x00032440
        /*0b90*/ 	.short	0x010a
        /*0b92*/ 	.byte	0x3f
	.zero		1


	//   ....[75]....
        /*0b94*/ 	.word	0x00012700
        /*0b98*/ 	.word	0x00000003
        /*0b9c*/ 	.word	0x00032420
        /*0ba0*/ 	.short	0x010a
        /*0ba2*/ 	.byte	0x3f
	.zero		1


	//   ....[76]....
        /*0ba4*/ 	.word	0x00012760
        /*0ba8*/ 	.word	0x00000003
        /*0bac*/ 	.word	0x00032460
        /*0bb0*/ 	.short	0x010a
        /*0bb2*/ 	.byte	0x3f
	.zero		1


	//   ....[77]....
        /*0bb4*/ 	.word	0x00013160
        /*0bb8*/ 	.word	0x00000013
        /*0bbc*/ 	.word	0x00032440
        /*0bc0*/ 	.short	0x010a
        /*0bc2*/ 	.byte	0x3f
	.zero		1


	//   ....[78]....
        /*0bc4*/ 	.word	0x000137e0
        /*0bc8*/ 	.word	0x00000013
        /*0bcc*/ 	.word	0x00032460
        /*0bd0*/ 	.short	0x010a
        /*0bd2*/ 	.byte	0x3f
	.zero		1


	//   ....[79]....
        /*0bd4*/ 	.word	0x00013f60
        /*0bd8*/ 	.word	0x00000007
        /*0bdc*/ 	.word	0x00032420
        /*0be0*/ 	.short	0x010a
        /*0be2*/ 	.byte	0x3f
	.zero		1


	//   ....[80]....
        /*0be4*/ 	.word	0x00014100
        /*0be8*/ 	.word	0x00000005
        /*0bec*/ 	.word	0x00032440
        /*0bf0*/ 	.short	0x010a
        /*0bf2*/ 	.byte	0x3f
	.zero		1


	//   ....[81]....
        /*0bf4*/ 	.word	0x00014150
        /*0bf8*/ 	.word	0x00000007
        /*0bfc*/ 	.word	0x00032440
        /*0c00*/ 	.short	0x010a
        /*0c02*/ 	.byte	0x3f
	.zero		1


	//   ....[82]....
        /*0c04*/ 	.word	0x000141a0
        /*0c08*/ 	.word	0x00000005
        /*0c0c*/ 	.word	0x00032460
        /*0c10*/ 	.short	0x010a
        /*0c12*/ 	.byte	0x3f
	.zero		1


	//----- nvinfo : EIATTR_NUM_MBARRIERS
	.align		4
.L_525:
        /*0c14*/ 	.byte	0x03, 0x38
        /*0c16*/ 	.short	0x0017


	//----- nvinfo : EIATTR_EXIT_INSTR_OFFSETS
	.align		4
        /*0c18*/ 	.byte	0x04, 0x1c
        /*0c1a*/ 	.short	(.L_527 - .L_526)


	//   ....[0]....
.L_526:
        /*0c1c*/ 	.word	0x000105b0


	//----- nvinfo : EIATTR_MAX_THREADS
	.align		4
.L_527:
        /*0c20*/ 	.byte	0x04, 0x05
        /*0c22*/ 	.short	(.L_529 - .L_528)
.L_528:
        /*0c24*/ 	.word	0x00000180
        /*0c28*/ 	.word	0x00000001
        /*0c2c*/ 	.word	0x00000001


	//----- nvinfo : EIATTR_CRS_STACK_SIZE
	.align		4
.L_529:
        /*0c30*/ 	.byte	0x04, 0x1e
        /*0c32*/ 	.short	(.L_531 - .L_530)
.L_530:
        /*0c34*/ 	.word	0x00000000


	//----- nvinfo : EIATTR_CBANK_PARAM_SIZE
	.align		4
.L_531:
        /*0c38*/ 	.byte	0x03, 0x19
        /*0c3a*/ 	.short	0x0b70


	//----- nvinfo : EIATTR_PARAM_CBANK
	.align		4
        /*0c3c*/ 	.byte	0x04, 0x0a
        /*0c3e*/ 	.short	(.L_533 - .L_532)
	.align		4
.L_532:
        /*0c40*/ 	.word	index@(.nv.constant0._ZN7cutlass13device_kernelIN5flash11enable_sm90INS1_16FlashAttnFwdSm90INS1_25CollectiveMainloopFwdSm90ILi2EN4cute5tupleIJNS5_1CILi1EEES8_S8_EEENS6_IJNS7_ILi128EEENS7_ILi96EEENS7_ILi64EEEEEELi256ENS_10bfloat16_tEfNS_4arch4Sm90ELb1ELb0ELb0ELb0ELb1ELb0ELb1ELb1ELb0ELb1ELb1ELb0EEENS1_21CollectiveEpilogueFwdINS6_IJSA_NS7_ILi256EEESB_EEES9_SE_SG_Li256ELb0ELb1ELb1ELb0EEENS1_19SingleTileSchedulerILb0ELb1ELb1ELi128EEEEEEEEEvNT_6ParamsE)
        /*0c44*/ 	.short	0x0210
        /*0c46*/ 	.short	0x0b70


	//----- nvinfo : EIATTR_SW_WAR
	.align		4
.L_533:
        /*0c48*/ 	.byte	0x04, 0x36
        /*0c4a*/ 	.short	(.L_535 - .L_534)
.L_534:
        /*0c4c*/ 	.word	0x00000008
.L_535:


//--------------------- .nv.info._ZN7cutlass13device_kernelIN5flash11enable_sm90INS1_16FlashAttnFwdSm90INS1_25CollectiveMainloopFwdSm90ILi2EN4cute5tupleIJNS5_1CILi1EEES8_S8_EEENS6_IJNS7_ILi128EEENS7_ILi96EEENS7_ILi64EEEEEELi256ENS_10bfloat16_tEfNS_4arch4Sm90ELb1ELb0ELb0ELb1ELb1ELb0ELb0ELb1ELb0ELb1ELb1ELb0EEENS1_21CollectiveEpilogueFwdINS6_IJSA_NS7_ILi256EEESB_EEES9_SE_SG_Li256ELb1ELb1ELb1ELb0EEENS1_36VarlenDynamicPersistentTileSchedulerILi128ELi96ELi256ELi128ELb1ELb1ELb1ELb1ELb1ELb1EEEEEEEEEvNT_6ParamsE --------------------------
	.section	.nv.info._ZN7cutlass13device_kernelIN5flash11enable_sm90INS1_16FlashAttnFwdSm90INS1_25CollectiveMainloopFwdSm90ILi2EN4cute5tupleIJNS5_1CILi1EEES8_S8_EEENS6_IJNS7_ILi128EEENS7_ILi96EEENS7_ILi64EEEEEELi256ENS_10bfloat16_tEfNS_4arch4Sm90ELb1ELb0ELb0ELb1ELb1ELb0ELb0ELb1ELb0ELb1ELb1ELb0EEENS1_21CollectiveEpilogueFwdINS6_IJSA_NS7_ILi256EEESB_EEES9_SE_SG_Li256ELb1ELb1ELb1ELb0EEENS1_36VarlenDynamicPersistentTileSchedulerILi128ELi96ELi256ELi128ELb1ELb1ELb1ELb1ELb1ELb1EEEEEEEEEvNT_6ParamsE,"",@"SHT_CUDA_INFO"
	.sectionflags	@""
	.align	4


	//----- nvinfo : EIATTR_CUDA_API_VERSION
	.align		4
        /*0000*/ 	.byte	0x04, 0x37
        /*0002*/ 	.short	(.L_537 - .L_536)
.L_536:
        /*0004*/ 	.word	0x00000082


	//----- nvinfo : EIATTR_KPARAM_INFO
	.align		4
.L_537:
        /*0008*/ 	.byte	0x04, 0x17
        /*000a*/ 	.short	(.L_539 - .L_538)
.L_538:
        /*000c*/ 	.word	0x00000000
        /*0010*/ 	.short	0x0000
        /*0012*/ 	.short	0x0070
        /*0014*/ 	.byte	0x00, 0xf0, 0x01, 0x2a


	//----- nvinfo : EIATTR_SPARSE_MMA_MASK
	.align		4
.L_539:
        /*0018*/ 	.byte	0x03, 0x50
        /*001a*/ 	.short	0x0000


	//----- nvinfo : EIATTR_MAXREG_COUNT
	.align		4
        /*001c*/ 	.byte	0x03, 0x1b
        /*001e*/ 	.short	0x00a8


	//----- nvinfo : EIATTR_NUM_BARRIERS
	.align		4
        /*0020*/ 	.byte	0x02, 0x4c
        /*0022*/ 	.byte	0x10
	.zero		1


	//----- nvinfo : EIATTR_EXTERNS
	.align		4
        /*0024*/ 	.byte	0x04, 0x0f
        /*0026*/ 	.short	(.L_541 - .L_540)


	//   ....[0]....
	.align		4
.L_540:
        /*0028*/ 	.word	index@(__assertfail)


	//----- nvinfo : EIATTR_ANNOTATIONS
	.align		4
.L_541:
        /*002c*/ 	.byte	0x04, 0x55
        /*002e*/ 	.short	(.L_543 - .L_542)


	//   ....[0]....
.L_542:
        /* <DEDUP_REMOVED lines=15> */


	//----- nvinfo : EIATTR_MERCURY_ISA_VERSION
	.align		4
.L_543:
        /*0110*/ 	.byte	0x03, 0x5f
        /*0112*/ 	.short	0x0101


	//----- nvinfo : EIATTR_UNUSED_LOAD_BYTE_OFFSET
	.align		4
        /*0114*/ 	.byte	0x04, 0x44
        /*0116*/ 	.short	(.L_545 - .L_544)


	//   ....[0]....
.L_544:
        /*0118*/ 	.word	0x00000960
        /*011c*/ 	.word	0x0000fff0


	//   ....[1]....
        /*0120*/ 	.word	0x00008bd0
        /*0124*/ 	.word	0x0000fff0


	//----- nvinfo : EIATTR_INT_WARP_WIDE_INSTR_OFFSETS
	.align		4
.L_545:
        /*0128*/ 	.byte	0x04, 0x31
        /*012a*/ 	.short	(.L_547 - .L_546)


	//   ....[0]....
.L_546:
        /*012c*/ 	.word	0x000000c0


	//   ....[1]....
        /*0130*/ 	.word	0x000000d0


	//   ....[2]....
        /*0134*/ 	.word	0x00000170


	//   ....[3]....
        /*0138*/ 	.word	0x0000ed70


	//   ....[4]....
        /*013c*/ 	.word	0x0000ee00


	//   ....[5]....
        /*0140*/ 	.word	0x000120d0


	//   ....[6]....
        /*0144*/ 	.word	0x00012160


	//----- nvinfo : EIATTR_COOP_GROUP_MASK_REGIDS
	.align		4
.L_547:
        /*0148*/ 	.byte	0x04, 0x29
        /*014a*/ 	.short	(.L_549 - .L_548)


	//   ....[0]....
.L_548:
        /*014c*/ 	.word	0xffffffff


	//   ....[1]....
        /*0150*/ 	.word	0xffffffff


	//   ....[2]....
        /*0154*/ 	.word	0xffffffff


	//   ....[3]....
        /*0158*/ 	.word	0xffffffff


	//   ....[4]....
        /*015c*/ 	.word	0xffffffff


	//   ....[5]....
        /*0160*/ 	.word	0xffffffff


	//   ....[6]....
        /*0164*/ 	.word	0xffffffff


	//   ....[7]....
        /*0168*/ 	.word	0xffffffff


	//   ....[8]....
        /*016c*/ 	.word	0xffffffff


	//   ....[9]....
        /*0170*/ 	.word	0xffffffff


	//   ....[10]....
        /*0174*/ 	.word	0xffffffff


	//   ....[11]....
        /*0178*/ 	.word	0xffffffff


	//   ....[12]....
        /*017c*/ 	.word	0xffffffff


	//   ....[13]....
        /*0180*/ 	.word	0xffffffff


	//   ....[14]....
        /*0184*/ 	.word	0xffffffff


	//   ....[15]....
        /*0188*/ 	.word	0xffffffff


	//   ....[16]....
        /*018c*/ 	.word	0xffffffff


	//   ....[17]....
        /*0190*/ 	.word	0xffffffff


	//   ....[18]....
        /*0194*/ 	.word	0xffffffff


	//   ....[19]....
        /*0198*/ 	.word	0xffffffff


	//   ....[20]....
        /*019c*/ 	.word	0xffffffff


	//   ....[21]....
        /*01a0*/ 	.word	0xffffffff


	//   ....[22]....
        /*01a4*/ 	.word	0xffffffff


	//   ....[23]....
        /*01a8*/ 	.word	0xffffffff


	//   ....[24]....
        /*01ac*/ 	.word	0xffffffff


	//   ....[25]....
        /*01b0*/ 	.word	0xffffffff


	//   ....[26]....
        /*01b4*/ 	.word	0xffffffff


	//   ....[27]....
        /*01b8*/ 	.word	0xffffffff


	//   ....[28]....
        /*01bc*/ 	.word	0xffffffff


	//   ....[29]....
        /*01c0*/ 	.word	0xffffffff


	//   ....[30]....
        /*01c4*/ 	.word	0xffffffff


	//   ....[31]....
        /*01c8*/ 	.word	0xffffffff


	//   ....[32]....
        /*01cc*/ 	.word	0xffffffff


	//   ....[33]....
        /*01d0*/ 	.word	0xffffffff


	//   ....[34]....
        /*01d4*/ 	.word	0xffffffff


	//   ....[35]....
        /*01d8*/ 	.word	0xffffffff


	//   ....[36]....
        /*01dc*/ 	.word	0xffffffff


	//   ....[37]....
        /*01e0*/ 	.word	0xffffffff


	//   ....[38]....
        /*01e4*/ 	.word	0xffffffff


	//   ....[39]....
        /*01e8*/ 	.word	0xffffffff


	//   ....[40]....
        /*01ec*/ 	.word	0xffffffff


	//   ....[41]....
        /*01f0*/ 	.word	0xffffffff


	//   ....[42]....
        /*01f4*/ 	.word	0xffffffff


	//   ....[43]....
        /*01f8*/ 	.word	0xffffffff


	//   ....[44]....
        /*01fc*/ 	.word	0xffffffff


	//   ....[45]....
        /*0200*/ 	.word	0xffffffff


	//   ....[46]....
        /*0204*/ 	.word	0xffffffff


	//   ....[47]....
        /*0208*/ 	.word	0xffffffff


	//   ....[48]....
        /*020c*/ 	.word	0xffffffff


	//   ....[49]....
        /*0210*/ 	.word	0xffffffff


	//   ....[50]....
        /*0214*/ 	.word	0xffffffff


	//   ....[51]....
        /*0218*/ 	.word	0xffffffff


	//   ....[52]....
        /*021c*/ 	.word	0xffffffff


	//   ....[53]....
        /*0220*/ 	.word	0xffffffff


	//   ....[54]....
        /*0224*/ 	.word	0xffffffff


	//   ....[55]....
        /*0228*/ 	.word	0xffffffff


	//   ....[56]....
        /*022c*/ 	.word	0xffffffff


	//   ....[57]....
        /*0230*/ 	.word	0xffffffff


	//   ....[58]....
        /*0234*/ 	.word	0xffffffff


	//   ....[59]....
        /*0238*/ 	.word	0xffffffff


	//   ....[60]....
        /*023c*/ 	.word	0xffffffff


	//   ....[61]....
        /*0240*/ 	.word	0xffffffff


	//   ....[62]....
        /*0244*/ 	.word	0xffffffff


	//   ....[63]....
        /*0248*/ 	.word	0xffffffff


	//   ....[64]....
        /*024c*/ 	.word	0xffffffff


	//   ....[65]....
        /*0250*/ 	.word	0xffffffff


	//   ....[66]....
        /*0254*/ 	.word	0xffffffff


	//   ....[67]....
        /*0258*/ 	.word	0xffffffff


	//   ....[68]....
        /*025c*/ 	.word	0xffffffff


	//   ....[69]....
        /*0260*/ 	.word	0xffffffff


	//   ....[70]....
        /*0264*/ 	.word	0xffffffff


	//   ....[71]....
        /*0268*/ 	.word	0xffffffff


	//   ....[72]....
        /*026c*/ 	.word	0xffffffff


	//   ....[73]....
        /*0270*/ 	.word	0xffffffff


	//   ....[74]....
        /*0274*/ 	.word	0xffffffff


	//   ....[75]....
        /*0278*/ 	.word	0xffffffff


	//   ....[76]....
        /*027c*/ 	.word	0xffffffff


	//   ....[77]....
        /*0280*/ 	.word	0xffffffff


	//   ....[78]....
        /*0284*/ 	.word	0xffffffff


	//   ....[79]....
        /*0288*/ 	.word	0xffffffff


	//   ....[80]....
        /*028c*/ 	.word	0xffffffff


	//   ....[81]....
        /*0290*/ 	.word	0xffffffff


	//   ....[82]....
        /*0294*/ 	.word	0xffffffff


	//   ....[83]....
        /*0298*/ 	.word	0xffffffff


	//   ....[84]....
        /*029c*/ 	.word	0xffffffff


	//   ....[85]....
        /*02a0*/ 	.word	0xffffffff


	//   ....[86]....
        /*02a4*/ 	.word	0xffffffff


	//   ....[87]....
        /*02a8*/ 	.word	0xffffffff


	//   ....[88]....
        /*02ac*/ 	.word	0xffffffff


	//   ....[89]....
        /*02b0*/ 	.word	0xffffffff


	//   ....[90]....
        /*02b4*/ 	.word	0xffffffff


	//   ....[91]....
        /*02b8*/ 	.word	0xffffffff


	//   ....[92]....
        /*02bc*/ 	.word	0xffffffff


	//   ....[93]....
        /*02c0*/ 	.word	0xffffffff


	//   ....[94]....
        /*02c4*/ 	.word	0xffffffff


	//   ....[95]....
        /*02c8*/ 	.word	0xffffffff


	//   ....[96]....
        /*02cc*/ 	.word	0xffffffff


	//   ....[97]....
        /*02d0*/ 	.word	0xffffffff


	//   ....[98]....
        /*02d4*/ 	.word	0xffffffff


	//   ....[99]....
        /*02d8*/ 	.word	0xffffffff


	//   ....[100]....
        /*02dc*/ 	.word	0xffffffff


	//   ....[101]....
        /*02e0*/ 	.word	0xffffffff


	//   ....[102]....
        /*02e4*/ 	.word	0xffffffff


	//   ....[103]....
        /*02e8*/ 	.word	0xffffffff


	//   ....[104]....
        /*02ec*/ 	.word	0xffffffff


	//   ....[105]....
        /*02f0*/ 	.word	0xffffffff


	//   ....[106]....
        /*02f4*/ 	.word	0xffffffff


	//   ....[107]....
        /*02f8*/ 	.word	0xffffffff


	//   ....[108]....
        /*02fc*/ 	.word	0xffffffff


	//   ....[109]....
        /*0300*/ 	.word	0xffffffff


	//   ....[110]....
        /*0304*/ 	.word	0xffffffff


	//   ....[111]....
        /*0308*/ 	.word	0xffffffff


	//   ....[112]....
        /*030c*/ 	.word	0xffffffff


	//   ....[113]....
        /*0310*/ 	.word	0xffffffff


	//   ....[114]....
        /*0314*/ 	.word	0xffffffff


	//   ....[115]....
        /*0318*/ 	.word	0xffffffff


	//   ....[116]....
        /*031c*/ 	.word	0xffffffff


	//   ....[117]....
        /*0320*/ 	.word	0xffffffff


	//   ....[118]....
        /*0324*/ 	.word	0xffffffff


	//   ....[119]....
        /*0328*/ 	.word	0xffffffff


	//   ....[120]....
        /*032c*/ 	.word	0xffffffff


	//   ....[121]....
        /*0330*/ 	.word	0xffffffff


	//   ....[122]....
        /*0334*/ 	.word	0xffffffff


	//   ....[123]....
        /*0338*/ 	.word	0xffffffff


	//   ....[124]....
        /*033c*/ 	.word	0xffffffff


	//   ....[125]....
        /*0340*/ 	.word	0xffffffff


	//   ....[126]....
        /*0344*/ 	.word	0xffffffff


	//   ....[127]....
        /*0348*/ 	.word	0xffffffff


	//   ....[128]....
        /*034c*/ 	.word	0xffffffff


	//   ....[129]....
        /*0350*/ 	.word	0xffffffff


	//   ....[130]....
        /*0354*/ 	.word	0xffffffff


	//   ....[131]....
        /*0358*/ 	.word	0xffffffff


	//   ....[132]....
        /*035c*/ 	.word	0xffffffff


	//   ....[133]....
        /*0360*/ 	.word	0xffffffff


	//   ....[134]....
        /*0364*/ 	.word	0xffffffff


	//   ....[135]....
        /*0368*/ 	.word	0xffffffff


	//   ....[136]....
        /*036c*/ 	.word	0xffffffff


	//   ....[137]....
        /*0370*/ 	.word	0xffffffff


	//   ....[138]....
        /*0374*/ 	.word	0xffffffff


	//   ....[139]....
        /*0378*/ 	.word	0xffffffff


	//   ....[140]....
        /*037c*/ 	.word	0xffffffff


	//   ....[141]....
        /*0380*/ 	.word	0xffffffff


	//   ....[142]....
        /*0384*/ 	.word	0xffffffff


	//   ....[143]....
        /*0388*/ 	.word	0xffffffff


	//   ....[144]....
        /*038c*/ 	.word	0xffffffff


	//   ....[145]....
        /*0390*/ 	.word	0xffffffff


	//   ....[146]....
        /*0394*/ 	.word	0xffffffff


	//   ....[147]....
        /*0398*/ 	.word	0xffffffff


	//   ....[148]....
        /*039c*/ 	.word	0xffffffff


	//   ....[149]....
        /*03a0*/ 	.word	0xffffffff


	//   ....[150]....
        /*03a4*/ 	.word	0xffffffff


	//   ....[151]....
        /*03a8*/ 	.word	0x0500000f


	//   ....[152]....
        /*03ac*/ 	.word	0x0500000f


	//   ....[153]....
        /*03b0*/ 	.word	0x0500000f


	//   ....[154]....
        /*03b4*/ 	.word	0x0500000f


	//   ....[155]....
        /*03b8*/ 	.word	0x0500000f


	//   ....[156]....
        /*03bc*/ 	.word	0x0500000f


	//   ....[157]....
        /*03c0*/ 	.word	0x0500000f


	//   ....[158]....
        /*03c4*/ 	.word	0x0500000f


	//   ....[159]....
        /*03c8*/ 	.word	0x0500000f


	//   ....[160]....
        /*03cc*/ 	.word	0x0500000f


	//   ....[161]....
        /*03d0*/ 	.word	0x0500000f


	//   ....[162]....
        /*03d4*/ 	.word	0x0500000f


	//   ....[163]....
        /*03d8*/ 	.word	0x0500000f


	//   ....[164]....
        /*03dc*/ 	.word	0x0500000f


	//   ....[165]....
        /*03e0*/ 	.word	0x0500000f


	//   ....[166]....
        /*03e4*/ 	.word	0x0500000f


	//   ....[167]....
        /*03e8*/ 	.word	0x0500000f


	//   ....[168]....
        /*03ec*/ 	.word	0x0500000f


	//   ....[169]....
        /*03f0*/ 	.word	0x0500000f


	//   ....[170]....
        /*03f4*/ 	.word	0x0500000f


	//   ....[171]....
        /*03f8*/ 	.word	0x0500000f


	//   ....[172]....
        /*03fc*/ 	.word	0x0500000f


	//   ....[173]....
        /*0400*/ 	.word	0x0500000f


	//   ....[174]....
        /*0404*/ 	.word	0x0500000f


	//   ....[175]....
        /*0408*/ 	.word	0x0500000f


	//   ....[176]....
        /*040c*/ 	.word	0x0500000f


	//   ....[177]....
        /*0410*/ 	.word	0x0500000f


	//   ....[178]....
        /*0414*/ 	.word	0x0500000f


	//   ....[179]....
        /*0418*/ 	.word	0x0500000f


	//   ....[180]....
        /*041c*/ 	.word	0x0500000f


	//   ....[181]....
        /*0420*/ 	.word	0x0500000f


	//   ....[182]....
        /*0424*/ 	.word	0x0500000f


	//   ....[183]....
        /*0428*/ 	.word	0x0500000f


	//   ....[184]....
        /*042c*/ 	.word	0x0500000f


	//   ....[185]....
        /*0430*/ 	.word	0x0500000f


	//   ....[186]....
        /*0434*/ 	.word	0x0500000f


	//   ....[187]....
        /*0438*/ 	.word	0x0500000f


	//   ....[188]....
        /*043c*/ 	.word	0x0500000f


	//   ....[189]....
        /*0440*/ 	.word	0x0500000f


	//   ....[190]....
        /*0444*/ 	.word	0x0500000f


	//   ....[191]....
        /*0448*/ 	.word	0x0500000f


	//   ....[192]....
        /*044c*/ 	.word	0x0500000f


	//   ....[193]....
        /*0450*/ 	.word	0x0500000f


	//   ....[194]....
        /*0454*/ 	.word	0x0500000f


	//   ....[195]....
        /*0458*/ 	.word	0x0500000f


	//   ....[196]....
        /*045c*/ 	.word	0x0500000f


	//   ....[197]....
        /*0460*/ 	.word	0x0500000f


	//   ....[198]....
        /*0464*/ 	.word	0x0500000f


	//   ....[199]....
        /*0468*/ 	.word	0x0500000f


	//   ....[200]....
        /*046c*/ 	.word	0x0500000f


	//   ....[201]....
        /*0470*/ 	.word	0x0500000f


	//   ....[202]....
        /*0474*/ 	.word	0x0500000f


	//   ....[203]....
        /*0478*/ 	.word	0x0500000f


	//   ....[204]....
        /*047c*/ 	.word	0x0500000f


	//   ....[205]....
        /*0480*/ 	.word	0x0500000f


	//   ....[206]....
        /*0484*/ 	.word	0x0500000f


	//   ....[207]....
        /*0488*/ 	.word	0x0500000f


	//   ....[208]....
        /*048c*/ 	.word	0x0500000f


	//   ....[209]....
        /*0490*/ 	.word	0x0500000f


	//   ....[210]....
        /*0494*/ 	.word	0x0500000f


	//   ....[211]....
        /*0498*/ 	.word	0x0500000f


	//   ....[212]....
        /*049c*/ 	.word	0x0500000f


	//   ....[213]....
        /*04a0*/ 	.word	0x0500000f


	//   ....[214]....
        /*04a4*/ 	.word	0x0500000f


	//   ....[215]....
        /*04a8*/ 	.word	0x0500000f


	//   ....[216]....
        /*04ac*/ 	.word	0x0500000f


	//   ....[217]....
        /*04b0*/ 	.word	0x0500000f


	//   ....[218]....
        /*04b4*/ 	.word	0x0500000f


	//   ....[219]....
        /*04b8*/ 	.word	0x0500000f


	//   ....[220]....
        /*04bc*/ 	.word	0x0500000f


	//   ....[221]....
        /*04c0*/ 	.word	0x0500000f


	//   ....[222]....
        /*04c4*/ 	.word	0x0500000f


	//   ....[223]....
        /*04c8*/ 	.word	0x0500000f


	//   ....[224]....
        /*04cc*/ 	.word	0x0500000f


	//   ....[225]....
        /*04d0*/ 	.word	0x0500000f


	//   ....[226]....
        /*04d4*/ 	.word	0x0500000f


	//   ....[227]....
        /*04d8*/ 	.word	0x0500000f


	//   ....[228]....
        /*04dc*/ 	.word	0x0500000f


	//   ....[229]....
        /*04e0*/ 	.word	0x0500000f


	//   ....[230]....
        /*04e4*/ 	.word	0x0500000f


	//   ....[231]....
        /*04e8*/ 	.word	0x0500000f


	//   ....[232]....
        /*04ec*/ 	.word	0x0500000f


	//   ....[233]....
        /*04f0*/ 	.word	0x0500000f


	//   ....[234]....
        /*04f4*/ 	.word	0x0500000f


	//----- nvinfo : EIATTR_COOP_GROUP_INSTR_OFFSETS
	.align		4
.L_549:
        /*04f8*/ 	.byte	0x04, 0x28
        /*04fa*/ 	.short	(.L_551 - .L_550)


	//   ....[0]....
.L_550:
        /*04fc*/ 	.word	0x00000080


	//   ....[1]....
        /*0500*/ 	.word	0x00000090


	//   ....[2]....
        /*0504*/ 	.word	0x000002d0


	//   ....[3]....
        /*0508*/ 	.word	0x00000430


	//   ....[4]....
        /*050c*/ 	.word	0x00000550


	//   ....[5]....
        /*0510*/ 	.word	0x000006b0


	//   ....[6]....
        /*0514*/ 	.word	0x00001e70


	//   ....[7]....
        /*0518*/ 	.word	0x000024f0


	//   ....[8]....
        /*051c*/ 	.word	0x00002520


	//   ....[9]....
        /*0520*/ 	.word	0x00002a30


	//   ....[10]....
        /*0524*/ 	.word	0x00002ae0


	//   ....[11]....
        /*0528*/ 	.word	0x00003170


	//   ....[12]....
        /*052c*/ 	.word	0x000031f0


	//   ....[13]....
        /*0530*/ 	.word	0x00004280


	//   ....[14]....
        /*0534*/ 	.word	0x00004290


	//   ....[15]....
        /*0538*/ 	.word	0x00004a90


	//   ....[16]....
        /*053c*/ 	.word	0x00004b70


	//   ....[17]....
        /*0540*/ 	.word	0x00004eb0


	//   ....[18]....
        /*0544*/ 	.word	0x00005080


	//   ....[19]....
        /*0548*/ 	.word	0x000068a0


	//   ....[20]....
        /*054c*/ 	.word	0x000068c0


	//   ....[21]....
        /*0550*/ 	.word	0x00006fd0


	//   ....[22]....
        /*0554*/ 	.word	0x000071a0


	//   ....[23]....
        /*0558*/ 	.word	0x00008150


	//   ....[24]....
        /*055c*/ 	.word	0x000081c0


	//   ....[25]....
        /*0560*/ 	.word	0x00008230


	//   ....[26]....
        /*0564*/ 	.word	0x00008250


	//   ....[27]....
        /*0568*/ 	.word	0x00009d10


	//   ....[28]....
        /*056c*/ 	.word	0x00009d30


	//   ....[29]....
        /*0570*/ 	.word	0x00009d40


	//   ....[30]....
        /*0574*/ 	.word	0x00009d50


	//   ....[31]....
        /*0578*/ 	.word	0x0000a800


	//   ....[32]....
        /*057c*/ 	.word	0x0000a820


	//   ....[33]....
        /*0580*/ 	.word	0x0000a9d0


	//   ....[34]....
        /*0584*/ 	.word	0x0000a9f0


	//   ....[35]....
        /*0588*/ 	.word	0x0000ab30


	//   ....[36]....
        /*058c*/ 	.word	0x0000ab50


	//   ....[37]....
        /*0590*/ 	.word	0x0000aca0


	//   ....[38]....
        /*0594*/ 	.word	0x0000acc0


	//   ....[39]....
        /*0598*/ 	.word	0x0000b250


	//   ....[40]....
        /*059c*/ 	.word	0x0000b280


	//   ....[41]....
        /*05a0*/ 	.word	0x0000bb40


	//   ....[42]....
        /*05a4*/ 	.word	0x0000bb50


	//   ....[43]....
        /*05a8*/ 	.word	0x0000cda0


	//   ....[44]....
        /*05ac*/ 	.word	0x0000cdd0


	//   ....[45]....
        /*05b0*/ 	.word	0x0000cf40


	//   ....[46]....
        /*05b4*/ 	.word	0x0000cf60


	//   ....[47]....
        /*05b8*/ 	.word	0x0000d0a0


	//   ....[48]....
        /*05bc*/ 	.word	0x0000d0c0


	//   ....[49]....
        /*05c0*/ 	.word	0x0000d210


	//   ....[50]....
        /*05c4*/ 	.word	0x0000d230


	//   ....[51]....
        /*05c8*/ 	.word	0x0000d410


	//   ....[52]....
        /*05cc*/ 	.word	0x0000d600


	//   ....[53]....
        /*05d0*/ 	.word	0x0000d630


	//   ....[54]....
        /*05d4*/ 	.word	0x0000d660


	//   ....[55]....
        /*05d8*/ 	.word	0x0000d690


	//   ....[56]....
        /*05dc*/ 	.word	0x0000d6c0


	//   ....[57]....
        /*05e0*/ 	.word	0x0000d6f0


	//   ....[58]....
        /*05e4*/ 	.word	0x0000d860


	//   ....[59]....
        /*05e8*/ 	.word	0x0000d890


	//   ....[60]....
        /*05ec*/ 	.word	0x0000d8c0


	//   ....[61]....
        /*05f0*/ 	.word	0x0000d8f0


	//   ....[62]....
        /*05f4*/ 	.word	0x0000d920


	//   ....[63]....
        /*05f8*/ 	.word	0x0000d950


	//   ....[64]....
        /*05fc*/ 	.word	0x0000d9e0


	//   ....[65]....
        /*0600*/ 	.word	0x0000da10


	//   ....[66]....
        /*0604*/ 	.word	0x0000da20


	//   ....[67]....
        /*0608*/ 	.word	0x0000da60


	//   ....[68]....
        /*060c*/ 	.word	0x0000f920


	//   ....[69]....
        /*0610*/ 	.word	0x0000f940


	//   ....[70]....
        /*0614*/ 	.word	0x0000f9d0


	//   ....[71]....
        /*0618*/ 	.word	0x0000f9f0


	//   ....[72]....
        /*061c*/ 	.word	0x0000fa70


	//   ....[73]....
        /*0620*/ 	.word	0x0000fa90


	//   ....[74]....
        /*0624*/ 	.word	0x0000fb10


	//   ....[75]....
        /*0628*/ 	.word	0x0000fb30


	//   ....[76]....
        /*062c*/ 	.word	0x0000fbb0


	//   ....[77]....
        /*0630*/ 	.word	0x0000fbd0


	//   ....[78]....
        /*0634*/ 	.word	0x0000fbe0


	//   ....[79]....
        /*0638*/ 	.word	0x0000fbf0


	//   ....[80]....
        /*063c*/ 	.word	0x000103f0


	//   ....[81]....
        /*0640*/ 	.word	0x00010420


	//   ....[82]....
        /*0644*/ 	.word	0x00010450


	//   ....[83]....
        /*0648*/ 	.word	0x000104e0


	//   ....[84]....
        /*064c*/ 	.word	0x000104f0


	//   ....[85]....
        /*0650*/ 	.word	0x00010580


	//   ....[86]....
        /*0654*/ 	.word	0x00010590


	//   ....[87]....
        /*0658*/ 	.word	0x00010620


	//   ....[88]....
        /*065c*/ 	.word	0x00010630


	//   ....[89]....
        /*0660*/ 	.word	0x000106c0


	//   ....[90]....
        /*0664*/ 	.word	0x000106d0


	//   ....[91]....
        /*0668*/ 	.word	0x00010760


	//   ....[92]....
        /*066c*/ 	.word	0x00010770


	//   ....[93]....
        /*0670*/ 	.word	0x000107f0


	//   ....[94]....
        /*0674*/ 	.word	0x00010800


	//   ....[95]....
        /*0678*/ 	.word	0x00010810


	//   ....[96]....
        /*067c*/ 	.word	0x00010c70


	//   ....[97]....
        /*0680*/ 	.word	0x00010ca0


	//   ....[98]....
        /*0684*/ 	.word	0x00010cf0


	//   ....[99]....
        /*0688*/ 	.word	0x00010da0


	//   ....[100]....
        /*068c*/ 	.word	0x00010dc0


	//   ....[101]....
        /*0690*/ 	.word	0x00010e70


	//   ....[102]....
        /*0694*/ 	.word	0x00010e80


	//   ....[103]....
        /*0698*/ 	.word	0x00010eb0


	//   ....[104]....
        /*069c*/ 	.word	0x00010f40


	//   ....[105]....
        /*06a0*/ 	.word	0x00010fe0


	//   ....[106]....
        /*06a4*/ 	.word	0x00011000


	//   ....[107]....
        /*06a8*/ 	.word	0x00011010


	//   ....[108]....
        /*06ac*/ 	.word	0x00011730


	//   ....[109]....
        /*06b0*/ 	.word	0x00011750


	//   ....[110]....
        /*06b4*/ 	.word	0x00011760


	//   ....[111]....
        /*06b8*/ 	.word	0x000117a0


	//   ....[112]....
        /*06bc*/ 	.word	0x000117b0


	//   ....[113]....
        /*06c0*/ 	.word	0x000117f0


	//   ....[114]....
        /*06c4*/ 	.word	0x00011800


	//   ....[115]....
        /*06c8*/ 	.word	0x00011840


	//   ....[116]....
        /*06cc*/ 	.word	0x00011850


	//   ....[117]....
        /*06d0*/ 	.word	0x00011890


	//   ....[118]....
        /*06d4*/ 	.word	0x000118a0


	//   ....[119]....
        /*06d8*/ 	.word	0x000118b0


	//   ....[120]....
        /*06dc*/ 	.word	0x00011c00


	//   ....[121]....
        /*06e0*/ 	.word	0x00011c20


	//   ....[122]....
        /*06e4*/ 	.word	0x00011c30


	//   ....[123]....
        /*06e8*/ 	.word	0x00011c40


	//   ....[124]....
        /*06ec*/ 	.word	0x00011c50


	//   ....[125]....
        /*06f0*/ 	.word	0x00011c70


	//   ....[126]....
        /*06f4*/ 	.word	0x00011ce0


	//   ....[127]....
        /*06f8*/ 	.word	0x00011d10


	//   ....[128]....
        /*06fc*/ 	.word	0x00011d20


	//   ....[129]....
        /*0700*/ 	.word	0x00011d90


	//   ....[130]....
        /*0704*/ 	.word	0x00011da0


	//   ....[131]....
        /*0708*/ 	.word	0x00011ea0


	//   ....[132]....
        /*070c*/ 	.word	0x00012390


	//   ....[133]....
        /*0710*/ 	.word	0x000123c0


	//   ....[134]....
        /*0714*/ 	.word	0x00012420


	//   ....[135]....
        /*0718*/ 	.word	0x00012450


	//   ....[136]....
        /*071c*/ 	.word	0x00012480


	//   ....[137]....
        /*0720*/ 	.word	0x000124b0


	//   ....[138]....
        /*0724*/ 	.word	0x000124e0


	//   ....[139]....
        /*0728*/ 	.word	0x00012510


	//   ....[140]....
        /*072c*/ 	.word	0x000126b0


	//   ....[141]....
        /*0730*/ 	.word	0x000126e0


	//   ....[142]....
        /*0734*/ 	.word	0x00012710


	//   ....[143]....
        /*0738*/ 	.word	0x00012740


	//   ....[144]....
        /*073c*/ 	.word	0x00012770


	//   ....[145]....
        /*0740*/ 	.word	0x000127a0


	//   ....[146]....
        /*0744*/ 	.word	0x00012860


	//   ....[147]....
        /*0748*/ 	.word	0x00012880


	//   ....[148]....
        /*074c*/ 	.word	0x000128a0


	//   ....[149]....
        /*0750*/ 	.word	0x00012900


	//   ....[150]....
        /*0754*/ 	.word	0x00013320


	//   ....[151]....
        /*0758*/ 	.word	0x000138c0


	//   ....[152]....
        /*075c*/ 	.word	0x000139b0


	//   ....[153]....
        /*0760*/ 	.word	0x00013a50


	//   ....[154]....
        /*0764*/ 	.word	0x00013ab0


	//   ....[155]....
        /*0768*/ 	.word	0x00013ba0


	//   ....[156]....
        /*076c*/ 	.word	0x00013c10


	//   ....[157]....
        /*0770*/ 	.word	0x00013d00


	//   ....[158]....
        /*0774*/ 	.word	0x00013d70


	//   ....[159]....
        /*0778*/ 	.word	0x00013e60


	//   ....[160]....
        /*077c*/ 	.word	0x00013ed0


	//   ....[161]....
        /*0780*/ 	.word	0x00013fc0


	//   ....[162]....
        /*0784*/ 	.word	0x00014030


	//   ....[163]....
        /*0788*/ 	.word	0x000140d0


	//   ....[164]....
        /*078c*/ 	.word	0x000141c0


	//   ....[165]....
        /*0790*/ 	.word	0x00014230


	//   ....[166]....
        /*0794*/ 	.word	0x00014290


	//   ....[167]....
        /*0798*/ 	.word	0x00014380


	//   ....[168]....
        /*079c*/ 	.word	0x000143e0


	//   ....[169]....
        /*07a0*/ 	.word	0x000144e0


	//   ....[170]....
        /*07a4*/ 	.word	0x00014540


	//   ....[171]....
        /*07a8*/ 	.word	0x00014640


	//   ....[172]....
        /*07ac*/ 	.word	0x000146a0


	//   ....[173]....
        /*07b0*/ 	.word	0x000147a0


	//   ....[174]....
        /*07b4*/ 	.word	0x00014800


	//   ....[175]....
        /*07b8*/ 	.word	0x00014900


	//   ....[176]....
        /*07bc*/ 	.word	0x00014960


	//   ....[177]....
        /*07c0*/ 	.word	0x00014a60


	//   ....[178]....
        /*07c4*/ 	.word	0x00014ac0


	//   ....[179]....
        /*07c8*/ 	.word	0x00014ba0


	//   ....[180]....
        /*07cc*/ 	.word	0x00014cd0


	//   ....[181]....
        /*07d0*/ 	.word	0x00014db0


	//   ....[182]....
        /*07d4*/ 	.word	0x00014e60


	//   ....[183]....
        /*07d8*/ 	.word	0x00014f70


	//   ....[184]....
        /*07dc*/ 	.word	0x00014fd0


	//   ....[185]....
        /*07e0*/ 	.word	0x000150e0


	//   ....[186]....
        /*07e4*/ 	.word	0x00015140


	//   ....[187]....
        /*07e8*/ 	.word	0x00015250


	//   ....[188]....
        /*07ec*/ 	.word	0x000152b0


	//   ....[189]....
        /*07f0*/ 	.word	0x000153c0


	//   ....[190]....
        /*07f4*/ 	.word	0x00015420


	//   ....[191]....
        /*07f8*/ 	.word	0x000154e0


	//   ....[192]....
        /*07fc*/ 	.word	0x00015640


	//   ....[193]....
        /*0800*/ 	.word	0x000156e0


	//   ....[194]....
        /*0804*/ 	.word	0x00015740


	//   ....[195]....
        /*0808*/ 	.word	0x000157f0


	//   ....[196]....
        /*080c*/ 	.word	0x00015850


	//   ....[197]....
        /*0810*/ 	.word	0x00015900


	//   ....[198]....
        /*0814*/ 	.word	0x00015960


	//   ....[199]....
        /*0818*/ 	.word	0x00015a10


	//   ....[200]....
        /*081c*/ 	.word	0x00015a70


	//   ....[201]....
        /*0820*/ 	.word	0x00015b20


	//   ....[202]....
        /*0824*/ 	.word	0x00015b80


	//   ....[203]....
        /*0828*/ 	.word	0x00015c30


	//   ....[204]....
        /*082c*/ 	.word	0x00015d10


	//   ....[205]....
        /*0830*/ 	.word	0x00015db0


	//   ....[206]....
        /*0834*/ 	.word	0x00015e10


	//   ....[207]....
        /*0838*/ 	.word	0x00015ee0


	//   ....[208]....
        /*083c*/ 	.word	0x00015f40


	//   ....[209]....
        /*0840*/ 	.word	0x00016010


	//   ....[210]....
        /*0844*/ 	.word	0x00016070


	//   ....[211]....
        /*0848*/ 	.word	0x00016150


	//   ....[212]....
        /*084c*/ 	.word	0x000161b0


	//   ....[213]....
        /*0850*/ 	.word	0x00016280


	//   ....[214]....
        /*0854*/ 	.word	0x000162e0


	//   ....[215]....
        /*0858*/ 	.word	0x000163b0


	//   ....[216]....
        /*085c*/ 	.word	0x00016440


	//   ....[217]....
        /*0860*/ 	.word	0x000164e0


	//   ....[218]....
        /*0864*/ 	.word	0x00016660


	//   ....[219]....
        /*0868*/ 	.word	0x000166d0


	//   ....[220]....
        /*086c*/ 	.word	0x00016740


	//   ....[221]....
        /*0870*/ 	.word	0x000167b0


	//   ....[222]....
        /*0874*/ 	.word	0x00016820


	//   ....[223]....
        /*0878*/ 	.word	0x000168a0


	//   ....[224]....
        /*087c*/ 	.word	0x00016920


	//   ....[225]....
        /*0880*/ 	.word	0x000169b0


	//   ....[226]....
        /*0884*/ 	.word	0x00016a20


	//   ....[227]....
        /*0888*/ 	.word	0x00016a90


	//   ....[228]....
        /*088c*/ 	.word	0x00016b00


	//   ....[229]....
        /*0890*/ 	.word	0x00016b80


	//   ....[230]....
        /*0894*/ 	.word	0x00016bf0


	//   ....[231]....
        /*0898*/ 	.word	0x00016c80


	//   ....[232]....
        /*089c*/ 	.word	0x00016ce0


	//   ....[233]....
        /*08a0*/ 	.word	0x00016d70


	//   ....[234]....
        /*08a4*/ 	.word	0x00016ea0


	//----- nvinfo : EIATTR_REG_RECONFIG
	.align		4
.L_551:
        /*08a8*/ 	.byte	0x01, 0x54
	.zero		2


	//----- nvinfo : EIATTR_SYSCALL_OFFSETS
	.align		4
        /*08ac*/ 	.byte	0x04, 0x46
        /*08ae*/ 	.short	(.L_553 - .L_552)


	//   ....[0]....
.L_552:
        /*08b0*/ 	.word	0x00001ff0


	//   ....[1]....
        /*08b4*/ 	.word	0x0000ef60


	//   ....[2]....
        /*08b8*/ 	.word	0x0000f0b0


	//   ....[3]....
        /*08bc*/ 	.word	0x0000f1a0


	//   ....[4]....
        /*08c0*/ 	.word	0x00010060


	//----- nvinfo : EIATTR_MBARRIER_INSTR_OFFSETS
	.align		4
.L_553:
        /*08c4*/ 	.byte	0x04, 0x39
        /*08c6*/ 	.short	(.L_555 - .L_554)


	//   ....[0]....
.L_554:
        /*08c8*/ 	.word	0x00000180
        /*08cc*/ 	.word	0x000000ff
        /*08d0*/ 	.word	0x00022800
        /*08d4*/ 	.short	0x0100
        /*08d6*/ 	.byte	0x08
	.zero		1


	//   ....[1]....
        /*08d8*/ 	.word	0x00000190
        /*08dc*/ 	.word	0x000000ff
        /*08e0*/ 	.word	0x00022820
        /*08e4*/ 	.short	0x0100
        /*08e6*/ 	.byte	0x08
	.zero		1


	//   ....[2]....
        /*08e8*/ 	.word	0x00000280
        /*08ec*/ 	.word	0x000000ff
        /*08f0*/ 	.word	0x00022830
        /*08f4*/ 	.short	0x0100
        /*08f6*/ 	.byte	0x08
	.zero		1


	//   ....[3]....
        /*08f8*/ 	.word	0x00000290
        /*08fc*/ 	.word	0x000000ff
        /*0900*/ 	.word	0x00022840
        /*0904*/ 	.short	0x0100
        /*0906*/ 	.byte	0x08
	.zero		1


	//   ....[4]....
        /*0908*/ 	.word	0x000002a0
        /*090c*/ 	.word	0x000000ff
        /*0910*/ 	.word	0x00022838
        /*0914*/ 	.short	0x0100
        /*0916*/ 	.byte	0x08
	.zero		1


	//   ....[5]....
        /*0918*/ 	.word	0x000002b0
        /*091c*/ 	.word	0x000000ff
        /*0920*/ 	.word	0x00022848
        /*0924*/ 	.short	0x0100
        /*0926*/ 	.byte	0x08
	.zero		1


	//   ....[6]....
        /*0928*/ 	.word	0x000003e0
        /*092c*/ 	.word	0x000000ff
        /*0930*/ 	.word	0x00022850
        /*0934*/ 	.short	0x0100
        /*0936*/ 	.byte	0x08
	.zero		1


	//   ....[7]....
        /*0938*/ 	.word	0x000003f0
        /*093c*/ 	.word	0x000000ff
        /*0940*/ 	.word	0x00022860
        /*0944*/ 	.short	0x0100
        /*0946*/ 	.byte	0x08
	.zero		1


	//   ....[8]....
        /*0948*/ 	.word	0x00000400
        /*094c*/ 	.word	0x000000ff
        /*0950*/ 	.word	0x00022858
        /*0954*/ 	.short	0x0100
        /*0956*/ 	.byte	0x08
	.zero		1


	//   ....[9]....
        /*0958*/ 	.word	0x00000410
        /*095c*/ 	.word	0x000000ff
        /*0960*/ 	.word	0x00022868
        /*0964*/ 	.short	0x0100
        /*0966*/ 	.byte	0x08
	.zero		1


	//   ....[10]....
        /*0968*/ 	.word	0x00000500
        /*096c*/ 	.word	0x000000ff
        /*0970*/ 	.word	0x00022870
        /*0974*/ 	.short	0x0100
        /*0976*/ 	.byte	0x06
	.zero		1


	//   ....[11]....
        /*0978*/ 	.word	0x00000510
        /*097c*/ 	.word	0x000000ff
        /*0980*/ 	.word	0x00022880
        /*0984*/ 	.short	0x0100
        /*0986*/ 	.byte	0x06
	.zero		1


	//   ....[12]....
        /*0988*/ 	.word	0x00000520
        /*098c*/ 	.word	0x000000ff
        /*0990*/ 	.word	0x00022878
        /*0994*/ 	.short	0x0100
        /*0996*/ 	.byte	0x06
	.zero		1


	//   ....[13]....
        /*0998*/ 	.word	0x00000530
        /*099c*/ 	.word	0x000000ff
        /*09a0*/ 	.word	0x00022888
        /*09a4*/ 	.short	0x0100
        /*09a6*/ 	.byte	0x06
	.zero		1


	//   ....[14]....
        /*09a8*/ 	.word	0x00000660
        /*09ac*/ 	.word	0x000000ff
        /*09b0*/ 	.word	0x00022890
        /*09b4*/ 	.short	0x0100
        /*09b6*/ 	.byte	0x08
	.zero		1


	//   ....[15]....
        /*09b8*/ 	.word	0x00000670
        /*09bc*/ 	.word	0x000000ff
        /*09c0*/ 	.word	0x000228a0
        /*09c4*/ 	.short	0x0100
        /*09c6*/ 	.byte	0x08
	.zero		1


	//   ....[16]....
        /*09c8*/ 	.word	0x00000680
        /*09cc*/ 	.word	0x000000ff
        /*09d0*/ 	.word	0x00022898
        /*09d4*/ 	.short	0x0100
        /*09d6*/ 	.byte	0x08
	.zero		1


	//   ....[17]....
        /*09d8*/ 	.word	0x00000690
        /*09dc*/ 	.word	0x000000ff
        /*09e0*/ 	.word	0x000228a8
        /*09e4*/ 	.short	0x0100
        /*09e6*/ 	.byte	0x08
	.zero		1


	//   ....[18]....
        /*09e8*/ 	.word	0x000007d0
        /*09ec*/ 	.word	0x000000ff
        /*09f0*/ 	.word	0x000228b0
        /*09f4*/ 	.short	0x0100
        /*09f6*/ 	.byte	0x08
	.zero		1


	//   ....[19]....
        /*09f8*/ 	.word	0x000007e0
        /*09fc*/ 	.word	0x000000ff
        /*0a00*/ 	.word	0x000228c0
        /*0a04*/ 	.short	0x0100
        /*0a06*/ 	.byte	0x08
	.zero		1


	//   ....[20]....
        /*0a08*/ 	.word	0x000007f0
        /*0a0c*/ 	.word	0x000000ff
        /*0a10*/ 	.word	0x000228b8
        /*0a14*/ 	.short	0x0100
        /*0a16*/ 	.byte	0x08
	.zero		1


	//   ....[21]....
        /*0a18*/ 	.word	0x00000800
        /*0a1c*/ 	.word	0x000000ff
        /*0a20*/ 	.word	0x000228c8
        /*0a24*/ 	.short	0x0100
        /*0a26*/ 	.byte	0x08
	.zero		1


	//   ....[22]....
        /*0a28*/ 	.word	0x000020a0
        /*0a2c*/ 	.word	0x00000007
        /*0a30*/ 	.word	0x00022800
        /*0a34*/ 	.short	0x010a
        /*0a36*/ 	.byte	0x3f
	.zero		1


	//   ....[23]....
        /*0a38*/ 	.word	0x00002170
        /*0a3c*/ 	.word	0x000000ff
        /*0a40*/ 	.word	0x00022830
        /*0a44*/ 	.short	0x010a
        /*0a46*/ 	.byte	0x16
	.zero		1


	//   ....[24]....
        /*0a48*/ 	.word	0x000021b0
        /*0a4c*/ 	.word	0x000000ff
        /*0a50*/ 	.word	0x00022830
        /*0a54*/ 	.short	0x010a
        /*0a56*/ 	.byte	0x16
	.zero		1


	//   ....[25]....
        /*0a58*/ 	.word	0x00002570
        /*0a5c*/ 	.word	0x000000ff
        /*0a60*/ 	.word	0x00000000
        /*0a64*/ 	.short	0x0101
        /*0a66*/ 	.byte	0x06
	.zero		1


	//   ....[26]....
        /*0a68*/ 	.word	0x000039e0
        /*0a6c*/ 	.word	0x000000ff
        /*0a70*/ 	.word	0x00022850
        /*0a74*/ 	.short	0x010a
        /*0a76*/ 	.byte	0x16
	.zero		1


	//   ....[27]....
        /*0a78*/ 	.word	0x00003a20
        /*0a7c*/ 	.word	0x000000ff
        /*0a80*/ 	.word	0x00022850
        /*0a84*/ 	.short	0x010a
        /*0a86*/ 	.byte	0x16
	.zero		1


	//   ....[28]....
        /*0a88*/ 	.word	0x00003de0
        /*0a8c*/ 	.word	0x000000ff
        /*0a90*/ 	.word	0x00000000
        /*0a94*/ 	.short	0x0101
        /*0a96*/ 	.byte	0x16
	.zero		1


	//   ....[29]....
        /*0a98*/ 	.word	0x00003f40
        /*0a9c*/ 	.word	0x000000ff
        /*0aa0*/ 	.word	0x00022830
        /*0aa4*/ 	.short	0x010a
        /*0aa6*/ 	.byte	0x17
	.zero		1


	//   ....[30]....
        /*0aa8*/ 	.word	0x00003f80
        /*0aac*/ 	.word	0x000000ff
        /*0ab0*/ 	.word	0x00022830
        /*0ab4*/ 	.short	0x010a
        /*0ab6*/ 	.byte	0x17
	.zero		1


	//   ....[31]....
        /*0ab8*/ 	.word	0x00004260
        /*0abc*/ 	.word	0x000000ff
        /*0ac0*/ 	.word	0x00000000
        /*0ac4*/ 	.short	0x0101
        /*0ac6*/ 	.byte	0x06
	.zero		1


	//   ....[32]....
        /*0ac8*/ 	.word	0x00006020
        /*0acc*/ 	.word	0x000000ff
        /*0ad0*/ 	.word	0x00022850
        /*0ad4*/ 	.short	0x010a
        /*0ad6*/ 	.byte	0x17
	.zero		1


	//   ....[33]....
        /*0ad8*/ 	.word	0x00006060
        /*0adc*/ 	.word	0x000000ff
        /*0ae0*/ 	.word	0x00022850
        /*0ae4*/ 	.short	0x010a
        /*0ae6*/ 	.byte	0x17
	.zero		1


	//   ....[34]....
        /*0ae8*/ 	.word	0x00006390
        /*0aec*/ 	.word	0x000000ff
        /*0af0*/ 	.word	0x00000000
        /*0af4*/ 	.short	0x0101
        /*0af6*/ 	.byte	0x17
	.zero		1


	//   ....[35]....
        /*0af8*/ 	.word	0x000064e0
        /*0afc*/ 	.word	0x000000ff
        /*0b00*/ 	.word	0x00022830
        /*0b04*/ 	.short	0x010a
        /*0b06*/ 	.byte	0x17
	.zero		1


	//   ....[36]....
        /*0b08*/ 	.word	0x00006520
        /*0b0c*/ 	.word	0x000000ff
        /*0b10*/ 	.word	0x00022830
        /*0b14*/ 	.short	0x010a
        /*0b16*/ 	.byte	0x17
	.zero		1


	//   ....[37]....
        /*0b18*/ 	.word	0x00006750
        /*0b1c*/ 	.word	0x000000ff
        /*0b20*/ 	.word	0x00000000
        /*0b24*/ 	.short	0x0101
        /*0b26*/ 	.byte	0x06
	.zero		1


	//   ....[38]....
        /*0b28*/ 	.word	0x00007dc0
        /*0b2c*/ 	.word	0x000000ff
        /*0b30*/ 	.word	0x00022850
        /*0b34*/ 	.short	0x010a
        /*0b36*/ 	.byte	0x17
	.zero		1


	//   ....[39]....
        /*0b38*/ 	.word	0x00007e00
        /*0b3c*/ 	.word	0x000000ff
        /*0b40*/ 	.word	0x00022850
        /*0b44*/ 	.short	0x010a
        /*0b46*/ 	.byte	0x17
	.zero		1


	//   ....[40]....
        /*0b48*/ 	.word	0x00008130
        /*0b4c*/ 	.word	0x000000ff
        /*0b50*/ 	.word	0x00000000
        /*0b54*/ 	.short	0x0101
        /*0b56*/ 	.byte	0x17
	.zero		1


	//   ....[41]....
        /*0b58*/ 	.word	0x0000a830
        /*0b5c*/ 	.word	0x000000ff
        /*0b60*/ 	.word	0x00000000
        /*0b64*/ 	.short	0x0101
        /*0b66*/ 	.byte	0x08
	.zero		1


	//   ....[42]....
        /*0b68*/ 	.word	0x0000b040
        /*0b6c*/ 	.word	0x000000ff
        /*0b70*/ 	.word	0x00000000
        /*0b74*/ 	.short	0x0101
        /*0b76*/ 	.byte	0x08
	.zero		1


	//   ....[43]....
        /*0b78*/ 	.word	0x0000f6c0
        /*0b7c*/ 	.word	0x00000021
        /*0b80*/ 	.word	0x00022840
        /*0b84*/ 	.short	0x010a
        /*0b86*/ 	.byte	0x3f
	.zero		1


	//   ....[44]....
        /*0b88*/ 	.word	0x0000fcf0
        /*0b8c*/ 	.word	0x00000021
        /*0b90*/ 	.word	0x00022830
        /*0b94*/ 	.short	0x0107
        /*0b96*/ 	.byte	0x3f
	.zero		1


	//   ....[45]....
        /*0b98*/ 	.word	0x0000fdd0
        /*0b9c*/ 	.word	0x00000021
        /*0ba0*/ 	.word	0x00022830
        /*0ba4*/ 	.short	0x0101
        /*0ba6*/ 	.byte	0x3f
	.zero		1


	//   ....[46]....
        /*0ba8*/ 	.word	0x00010910
        /*0bac*/ 	.word	0x00000017
        /*0bb0*/ 	.word	0x00022800
        /*0bb4*/ 	.short	0x0107
        /*0bb6*/ 	.byte	0x3f
	.zero		1


	//   ....[47]....
        /*0bb8*/ 	.word	0x00010a00
        /*0bbc*/ 	.word	0x00000017
        /*0bc0*/ 	.word	0x00022800
        /*0bc4*/ 	.short	0x0101
        /*0bc6*/ 	.byte	0x3f
	.zero		1


	//   ....[48]....
        /*0bc8*/ 	.word	0x00010a20
        /*0bcc*/ 	.word	0x00000017
        /*0bd0*/ 	.word	0x00022820
        /*0bd4*/ 	.short	0x010a
        /*0bd6*/ 	.byte	0x3f
	.zero		1


	//   ....[49]....
        /*0bd8*/ 	.word	0x00010ab0
        /*0bdc*/ 	.word	0x00000021
        /*0be0*/ 	.word	0x00022860
        /*0be4*/ 	.short	0x010a
        /*0be6*/ 	.byte	0x3f
	.zero		1


	//   ....[50]....
        /*0be8*/ 	.word	0x00011190
        /*0bec*/ 	.word	0x00000021
        /*0bf0*/ 	.word	0x00022850
        /*0bf4*/ 	.short	0x0107
        /*0bf6*/ 	.byte	0x3f
	.zero		1


	//   ....[51]....
        /*0bf8*/ 	.word	0x00011260
        /*0bfc*/ 	.word	0x00000021
        /*0c00*/ 	.word	0x00022850
        /*0c04*/ 	.short	0x0101
        /*0c06*/ 	.byte	0x3f
	.zero		1


	//   ....[52]....
        /*0c08*/ 	.word	0x000115b0
        /*0c0c*/ 	.word	0x0000000a
        /*0c10*/ 	.word	0x00022840
        /*0c14*/ 	.short	0x010a
        /*0c16*/ 	.byte	0x3f
	.zero		1


	//   ....[53]....
        /*0c18*/ 	.word	0x00011960
        /*0c1c*/ 	.word	0x0000000a
        /*0c20*/ 	.word	0x00022830
        /*0c24*/ 	.short	0x0107
        /*0c26*/ 	.byte	0x3f
	.zero		1


	//   ....[54]....
        /*0c28*/ 	.word	0x00011a20
        /*0c2c*/ 	.word	0x0000000a
        /*0c30*/ 	.word	0x00022830
        /*0c34*/ 	.short	0x0101
        /*0c36*/ 	.byte	0x3f
	.zero		1


	//   ....[55]....
        /*0c38*/ 	.word	0x00011a50
        /*0c3c*/ 	.word	0x0000000a
        /*0c40*/ 	.word	0x00022860
        /*0c44*/ 	.short	0x010a
        /*0c46*/ 	.byte	0x3f
	.zero		1


	//   ....[56]....
        /*0c48*/ 	.word	0x00011f50
        /*0c4c*/ 	.word	0x0000000a
        /*0c50*/ 	.word	0x00022850
        /*0c54*/ 	.short	0x0107
        /*0c56*/ 	.byte	0x3f
	.zero		1


	//   ....[57]....
        /*0c58*/ 	.word	0x00012010
        /*0c5c*/ 	.word	0x0000000a
        /*0c60*/ 	.word	0x00022850
        /*0c64*/ 	.short	0x0101
        /*0c66*/ 	.byte	0x3f
	.zero		1


	//   ....[58]....
        /*0c68*/ 	.word	0x000132a0
        /*0c6c*/ 	.word	0x00000007
        /*0c70*/ 	.word	0x00022820
        /*0c74*/ 	.short	0x010a
        /*0c76*/ 	.byte	0x3f
	.zero		1


	//   ....[59]....
        /*0c78*/ 	.word	0x00013420
        /*0c7c*/ 	.word	0x00000005
        /*0c80*/ 	.word	0x00022840
        /*0c84*/ 	.short	0x010a
        /*0c86*/ 	.byte	0x3f
	.zero		1


	//   ....[60]....
        /*0c88*/ 	.word	0x000134c0
        /*0c8c*/ 	.word	0x00000003
        /*0c90*/ 	.word	0x00022840
        /*0c94*/ 	.short	0x010a
        /*0c96*/ 	.byte	0x3f
	.zero		1


	//   ....[61]....
        /*0c98*/ 	.word	0x00013500
        /*0c9c*/ 	.word	0x00000005
        /*0ca0*/ 	.word	0x00022860
        /*0ca4*/ 	.short	0x010a
        /*0ca6*/ 	.byte	0x3f
	.zero		1


	//   ....[62]....
        /*0ca8*/ 	.word	0x00013540
        /*0cac*/ 	.word	0x00000003
        /*0cb0*/ 	.word	0x00022860
        /*0cb4*/ 	.short	0x010a
        /*0cb6*/ 	.byte	0x3f
	.zero		1


	//   ....[63]....
        /*0cb8*/ 	.word	0x000135a0
        /*0cbc*/ 	.word	0x00000007
        /*0cc0*/ 	.word	0x00022800
        /*0cc4*/ 	.short	0x010a
        /*0cc6*/ 	.byte	0x3f
	.zero		1


	//   ....[64]....
        /*0cc8*/ 	.word	0x00013600
        /*0ccc*/ 	.word	0x00000000
        /*0cd0*/ 	.word	0x00022830
        /*0cd4*/ 	.short	0x010a
        /*0cd6*/ 	.byte	0x3f
	.zero		1


	//   ....[65]....
        /*0cd8*/ 	.word	0x00013660
        /*0cdc*/ 	.word	0x0000000a
        /*0ce0*/ 	.word	0x00022850
        /*0ce4*/ 	.short	0x010a
        /*0ce6*/ 	.byte	0x3f
	.zero		1


	//   ....[66]....
        /*0ce8*/ 	.word	0x000136c0
        /*0cec*/ 	.word	0x00000000
        /*0cf0*/ 	.word	0x00022830
        /*0cf4*/ 	.short	0x010a
        /*0cf6*/ 	.byte	0x3f
	.zero		1


	//   ....[67]....
        /*0cf8*/ 	.word	0x00013720
        /*0cfc*/ 	.word	0x00000008
        /*0d00*/ 	.word	0x00022850
        /*0d04*/ 	.short	0x010a
        /*0d06*/ 	.byte	0x3f
	.zero		1


	//   ....[68]....
        /*0d08*/ 	.word	0x00013780
        /*0d0c*/ 	.word	0x00000000
        /*0d10*/ 	.word	0x00022830
        /*0d14*/ 	.short	0x010a
        /*0d16*/ 	.byte	0x3f
	.zero		1


	//   ....[69]....
        /*0d18*/ 	.word	0x000137e0
        /*0d1c*/ 	.word	0x00000008
        /*0d20*/ 	.word	0x00022850
        /*0d24*/ 	.short	0x010a
        /*0d26*/ 	.byte	0x3f
	.zero		1


	//   ....[70]....
        /*0d28*/ 	.word	0x00013900
        /*0d2c*/ 	.word	0x00000021
        /*0d30*/ 	.word	0x00022840
        /*0d34*/ 	.short	0x010a
        /*0d36*/ 	.byte	0x3f
	.zero		1


	//   ....[71]....
        /*0d38*/ 	.word	0x00014bd0
        /*0d3c*/ 	.word	0x00000017
        /*0d40*/ 	.word	0x00022820
        /*0d44*/ 	.short	0x010a
        /*0d46*/ 	.byte	0x3f
	.zero		1


	//   ....[72]....
        /*0d48*/ 	.word	0x00014c20
        /*0d4c*/ 	.word	0x00000021
        /*0d50*/ 	.word	0x00022860
        /*0d54*/ 	.short	0x010a
        /*0d56*/ 	.byte	0x3f
	.zero		1


	//   ....[73]....
        /*0d58*/ 	.word	0x00015590
        /*0d5c*/ 	.word	0x0000000a
        /*0d60*/ 	.word	0x00022840
        /*0d64*/ 	.short	0x010a
        /*0d66*/ 	.byte	0x3f
	.zero		1


	//   ....[74]....
        /*0d68*/ 	.word	0x00015c60
        /*0d6c*/ 	.word	0x0000000a
        /*0d70*/ 	.word	0x00022860
        /*0d74*/ 	.short	0x010a
        /*0d76*/ 	.byte	0x3f
	.zero		1


	//   ....[75]....
        /*0d78*/ 	.word	0x00016dc0
        /*0d7c*/ 	.word	0x00000007
        /*0d80*/ 	.word	0x00022820
        /*0d84*/ 	.short	0x010a
        /*0d86*/ 	.byte	0x3f
	.zero		1


	//   ....[76]....
        /*0d88*/ 	.word	0x00016f60
        /*0d8c*/ 	.word	0x00000005
        /*0d90*/ 	.word	0x00022840
        /*0d94*/ 	.short	0x010a
        /*0d96*/ 	.byte	0x3f
	.zero		1


	//   ....[77]....
        /*0d98*/ 	.word	0x00016fb0
        /*0d9c*/ 	.word	0x00000003
        /*0da0*/ 	.word	0x00022840
        /*0da4*/ 	.short	0x010a
        /*0da6*/ 	.byte	0x3f
	.zero		1


	//   ....[78]....
        /*0da8*/ 	.word	0x00017000
        /*0dac*/ 	.word	0x00000005
        /*0db0*/ 	.word	0x00022860
        /*0db4*/ 	.short	0x010a
        /*0db6*/ 	.byte	0x3f
	.zero		1


	//----- nvinfo : EIATTR_NUM_MBARRIERS
	.align		4
.L_555:
        /*0db8*/ 	.byte	0x03, 0x38
        /*0dba*/ 	.short	0x0016


	//----- nvinfo : EIATTR_EXIT_INSTR_OFFSETS
	.align		4
        /*0dbc*/ 	.byte	0x04, 0x1c
        /*0dbe*/ 	.short	(.L_557 - .L_556)


	//   ....[0]....
.L_556:
        /*0dc0*/ 	.word	0x000009a0


	//   ....[1]....
        /*0dc4*/ 	.word	0x0000d3b0


	//   ....[2]....
        /*0dc8*/ 	.word	0x00013590


	//----- nvinfo : EIATTR_MAX_THREADS
	.align		4
.L_557:
        /*0dcc*/ 	.byte	0x04, 0x05
        /*0dce*/ 	.short	(.L_559 - .L_558)
.L_558:
        /*0dd0*/ 	.word	0x00000180
        /*0dd4*/ 	.word	0x00000001
        /*0dd8*/ 	.word	0x00000001


	//----- nvinfo : EIATTR_CRS_STACK_SIZE
	.align		4
.L_559:
        /*0ddc*/ 	.byte	0x04, 0x1e
        /*0dde*/ 	.short	(.L_561 - .L_560)
.L_560:
        /*0de0*/ 	.word	0x00000000


	//----- nvinfo : EIATTR_CBANK_PARAM_SIZE
	.align		4
.L_561:
        /*0de4*/ 	.byte	0x03, 0x19
        /*0de6*/ 	.short	0x0af0


	//----- nvinfo : EIATTR_PARAM_CBANK
	.align		4
        /*0de8*/ 	.byte	0x04, 0x0a
        /*0dea*/ 	.short	(.L_563 - .L_562)
	.align		4
.L_562:
        /*0dec*/ 	.word	index@(.nv.constant0._ZN7cutlass13device_kernelIN5flash11enable_sm90INS1_16FlashAttnFwdSm90INS1_25CollectiveMainloopFwdSm90ILi2EN4cute5tupleIJNS5_1CILi1EEES8_S8_EEENS6_IJNS7_ILi128EEENS7_ILi96EEENS7_ILi64EEEEEELi256ENS_10bfloat16_tEfNS_4arch4Sm90ELb1ELb0ELb0ELb1ELb1ELb0ELb0ELb1ELb0ELb1ELb1ELb0EEENS1_21CollectiveEpilogueFwdINS6_IJSA_NS7_ILi256EEESB_EEES9_SE_SG_Li256ELb1ELb1ELb1ELb0EEENS1_36VarlenDynamicPersistentTileSchedulerILi128ELi96ELi256ELi128ELb1ELb1ELb1ELb1ELb1ELb1EEEEEEEEEvNT_6ParamsE)
        /*0df0*/ 	.short	0x0210
        /*0df2*/ 	.short	0x0af0


	//----- nvinfo : EIATTR_SW_WAR
	.align		4
.L_563:
        /*0df4*/ 	.byte	0x04, 0x36
        /*0df6*/ 	.short	(.L_565 - .L_564)
.L_564:
        /*0df8*/ 	.word	0x00000008
.L_565:


//--------------------- .nv.info._ZN7cutlass13device_kernelIN5flash11enable_sm90INS1_16FlashAttnFwdSm90INS1_25CollectiveMainloopFwdSm90ILi2EN4cute5tupleIJNS5_1CILi1EEES8_S8_EEENS6_IJNS7_ILi128EEENS7_ILi96EEENS7_ILi64EEEEEELi256ENS_10bfloat16_tEfNS_4arch4Sm90ELb1ELb0ELb0ELb1ELb1ELb1ELb0ELb1ELb0ELb1ELb1ELb0EEENS1_21CollectiveEpilogueFwdINS6_IJSA_NS7_ILi256EEESB_EEES9_SE_SG_Li256ELb1ELb1ELb1ELb0EEENS1_36VarlenDynamicPersistentTileSchedulerILi128ELi96ELi256ELi128ELb1ELb1ELb1ELb1ELb1ELb1EEEEEEEEEvNT_6ParamsE --------------------------
	.section	.nv.info._ZN7cutlass13device_kernelIN5flash11enable_sm90INS1_16FlashAttnFwdSm90INS1_25CollectiveMainloopFwdSm90ILi2EN4cute5tupleIJNS5_1CILi1EEES8_S8_EEENS6_IJNS7_ILi128EEENS7_ILi96EEENS7_ILi64EEEEEELi256ENS_10bfloat16_tEfNS_4arch4Sm90ELb1ELb0ELb0ELb1ELb1ELb1ELb0ELb1ELb0ELb1ELb1ELb0EEENS1_21CollectiveEpilogueFwdINS6_IJSA_NS7_ILi256EEESB_EEES9_SE_SG_Li256ELb1ELb1ELb1ELb0EEENS1_36VarlenDynamicPersistentTileSchedulerILi128ELi96ELi256ELi128ELb1ELb1ELb1ELb1ELb1ELb1EEEEEEEEEvNT_6ParamsE,"",@"SHT_CUDA_INFO"
	.sectionflags	@""
	.align	4


	//----- nvinfo : EIATTR_CUDA_API_VERSION
	.align		4
        /*0000*/ 	.byte	0x04, 0x37
        /*0002*/ 	.short	(.L_567 - .L_566)
.L_566:
        /*0004*/ 	.word	0x00000082


	//----- nvinfo : EIATTR_KPARAM_INFO
	.align		4
.L_567:
        /*0008*/ 	.byte	0x04, 0x17
        /*000a*/ 	.short	(.L_569 - .L_568)
.L_568:
        /*000c*/ 	.word	0x00000000
        /*0010*/ 	.short	0x0000
        /*0012*/ 	.short	0x0070
        /*0014*/ 	.byte	0x00, 0xf0, 0x01, 0x2a


	//----- nvinfo : EIATTR_SPARSE_MMA_MASK
	.align		4
.L_569:
        /*0018*/ 	.byte	0x03, 0x50
        /*001a*/ 	.short	0x0000


	//----- nvinfo : EIATTR_MAXREG_COUNT
	.align		4
        /*001c*/ 	.byte	0x03, 0x1b
        /*001e*/ 	.short	0x00a8


	//----- nvinfo : EIATTR_NUM_BARRIERS
	.align		4
        /*0020*/ 	.byte	0x02, 0x4c
        /*0022*/ 	.byte	0x10
	.zero		1


	//----- nvinfo : EIATTR_EXTERNS
	.align		4
        /*0024*/ 	.byte	0x04, 0x0f
        /*0026*/ 	.short	(.L_571 - .L_570)


	//   ....[0]....
	.align		4
.L_570:
        /*0028*/ 	.word	index@(__assertfail)


	//----- nvinfo : EIATTR_ANNOTATIONS
	.align		4
.L_571:
        /*002c*/ 	.byte	0x04, 0x55
        /*002e*/ 	.short	(.L_573 - .L_572)


	//   ....[0]....
.L_572:
        /* <DEDUP_REMOVED lines=142> */


	//----- nvinfo : EIATTR_MERCURY_ISA_VERSION
	.align		4
.L_573:
        /*08f8*/ 	.byte	0x03, 0x5f
        /*08fa*/ 	.short	0x0101


	//----- nvinfo : EIATTR_UNUSED_LOAD_BYTE_OFFSET
	.align		4
        /*08fc*/ 	.byte	0x04, 0x44
        /*08fe*/ 	.short	(.L_575 - .L_574)


	//   ....[0]....
.L_574:
        /*0900*/ 	.word	0x00000a80
        /*0904*/ 	.word	0x0000fff0


	//   ....[1]....
        /*0908*/ 	.word	0x00011580
        /*090c*/ 	.word	0x0000fff0


	//----- nvinfo : EIATTR_INT_WARP_WIDE_INSTR_OFFSETS
	.align		4
.L_575:
        /*0910*/ 	.byte	0x04, 0x31
        /*0912*/ 	.short	(.L_577 - .L_576)


	//   ....[0]....
.L_576:
        /*0914*/ 	.word	0x00000130


	//   ....[1]....
        /*0918*/ 	.word	0x00000170


	//   ....[2]....
        /*091c*/ 	.word	0x000001e0


	//   ....[3]....
        /*0920*/ 	.word	0x00019850


	//   ....[4]....
        /*0924*/ 	.word	0x000198e0


	//   ....[5]....
        /*0928*/ 	.word	0x0001cbd0


	//   ....[6]....
        /*092c*/ 	.word	0x0001cc60


	//----- nvinfo : EIATTR_COOP_GROUP_MASK_REGIDS
	.align		4
.L_577:
        /*0930*/ 	.byte	0x04, 0x29
        /*0932*/ 	.short	(.L_579 - .L_578)


	//   ....[0]....
.L_578:
        /*0934*/ 	.word	0xffffffff


	//   ....[1]....
        /*0938*/ 	.word	0xffffffff


	//   ....[2]....
        /*093c*/ 	.word	0xffffffff


	//   ....[3]....
        /*0940*/ 	.word	0xffffffff


	//   ....[4]....
        /*0944*/ 	.word	0xffffffff


	//   ....[5]....
        /*0948*/ 	.word	0xffffffff


	//   ....[6]....
        /*094c*/ 	.word	0xffffffff


	//   ....[7]....
        /*0950*/ 	.word	0xffffffff


	//   ....[8]....
        /*0954*/ 	.word	0xffffffff


	//   ....[9]....
        /*0958*/ 	.word	0xffffffff


	//   ....[10]....
        /*095c*/ 	.word	0xffffffff


	//   ....[11]....
        /*0960*/ 	.word	0xffffffff


	//   ....[12]....
        /*0964*/ 	.word	0xffffffff


	//   ....[13]....
        /*0968*/ 	.word	0xffffffff


	//   ....[14]....
        /*096c*/ 	.word	0xffffffff


	//   ....[15]....
        /*0970*/ 	.word	0xffffffff


	//   ....[16]....
        /*0974*/ 	.word	0xffffffff


	//   ....[17]....
        /*0978*/ 	.word	0xffffffff


	//   ....[18]....
        /*097c*/ 	.word	0xffffffff


	//   ....[19]....
        /*0980*/ 	.word	0xffffffff


	//   ....[20]....
        /*0984*/ 	.word	0xffffffff


	//   ....[21]....
        /*0988*/ 	.word	0xffffffff


	//   ....[22]....
        /*098c*/ 	.word	0xffffffff


	//   ....[23]....
        /*0990*/ 	.word	0xffffffff


	//   ....[24]....
        /*0994*/ 	.word	0xffffffff


	//   ....[25]....
        /*0998*/ 	.word	0xffffffff


	//   ....[26]....
        /*099c*/ 	.word	0xffffffff


	//   ....[27]....
        /*09a0*/ 	.word	0xffffffff


	//   ....[28]....
        /*09a4*/ 	.word	0xffffffff


	//   ....[29]....
        /*09a8*/ 	.word	0xffffffff


	//   ....[30]....
        /*09ac*/ 	.word	0xffffffff


	//   ....[31]....
        /*09b0*/ 	.word	0xffffffff


	//   ....[32]....
        /*09b4*/ 	.word	0xffffffff


	//   ....[33]....
        /*09b8*/ 	.word	0xffffffff


	//   ....[34]....
        /*09bc*/ 	.word	0xffffffff


	//   ....[35]....
        /*09c0*/ 	.word	0xffffffff


	//   ....[36]....
        /*09c4*/ 	.word	0xffffffff


	//   ....[37]....
        /*09c8*/ 	.word	0xffffffff


	//   ....[38]....
        /*09cc*/ 	.word	0xffffffff


	//   ....[39]....
        /*09d0*/ 	.word	0xffffffff


	//   ....[40]....
        /*09d4*/ 	.word	0xffffffff


	//   ....[41]....
        /*09d8*/ 	.word	0xffffffff


	//   ....[42]....
        /*09dc*/ 	.word	0xffffffff


	//   ....[43]....
        /*09e0*/ 	.word	0xffffffff


	//   ....[44]....
        /*09e4*/ 	.word	0xffffffff


	//   ....[45]....
        /*09e8*/ 	.word	0xffffffff


	//   ....[46]....
        /*09ec*/ 	.word	0xffffffff


	//   ....[47]....
        /*09f0*/ 	.word	0xffffffff


	//   ....[48]....
        /*09f4*/ 	.word	0xffffffff


	//   ....[49]....
        /*09f8*/ 	.word	0xffffffff


	//   ....[50]....
        /*09fc*/ 	.word	0xffffffff


	//   ....[51]....
        /*0a00*/ 	.word	0xffffffff


	//   ....[52]....
        /*0a04*/ 	.word	0xffffffff


	//   ....[53]....
        /*0a08*/ 	.word	0xffffffff


	//   ....[54]....
        /*0a0c*/ 	.word	0xffffffff


	//   ....[55]....
        /*0a10*/ 	.word	0xffffffff


	//   ....[56]....
        /*0a14*/ 	.word	0xffffffff


	//   ....[57]....
        /*0a18*/ 	.word	0xffffffff


	//   ....[58]....
        /*0a1c*/ 	.word	0xffffffff


	//   ....[59]....
        /*0a20*/ 	.word	0xffffffff


	//   ....[60]....
        /*0a24*/ 	.word	0xffffffff


	//   ....[61]....
        /*0a28*/ 	.word	0xffffffff


	//   ....[62]....
        /*0a2c*/ 	.word	0xffffffff


	//   ....[63]....
        /*0a30*/ 	.word	0xffffffff


	//   ....[64]....
        /*0a34*/ 	.word	0xffffffff


	//   ....[65]....
        /*0a38*/ 	.word	0xffffffff


	//   ....[66]....
        /*0a3c*/ 	.word	0xffffffff


	//   ....[67]....
        /*0a40*/ 	.word	0xffffffff


	//   ....[68]....
        /*0a44*/ 	.word	0xffffffff


	//   ....[69]....
        /*0a48*/ 	.word	0xffffffff


	//   ....[70]....
        /*0a4c*/ 	.word	0xffffffff


	//   ....[71]....
        /*0a50*/ 	.word	0xffffffff


	//   ....[72]....
        /*0a54*/ 	.word	0xffffffff


	//   ....[73]....
        /*0a58*/ 	.word	0xffffffff


	//   ....[74]....
        /*0a5c*/ 	.word	0xffffffff


	//   ....[75]....
        /*0a60*/ 	.word	0xffffffff


	//   ....[76]....
        /*0a64*/ 	.word	0xffffffff


	//   ....[77]....
        /*0a68*/ 	.word	0xffffffff


	//   ....[78]....
        /*0a6c*/ 	.word	0xffffffff


	//   ....[79]....
        /*0a70*/ 	.word	0xffffffff


	//   ....[80]....
        /*0a74*/ 	.word	0xffffffff


	//   ....[81]....
        /*0a78*/ 	.word	0xffffffff


	//   ....[82]....
        /*0a7c*/ 	.word	0xffffffff


	//   ....[83]....
        /*0a80*/ 	.word	0xffffffff


	//   ....[84]....
        /*0a84*/ 	.word	0xffffffff


	//   ....[85]....
        /*0a88*/ 	.word	0xffffffff


	//   ....[86]....
        /*0a8c*/ 	.word	0xffffffff


	//   ....[87]....
        /*0a90*/ 	.word	0xffffffff


	//   ....[88]....
        /*0a94*/ 	.word	0xffffffff


	//   ....[89]....
        /*0a98*/ 	.word	0xffffffff


	//   ....[90]....
        /*0a9c*/ 	.word	0xffffffff


	//   ....[91]....
        /*0aa0*/ 	.word	0xffffffff


	//   ....[92]....
        /*0aa4*/ 	.word	0xffffffff


	//   ....[93]....
        /*0aa8*/ 	.word	0xffffffff


	//   ....[94]....
        /*0aac*/ 	.word	0xffffffff


	//   ....[95]....
        /*0ab0*/ 	.word	0xffffffff


	//   ....[96]....
        /*0ab4*/ 	.word	0xffffffff


	//   ....[97]....
        /*0ab8*/ 	.word	0xffffffff


	//   ....[98]....
        /*0abc*/ 	.word	0xffffffff


	//   ....[99]....
        /*0ac0*/ 	.word	0xffffffff


	//   ....[100]....
        /*0ac4*/ 	.word	0xffffffff


	//   ....[101]....
        /*0ac8*/ 	.word	0xffffffff


	//   ....[102]....
        /*0acc*/ 	.word	0xffffffff


	//   ....[103]....
        /*0ad0*/ 	.word	0xffffffff


	//   ....[104]....
        /*0ad4*/ 	.word	0xffffffff


	//   ....[105]....
        /*0ad8*/ 	.word	0xffffffff


	//   ....[106]....
        /*0adc*/ 	.word	0xffffffff


	//   ....[107]....
        /*0ae0*/ 	.word	0xffffffff


	//   ....[108]....
        /*0ae4*/ 	.word	0xffffffff


	//   ....[109]....
        /*0ae8*/ 	.word	0xffffffff


	//   ....[110]....
        /*0aec*/ 	.word	0xffffffff


	//   ....[111]....
        /*0af0*/ 	.word	0xffffffff


	//   ....[112]....
        /*0af4*/ 	.word	0xffffffff


	//   ....[113]....
        /*0af8*/ 	.word	0xffffffff


	//   ....[114]....
        /*0afc*/ 	.word	0xffffffff


	//   ....[115]....
        /*0b00*/ 	.word	0xffffffff


	//   ....[116]....
        /*0b04*/ 	.word	0xffffffff


	//   ....[117]....
        /*0b08*/ 	.word	0xffffffff


	//   ....[118]....
        /*0b0c*/ 	.word	0xffffffff


	//   ....[119]....
        /*0b10*/ 	.word	0xffffffff


	//   ....[120]....
        /*0b14*/ 	.word	0xffffffff


	//   ....[121]....
        /*0b18*/ 	.word	0xffffffff


	//   ....[122]....
        /*0b1c*/ 	.word	0xffffffff


	//   ....[123]....
        /*0b20*/ 	.word	0xffffffff


	//   ....[124]....
        /*0b24*/ 	.word	0xffffffff


	//   ....[125]....
        /*0b28*/ 	.word	0xffffffff


	//   ....[126]....
        /*0b2c*/ 	.word	0xffffffff


	//   ....[127]....
        /*0b30*/ 	.word	0xffffffff


	//   ....[128]....
        /*0b34*/ 	.word	0xffffffff


	//   ....[129]....
        /*0b38*/ 	.word	0xffffffff


	//   ....[130]....
        /*0b3c*/ 	.word	0xffffffff


	//   ....[131]....
        /*0b40*/ 	.word	0xffffffff


	//   ....[132]....
        /*0b44*/ 	.word	0xffffffff


	//   ....[133]....
        /*0b48*/ 	.word	0xffffffff


	//   ....[134]....
        /*0b4c*/ 	.word	0xffffffff


	//   ....[135]....
        /*0b50*/ 	.word	0xffffffff


	//   ....[136]....
        /*0b54*/ 	.word	0xffffffff


	//   ....[137]....
        /*0b58*/ 	.word	0xffffffff


	//   ....[138]....
        /*0b5c*/ 	.word	0xffffffff


	//   ....[139]....
        /*0b60*/ 	.word	0xffffffff


	//   ....[140]....
        /*0b64*/ 	.word	0xffffffff


	//   ....[141]....
        /*0b68*/ 	.word	0xffffffff


	//   ....[142]....
        /*0b6c*/ 	.word	0xffffffff


	//   ....[143]....
        /*0b70*/ 	.word	0xffffffff


	//   ....[144]....
        /*0b74*/ 	.word	0xffffffff


	//   ....[145]....
        /*0b78*/ 	.word	0xffffffff


	//   ....[146]....
        /*0b7c*/ 	.word	0xffffffff


	//   ....[147]....
        /*0b80*/ 	.word	0xffffffff


	//   ....[148]....
        /*0b84*/ 	.word	0xffffffff


	//   ....[149]....
        /*0b88*/ 	.word	0xffffffff


	//   ....[150]....
        /*0b8c*/ 	.word	0xffffffff


	//   ....[151]....
        /*0b90*/ 	.word	0xffffffff


	//   ....[152]....
        /*0b94*/ 	.word	0xffffffff


	//   ....[153]....
        /*0b98*/ 	.word	0xffffffff


	//   ....[154]....
        /*0b9c*/ 	.word	0xffffffff


	//   ....[155]....
        /*0ba0*/ 	.word	0xffffffff


	//   ....[156]....
        /*0ba4*/ 	.word	0xffffffff


	//   ....[157]....
        /*0ba8*/ 	.word	0xffffffff


	//   ....[158]....
        /*0bac*/ 	.word	0xffffffff


	//   ....[159]....
        /*0bb0*/ 	.word	0xffffffff


	//   ....[160]....
        /*0bb4*/ 	.word	0xffffffff


	//   ....[161]....
        /*0bb8*/ 	.word	0xffffffff


	//   ....[162]....
        /*0bbc*/ 	.word	0xffffffff


	//   ....[163]....
        /*0bc0*/ 	.word	0xffffffff


	//   ....[164]....
        /*0bc4*/ 	.word	0xffffffff


	//   ....[165]....
        /*0bc8*/ 	.word	0xffffffff


	//   ....[166]....
        /*0bcc*/ 	.word	0xffffffff


	//   ....[167]....
        /*0bd0*/ 	.word	0xffffffff


	//   ....[168]....
        /*0bd4*/ 	.word	0xffffffff


	//   ....[169]....
        /*0bd8*/ 	.word	0xffffffff


	//   ....[170]....
        /*0bdc*/ 	.word	0xffffffff


	//   ....[171]....
        /*0be0*/ 	.word	0xffffffff


	//   ....[172]....
        /*0be4*/ 	.word	0xffffffff


	//   ....[173]....
        /*0be8*/ 	.word	0xffffffff


	//   ....[174]....
        /*0bec*/ 	.word	0xffffffff


	//   ....[175]....
        /*0bf0*/ 	.word	0xffffffff


	//   ....[176]....
        /*0bf4*/ 	.word	0xffffffff


	//   ....[177]....
        /*0bf8*/ 	.word	0xffffffff


	//   ....[178]....
        /*0bfc*/ 	.word	0xffffffff


	//   ....[179]....
        /*0c00*/ 	.word	0xffffffff


	//   ....[180]....
        /*0c04*/ 	.word	0xffffffff


	//   ....[181]....
        /*0c08*/ 	.word	0xffffffff


	//   ....[182]....
        /*0c0c*/ 	.word	0xffffffff


	//   ....[183]....
        /*0c10*/ 	.word	0xffffffff


	//   ....[184]....
        /*0c14*/ 	.word	0xffffffff


	//   ....[185]....
        /*0c18*/ 	.word	0x0500000f


	//   ....[186]....
        /*0c1c*/ 	.word	0x0500000f


	//   ....[187]....
        /*0c20*/ 	.word	0x0500000f


	//   ....[188]....
        /*0c24*/ 	.word	0x0500000f


	//   ....[189]....
        /*0c28*/ 	.word	0x0500000f


	//   ....[190]....
        /*0c2c*/ 	.word	0x0500000f


	//   ....[191]....
        /*0c30*/ 	.word	0x0500000f


	//   ....[192]....
        /*0c34*/ 	.word	0x0500000f


	//   ....[193]....
        /*0c38*/ 	.word	0x0500000f


	//   ....[194]....
        /*0c3c*/ 	.word	0x0500000f


	//   ....[195]....
        /*0c40*/ 	.word	0x0500000f


	//   ....[196]....
        /*0c44*/ 	.word	0x0500000f


	//   ....[197]....
        /*0c48*/ 	.word	0x0500000f


	//   ....[198]....
        /*0c4c*/ 	.word	0x0500000f


	//   ....[199]....
        /*0c50*/ 	.word	0x0500000f


	//   ....[200]....
        /*0c54*/ 	.word	0x0500000f


	//   ....[201]....
        /*0c58*/ 	.word	0x0500000f


	//   ....[202]....
        /*0c5c*/ 	.word	0x0500000f


	//   ....[203]....
        /*0c60*/ 	.word	0x0500000f


	//   ....[204]....
        /*0c64*/ 	.word	0x0500000f


	//   ....[205]....
        /*0c68*/ 	.word	0x0500000f


	//   ....[206]....
        /*0c6c*/ 	.word	0x0500000f


	//   ....[207]....
        /*0c70*/ 	.word	0x0500000f


	//   ....[208]....
        /*0c74*/ 	.word	0x0500000f


	//   ....[209]....
        /*0c78*/ 	.word	0x0500000f


	//   ....[210]....
        /*0c7c*/ 	.word	0x0500000f


	//   ....[211]....
        /*0c80*/ 	.word	0x0500000f


	//   ....[212]....
        /*0c84*/ 	.word	0x0500000f


	//   ....[213]....
        /*0c88*/ 	.word	0x0500000f


	//   ....[214]....
        /*0c8c*/ 	.word	0x0500000f


	//   ....[215]....
        /*0c90*/ 	.word	0x0500000f


	//   ....[216]....
        /*0c94*/ 	.word	0x0500000f


	//   ....[217]....
        /*0c98*/ 	.word	0x0500000f


	//   ....[218]....
        /*0c9c*/ 	.word	0x0500000f


	//   ....[219]....
        /*0ca0*/ 	.word	0x0500000f


	//   ....[220]....
        /*0ca4*/ 	.word	0x0500000f


	//   ....[221]....
        /*0ca8*/ 	.word	0x0500000f


	//   ....[222]....
        /*0cac*/ 	.word	0x0500000f


	//   ....[223]....
        /*0cb0*/ 	.word	0x0500000f


	//   ....[224]....
        /*0cb4*/ 	.word	0x0500000f


	//   ....[225]....
        /*0cb8*/ 	.word	0x0500000f


	//   ....[226]....
        /*0cbc*/ 	.word	0x0500000f


	//   ....[227]....
        /*0cc0*/ 	.word	0x0500000f


	//   ....[228]....
        /*0cc4*/ 	.word	0x0500000f


	//   ....[229]....
        /*0cc8*/ 	.word	0x0500000f


	//   ....[230]....
        /*0ccc*/ 	.word	0x0500000f


	//   ....[231]....
        /*0cd0*/ 	.word	0x0500000f


	//   ....[232]....
        /*0cd4*/ 	.word	0x0500000f


	//   ....[233]....
        /*0cd8*/ 	.word	0x0500000f


	//   ....[234]....
        /*0cdc*/ 	.word	0x0500000f


	//   ....[235]....
        /*0ce0*/ 	.word	0x0500000f


	//   ....[236]....
        /*0ce4*/ 	.word	0x0500000f


	//   ....[237]....
        /*0ce8*/ 	.word	0x0500000f


	//   ....[238]....
        /*0cec*/ 	.word	0x0500000f


	//   ....[239]....
        /*0cf0*/ 	.word	0x0500000f


	//   ....[240]....
        /*0cf4*/ 	.word	0x0500000f


	//   ....[241]....
        /*0cf8*/ 	.word	0x0500000f


	//   ....[242]....
        /*0cfc*/ 	.word	0x0500000f


	//   ....[243]....
        /*0d00*/ 	.word	0x0500000f


	//   ....[244]....
        /*0d04*/ 	.word	0x0500000f


	//   ....[245]....
        /*0d08*/ 	.word	0x0500000f


	//   ....[246]....
        /*0d0c*/ 	.word	0x0500000f


	//   ....[247]....
        /*0d10*/ 	.word	0x0500000f


	//   ....[248]....
        /*0d14*/ 	.word	0x0500000f


	//   ....[249]....
        /*0d18*/ 	.word	0x0500000f


	//   ....[250]....
        /*0d1c*/ 	.word	0x0500000f


	//   ....[251]....
        /*0d20*/ 	.word	0x0500000f


	//   ....[252]....
        /*0d24*/ 	.word	0x0500000f


	//   ....[253]....
        /*0d28*/ 	.word	0x0500000f


	//   ....[254]....
        /*0d2c*/ 	.word	0x0500000f


	//   ....[255]....
        /*0d30*/ 	.word	0x0500000f


	//   ....[0]....
        /*0d34*/ 	.word	0x0500000f


	//   ....[1]....
        /*0d38*/ 	.word	0x0500000f


	//   ....[2]....
        /*0d3c*/ 	.word	0x0500000f


	//   ....[3]....
        /*0d40*/ 	.word	0x0500000f


	//   ....[4]....
        /*0d44*/ 	.word	0x0500000f


	//   ....[5]....
        /*0d48*/ 	.word	0x0500000f


	//   ....[6]....
        /*0d4c*/ 	.word	0x0500000f


	//   ....[7]....
        /*0d50*/ 	.word	0x0500000f


	//   ....[8]....
        /*0d54*/ 	.word	0x0500000f


	//   ....[9]....
        /*0d58*/ 	.word	0x0500000f


	//   ....[10]....
        /*0d5c*/ 	.word	0x0500000f


	//   ....[11]....
        /*0d60*/ 	.word	0x0500000f


	//   ....[12]....
        /*0d64*/ 	.word	0x0500000f


	//   ....[13]....
        /*0d68*/ 	.word	0x0500000f


	//   ....[14]....
        /*0d6c*/ 	.word	0x0500000f


	//   ....[15]....
        /*0d70*/ 	.word	0x0500000f


	//   ....[16]....
        /*0d74*/ 	.word	0x0500000f


	//   ....[17]....
        /*0d78*/ 	.word	0x0500000f


	//   ....[18]....
        /*0d7c*/ 	.word	0x0500000f


	//   ....[19]....
        /*0d80*/ 	.word	0x0500000f


	//   ....[20]....
        /*0d84*/ 	.word	0x0500000f


	//   ....[21]....
        /*0d88*/ 	.word	0x0500000f


	//   ....[22]....
        /*0d8c*/ 	.word	0x0500000f


	//   ....[23]....
        /*0d90*/ 	.word	0x0500000f


	//   ....[24]....
        /*0d94*/ 	.word	0x0500000f


	//   ....[25]....
        /*0d98*/ 	.word	0x0500000f


	//   ....[26]....
        /*0d9c*/ 	.word	0x0500000f


	//   ....[27]....
        /*0da0*/ 	.word	0x0500000f


	//   ....[28]....
        /*0da4*/ 	.word	0x0500000f


	//   ....[29]....
        /*0da8*/ 	.word	0x0500000f


	//   ....[30]....
        /*0dac*/ 	.word	0x0500000f


	//   ....[31]....
        /*0db0*/ 	.word	0x0500000f


	//   ....[32]....
        /*0db4*/ 	.word	0x0500000f


	//   ....[33]....
        /*0db8*/ 	.word	0x0500000f


	//   ....[34]....
        /*0dbc*/ 	.word	0x0500000f


	//   ....[35]....
        /*0dc0*/ 	.word	0x0500000f


	//   ....[36]....
        /*0dc4*/ 	.word	0x0500000f


	//   ....[37]....
        /*0dc8*/ 	.word	0x0500000f


	//   ....[38]....
        /*0dcc*/ 	.word	0x0500000f


	//   ....[39]....
        /*0dd0*/ 	.word	0x0500000f


	//   ....[40]....
        /*0dd4*/ 	.word	0x0500000f


	//   ....[41]....
        /*0dd8*/ 	.word	0x0500000f


	//   ....[42]....
        /*0ddc*/ 	.word	0x0500000f


	//   ....[43]....
        /*0de0*/ 	.word	0x0500000f


	//   ....[44]....
        /*0de4*/ 	.word	0x0500000f


	//   ....[45]....
        /*0de8*/ 	.word	0x0500000f


	//   ....[46]....
        /*0dec*/ 	.word	0x0500000f


	//   ....[47]....
        /*0df0*/ 	.word	0x0500000f


	//   ....[48]....
        /*0df4*/ 	.word	0x0500000f


	//   ....[49]....
        /*0df8*/ 	.word	0x0500000f


	//   ....[50]....
        /*0dfc*/ 	.word	0x0500000f


	//   ....[51]....
        /*0e00*/ 	.word	0x0500000f


	//   ....[52]....
        /*0e04*/ 	.word	0x0500000f


	//   ....[53]....
        /*0e08*/ 	.word	0x0500000f


	//   ....[54]....
        /*0e0c*/ 	.word	0x0500000f


	//   ....[55]....
        /*0e10*/ 	.word	0x0500000f


	//   ....[56]....
        /*0e14*/ 	.word	0x0500000f


	//   ....[57]....
        /*0e18*/ 	.word	0x0500000f


	//   ....[58]....
        /*0e1c*/ 	.word	0x0500000f


	//   ....[59]....
        /*0e20*/ 	.word	0x0500000f


	//   ....[60]....
        /*0e24*/ 	.word	0x0500000f


	//   ....[61]....
        /*0e28*/ 	.word	0x0500000f


	//   ....[62]....
        /*0e2c*/ 	.word	0x0500000f


	//----- nvinfo : EIATTR_COOP_GROUP_INSTR_OFFSETS
	.align		4
.L_579:
        /*0e30*/ 	.byte	0x04, 0x28
        /*0e32*/ 	.short	(.L_581 - .L_580)


	//   ....[0]....
.L_580:
        /*0e34*/ 	.word	0x00000070


	//   ....[1]....
        /*0e38*/ 	.word	0x00000140


	//   ....[2]....
        /*0e3c*/ 	.word	0x00000190


	//   ....[3]....
        /*0e40*/ 	.word	0x000003c0


	//   ....[4]....
        /*0e44*/ 	.word	0x00000520


	//   ....[5]....
        /*0e48*/ 	.word	0x00000640


	//   ....[6]....
        /*0e4c*/ 	.word	0x000007a0


	//   ....[7]....
        /*0e50*/ 	.word	0x00003890


	//   ....[8]....
        /*0e54*/ 	.word	0x000038a0


	//   ....[9]....
        /*0e58*/ 	.word	0x00003fd0


	//   ....[10]....
        /*0e5c*/ 	.word	0x00003fe0


	//   ....[11]....
        /*0e60*/ 	.word	0x00004c50


	//   ....[12]....
        /*0e64*/ 	.word	0x00004c60


	//   ....[13]....
        /*0e68*/ 	.word	0x00005430


	//   ....[14]....
        /*0e6c*/ 	.word	0x00005440


	//   ....[15]....
        /*0e70*/ 	.word	0x00005e80


	//   ....[16]....
        /*0e74*/ 	.word	0x00005e90


	//   ....[17]....
        /*0e78*/ 	.word	0x00005fa0


	//   ....[18]....
        /*0e7c*/ 	.word	0x00005fb0


	//   ....[19]....
        /*0e80*/ 	.word	0x00006350


	//   ....[20]....
        /*0e84*/ 	.word	0x00006380


	//   ....[21]....
        /*0e88*/ 	.word	0x00006650


	//   ....[22]....
        /*0e8c*/ 	.word	0x00006670


	//   ....[23]....
        /*0e90*/ 	.word	0x000072c0


	//   ....[24]....
        /*0e94*/ 	.word	0x00007a30


	//   ....[25]....
        /*0e98*/ 	.word	0x00007a40


	//   ....[26]....
        /*0e9c*/ 	.word	0x00007a50


	//   ....[27]....
        /*0ea0*/ 	.word	0x00007a60


	//   ....[28]....
        /*0ea4*/ 	.word	0x00007d50


	//   ....[29]....
        /*0ea8*/ 	.word	0x00007d60


	//   ....[30]....
        /*0eac*/ 	.word	0x00007d70


	//   ....[31]....
        /*0eb0*/ 	.word	0x00007d80


	//   ....[32]....
        /*0eb4*/ 	.word	0x00009080


	//   ....[33]....
        /*0eb8*/ 	.word	0x000090a0


	//   ....[34]....
        /*0ebc*/ 	.word	0x000090b0


	//   ....[35]....
        /*0ec0*/ 	.word	0x000090c0


	//   ....[36]....
        /*0ec4*/ 	.word	0x000091b0


	//   ....[37]....
        /*0ec8*/ 	.word	0x000091d0


	//   ....[38]....
        /*0ecc*/ 	.word	0x00009250


	//   ....[39]....
        /*0ed0*/ 	.word	0x000092a0


	//   ....[40]....
        /*0ed4*/ 	.word	0x0000a9e0


	//   ....[41]....
        /*0ed8*/ 	.word	0x0000aa10


	//   ....[42]....
        /*0edc*/ 	.word	0x0000aed0


	//   ....[43]....
        /*0ee0*/ 	.word	0x0000afd0


	//   ....[44]....
        /*0ee4*/ 	.word	0x0000b580


	//   ....[45]....
        /*0ee8*/ 	.word	0x0000b5f0


	//   ....[46]....
        /*0eec*/ 	.word	0x0000c8c0


	//   ....[47]....
        /*0ef0*/ 	.word	0x0000c8e0


	//   ....[48]....
        /*0ef4*/ 	.word	0x0000cfb0


	//   ....[49]....
        /*0ef8*/ 	.word	0x0000cfd0


	//   ....[50]....
        /*0efc*/ 	.word	0x0000d490


	//   ....[51]....
        /*0f00*/ 	.word	0x0000d4e0


	//   ....[52]....
        /*0f04*/ 	.word	0x0000f0d0


	//   ....[53]....
        /*0f08*/ 	.word	0x0000f0f0


	//   ....[54]....
        /*0f0c*/ 	.word	0x0000f9d0


	//   ....[55]....
        /*0f10*/ 	.word	0x0000fa20


	//   ....[56]....
        /*0f14*/ 	.word	0x00010ad0


	//   ....[57]....
        /*0f18*/ 	.word	0x00010b60


	//   ....[58]....
        /*0f1c*/ 	.word	0x00010c10


	//   ....[59]....
        /*0f20*/ 	.word	0x00010de0


	//   ....[60]....
        /*0f24*/ 	.word	0x00012620


	//   ....[61]....
        /*0f28*/ 	.word	0x00012640


	//   ....[62]....
        /*0f2c*/ 	.word	0x00012650


	//   ....[63]....
        /*0f30*/ 	.word	0x00012660


	//   ....[64]....
        /*0f34*/ 	.word	0x00013080


	//   ....[65]....
        /*0f38*/ 	.word	0x00013090


	//   ....[66]....
        /*0f3c*/ 	.word	0x000132c0


	//   ....[67]....
        /*0f40*/ 	.word	0x000132d0


	//   ....[68]....
        /*0f44*/ 	.word	0x00013500


	//   ....[69]....
        /*0f48*/ 	.word	0x00013510


	//   ....[70]....
        /*0f4c*/ 	.word	0x00013740


	//   ....[71]....
        /*0f50*/ 	.word	0x00013750


	//   ....[72]....
        /*0f54*/ 	.word	0x00013c20


	//   ....[73]....
        /*0f58*/ 	.word	0x00013c30


	//   ....[74]....
        /*0f5c*/ 	.word	0x000148b0


	//   ....[75]....
        /*0f60*/ 	.word	0x000148c0


	//   ....[76]....
        /*0f64*/ 	.word	0x00015e60


	//   ....[77]....
        /*0f68*/ 	.word	0x00015e70


	//   ....[78]....
        /*0f6c*/ 	.word	0x000160b0


	//   ....[79]....
        /*0f70*/ 	.word	0x000160c0


	//   ....[80]....
        /*0f74*/ 	.word	0x000162f0


	//   ....[81]....
        /*0f78*/ 	.word	0x00016300


	//   ....[82]....
        /*0f7c*/ 	.word	0x00016530


	//   ....[83]....
        /*0f80*/ 	.word	0x00016540


	//   ....[84]....
        /*0f84*/ 	.word	0x000167d0


	//   ....[85]....
        /*0f88*/ 	.word	0x000169c0


	//   ....[86]....
        /*0f8c*/ 	.word	0x000169f0


	//   ....[87]....
        /*0f90*/ 	.word	0x00016a20


	//   ....[88]....
        /*0f94*/ 	.word	0x00016a50


	//   ....[89]....
        /*0f98*/ 	.word	0x00016a80


	//   ....[90]....
        /*0f9c*/ 	.word	0x00016ab0


	//   ....[91]....
        /*0fa0*/ 	.word	0x00016c40


	//   ....[92]....
        /*0fa4*/ 	.word	0x00016c70


	//   ....[93]....
        /*0fa8*/ 	.word	0x00016ca0


	//   ....[94]....
        /*0fac*/ 	.word	0x00016cd0


	//   ....[95]....
        /*0fb0*/ 	.word	0x00016d00


	//   ....[96]....
        /*0fb4*/ 	.word	0x00016d30


	//   ....[97]....
        /*0fb8*/ 	.word	0x00016dc0


	//   ....[98]....
        /*0fbc*/ 	.word	0x00016df0


	//   ....[99]....
        /*0fc0*/ 	.word	0x00016e00


	//   ....[100]....
        /*0fc4*/ 	.word	0x00016e40


	//   ....[101]....
        /*0fc8*/ 	.word	0x00018300


	//   ....[102]....
        /*0fcc*/ 	.word	0x0001a3c0


	//   ....[103]....
        /*0fd0*/ 	.word	0x0001a3e0


	//   ....[104]....
        /*0fd4*/ 	.word	0x0001a470


	//   ....[105]....
        /*0fd8*/ 	.word	0x0001a490


	//   ....[106]....
        /*0fdc*/ 	.word	0x0001a510


	//   ....[107]....
        /*0fe0*/ 	.word	0x0001a530


	//   ....[108]....
        /*0fe4*/ 	.word	0x0001a5b0


	//   ....[109]....
        /*0fe8*/ 	.word	0x0001a5d0


	//   ....[110]....
        /*0fec*/ 	.word	0x0001a650


	//   ....[111]....
        /*0ff0*/ 	.word	0x0001a670


	//   ....[112]....
        /*0ff4*/ 	.word	0x0001a680


	//   ....[113]....
        /*0ff8*/ 	.word	0x0001a690


	//   ....[114]....
        /*0ffc*/ 	.word	0x0001aee0


	//   ....[115]....
        /*1000*/ 	.word	0x0001af10


	//   ....[116]....
        /*1004*/ 	.word	0x0001afd0


	//   ....[117]....
        /*1008*/ 	.word	0x0001afe0


	//   ....[118]....
        /*100c*/ 	.word	0x0001b070


	//   ....[119]....
        /*1010*/ 	.word	0x0001b080


	//   ....[120]....
        /*1014*/ 	.word	0x0001b110


	//   ....[121]....
        /*1018*/ 	.word	0x0001b120


	//   ....[122]....
        /*101c*/ 	.word	0x0001b1b0


	//   ....[123]....
        /*1020*/ 	.word	0x0001b1c0


	//   ....[124]....
        /*1024*/ 	.word	0x0001b250


	//   ....[125]....
        /*1028*/ 	.word	0x0001b260


	//   ....[126]....
        /*102c*/ 	.word	0x0001b2e0


	//   ....[127]....
        /*1030*/ 	.word	0x0001b2f0


	//   ....[128]....
        /*1034*/ 	.word	0x0001b300


	//   ....[129]....
        /*1038*/ 	.word	0x0001b310


	//   ....[130]....
        /*103c*/ 	.word	0x0001b770


	//   ....[131]....
        /*1040*/ 	.word	0x0001b7a0


	//   ....[132]....
        /*1044*/ 	.word	0x0001b7f0


	//   ....[133]....
        /*1048*/ 	.word	0x0001b8b0


	//   ....[134]....
        /*104c*/ 	.word	0x0001b8c0


	//   ....[135]....
        /*1050*/ 	.word	0x0001b8f0


	//   ....[136]....
        /*1054*/ 	.word	0x0001b980


	//   ....[137]....
        /*1058*/ 	.word	0x0001ba30


	//   ....[138]....
        /*105c*/ 	.word	0x0001ba40


	//   ....[139]....
        /*1060*/ 	.word	0x0001ba70


	//   ....[140]....
        /*1064*/ 	.word	0x0001ba80


	//   ....[141]....
        /*1068*/ 	.word	0x0001bb10


	//   ....[142]....
        /*106c*/ 	.word	0x0001c220


	//   ....[143]....
        /*1070*/ 	.word	0x0001c240


	//   ....[144]....
        /*1074*/ 	.word	0x0001c290


	//   ....[145]....
        /*1078*/ 	.word	0x0001c2a0


	//   ....[146]....
        /*107c*/ 	.word	0x0001c2e0


	//   ....[147]....
        /*1080*/ 	.word	0x0001c2f0


	//   ....[148]....
        /*1084*/ 	.word	0x0001c330


	//   ....[149]....
        /*1088*/ 	.word	0x0001c340


	//   ....[150]....
        /*108c*/ 	.word	0x0001c380


	//   ....[151]....
        /*1090*/ 	.word	0x0001c390


	//   ....[152]....
        /*1094*/ 	.word	0x0001c3a0


	//   ....[153]....
        /*1098*/ 	.word	0x0001c3e0


	//   ....[154]....
        /*109c*/ 	.word	0x0001c700


	//   ....[155]....
        /*10a0*/ 	.word	0x0001c720


	//   ....[156]....
        /*10a4*/ 	.word	0x0001c730


	//   ....[157]....
        /*10a8*/ 	.word	0x0001c740


	//   ....[158]....
        /*10ac*/ 	.word	0x0001c760


	//   ....[159]....
        /*10b0*/ 	.word	0x0001c7d0


	//   ....[160]....
        /*10b4*/ 	.word	0x0001c840


	//   ....[161]....
        /*10b8*/ 	.word	0x0001c860


	//   ....[162]....
        /*10bc*/ 	.word	0x0001c870


	//   ....[163]....
        /*10c0*/ 	.word	0x0001c8d0


	//   ....[164]....
        /*10c4*/ 	.word	0x0001c8f0


	//   ....[165]....
        /*10c8*/ 	.word	0x0001c950


	//   ....[166]....
        /*10cc*/ 	.word	0x0001ce90


	//   ....[167]....
        /*10d0*/ 	.word	0x0001cec0


	//   ....[168]....
        /*10d4*/ 	.word	0x0001cf20


	//   ....[169]....
        /*10d8*/ 	.word	0x0001cf50


	//   ....[170]....
        /*10dc*/ 	.word	0x0001cf80


	//   ....[171]....
        /*10e0*/ 	.word	0x0001cfb0


	//   ....[172]....
        /*10e4*/ 	.word	0x0001cfe0


	//   ....[173]....
        /*10e8*/ 	.word	0x0001d010


	//   ....[174]....
        /*10ec*/ 	.word	0x0001d1b0


	//   ....[175]....
        /*10f0*/ 	.word	0x0001d1e0


	//   ....[176]....
        /*10f4*/ 	.word	0x0001d210


	//   ....[177]....
        /*10f8*/ 	.word	0x0001d240


	//   ....[178]....
        /*10fc*/ 	.word	0x0001d270


	//   ....[179]....
        /*1100*/ 	.word	0x0001d2a0


	//   ....[180]....
        /*1104*/ 	.word	0x0001d360


	//   ....[181]....
        /*1108*/ 	.word	0x0001d380


	//   ....[182]....
        /*110c*/ 	.word	0x0001d3a0


	//   ....[183]....
        /*1110*/ 	.word	0x0001d400


	//   ....[184]....
        /*1114*/ 	.word	0x0001de20


	//   ....[185]....
        /*1118*/ 	.word	0x0001e140


	//   ....[186]....
        /*111c*/ 	.word	0x0001e1d0


	//   ....[187]....
        /*1120*/ 	.word	0x0001e260


	//   ....[188]....
        /*1124*/ 	.word	0x0001e2f0


	//   ....[189]....
        /*1128*/ 	.word	0x0001e3d0


	//   ....[190]....
        /*112c*/ 	.word	0x0001e460


	//   ....[191]....
        /*1130*/ 	.word	0x0001e500


	//   ....[192]....
        /*1134*/ 	.word	0x0001e590


	//   ....[193]....
        /*1138*/ 	.word	0x0001e680


	//   ....[194]....
        /*113c*/ 	.word	0x0001e710


	//   ....[195]....
        /*1140*/ 	.word	0x0001e7b0


	//   ....[196]....
        /*1144*/ 	.word	0x0001e840


	//   ....[197]....
        /*1148*/ 	.word	0x0001e920


	//   ....[198]....
        /*114c*/ 	.word	0x0001e9c0


	//   ....[199]....
        /*1150*/ 	.word	0x0001ea50


	//   ....[200]....
        /*1154*/ 	.word	0x0001eaa0


	//   ....[201]....
        /*1158*/ 	.word	0x0001eaf0


	//   ....[202]....
        /*115c*/ 	.word	0x0001eb90


	//   ....[203]....
        /*1160*/ 	.word	0x0001ec20


	//   ....[204]....
        /*1164*/ 	.word	0x0001ec70


	//   ....[205]....
        /*1168*/ 	.word	0x0001ecc0


	//   ....[206]....
        /*116c*/ 	.word	0x0001edc0


	//   ....[207]....
        /*1170*/ 	.word	0x0001ee70


	//   ....[208]....
        /*1174*/ 	.word	0x0001eef0


	//   ....[209]....
        /*1178*/ 	.word	0x0001ef60


	//   ....[210]....
        /*117c*/ 	.word	0x0001f080


	//   ....[211]....
        /*1180*/ 	.word	0x0001f1a0


	//   ....[212]....
        /*1184*/ 	.word	0x0001f260


	//   ....[213]....
        /*1188*/ 	.word	0x0001f2b0


	//   ....[214]....
        /*118c*/ 	.word	0x0001f560


	//   ....[215]....
        /*1190*/ 	.word	0x0001f5b0


	//   ....[216]....
        /*1194*/ 	.word	0x0001f640


	//   ....[217]....
        /*1198*/ 	.word	0x0001f6d0


	//   ....[218]....
        /*119c*/ 	.word	0x0001f760


	//   ....[219]....
        /*11a0*/ 	.word	0x0001f7f0


	//   ....[220]....
        /*11a4*/ 	.word	0x0001f880


	//   ....[221]....
        /*11a8*/ 	.word	0x0001f910


	//   ....[222]....
        /*11ac*/ 	.word	0x0001f990


	//   ....[223]....
        /*11b0*/ 	.word	0x0001f9e0


	//   ....[224]....
        /*11b4*/ 	.word	0x0001fa80


	//   ....[225]....
        /*11b8*/ 	.word	0x0001fb10


	//   ....[226]....
        /*11bc*/ 	.word	0x0001fba0


	//   ....[227]....
        /*11c0*/ 	.word	0x0001fbf0


	//   ....[228]....
        /*11c4*/ 	.word	0x0001fc90


	//   ....[229]....
        /*11c8*/ 	.word	0x0001fd20


	//   ....[230]....
        /*11cc*/ 	.word	0x0001fdc0


	//   ....[231]....
        /*11d0*/ 	.word	0x0001fe50


	//   ....[232]....
        /*11d4*/ 	.word	0x0001fef0


	//   ....[233]....
        /*11d8*/ 	.word	0x0001ff80


	//   ....[234]....
        /*11dc*/ 	.word	0x00020050


	//   ....[235]....
        /*11e0*/ 	.word	0x00020330


	//   ....[236]....
        /*11e4*/ 	.word	0x00020420


	//   ....[237]....
        /*11e8*/ 	.word	0x000204c0


	//   ....[238]....
        /*11ec*/ 	.word	0x00020520


	//   ....[239]....
        /*11f0*/ 	.word	0x00020610


	//   ....[240]....
        /*11f4*/ 	.word	0x00020680


	//   ....[241]....
        /*11f8*/ 	.word	0x00020770


	//   ....[242]....
        /*11fc*/ 	.word	0x000207e0


	//   ....[243]....
        /*1200*/ 	.word	0x000208d0


	//   ....[244]....
        /*1204*/ 	.word	0x00020940


	//   ....[245]....
        /*1208*/ 	.word	0x00020a30


	//   ....[246]....
        /*120c*/ 	.word	0x00020aa0


	//   ....[247]....
        /*1210*/ 	.word	0x00020b40


	//   ....[248]....
        /*1214*/ 	.word	0x00020c30


	//   ....[249]....
        /*1218*/ 	.word	0x00020ca0


	//   ....[250]....
        /*121c*/ 	.word	0x00020d00


	//   ....[251]....
        /*1220*/ 	.word	0x00020df0


	//   ....[252]....
        /*1224*/ 	.word	0x00020e50


	//   ....[253]....
        /*1228*/ 	.word	0x00020f50


	//   ....[254]....
        /*122c*/ 	.word	0x00020fb0


	//   ....[255]....
        /*1230*/ 	.word	0x000210b0


	//   ....[0]....
        /*1234*/ 	.word	0x00021110


	//   ....[1]....
        /*1238*/ 	.word	0x00021210


	//   ....[2]....
        /*123c*/ 	.word	0x00021270


	//   ....[3]....
        /*1240*/ 	.word	0x00021370


	//   ....[4]....
        /*1244*/ 	.word	0x000213d0


	//   ....[5]....
        /*1248*/ 	.word	0x000214d0


	//   ....[6]....
        /*124c*/ 	.word	0x00021530


	//   ....[7]....
        /*1250*/ 	.word	0x000215d0


	//   ....[8]....
        /*1254*/ 	.word	0x00021750


	//   ....[9]....
        /*1258*/ 	.word	0x00021830


	//   ....[10]....
        /*125c*/ 	.word	0x000218e0


	//   ....[11]....
        /*1260*/ 	.word	0x000219f0


	//   ....[12]....
        /*1264*/ 	.word	0x00021a50


	//   ....[13]....
        /*1268*/ 	.word	0x00021b60


	//   ....[14]....
        /*126c*/ 	.word	0x00021bc0


	//   ....[15]....
        /*1270*/ 	.word	0x00021cd0


	//   ....[16]....
        /*1274*/ 	.word	0x00021d30


	//   ....[17]....
        /*1278*/ 	.word	0x00021e40


	//   ....[18]....
        /*127c*/ 	.word	0x00021ea0


	//   ....[19]....
        /*1280*/ 	.word	0x00021f60


	//   ....[20]....
        /*1284*/ 	.word	0x000220c0


	//   ....[21]....
        /*1288*/ 	.word	0x00022160


	//   ....[22]....
        /*128c*/ 	.word	0x000221c0


	//   ....[23]....
        /*1290*/ 	.word	0x00022270


	//   ....[24]....
        /*1294*/ 	.word	0x000222d0


	//   ....[25]....
        /*1298*/ 	.word	0x00022380


	//   ....[26]....
        /*129c*/ 	.word	0x000223e0


	//   ....[27]....
        /*12a0*/ 	.word	0x00022490


	//   ....[28]....
        /*12a4*/ 	.word	0x000224f0


	//   ....[29]....
        /*12a8*/ 	.word	0x000225a0


	//   ....[30]....
        /*12ac*/ 	.word	0x00022600


	//   ....[31]....
        /*12b0*/ 	.word	0x000226b0


	//   ....[32]....
        /*12b4*/ 	.word	0x000227a0


	//   ....[33]....
        /*12b8*/ 	.word	0x00022840


	//   ....[34]....
        /*12bc*/ 	.word	0x000228a0


	//   ....[35]....
        /*12c0*/ 	.word	0x00022970


	//   ....[36]....
        /*12c4*/ 	.word	0x000229d0


	//   ....[37]....
        /*12c8*/ 	.word	0x00022aa0


	//   ....[38]....
        /*12cc*/ 	.word	0x00022b00


	//   ....[39]....
        /*12d0*/ 	.word	0x00022bd0


	//   ....[40]....
        /*12d4*/ 	.word	0x00022c30


	//   ....[41]....
        /*12d8*/ 	.word	0x00022d00


	//   ....[42]....
        /*12dc*/ 	.word	0x00022d60


	//   ....[43]....
        /*12e0*/ 	.word	0x00022e30


	//   ....[44]....
        /*12e4*/ 	.word	0x00022ec0


	//   ....[45]....
        /*12e8*/ 	.word	0x00022f60


	//   ....[46]....
        /*12ec*/ 	.word	0x000230e0


	//   ....[47]....
        /*12f0*/ 	.word	0x00023150


	//   ....[48]....
        /*12f4*/ 	.word	0x000231c0


	//   ....[49]....
        /*12f8*/ 	.word	0x00023230


	//   ....[50]....
        /*12fc*/ 	.word	0x000232a0


	//   ....[51]....
        /*1300*/ 	.word	0x00023320


	//   ....[52]....
        /*1304*/ 	.word	0x000233a0


	//   ....[53]....
        /*1308*/ 	.word	0x00023430


	//   ....[54]....
        /*130c*/ 	.word	0x000234a0


	//   ....[55]....
        /*1310*/ 	.word	0x00023510


	//   ....[56]....
        /*1314*/ 	.word	0x00023580


	//   ....[57]....
        /*1318*/ 	.word	0x00023600


	//   ....[58]....
        /*131c*/ 	.word	0x00023670


	//   ....[59]....
        /*1320*/ 	.word	0x00023700


	//   ....[60]....
        /*1324*/ 	.word	0x00023760


	//   ....[61]....
        /*1328*/ 	.word	0x000237f0


	//   ....[62]....
        /*132c*/ 	.word	0x00023920


	//----- nvinfo : EIATTR_REG_RECONFIG
	.align		4
.L_581:
        /*1330*/ 	.byte	0x01, 0x54
	.zero		2


	//----- nvinfo : EIATTR_SYSCALL_OFFSETS
	.align		4
        /*1334*/ 	.byte	0x04, 0x46
        /*1336*/ 	.short	(.L_583 - .L_582)


	//   ....[0]....
.L_582:
        /*1338*/ 	.word	0x00002400


	//   ....[1]....
        /*133c*/ 	.word	0x00002550


	//   ....[2]....
        /*1340*/ 	.word	0x00007460


	//   ....[3]....
        /*1344*/ 	.word	0x00007780


	//   ....[4]....
        /*1348*/ 	.word	0x00019a40


	//   ....[5]....
        /*134c*/ 	.word	0x00019b90


	//   ....[6]....
        /*1350*/ 	.word	0x00019c80


	//   ....[7]....
        /*1354*/ 	.word	0x0001ab40


	//----- nvinfo : EIATTR_MBARRIER_INSTR_OFFSETS
	.align		4
.L_583:
        /*1358*/ 	.byte	0x04, 0x39
        /*135a*/ 	.short	(.L_585 - .L_584)


	//   ....[0]....
.L_584:
        /*135c*/ 	.word	0x00000270
        /*1360*/ 	.word	0x000000ff
        /*1364*/ 	.word	0x00022800
        /*1368*/ 	.short	0x0100
        /*136a*/ 	.byte	0x08
	.zero		1


	//   ....[1]....
        /*136c*/ 	.word	0x00000280
        /*1370*/ 	.word	0x000000ff
        /*1374*/ 	.word	0x00022820
        /*1378*/ 	.short	0x0100
        /*137a*/ 	.byte	0x08
	.zero		1


	//   ....[2]....
        /*137c*/ 	.word	0x00000370
        /*1380*/ 	.word	0x000000ff
        /*1384*/ 	.word	0x00022830
        /*1388*/ 	.short	0x0100
        /*138a*/ 	.byte	0x08
	.zero		1


	//   ....[3]....
        /*138c*/ 	.word	0x00000380
        /*1390*/ 	.word	0x000000ff
        /*1394*/ 	.word	0x00022840
        /*1398*/ 	.short	0x0100
        /*139a*/ 	.byte	0x08
	.zero		1


	//   ....[4]....
        /*139c*/ 	.word	0x00000390
        /*13a0*/ 	.word	0x000000ff
        /*13a4*/ 	.word	0x00022838
        /*13a8*/ 	.short	0x0100
        /*13aa*/ 	.byte	0x08
	.zero		1


	//   ....[5]....
        /*13ac*/ 	.word	0x000003a0
        /*13b0*/ 	.word	0x000000ff
        /*13b4*/ 	.word	0x00022848
        /*13b8*/ 	.short	0x0100
        /*13ba*/ 	.byte	0x08
	.zero		1


	//   ....[6]....
        /*13bc*/ 	.word	0x000004d0
        /*13c0*/ 	.word	0x000000ff
        /*13c4*/ 	.word	0x00022850
        /*13c8*/ 	.short	0x0100
        /*13ca*/ 	.byte	0x08
	.zero		1


	//   ....[7]....
        /*13cc*/ 	.word	0x000004e0
        /*13d0*/ 	.word	0x000000ff
        /*13d4*/ 	.word	0x00022860
        /*13d8*/ 	.short	0x0100
        /*13da*/ 	.byte	0x08
	.zero		1


	//   ....[8]....
        /*13dc*/ 	.word	0x000004f0
        /*13e0*/ 	.word	0x000000ff
        /*13e4*/ 	.word	0x00022858
        /*13e8*/ 	.short	0x0100
        /*13ea*/ 	.byte	0x08
	.zero		1


	//   ....[9]....
        /*13ec*/ 	.word	0x00000500
        /*13f0*/ 	.word	0x000000ff
        /*13f4*/ 	.word	0x00022868
        /*13f8*/ 	.short	0x0100
        /*13fa*/ 	.byte	0x08
	.zero		1


	//   ....[10]....
        /*13fc*/ 	.word	0x000005f0
        /*1400*/ 	.word	0x000000ff
        /*1404*/ 	.word	0x00022870
        /*1408*/ 	.short	0x0100
        /*140a*/ 	.byte	0x06
	.zero		1


	//   ....[11]....
        /*140c*/ 	.word	0x00000600
        /*1410*/ 	.word	0x000000ff
        /*1414*/ 	.word	0x00022880
        /*1418*/ 	.short	0x0100
        /*141a*/ 	.byte	0x06
	.zero		1


	//   ....[12]....
        /*141c*/ 	.word	0x00000610
        /*1420*/ 	.word	0x000000ff
        /*1424*/ 	.word	0x00022878
        /*1428*/ 	.short	0x0100
        /*142a*/ 	.byte	0x06
	.zero		1


	//   ....[13]....
        /*142c*/ 	.word	0x00000620
        /*1430*/ 	.word	0x000000ff
        /*1434*/ 	.word	0x00022888
        /*1438*/ 	.short	0x0100
        /*143a*/ 	.byte	0x06
	.zero		1


	//   ....[14]....
        /*143c*/ 	.word	0x00000750
        /*1440*/ 	.word	0x000000ff
        /*1444*/ 	.word	0x00022890
        /*1448*/ 	.short	0x0100
        /*144a*/ 	.byte	0x08
	.zero		1


	//   ....[15]....
        /*144c*/ 	.word	0x00000760
        /*1450*/ 	.word	0x000000ff
        /*1454*/ 	.word	0x000228a0
        /*1458*/ 	.short	0x0100
        /*145a*/ 	.byte	0x08
	.zero		1


	//   ....[16]....
        /*145c*/ 	.word	0x00000770
        /*1460*/ 	.word	0x000000ff
        /*1464*/ 	.word	0x00022898
        /*1468*/ 	.short	0x0100
        /*146a*/ 	.byte	0x08
	.zero		1


	//   ....[17]....
        /*146c*/ 	.word	0x00000780
        /*1470*/ 	.word	0x000000ff
        /*1474*/ 	.word	0x000228a8
        /*1478*/ 	.short	0x0100
        /*147a*/ 	.byte	0x08
	.zero		1


	//   ....[18]....
        /*147c*/ 	.word	0x000008b0
        /*1480*/ 	.word	0x000000ff
        /*1484*/ 	.word	0x000228b0
        /*1488*/ 	.short	0x0100
        /*148a*/ 	.byte	0x08
	.zero		1


	//   ....[19]....
        /*148c*/ 	.word	0x000008c0
        /*1490*/ 	.word	0x000000ff
        /*1494*/ 	.word	0x000228c0
        /*1498*/ 	.short	0x0100
        /*149a*/ 	.byte	0x08
	.zero		1


	//   ....[20]....
        /*149c*/ 	.word	0x000008d0
        /*14a0*/ 	.word	0x000000ff
        /*14a4*/ 	.word	0x000228b8
        /*14a8*/ 	.short	0x0100
        /*14aa*/ 	.byte	0x08
	.zero		1


	//   ....[21]....
        /*14ac*/ 	.word	0x000008e0
        /*14b0*/ 	.word	0x000000ff
        /*14b4*/ 	.word	0x000228c8
        /*14b8*/ 	.short	0x0100
        /*14ba*/ 	.byte	0x08
	.zero		1


	//   ....[22]....
        /*14bc*/ 	.word	0x00003840
        /*14c0*/ 	.word	0x00000057
        /*14c4*/ 	.word	0x00022890
        /*14c8*/ 	.short	0x010a
        /*14ca*/ 	.byte	0x3f
	.zero		1


	//   ....[23]....
        /*14cc*/ 	.word	0x00004bf0
        /*14d0*/ 	.word	0x00000057
        /*14d4*/ 	.word	0x00022890
        /*14d8*/ 	.short	0x010a
        /*14da*/ 	.byte	0x3f
	.zero		1


	//   ....[24]....
        /*14dc*/ 	.word	0x00005ce0
        /*14e0*/ 	.word	0x00000057
        /*14e4*/ 	.word	0x00022890
        /*14e8*/ 	.short	0x010a
        /*14ea*/ 	.byte	0x3f
	.zero		1


	//   ....[25]....
        /*14ec*/ 	.word	0x00006180
        /*14f0*/ 	.word	0x00000004
        /*14f4*/ 	.word	0x00000000
        /*14f8*/ 	.short	0x0101
        /*14fa*/ 	.byte	0x3f
	.zero		1


	//   ....[26]....
        /*14fc*/ 	.word	0x000061c0
        /*1500*/ 	.word	0x00000057
        /*1504*/ 	.word	0x000228b0
        /*1508*/ 	.short	0x010a
        /*150a*/ 	.byte	0x3f
	.zero		1


	//   ....[27]....
        /*150c*/ 	.word	0x000069e0
        /*1510*/ 	.word	0x00000057
        /*1514*/ 	.word	0x00000000
        /*1518*/ 	.short	0x0101
        /*151a*/ 	.byte	0x3f
	.zero		1


	//   ....[28]....
        /*151c*/ 	.word	0x00007500
        /*1520*/ 	.word	0x00000016
        /*1524*/ 	.word	0x00022800
        /*1528*/ 	.short	0x010a
        /*152a*/ 	.byte	0x3f
	.zero		1


	//   ....[29]....
        /*152c*/ 	.word	0x00007550
        /*1530*/ 	.word	0x00000016
        /*1534*/ 	.word	0x00022800
        /*1538*/ 	.short	0x010a
        /*153a*/ 	.byte	0x3f
	.zero		1


	//   ....[30]....
        /*153c*/ 	.word	0x00007fe0
        /*1540*/ 	.word	0x00000016
        /*1544*/ 	.word	0x00022800
        /*1548*/ 	.short	0x010a
        /*154a*/ 	.byte	0x3f
	.zero		1


	//   ....[31]....
        /*154c*/ 	.word	0x00009500
        /*1550*/ 	.word	0x00000016
        /*1554*/ 	.word	0x00022800
        /*1558*/ 	.short	0x010a
        /*155a*/ 	.byte	0x3f
	.zero		1


	//   ....[32]....
        /*155c*/ 	.word	0x0000a520
        /*1560*/ 	.word	0x0000000c
        /*1564*/ 	.word	0x00022830
        /*1568*/ 	.short	0x010a
        /*156a*/ 	.byte	0x3f
	.zero		1


	//   ....[33]....
        /*156c*/ 	.word	0x0000a5c0
        /*1570*/ 	.word	0x0000000c
        /*1574*/ 	.word	0x00022830
        /*1578*/ 	.short	0x010a
        /*157a*/ 	.byte	0x3f
	.zero		1


	//   ....[34]....
        /*157c*/ 	.word	0x0000b7e0
        /*1580*/ 	.word	0x00000018
        /*1584*/ 	.word	0x00000000
        /*1588*/ 	.short	0x0101
        /*158a*/ 	.byte	0x3f
	.zero		1


	//   ....[35]....
        /*158c*/ 	.word	0x0000bec0
        /*1590*/ 	.word	0x0000000c
        /*1594*/ 	.word	0x00022850
        /*1598*/ 	.short	0x010a
        /*159a*/ 	.byte	0x3f
	.zero		1


	//   ....[36]....
        /*159c*/ 	.word	0x0000bf10
        /*15a0*/ 	.word	0x0000000c
        /*15a4*/ 	.word	0x00022850
        /*15a8*/ 	.short	0x010a
        /*15aa*/ 	.byte	0x3f
	.zero		1


	//   ....[37]....
        /*15ac*/ 	.word	0x0000c350
        /*15b0*/ 	.word	0x0000000c
        /*15b4*/ 	.word	0x00000000
        /*15b8*/ 	.short	0x0101
        /*15ba*/ 	.byte	0x3f
	.zero		1


	//   ....[38]....
        /*15bc*/ 	.word	0x0000c4f0
        /*15c0*/ 	.word	0x0000000d
        /*15c4*/ 	.word	0x00022830
        /*15c8*/ 	.short	0x010a
        /*15ca*/ 	.byte	0x3f
	.zero		1


	//   ....[39]....
        /*15cc*/ 	.word	0x0000c550
        /*15d0*/ 	.word	0x0000000d
        /*15d4*/ 	.word	0x00022830
        /*15d8*/ 	.short	0x010a
        /*15da*/ 	.byte	0x3f
	.zero		1


	//   ....[40]....
        /*15dc*/ 	.word	0x0000da00
        /*15e0*/ 	.word	0x0000009d
        /*15e4*/ 	.word	0x00000000
        /*15e8*/ 	.short	0x0101
        /*15ea*/ 	.byte	0x3f
	.zero		1


	//   ....[41]....
        /*15ec*/ 	.word	0x0000e6c0
        /*15f0*/ 	.word	0x0000000d
        /*15f4*/ 	.word	0x00022850
        /*15f8*/ 	.short	0x010a
        /*15fa*/ 	.byte	0x3f
	.zero		1


	//   ....[42]....
        /*15fc*/ 	.word	0x0000e710
        /*1600*/ 	.word	0x0000000d
        /*1604*/ 	.word	0x00022850
        /*1608*/ 	.short	0x010a
        /*160a*/ 	.byte	0x3f
	.zero		1


	//   ....[43]....
        /*160c*/ 	.word	0x0000eb00
        /*1610*/ 	.word	0x0000000d
        /*1614*/ 	.word	0x00000000
        /*1618*/ 	.short	0x0101
        /*161a*/ 	.byte	0x3f
	.zero		1


	//   ....[44]....
        /*161c*/ 	.word	0x0000ec30
        /*1620*/ 	.word	0x0000000d
        /*1624*/ 	.word	0x00022830
        /*1628*/ 	.short	0x010a
        /*162a*/ 	.byte	0x3f
	.zero		1


	//   ....[45]....
        /*162c*/ 	.word	0x0000ec90
        /*1630*/ 	.word	0x0000000d
        /*1634*/ 	.word	0x00022830
        /*1638*/ 	.short	0x010a
        /*163a*/ 	.byte	0x3f
	.zero		1


	//   ....[46]....
        /*163c*/ 	.word	0x0000fe90
        /*1640*/ 	.word	0x000000a2
        /*1644*/ 	.word	0x00000000
        /*1648*/ 	.short	0x0101
        /*164a*/ 	.byte	0x3f
	.zero		1


	//   ....[47]....
        /*164c*/ 	.word	0x00010630
        /*1650*/ 	.word	0x0000000d
        /*1654*/ 	.word	0x00022850
        /*1658*/ 	.short	0x010a
        /*165a*/ 	.byte	0x3f
	.zero		1


	//   ....[48]....
        /*165c*/ 	.word	0x00010680
        /*1660*/ 	.word	0x0000000d
        /*1664*/ 	.word	0x00022850
        /*1668*/ 	.short	0x010a
        /*166a*/ 	.byte	0x3f
	.zero		1


	//   ....[49]....
        /*166c*/ 	.word	0x00010a70
        /*1670*/ 	.word	0x0000000d
        /*1674*/ 	.word	0x00000000
        /*1678*/ 	.short	0x0101
        /*167a*/ 	.byte	0x3f
	.zero		1


	//   ....[50]....
        /*167c*/ 	.word	0x00012ff0
        /*1680*/ 	.word	0x00000003
        /*1684*/ 	.word	0x00000000
        /*1688*/ 	.short	0x0101
        /*168a*/ 	.byte	0x3f
	.zero		1


	//   ....[51]....
        /*168c*/ 	.word	0x00013b90
        /*1690*/ 	.word	0x0000000a
        /*1694*/ 	.word	0x00000000
        /*1698*/ 	.short	0x0101
        /*169a*/ 	.byte	0x3f
	.zero		1


	//   ....[52]....
        /*169c*/ 	.word	0x000183e0
        /*16a0*/ 	.word	0x00000010
        /*16a4*/ 	.word	0x00022820
        /*16a8*/ 	.short	0x010a
        /*16aa*/ 	.byte	0x3f
	.zero		1


	//   ....[53]....
        /*16ac*/ 	.word	0x00018470
        /*16b0*/ 	.word	0x00000003
        /*16b4*/ 	.word	0x000228a0
        /*16b8*/ 	.short	0x010a
        /*16ba*/ 	.byte	0x3f
	.zero		1


	//   ....[54]....
        /*16bc*/ 	.word	0x000186c0
        /*16c0*/ 	.word	0x00000003
        /*16c4*/ 	.word	0x000228c0
        /*16c8*/ 	.short	0x010a
        /*16ca*/ 	.byte	0x3f
	.zero		1


	//   ....[55]....
        /*16cc*/ 	.word	0x00018cd0
        /*16d0*/ 	.word	0x00000009
        /*16d4*/ 	.word	0x000228a0
        /*16d8*/ 	.short	0x010a
        /*16da*/ 	.byte	0x3f
	.zero		1


	//   ....[56]....
        /*16dc*/ 	.word	0x00018f10
        /*16e0*/ 	.word	0x00000009
        /*16e4*/ 	.word	0x000228c0
        /*16e8*/ 	.short	0x010a
        /*16ea*/ 	.byte	0x3f
	.zero		1


	//   ....[57]....
        /*16ec*/ 	.word	0x0001a160
        /*16f0*/ 	.word	0x00000016
        /*16f4*/ 	.word	0x00022840
        /*16f8*/ 	.short	0x010a
        /*16fa*/ 	.byte	0x3f
	.zero		1


	//   ....[58]....
        /*16fc*/ 	.word	0x0001a790
        /*1700*/ 	.word	0x00000016
        /*1704*/ 	.word	0x00022830
        /*1708*/ 	.short	0x0107
        /*170a*/ 	.byte	0x3f
	.zero		1


	//   ....[59]....
        /*170c*/ 	.word	0x0001a870
        /*1710*/ 	.word	0x00000016
        /*1714*/ 	.word	0x00022830
        /*1718*/ 	.short	0x0101
        /*171a*/ 	.byte	0x3f
	.zero		1


	//   ....[60]....
        /*171c*/ 	.word	0x0001b410
        /*1720*/ 	.word	0x00000010
        /*1724*/ 	.word	0x00022800
        /*1728*/ 	.short	0x0107
        /*172a*/ 	.byte	0x3f
	.zero		1


	//   ....[61]....
        /*172c*/ 	.word	0x0001b500
        /*1730*/ 	.word	0x00000010
        /*1734*/ 	.word	0x00022800
        /*1738*/ 	.short	0x0101
        /*173a*/ 	.byte	0x3f
	.zero		1


	//   ....[62]....
        /*173c*/ 	.word	0x0001b520
        /*1740*/ 	.word	0x00000010
        /*1744*/ 	.word	0x00022820
        /*1748*/ 	.short	0x010a
        /*174a*/ 	.byte	0x3f
	.zero		1


	//   ....[63]....
        /*174c*/ 	.word	0x0001b5b0
        /*1750*/ 	.word	0x00000016
        /*1754*/ 	.word	0x00022860
        /*1758*/ 	.short	0x010a
        /*175a*/ 	.byte	0x3f
	.zero		1


	//   ....[64]....
        /*175c*/ 	.word	0x0001bc90
        /*1760*/ 	.word	0x00000016
        /*1764*/ 	.word	0x00022850
        /*1768*/ 	.short	0x0107
        /*176a*/ 	.byte	0x3f
	.zero		1


	//   ....[65]....
        /*176c*/ 	.word	0x0001bd60
        /*1770*/ 	.word	0x00000016
        /*1774*/ 	.word	0x00022850
        /*1778*/ 	.short	0x0101
        /*177a*/ 	.byte	0x3f
	.zero		1


	//   ....[66]....
        /*177c*/ 	.word	0x0001c0a0
        /*1780*/ 	.word	0x00000006
        /*1784*/ 	.word	0x00022840
        /*1788*/ 	.short	0x010a
        /*178a*/ 	.byte	0x3f
	.zero		1


	//   ....[67]....
        /*178c*/ 	.word	0x0001c460
        /*1790*/ 	.word	0x00000006
        /*1794*/ 	.word	0x00022830
        /*1798*/ 	.short	0x0107
        /*179a*/ 	.byte	0x3f
	.zero		1


	//   ....[68]....
        /*179c*/ 	.word	0x0001c520
        /*17a0*/ 	.word	0x00000006
        /*17a4*/ 	.word	0x00022830
        /*17a8*/ 	.short	0x0101
        /*17aa*/ 	.byte	0x3f
	.zero		1


	//   ....[69]....
        /*17ac*/ 	.word	0x0001c550
        /*17b0*/ 	.word	0x00000006
        /*17b4*/ 	.word	0x00022860
        /*17b8*/ 	.short	0x010a
        /*17ba*/ 	.byte	0x3f
	.zero		1


	//   ....[70]....
        /*17bc*/ 	.word	0x0001ca50
        /*17c0*/ 	.word	0x00000006
        /*17c4*/ 	.word	0x00022850
        /*17c8*/ 	.short	0x0107
        /*17ca*/ 	.byte	0x3f
	.zero		1


	//   ....[71]....
        /*17cc*/ 	.word	0x0001cb10
        /*17d0*/ 	.word	0x00000006
        /*17d4*/ 	.word	0x00022850
        /*17d8*/ 	.short	0x0101
        /*17da*/ 	.byte	0x3f
	.zero		1


	//   ....[72]....
        /*17dc*/ 	.word	0x0001dda0
        /*17e0*/ 	.word	0x00000005
        /*17e4*/ 	.word	0x00022820
        /*17e8*/ 	.short	0x010a
        /*17ea*/ 	.byte	0x3f
	.zero		1


	//   ....[73]....
        /*17ec*/ 	.word	0x0001df10
        /*17f0*/ 	.word	0x00000003
        /*17f4*/ 	.word	0x00022840
        /*17f8*/ 	.short	0x010a
        /*17fa*/ 	.byte	0x3f
	.zero		1


	//   ....[74]....
        /*17fc*/ 	.word	0x0001dfb0
        /*1800*/ 	.word	0x00000013
        /*1804*/ 	.word	0x00022840
        /*1808*/ 	.short	0x010a
        /*180a*/ 	.byte	0x3f
	.zero		1


	//   ....[75]....
        /*180c*/ 	.word	0x0001dff0
        /*1810*/ 	.word	0x00000003
        /*1814*/ 	.word	0x00022860
        /*1818*/ 	.short	0x010a
        /*181a*/ 	.byte	0x3f
	.zero		1


	//   ....[76]....
        /*181c*/ 	.word	0x0001e030
        /*1820*/ 	.word	0x00000013
        /*1824*/ 	.word	0x00022860
        /*1828*/ 	.short	0x010a
        /*182a*/ 	.byte	0x3f
	.zero		1


	//   ....[77]....
        /*182c*/ 	.word	0x0001e090
        /*1830*/ 	.word	0x00000057
        /*1834*/ 	.word	0x00022890
        /*1838*/ 	.short	0x010a
        /*183a*/ 	.byte	0x3f
	.zero		1


	//   ....[78]....
        /*183c*/ 	.word	0x0001e320
        /*1840*/ 	.word	0x00000057
        /*1844*/ 	.word	0x00022890
        /*1848*/ 	.short	0x010a
        /*184a*/ 	.byte	0x3f
	.zero		1


	//   ....[79]....
        /*184c*/ 	.word	0x0001e5d0
        /*1850*/ 	.word	0x00000057
        /*1854*/ 	.word	0x00022890
        /*1858*/ 	.short	0x010a
        /*185a*/ 	.byte	0x3f
	.zero		1


	//   ....[80]....
        /*185c*/ 	.word	0x0001e880
        /*1860*/ 	.word	0x00000057
        /*1864*/ 	.word	0x000228b0
        /*1868*/ 	.short	0x010a
        /*186a*/ 	.byte	0x3f
	.zero		1


	//   ....[81]....
        /*186c*/ 	.word	0x0001ed00
        /*1870*/ 	.word	0x00000016
        /*1874*/ 	.word	0x00022800
        /*1878*/ 	.short	0x010a
        /*187a*/ 	.byte	0x3f
	.zero		1


	//   ....[82]....
        /*187c*/ 	.word	0x0001f2e0
        /*1880*/ 	.word	0x00000016
        /*1884*/ 	.word	0x00022800
        /*1888*/ 	.short	0x010a
        /*188a*/ 	.byte	0x3f
	.zero		1


	//   ....[83]....
        /*188c*/ 	.word	0x0001f330
        /*1890*/ 	.word	0x0000000c
        /*1894*/ 	.word	0x00022830
        /*1898*/ 	.short	0x010a
        /*189a*/ 	.byte	0x3f
	.zero		1


	//   ....[84]....
        /*189c*/ 	.word	0x0001f380
        /*18a0*/ 	.word	0x0000000c
        /*18a4*/ 	.word	0x00022850
        /*18a8*/ 	.short	0x010a
        /*18aa*/ 	.byte	0x3f
	.zero		1


	//   ....[85]....
        /*18ac*/ 	.word	0x0001f3d0
        /*18b0*/ 	.word	0x0000000d
        /*18b4*/ 	.word	0x00022830
        /*18b8*/ 	.short	0x010a
        /*18ba*/ 	.byte	0x3f
	.zero		1


	//   ....[86]....
        /*18bc*/ 	.word	0x0001f420
        /*18c0*/ 	.word	0x0000000d
        /*18c4*/ 	.word	0x00022850
        /*18c8*/ 	.short	0x010a
        /*18ca*/ 	.byte	0x3f
	.zero		1


	//   ....[87]....
        /*18cc*/ 	.word	0x0001f470
        /*18d0*/ 	.word	0x0000000d
        /*18d4*/ 	.word	0x00022830
        /*18d8*/ 	.short	0x010a
        /*18da*/ 	.byte	0x3f
	.zero		1


	//   ....[88]....
        /*18dc*/ 	.word	0x0001f4c0
        /*18e0*/ 	.word	0x0000000d
        /*18e4*/ 	.word	0x00022850
        /*18e8*/ 	.short	0x010a
        /*18ea*/ 	.byte	0x3f
	.zero		1


	//   ....[89]....
        /*18ec*/ 	.word	0x00020110
        /*18f0*/ 	.word	0x00000010
        /*18f4*/ 	.word	0x00022820
        /*18f8*/ 	.short	0x010a
        /*18fa*/ 	.byte	0x3f
	.zero		1


	//   ....[90]....
        /*18fc*/ 	.word	0x00020160
        /*1900*/ 	.word	0x00000003
        /*1904*/ 	.word	0x000228a0
        /*1908*/ 	.short	0x010a
        /*190a*/ 	.byte	0x3f
	.zero		1


	//   ....[91]....
        /*190c*/ 	.word	0x000201b0
        /*1910*/ 	.word	0x00000003
        /*1914*/ 	.word	0x000228c0
        /*1918*/ 	.short	0x010a
        /*191a*/ 	.byte	0x3f
	.zero		1


	//   ....[92]....
        /*191c*/ 	.word	0x00020200
        /*1920*/ 	.word	0x00000009
        /*1924*/ 	.word	0x000228a0
        /*1928*/ 	.short	0x010a
        /*192a*/ 	.byte	0x3f
	.zero		1


	//   ....[93]....
        /*192c*/ 	.word	0x00020250
        /*1930*/ 	.word	0x00000009
        /*1934*/ 	.word	0x000228c0
        /*1938*/ 	.short	0x010a
        /*193a*/ 	.byte	0x3f
	.zero		1


	//   ....[94]....
        /*193c*/ 	.word	0x00020370
        /*1940*/ 	.word	0x00000016
        /*1944*/ 	.word	0x00022840
        /*1948*/ 	.short	0x010a
        /*194a*/ 	.byte	0x3f
	.zero		1


	//   ....[95]....
        /*194c*/ 	.word	0x00021650
        /*1950*/ 	.word	0x00000010
        /*1954*/ 	.word	0x00022820
        /*1958*/ 	.short	0x010a
        /*195a*/ 	.byte	0x3f
	.zero		1


	//   ....[96]....
        /*195c*/ 	.word	0x000216a0
        /*1960*/ 	.word	0x00000016
        /*1964*/ 	.word	0x00022860
        /*1968*/ 	.short	0x010a
        /*196a*/ 	.byte	0x3f
	.zero		1


	//   ....[97]....
        /*196c*/ 	.word	0x00022010
        /*1970*/ 	.word	0x00000006
        /*1974*/ 	.word	0x00022840
        /*1978*/ 	.short	0x010a
        /*197a*/ 	.byte	0x3f
	.zero		1


	//   ....[98]....
        /*197c*/ 	.word	0x000226f0
        /*1980*/ 	.word	0x00000006
        /*1984*/ 	.word	0x00022860
        /*1988*/ 	.short	0x010a
        /*198a*/ 	.byte	0x3f
	.zero		1


	//   ....[99]....
        /*198c*/ 	.word	0x00023840
        /*1990*/ 	.word	0x00000005
        /*1994*/ 	.word	0x00022820
        /*1998*/ 	.short	0x010a
        /*199a*/ 	.byte	0x3f
	.zero		1


	//   ....[100]....
        /*199c*/ 	.word	0x000239e0
        /*19a0*/ 	.word	0x00000003
        /*19a4*/ 	.word	0x00022840
        /*19a8*/ 	.short	0x010a
        /*19aa*/ 	.byte	0x3f
	.zero		1


	//   ....[101]....
        /*19ac*/ 	.word	0x00023a30
        /*19b0*/ 	.word	0x00000013
        /*19b4*/ 	.word	0x00022840
        /*19b8*/ 	.short	0x010a
        /*19ba*/ 	.byte	0x3f
	.zero		1


	//   ....[102]....
        /*19bc*/ 	.word	0x00023a80
        /*19c0*/ 	.word	0x00000003
        /*19c4*/ 	.word	0x00022860
        /*19c8*/ 	.short	0x010a
        /*19ca*/ 	.byte	0x3f
	.zero		1


	//----- nvinfo : EIATTR_NUM_MBARRIERS
	.align		4
.L_585:
        /*19cc*/ 	.byte	0x03, 0x38
        /*19ce*/ 	.short	0x0016


	//----- nvinfo : EIATTR_EXIT_INSTR_OFFSETS
	.align		4
        /*19d0*/ 	.byte	0x04, 0x1c
        /*19d2*/ 	.short	(.L_587 - .L_586)


	//   ....[0]....
.L_586:
        /*19d4*/ 	.word	0x0001e080


	//----- nvinfo : EIATTR_MAX_THREADS
	.align		4
.L_587:
        /*19d8*/ 	.byte	0x04, 0x05
        /*19da*/ 	.short	(.L_589 - .L_588)
.L_588:
        /*19dc*/ 	.word	0x00000180
        /*19e0*/ 	.word	0x00000001
        /*19e4*/ 	.word	0x00000001


	//----- nvinfo : EIATTR_CRS_STACK_SIZE
	.align		4
.L_589:
        /*19e8*/ 	.byte	0x04, 0x1e
        /*19ea*/ 	.short	(.L_591 - .L_590)
.L_590:
        /*19ec*/ 	.word	0x00000000


	//----- nvinfo : EIATTR_CBANK_PARAM_SIZE
	.align		4
.L_591:
        /*19f0*/ 	.byte	0x03, 0x19
        /*19f2*/ 	.short	0x0af0


	//----- nvinfo : EIATTR_PARAM_CBANK
	.align		4
        /*19f4*/ 	.byte	0x04, 0x0a
        /*19f6*/ 	.short	(.L_593 - .L_592)
	.align		4
.L_592:
        /*19f8*/ 	.word	index@(.nv.constant0._ZN7cutlass13device_kernelIN5flash11enable_sm90INS1_16FlashAttnFwdSm90INS1_25CollectiveMainloopFwdSm90ILi2EN4cute5tupleIJNS5_1CILi1EEES8_S8_EEENS6_IJNS7_ILi128EEENS7_ILi96EEENS7_ILi64EEEEEELi256ENS_10bfloat16_tEfNS_4arch4Sm90ELb1ELb0ELb0ELb1ELb1ELb1ELb0ELb1ELb0ELb1ELb1ELb0EEENS1_21CollectiveEpilogueFwdINS6_IJSA_NS7_ILi256EEESB_EEES9_SE_SG_Li256ELb1ELb1ELb1ELb0EEENS1_36VarlenDynamicPersistentTileSchedulerILi128ELi96ELi256ELi128ELb1ELb1ELb1ELb1ELb1ELb1EEEEEEEEEvNT_6ParamsE)
        /*19fc*/ 	.short	0x0210
        /*19fe*/ 	.short	0x0af0


	//----- nvinfo : EIATTR_SW_WAR
	.align		4
.L_593:
        /*1a00*/ 	.byte	0x04, 0x36
        /*1a02*/ 	.short	(.L_595 - .L_594)
.L_594:
        /*1a04*/ 	.word	0x00000008
.L_595:


//--------------------- .nv.info._ZN7cutlass13device_kernelIN5flash11enable_sm90INS1_16FlashAttnFwdSm90INS1_25CollectiveMainloopFwdSm90ILi2EN4cute5tupleIJNS5_1CILi1EEES8_S8_EEENS6_IJNS7_ILi128EEENS7_ILi96EEENS7_ILi64EEEEEELi256ENS_10bfloat16_tEfNS_4arch4Sm90ELb1ELb0ELb0ELb1ELb1ELb0ELb1ELb1ELb0ELb1ELb1ELb0EEENS1_21CollectiveEpilogueFwdINS6_IJSA_NS7_ILi256EEESB_EEES9_SE_SG_Li256ELb1ELb1ELb1ELb0EEENS1_36VarlenDynamicPersistentTileSchedulerILi128ELi96ELi256ELi128ELb1ELb1ELb1ELb1ELb1ELb1EEEEEEEEEvNT_6ParamsE --------------------------
	.section	.nv.info._ZN7cutlass13device_kernelIN5flash11enable_sm90INS1_16FlashAttnFwdSm90INS1_25CollectiveMainloopFwdSm90ILi2EN4cute5tupleIJNS5_1CILi1EEES8_S8_EEENS6_IJNS7_ILi128EEENS7_ILi96EEENS7_ILi64EEEEEELi256ENS_10bfloat16_tEfNS_4arch4Sm90ELb1ELb0ELb0ELb1ELb1ELb0ELb1ELb1ELb0ELb1ELb1ELb0EEENS1_21CollectiveEpilogueFwdINS6_IJSA_NS7_ILi256EEESB_EEES9_SE_SG_Li256ELb1ELb1ELb1ELb0EEENS1_36VarlenDynamicPersistentTileSchedulerILi128ELi96ELi256ELi128ELb1ELb1ELb1ELb1ELb1ELb1EEEEEEEEEvNT_6ParamsE,"",@"SHT_CUDA_INFO"
	.sectionflags	@""
	.align	4


	//----- nvinfo : EIATTR_CUDA_API_VERSION
	.align		4
        /*0000*/ 	.byte	0x04, 0x37
        /*0002*/ 	.short	(.L_597 - .L_596)
.L_596:
        /*0004*/ 	.word	0x00000082


	//----- nvinfo : EIATTR_KPARAM_INFO
	.align		4
.L_597:
        /*0008*/ 	.byte	0x04, 0x17
        /*000a*/ 	.short	(.L_599 - .L_598)
.L_598:
        /*000c*/ 	.word	0x00000000
        /*0010*/ 	.short	0x0000
        /*0012*/ 	.short	0x0070
        /*0014*/ 	.byte	0x00, 0xf0, 0x01, 0x2e


	//----- nvinfo : EIATTR_SPARSE_MMA_MASK
	.align		4
.L_599:
        /*0018*/ 	.byte	0x03, 0x50
        /*001a*/ 	.short	0x0000


	//----- nvinfo : EIATTR_MAXREG_COUNT
	.align		4
        /*001c*/ 	.byte	0x03, 0x1b
        /*001e*/ 	.short	0x00a8


	//----- nvinfo : EIATTR_NUM_BARRIERS
	.align		4
        /*0020*/ 	.byte	0x02, 0x4c
        /*0022*/ 	.byte	0x10
	.zero		1


	//----- nvinfo : EIATTR_EXTERNS
	.align		4
        /*0024*/ 	.byte	0x04, 0x0f
        /*0026*/ 	.short	(.L_601 - .L_600)


	//   ....[0]....
	.align		4
.L_600:
        /*0028*/ 	.word	index@(__assertfail)


	//----- nvinfo : EIATTR_ANNOTATIONS
	.align		4
.L_601:
        /*002c*/ 	.byte	0x04, 0x55
        /*002e*/ 	.short	(.L_603 - .L_602)


	//   ....[0]....
.L_602:
        /* <DEDUP_REMOVED lines=26> */


	//----- nvinfo : EIATTR_MERCURY_ISA_VERSION
	.align		4
.L_603:
        /*01b8*/ 	.byte	0x03, 0x5f
        /*01ba*/ 	.short	0x0101


	//----- nvinfo : EIATTR_UNUSED_LOAD_BYTE_OFFSET
	.align		4
        /*01bc*/ 	.byte	0x04, 0x44
        /*01be*/ 	.short	(.L_605 - .L_604)


	//   ....[0]....
.L_604:
        /*01c0*/ 	.word	0x000009a0
        /*01c4*/ 	.word	0x0000fff0


	//   ....[1]....
        /*01c8*/ 	.word	0x0000a0b0
        /*01cc*/ 	.word	0x0000fff0


	//----- nvinfo : EIATTR_INT_WARP_WIDE_INSTR_OFFSETS
	.align		4
.L_605:
        /*01d0*/ 	.byte	0x04, 0x31
        /*01d2*/ 	.short	(.L_607 - .L_606)


	//   ....[0]....
.L_606:
        /*01d4*/ 	.word	0x000000c0


	//   ....[1]....
        /*01d8*/ 	.word	0x000000d0


	//   ....[2]....
        /*01dc*/ 	.word	0x000000e0


	//   ....[3]....
        /*01e0*/ 	.word	0x00000180


	//   ....[4]....
        /*01e4*/ 	.word	0x000102d0


	//   ....[5]....
        /*01e8*/ 	.word	0x00010360


	//   ....[6]....
        /*01ec*/ 	.word	0x00014220


	//   ....[7]....
        /*01f0*/ 	.word	0x000142b0


	//----- nvinfo : EIATTR_COOP_GROUP_MASK_REGIDS
	.align		4
.L_607:
        /*01f4*/ 	.byte	0x04, 0x29
        /*01f6*/ 	.short	(.L_609 - .L_608)


	//   ....[0]....
.L_608:
        /*01f8*/ 	.word	0xffffffff


	//   ....[1]....
        /*01fc*/ 	.word	0xffffffff


	//   ....[2]....
        /*0200*/ 	.word	0xffffffff


	//   ....[3]....
        /*0204*/ 	.word	0xffffffff


	//   ....[4]....
        /*0208*/ 	.word	0xffffffff


	//   ....[5]....
        /*020c*/ 	.word	0xffffffff


	//   ....[6]....
        /*0210*/ 	.word	0xffffffff


	//   ....[7]....
        /*0214*/ 	.word	0xffffffff


	//   ....[8]....
        /*0218*/ 	.word	0xffffffff


	//   ....[9]....
        /*021c*/ 	.word	0xffffffff


	//   ....[10]....
        /*0220*/ 	.word	0xffffffff


	//   ....[11]....
        /*0224*/ 	.word	0xffffffff


	//   ....[12]....
        /*0228*/ 	.word	0xffffffff


	//   ....[13]....
        /*022c*/ 	.word	0xffffffff


	//   ....[14]....
        /*0230*/ 	.word	0xffffffff


	//   ....[15]....
        /*0234*/ 	.word	0xffffffff


	//   ....[16]....
        /*0238*/ 	.word	0xffffffff


	//   ....[17]....
        /*023c*/ 	.word	0xffffffff


	//   ....[18]....
        /*0240*/ 	.word	0xffffffff


	//   ....[19]....
        /*0244*/ 	.word	0xffffffff


	//   ....[20]....
        /*0248*/ 	.word	0xffffffff


	//   ....[21]....
        /*024c*/ 	.word	0xffffffff


	//   ....[22]....
        /*0250*/ 	.word	0xffffffff


	//   ....[23]....
        /*0254*/ 	.word	0xffffffff


	//   ....[24]....
        /*0258*/ 	.word	0xffffffff


	//   ....[25]....
        /*025c*/ 	.word	0xffffffff


	//   ....[26]....
        /*0260*/ 	.word	0xffffffff


	//   ....[27]....
        /*0264*/ 	.word	0xffffffff


	//   ....[28]....
        /*0268*/ 	.word	0xffffffff


	//   ....[29]....
        /*026c*/ 	.word	0xffffffff


	//   ....[30]....
        /*0270*/ 	.word	0xffffffff


	//   ....[31]....
        /*0274*/ 	.word	0xffffffff


	//   ....[32]....
        /*0278*/ 	.word	0xffffffff


	//   ....[33]....
        /*027c*/ 	.word	0xffffffff


	//   ....[34]....
        /*0280*/ 	.word	0xffffffff


	//   ....[35]....
        /*0284*/ 	.word	0xffffffff


	//   ....[36]....
        /*0288*/ 	.word	0xffffffff


	//   ....[37]....
        /*028c*/ 	.word	0xffffffff


	//   ....[38]....
        /*0290*/ 	.word	0xffffffff


	//   ....[39]....
        /*0294*/ 	.word	0xffffffff


	//   ....[40]....
        /*0298*/ 	.word	0xffffffff


	//   ....[41]....
        /*029c*/ 	.word	0xffffffff


	//   ....[42]....
        /*02a0*/ 	.word	0xffffffff


	//   ....[43]....
        /*02a4*/ 	.word	0xffffffff


	//   ....[44]....
        /*02a8*/ 	.word	0xffffffff


	//   ....[45]....
        /*02ac*/ 	.word	0xffffffff


	//   ....[46]....
        /*02b0*/ 	.word	0xffffffff


	//   ....[47]....
        /*02b4*/ 	.word	0xffffffff


	//   ....[48]....
        /*02b8*/ 	.word	0xffffffff


	//   ....[49]....
        /*02bc*/ 	.word	0xffffffff


	//   ....[50]....
        /*02c0*/ 	.word	0xffffffff


	//   ....[51]....
        /*02c4*/ 	.word	0xffffffff


	//   ....[52]....
        /*02c8*/ 	.word	0xffffffff


	//   ....[53]....
        /*02cc*/ 	.word	0xffffffff


	//   ....[54]....
        /*02d0*/ 	.word	0xffffffff


	//   ....[55]....
        /*02d4*/ 	.word	0xffffffff


	//   ....[56]....
        /*02d8*/ 	.word	0xffffffff


	//   ....[57]....
        /*02dc*/ 	.word	0xffffffff


	//   ....[58]....
        /*02e0*/ 	.word	0xffffffff


	//   ....[59]....
        /*02e4*/ 	.word	0xffffffff


	//   ....[60]....
        /*02e8*/ 	.word	0xffffffff


	//   ....[61]....
        /*02ec*/ 	.word	0xffffffff


	//   ....[62]....
        /*02f0*/ 	.word	0xffffffff


	//   ....[63]....
        /*02f4*/ 	.word	0xffffffff


	//   ....[64]....
        /*02f8*/ 	.word	0xffffffff


	//   ....[65]....
        /*02fc*/ 	.word	0xffffffff


	//   ....[66]....
        /*0300*/ 	.word	0xffffffff


	//   ....[67]....
        /*0304*/ 	.word	0xffffffff


	//   ....[68]....
        /*0308*/ 	.word	0xffffffff


	//   ....[69]....
        /*030c*/ 	.word	0xffffffff


	//   ....[70]....
        /*0310*/ 	.word	0xffffffff


	//   ....[71]....
        /*0314*/ 	.word	0xffffffff


	//   ....[72]....
        /*0318*/ 	.word	0xffffffff


	//   ....[73]....
        /*031c*/ 	.word	0xffffffff


	//   ....[74]....
        /*0320*/ 	.word	0xffffffff


	//   ....[75]....
        /*0324*/ 	.word	0xffffffff


	//   ....[76]....
        /*0328*/ 	.word	0xffffffff


	//   ....[77]....
        /*032c*/ 	.word	0xffffffff


	//   ....[78]....
        /*0330*/ 	.word	0xffffffff


	//   ....[79]....
        /*0334*/ 	.word	0xffffffff


	//   ....[80]....
        /*0338*/ 	.word	0xffffffff


	//   ....[81]....
        /*033c*/ 	.word	0xffffffff


	//   ....[82]....
        /*0340*/ 	.word	0xffffffff


	//   ....[83]....
        /*0344*/ 	.word	0xffffffff


	//   ....[84]....
        /*0348*/ 	.word	0xffffffff


	//   ....[85]....
        /*034c*/ 	.word	0xffffffff


	//   ....[86]....
        /*0350*/ 	.word	0xffffffff


	//   ....[87]....
        /*0354*/ 	.word	0xffffffff


	//   ....[88]....
        /*0358*/ 	.word	0xffffffff


	//   ....[89]....
        /*035c*/ 	.word	0xffffffff


	//   ....[90]....
        /*0360*/ 	.word	0xffffffff


	//   ....[91]....
        /*0364*/ 	.word	0xffffffff


	//   ....[92]....
        /*0368*/ 	.word	0xffffffff


	//   ....[93]....
        /*036c*/ 	.word	0xffffffff


	//   ....[94]....
        /*0370*/ 	.word	0xffffffff


	//   ....[95]....
        /*0374*/ 	.word	0xffffffff


	//   ....[96]....
        /*0378*/ 	.word	0xffffffff


	//   ....[97]....
        /*037c*/ 	.word	0xffffffff


	//   ....[98]....
        /*0380*/ 	.word	0xffffffff


	//   ....[99]....
        /*0384*/ 	.word	0xffffffff


	//   ....[100]....
        /*0388*/ 	.word	0xffffffff


	//   ....[101]....
        /*038c*/ 	.word	0xffffffff


	//   ....[102]....
        /*0390*/ 	.word	0xffffffff


	//   ....[103]....
        /*0394*/ 	.word	0xffffffff


	//   ....[104]....
        /*0398*/ 	.word	0xffffffff


	//   ....[105]....
        /*039c*/ 	.word	0xffffffff


	//   ....[106]....
        /*03a0*/ 	.word	0xffffffff


	//   ....[107]....
        /*03a4*/ 	.word	0xffffffff


	//   ....[108]....
        /*03a8*/ 	.word	0xffffffff


	//   ....[109]....
        /*03ac*/ 	.word	0xffffffff


	//   ....[110]....
        /*03b0*/ 	.word	0xffffffff


	//   ....[111]....
        /*03b4*/ 	.word	0xffffffff


	//   ....[112]....
        /*03b8*/ 	.word	0xffffffff


	//   ....[113]....
        /*03bc*/ 	.word	0xffffffff


	//   ....[114]....
        /*03c0*/ 	.word	0xffffffff


	//   ....[115]....
        /*03c4*/ 	.word	0xffffffff


	//   ....[116]....
        /*03c8*/ 	.word	0xffffffff


	//   ....[117]....
        /*03cc*/ 	.word	0xffffffff


	//   ....[118]....
        /*03d0*/ 	.word	0xffffffff


	//   ....[119]....
        /*03d4*/ 	.word	0xffffffff


	//   ....[120]....
        /*03d8*/ 	.word	0xffffffff


	//   ....[121]....
        /*03dc*/ 	.word	0xffffffff


	//   ....[122]....
        /*03e0*/ 	.word	0xffffffff


	//   ....[123]....
        /*03e4*/ 	.word	0xffffffff


	//   ....[124]....
        /*03e8*/ 	.word	0xffffffff


	//   ....[125]....
        /*03ec*/ 	.word	0xffffffff


	//   ....[126]....
        /*03f0*/ 	.word	0xffffffff


	//   ....[127]....
        /*03f4*/ 	.word	0xffffffff


	//   ....[128]....
        /*03f8*/ 	.word	0xffffffff


	//   ....[129]....
        /*03fc*/ 	.word	0xffffffff


	//   ....[130]....
        /*0400*/ 	.word	0xffffffff


	//   ....[131]....
        /*0404*/ 	.word	0xffffffff


	//   ....[132]....
        /*0408*/ 	.word	0xffffffff


	//   ....[133]....
        /*040c*/ 	.word	0xffffffff


	//   ....[134]....
        /*0410*/ 	.word	0xffffffff


	//   ....[135]....
        /*0414*/ 	.word	0xffffffff


	//   ....[136]....
        /*0418*/ 	.word	0xffffffff


	//   ....[137]....
        /*041c*/ 	.word	0xffffffff


	//   ....[138]....
        /*0420*/ 	.word	0xffffffff


	//   ....[139]....
        /*0424*/ 	.word	0xffffffff


	//   ....[140]....
        /*0428*/ 	.word	0xffffffff


	//   ....[141]....
        /*042c*/ 	.word	0xffffffff


	//   ....[142]....
        /*0430*/ 	.word	0xffffffff


	//   ....[143]....
        /*0434*/ 	.word	0xffffffff


	//   ....[144]....
        /*0438*/ 	.word	0xffffffff


	//   ....[145]....
        /*043c*/ 	.word	0xffffffff


	//   ....[146]....
        /*0440*/ 	.word	0xffffffff


	//   ....[147]....
        /*0444*/ 	.word	0xffffffff


	//   ....[148]....
        /*0448*/ 	.word	0xffffffff


	//   ....[149]....
        /*044c*/ 	.word	0xffffffff


	//   ....[150]....
        /*0450*/ 	.word	0xffffffff


	//   ....[151]....
        /*0454*/ 	.word	0xffffffff


	//   ....[152]....
        /*0458*/ 	.word	0xffffffff


	//   ....[153]....
        /*045c*/ 	.word	0xffffffff


	//   ....[154]....
        /*0460*/ 	.word	0xffffffff


	//   ....[155]....
        /*0464*/ 	.word	0xffffffff


	//   ....[156]....
        /*0468*/ 	.word	0xffffffff


	//   ....[157]....
        /*046c*/ 	.word	0xffffffff


	//   ....[158]....
        /*0470*/ 	.word	0xffffffff


	//   ....[159]....
        /*0474*/ 	.word	0xffffffff


	//   ....[160]....
        /*0478*/ 	.word	0xffffffff


	//   ....[161]....
        /*047c*/ 	.word	0xffffffff


	//   ....[162]....
        /*0480*/ 	.word	0xffffffff


	//   ....[163]....
        /*0484*/ 	.word	0xffffffff


	//   ....[164]....
        /*0488*/ 	.word	0xffffffff


	//   ....[165]....
        /*048c*/ 	.word	0xffffffff


	//   ....[166]....
        /*0490*/ 	.word	0xffffffff


	//   ....[167]....
        /*0494*/ 	.word	0x0500000f


	//   ....[168]....
        /*0498*/ 	.word	0x0500000f


	//   ....[169]....
        /*049c*/ 	.word	0x0500000f


	//   ....[170]....
        /*04a0*/ 	.word	0x0500000f


	//   ....[171]....
        /*04a4*/ 	.word	0x0500000f


	//   ....[172]....
        /*04a8*/ 	.word	0x0500000f


	//   ....[173]....
        /*04ac*/ 	.word	0x0500000f


	//   ....[174]....
        /*04b0*/ 	.word	0x0500000f


	//   ....[175]....
        /*04b4*/ 	.word	0x0500000f


	//   ....[176]....
        /*04b8*/ 	.word	0x0500000f


	//   ....[177]....
        /*04bc*/ 	.word	0x0500000f


	//   ....[178]....
        /*04c0*/ 	.word	0x0500000f


	//   ....[179]....
        /*04c4*/ 	.word	0x0500000f


	//   ....[180]....
        /*04c8*/ 	.word	0x0500000f


	//   ....[181]....
        /*04cc*/ 	.word	0x0500000f


	//   ....[182]....
        /*04d0*/ 	.word	0x0500000f


	//   ....[183]....
        /*04d4*/ 	.word	0x0500000f


	//   ....[184]....
        /*04d8*/ 	.word	0x0500000f


	//   ....[185]....
        /*04dc*/ 	.word	0x0500000f


	//   ....[186]....
        /*04e0*/ 	.word	0x0500000f


	//   ....[187]....
        /*04e4*/ 	.word	0x0500000f


	//   ....[188]....
        /*04e8*/ 	.word	0x0500000f


	//   ....[189]....
        /*04ec*/ 	.word	0x0500000f


	//   ....[190]....
        /*04f0*/ 	.word	0x0500000f


	//   ....[191]....
        /*04f4*/ 	.word	0x0500000f


	//   ....[192]....
        /*04f8*/ 	.word	0x0500000f


	//   ....[193]....
        /*04fc*/ 	.word	0x0500000f


	//   ....[194]....
        /*0500*/ 	.word	0x0500000f


	//   ....[195]....
        /*0504*/ 	.word	0x0500000f


	//   ....[196]....
        /*0508*/ 	.word	0x0500000f


	//   ....[197]....
        /*050c*/ 	.word	0x0500000f


	//   ....[198]....
        /*0510*/ 	.word	0x0500000f


	//   ....[199]....
        /*0514*/ 	.word	0x0500000f


	//   ....[200]....
        /*0518*/ 	.word	0x0500000f


	//   ....[201]....
        /*051c*/ 	.word	0x0500000f


	//   ....[202]....
        /*0520*/ 	.word	0x0500000f


	//   ....[203]....
        /*0524*/ 	.word	0x0500000f


	//   ....[204]....
        /*0528*/ 	.word	0x0500000f


	//   ....[205]....
        /*052c*/ 	.word	0x0500000f


	//   ....[206]....
        /*0530*/ 	.word	0x0500000f


	//   ....[207]....
        /*0534*/ 	.word	0x0500000f


	//   ....[208]....
        /*0538*/ 	.word	0x0500000f


	//   ....[209]....
        /*053c*/ 	.word	0x0500000f


	//   ....[210]....
        /*0540*/ 	.word	0x0500000f


	//   ....[211]....
        /*0544*/ 	.word	0x0500000f


	//   ....[212]....
        /*0548*/ 	.word	0x0500000f


	//   ....[213]....
        /*054c*/ 	.word	0x0500000f


	//   ....[214]....
        /*0550*/ 	.word	0x0500000f


	//   ....[215]....
        /*0554*/ 	.word	0x0500000f


	//   ....[216]....
        /*0558*/ 	.word	0x0500000f


	//   ....[217]....
        /*055c*/ 	.word	0x0500000f


	//   ....[218]....
        /*0560*/ 	.word	0x0500000f


	//   ....[219]....
        /*0564*/ 	.word	0x0500000f


	//   ....[220]....
        /*0568*/ 	.word	0x0500000f


	//   ....[221]....
        /*056c*/ 	.word	0x0500000f


	//   ....[222]....
        /*0570*/ 	.word	0x0500000f


	//   ....[223]....
        /*0574*/ 	.word	0x0500000f


	//   ....[224]....
        /*0578*/ 	.word	0x0500000f


	//   ....[225]....
        /*057c*/ 	.word	0x0500000f


	//   ....[226]....
        /*0580*/ 	.word	0x0500000f


	//   ....[227]....
        /*0584*/ 	.word	0x0500000f


	//   ....[228]....
        /*0588*/ 	.word	0x0500000f


	//   ....[229]....
        /*058c*/ 	.word	0x0500000f


	//   ....[230]....
        /*0590*/ 	.word	0x0500000f


	//   ....[231]....
        /*0594*/ 	.word	0x0500000f


	//   ....[232]....
        /*0598*/ 	.word	0x0500000f


	//   ....[233]....
        /*059c*/ 	.word	0x0500000f


	//   ....[234]....
        /*05a0*/ 	.word	0x0500000f


	//   ....[235]....
        /*05a4*/ 	.word	0x0500000f


	//   ....[236]....
        /*05a8*/ 	.word	0x0500000f


	//   ....[237]....
        /*05ac*/ 	.word	0x0500000f


	//   ....[238]....
        /*05b0*/ 	.word	0x0500000f


	//   ....[239]....
        /*05b4*/ 	.word	0x0500000f


	//   ....[240]....
        /*05b8*/ 	.word	0x0500000f


	//   ....[241]....
        /*05bc*/ 	.word	0x0500000f


	//   ....[242]....
        /*05c0*/ 	.word	0x0500000f


	//   ....[243]....
        /*05c4*/ 	.word	0x0500000f


	//   ....[244]....
        /*05c8*/ 	.word	0x0500000f


	//   ....[245]....
        /*05cc*/ 	.word	0x0500000f


	//   ....[246]....
        /*05d0*/ 	.word	0x0500000f


	//   ....[247]....
        /*05d4*/ 	.word	0x0500000f


	//   ....[248]....
        /*05d8*/ 	.word	0x0500000f


	//   ....[249]....
        /*05dc*/ 	.word	0x0500000f


	//   ....[250]....
        /*05e0*/ 	.word	0x0500000f


	//   ....[251]....
        /*05e4*/ 	.word	0x0500000f


	//   ....[252]....
        /*05e8*/ 	.word	0x0500000f


	//   ....[253]....
        /*05ec*/ 	.word	0x0500000f


	//   ....[254]....
        /*05f0*/ 	.word	0x0500000f


	//   ....[255]....
        /*05f4*/ 	.word	0x0500000f


	//   ....[0]....
        /*05f8*/ 	.word	0x0500000f


	//   ....[1]....
        /*05fc*/ 	.word	0x0500000f


	//   ....[2]....
        /*0600*/ 	.word	0x0500000f


	//   ....[3]....
        /*0604*/ 	.word	0x0500000f


	//   ....[4]....
        /*0608*/ 	.word	0x0500000f


	//   ....[5]....
        /*060c*/ 	.word	0x0500000f


	//   ....[6]....
        /*0610*/ 	.word	0x0500000f


	//   ....[7]....
        /*0614*/ 	.word	0x0500000f


	//   ....[8]....
        /*0618*/ 	.word	0x0500000f


	//   ....[9]....
        /*061c*/ 	.word	0x0500000f


	//   ....[10]....
        /*0620*/ 	.word	0x0500000f


	//----- nvinfo : EIATTR_COOP_GROUP_INSTR_OFFSETS
	.align		4
.L_609:
        /*0624*/ 	.byte	0x04, 0x28
        /*0626*/ 	.short	(.L_611 - .L_610)


	//   ....[0]....
.L_610:
        /*0628*/ 	.word	0x00000080


	//   ....[1]....
        /*062c*/ 	.word	0x00000090


	//   ....[2]....
        /*0630*/ 	.word	0x000002f0


	//   ....[3]....
        /*0634*/ 	.word	0x00000450


	//   ....[4]....
        /*0638*/ 	.word	0x00000570


	//   ....[5]....
        /*063c*/ 	.word	0x000006d0


	//   ....[6]....
        /*0640*/ 	.word	0x00001d60


	//   ....[7]....
        /*0644*/ 	.word	0x00002f30


	//   ....[8]....
        /*0648*/ 	.word	0x00002f60


	//   ....[9]....
        /*064c*/ 	.word	0x00003670


	//   ....[10]....
        /*0650*/ 	.word	0x00003870


	//   ....[11]....
        /*0654*/ 	.word	0x000038c0


	//   ....[12]....
        /*0658*/ 	.word	0x00003960


	//   ....[13]....
        /*065c*/ 	.word	0x00005230


	//   ....[14]....
        /*0660*/ 	.word	0x00005250


	//   ....[15]....
        /*0664*/ 	.word	0x00005770


	//   ....[16]....
        /*0668*/ 	.word	0x00005870


	//   ....[17]....
        /*066c*/ 	.word	0x000062d0


	//   ....[18]....
        /*0670*/ 	.word	0x00006330


	//   ....[19]....
        /*0674*/ 	.word	0x00007e80


	//   ....[20]....
        /*0678*/ 	.word	0x00007ea0


	//   ....[21]....
        /*067c*/ 	.word	0x00008710


	//   ....[22]....
        /*0680*/ 	.word	0x00008760


	//   ....[23]....
        /*0684*/ 	.word	0x00009660


	//   ....[24]....
        /*0688*/ 	.word	0x00009670


	//   ....[25]....
        /*068c*/ 	.word	0x000096b0


	//   ....[26]....
        /*0690*/ 	.word	0x000096c0


	//   ....[27]....
        /*0694*/ 	.word	0x0000b190


	//   ....[28]....
        /*0698*/ 	.word	0x0000b1a0


	//   ....[29]....
        /*069c*/ 	.word	0x0000b1b0


	//   ....[30]....
        /*06a0*/ 	.word	0x0000b1c0


	//   ....[31]....
        /*06a4*/ 	.word	0x0000bc70


	//   ....[32]....
        /*06a8*/ 	.word	0x0000bc90


	//   ....[33]....
        /*06ac*/ 	.word	0x0000be30


	//   ....[34]....
        /*06b0*/ 	.word	0x0000be50


	//   ....[35]....
        /*06b4*/ 	.word	0x0000bf90


	//   ....[36]....
        /*06b8*/ 	.word	0x0000bfb0


	//   ....[37]....
        /*06bc*/ 	.word	0x0000c100


	//   ....[38]....
        /*06c0*/ 	.word	0x0000c120


	//   ....[39]....
        /*06c4*/ 	.word	0x0000c640


	//   ....[40]....
        /*06c8*/ 	.word	0x0000c680


	//   ....[41]....
        /*06cc*/ 	.word	0x0000d130


	//   ....[42]....
        /*06d0*/ 	.word	0x0000d140


	//   ....[43]....
        /*06d4*/ 	.word	0x0000e2e0


	//   ....[44]....
        /*06d8*/ 	.word	0x0000e310


	//   ....[45]....
        /*06dc*/ 	.word	0x0000e480


	//   ....[46]....
        /*06e0*/ 	.word	0x0000e4a0


	//   ....[47]....
        /*06e4*/ 	.word	0x0000e5e0


	//   ....[48]....
        /*06e8*/ 	.word	0x0000e600


	//   ....[49]....
        /*06ec*/ 	.word	0x0000e750


	//   ....[50]....
        /*06f0*/ 	.word	0x0000e770


	//   ....[51]....
        /*06f4*/ 	.word	0x0000e950


	//   ....[52]....
        /*06f8*/ 	.word	0x0000eb40


	//   ....[53]....
        /*06fc*/ 	.word	0x0000eb70


	//   ....[54]....
        /*0700*/ 	.word	0x0000eba0


	//   ....[55]....
        /*0704*/ 	.word	0x0000ebd0


	//   ....[56]....
        /*0708*/ 	.word	0x0000ec00


	//   ....[57]....
        /*070c*/ 	.word	0x0000ec30


	//   ....[58]....
        /*0710*/ 	.word	0x0000eda0


	//   ....[59]....
        /*0714*/ 	.word	0x0000edd0


	//   ....[60]....
        /*0718*/ 	.word	0x0000ee00


	//   ....[61]....
        /*071c*/ 	.word	0x0000ee30


	//   ....[62]....
        /*0720*/ 	.word	0x0000ee60


	//   ....[63]....
        /*0724*/ 	.word	0x0000ee90


	//   ....[64]....
        /*0728*/ 	.word	0x0000ef20


	//   ....[65]....
        /*072c*/ 	.word	0x0000ef50


	//   ....[66]....
        /*0730*/ 	.word	0x0000ef60


	//   ....[67]....
        /*0734*/ 	.word	0x0000efa0


	//   ....[68]....
        /*0738*/ 	.word	0x00010ea0


	//   ....[69]....
        /*073c*/ 	.word	0x00010ec0


	//   ....[70]....
        /*0740*/ 	.word	0x00010f50


	//   ....[71]....
        /*0744*/ 	.word	0x00010f70


	//   ....[72]....
        /*0748*/ 	.word	0x00010ff0


	//   ....[73]....
        /*074c*/ 	.word	0x00011010


	//   ....[74]....
        /*0750*/ 	.word	0x00011090


	//   ....[75]....
        /*0754*/ 	.word	0x000110b0


	//   ....[76]....
        /*0758*/ 	.word	0x00011130


	//   ....[77]....
        /*075c*/ 	.word	0x00011150


	//   ....[78]....
        /*0760*/ 	.word	0x00011160


	//   ....[79]....
        /*0764*/ 	.word	0x00011170


	//   ....[80]....
        /*0768*/ 	.word	0x000118f0


	//   ....[81]....
        /*076c*/ 	.word	0x00011910


	//   ....[82]....
        /*0770*/ 	.word	0x00011920


	//   ....[83]....
        /*0774*/ 	.word	0x00011930


	//   ....[84]....
        /*0778*/ 	.word	0x00011940


	//   ....[85]....
        /*077c*/ 	.word	0x00011960


	//   ....[86]....
        /*0780*/ 	.word	0x00011a20


	//   ....[87]....
        /*0784*/ 	.word	0x00011ac0


	//   ....[88]....
        /*0788*/ 	.word	0x00011ae0


	//   ....[89]....
        /*078c*/ 	.word	0x00011b40


	//   ....[90]....
        /*0790*/ 	.word	0x00011bb0


	//   ....[91]....
        /*0794*/ 	.word	0x00011bd0


	//   ....[92]....
        /*0798*/ 	.word	0x00011be0


	//   ....[93]....
        /*079c*/ 	.word	0x00011c10


	//   ....[94]....
        /*07a0*/ 	.word	0x00011ca0


	//   ....[95]....
        /*07a4*/ 	.word	0x00011ce0


	//   ....[96]....
        /*07a8*/ 	.word	0x000123e0


	//   ....[97]....
        /*07ac*/ 	.word	0x00012410


	//   ....[98]....
        /*07b0*/ 	.word	0x00012430


	//   ....[99]....
        /*07b4*/ 	.word	0x00012460


	//   ....[100]....
        /*07b8*/ 	.word	0x000124d0


	//   ....[101]....
        /*07bc*/ 	.word	0x00012500


	//   ....[102]....
        /*07c0*/ 	.word	0x00012610


	//   ....[103]....
        /*07c4*/ 	.word	0x00012630


	//   ....[104]....
        /*07c8*/ 	.word	0x000126c0


	//   ....[105]....
        /*07cc*/ 	.word	0x000126e0


	//   ....[106]....
        /*07d0*/ 	.word	0x00012750


	//   ....[107]....
        /*07d4*/ 	.word	0x00012770


	//   ....[108]....
        /*07d8*/ 	.word	0x000127d0


	//   ....[109]....
        /*07dc*/ 	.word	0x00012800


	//   ....[110]....
        /*07e0*/ 	.word	0x00012880


	//   ....[111]....
        /*07e4*/ 	.word	0x000128e0


	//   ....[112]....
        /*07e8*/ 	.word	0x00012e10


	//   ....[113]....
        /*07ec*/ 	.word	0x00012e30


	//   ....[114]....
        /*07f0*/ 	.word	0x00012e80


	//   ....[115]....
        /*07f4*/ 	.word	0x00012f40


	//   ....[116]....
        /*07f8*/ 	.word	0x00012f50


	//   ....[117]....
        /*07fc*/ 	.word	0x00012f80


	//   ....[118]....
        /*0800*/ 	.word	0x00013010


	//   ....[119]....
        /*0804*/ 	.word	0x000130c0


	//   ....[120]....
        /*0808*/ 	.word	0x000130d0


	//   ....[121]....
        /*080c*/ 	.word	0x00013100


	//   ....[122]....
        /*0810*/ 	.word	0x00013110


	//   ....[123]....
        /*0814*/ 	.word	0x000131a0


	//   ....[124]....
        /*0818*/ 	.word	0x000138a0


	//   ....[125]....
        /*081c*/ 	.word	0x000138c0


	//   ....[126]....
        /*0820*/ 	.word	0x000138d0


	//   ....[127]....
        /*0824*/ 	.word	0x00013910


	//   ....[128]....
        /*0828*/ 	.word	0x00013920


	//   ....[129]....
        /*082c*/ 	.word	0x00013960


	//   ....[130]....
        /*0830*/ 	.word	0x00013970


	//   ....[131]....
        /*0834*/ 	.word	0x000139b0


	//   ....[132]....
        /*0838*/ 	.word	0x000139c0


	//   ....[133]....
        /*083c*/ 	.word	0x00013a00


	//   ....[134]....
        /*0840*/ 	.word	0x00013a10


	//   ....[135]....
        /*0844*/ 	.word	0x00013a20


	//   ....[136]....
        /*0848*/ 	.word	0x00013d60


	//   ....[137]....
        /*084c*/ 	.word	0x00013d80


	//   ....[138]....
        /*0850*/ 	.word	0x00013d90


	//   ....[139]....
        /*0854*/ 	.word	0x00013da0


	//   ....[140]....
        /*0858*/ 	.word	0x00013db0


	//   ....[141]....
        /*085c*/ 	.word	0x00013dd0


	//   ....[142]....
        /*0860*/ 	.word	0x00013e40


	//   ....[143]....
        /*0864*/ 	.word	0x00013e70


	//   ....[144]....
        /*0868*/ 	.word	0x00013e80


	//   ....[145]....
        /*086c*/ 	.word	0x00013ef0


	//   ....[146]....
        /*0870*/ 	.word	0x00013f00


	//   ....[147]....
        /*0874*/ 	.word	0x00014000


	//   ....[148]....
        /*0878*/ 	.word	0x000144e0


	//   ....[149]....
        /*087c*/ 	.word	0x00014510


	//   ....[150]....
        /*0880*/ 	.word	0x00014570


	//   ....[151]....
        /*0884*/ 	.word	0x000145a0


	//   ....[152]....
        /*0888*/ 	.word	0x000145d0


	//   ....[153]....
        /*088c*/ 	.word	0x00014600


	//   ....[154]....
        /*0890*/ 	.word	0x00014630


	//   ....[155]....
        /*0894*/ 	.word	0x00014660


	//   ....[156]....
        /*0898*/ 	.word	0x00014800


	//   ....[157]....
        /*089c*/ 	.word	0x00014830


	//   ....[158]....
        /*08a0*/ 	.word	0x00014860


	//   ....[159]....
        /*08a4*/ 	.word	0x00014890


	//   ....[160]....
        /*08a8*/ 	.word	0x000148c0


	//   ....[161]....
        /*08ac*/ 	.word	0x000148f0


	//   ....[162]....
        /*08b0*/ 	.word	0x000149b0


	//   ....[163]....
        /*08b4*/ 	.word	0x000149d0


	//   ....[164]....
        /*08b8*/ 	.word	0x000149f0


	//   ....[165]....
        /*08bc*/ 	.word	0x00014a50


	//   ....[166]....
        /*08c0*/ 	.word	0x00015470


	//   ....[167]....
        /*08c4*/ 	.word	0x00015a80


	//   ....[168]....
        /*08c8*/ 	.word	0x00015b70


	//   ....[169]....
        /*08cc*/ 	.word	0x00015c10


	//   ....[170]....
        /*08d0*/ 	.word	0x00015c70


	//   ....[171]....
        /*08d4*/ 	.word	0x00015d60


	//   ....[172]....
        /*08d8*/ 	.word	0x00015dd0


	//   ....[173]....
        /*08dc*/ 	.word	0x00015ec0


	//   ....[174]....
        /*08e0*/ 	.word	0x00015f30


	//   ....[175]....
        /*08e4*/ 	.word	0x00016020


	//   ....[176]....
        /*08e8*/ 	.word	0x00016090


	//   ....[177]....
        /*08ec*/ 	.word	0x00016180


	//   ....[178]....
        /*08f0*/ 	.word	0x000161f0


	//   ....[179]....
        /*08f4*/ 	.word	0x00016290


	//   ....[180]....
        /*08f8*/ 	.word	0x00016390


	//   ....[181]....
        /*08fc*/ 	.word	0x000163e0


	//   ....[182]....
        /*0900*/ 	.word	0x00016440


	//   ....[183]....
        /*0904*/ 	.word	0x00016560


	//   ....[184]....
        /*0908*/ 	.word	0x000165e0


	//   ....[185]....
        /*090c*/ 	.word	0x000166d0


	//   ....[186]....
        /*0910*/ 	.word	0x00016750


	//   ....[187]....
        /*0914*/ 	.word	0x00016840


	//   ....[188]....
        /*0918*/ 	.word	0x00016950


	//   ....[189]....
        /*091c*/ 	.word	0x000169c0


	//   ....[190]....
        /*0920*/ 	.word	0x00016ad0


	//   ....[191]....
        /*0924*/ 	.word	0x00016b40


	//   ....[192]....
        /*0928*/ 	.word	0x00016bc0


	//   ....[193]....
        /*092c*/ 	.word	0x00016cb0


	//   ....[194]....
        /*0930*/ 	.word	0x00016d20


	//   ....[195]....
        /*0934*/ 	.word	0x00016df0


	//   ....[196]....
        /*0938*/ 	.word	0x00016e90


	//   ....[197]....
        /*093c*/ 	.word	0x00016f30


	//   ....[198]....
        /*0940*/ 	.word	0x00016f90


	//   ....[199]....
        /*0944*/ 	.word	0x00017080


	//   ....[200]....
        /*0948*/ 	.word	0x00017190


	//   ....[201]....
        /*094c*/ 	.word	0x000171e0


	//   ....[202]....
        /*0950*/ 	.word	0x00017240


	//   ....[203]....
        /*0954*/ 	.word	0x00017340


	//   ....[204]....
        /*0958*/ 	.word	0x00017450


	//   ....[205]....
        /*095c*/ 	.word	0x000174a0


	//   ....[206]....
        /*0960*/ 	.word	0x00017500


	//   ....[207]....
        /*0964*/ 	.word	0x00017600


	//   ....[208]....
        /*0968*/ 	.word	0x00017710


	//   ....[209]....
        /*096c*/ 	.word	0x00017760


	//   ....[210]....
        /*0970*/ 	.word	0x000177c0


	//   ....[211]....
        /*0974*/ 	.word	0x000178b0


	//   ....[212]....
        /*0978*/ 	.word	0x000179e0


	//   ....[213]....
        /*097c*/ 	.word	0x00017ac0


	//   ....[214]....
        /*0980*/ 	.word	0x00017b50


	//   ....[215]....
        /*0984*/ 	.word	0x00017c60


	//   ....[216]....
        /*0988*/ 	.word	0x00017cc0


	//   ....[217]....
        /*098c*/ 	.word	0x00017dd0


	//   ....[218]....
        /*0990*/ 	.word	0x00017e30


	//   ....[219]....
        /*0994*/ 	.word	0x00017f40


	//   ....[220]....
        /*0998*/ 	.word	0x00017fa0


	//   ....[221]....
        /*099c*/ 	.word	0x000180b0


	//   ....[222]....
        /*09a0*/ 	.word	0x00018110


	//   ....[223]....
        /*09a4*/ 	.word	0x000181d0


	//   ....[224]....
        /*09a8*/ 	.word	0x00018330


	//   ....[225]....
        /*09ac*/ 	.word	0x000183d0


	//   ....[226]....
        /*09b0*/ 	.word	0x00018430


	//   ....[227]....
        /*09b4*/ 	.word	0x000184e0


	//   ....[228]....
        /*09b8*/ 	.word	0x00018540


	//   ....[229]....
        /*09bc*/ 	.word	0x000185f0


	//   ....[230]....
        /*09c0*/ 	.word	0x00018650


	//   ....[231]....
        /*09c4*/ 	.word	0x00018700


	//   ....[232]....
        /*09c8*/ 	.word	0x00018760


	//   ....[233]....
        /*09cc*/ 	.word	0x00018810


	//   ....[234]....
        /*09d0*/ 	.word	0x00018870


	//   ....[235]....
        /*09d4*/ 	.word	0x00018920


	//   ....[236]....
        /*09d8*/ 	.word	0x00018a00


	//   ....[237]....
        /*09dc*/ 	.word	0x00018aa0


	//   ....[238]....
        /*09e0*/ 	.word	0x00018b00


	//   ....[239]....
        /*09e4*/ 	.word	0x00018bd0


	//   ....[240]....
        /*09e8*/ 	.word	0x00018c30


	//   ....[241]....
        /*09ec*/ 	.word	0x00018d00


	//   ....[242]....
        /*09f0*/ 	.word	0x00018d60


	//   ....[243]....
        /*09f4*/ 	.word	0x00018e40


	//   ....[244]....
        /*09f8*/ 	.word	0x00018ea0


	//   ....[245]....
        /*09fc*/ 	.word	0x00018f70


	//   ....[246]....
        /*0a00*/ 	.word	0x00018fd0


	//   ....[247]....
        /*0a04*/ 	.word	0x000190a0


	//   ....[248]....
        /*0a08*/ 	.word	0x00019130


	//   ....[249]....
        /*0a0c*/ 	.word	0x000191d0


	//   ....[250]....
        /*0a10*/ 	.word	0x00019350


	//   ....[251]....
        /*0a14*/ 	.word	0x000193c0


	//   ....[252]....
        /*0a18*/ 	.word	0x00019430


	//   ....[253]....
        /*0a1c*/ 	.word	0x000194a0


	//   ....[254]....
        /*0a20*/ 	.word	0x00019510


	//   ....[255]....
        /*0a24*/ 	.word	0x00019590


	//   ....[0]....
        /*0a28*/ 	.word	0x00019610


	//   ....[1]....
        /*0a2c*/ 	.word	0x000196a0


	//   ....[2]....
        /*0a30*/ 	.word	0x00019710


	//   ....[3]....
        /*0a34*/ 	.word	0x00019780


	//   ....[4]....
        /*0a38*/ 	.word	0x000197f0


	//   ....[5]....
        /*0a3c*/ 	.word	0x00019870


	//   ....[6]....
        /*0a40*/ 	.word	0x000198e0


	//   ....[7]....
        /*0a44*/ 	.word	0x00019970


	//   ....[8]....
        /*0a48*/ 	.word	0x000199d0


	//   ....[9]....
        /*0a4c*/ 	.word	0x00019a60


	//   ....[10]....
        /*0a50*/ 	.word	0x00019b90


	//----- nvinfo : EIATTR_REG_RECONFIG
	.align		4
.L_611:
        /*0a54*/ 	.byte	0x01, 0x54
	.zero		2


	//----- nvinfo : EIATTR_SYSCALL_OFFSETS
	.align		4
        /*0a58*/ 	.byte	0x04, 0x46
        /*0a5a*/ 	.short	(.L_613 - .L_612)


	//   ....[0]....
.L_612:
        /*0a5c*/ 	.word	0x00001f60


	//   ....[1]....
        /*0a60*/ 	.word	0x000104c0


	//   ....[2]....
        /*0a64*/ 	.word	0x00010610


	//   ....[3]....
        /*0a68*/ 	.word	0x00010700


	//   ....[4]....
        /*0a6c*/ 	.word	0x00011500


	//   ....[5]....
        /*0a70*/ 	.word	0x00012030


	//----- nvinfo : EIATTR_MBARRIER_INSTR_OFFSETS
	.align		4
.L_613:
        /*0a74*/ 	.byte	0x04, 0x39
        /*0a76*/ 	.short	(.L_615 - .L_614)


	//   ....[0]....
.L_614:
        /*0a78*/ 	.word	0x00000190
        /*0a7c*/ 	.word	0x000000ff
        /*0a80*/ 	.word	0x00032400
        /*0a84*/ 	.short	0x0100
        /*0a86*/ 	.byte	0x08
	.zero		1


	//   ....[1]....
        /*0a88*/ 	.word	0x000001a0
        /*0a8c*/ 	.word	0x000000ff
        /*0a90*/ 	.word	0x00032410
        /*0a94*/ 	.short	0x0100
        /*0a96*/ 	.byte	0x08
	.zero		1


	//   ....[2]....
        /*0a98*/ 	.word	0x000001b0
        /*0a9c*/ 	.word	0x000000ff
        /*0aa0*/ 	.word	0x00032420
        /*0aa4*/ 	.short	0x0100
        /*0aa6*/ 	.byte	0x08
	.zero		1


	//   ....[3]....
        /*0aa8*/ 	.word	0x000002a0
        /*0aac*/ 	.word	0x000000ff
        /*0ab0*/ 	.word	0x00032430
        /*0ab4*/ 	.short	0x0100
        /*0ab6*/ 	.byte	0x08
	.zero		1


	//   ....[4]....
        /*0ab8*/ 	.word	0x000002b0
        /*0abc*/ 	.word	0x000000ff
        /*0ac0*/ 	.word	0x00032440
        /*0ac4*/ 	.short	0x0100
        /*0ac6*/ 	.byte	0x08
	.zero		1


	//   ....[5]....
        /*0ac8*/ 	.word	0x000002c0
        /*0acc*/ 	.word	0x000000ff
        /*0ad0*/ 	.word	0x00032438
        /*0ad4*/ 	.short	0x0100
        /*0ad6*/ 	.byte	0x08
	.zero		1


	//   ....[6]....
        /*0ad8*/ 	.word	0x000002d0
        /*0adc*/ 	.word	0x000000ff
        /*0ae0*/ 	.word	0x00032448
        /*0ae4*/ 	.short	0x0100
        /*0ae6*/ 	.byte	0x08
	.zero		1


	//   ....[7]....
        /*0ae8*/ 	.word	0x00000400
        /*0aec*/ 	.word	0x000000ff
        /*0af0*/ 	.word	0x00032450
        /*0af4*/ 	.short	0x0100
        /*0af6*/ 	.byte	0x08
	.zero		1


	//   ....[8]....
        /*0af8*/ 	.word	0x00000410
        /*0afc*/ 	.word	0x000000ff
        /*0b00*/ 	.word	0x00032460
        /*0b04*/ 	.short	0x0100
        /*0b06*/ 	.byte	0x08
	.zero		1


	//   ....[9]....
        /*0b08*/ 	.word	0x00000420
        /*0b0c*/ 	.word	0x000000ff
        /*0b10*/ 	.word	0x00032458
        /*0b14*/ 	.short	0x0100
        /*0b16*/ 	.byte	0x08
	.zero		1


	//   ....[10]....
        /*0b18*/ 	.word	0x00000430
        /*0b1c*/ 	.word	0x000000ff
        /*0b20*/ 	.word	0x00032468
        /*0b24*/ 	.short	0x0100
        /*0b26*/ 	.byte	0x08
	.zero		1


	//   ....[11]....
        /*0b28*/ 	.word	0x00000520
        /*0b2c*/ 	.word	0x000000ff
        /*0b30*/ 	.word	0x00032470
        /*0b34*/ 	.short	0x0100
        /*0b36*/ 	.byte	0x06
	.zero		1


	//   ....[12]....
        /*0b38*/ 	.word	0x00000530
        /*0b3c*/ 	.word	0x000000ff
        /*0b40*/ 	.word	0x00032480
        /*0b44*/ 	.short	0x0100
        /*0b46*/ 	.byte	0x06
	.zero		1


	//   ....[13]....
        /*0b48*/ 	.word	0x00000540
        /*0b4c*/ 	.word	0x000000ff
        /*0b50*/ 	.word	0x00032478
        /*0b54*/ 	.short	0x0100
        /*0b56*/ 	.byte	0x06
	.zero		1


	//   ....[14]....
        /*0b58*/ 	.word	0x00000550
        /*0b5c*/ 	.word	0x000000ff
        /*0b60*/ 	.word	0x00032488
        /*0b64*/ 	.short	0x0100
        /*0b66*/ 	.byte	0x06
	.zero		1


	//   ....[15]....
        /*0b68*/ 	.word	0x00000680
        /*0b6c*/ 	.word	0x000000ff
        /*0b70*/ 	.word	0x00032490
        /*0b74*/ 	.short	0x0100
        /*0b76*/ 	.byte	0x08
	.zero		1


	//   ....[16]....
        /*0b78*/ 	.word	0x00000690
        /*0b7c*/ 	.word	0x000000ff
        /*0b80*/ 	.word	0x000324a0
        /*0b84*/ 	.short	0x0100
        /*0b86*/ 	.byte	0x08
	.zero		1


	//   ....[17]....
        /*0b88*/ 	.word	0x000006a0
        /*0b8c*/ 	.word	0x000000ff
        /*0b90*/ 	.word	0x00032498
        /*0b94*/ 	.short	0x0100
        /*0b96*/ 	.byte	0x08
	.zero		1


	//   ....[18]....
        /*0b98*/ 	.word	0x000006b0
        /*0b9c*/ 	.word	0x000000ff
        /*0ba0*/ 	.word	0x000324a8
        /*0ba4*/ 	.short	0x0100
        /*0ba6*/ 	.byte	0x08
	.zero		1


	//   ....[19]....
        /*0ba8*/ 	.word	0x000007f0
        /*0bac*/ 	.word	0x000000ff
        /*0bb0*/ 	.word	0x000324b0
        /*0bb4*/ 	.short	0x0100
        /*0bb6*/ 	.byte	0x08
	.zero		1


	//   ....[20]....
        /*0bb8*/ 	.word	0x00000800
        /*0bbc*/ 	.word	0x000000ff
        /*0bc0*/ 	.word	0x000324c0
        /*0bc4*/ 	.short	0x0100
        /*0bc6*/ 	.byte	0x08
	.zero		1


	//   ....[21]....
        /*0bc8*/ 	.word	0x00000810
        /*0bcc*/ 	.word	0x000000ff
        /*0bd0*/ 	.word	0x000324b8
        /*0bd4*/ 	.short	0x0100
        /*0bd6*/ 	.byte	0x08
	.zero		1


	//   ....[22]....
        /*0bd8*/ 	.word	0x00000820
        /*0bdc*/ 	.word	0x000000ff
        /*0be0*/ 	.word	0x000324c8
        /*0be4*/ 	.short	0x0100
        /*0be6*/ 	.byte	0x08
	.zero		1


	//   ....[23]....
        /*0be8*/ 	.word	0x00002040
        /*0bec*/ 	.word	0x00000003
        /*0bf0*/ 	.word	0x00032400
        /*0bf4*/ 	.short	0x010a
        /*0bf6*/ 	.byte	0x3f
	.zero		1


	//   ....[24]....
        /*0bf8*/ 	.word	0x00002120
        /*0bfc*/ 	.word	0x000000ff
        /*0c00*/ 	.word	0x00032430
        /*0c04*/ 	.short	0x010a
        /*0c06*/ 	.byte	0x06
	.zero		1


	//   ....[25]....
        /*0c08*/ 	.word	0x00002160
        /*0c0c*/ 	.word	0x000000ff
        /*0c10*/ 	.word	0x00032430
        /*0c14*/ 	.short	0x010a
        /*0c16*/ 	.byte	0x06
	.zero		1


	//   ....[26]....
        /*0c18*/ 	.word	0x00002460
        /*0c1c*/ 	.word	0x00000003
        /*0c20*/ 	.word	0x00032410
        /*0c24*/ 	.short	0x010a
        /*0c26*/ 	.byte	0x3f
	.zero		1


	//   ....[27]....
        /*0c28*/ 	.word	0x000024a0
        /*0c2c*/ 	.word	0x000000ff
        /*0c30*/ 	.word	0x00032450
        /*0c34*/ 	.short	0x010a
        /*0c36*/ 	.byte	0x06
	.zero		1


	//   ....[28]....
        /*0c38*/ 	.word	0x000024e0
        /*0c3c*/ 	.word	0x000000ff
        /*0c40*/ 	.word	0x00032450
        /*0c44*/ 	.short	0x010a
        /*0c46*/ 	.byte	0x06
	.zero		1


	//   ....[29]....
        /*0c48*/ 	.word	0x00002ee0
        /*0c4c*/ 	.word	0x000000ff
        /*0c50*/ 	.word	0x00000000
        /*0c54*/ 	.short	0x0101
        /*0c56*/ 	.byte	0x04
	.zero		1


	//   ....[30]....
        /*0c58*/ 	.word	0x000046a0
        /*0c5c*/ 	.word	0x000000ff
        /*0c60*/ 	.word	0x00000000
        /*0c64*/ 	.short	0x0101
        /*0c66*/ 	.byte	0x06
	.zero		1


	//   ....[31]....
        /*0c68*/ 	.word	0x000047f0
        /*0c6c*/ 	.word	0x000000ff
        /*0c70*/ 	.word	0x00032430
        /*0c74*/ 	.short	0x010a
        /*0c76*/ 	.byte	0x04
	.zero		1


	//   ....[32]....
        /*0c78*/ 	.word	0x00004830
        /*0c7c*/ 	.word	0x000000ff
        /*0c80*/ 	.word	0x00032430
        /*0c84*/ 	.short	0x010a
        /*0c86*/ 	.byte	0x04
	.zero		1


	//   ....[33]....
        /*0c88*/ 	.word	0x00004a40
        /*0c8c*/ 	.word	0x000000ff
        /*0c90*/ 	.word	0x00032450
        /*0c94*/ 	.short	0x010a
        /*0c96*/ 	.byte	0x04
	.zero		1


	//   ....[34]....
        /*0c98*/ 	.word	0x00004a80
        /*0c9c*/ 	.word	0x000000ff
        /*0ca0*/ 	.word	0x00032450
        /*0ca4*/ 	.short	0x010a
        /*0ca6*/ 	.byte	0x04
	.zero		1


	//   ....[35]....
        /*0ca8*/ 	.word	0x000051a0
        /*0cac*/ 	.word	0x000000ff
        /*0cb0*/ 	.word	0x00000000
        /*0cb4*/ 	.short	0x0101
        /*0cb6*/ 	.byte	0x0a
	.zero		1


	//   ....[36]....
        /*0cb8*/ 	.word	0x00007250
        /*0cbc*/ 	.word	0x000000ff
        /*0cc0*/ 	.word	0x00000000
        /*0cc4*/ 	.short	0x0101
        /*0cc6*/ 	.byte	0x04
	.zero		1


	//   ....[37]....
        /*0cc8*/ 	.word	0x00007380
        /*0ccc*/ 	.word	0x000000ff
        /*0cd0*/ 	.word	0x00032430
        /*0cd4*/ 	.short	0x010a
        /*0cd6*/ 	.byte	0x04
	.zero		1


	//   ....[38]....
        /*0cd8*/ 	.word	0x000073c0
        /*0cdc*/ 	.word	0x000000ff
        /*0ce0*/ 	.word	0x00032430
        /*0ce4*/ 	.short	0x010a
        /*0ce6*/ 	.byte	0x04
	.zero		1


	//   ....[39]....
        /*0ce8*/ 	.word	0x000075d0
        /*0cec*/ 	.word	0x000000ff
        /*0cf0*/ 	.word	0x00032450
        /*0cf4*/ 	.short	0x010a
        /*0cf6*/ 	.byte	0x04
	.zero		1


	//   ....[40]....
        /*0cf8*/ 	.word	0x00007610
        /*0cfc*/ 	.word	0x000000ff
        /*0d00*/ 	.word	0x00032450
        /*0d04*/ 	.short	0x010a
        /*0d06*/ 	.byte	0x04
	.zero		1


	//   ....[41]....
        /*0d08*/ 	.word	0x00007d20
        /*0d0c*/ 	.word	0x000000ff
        /*0d10*/ 	.word	0x00000000
        /*0d14*/ 	.short	0x0101
        /*0d16*/ 	.byte	0x0b
	.zero		1


	//   ....[42]....
        /*0d18*/ 	.word	0x000095d0
        /*0d1c*/ 	.word	0x000000ff
        /*0d20*/ 	.word	0x00000000
        /*0d24*/ 	.short	0x0101
        /*0d26*/ 	.byte	0x04
	.zero		1


	//   ....[43]....
        /*0d28*/ 	.word	0x0000bc60
        /*0d2c*/ 	.word	0x000000ff
        /*0d30*/ 	.word	0x00000000
        /*0d34*/ 	.short	0x0101
        /*0d36*/ 	.byte	0x06
	.zero		1


	//   ....[44]....
        /*0d38*/ 	.word	0x0000c3b0
        /*0d3c*/ 	.word	0x000000ff
        /*0d40*/ 	.word	0x00000000
        /*0d44*/ 	.short	0x0101
        /*0d46*/ 	.byte	0x09
	.zero		1


	//   ....[45]....
        /*0d48*/ 	.word	0x00010c40
        /*0d4c*/ 	.word	0x00000013
        /*0d50*/ 	.word	0x00032440
        /*0d54*/ 	.short	0x010a
        /*0d56*/ 	.byte	0x3f
	.zero		1


	//   ....[46]....
        /*0d58*/ 	.word	0x00011270
        /*0d5c*/ 	.word	0x00000013
        /*0d60*/ 	.word	0x00032430
        /*0d64*/ 	.short	0x0107
        /*0d66*/ 	.byte	0x3f
	.zero		1


	//   ....[47]....
        /*0d68*/ 	.word	0x00011340
        /*0d6c*/ 	.word	0x00000013
        /*0d70*/ 	.word	0x00032430
        /*0d74*/ 	.short	0x0101
        /*0d76*/ 	.byte	0x3f
	.zero		1


	//   ....[48]....
        /*0d78*/ 	.word	0x00011e70
        /*0d7c*/ 	.word	0x00000011
        /*0d80*/ 	.word	0x00032400
        /*0d84*/ 	.short	0x0107
        /*0d86*/ 	.byte	0x3f
	.zero		1


	//   ....[49]....
        /*0d88*/ 	.word	0x00011f00
        /*0d8c*/ 	.word	0x00000011
        /*0d90*/ 	.word	0x00032400
        /*0d94*/ 	.short	0x0101
        /*0d96*/ 	.byte	0x3f
	.zero		1


	//   ....[50]....
        /*0d98*/ 	.word	0x00012a20
        /*0d9c*/ 	.word	0x00000011
        /*0da0*/ 	.word	0x00032410
        /*0da4*/ 	.short	0x0107
        /*0da6*/ 	.byte	0x3f
	.zero		1


	//   ....[51]....
        /*0da8*/ 	.word	0x00012b20
        /*0dac*/ 	.word	0x00000011
        /*0db0*/ 	.word	0x00032410
        /*0db4*/ 	.short	0x0101
        /*0db6*/ 	.byte	0x3f
	.zero		1


	//   ....[52]....
        /*0db8*/ 	.word	0x00012b40
        /*0dbc*/ 	.word	0x00000011
        /*0dc0*/ 	.word	0x00032420
        /*0dc4*/ 	.short	0x010a
        /*0dc6*/ 	.byte	0x3f
	.zero		1


	//   ....[53]....
        /*0dc8*/ 	.word	0x00012bc0
        /*0dcc*/ 	.word	0x00000013
        /*0dd0*/ 	.word	0x00032460
        /*0dd4*/ 	.short	0x010a
        /*0dd6*/ 	.byte	0x3f
	.zero		1


	//   ....[54]....
        /*0dd8*/ 	.word	0x00013320
        /*0ddc*/ 	.word	0x00000013
        /*0de0*/ 	.word	0x00032450
        /*0de4*/ 	.short	0x0107
        /*0de6*/ 	.byte	0x3f
	.zero		1


	//   ....[55]....
        /*0de8*/ 	.word	0x000133e0
        /*0dec*/ 	.word	0x00000013
        /*0df0*/ 	.word	0x00032450
        /*0df4*/ 	.short	0x0101
        /*0df6*/ 	.byte	0x3f
	.zero		1


	//   ....[56]....
        /*0df8*/ 	.word	0x00013720
        /*0dfc*/ 	.word	0x0000000a
        /*0e00*/ 	.word	0x00032440
        /*0e04*/ 	.short	0x010a
        /*0e06*/ 	.byte	0x3f
	.zero		1


	//   ....[57]....
        /*0e08*/ 	.word	0x00013ad0
        /*0e0c*/ 	.word	0x0000000a
        /*0e10*/ 	.word	0x00032430
        /*0e14*/ 	.short	0x0107
        /*0e16*/ 	.byte	0x3f
	.zero		1


	//   ....[58]....
        /*0e18*/ 	.word	0x00013b80
        /*0e1c*/ 	.word	0x0000000a
        /*0e20*/ 	.word	0x00032430
        /*0e24*/ 	.short	0x0101
        /*0e26*/ 	.byte	0x3f
	.zero		1


	//   ....[59]....
        /*0e28*/ 	.word	0x00013bb0
        /*0e2c*/ 	.word	0x0000000a
        /*0e30*/ 	.word	0x00032460
        /*0e34*/ 	.short	0x010a
        /*0e36*/ 	.byte	0x3f
	.zero		1


	//   ....[60]....
        /*0e38*/ 	.word	0x000140b0
        /*0e3c*/ 	.word	0x0000000a
        /*0e40*/ 	.word	0x00032450
        /*0e44*/ 	.short	0x0107
        /*0e46*/ 	.byte	0x3f
	.zero		1


	//   ....[61]....
        /*0e48*/ 	.word	0x00014160
        /*0e4c*/ 	.word	0x0000000a
        /*0e50*/ 	.word	0x00032450
        /*0e54*/ 	.short	0x0101
        /*0e56*/ 	.byte	0x3f
	.zero		1


	//   ....[62]....
        /*0e58*/ 	.word	0x000153f0
        /*0e5c*/ 	.word	0x00000007
        /*0e60*/ 	.word	0x00032420
        /*0e64*/ 	.short	0x010a
        /*0e66*/ 	.byte	0x3f
	.zero		1


	//   ....[63]....
        /*0e68*/ 	.word	0x00015590
        /*0e6c*/ 	.word	0x00000005
        /*0e70*/ 	.word	0x00032440
        /*0e74*/ 	.short	0x010a
        /*0e76*/ 	.byte	0x3f
	.zero		1


	//   ....[64]....
        /*0e78*/ 	.word	0x00015630
        /*0e7c*/ 	.word	0x00000003
        /*0e80*/ 	.word	0x00032440
        /*0e84*/ 	.short	0x010a
        /*0e86*/ 	.byte	0x3f
	.zero		1


	//   ....[65]....
        /*0e88*/ 	.word	0x00015670
        /*0e8c*/ 	.word	0x00000005
        /*0e90*/ 	.word	0x00032460
        /*0e94*/ 	.short	0x010a
        /*0e96*/ 	.byte	0x3f
	.zero		1


	//   ....[66]....
        /*0e98*/ 	.word	0x000156b0
        /*0e9c*/ 	.word	0x00000003
        /*0ea0*/ 	.word	0x00032460
        /*0ea4*/ 	.short	0x010a
        /*0ea6*/ 	.byte	0x3f
	.zero		1


	//   ....[67]....
        /*0ea8*/ 	.word	0x00015710
        /*0eac*/ 	.word	0x00000003
        /*0eb0*/ 	.word	0x00032400
        /*0eb4*/ 	.short	0x010a
        /*0eb6*/ 	.byte	0x3f
	.zero		1


	//   ....[68]....
        /*0eb8*/ 	.word	0x00015770
        /*0ebc*/ 	.word	0x00000005
        /*0ec0*/ 	.word	0x00032430
        /*0ec4*/ 	.short	0x010a
        /*0ec6*/ 	.byte	0x3f
	.zero		1


	//   ....[69]....
        /*0ec8*/ 	.word	0x000157c0
        /*0ecc*/ 	.word	0x00000003
        /*0ed0*/ 	.word	0x00032410
        /*0ed4*/ 	.short	0x010a
        /*0ed6*/ 	.byte	0x3f
	.zero		1


	//   ....[70]....
        /*0ed8*/ 	.word	0x00015820
        /*0edc*/ 	.word	0x00000005
        /*0ee0*/ 	.word	0x00032450
        /*0ee4*/ 	.short	0x010a
        /*0ee6*/ 	.byte	0x3f
	.zero		1


	//   ....[71]....
        /*0ee8*/ 	.word	0x00015880
        /*0eec*/ 	.word	0x00000099
        /*0ef0*/ 	.word	0x00032430
        /*0ef4*/ 	.short	0x010a
        /*0ef6*/ 	.byte	0x3f
	.zero		1


	//   ....[72]....
        /*0ef8*/ 	.word	0x000158e0
        /*0efc*/ 	.word	0x000000cb
        /*0f00*/ 	.word	0x00032450
        /*0f04*/ 	.short	0x010a
        /*0f06*/ 	.byte	0x3f
	.zero		1


	//   ....[73]....
        /*0f08*/ 	.word	0x00015940
        /*0f0c*/ 	.word	0x00000099
        /*0f10*/ 	.word	0x00032430
        /*0f14*/ 	.short	0x010a
        /*0f16*/ 	.byte	0x3f
	.zero		1


	//   ....[74]....
        /*0f18*/ 	.word	0x000159a0
        /*0f1c*/ 	.word	0x000000c8
        /*0f20*/ 	.word	0x00032450
        /*0f24*/ 	.short	0x010a
        /*0f26*/ 	.byte	0x3f
	.zero		1


	//   ....[75]....
        /*0f28*/ 	.word	0x00015ac0
        /*0f2c*/ 	.word	0x00000013
        /*0f30*/ 	.word	0x00032440
        /*0f34*/ 	.short	0x010a
        /*0f36*/ 	.byte	0x3f
	.zero		1


	//   ....[76]....
        /*0f38*/ 	.word	0x000178e0
        /*0f3c*/ 	.word	0x00000011
        /*0f40*/ 	.word	0x00032420
        /*0f44*/ 	.short	0x010a
        /*0f46*/ 	.byte	0x3f
	.zero		1


	//   ....[77]....
        /*0f48*/ 	.word	0x00017930
        /*0f4c*/ 	.word	0x00000013
        /*0f50*/ 	.word	0x00032460
        /*0f54*/ 	.short	0x010a
        /*0f56*/ 	.byte	0x3f
	.zero		1


	//   ....[78]....
        /*0f58*/ 	.word	0x00018280
        /*0f5c*/ 	.word	0x0000000a
        /*0f60*/ 	.word	0x00032440
        /*0f64*/ 	.short	0x010a
        /*0f66*/ 	.byte	0x3f
	.zero		1


	//   ....[79]....
        /*0f68*/ 	.word	0x00018950
        /*0f6c*/ 	.word	0x0000000a
        /*0f70*/ 	.word	0x00032460
        /*0f74*/ 	.short	0x010a
        /*0f76*/ 	.byte	0x3f
	.zero		1


	//   ....[80]....
        /*0f78*/ 	.word	0x00019ab0
        /*0f7c*/ 	.word	0x00000007
        /*0f80*/ 	.word	0x00032420
        /*0f84*/ 	.short	0x010a
        /*0f86*/ 	.byte	0x3f
	.zero		1


	//   ....[81]....
        /*0f88*/ 	.word	0x00019c50
        /*0f8c*/ 	.word	0x00000005
        /*0f90*/ 	.word	0x00032440
        /*0f94*/ 	.short	0x010a
        /*0f96*/ 	.byte	0x3f
	.zero		1


	//   ....[82]....
        /*0f98*/ 	.word	0x00019ca0
        /*0f9c*/ 	.word	0x00000003
        /*0fa0*/ 	.word	0x00032440
        /*0fa4*/ 	.short	0x010a
        /*0fa6*/ 	.byte	0x3f
	.zero		1


	//   ....[83]....
        /*0fa8*/ 	.word	0x00019cf0
        /*0fac*/ 	.word	0x00000005
        /*0fb0*/ 	.word	0x00032460
        /*0fb4*/ 	.short	0x010a
        /*0fb6*/ 	.byte	0x3f
	.zero		1


	//----- nvinfo : EIATTR_NUM_MBARRIERS
	.align		4
.L_615:
        /*0fb8*/ 	.byte	0x03, 0x38
        /*0fba*/ 	.short	0x0017


	//----- nvinfo : EIATTR_EXIT_INSTR_OFFSETS
	.align		4
        /*0fbc*/ 	.byte	0x04, 0x1c
        /*0fbe*/ 	.short	(.L_617 - .L_616)


	//   ....[0]....
.L_616:
        /*0fc0*/ 	.word	0x000009e0


	//   ....[1]....
        /*0fc4*/ 	.word	0x0000e8f0


	//   ....[2]....
        /*0fc8*/ 	.word	0x00015700


	//----- nvinfo : EIATTR_MAX_THREADS
	.align		4
.L_617:
        /*0fcc*/ 	.byte	0x04, 0x05
        /*0fce*/ 	.short	(.L_619 - .L_618)
.L_618:
        /*0fd0*/ 	.word	0x00000180
        /*0fd4*/ 	.word	0x00000001
        /*0fd8*/ 	.word	0x00000001


	//----- nvinfo : EIATTR_CRS_STACK_SIZE
	.align		4
.L_619:
        /*0fdc*/ 	.byte	0x04, 0x1e
        /*0fde*/ 	.short	(.L_621 - .L_620)
.L_620:
        /*0fe0*/ 	.word	0x00000000


	//----- nvinfo : EIATTR_CBANK_PARAM_SIZE
	.align		4
.L_621:
        /*0fe4*/ 	.byte	0x03, 0x19
        /*0fe6*/ 	.short	0x0bf0


	//----- nvinfo : EIATTR_PARAM_CBANK
	.align		4
        /*0fe8*/ 	.byte	0x04, 0x0a
        /*0fea*/ 	.short	(.L_623 - .L_622)
	.align		4
.L_622:
        /*0fec*/ 	.word	index@(.nv.constant0._ZN7cutlass13device_kernelIN5flash11enable_sm90INS1_16FlashAttnFwdSm90INS1_25CollectiveMainloopFwdSm90ILi2EN4cute5tupleIJNS5_1CILi1EEES8_S8_EEENS6_IJNS7_ILi128EEENS7_ILi96EEENS7_ILi64EEEEEELi256ENS_10bfloat16_tEfNS_4arch4Sm90ELb1ELb0ELb0ELb1ELb1ELb0ELb1ELb1ELb0ELb1ELb1ELb0EEENS1_21CollectiveEpilogueFwdINS6_IJSA_NS7_ILi256EEESB_EEES9_SE_SG_Li256ELb1ELb1ELb1ELb0EEENS1_36VarlenDynamicPersistentTileSchedulerILi128ELi96ELi256ELi128ELb1ELb1ELb1ELb1ELb1ELb1EEEEEEEEEvNT_6ParamsE)
        /*0ff0*/ 	.short	0x0210
        /*0ff2*/ 	.short	0x0bf0


	//----- nvinfo : EIATTR_SW_WAR
	.align		4
.L_623:
        /*0ff4*/ 	.byte	0x04, 0x36
        /*0ff6*/ 	.short	(.L_625 - .L_624)
.L_624:
        /*0ff8*/ 	.word	0x00000008
.L_625:


//--------------------- .nv.info._ZN7cutlass13device_kernelIN5flash11enable_sm90INS1_16FlashAttnFwdSm90INS1_25CollectiveMainloopFwdSm90ILi2EN4cute5tupleIJNS5_1CILi1EEES8_S8_EEENS6_IJNS7_ILi128EEENS7_ILi96EEENS7_ILi64EEEEEELi256ENS_10bfloat16_tEfNS_4arch4Sm90ELb1ELb0ELb0ELb1ELb1ELb1ELb1ELb1ELb0ELb1ELb1ELb0EEENS1_21CollectiveEpilogueFwdINS6_IJSA_NS7_ILi256EEESB_EEES9_SE_SG_Li256ELb1ELb1ELb1ELb0EEENS1_36VarlenDynamicPersistentTileSchedulerILi128ELi96ELi256ELi128ELb1ELb1ELb1ELb1ELb1ELb1EEEEEEEEEvNT_6ParamsE --------------------------
	.section	.nv.info._ZN7cutlass13device_kernelIN5flash11enable_sm90INS1_16FlashAttnFwdSm90INS1_25CollectiveMainloopFwdSm90ILi2EN4cute5tupleIJNS5_1CILi1EEES8_S8_EEENS6_IJNS7_ILi128EEENS7_ILi96EEENS7_ILi64EEEEEELi256ENS_10bfloat16_tEfNS_4arch4Sm90ELb1ELb0ELb0ELb1ELb1ELb1ELb1ELb1ELb0ELb1ELb1ELb0EEENS1_21CollectiveEpilogueFwdINS6_IJSA_NS7_ILi256EEESB_EEES9_SE_SG_Li256ELb1ELb1ELb1ELb0EEENS1_36VarlenDynamicPersistentTileSchedulerILi128ELi96ELi256ELi128ELb1ELb1ELb1ELb1ELb1ELb1EEEEEEEEEvNT_6ParamsE,"",@"SHT_CUDA_INFO"
	.sectionflags	@""
	.align	4


	//----- nvinfo : EIATTR_CUDA_API_VERSION
	.align		4
        /*0000*/ 	.byte	0x04, 0x37
        /*0002*/ 	.short	(.L_627 - .L_626)
.L_626:
        /*0004*/ 	.word	0x00000082


	//----- nvinfo : EIATTR_KPARAM_INFO
	.align		4
.L_627:
        /*0008*/ 	.byte	0x04, 0x17
        /*000a*/ 	.short	(.L_629 - .L_628)
.L_628:
        /*000c*/ 	.word	0x00000000
        /*0010*/ 	.short	0x0000
        /*0012*/ 	.short	0x0070
        /*0014*/ 	.byte	0x00, 0xf0, 0x01, 0x2e


	//----- nvinfo : EIATTR_SPARSE_MMA_MASK
	.align		4
.L_629:
        /*0018*/ 	.byte	0x03, 0x50
        /*001a*/ 	.short	0x0000


	//----- nvinfo : EIATTR_MAXREG_COUNT
	.align		4
        /*001c*/ 	.byte	0x03, 0x1b
        /*001e*/ 	.short	0x00a8


	//----- nvinfo : EIATTR_NUM_BARRIERS
	.align		4
        /*0020*/ 	.byte	0x02, 0x4c
        /*0022*/ 	.byte	0x10
	.zero		1


	//----- nvinfo : EIATTR_EXTERNS
	.align		4
        /*0024*/ 	.byte	0x04, 0x0f
        /*0026*/ 	.short	(.L_631 - .L_630)


	//   ....[0]....
	.align		4
.L_630:
        /*0028*/ 	.word	index@(__assertfail)


	//----- nvinfo : EIATTR_ANNOTATIONS
	.align		4
.L_631:
        /*002c*/ 	.byte	0x04, 0x55
        /*002e*/ 	.short	(.L_633 - .L_632)


	//   ....[0]....
.L_632:
        /* <DEDUP_REMOVED lines=195> */


	//----- nvinfo : EIATTR_MERCURY_ISA_VERSION
	.align		4
.L_633:
        /*0c50*/ 	.byte	0x03, 0x5f
        /*0c52*/ 	.short	0x0101


	//----- nvinfo : EIATTR_UNUSED_LOAD_BYTE_OFFSET
	.align		4
        /*0c54*/ 	.byte	0x04, 0x44
        /*0c56*/ 	.short	(.L_635 - .L_634)


	//   ....[0]....
.L_634:
        /*0c58*/ 	.word	0x00000aa0
        /*0c5c*/ 	.word	0x0000fff0


	//   ....[1]....
        /*0c60*/ 	.word	0x000136c0
        /*0c64*/ 	.word	0x0000fff0


	//----- nvinfo : EIATTR_INT_WARP_WIDE_INSTR_OFFSETS
	.align		4
.L_635:
        /*0c68*/ 	.byte	0x04, 0x31
        /*0c6a*/ 	.short	(.L_637 - .L_636)


	//   ....[0]....
.L_636:
        /*0c6c*/ 	.word	0x00000130


	//   ....[1]....
        /*0c70*/ 	.word	0x00000170


	//   ....[2]....
        /*0c74*/ 	.word	0x000001e0


	//   ....[3]....
        /*0c78*/ 	.word	0x000001f0


	//   ....[4]....
        /*0c7c*/ 	.word	0x0001ba20


	//   ....[5]....
        /*0c80*/ 	.word	0x0001bab0


	//   ....[6]....
        /*0c84*/ 	.word	0x0001f980


	//   ....[7]....
        /*0c88*/ 	.word	0x0001fa10


	//----- nvinfo : EIATTR_COOP_GROUP_MASK_REGIDS
	.align		4
.L_637:
        /*0c8c*/ 	.byte	0x04, 0x29
        /*0c8e*/ 	.short	(.L_639 - .L_638)


	//   ....[0]....
.L_638:
        /*0c90*/ 	.word	0xffffffff


	//   ....[1]....
        /*0c94*/ 	.word	0xffffffff


	//   ....[2]....
        /*0c98*/ 	.word	0xffffffff


	//   ....[3]....
        /*0c9c*/ 	.word	0xffffffff


	//   ....[4]....
        /*0ca0*/ 	.word	0xffffffff


	//   ....[5]....
        /*0ca4*/ 	.word	0xffffffff


	//   ....[6]....
        /*0ca8*/ 	.word	0xffffffff


	//   ....[7]....
        /*0cac*/ 	.word	0xffffffff


	//   ....[8]....
        /*0cb0*/ 	.word	0xffffffff


	//   ....[9]....
        /*0cb4*/ 	.word	0xffffffff


	//   ....[10]....
        /*0cb8*/ 	.word	0xffffffff


	//   ....[11]....
        /*0cbc*/ 	.word	0xffffffff


	//   ....[12]....
        /*0cc0*/ 	.word	0xffffffff


	//   ....[13]....
        /*0cc4*/ 	.word	0xffffffff


	//   ....[14]....
        /*0cc8*/ 	.word	0xffffffff


	//   ....[15]....
        /*0ccc*/ 	.word	0xffffffff


	//   ....[16]....
        /*0cd0*/ 	.word	0xffffffff


	//   ....[17]....
        /*0cd4*/ 	.word	0xffffffff


	//   ....[18]....
        /*0cd8*/ 	.word	0xffffffff


	//   ....[19]....
        /*0cdc*/ 	.word	0xffffffff


	//   ....[20]....
        /*0ce0*/ 	.word	0xffffffff


	//   ....[21]....
        /*0ce4*/ 	.word	0xffffffff


	//   ....[22]....
        /*0ce8*/ 	.word	0xffffffff


	//   ....[23]....
        /*0cec*/ 	.word	0xffffffff


	//   ....[24]....
        /*0cf0*/ 	.word	0xffffffff


	//   ....[25]....
        /*0cf4*/ 	.word	0xffffffff


	//   ....[26]....
        /*0cf8*/ 	.word	0xffffffff


	//   ....[27]....
        /*0cfc*/ 	.word	0xffffffff


	//   ....[28]....
        /*0d00*/ 	.word	0xffffffff


	//   ....[29]....
        /*0d04*/ 	.word	0xffffffff


	//   ....[30]....
        /*0d08*/ 	.word	0xffffffff


	//   ....[31]....
        /*0d0c*/ 	.word	0xffffffff


	//   ....[32]....
        /*0d10*/ 	.word	0xffffffff


	//   ....[33]....
        /*0d14*/ 	.word	0xffffffff


	//   ....[34]....
        /*0d18*/ 	.word	0xffffffff


	//   ....[35]....
        /*0d1c*/ 	.word	0xffffffff


	//   ....[36]....
        /*0d20*/ 	.word	0xffffffff


	//   ....[37]....
        /*0d24*/ 	.word	0xffffffff


	//   ....[38]....
        /*0d28*/ 	.word	0xffffffff


	//   ....[39]....
        /*0d2c*/ 	.word	0xffffffff


	//   ....[40]....
        /*0d30*/ 	.word	0xffffffff


	//   ....[41]....
        /*0d34*/ 	.word	0xffffffff


	//   ....[42]....
        /*0d38*/ 	.word	0xffffffff


	//   ....[43]....
        /*0d3c*/ 	.word	0xffffffff


	//   ....[44]....
        /*0d40*/ 	.word	0xffffffff


	//   ....[45]....
        /*0d44*/ 	.word	0xffffffff


	//   ....[46]....
        /*0d48*/ 	.word	0xffffffff


	//   ....[47]....
        /*0d4c*/ 	.word	0xffffffff


	//   ....[48]....
        /*0d50*/ 	.word	0xffffffff


	//   ....[49]....
        /*0d54*/ 	.word	0xffffffff


	//   ....[50]....
        /*0d58*/ 	.word	0xffffffff


	//   ....[51]....
        /*0d5c*/ 	.word	0xffffffff


	//   ....[52]....
        /*0d60*/ 	.word	0xffffffff


	//   ....[53]....
        /*0d64*/ 	.word	0xffffffff


	//   ....[54]....
        /*0d68*/ 	.word	0xffffffff


	//   ....[55]....
        /*0d6c*/ 	.word	0xffffffff


	//   ....[56]....
        /*0d70*/ 	.word	0xffffffff


	//   ....[57]....
        /*0d74*/ 	.word	0xffffffff


	//   ....[58]....
        /*0d78*/ 	.word	0xffffffff


	//   ....[59]....
        /*0d7c*/ 	.word	0xffffffff


	//   ....[60]....
        /*0d80*/ 	.word	0xffffffff


	//   ....[61]....
        /*0d84*/ 	.word	0xffffffff


	//   ....[62]....
        /*0d88*/ 	.word	0xffffffff


	//   ....[63]....
        /*0d8c*/ 	.word	0xffffffff


	//   ....[64]....
        /*0d90*/ 	.word	0xffffffff


	//   ....[65]....
        /*0d94*/ 	.word	0xffffffff


	//   ....[66]....
        /*0d98*/ 	.word	0xffffffff


	//   ....[67]....
        /*0d9c*/ 	.word	0xffffffff


	//   ....[68]....
        /*0da0*/ 	.word	0xffffffff


	//   ....[69]....
        /*0da4*/ 	.word	0xffffffff


	//   ....[70]....
        /*0da8*/ 	.word	0xffffffff


	//   ....[71]....
        /*0dac*/ 	.word	0xffffffff


	//   ....[72]....
        /*0db0*/ 	.word	0xffffffff


	//   ....[73]....
        /*0db4*/ 	.word	0xffffffff


	//   ....[74]....
        /*0db8*/ 	.word	0xffffffff


	//   ....[75]....
        /*0dbc*/ 	.word	0xffffffff


	//   ....[76]....
        /*0dc0*/ 	.word	0xffffffff


	//   ....[77]....
        /*0dc4*/ 	.word	0xffffffff


	//   ....[78]....
        /*0dc8*/ 	.word	0xffffffff


	//   ....[79]....
        /*0dcc*/ 	.word	0xffffffff


	//   ....[80]....
        /*0dd0*/ 	.word	0xffffffff


	//   ....[81]....
        /*0dd4*/ 	.word	0xffffffff


	//   ....[82]....
        /*0dd8*/ 	.word	0xffffffff


	//   ....[83]....
        /*0ddc*/ 	.word	0xffffffff


	//   ....[84]....
        /*0de0*/ 	.word	0xffffffff


	//   ....[85]....
        /*0de4*/ 	.word	0xffffffff


	//   ....[86]....
        /*0de8*/ 	.word	0xffffffff


	//   ....[87]....
        /*0dec*/ 	.word	0xffffffff


	//   ....[88]....
        /*0df0*/ 	.word	0xffffffff


	//   ....[89]....
        /*0df4*/ 	.word	0xffffffff


	//   ....[90]....
        /*0df8*/ 	.word	0xffffffff


	//   ....[91]....
        /*0dfc*/ 	.word	0xffffffff


	//   ....[92]....
        /*0e00*/ 	.word	0xffffffff


	//   ....[93]....
        /*0e04*/ 	.word	0xffffffff


	//   ....[94]....
        /*0e08*/ 	.word	0xffffffff


	//   ....[95]....
        /*0e0c*/ 	.word	0xffffffff


	//   ....[96]....
        /*0e10*/ 	.word	0xffffffff


	//   ....[97]....
        /*0e14*/ 	.word	0xffffffff


	//   ....[98]....
        /*0e18*/ 	.word	0xffffffff


	//   ....[99]....
        /*0e1c*/ 	.word	0xffffffff


	//   ....[100]....
        /*0e20*/ 	.word	0xffffffff


	//   ....[101]....
        /*0e24*/ 	.word	0xffffffff


	//   ....[102]....
        /*0e28*/ 	.word	0xffffffff


	//   ....[103]....
        /*0e2c*/ 	.word	0xffffffff


	//   ....[104]....
        /*0e30*/ 	.word	0xffffffff


	//   ....[105]....
        /*0e34*/ 	.word	0xffffffff


	//   ....[106]....
        /*0e38*/ 	.word	0xffffffff


	//   ....[107]....
        /*0e3c*/ 	.word	0xffffffff


	//   ....[108]....
        /*0e40*/ 	.word	0xffffffff


	//   ....[109]....
        /*0e44*/ 	.word	0xffffffff


	//   ....[110]....
        /*0e48*/ 	.word	0xffffffff


	//   ....[111]....
        /*0e4c*/ 	.word	0xffffffff


	//   ....[112]....
        /*0e50*/ 	.word	0xffffffff


	//   ....[113]....
        /*0e54*/ 	.word	0xffffffff


	//   ....[114]....
        /*0e58*/ 	.word	0xffffffff


	//   ....[115]....
        /*0e5c*/ 	.word	0xffffffff


	//   ....[116]....
        /*0e60*/ 	.word	0xffffffff


	//   ....[117]....
        /*0e64*/ 	.word	0xffffffff


	//   ....[118]....
        /*0e68*/ 	.word	0xffffffff


	//   ....[119]....
        /*0e6c*/ 	.word	0xffffffff


	//   ....[120]....
        /*0e70*/ 	.word	0xffffffff


	//   ....[121]....
        /*0e74*/ 	.word	0xffffffff


	//   ....[122]....
        /*0e78*/ 	.word	0xffffffff


	//   ....[123]....
        /*0e7c*/ 	.word	0xffffffff


	//   ....[124]....
        /*0e80*/ 	.word	0xffffffff


	//   ....[125]....
        /*0e84*/ 	.word	0xffffffff


	//   ....[126]....
        /*0e88*/ 	.word	0xffffffff


	//   ....[127]....
        /*0e8c*/ 	.word	0xffffffff


	//   ....[128]....
        /*0e90*/ 	.word	0xffffffff


	//   ....[129]....
        /*0e94*/ 	.word	0xffffffff


	//   ....[130]....
        /*0e98*/ 	.word	0xffffffff


	//   ....[131]....
        /*0e9c*/ 	.word	0xffffffff


	//   ....[132]....
        /*0ea0*/ 	.word	0xffffffff


	//   ....[133]....
        /*0ea4*/ 	.word	0xffffffff


	//   ....[134]....
        /*0ea8*/ 	.word	0xffffffff


	//   ....[135]....
        /*0eac*/ 	.word	0xffffffff


	//   ....[136]....
        /*0eb0*/ 	.word	0xffffffff


	//   ....[137]....
        /*0eb4*/ 	.word	0xffffffff


	//   ....[138]....
        /*0eb8*/ 	.word	0xffffffff


	//   ....[139]....
        /*0ebc*/ 	.word	0xffffffff


	//   ....[140]....
        /*0ec0*/ 	.word	0xffffffff


	//   ....[141]....
        /*0ec4*/ 	.word	0xffffffff


	//   ....[142]....
        /*0ec8*/ 	.word	0xffffffff


	//   ....[143]....
        /*0ecc*/ 	.word	0xffffffff


	//   ....[144]....
        /*0ed0*/ 	.word	0xffffffff


	//   ....[145]....
        /*0ed4*/ 	.word	0xffffffff


	//   ....[146]....
        /*0ed8*/ 	.word	0xffffffff


	//   ....[147]....
        /*0edc*/ 	.word	0xffffffff


	//   ....[148]....
        /*0ee0*/ 	.word	0xffffffff


	//   ....[149]....
        /*0ee4*/ 	.word	0xffffffff


	//   ....[150]....
        /*0ee8*/ 	.word	0xffffffff


	//   ....[151]....
        /*0eec*/ 	.word	0xffffffff


	//   ....[152]....
        /*0ef0*/ 	.word	0xffffffff


	//   ....[153]....
        /*0ef4*/ 	.word	0xffffffff


	//   ....[154]....
        /*0ef8*/ 	.word	0xffffffff


	//   ....[155]....
        /*0efc*/ 	.word	0xffffffff


	//   ....[156]....
        /*0f00*/ 	.word	0xffffffff


	//   ....[157]....
        /*0f04*/ 	.word	0xffffffff


	//   ....[158]....
        /*0f08*/ 	.word	0xffffffff


	//   ....[159]....
        /*0f0c*/ 	.word	0xffffffff


	//   ....[160]....
        /*0f10*/ 	.word	0xffffffff


	//   ....[161]....
        /*0f14*/ 	.word	0xffffffff


	//   ....[162]....
        /*0f18*/ 	.word	0xffffffff


	//   ....[163]....
        /*0f1c*/ 	.word	0xffffffff


	//   ....[164]....
        /*0f20*/ 	.word	0xffffffff


	//   ....[165]....
        /*0f24*/ 	.word	0xffffffff


	//   ....[166]....
        /*0f28*/ 	.word	0xffffffff


	//   ....[167]....
        /*0f2c*/ 	.word	0xffffffff


	//   ....[168]....
        /*0f30*/ 	.word	0xffffffff


	//   ....[169]....
        /*0f34*/ 	.word	0xffffffff


	//   ....[170]....
        /*0f38*/ 	.word	0xffffffff


	//   ....[171]....
        /*0f3c*/ 	.word	0xffffffff


	//   ....[172]....
        /*0f40*/ 	.word	0xffffffff


	//   ....[173]....
        /*0f44*/ 	.word	0xffffffff


	//   ....[174]....
        /*0f48*/ 	.word	0xffffffff


	//   ....[175]....
        /*0f4c*/ 	.word	0xffffffff


	//   ....[176]....
        /*0f50*/ 	.word	0xffffffff


	//   ....[177]....
        /*0f54*/ 	.word	0xffffffff


	//   ....[178]....
        /*0f58*/ 	.word	0xffffffff


	//   ....[179]....
        /*0f5c*/ 	.word	0xffffffff


	//   ....[180]....
        /*0f60*/ 	.word	0xffffffff


	//   ....[181]....
        /*0f64*/ 	.word	0xffffffff


	//   ....[182]....
        /*0f68*/ 	.word	0xffffffff


	//   ....[183]....
        /*0f6c*/ 	.word	0xffffffff


	//   ....[184]....
        /*0f70*/ 	.word	0xffffffff


	//   ....[185]....
        /*0f74*/ 	.word	0xffffffff


	//   ....[186]....
        /*0f78*/ 	.word	0xffffffff


	//   ....[187]....
        /*0f7c*/ 	.word	0xffffffff


	//   ....[188]....
        /*0f80*/ 	.word	0xffffffff


	//   ....[189]....
        /*0f84*/ 	.word	0xffffffff


	//   ....[190]....
        /*0f88*/ 	.word	0xffffffff


	//   ....[191]....
        /*0f8c*/ 	.word	0xffffffff


	//   ....[192]....
        /*0f90*/ 	.word	0xffffffff


	//   ....[193]....
        /*0f94*/ 	.word	0xffffffff


	//   ....[194]....
        /*0f98*/ 	.word	0xffffffff


	//   ....[195]....
        /*0f9c*/ 	.word	0xffffffff


	//   ....[196]....
        /*0fa0*/ 	.word	0xffffffff


	//   ....[197]....
        /*0fa4*/ 	.word	0xffffffff


	//   ....[198]....
        /*0fa8*/ 	.word	0xffffffff


	//   ....[199]....
        /*0fac*/ 	.word	0xffffffff


	//   ....[200]....
        /*0fb0*/ 	.word	0xffffffff


	//   ....[201]....
        /*0fb4*/ 	.word	0x0500000f


	//   ....[202]....
        /*0fb8*/ 	.word	0x0500000f


	//   ....[203]....
        /*0fbc*/ 	.word	0x0500000f


	//   ....[204]....
        /*0fc0*/ 	.word	0x0500000f


	//   ....[205]....
        /*0fc4*/ 	.word	0x0500000f


	//   ....[206]....
        /*0fc8*/ 	.word	0x0500000f


	//   ....[207]....
        /*0fcc*/ 	.word	0x0500000f


	//   ....[208]....
        /*0fd0*/ 	.word	0x0500000f


	//   ....[209]....
        /*0fd4*/ 	.word	0x0500000f


	//   ....[210]....
        /*0fd8*/ 	.word	0x0500000f


	//   ....[211]....
        /*0fdc*/ 	.word	0x0500000f


	//   ....[212]....
        /*0fe0*/ 	.word	0x0500000f


	//   ....[213]....
        /*0fe4*/ 	.word	0x0500000f


	//   ....[214]....
        /*0fe8*/ 	.word	0x0500000f


	//   ....[215]....
        /*0fec*/ 	.word	0x0500000f


	//   ....[216]....
        /*0ff0*/ 	.word	0x0500000f


	//   ....[217]....
        /*0ff4*/ 	.word	0x0500000f


	//   ....[218]....
        /*0ff8*/ 	.word	0x0500000f


	//   ....[219]....
        /*0ffc*/ 	.word	0x0500000f


	//   ....[220]....
        /*1000*/ 	.word	0x0500000f


	//   ....[221]....
        /*1004*/ 	.word	0x0500000f


	//   ....[222]....
        /*1008*/ 	.word	0x0500000f


	//   ....[223]....
        /*100c*/ 	.word	0x0500000f


	//   ....[224]....
        /*1010*/ 	.word	0x0500000f


	//   ....[225]....
        /*1014*/ 	.word	0x0500000f


	//   ....[226]....
        /*1018*/ 	.word	0x0500000f


	//   ....[227]....
        /*101c*/ 	.word	0x0500000f


	//   ....[228]....
        /*1020*/ 	.word	0x0500000f


	//   ....[229]....
        /*1024*/ 	.word	0x0500000f


	//   ....[230]....
        /*1028*/ 	.word	0x0500000f


	//   ....[231]....
        /*102c*/ 	.word	0x0500000f


	//   ....[232]....
        /*1030*/ 	.word	0x0500000f


	//   ....[233]....
        /*1034*/ 	.word	0x0500000f


	//   ....[234]....
        /*1038*/ 	.word	0x0500000f


	//   ....[235]....
        /*103c*/ 	.word	0x0500000f


	//   ....[236]....
        /*1040*/ 	.word	0x0500000f


	//   ....[237]....
        /*1044*/ 	.word	0x0500000f


	//   ....[238]....
        /*1048*/ 	.word	0x0500000f


	//   ....[239]....
        /*104c*/ 	.word	0x0500000f


	//   ....[240]....
        /*1050*/ 	.word	0x0500000f


	//   ....[241]....
        /*1054*/ 	.word	0x0500000f


	//   ....[242]....
        /*1058*/ 	.word	0x0500000f


	//   ....[243]....
        /*105c*/ 	.word	0x0500000f


	//   ....[244]....
        /*1060*/ 	.word	0x0500000f


	//   ....[245]....
        /*1064*/ 	.word	0x0500000f


	//   ....[246]....
        /*1068*/ 	.word	0x0500000f


	//   ....[247]....
        /*106c*/ 	.word	0x0500000f


	//   ....[248]....
        /*1070*/ 	.word	0x0500000f


	//   ....[249]....
        /*1074*/ 	.word	0x0500000f


	//   ....[250]....
        /*1078*/ 	.word	0x0500000f


	//   ....[251]....
        /*107c*/ 	.word	0x0500000f


	//   ....[252]....
        /*1080*/ 	.word	0x0500000f


	//   ....[253]....
        /*1084*/ 	.word	0x0500000f


	//   ....[254]....
        /*1088*/ 	.word	0x0500000f


	//   ....[255]....
        /*108c*/ 	.word	0x0500000f


	//   ....[0]....
        /*1090*/ 	.word	0x0500000f


	//   ....[1]....
        /*1094*/ 	.word	0x0500000f


	//   ....[2]....
        /*1098*/ 	.word	0x0500000f


	//   ....[3]....
        /*109c*/ 	.word	0x0500000f


	//   ....[4]....
        /*10a0*/ 	.word	0x0500000f


	//   ....[5]....
        /*10a4*/ 	.word	0x0500000f


	//   ....[6]....
        /*10a8*/ 	.word	0x0500000f


	//   ....[7]....
        /*10ac*/ 	.word	0x0500000f


	//   ....[8]....
        /*10b0*/ 	.word	0x0500000f


	//   ....[9]....
        /*10b4*/ 	.word	0x0500000f


	//   ....[10]....
        /*10b8*/ 	.word	0x0500000f


	//   ....[11]....
        /*10bc*/ 	.word	0x0500000f


	//   ....[12]....
        /*10c0*/ 	.word	0x0500000f


	//   ....[13]....
        /*10c4*/ 	.word	0x0500000f


	//   ....[14]....
        /*10c8*/ 	.word	0x0500000f


	//   ....[15]....
        /*10cc*/ 	.word	0x0500000f


	//   ....[16]....
        /*10d0*/ 	.word	0x0500000f


	//   ....[17]....
        /*10d4*/ 	.word	0x0500000f


	//   ....[18]....
        /*10d8*/ 	.word	0x0500000f


	//   ....[19]....
        /*10dc*/ 	.word	0x0500000f


	//   ....[20]....
        /*10e0*/ 	.word	0x0500000f


	//   ....[21]....
        /*10e4*/ 	.word	0x0500000f


	//   ....[22]....
        /*10e8*/ 	.word	0x0500000f


	//   ....[23]....
        /*10ec*/ 	.word	0x0500000f


	//   ....[24]....
        /*10f0*/ 	.word	0x0500000f


	//   ....[25]....
        /*10f4*/ 	.word	0x0500000f


	//   ....[26]....
        /*10f8*/ 	.word	0x0500000f


	//   ....[27]....
        /*10fc*/ 	.word	0x0500000f


	//   ....[28]....
        /*1100*/ 	.word	0x0500000f


	//   ....[29]....
        /*1104*/ 	.word	0x0500000f


	//   ....[30]....
        /*1108*/ 	.word	0x0500000f


	//   ....[31]....
        /*110c*/ 	.word	0x0500000f


	//   ....[32]....
        /*1110*/ 	.word	0x0500000f


	//   ....[33]....
        /*1114*/ 	.word	0x0500000f


	//   ....[34]....
        /*1118*/ 	.word	0x0500000f


	//   ....[35]....
        /*111c*/ 	.word	0x0500000f


	//   ....[36]....
        /*1120*/ 	.word	0x0500000f


	//   ....[37]....
        /*1124*/ 	.word	0x0500000f


	//   ....[38]....
        /*1128*/ 	.word	0x0500000f


	//   ....[39]....
        /*112c*/ 	.word	0x0500000f


	//   ....[40]....
        /*1130*/ 	.word	0x0500000f


	//   ....[41]....
        /*1134*/ 	.word	0x0500000f


	//   ....[42]....
        /*1138*/ 	.word	0x0500000f


	//   ....[43]....
        /*113c*/ 	.word	0x0500000f


	//   ....[44]....
        /*1140*/ 	.word	0x0500000f


	//   ....[45]....
        /*1144*/ 	.word	0x0500000f


	//   ....[46]....
        /*1148*/ 	.word	0x0500000f


	//   ....[47]....
        /*114c*/ 	.word	0x0500000f


	//   ....[48]....
        /*1150*/ 	.word	0x0500000f


	//   ....[49]....
        /*1154*/ 	.word	0x0500000f


	//   ....[50]....
        /*1158*/ 	.word	0x0500000f


	//   ....[51]....
        /*115c*/ 	.word	0x0500000f


	//   ....[52]....
        /*1160*/ 	.word	0x0500000f


	//   ....[53]....
        /*1164*/ 	.word	0x0500000f


	//   ....[54]....
        /*1168*/ 	.word	0x0500000f


	//   ....[55]....
        /*116c*/ 	.word	0x0500000f


	//   ....[56]....
        /*1170*/ 	.word	0x0500000f


	//   ....[57]....
        /*1174*/ 	.word	0x0500000f


	//   ....[58]....
        /*1178*/ 	.word	0x0500000f


	//   ....[59]....
        /*117c*/ 	.word	0x0500000f


	//   ....[60]....
        /*1180*/ 	.word	0x0500000f


	//   ....[61]....
        /*1184*/ 	.word	0x0500000f


	//   ....[62]....
        /*1188*/ 	.word	0x0500000f


	//   ....[63]....
        /*118c*/ 	.word	0x0500000f


	//   ....[64]....
        /*1190*/ 	.word	0x0500000f


	//   ....[65]....
        /*1194*/ 	.word	0x0500000f


	//   ....[66]....
        /*1198*/ 	.word	0x0500000f


	//   ....[67]....
        /*119c*/ 	.word	0x0500000f


	//   ....[68]....
        /*11a0*/ 	.word	0x0500000f


	//   ....[69]....
        /*11a4*/ 	.word	0x0500000f


	//   ....[70]....
        /*11a8*/ 	.word	0x0500000f


	//   ....[71]....
        /*11ac*/ 	.word	0x0500000f


	//   ....[72]....
        /*11b0*/ 	.word	0x0500000f


	//   ....[73]....
        /*11b4*/ 	.word	0x0500000f


	//   ....[74]....
        /*11b8*/ 	.word	0x0500000f


	//   ....[75]....
        /*11bc*/ 	.word	0x0500000f


	//   ....[76]....
        /*11c0*/ 	.word	0x0500000f


	//   ....[77]....
        /*11c4*/ 	.word	0x0500000f


	//   ....[78]....
        /*11c8*/ 	.word	0x0500000f


	//   ....[79]....
        /*11cc*/ 	.word	0x0500000f


	//   ....[80]....
        /*11d0*/ 	.word	0x0500000f


	//   ....[81]....
        /*11d4*/ 	.word	0x0500000f


	//   ....[82]....
        /*11d8*/ 	.word	0x0500000f


	//   ....[83]....
        /*11dc*/ 	.word	0x0500000f


	//   ....[84]....
        /*11e0*/ 	.word	0x0500000f


	//   ....[85]....
        /*11e4*/ 	.word	0x0500000f


	//   ....[86]....
        /*11e8*/ 	.word	0x0500000f


	//   ....[87]....
        /*11ec*/ 	.word	0x0500000f


	//   ....[88]....
        /*11f0*/ 	.word	0x0500000f


	//   ....[89]....
        /*11f4*/ 	.word	0x0500000f


	//   ....[90]....
        /*11f8*/ 	.word	0x0500000f


	//   ....[91]....
        /*11fc*/ 	.word	0x0500000f


	//   ....[92]....
        /*1200*/ 	.word	0x0500000f


	//   ....[93]....
        /*1204*/ 	.word	0x0500000f


	//   ....[94]....
        /*1208*/ 	.word	0x0500000f


	//----- nvinfo : EIATTR_COOP_GROUP_INSTR_OFFSETS
	.align		4
.L_639:
        /*120c*/ 	.byte	0x04, 0x28
        /*120e*/ 	.short	(.L_641 - .L_640)


	//   ....[0]....
.L_640:
        /*1210*/ 	.word	0x00000070


	//   ....[1]....
        /*1214*/ 	.word	0x00000140


	//   ....[2]....
        /*1218*/ 	.word	0x00000190


	//   ....[3]....
        /*121c*/ 	.word	0x000003e0


	//   ....[4]....
        /*1220*/ 	.word	0x00000540


	//   ....[5]....
        /*1224*/ 	.word	0x00000660


	//   ....[6]....
        /*1228*/ 	.word	0x000007c0


	//   ....[7]....
        /*122c*/ 	.word	0x00003920


	//   ....[8]....
        /*1230*/ 	.word	0x00003930


	//   ....[9]....
        /*1234*/ 	.word	0x00004060


	//   ....[10]....
        /*1238*/ 	.word	0x00004070


	//   ....[11]....
        /*123c*/ 	.word	0x00004cb0


	//   ....[12]....
        /*1240*/ 	.word	0x00004cc0


	//   ....[13]....
        /*1244*/ 	.word	0x000054a0


	//   ....[14]....
        /*1248*/ 	.word	0x000054b0


	//   ....[15]....
        /*124c*/ 	.word	0x00005ef0


	//   ....[16]....
        /*1250*/ 	.word	0x00005f00


	//   ....[17]....
        /*1254*/ 	.word	0x00006010


	//   ....[18]....
        /*1258*/ 	.word	0x00006020


	//   ....[19]....
        /*125c*/ 	.word	0x00006420


	//   ....[20]....
        /*1260*/ 	.word	0x00006450


	//   ....[21]....
        /*1264*/ 	.word	0x00006720


	//   ....[22]....
        /*1268*/ 	.word	0x00006740


	//   ....[23]....
        /*126c*/ 	.word	0x000073a0


	//   ....[24]....
        /*1270*/ 	.word	0x00007b70


	//   ....[25]....
        /*1274*/ 	.word	0x00007b80


	//   ....[26]....
        /*1278*/ 	.word	0x00007b90


	//   ....[27]....
        /*127c*/ 	.word	0x00007ba0


	//   ....[28]....
        /*1280*/ 	.word	0x00007e90


	//   ....[29]....
        /*1284*/ 	.word	0x00007ea0


	//   ....[30]....
        /*1288*/ 	.word	0x00007eb0


	//   ....[31]....
        /*128c*/ 	.word	0x00007ec0


	//   ....[32]....
        /*1290*/ 	.word	0x000091c0


	//   ....[33]....
        /*1294*/ 	.word	0x000091e0


	//   ....[34]....
        /*1298*/ 	.word	0x000091f0


	//   ....[35]....
        /*129c*/ 	.word	0x00009200


	//   ....[36]....
        /*12a0*/ 	.word	0x000092f0


	//   ....[37]....
        /*12a4*/ 	.word	0x00009310


	//   ....[38]....
        /*12a8*/ 	.word	0x00009320


	//   ....[39]....
        /*12ac*/ 	.word	0x000093a0


	//   ....[40]....
        /*12b0*/ 	.word	0x0000b830


	//   ....[41]....
        /*12b4*/ 	.word	0x0000bca0


	//   ....[42]....
        /*12b8*/ 	.word	0x0000bd10


	//   ....[43]....
        /*12bc*/ 	.word	0x0000bdf0


	//   ....[44]....
        /*12c0*/ 	.word	0x0000c1d0


	//   ....[45]....
        /*12c4*/ 	.word	0x0000c1f0


	//   ....[46]....
        /*12c8*/ 	.word	0x0000e150


	//   ....[47]....
        /*12cc*/ 	.word	0x0000e170


	//   ....[48]....
        /*12d0*/ 	.word	0x0000e780


	//   ....[49]....
        /*12d4*/ 	.word	0x0000e880


	//   ....[50]....
        /*12d8*/ 	.word	0x0000ef10


	//   ....[51]....
        /*12dc*/ 	.word	0x0000f0e0


	//   ....[52]....
        /*12e0*/ 	.word	0x00011300


	//   ....[53]....
        /*12e4*/ 	.word	0x00011320


	//   ....[54]....
        /*12e8*/ 	.word	0x00011a00


	//   ....[55]....
        /*12ec*/ 	.word	0x00011b60


	//   ....[56]....
        /*12f0*/ 	.word	0x00012c10


	//   ....[57]....
        /*12f4*/ 	.word	0x00012ca0


	//   ....[58]....
        /*12f8*/ 	.word	0x00012d50


	//   ....[59]....
        /*12fc*/ 	.word	0x00012f20


	//   ....[60]....
        /*1300*/ 	.word	0x00014770


	//   ....[61]....
        /*1304*/ 	.word	0x00014790


	//   ....[62]....
        /*1308*/ 	.word	0x000147a0


	//   ....[63]....
        /*130c*/ 	.word	0x000147b0


	//   ....[64]....
        /*1310*/ 	.word	0x000151d0


	//   ....[65]....
        /*1314*/ 	.word	0x000151e0


	//   ....[66]....
        /*1318*/ 	.word	0x00015410


	//   ....[67]....
        /*131c*/ 	.word	0x00015420


	//   ....[68]....
        /*1320*/ 	.word	0x00015650


	//   ....[69]....
        /*1324*/ 	.word	0x00015660


	//   ....[70]....
        /*1328*/ 	.word	0x00015890


	//   ....[71]....
        /*132c*/ 	.word	0x000158a0


	//   ....[72]....
        /*1330*/ 	.word	0x00015d70


	//   ....[73]....
        /*1334*/ 	.word	0x00015d80


	//   ....[74]....
        /*1338*/ 	.word	0x00016a00


	//   ....[75]....
        /*133c*/ 	.word	0x00016a10


	//   ....[76]....
        /*1340*/ 	.word	0x00018050


	//   ....[77]....
        /*1344*/ 	.word	0x00018060


	//   ....[78]....
        /*1348*/ 	.word	0x000182a0


	//   ....[79]....
        /*134c*/ 	.word	0x000182b0


	//   ....[80]....
        /*1350*/ 	.word	0x000184e0


	//   ....[81]....
        /*1354*/ 	.word	0x000184f0


	//   ....[82]....
        /*1358*/ 	.word	0x00018720


	//   ....[83]....
        /*135c*/ 	.word	0x00018730


	//   ....[84]....
        /*1360*/ 	.word	0x000189c0


	//   ....[85]....
        /*1364*/ 	.word	0x00018bb0


	//   ....[86]....
        /*1368*/ 	.word	0x00018be0


	//   ....[87]....
        /*136c*/ 	.word	0x00018c10


	//   ....[88]....
        /*1370*/ 	.word	0x00018c40


	//   ....[89]....
        /*1374*/ 	.word	0x00018c70


	//   ....[90]....
        /*1378*/ 	.word	0x00018ca0


	//   ....[91]....
        /*137c*/ 	.word	0x00018e30


	//   ....[92]....
        /*1380*/ 	.word	0x00018e60


	//   ....[93]....
        /*1384*/ 	.word	0x00018e90


	//   ....[94]....
        /*1388*/ 	.word	0x00018ec0


	//   ....[95]....
        /*138c*/ 	.word	0x00018ef0


	//   ....[96]....
        /*1390*/ 	.word	0x00018f20


	//   ....[97]....
        /*1394*/ 	.word	0x00018fb0


	//   ....[98]....
        /*1398*/ 	.word	0x00018fe0


	//   ....[99]....
        /*139c*/ 	.word	0x00018ff0


	//   ....[100]....
        /*13a0*/ 	.word	0x00019030


	//   ....[101]....
        /*13a4*/ 	.word	0x0001a4d0


	//   ....[102]....
        /*13a8*/ 	.word	0x0001c5e0


	//   ....[103]....
        /*13ac*/ 	.word	0x0001c600


	//   ....[104]....
        /*13b0*/ 	.word	0x0001c690


	//   ....[105]....
        /*13b4*/ 	.word	0x0001c6b0


	//   ....[106]....
        /*13b8*/ 	.word	0x0001c730


	//   ....[107]....
        /*13bc*/ 	.word	0x0001c750


	//   ....[108]....
        /*13c0*/ 	.word	0x0001c7d0


	//   ....[109]....
        /*13c4*/ 	.word	0x0001c7f0


	//   ....[110]....
        /*13c8*/ 	.word	0x0001c870


	//   ....[111]....
        /*13cc*/ 	.word	0x0001c890


	//   ....[112]....
        /*13d0*/ 	.word	0x0001c8a0


	//   ....[113]....
        /*13d4*/ 	.word	0x0001c8b0


	//   ....[114]....
        /*13d8*/ 	.word	0x0001d050


	//   ....[115]....
        /*13dc*/ 	.word	0x0001d080


	//   ....[116]....
        /*13e0*/ 	.word	0x0001d170


	//   ....[117]....
        /*13e4*/ 	.word	0x0001d180


	//   ....[118]....
        /*13e8*/ 	.word	0x0001d230


	//   ....[119]....
        /*13ec*/ 	.word	0x0001d240


	//   ....[120]....
        /*13f0*/ 	.word	0x0001d2c0


	//   ....[121]....
        /*13f4*/ 	.word	0x0001d2d0


	//   ....[122]....
        /*13f8*/ 	.word	0x0001d2e0


	//   ....[123]....
        /*13fc*/ 	.word	0x0001d380


	//   ....[124]....
        /*1400*/ 	.word	0x0001d3b0


	//   ....[125]....
        /*1404*/ 	.word	0x0001d430


	//   ....[126]....
        /*1408*/ 	.word	0x0001d460


	//   ....[127]....
        /*140c*/ 	.word	0x0001d480


	//   ....[128]....
        /*1410*/ 	.word	0x0001d4d0


	//   ....[129]....
        /*1414*/ 	.word	0x0001d4e0


	//   ....[130]....
        /*1418*/ 	.word	0x0001dba0


	//   ....[131]....
        /*141c*/ 	.word	0x0001dbd0


	//   ....[132]....
        /*1420*/ 	.word	0x0001dbf0


	//   ....[133]....
        /*1424*/ 	.word	0x0001dcc0


	//   ....[134]....
        /*1428*/ 	.word	0x0001dcf0


	//   ....[135]....
        /*142c*/ 	.word	0x0001dd60


	//   ....[136]....
        /*1430*/ 	.word	0x0001ddd0


	//   ....[137]....
        /*1434*/ 	.word	0x0001dde0


	//   ....[138]....
        /*1438*/ 	.word	0x0001de60


	//   ....[139]....
        /*143c*/ 	.word	0x0001de70


	//   ....[140]....
        /*1440*/ 	.word	0x0001def0


	//   ....[141]....
        /*1444*/ 	.word	0x0001df00


	//   ....[142]....
        /*1448*/ 	.word	0x0001df80


	//   ....[143]....
        /*144c*/ 	.word	0x0001df90


	//   ....[144]....
        /*1450*/ 	.word	0x0001e010


	//   ....[145]....
        /*1454*/ 	.word	0x0001e020


	//   ....[146]....
        /*1458*/ 	.word	0x0001e530


	//   ....[147]....
        /*145c*/ 	.word	0x0001e550


	//   ....[148]....
        /*1460*/ 	.word	0x0001e5a0


	//   ....[149]....
        /*1464*/ 	.word	0x0001e660


	//   ....[150]....
        /*1468*/ 	.word	0x0001e670


	//   ....[151]....
        /*146c*/ 	.word	0x0001e6a0


	//   ....[152]....
        /*1470*/ 	.word	0x0001e730


	//   ....[153]....
        /*1474*/ 	.word	0x0001e7e0


	//   ....[154]....
        /*1478*/ 	.word	0x0001e7f0


	//   ....[155]....
        /*147c*/ 	.word	0x0001e820


	//   ....[156]....
        /*1480*/ 	.word	0x0001e830


	//   ....[157]....
        /*1484*/ 	.word	0x0001e8c0


	//   ....[158]....
        /*1488*/ 	.word	0x0001efd0


	//   ....[159]....
        /*148c*/ 	.word	0x0001eff0


	//   ....[160]....
        /*1490*/ 	.word	0x0001f040


	//   ....[161]....
        /*1494*/ 	.word	0x0001f050


	//   ....[162]....
        /*1498*/ 	.word	0x0001f090


	//   ....[163]....
        /*149c*/ 	.word	0x0001f0a0


	//   ....[164]....
        /*14a0*/ 	.word	0x0001f0e0


	//   ....[165]....
        /*14a4*/ 	.word	0x0001f0f0


	//   ....[166]....
        /*14a8*/ 	.word	0x0001f130


	//   ....[167]....
        /*14ac*/ 	.word	0x0001f140


	//   ....[168]....
        /*14b0*/ 	.word	0x0001f150


	//   ....[169]....
        /*14b4*/ 	.word	0x0001f190


	//   ....[170]....
        /*14b8*/ 	.word	0x0001f4b0


	//   ....[171]....
        /*14bc*/ 	.word	0x0001f4d0


	//   ....[172]....
        /*14c0*/ 	.word	0x0001f4e0


	//   ....[173]....
        /*14c4*/ 	.word	0x0001f4f0


	//   ....[174]....
        /*14c8*/ 	.word	0x0001f510


	//   ....[175]....
        /*14cc*/ 	.word	0x0001f580


	//   ....[176]....
        /*14d0*/ 	.word	0x0001f5f0


	//   ....[177]....
        /*14d4*/ 	.word	0x0001f610


	//   ....[178]....
        /*14d8*/ 	.word	0x0001f620


	//   ....[179]....
        /*14dc*/ 	.word	0x0001f680


	//   ....[180]....
        /*14e0*/ 	.word	0x0001f6a0


	//   ....[181]....
        /*14e4*/ 	.word	0x0001f700


	//   ....[182]....
        /*14e8*/ 	.word	0x0001fc40


	//   ....[183]....
        /*14ec*/ 	.word	0x0001fc70


	//   ....[184]....
        /*14f0*/ 	.word	0x0001fcd0


	//   ....[185]....
        /*14f4*/ 	.word	0x0001fd00


	//   ....[186]....
        /*14f8*/ 	.word	0x0001fd30


	//   ....[187]....
        /*14fc*/ 	.word	0x0001fd60


	//   ....[188]....
        /*1500*/ 	.word	0x0001fd90


	//   ....[189]....
        /*1504*/ 	.word	0x0001fdc0


	//   ....[190]....
        /*1508*/ 	.word	0x0001ff60


	//   ....[191]....
        /*150c*/ 	.word	0x0001ff90


	//   ....[192]....
        /*1510*/ 	.word	0x0001ffc0


	//   ....[193]....
        /*1514*/ 	.word	0x0001fff0


	//   ....[194]....
        /*1518*/ 	.word	0x00020020


	//   ....[195]....
        /*151c*/ 	.word	0x00020050


	//   ....[196]....
        /*1520*/ 	.word	0x00020110


	//   ....[197]....
        /*1524*/ 	.word	0x00020130


	//   ....[198]....
        /*1528*/ 	.word	0x00020150


	//   ....[199]....
        /*152c*/ 	.word	0x000201b0


	//   ....[200]....
        /*1530*/ 	.word	0x00020bd0


	//   ....[201]....
        /*1534*/ 	.word	0x00020ef0


	//   ....[202]....
        /*1538*/ 	.word	0x00020f80


	//   ....[203]....
        /*153c*/ 	.word	0x00021010


	//   ....[204]....
        /*1540*/ 	.word	0x000210a0


	//   ....[205]....
        /*1544*/ 	.word	0x00021180


	//   ....[206]....
        /*1548*/ 	.word	0x00021210


	//   ....[207]....
        /*154c*/ 	.word	0x000212b0


	//   ....[208]....
        /*1550*/ 	.word	0x00021340


	//   ....[209]....
        /*1554*/ 	.word	0x00021430


	//   ....[210]....
        /*1558*/ 	.word	0x000214c0


	//   ....[211]....
        /*155c*/ 	.word	0x00021560


	//   ....[212]....
        /*1560*/ 	.word	0x000215f0


	//   ....[213]....
        /*1564*/ 	.word	0x000216d0


	//   ....[214]....
        /*1568*/ 	.word	0x00021770


	//   ....[215]....
        /*156c*/ 	.word	0x00021800


	//   ....[216]....
        /*1570*/ 	.word	0x00021850


	//   ....[217]....
        /*1574*/ 	.word	0x000218a0


	//   ....[218]....
        /*1578*/ 	.word	0x00021940


	//   ....[219]....
        /*157c*/ 	.word	0x000219d0


	//   ....[220]....
        /*1580*/ 	.word	0x00021a20


	//   ....[221]....
        /*1584*/ 	.word	0x00021a70


	//   ....[222]....
        /*1588*/ 	.word	0x00021b70


	//   ....[223]....
        /*158c*/ 	.word	0x00021c20


	//   ....[224]....
        /*1590*/ 	.word	0x00021ca0


	//   ....[225]....
        /*1594*/ 	.word	0x00021d10


	//   ....[226]....
        /*1598*/ 	.word	0x00021e30


	//   ....[227]....
        /*159c*/ 	.word	0x00021f50


	//   ....[228]....
        /*15a0*/ 	.word	0x00022020


	//   ....[229]....
        /*15a4*/ 	.word	0x00022070


	//   ....[230]....
        /*15a8*/ 	.word	0x00022370


	//   ....[231]....
        /*15ac*/ 	.word	0x000223c0


	//   ....[232]....
        /*15b0*/ 	.word	0x00022450


	//   ....[233]....
        /*15b4*/ 	.word	0x000224e0


	//   ....[234]....
        /*15b8*/ 	.word	0x00022570


	//   ....[235]....
        /*15bc*/ 	.word	0x00022600


	//   ....[236]....
        /*15c0*/ 	.word	0x00022690


	//   ....[237]....
        /*15c4*/ 	.word	0x00022720


	//   ....[238]....
        /*15c8*/ 	.word	0x000227a0


	//   ....[239]....
        /*15cc*/ 	.word	0x000227f0


	//   ....[240]....
        /*15d0*/ 	.word	0x00022890


	//   ....[241]....
        /*15d4*/ 	.word	0x00022920


	//   ....[242]....
        /*15d8*/ 	.word	0x000229b0


	//   ....[243]....
        /*15dc*/ 	.word	0x00022a00


	//   ....[244]....
        /*15e0*/ 	.word	0x00022aa0


	//   ....[245]....
        /*15e4*/ 	.word	0x00022b30


	//   ....[246]....
        /*15e8*/ 	.word	0x00022bd0


	//   ....[247]....
        /*15ec*/ 	.word	0x00022c60


	//   ....[248]....
        /*15f0*/ 	.word	0x00022d00


	//   ....[249]....
        /*15f4*/ 	.word	0x00022d90


	//   ....[250]....
        /*15f8*/ 	.word	0x00022e60


	//   ....[251]....
        /*15fc*/ 	.word	0x00023140


	//   ....[252]....
        /*1600*/ 	.word	0x00023230


	//   ....[253]....
        /*1604*/ 	.word	0x000232d0


	//   ....[254]....
        /*1608*/ 	.word	0x00023330


	//   ....[255]....
        /*160c*/ 	.word	0x00023420


	//   ....[0]....
        /*1610*/ 	.word	0x00023490


	//   ....[1]....
        /*1614*/ 	.word	0x00023580


	//   ....[2]....
        /*1618*/ 	.word	0x000235f0


	//   ....[3]....
        /*161c*/ 	.word	0x000236e0


	//   ....[4]....
        /*1620*/ 	.word	0x00023750


	//   ....[5]....
        /*1624*/ 	.word	0x00023840


	//   ....[6]....
        /*1628*/ 	.word	0x000238b0


	//   ....[7]....
        /*162c*/ 	.word	0x00023950


	//   ....[8]....
        /*1630*/ 	.word	0x00023a40


	//   ....[9]....
        /*1634*/ 	.word	0x00023af0


	//   ....[10]....
        /*1638*/ 	.word	0x00023b50


	//   ....[11]....
        /*163c*/ 	.word	0x00023c40


	//   ....[12]....
        /*1640*/ 	.word	0x00023ca0


	//   ....[13]....
        /*1644*/ 	.word	0x00023dc0


	//   ....[14]....
        /*1648*/ 	.word	0x00023e20


	//   ....[15]....
        /*164c*/ 	.word	0x00023f10


	//   ....[16]....
        /*1650*/ 	.word	0x00023f70


	//   ....[17]....
        /*1654*/ 	.word	0x00024010


	//   ....[18]....
        /*1658*/ 	.word	0x000240e0


	//   ....[19]....
        /*165c*/ 	.word	0x00024180


	//   ....[20]....
        /*1660*/ 	.word	0x00024250


	//   ....[21]....
        /*1664*/ 	.word	0x000242f0


	//   ....[22]....
        /*1668*/ 	.word	0x000243a0


	//   ....[23]....
        /*166c*/ 	.word	0x00024440


	//   ....[24]....
        /*1670*/ 	.word	0x000246b0


	//   ....[25]....
        /*1674*/ 	.word	0x00024770


	//   ....[26]....
        /*1678*/ 	.word	0x00024830


	//   ....[27]....
        /*167c*/ 	.word	0x00024920


	//   ....[28]....
        /*1680*/ 	.word	0x000249e0


	//   ....[29]....
        /*1684*/ 	.word	0x00024aa0


	//   ....[30]....
        /*1688*/ 	.word	0x00024b60


	//   ....[31]....
        /*168c*/ 	.word	0x00024c20


	//   ....[32]....
        /*1690*/ 	.word	0x00024ce0


	//   ....[33]....
        /*1694*/ 	.word	0x00024da0


	//   ....[34]....
        /*1698*/ 	.word	0x00024e60


	//   ....[35]....
        /*169c*/ 	.word	0x00024f20


	//   ....[36]....
        /*16a0*/ 	.word	0x00024fe0


	//   ....[37]....
        /*16a4*/ 	.word	0x00025090


	//   ....[38]....
        /*16a8*/ 	.word	0x000250f0


	//   ....[39]....
        /*16ac*/ 	.word	0x000251d0


	//   ....[40]....
        /*16b0*/ 	.word	0x00025310


	//   ....[41]....
        /*16b4*/ 	.word	0x000253f0


	//   ....[42]....
        /*16b8*/ 	.word	0x00025480


	//   ....[43]....
        /*16bc*/ 	.word	0x00025590


	//   ....[44]....
        /*16c0*/ 	.word	0x000255f0


	//   ....[45]....
        /*16c4*/ 	.word	0x00025700


	//   ....[46]....
        /*16c8*/ 	.word	0x00025760


	//   ....[47]....
        /*16cc*/ 	.word	0x00025870


	//   ....[48]....
        /*16d0*/ 	.word	0x000258d0


	//   ....[49]....
        /*16d4*/ 	.word	0x000259e0


	//   ....[50]....
        /*16d8*/ 	.word	0x00025a40


	//   ....[51]....
        /*16dc*/ 	.word	0x00025b00


	//   ....[52]....
        /*16e0*/ 	.word	0x00025c60


	//   ....[53]....
        /*16e4*/ 	.word	0x00025d00


	//   ....[54]....
        /*16e8*/ 	.word	0x00025d60


	//   ....[55]....
        /*16ec*/ 	.word	0x00025e10


	//   ....[56]....
        /*16f0*/ 	.word	0x00025e70


	//   ....[57]....
        /*16f4*/ 	.word	0x00025f20


	//   ....[58]....
        /*16f8*/ 	.word	0x00025f80


	//   ....[59]....
        /*16fc*/ 	.word	0x00026030


	//   ....[60]....
        /*1700*/ 	.word	0x00026090


	//   ....[61]....
        /*1704*/ 	.word	0x00026140


	//   ....[62]....
        /*1708*/ 	.word	0x000261a0


	//   ....[63]....
        /*170c*/ 	.word	0x00026250


	//   ....[64]....
        /*1710*/ 	.word	0x00026340


	//   ....[65]....
        /*1714*/ 	.word	0x000263e0


	//   ....[66]....
        /*1718*/ 	.word	0x00026440


	//   ....[67]....
        /*171c*/ 	.word	0x00026510


	//   ....[68]....
        /*1720*/ 	.word	0x00026570


	//   ....[69]....
        /*1724*/ 	.word	0x00026640


	//   ....[70]....
        /*1728*/ 	.word	0x000266a0


	//   ....[71]....
        /*172c*/ 	.word	0x00026770


	//   ....[72]....
        /*1730*/ 	.word	0x000267d0


	//   ....[73]....
        /*1734*/ 	.word	0x000268a0


	//   ....[74]....
        /*1738*/ 	.word	0x00026900


	//   ....[75]....
        /*173c*/ 	.word	0x000269d0


	//   ....[76]....
        /*1740*/ 	.word	0x00026a60


	//   ....[77]....
        /*1744*/ 	.word	0x00026b00


	//   ....[78]....
        /*1748*/ 	.word	0x00026c80


	//   ....[79]....
        /*174c*/ 	.word	0x00026cf0


	//   ....[80]....
        /*1750*/ 	.word	0x00026d60


	//   ....[81]....
        /*1754*/ 	.word	0x00026dd0


	//   ....[82]....
        /*1758*/ 	.word	0x00026e40


	//   ....[83]....
        /*175c*/ 	.word	0x00026ec0


	//   ....[84]....
        /*1760*/ 	.word	0x00026f40


	//   ....[85]....
        /*1764*/ 	.word	0x00026fd0


	//   ....[86]....
        /*1768*/ 	.word	0x00027040


	//   ....[87]....
        /*176c*/ 	.word	0x000270b0


	//   ....[88]....
        /*1770*/ 	.word	0x00027120


	//   ....[89]....
        /*1774*/ 	.word	0x000271a0


	//   ....[90]....
        /*1778*/ 	.word	0x00027210


	//   ....[91]....
        /*177c*/ 	.word	0x000272a0


	//   ....[92]....
        /*1780*/ 	.word	0x00027300


	//   ....[93]....
        /*1784*/ 	.word	0x00027390


	//   ....[94]....
        /*1788*/ 	.word	0x000274c0


	//----- nvinfo : EIATTR_REG_RECONFIG
	.align		4
.L_641:
        /*178c*/ 	.byte	0x01, 0x54
	.zero		2


	//----- nvinfo : EIATTR_SYSCALL_OFFSETS
	.align		4
        /*1790*/ 	.byte	0x04, 0x46
        /*1792*/ 	.short	(.L_643 - .L_642)


	//   ....[0]....
.L_642:
        /*1794*/ 	.word	0x00002490


	//   ....[1]....
        /*1798*/ 	.word	0x000025e0


	//   ....[2]....
        /*179c*/ 	.word	0x00007590


	//   ....[3]....
        /*17a0*/ 	.word	0x000078b0


	//   ....[4]....
        /*17a4*/ 	.word	0x0001bc10


	//   ....[5]....
        /*17a8*/ 	.word	0x0001bd60


	//   ....[6]....
        /*17ac*/ 	.word	0x0001be50


	//   ....[7]....
        /*17b0*/ 	.word	0x0001cc70


	//   ....[8]....
        /*17b4*/ 	.word	0x0001d7b0


	//----- nvinfo : EIATTR_MBARRIER_INSTR_OFFSETS
	.align		4
.L_643:
        /*17b8*/ 	.byte	0x04, 0x39
        /*17ba*/ 	.short	(.L_645 - .L_644)


	//   ....[0]....
.L_644:
        /*17bc*/ 	.word	0x00000280
        /*17c0*/ 	.word	0x000000ff
        /*17c4*/ 	.word	0x00032400
        /*17c8*/ 	.short	0x0100
        /*17ca*/ 	.byte	0x08
	.zero		1


	//   ....[1]....
        /*17cc*/ 	.word	0x00000290
        /*17d0*/ 	.word	0x000000ff
        /*17d4*/ 	.word	0x00032410
        /*17d8*/ 	.short	0x0100
        /*17da*/ 	.byte	0x08
	.zero		1


	//   ....[2]....
        /*17dc*/ 	.word	0x000002a0
        /*17e0*/ 	.word	0x000000ff
        /*17e4*/ 	.word	0x00032420
        /*17e8*/ 	.short	0x0100
        /*17ea*/ 	.byte	0x08
	.zero		1


	//   ....[3]....
        /*17ec*/ 	.word	0x00000390
        /*17f0*/ 	.word	0x000000ff
        /*17f4*/ 	.word	0x00032430
        /*17f8*/ 	.short	0x0100
        /*17fa*/ 	.byte	0x08
	.zero		1


	//   ....[4]....
        /*17fc*/ 	.word	0x000003a0
        /*1800*/ 	.word	0x000000ff
        /*1804*/ 	.word	0x00032440
        /*1808*/ 	.short	0x0100
        /*180a*/ 	.byte	0x08
	.zero		1


	//   ....[5]....
        /*180c*/ 	.word	0x000003b0
        /*1810*/ 	.word	0x000000ff
        /*1814*/ 	.word	0x00032438
        /*1818*/ 	.short	0x0100
        /*181a*/ 	.byte	0x08
	.zero		1


	//   ....[6]....
        /*181c*/ 	.word	0x000003c0
        /*1820*/ 	.word	0x000000ff
        /*1824*/ 	.word	0x00032448
        /*1828*/ 	.short	0x0100
        /*182a*/ 	.byte	0x08
	.zero		1


	//   ....[7]....
        /*182c*/ 	.word	0x000004f0
        /*1830*/ 	.word	0x000000ff
        /*1834*/ 	.word	0x00032450
        /*1838*/ 	.short	0x0100
        /*183a*/ 	.byte	0x08
	.zero		1


	//   ....[8]....
        /*183c*/ 	.word	0x00000500
        /*1840*/ 	.word	0x000000ff
        /*1844*/ 	.word	0x00032460
        /*1848*/ 	.short	0x0100
        /*184a*/ 	.byte	0x08
	.zero		1


	//   ....[9]....
        /*184c*/ 	.word	0x00000510
        /*1850*/ 	.word	0x000000ff
        /*1854*/ 	.word	0x00032458
        /*1858*/ 	.short	0x0100
        /*185a*/ 	.byte	0x08
	.zero		1


	//   ....[10]....
        /*185c*/ 	.word	0x00000520
        /*1860*/ 	.word	0x000000ff
        /*1864*/ 	.word	0x00032468
        /*1868*/ 	.short	0x0100
        /*186a*/ 	.byte	0x08
	.zero		1


	//   ....[11]....
        /*186c*/ 	.word	0x00000610
        /*1870*/ 	.word	0x000000ff
        /*1874*/ 	.word	0x00032470
        /*1878*/ 	.short	0x0100
        /*187a*/ 	.byte	0x06
	.zero		1


	//   ....[12]....
        /*187c*/ 	.word	0x00000620
        /*1880*/ 	.word	0x000000ff
        /*1884*/ 	.word	0x00032480
        /*1888*/ 	.short	0x0100
        /*188a*/ 	.byte	0x06
	.zero		1


	//   ....[13]....
        /*188c*/ 	.word	0x00000630
        /*1890*/ 	.word	0x000000ff
        /*1894*/ 	.word	0x00032478
        /*1898*/ 	.short	0x0100
        /*189a*/ 	.byte	0x06
	.zero		1


	//   ....[14]....
        /*189c*/ 	.word	0x00000640
        /*18a0*/ 	.word	0x000000ff
        /*18a4*/ 	.word	0x00032488
        /*18a8*/ 	.short	0x0100
        /*18aa*/ 	.byte	0x06
	.zero		1


	//   ....[15]....
        /*18ac*/ 	.word	0x00000770
        /*18b0*/ 	.word	0x000000ff
        /*18b4*/ 	.word	0x00032490
        /*18b8*/ 	.short	0x0100
        /*18ba*/ 	.byte	0x08
	.zero		1


	//   ....[16]....
        /*18bc*/ 	.word	0x00000780
        /*18c0*/ 	.word	0x000000ff
        /*18c4*/ 	.word	0x000324a0
        /*18c8*/ 	.short	0x0100
        /*18ca*/ 	.byte	0x08
	.zero		1


	//   ....[17]....
        /*18cc*/ 	.word	0x00000790
        /*18d0*/ 	.word	0x000000ff
        /*18d4*/ 	.word	0x00032498
        /*18d8*/ 	.short	0x0100
        /*18da*/ 	.byte	0x08
	.zero		1


	//   ....[18]....
        /*18dc*/ 	.word	0x000007a0
        /*18e0*/ 	.word	0x000000ff
        /*18e4*/ 	.word	0x000324a8
        /*18e8*/ 	.short	0x0100
        /*18ea*/ 	.byte	0x08
	.zero		1


	//   ....[19]....
        /*18ec*/ 	.word	0x000008d0
        /*18f0*/ 	.word	0x000000ff
        /*18f4*/ 	.word	0x000324b0
        /*18f8*/ 	.short	0x0100
        /*18fa*/ 	.byte	0x08
	.zero		1


	//   ....[20]....
        /*18fc*/ 	.word	0x000008e0
        /*1900*/ 	.word	0x000000ff
        /*1904*/ 	.word	0x000324c0
        /*1908*/ 	.short	0x0100
        /*190a*/ 	.byte	0x08
	.zero		1


	//   ....[21]....
        /*190c*/ 	.word	0x000008f0
        /*1910*/ 	.word	0x000000ff
        /*1914*/ 	.word	0x000324b8
        /*1918*/ 	.short	0x0100
        /*191a*/ 	.byte	0x08
	.zero		1


	//   ....[22]....
        /*191c*/ 	.word	0x00000900
        /*1920*/ 	.word	0x000000ff
        /*1924*/ 	.word	0x000324c8
        /*1928*/ 	.short	0x0100
        /*192a*/ 	.byte	0x08
	.zero		1


	//   ....[23]....
        /*192c*/ 	.word	0x000038d0
        /*1930*/ 	.word	0x00000057
        /*1934*/ 	.word	0x00032490
        /*1938*/ 	.short	0x010a
        /*193a*/ 	.byte	0x3f
	.zero		1


	//   ....[24]....
        /*193c*/ 	.word	0x00004c50
        /*1940*/ 	.word	0x00000057
        /*1944*/ 	.word	0x00032490
        /*1948*/ 	.short	0x010a
        /*194a*/ 	.byte	0x3f
	.zero		1


	//   ....[25]....
        /*194c*/ 	.word	0x00005d50
        /*1950*/ 	.word	0x00000057
        /*1954*/ 	.word	0x00032490
        /*1958*/ 	.short	0x010a
        /*195a*/ 	.byte	0x3f
	.zero		1


	//   ....[26]....
        /*195c*/ 	.word	0x000061f0
        /*1960*/ 	.word	0x00000004
        /*1964*/ 	.word	0x00000000
        /*1968*/ 	.short	0x0101
        /*196a*/ 	.byte	0x3f
	.zero		1


	//   ....[27]....
        /*196c*/ 	.word	0x00006230
        /*1970*/ 	.word	0x00000057
        /*1974*/ 	.word	0x000324b0
        /*1978*/ 	.short	0x010a
        /*197a*/ 	.byte	0x3f
	.zero		1


	//   ....[28]....
        /*197c*/ 	.word	0x00006ab0
        /*1980*/ 	.word	0x00000057
        /*1984*/ 	.word	0x00000000
        /*1988*/ 	.short	0x0101
        /*198a*/ 	.byte	0x3f
	.zero		1


	//   ....[29]....
        /*198c*/ 	.word	0x00007630
        /*1990*/ 	.word	0x00000017
        /*1994*/ 	.word	0x00032400
        /*1998*/ 	.short	0x010a
        /*199a*/ 	.byte	0x3f
	.zero		1


	//   ....[30]....
        /*199c*/ 	.word	0x00007680
        /*19a0*/ 	.word	0x00000017
        /*19a4*/ 	.word	0x00032400
        /*19a8*/ 	.short	0x010a
        /*19aa*/ 	.byte	0x3f
	.zero		1


	//   ....[31]....
        /*19ac*/ 	.word	0x00008120
        /*19b0*/ 	.word	0x00000017
        /*19b4*/ 	.word	0x00032400
        /*19b8*/ 	.short	0x010a
        /*19ba*/ 	.byte	0x3f
	.zero		1


	//   ....[32]....
        /*19bc*/ 	.word	0x00009660
        /*19c0*/ 	.word	0x00000017
        /*19c4*/ 	.word	0x00032400
        /*19c8*/ 	.short	0x010a
        /*19ca*/ 	.byte	0x3f
	.zero		1


	//   ....[33]....
        /*19cc*/ 	.word	0x0000a680
        /*19d0*/ 	.word	0x00000009
        /*19d4*/ 	.word	0x00032430
        /*19d8*/ 	.short	0x010a
        /*19da*/ 	.byte	0x3f
	.zero		1


	//   ....[34]....
        /*19dc*/ 	.word	0x0000a710
        /*19e0*/ 	.word	0x00000009
        /*19e4*/ 	.word	0x00032430
        /*19e8*/ 	.short	0x010a
        /*19ea*/ 	.byte	0x3f
	.zero		1


	//   ....[35]....
        /*19ec*/ 	.word	0x0000aa40
        /*19f0*/ 	.word	0x00000017
        /*19f4*/ 	.word	0x00032410
        /*19f8*/ 	.short	0x010a
        /*19fa*/ 	.byte	0x3f
	.zero		1


	//   ....[36]....
        /*19fc*/ 	.word	0x0000aa90
        /*1a00*/ 	.word	0x00000009
        /*1a04*/ 	.word	0x00032450
        /*1a08*/ 	.short	0x010a
        /*1a0a*/ 	.byte	0x3f
	.zero		1


	//   ....[37]....
        /*1a0c*/ 	.word	0x0000aad0
        /*1a10*/ 	.word	0x00000009
        /*1a14*/ 	.word	0x00032450
        /*1a18*/ 	.short	0x010a
        /*1a1a*/ 	.byte	0x3f
	.zero		1


	//   ....[38]....
        /*1a1c*/ 	.word	0x0000c380
        /*1a20*/ 	.word	0x0000000d
        /*1a24*/ 	.word	0x00000000
        /*1a28*/ 	.short	0x0101
        /*1a2a*/ 	.byte	0x3f
	.zero		1


	//   ....[39]....
        /*1a2c*/ 	.word	0x0000d0d0
        /*1a30*/ 	.word	0x00000009
        /*1a34*/ 	.word	0x00000000
        /*1a38*/ 	.short	0x0101
        /*1a3a*/ 	.byte	0x3f
	.zero		1


	//   ....[40]....
        /*1a3c*/ 	.word	0x0000d250
        /*1a40*/ 	.word	0x0000000a
        /*1a44*/ 	.word	0x00032430
        /*1a48*/ 	.short	0x010a
        /*1a4a*/ 	.byte	0x3f
	.zero		1


	//   ....[41]....
        /*1a4c*/ 	.word	0x0000d2c0
        /*1a50*/ 	.word	0x0000000a
        /*1a54*/ 	.word	0x00032430
        /*1a58*/ 	.short	0x010a
        /*1a5a*/ 	.byte	0x3f
	.zero		1


	//   ....[42]....
        /*1a5c*/ 	.word	0x0000d560
        /*1a60*/ 	.word	0x0000000a
        /*1a64*/ 	.word	0x00032450
        /*1a68*/ 	.short	0x010a
        /*1a6a*/ 	.byte	0x3f
	.zero		1


	//   ....[43]....
        /*1a6c*/ 	.word	0x0000d5a0
        /*1a70*/ 	.word	0x0000000a
        /*1a74*/ 	.word	0x00032450
        /*1a78*/ 	.short	0x010a
        /*1a7a*/ 	.byte	0x3f
	.zero		1


	//   ....[44]....
        /*1a7c*/ 	.word	0x0000f390
        /*1a80*/ 	.word	0x0000000c
        /*1a84*/ 	.word	0x00000000
        /*1a88*/ 	.short	0x0101
        /*1a8a*/ 	.byte	0x3f
	.zero		1


	//   ....[45]....
        /*1a8c*/ 	.word	0x00010260
        /*1a90*/ 	.word	0x0000000a
        /*1a94*/ 	.word	0x00000000
        /*1a98*/ 	.short	0x0101
        /*1a9a*/ 	.byte	0x3f
	.zero		1


	//   ....[46]....
        /*1a9c*/ 	.word	0x00010370
        /*1aa0*/ 	.word	0x0000000a
        /*1aa4*/ 	.word	0x00032430
        /*1aa8*/ 	.short	0x010a
        /*1aaa*/ 	.byte	0x3f
	.zero		1


	//   ....[47]....
        /*1aac*/ 	.word	0x000103e0
        /*1ab0*/ 	.word	0x0000000a
        /*1ab4*/ 	.word	0x00032430
        /*1ab8*/ 	.short	0x010a
        /*1aba*/ 	.byte	0x3f
	.zero		1


	//   ....[48]....
        /*1abc*/ 	.word	0x00010680
        /*1ac0*/ 	.word	0x0000000a
        /*1ac4*/ 	.word	0x00032450
        /*1ac8*/ 	.short	0x010a
        /*1aca*/ 	.byte	0x3f
	.zero		1


	//   ....[49]....
        /*1acc*/ 	.word	0x000106c0
        /*1ad0*/ 	.word	0x0000000a
        /*1ad4*/ 	.word	0x00032450
        /*1ad8*/ 	.short	0x010a
        /*1ada*/ 	.byte	0x3f
	.zero		1


	//   ....[50]....
        /*1adc*/ 	.word	0x00012230
        /*1ae0*/ 	.word	0x0000000c
        /*1ae4*/ 	.word	0x00000000
        /*1ae8*/ 	.short	0x0101
        /*1aea*/ 	.byte	0x3f
	.zero		1


	//   ....[51]....
        /*1aec*/ 	.word	0x00012ba0
        /*1af0*/ 	.word	0x0000000a
        /*1af4*/ 	.word	0x00000000
        /*1af8*/ 	.short	0x0101
        /*1afa*/ 	.byte	0x3f
	.zero		1


	//   ....[52]....
        /*1afc*/ 	.word	0x00015140
        /*1b00*/ 	.word	0x00000003
        /*1b04*/ 	.word	0x00000000
        /*1b08*/ 	.short	0x0101
        /*1b0a*/ 	.byte	0x3f
	.zero		1


	//   ....[53]....
        /*1b0c*/ 	.word	0x00015ce0
        /*1b10*/ 	.word	0x0000000a
        /*1b14*/ 	.word	0x00000000
        /*1b18*/ 	.short	0x0101
        /*1b1a*/ 	.byte	0x3f
	.zero		1


	//   ....[54]....
        /*1b1c*/ 	.word	0x0001a5b0
        /*1b20*/ 	.word	0x00000010
        /*1b24*/ 	.word	0x00032420
        /*1b28*/ 	.short	0x010a
        /*1b2a*/ 	.byte	0x3f
	.zero		1


	//   ....[55]....
        /*1b2c*/ 	.word	0x0001a640
        /*1b30*/ 	.word	0x00000008
        /*1b34*/ 	.word	0x000324a0
        /*1b38*/ 	.short	0x010a
        /*1b3a*/ 	.byte	0x3f
	.zero		1


	//   ....[56]....
        /*1b3c*/ 	.word	0x0001a890
        /*1b40*/ 	.word	0x00000008
        /*1b44*/ 	.word	0x000324c0
        /*1b48*/ 	.short	0x010a
        /*1b4a*/ 	.byte	0x3f
	.zero		1


	//   ....[57]....
        /*1b4c*/ 	.word	0x0001aea0
        /*1b50*/ 	.word	0x00000006
        /*1b54*/ 	.word	0x000324a0
        /*1b58*/ 	.short	0x010a
        /*1b5a*/ 	.byte	0x3f
	.zero		1


	//   ....[58]....
        /*1b5c*/ 	.word	0x0001b0e0
        /*1b60*/ 	.word	0x00000006
        /*1b64*/ 	.word	0x000324c0
        /*1b68*/ 	.short	0x010a
        /*1b6a*/ 	.byte	0x3f
	.zero		1


	//   ....[59]....
        /*1b6c*/ 	.word	0x0001c360
        /*1b70*/ 	.word	0x00000017
        /*1b74*/ 	.word	0x00032440
        /*1b78*/ 	.short	0x010a
        /*1b7a*/ 	.byte	0x3f
	.zero		1


	//   ....[60]....
        /*1b7c*/ 	.word	0x0001c9b0
        /*1b80*/ 	.word	0x00000017
        /*1b84*/ 	.word	0x00032430
        /*1b88*/ 	.short	0x0107
        /*1b8a*/ 	.byte	0x3f
	.zero		1


	//   ....[61]....
        /*1b8c*/ 	.word	0x0001ca80
        /*1b90*/ 	.word	0x00000017
        /*1b94*/ 	.word	0x00032430
        /*1b98*/ 	.short	0x0101
        /*1b9a*/ 	.byte	0x3f
	.zero		1


	//   ....[62]....
        /*1b9c*/ 	.word	0x0001d5f0
        /*1ba0*/ 	.word	0x00000010
        /*1ba4*/ 	.word	0x00032400
        /*1ba8*/ 	.short	0x0107
        /*1baa*/ 	.byte	0x3f
	.zero		1


	//   ....[63]....
        /*1bac*/ 	.word	0x0001d680
        /*1bb0*/ 	.word	0x00000010
        /*1bb4*/ 	.word	0x00032400
        /*1bb8*/ 	.short	0x0101
        /*1bba*/ 	.byte	0x3f
	.zero		1


	//   ....[64]....
        /*1bbc*/ 	.word	0x0001e110
        /*1bc0*/ 	.word	0x00000010
        /*1bc4*/ 	.word	0x00032410
        /*1bc8*/ 	.short	0x0107
        /*1bca*/ 	.byte	0x3f
	.zero		1


	//   ....[65]....
        /*1bcc*/ 	.word	0x0001e210
        /*1bd0*/ 	.word	0x00000010
        /*1bd4*/ 	.word	0x00032410
        /*1bd8*/ 	.short	0x0101
        /*1bda*/ 	.byte	0x3f
	.zero		1


	//   ....[66]....
        /*1bdc*/ 	.word	0x0001e230
        /*1be0*/ 	.word	0x00000010
        /*1be4*/ 	.word	0x00032420
        /*1be8*/ 	.short	0x010a
        /*1bea*/ 	.byte	0x3f
	.zero		1


	//   ....[67]....
        /*1bec*/ 	.word	0x0001e2c0
        /*1bf0*/ 	.word	0x00000017
        /*1bf4*/ 	.word	0x00032460
        /*1bf8*/ 	.short	0x010a
        /*1bfa*/ 	.byte	0x3f
	.zero		1


	//   ....[68]....
        /*1bfc*/ 	.word	0x0001ea40
        /*1c00*/ 	.word	0x00000017
        /*1c04*/ 	.word	0x00032450
        /*1c08*/ 	.short	0x0107
        /*1c0a*/ 	.byte	0x3f
	.zero		1


	//   ....[69]....
        /*1c0c*/ 	.word	0x0001eb10
        /*1c10*/ 	.word	0x00000017
        /*1c14*/ 	.word	0x00032450
        /*1c18*/ 	.short	0x0101
        /*1c1a*/ 	.byte	0x3f
	.zero		1


	//   ....[70]....
        /*1c1c*/ 	.word	0x0001ee50
        /*1c20*/ 	.word	0x00000006
        /*1c24*/ 	.word	0x00032440
        /*1c28*/ 	.short	0x010a
        /*1c2a*/ 	.byte	0x3f
	.zero		1


	//   ....[71]....
        /*1c2c*/ 	.word	0x0001f210
        /*1c30*/ 	.word	0x00000006
        /*1c34*/ 	.word	0x00032430
        /*1c38*/ 	.short	0x0107
        /*1c3a*/ 	.byte	0x3f
	.zero		1


	//   ....[72]....
        /*1c3c*/ 	.word	0x0001f2d0
        /*1c40*/ 	.word	0x00000006
        /*1c44*/ 	.word	0x00032430
        /*1c48*/ 	.short	0x0101
        /*1c4a*/ 	.byte	0x3f
	.zero		1


	//   ....[73]....
        /*1c4c*/ 	.word	0x0001f300
        /*1c50*/ 	.word	0x00000006
        /*1c54*/ 	.word	0x00032460
        /*1c58*/ 	.short	0x010a
        /*1c5a*/ 	.byte	0x3f
	.zero		1


	//   ....[74]....
        /*1c5c*/ 	.word	0x0001f800
        /*1c60*/ 	.word	0x00000006
        /*1c64*/ 	.word	0x00032450
        /*1c68*/ 	.short	0x0107
        /*1c6a*/ 	.byte	0x3f
	.zero		1


	//   ....[75]....
        /*1c6c*/ 	.word	0x0001f8c0
        /*1c70*/ 	.word	0x00000006
        /*1c74*/ 	.word	0x00032450
        /*1c78*/ 	.short	0x0101
        /*1c7a*/ 	.byte	0x3f
	.zero		1


	//   ....[76]....
        /*1c7c*/ 	.word	0x00020b50
        /*1c80*/ 	.word	0x00000004
        /*1c84*/ 	.word	0x00032420
        /*1c88*/ 	.short	0x010a
        /*1c8a*/ 	.byte	0x3f
	.zero		1


	//   ....[77]....
        /*1c8c*/ 	.word	0x00020cc0
        /*1c90*/ 	.word	0x00000005
        /*1c94*/ 	.word	0x00032440
        /*1c98*/ 	.short	0x010a
        /*1c9a*/ 	.byte	0x3f
	.zero		1


	//   ....[78]....
        /*1c9c*/ 	.word	0x00020d60
        /*1ca0*/ 	.word	0x00000013
        /*1ca4*/ 	.word	0x00032440
        /*1ca8*/ 	.short	0x010a
        /*1caa*/ 	.byte	0x3f
	.zero		1


	//   ....[79]....
        /*1cac*/ 	.word	0x00020da0
        /*1cb0*/ 	.word	0x00000005
        /*1cb4*/ 	.word	0x00032460
        /*1cb8*/ 	.short	0x010a
        /*1cba*/ 	.byte	0x3f
	.zero		1


	//   ....[80]....
        /*1cbc*/ 	.word	0x00020de0
        /*1cc0*/ 	.word	0x00000013
        /*1cc4*/ 	.word	0x00032460
        /*1cc8*/ 	.short	0x010a
        /*1cca*/ 	.byte	0x3f
	.zero		1


	//   ....[81]....
        /*1ccc*/ 	.word	0x00020e40
        /*1cd0*/ 	.word	0x00000057
        /*1cd4*/ 	.word	0x00032490
        /*1cd8*/ 	.short	0x010a
        /*1cda*/ 	.byte	0x3f
	.zero		1


	//   ....[82]....
        /*1cdc*/ 	.word	0x000210d0
        /*1ce0*/ 	.word	0x00000057
        /*1ce4*/ 	.word	0x00032490
        /*1ce8*/ 	.short	0x010a
        /*1cea*/ 	.byte	0x3f
	.zero		1


	//   ....[83]....
        /*1cec*/ 	.word	0x00021380
        /*1cf0*/ 	.word	0x00000057
        /*1cf4*/ 	.word	0x00032490
        /*1cf8*/ 	.short	0x010a
        /*1cfa*/ 	.byte	0x3f
	.zero		1


	//   ....[84]....
        /*1cfc*/ 	.word	0x00021630
        /*1d00*/ 	.word	0x00000057
        /*1d04*/ 	.word	0x000324b0
        /*1d08*/ 	.short	0x010a
        /*1d0a*/ 	.byte	0x3f
	.zero		1


	//   ....[85]....
        /*1d0c*/ 	.word	0x00021ab0
        /*1d10*/ 	.word	0x00000017
        /*1d14*/ 	.word	0x00032400
        /*1d18*/ 	.short	0x010a
        /*1d1a*/ 	.byte	0x3f
	.zero		1


	//   ....[86]....
        /*1d1c*/ 	.word	0x000220a0
        /*1d20*/ 	.word	0x00000017
        /*1d24*/ 	.word	0x00032400
        /*1d28*/ 	.short	0x010a
        /*1d2a*/ 	.byte	0x3f
	.zero		1


	//   ....[87]....
        /*1d2c*/ 	.word	0x000220f0
        /*1d30*/ 	.word	0x00000009
        /*1d34*/ 	.word	0x00032430
        /*1d38*/ 	.short	0x010a
        /*1d3a*/ 	.byte	0x3f
	.zero		1


	//   ....[88]....
        /*1d3c*/ 	.word	0x00022140
        /*1d40*/ 	.word	0x00000017
        /*1d44*/ 	.word	0x00032410
        /*1d48*/ 	.short	0x010a
        /*1d4a*/ 	.byte	0x3f
	.zero		1


	//   ....[89]....
        /*1d4c*/ 	.word	0x00022190
        /*1d50*/ 	.word	0x00000009
        /*1d54*/ 	.word	0x00032450
        /*1d58*/ 	.short	0x010a
        /*1d5a*/ 	.byte	0x3f
	.zero		1


	//   ....[90]....
        /*1d5c*/ 	.word	0x000221e0
        /*1d60*/ 	.word	0x0000000a
        /*1d64*/ 	.word	0x00032430
        /*1d68*/ 	.short	0x010a
        /*1d6a*/ 	.byte	0x3f
	.zero		1


	//   ....[91]....
        /*1d6c*/ 	.word	0x00022230
        /*1d70*/ 	.word	0x0000000a
        /*1d74*/ 	.word	0x00032450
        /*1d78*/ 	.short	0x010a
        /*1d7a*/ 	.byte	0x3f
	.zero		1


	//   ....[92]....
        /*1d7c*/ 	.word	0x00022280
        /*1d80*/ 	.word	0x0000000a
        /*1d84*/ 	.word	0x00032430
        /*1d88*/ 	.short	0x010a
        /*1d8a*/ 	.byte	0x3f
	.zero		1


	//   ....[93]....
        /*1d8c*/ 	.word	0x000222d0
        /*1d90*/ 	.word	0x0000000a
        /*1d94*/ 	.word	0x00032450
        /*1d98*/ 	.short	0x010a
        /*1d9a*/ 	.byte	0x3f
	.zero		1


	//   ....[94]....
        /*1d9c*/ 	.word	0x00022f20
        /*1da0*/ 	.word	0x00000010
        /*1da4*/ 	.word	0x00032420
        /*1da8*/ 	.short	0x010a
        /*1daa*/ 	.byte	0x3f
	.zero		1


	//   ....[95]....
        /*1dac*/ 	.word	0x00022f70
        /*1db0*/ 	.word	0x00000008
        /*1db4*/ 	.word	0x000324a0
        /*1db8*/ 	.short	0x010a
        /*1dba*/ 	.byte	0x3f
	.zero		1


	//   ....[96]....
        /*1dbc*/ 	.word	0x00022fc0
        /*1dc0*/ 	.word	0x00000008
        /*1dc4*/ 	.word	0x000324c0
        /*1dc8*/ 	.short	0x010a
        /*1dca*/ 	.byte	0x3f
	.zero		1


	//   ....[97]....
        /*1dcc*/ 	.word	0x00023010
        /*1dd0*/ 	.word	0x00000006
        /*1dd4*/ 	.word	0x000324a0
        /*1dd8*/ 	.short	0x010a
        /*1dda*/ 	.byte	0x3f
	.zero		1


	//   ....[98]....
        /*1ddc*/ 	.word	0x00023060
        /*1de0*/ 	.word	0x00000006
        /*1de4*/ 	.word	0x000324c0
        /*1de8*/ 	.short	0x010a
        /*1dea*/ 	.byte	0x3f
	.zero		1


	//   ....[99]....
        /*1dec*/ 	.word	0x00023180
        /*1df0*/ 	.word	0x00000017
        /*1df4*/ 	.word	0x00032440
        /*1df8*/ 	.short	0x010a
        /*1dfa*/ 	.byte	0x3f
	.zero		1


	//   ....[100]....
        /*1dfc*/ 	.word	0x00025210
        /*1e00*/ 	.word	0x00000010
        /*1e04*/ 	.word	0x00032420
        /*1e08*/ 	.short	0x010a
        /*1e0a*/ 	.byte	0x3f
	.zero		1


	//   ....[101]....
        /*1e0c*/ 	.word	0x00025260
        /*1e10*/ 	.word	0x00000017
        /*1e14*/ 	.word	0x00032460
        /*1e18*/ 	.short	0x010a
        /*1e1a*/ 	.byte	0x3f
	.zero		1


	//   ....[102]....
        /*1e1c*/ 	.word	0x00025bb0
        /*1e20*/ 	.word	0x00000006
        /*1e24*/ 	.word	0x00032440
        /*1e28*/ 	.short	0x010a
        /*1e2a*/ 	.byte	0x3f
	.zero		1


	//   ....[103]....
        /*1e2c*/ 	.word	0x00026290
        /*1e30*/ 	.word	0x00000006
        /*1e34*/ 	.word	0x00032460
        /*1e38*/ 	.short	0x010a
        /*1e3a*/ 	.byte	0x3f
	.zero		1


	//   ....[104]....
        /*1e3c*/ 	.word	0x000273e0
        /*1e40*/ 	.word	0x00000004
        /*1e44*/ 	.word	0x00032420
        /*1e48*/ 	.short	0x010a
        /*1e4a*/ 	.byte	0x3f
	.zero		1


	//   ....[105]....
        /*1e4c*/ 	.word	0x00027580
        /*1e50*/ 	.word	0x00000005
        /*1e54*/ 	.word	0x00032440
        /*1e58*/ 	.short	0x010a
        /*1e5a*/ 	.byte	0x3f
	.zero		1


	//   ....[106]....
        /*1e5c*/ 	.word	0x000275d0
        /*1e60*/ 	.word	0x00000013
        /*1e64*/ 	.word	0x00032440
        /*1e68*/ 	.short	0x010a
        /*1e6a*/ 	.byte	0x3f
	.zero		1


	//   ....[107]....
        /*1e6c*/ 	.word	0x00027620
        /*1e70*/ 	.word	0x00000005
        /*1e74*/ 	.word	0x00032460
        /*1e78*/ 	.short	0x010a
        /*1e7a*/ 	.byte	0x3f
	.zero		1


	//----- nvinfo : EIATTR_NUM_MBARRIERS
	.align		4
.L_645:
        /*1e7c*/ 	.byte	0x03, 0x38
        /*1e7e*/ 	.short	0x0017


	//----- nvinfo : EIATTR_EXIT_INSTR_OFFSETS
	.align		4
        /*1e80*/ 	.byte	0x04, 0x1c
        /*1e82*/ 	.short	(.L_647 - .L_646)


	//   ....[0]....
.L_646:
        /*1e84*/ 	.word	0x00020e30


	//----- nvinfo : EIATTR_MAX_THREADS
	.align		4
.L_647:
        /*1e88*/ 	.byte	0x04, 0x05
        /*1e8a*/ 	.short	(.L_649 - .L_648)
.L_648:
        /*1e8c*/ 	.word	0x00000180
        /*1e90*/ 	.word	0x00000001
        /*1e94*/ 	.word	0x00000001


	//----- nvinfo : EIATTR_CRS_STACK_SIZE
	.align		4
.L_649:
        /*1e98*/ 	.byte	0x04, 0x1e
        /*1e9a*/ 	.short	(.L_651 - .L_650)
.L_650:
        /*1e9c*/ 	.word	0x00000000


	//----- nvinfo : EIATTR_CBANK_PARAM_SIZE
	.align		4
.L_651:
        /*1ea0*/ 	.byte	0x03, 0x19
        /*1ea2*/ 	.short	0x0bf0


	//----- nvinfo : EIATTR_PARAM_CBANK
	.align		4
        /*1ea4*/ 	.byte	0x04, 0x0a
        /*1ea6*/ 	.short	(.L_653 - .L_652)
	.align		4
.L_652:
        /*1ea8*/ 	.word	index@(.nv.constant0._ZN7cutlass13device_kernelIN5flash11enable_sm90INS1_16FlashAttnFwdSm90INS1_25CollectiveMainloopFwdSm90ILi2EN4cute5tupleIJNS5_1CILi1EEES8_S8_EEENS6_IJNS7_ILi128EEENS7_ILi96EEENS7_ILi64EEEEEELi256ENS_10bfloat16_tEfNS_4arch4Sm90ELb1ELb0ELb0ELb1ELb1ELb1ELb1ELb1ELb0ELb1ELb1ELb0EEENS1_21CollectiveEpilogueFwdINS6_IJSA_NS7_ILi256EEESB_EEES9_SE_SG_Li256ELb1ELb1ELb1ELb0EEENS1_36VarlenDynamicPersistentTileSchedulerILi128ELi96ELi256ELi128ELb1ELb1ELb1ELb1ELb1ELb1EEEEEEEEEvNT_6ParamsE)
        /*1eac*/ 	.short	0x0210
        /*1eae*/ 	.short	0x0bf0


	//----- nvinfo : EIATTR_SW_WAR
	.align		4
.L_653:
        /*1eb0*/ 	.byte	0x04, 0x36
        /*1eb2*/ 	.short	(.L_655 - .L_654)
.L_654:
        /*1eb4*/ 	.word	0x00000008
.L_655:


//--------------------- .nv.callgraph             --------------------------
	.section	.nv.callgraph,"",@"SHT_CUDA_CALLGRAPH"
	.align	4
	.sectionentsize	8
	.align		4
        /*0000*/ 	.word	0x00000000
	.align		4
        /*0004*/ 	.word	0xffffffff
	.align		4
        /*0008*/ 	.word	index@(_ZN7cutlass13device_kernelIN5flash11enable_sm90INS1_16FlashAttnFwdSm90INS1_25CollectiveMainloopFwdSm90ILi2EN4cute5tupleIJNS5_1CILi1EEES8_S8_EEENS6_IJNS7_ILi128EEENS7_ILi96EEENS7_ILi64EEEEEELi256ENS_10bfloat16_tEfNS_4arch4Sm90ELb0ELb0ELb0ELb0ELb1ELb0ELb0ELb1ELb0ELb1ELb1ELb0EEENS1_21CollectiveEpilogueFwdINS6_IJSA_NS7_ILi256EEESB_EEES9_SE_SG_Li256ELb0ELb1ELb1ELb0EEENS1_19SingleTileSchedulerILb0ELb1ELb1ELi128EEEEEEEEEvNT_6ParamsE)
	.align		4
        /*000c*/ 	.word	index@(__assertfail)
	.align		4
        /*0010*/ 	.word	index@(_ZN7cutlass13device_kernelIN5flash11enable_sm90INS1_16FlashAttnFwdSm90INS1_25CollectiveMainloopFwdSm90ILi2EN4cute5tupleIJNS5_1CILi1EEES8_S8_EEENS6_IJNS7_ILi128EEENS7_ILi96EEENS7_ILi64EEEEEELi256ENS_10bfloat16_tEfNS_4arch4Sm90ELb0ELb0ELb0ELb0ELb1ELb0ELb1ELb1ELb0ELb1ELb1ELb0EEENS1_21CollectiveEpilogueFwdINS6_IJSA_NS7_ILi256EEESB_EEES9_SE_SG_Li256ELb0ELb1ELb1ELb0EEENS1_19SingleTileSchedulerILb0ELb1ELb1ELi128EEEEEEEEEvNT_6ParamsE)
	.align		4
        /*0014*/ 	.word	index@(__assertfail)
	.align		4
        /*0018*/ 	.word	index@(_ZN7cutlass13device_kernelIN5flash11enable_sm90INS1_16FlashAttnFwdSm90INS1_25CollectiveMainloopFwdSm90ILi2EN4cute5tupleIJNS5_1CILi1EEES8_S8_EEENS6_IJNS7_ILi128EEENS7_ILi96EEENS7_ILi64EEEEEELi256ENS_10bfloat16_tEfNS_4arch4Sm90ELb0ELb0ELb0ELb1ELb1ELb0ELb0ELb1ELb0ELb1ELb1ELb0EEENS1_21CollectiveEpilogueFwdINS6_IJSA_NS7_ILi256EEESB_EEES9_SE_SG_Li256ELb1ELb1ELb1ELb0EEENS1_36VarlenDynamicPersistentTileSchedulerILi128ELi96ELi256ELi128ELb1ELb1ELb1ELb0ELb1ELb1EEEEEEEEEvNT_6ParamsE)
	.align		4
        /*001c*/ 	.word	index@(__assertfail)
	.align		4
        /*0020*/ 	.word	index@(_ZN7cutlass13device_kernelIN5flash11enable_sm90INS1_16FlashAttnFwdSm90INS1_25CollectiveMainloopFwdSm90ILi2EN4cute5tupleIJNS5_1CILi1EEES8_S8_EEENS6_IJNS7_ILi128EEENS7_ILi96EEENS7_ILi64EEEEEELi256ENS_10bfloat16_tEfNS_4arch4Sm90ELb0ELb0ELb0ELb1ELb1ELb1ELb0ELb1ELb0ELb1ELb1ELb0EEENS1_21CollectiveEpilogueFwdINS6_IJSA_NS7_ILi256EEESB_EEES9_SE_SG_Li256ELb1ELb1ELb1ELb0EEENS1_36VarlenDynamicPersistentTileSchedulerILi128ELi96ELi256ELi128ELb1ELb1ELb1ELb0ELb1ELb1EEEEEEEEEvNT_6ParamsE)
	.align		4
        /*0024*/ 	.word	index@(__assertfail)
	.align		4
        /*0028*/ 	.word	index@(_ZN7cutlass13device_kernelIN5flash11enable_sm90INS1_16FlashAttnFwdSm90INS1_25CollectiveMainloopFwdSm90ILi2EN4cute5tupleIJNS5_1CILi1EEES8_S8_EEENS6_IJNS7_ILi128EEENS7_ILi96EEENS7_ILi64EEEEEELi256ENS_10bfloat16_tEfNS_4arch4Sm90ELb0ELb0ELb0ELb1ELb1ELb0ELb1ELb1ELb0ELb1ELb1ELb0EEENS1_21CollectiveEpilogueFwdINS6_IJSA_NS7_ILi256EEESB_EEES9_SE_SG_Li256ELb1ELb1ELb1ELb0EEENS1_36VarlenDynamicPersistentTileSchedulerILi128ELi96ELi256ELi128ELb1ELb1ELb1ELb0ELb1ELb1EEEEEEEEEvNT_6ParamsE)
	.align		4
        /*002c*/ 	.word	index@(__assertfail)
	.align		4
        /*0030*/ 	.word	index@(_ZN7cutlass13device_kernelIN5flash11enable_sm90INS1_16FlashAttnFwdSm90INS1_25CollectiveMainloopFwdSm90ILi2EN4cute5tupleIJNS5_1CILi1EEES8_S8_EEENS6_IJNS7_ILi128EEENS7_ILi96EEENS7_ILi64EEEEEELi256ENS_10bfloat16_tEfNS_4arch4Sm90ELb0ELb0ELb0ELb1ELb1ELb1ELb1ELb1ELb0ELb1ELb1ELb0EEENS1_21CollectiveEpilogueFwdINS6_IJSA_NS7_ILi256EEESB_EEES9_SE_SG_Li256ELb1ELb1ELb1ELb0EEENS1_36VarlenDynamicPersistentTileSchedulerILi128ELi96ELi256ELi128ELb1ELb1ELb1ELb0ELb1ELb1EEEEEEEEEvNT_6ParamsE)
	.align		4
        /*0034*/ 	.word	index@(__assertfail)
	.align		4
        /*0038*/ 	.word	index@(_ZN7cutlass13device_kernelIN5flash11enable_sm90INS1_16FlashAttnFwdSm90INS1_25CollectiveMainloopFwdSm90ILi2EN4cute5tupleIJNS5_1CILi1EEES8_S8_EEENS6_IJNS7_ILi128EEENS7_ILi96EEENS7_ILi64EEEEEELi256ENS_10bfloat16_tEfNS_4arch4Sm90ELb0ELb1ELb0ELb0ELb1ELb0ELb0ELb1ELb0ELb1ELb1ELb0EEENS1_21CollectiveEpilogueFwdINS6_IJSA_NS7_ILi256EEESB_EEES9_SE_SG_Li256ELb0ELb1ELb1ELb0EEENS1_19SingleTileSchedulerILb0ELb1ELb1ELi128EEEEEEEEEvNT_6ParamsE)
	.align		4
        /*003c*/ 	.word	index@(__assertfail)
	.align		4
        /*0040*/ 	.word	index@(_ZN7cutlass13device_kernelIN5flash11enable_sm90INS1_16FlashAttnFwdSm90INS1_25CollectiveMainloopFwdSm90ILi2EN4cute5tupleIJNS5_1CILi1EEES8_S8_EEENS6_IJNS7_ILi128EEENS7_ILi96EEENS7_ILi64EEEEEELi256ENS_10bfloat16_tEfNS_4arch4Sm90ELb0ELb1ELb0ELb0ELb1ELb0ELb1ELb1ELb0ELb1ELb1ELb0EEENS1_21CollectiveEpilogueFwdINS6_IJSA_NS7_ILi256EEESB_EEES9_SE_SG_Li256ELb0ELb1ELb1ELb0EEENS1_19SingleTileSchedulerILb0ELb1ELb1ELi128EEEEEEEEEvNT_6ParamsE)
	.align		4
        /*0044*/ 	.word	index@(__assertfail)
	.align		4
        /*0048*/ 	.word	index@(_ZN7cutlass13device_kernelIN5flash11enable_sm90INS1_16FlashAttnFwdSm90INS1_25CollectiveMainloopFwdSm90ILi2EN4cute5tupleIJNS5_1CILi1EEES8_S8_EEENS6_IJNS7_ILi128EEENS7_ILi96EEENS7_ILi64EEEEEELi256ENS_10bfloat16_tEfNS_4arch4Sm90ELb0ELb1ELb0ELb1ELb1ELb0ELb0ELb1ELb0ELb1ELb1ELb0EEENS1_21CollectiveEpilogueFwdINS6_IJSA_NS7_ILi256EEESB_EEES9_SE_SG_Li256ELb1ELb1ELb1ELb0EEENS1_36VarlenDynamicPersistentTileSchedulerILi128ELi96ELi256ELi128ELb1ELb1ELb1ELb1ELb0ELb1EEEEEEEEEvNT_6ParamsE)
	.align		4
        /*004c*/ 	.word	index@(__assertfail)
	.align		4
        /*0050*/ 	.word	index@(_ZN7cutlass13device_kernelIN5flash11enable_sm90INS1_16FlashAttnFwdSm90INS1_25CollectiveMainloopFwdSm90ILi2EN4cute5tupleIJNS5_1CILi1EEES8_S8_EEENS6_IJNS7_ILi128EEENS7_ILi96EEENS7_ILi64EEEEEELi256ENS_10bfloat16_tEfNS_4arch4Sm90ELb0ELb1ELb0ELb1ELb1ELb1ELb0ELb1ELb0ELb1ELb1ELb0EEENS1_21CollectiveEpilogueFwdINS6_IJSA_NS7_ILi256EEESB_EEES9_SE_SG_Li256ELb1ELb1ELb1ELb0EEENS1_36VarlenDynamicPersistentTileSchedulerILi128ELi96ELi256ELi128ELb1ELb1ELb1ELb1ELb0ELb1EEEEEEEEEvNT_6ParamsE)
	.align		4
        /*0054*/ 	.word	index@(__assertfail)
	.align		4
        /*0058*/ 	.word	index@(_ZN7cutlass13device_kernelIN5flash11enable_sm90INS1_16FlashAttnFwdSm90INS1_25CollectiveMainloopFwdSm90ILi2EN4cute5tupleIJNS5_1CILi1EEES8_S8_EEENS6_IJNS7_ILi128EEENS7_ILi96EEENS7_ILi64EEEEEELi256ENS_10bfloat16_tEfNS_4arch4Sm90ELb0ELb1ELb0ELb1ELb1ELb0ELb1ELb1ELb0ELb1ELb1ELb0EEENS1_21CollectiveEpilogueFwdINS6_IJSA_NS7_ILi256EEESB_EEES9_SE_SG_Li256ELb1ELb1ELb1ELb0EEENS1_36VarlenDynamicPersistentTileSchedulerILi128ELi96ELi256ELi128ELb1ELb1ELb1ELb1ELb0ELb1EEEEEEEEEvNT_6ParamsE)
	.align		4
        /*005c*/ 	.word	index@(__assertfail)
	.align		4
        /*0060*/ 	.word	index@(_ZN7cutlass13device_kernelIN5flash11enable_sm90INS1_16FlashAttnFwdSm90INS1_25CollectiveMainloopFwdSm90ILi2EN4cute5tupleIJNS5_1CILi1EEES8_S8_EEENS6_IJNS7_ILi128EEENS7_ILi96EEENS7_ILi64EEEEEELi256ENS_10bfloat16_tEfNS_4arch4Sm90ELb0ELb1ELb0ELb1ELb1ELb1ELb1ELb1ELb0ELb1ELb1ELb0EEENS1_21CollectiveEpilogueFwdINS6_IJSA_NS7_ILi256EEESB_EEES9_SE_SG_Li256ELb1ELb1ELb1ELb0EEENS1_36VarlenDynamicPersistentTileSchedulerILi128ELi96ELi256ELi128ELb1ELb1ELb1ELb1ELb0ELb1EEEEEEEEEvNT_6ParamsE)
	.align		4
        /*0064*/ 	.word	index@(__assertfail)
	.align		4
        /*0068*/ 	.word	index@(_ZN7cutlass13device_kernelIN5flash11enable_sm90INS1_16FlashAttnFwdSm90INS1_25CollectiveMainloopFwdSm90ILi2EN4cute5tupleIJNS5_1CILi1EEES8_S8_EEENS6_IJNS7_ILi128EEENS7_ILi96EEENS7_ILi64EEEEEELi256ENS_10bfloat16_tEfNS_4arch4Sm90ELb1ELb0ELb0ELb0ELb1ELb0ELb0ELb1ELb0ELb1ELb1ELb0EEENS1_21CollectiveEpilogueFwdINS6_IJSA_NS7_ILi256EEESB_EEES9_SE_SG_Li256ELb0ELb1ELb1ELb0EEENS1_19SingleTileSchedulerILb0ELb1ELb1ELi128EEEEEEEEEvNT_6ParamsE)
	.align		4
        /*006c*/ 	.word	index@(__assertfail)
	.align		4
        /*0070*/ 	.word	index@(_ZN7cutlass13device_kernelIN5flash11enable_sm90INS1_16FlashAttnFwdSm90INS1_25CollectiveMainloopFwdSm90ILi2EN4cute5tupleIJNS5_1CILi1EEES8_S8_EEENS6_IJNS7_ILi128EEENS7_ILi96EEENS7_ILi64EEEEEELi256ENS_10bfloat16_tEfNS_4arch4Sm90ELb1ELb0ELb0ELb0ELb1ELb0ELb1ELb1ELb0ELb1ELb1ELb0EEENS1_21CollectiveEpilogueFwdINS6_IJSA_NS7_ILi256EEESB_EEES9_SE_SG_Li256ELb0ELb1ELb1ELb0EEENS1_19SingleTileSchedulerILb0ELb1ELb1ELi128EEEEEEEEEvNT_6ParamsE)
	.align		4
        /*0074*/ 	.word	index@(__assertfail)
	.align		4
        /*0078*/ 	.word	index@(_ZN7cutlass13device_kernelIN5flash11enable_sm90INS1_16FlashAttnFwdSm90INS1_25CollectiveMainloopFwdSm90ILi2EN4cute5tupleIJNS5_1CILi1EEES8_S8_EEENS6_IJNS7_ILi128EEENS7_ILi96EEENS7_ILi64EEEEEELi256ENS_10bfloat16_tEfNS_4arch4Sm90ELb1ELb0ELb0ELb1ELb1ELb0ELb0ELb1ELb0ELb1ELb1ELb0EEENS1_21CollectiveEpilogueFwdINS6_IJSA_NS7_ILi256EEESB_EEES9_SE_SG_Li256ELb1ELb1ELb1ELb0EEENS1_36VarlenDynamicPersistentTileSchedulerILi128ELi96ELi256ELi128ELb1ELb1ELb1ELb1ELb1ELb1EEEEEEEEEvNT_6ParamsE)
	.align		4
        /*007c*/ 	.word	index@(__assertfail)
	.align		4
        /*0080*/ 	.word	index@(_ZN7cutlass13device_kernelIN5flash11enable_sm90INS1_16FlashAttnFwdSm90INS1_25CollectiveMainloopFwdSm90ILi2EN4cute5tupleIJNS5_1CILi1EEES8_S8_EEENS6_IJNS7_ILi128EEENS7_ILi96EEENS7_ILi64EEEEEELi256ENS_10bfloat16_tEfNS_4arch4Sm90ELb1ELb0ELb0ELb1ELb1ELb1ELb0ELb1ELb0ELb1ELb1ELb0EEENS1_21CollectiveEpilogueFwdINS6_IJSA_NS7_ILi256EEESB_EEES9_SE_SG_Li256ELb1ELb1ELb1ELb0EEENS1_36VarlenDynamicPersistentTileSchedulerILi128ELi96ELi256ELi128ELb1ELb1ELb1ELb1ELb1ELb1EEEEEEEEEvNT_6ParamsE)
	.align		4
        /*0084*/ 	.word	index@(__assertfail)
	.align		4
        /*0088*/ 	.word	index@(_ZN7cutlass13device_kernelIN5flash11enable_sm90INS1_16FlashAttnFwdSm90INS1_25CollectiveMainloopFwdSm90ILi2EN4cute5tupleIJNS5_1CILi1EEES8_S8_EEENS6_IJNS7_ILi128EEENS7_ILi96EEENS7_ILi64EEEEEELi256ENS_10bfloat16_tEfNS_4arch4Sm90ELb1ELb0ELb0ELb1ELb1ELb0ELb1ELb1ELb0ELb1ELb1ELb0EEENS1_21CollectiveEpilogueFwdINS6_IJSA_NS7_ILi256EEESB_EEES9_SE_SG_Li256ELb1ELb1ELb1ELb0EEENS1_36VarlenDynamicPersistentTileSchedulerILi128ELi96ELi256ELi128ELb1ELb1ELb1ELb1ELb1ELb1EEEEEEEEEvNT_6ParamsE)
	.align		4
        /*008c*/ 	.word	index@(__assertfail)
	.align		4
        /*0090*/ 	.word	index@(_ZN7cutlass13device_kernelIN5flash11enable_sm90INS1_16FlashAttnFwdSm90INS1_25CollectiveMainloopFwdSm90ILi2EN4cute5tupleIJNS5_1CILi1EEES8_S8_EEENS6_IJNS7_ILi128EEENS7_ILi96EEENS7_ILi64EEEEEELi256ENS_10bfloat16_tEfNS_4arch4Sm90ELb1ELb0ELb0ELb1ELb1ELb1ELb1ELb1ELb0ELb1ELb1ELb0EEENS1_21CollectiveEpilogueFwdINS6_IJSA_NS7_ILi256EEESB_EEES9_SE_SG_Li256ELb1ELb1ELb1ELb0EEENS1_36VarlenDynamicPersistentTileSchedulerILi128ELi96ELi256ELi128ELb1ELb1ELb1ELb1ELb1ELb1EEEEEEEEEvNT_6ParamsE)
	.align		4
        /*0094*/ 	.word	index@(__assertfail)
	.align		4
        /*0098*/ 	.word	0x00000000
	.align		4
        /*009c*/ 	.word	0xfffffffe
	.align		4
        /*00a0*/ 	.word	0x00000000
	.align		4
        /*00a4*/ 	.word	0xfffffffd
	.align		4
        /*00a8*/ 	.word	0x00000000
	.align		4
        /*00ac*/ 	.word	0xfffffffc


//--------------------- .nv.constant4             --------------------------
	.section	.nv.constant4,"a",@progbits
	.align	8
	.align		8
.nv.constant4:
        /*0000*/ 	.dword	__assertfail
	.align		8
        /*0008*/ 	.dword	__unnamed_1
	.align		8
        /*0010*/ 	.dword	__unnamed_2
	.align		8
        /*0018*/ 	.dword	__unnamed_3
	.align		8
        /*0020*/ 	.dword	__unnamed_4
	.align		8
        /*0028*/ 	.dword	__unnamed_5
	.align		8
        /*0030*/ 	.dword	__unnamed_6
	.align		8
        /*0038*/ 	.dword	__unnamed_7
	.align		8
        /*0040*/ 	.dword	_ZN81_INTERNAL_afd8fa15_45_flash_fwd_hdim64_256_bf16_paged_split_sm90_cu_59c7631c_33394cuda3std3__45__cpo5beginE
	.align		8
        /*0048*/ 	.dword	_ZN81_INTERNAL_afd8fa15_45_flash_fwd_hdim64_256_bf16_paged_split_sm90_cu_59c7631c_33394cuda3std3__45__cpo3endE
	.align		8
        /*0050*/ 	.dword	_ZN81_INTERNAL_afd8fa15_45_flash_fwd_hdim64_256_bf16_paged_split_sm90_cu_59c7631c_33394cuda3std3__45__cpo6cbeginE
	.align		8
        /*0058*/ 	.dword	_ZN81_INTERNAL_afd8fa15_45_flash_fwd_hdim64_256_bf16_paged_split_sm90_cu_59c7631c_33394cuda3std3__45__cpo4cendE
	.align		8
        /*0060*/ 	.dword	_ZN81_INTERNAL_afd8fa15_45_flash_fwd_hdim64_256_bf16_paged_split_sm90_cu_59c7631c_33394cuda3std3__483_GLOBAL__N__afd8fa15_45_flash_fwd_hdim64_256_bf16_paged_split_sm90_cu_59c7631c_33396ignoreE
	.align		8
        /*0068*/ 	.dword	_ZN81_INTERNAL_afd8fa15_45_flash_fwd_hdim64_256_bf16_paged_split_sm90_cu_59c7631c_33394cuda3std3__419piecewise_constructE
	.align		8
        /*0070*/ 	.dword	_ZN81_INTERNAL_afd8fa15_45_flash_fwd_hdim64_256_bf16_paged_split_sm90_cu_59c7631c_33394cuda3std3__48in_placeE
	.align		8
        /*0078*/ 	.dword	_ZN81_INTERNAL_afd8fa15_45_flash_fwd_hdim64_256_bf16_paged_split_sm90_cu_59c7631c_33394cuda3std6ranges3__45__cpo4swapE
	.align		8
        /*0080*/ 	.dword	_ZN81_INTERNAL_afd8fa15_45_flash_fwd_hdim64_256_bf16_paged_split_sm90_cu_59c7631c_33394cuda3std6ranges3__45__cpo9iter_moveE
	.align		8
        /*0088*/ 	.dword	_ZN81_INTERNAL_afd8fa15_45_flash_fwd_hdim64_256_bf16_paged_split_sm90_cu_59c7631c_33394cute7productE
	.align		8
        /*0090*/ 	.dword	_ZN81_INTERNAL_afd8fa15_45_flash_fwd_hdim64_256_bf16_paged_split_sm90_cu_59c7631c_33394cute1_E
	.align		8
        /*0098*/ 	.dword	$str$23
	.align		8
        /*00a0*/ 	.dword	$str$24


//--------------------- .text._ZN7cutlass13device_kernelIN5flash11enable_sm90INS1_16FlashAttnFwdSm90INS1_25CollectiveMainloopFwdSm90ILi2EN4cute5tupleIJNS5_1CILi1EEES8_S8_EEENS6_IJNS7_ILi128EEENS7_ILi96EEENS7_ILi64EEEEEELi256ENS_10bfloat16_tEfNS_4arch4Sm90ELb0ELb0ELb0ELb0ELb1ELb0ELb0ELb1ELb0ELb1ELb1ELb0EEENS1_21CollectiveEpilogueFwdINS6_IJSA_NS7_ILi256EEESB_EEES9_SE_SG_Li256ELb0ELb1ELb1ELb0EEENS1_19SingleTileSchedulerILb0ELb1ELb1ELi128EEEEEEEEEvNT_6ParamsE --------------------------
	.section	.text._ZN7cutlass13device_kernelIN5flash11enable_sm90INS1_16FlashAttnFwdSm90INS1_25CollectiveMainloopFwdSm90ILi2EN4cute5tupleIJNS5_1CILi1EEES8_S8_EEENS6_IJNS7_ILi128EEENS7_ILi96EEENS7_ILi64EEEEEELi256ENS_10bfloat16_tEfNS_4arch4Sm90ELb0ELb0ELb0ELb0ELb1ELb0ELb0ELb1ELb0ELb1ELb1ELb0EEENS1_21CollectiveEpilogueFwdINS6_IJSA_NS7_ILi256EEESB_EEES9_SE_SG_Li256ELb0ELb1ELb1ELb0EEENS1_19SingleTileSchedulerILb0ELb1ELb1ELi128EEEEEEEEEvNT_6ParamsE,"ax",@progbits
	.align	128
.text._ZN7cutlass13device_kernelIN5flash11enable_sm90INS1_16FlashAttnFwdSm90INS1_25CollectiveMainloopFwdSm90ILi2EN4cute5tupleIJNS5_1CILi1EEES8_S8_EEENS6_IJNS7_ILi128EEENS7_ILi96EEENS7_ILi64EEEEEELi256ENS_10bfloat16_tEfNS_4arch4Sm90ELb0ELb0ELb0ELb0ELb1ELb0ELb0ELb1ELb0ELb1ELb1ELb0EEENS1_21CollectiveEpilogueFwdINS6_IJSA_NS7_ILi256EEESB_EEES9_SE_SG_Li256ELb0ELb1ELb1ELb0EEENS1_19SingleTileSchedulerILb0ELb1ELb1ELi128EEEEEEEEEvNT_6ParamsE:
        .type           _ZN7cutlass13device_kernelIN5flash11enable_sm90INS1_16FlashAttnFwdSm90INS1_25CollectiveMainloopFwdSm90ILi2EN4cute5tupleIJNS5_1CILi1EEES8_S8_EEENS6_IJNS7_ILi128EEENS7_ILi96EEENS7_ILi64EEEEEELi256ENS_10bfloat16_tEfNS_4arch4Sm90ELb0ELb0ELb0ELb0ELb1ELb0ELb0ELb1ELb0ELb1ELb1ELb0EEENS1_21CollectiveEpilogueFwdINS6_IJSA_NS7_ILi256EEESB_EEES9_SE_SG_Li256ELb0ELb1ELb1ELb0EEENS1_19SingleTileSchedulerILb0ELb1ELb1ELi128EEEEEEEEEvNT_6ParamsE,@function
        .size           _ZN7cutlass13device_kernelIN5flash11enable_sm90INS1_16FlashAttnFwdSm90INS1_25CollectiveMainloopFwdSm90ILi2EN4cute5tupleIJNS5_1CILi1EEES8_S8_EEENS6_IJNS7_ILi128EEENS7_ILi96EEENS7_ILi64EEEEEELi256ENS_10bfloat16_tEfNS_4arch4Sm90ELb0ELb0ELb0ELb0ELb1ELb0ELb0ELb1ELb0ELb1ELb1ELb0EEENS1_21CollectiveEpilogueFwdINS6_IJSA_NS7_ILi256EEESB_EEES9_SE_SG_Li256ELb0ELb1ELb1ELb0EEENS1_19SingleTileSchedulerILb0ELb1ELb1ELi128EEEEEEEEEvNT_6ParamsE,(.L_x_6556 - _ZN7cutlass13device_kernelIN5flash11enable_sm90INS1_16FlashAttnFwdSm90INS1_25CollectiveMainloopFwdSm90ILi2EN4cute5tupleIJNS5_1CILi1EEES8_S8_EEENS6_IJNS7_ILi128EEENS7_ILi96EEENS7_ILi64EEEEEELi256ENS_10bfloat16_tEfNS_4arch4Sm90ELb0ELb0ELb0ELb0ELb1ELb0ELb0ELb1ELb0ELb1ELb1ELb0EEENS1_21CollectiveEpilogueFwdINS6_IJSA_NS7_ILi256EEESB_EEES9_SE_SG_Li256ELb0ELb1ELb1ELb0EEENS1_19SingleTileSchedulerILb0ELb1ELb1ELi128EEEEEEEEEvNT_6ParamsE)
        .other          _ZN7cutlass13device_kernelIN5flash11enable_sm90INS1_16FlashAttnFwdSm90INS1_25CollectiveMainloopFwdSm90ILi2EN4cute5tupleIJNS5_1CILi1EEES8_S8_EEENS6_IJNS7_ILi128EEENS7_ILi96EEENS7_ILi64EEEEEELi256ENS_10bfloat16_tEfNS_4arch4Sm90ELb0ELb0ELb0ELb0ELb1ELb0ELb0ELb1ELb0ELb1ELb1ELb0EEENS1_21CollectiveEpilogueFwdINS6_IJSA_NS7_ILi256EEESB_EEES9_SE_SG_Li256ELb0ELb1ELb1ELb0EEENS1_19SingleTileSchedulerILb0ELb1ELb1ELi128EEEEEEEEEvNT_6ParamsE,@"STO_CUDA_ENTRY STV_DEFAULT"
_ZN7cutlass13device_kernelIN5flash11enable_sm90INS1_16FlashAttnFwdSm90INS1_25CollectiveMainloopFwdSm90ILi2EN4cute5tupleIJNS5_1CILi1EEES8_S8_EEENS6_IJNS7_ILi128EEENS7_ILi96EEENS7_ILi64EEEEEELi256ENS_10bfloat16_tEfNS_4arch4Sm90ELb0ELb0ELb0ELb0ELb1ELb0ELb0ELb1ELb0ELb1ELb1ELb0EEENS1_21CollectiveEpilogueFwdINS6_IJSA_NS7_ILi256EEESB_EEES9_SE_SG_Li256ELb0ELb1ELb1ELb0EEENS1_19SingleTileSchedulerILb0ELb1ELb1ELi128EEEEEEEEEvNT_6ParamsE:
[----:B------:R-:W0:Y:S01]  /*0000*/  LDC R1, c[0x0][0x28] ;  /* 0x00000a00ff017b82 */ /* 0x000e220000000800 */
[----:B------:R-:W1:Y:S01]  /*0010*/  S2R R16, SR_TID.X ;  /* 0x0000000000107919 */ /* 0x000e620000002100 */
[----:B------:R-:W-:Y:S01]  /*0020*/  ELECT P0, URZ, PT ;  /* 0x00000000003f782f */ /* 0x000fe20003800000 */
[----:B------:R-:W-:Y:S01]  /*0030*/  UMOV UR4, 0x80 ;  /* 0x0000008000047882 */ /* 0x000fe20000000000 */
[----:B------:R-:W-:Y:S01]  /*0040*/  UMOV UR7, 0x100 ;  /* 0x0000010000077882 */ /* 0x000fe20000000000 */
[----:B-1----:R-:W-:-:S05]  /*0050*/  SHF.R.U32.HI R0, RZ, 0x5, R16 ;  /* 0x00000005ff007819 */ /* 0x002fca0000011610 */
[----:B------:R-:W1:Y:S02]  /*0060*/  SHFL.IDX PT, R2, R0, RZ, 0x1f ;  /* 0x00001fff00027589 */ /* 0x000e6400000e0000 */
[C---:B-1----:R-:W-:Y:S02]  /*0070*/  ISETP.NE.OR P0, PT, R2.reuse, RZ, !P0 ;  /* 0x000000ff0200720c */ /* 0x042fe40004705670 */
[----:B------:R-:W-:Y:S02]  /*0080*/  ISETP.NE.AND P1, PT, R2, RZ, PT ;  /* 0x000000ff0200720c */ /* 0x000fe40003f25270 */
[----:B------:R-:W-:-:S05]  /*0090*/  SHF.R.U32.HI R2, RZ, 0x7, R16 ;  /* 0x00000007ff027819 */ /* 0x000fca0000011610 */
[----:B------:R1:W2:Y:S04]  /*00a0*/  SHFL.IDX PT, R4, R2, RZ, 0x1f ;  /* 0x00001fff02047589 */ /* 0x0002a800000e0000 */
[----:B------:R-:W-:Y:S01]  /*00b0*/  VOTEU.ALL UP0, P0 ;  /* 0x00000000003f7886 */ /* 0x000fe20000000000 */
[----:B------:R-:W-:-:S04]  /*00c0*/  VOTEU.ALL UP1, P0 ;  /* 0x00000000003f7886 */ /* 0x000fc80000020000 */
[----:B------:R-:W3:Y:S01]  /*00d0*/  @!UP0 S2UR UR8, SR_CgaCtaId ;  /* 0x00000000000889c3 */ /* 0x000ee20000008800 */
[----:B------:R-:W-:Y:S01]  /*00e0*/  @!UP0 UMOV UR6, 0x400 ;  /* 0x0000040000068882 */ /* 0x000fe20000000000 */
[----:B------:R-:W-:-:S04]  /*00f0*/  @!UP0 UIADD3 UR4, -UR4, 0x100000, URZ ;  /* 0x0010000004048890 */ /* 0x000fc8000fffe13f */
[----:B------:R-:W-:Y:S02]  /*0100*/  @!UP0 USHF.L.U32 UR5, UR4, 0xb, URZ ;  /* 0x0000000b04058899 */ /* 0x000fe4000800063f */
[----:B------:R-:W-:Y:S02]  /*0110*/  @!UP0 USHF.L.U32 UR4, UR4, 0x1, URZ ;  /* 0x0000000104048899 */ /* 0x000fe4000800063f */
[----:B---3--:R-:W-:Y:S02]  /*0120*/  @!UP0 ULEA UR8, UR8, UR6, 0x18 ;  /* 0x0000000608088291 */ /* 0x008fe4000f8ec03f */
[----:B------:R-:W-:-:S04]  /*0130*/  @!UP0 UIADD3 UR6, -UR7, 0x100000, URZ ;  /* 0x0010000007068890 */ /* 0x000fc8000fffe13f */
[----:B------:R-:W-:Y:S02]  /*0140*/  @!UP0 USHF.L.U32 UR7, UR6, 0xb, URZ ;  /* 0x0000000b06078899 */ /* 0x000fe4000800063f */
[----:B------:R-:W-:Y:S01]  /*0150*/  @!UP0 USHF.L.U32 UR6, UR6, 0x1, URZ ;  /* 0x0000000106068899 */ /* 0x000fe2000800063f */
[----:B------:R-:W-:-:S05]  /*0160*/  VOTEU.ALL UP0, P0 ;  /* 0x00000000003f7886 */ /* 0x000fca0000000000 */
[----:B------:R1:W3:Y:S06]  /*0170*/  @!UP0 SYNCS.EXCH.64 URZ, [UR8+0x22800], UR4 ;  /* 0x02280004083f85b2 */ /* 0x0002ec0008000100 */
[----:B------:R1:W4:Y:S02]  /*0180*/  @!UP1 SYNCS.EXCH.64 URZ, [UR8+0x22820], UR6 ;  /* 0x02282006083f95b2 */ /* 0x0003240008000100 */
[----:B012---:R-:W-:Y:S05]  /*0190*/  @P1 BRA `(.L_x_0) ;  /* 0x0000000000481947 */ /* 0x007fea0003800000 */
[----:B------:R-:W0:Y:S01]  /*01a0*/  S2UR UR5, SR_CgaCtaId ;  /* 0x00000000000579c3 */ /* 0x000e220000008800 */
[----:B------:R-:W-:Y:S01]  /*01b0*/  UMOV UR4, 0x400 ;  /* 0x0000040000047882 */ /* 0x000fe20000000000 */
[----:B------:R-:W-:Y:S01]  /*01c0*/  UMOV UR6, 0x80 ;  /* 0x0000008000067882 */ /* 0x000fe20000000000 */
[----:B------:R-:W-:Y:S01]  /*01d0*/  UMOV UR7, 0x100 ;  /* 0x0000010000077882 */ /* 0x000fe20000000000 */
[----:B------:R-:W-:Y:S01]  /*01e0*/  ELECT P0, URZ, PT ;  /* 0x00000000003f782f */ /* 0x000fe20003800000 */
[----:B0-----:R-:W-:Y:S02]  /*01f0*/  ULEA UR8, UR5, UR4, 0x18 ;  /* 0x0000000405087291 */ /* 0x001fe4000f8ec03f */
[----:B------:R-:W-:-:S04]  /*0200*/  UIADD3 UR4, -UR6, 0x100000, URZ ;  /* 0x0010000006047890 */ /* 0x000fc8000fffe13f */
[----:B------:R-:W-:Y:S02]  /*0210*/  USHF.L.U32 UR5, UR4, 0xb, URZ ;  /* 0x0000000b04057899 */ /* 0x000fe4000800063f */
[----:B------:R-:W-:Y:S02]  /*0220*/  USHF.L.U32 UR4, UR4, 0x1, URZ ;  /* 0x0000000104047899 */ /* 0x000fe4000800063f */
[----:B------:R-:W-:-:S04]  /*0230*/  UIADD3 UR6, -UR7, 0x100000, URZ ;  /* 0x0010000007067890 */ /* 0x000fc8000fffe13f */
[----:B------:R-:W-:Y:S02]  /*0240*/  USHF.L.U32 UR7, UR6, 0xb, URZ ;  /* 0x0000000b06077899 */ /* 0x000fe4000800063f */
[----:B------:R-:W-:Y:S01]  /*0250*/  USHF.L.U32 UR6, UR6, 0x1, URZ ;  /* 0x0000000106067899 */ /* 0x000fe2000800063f */
[----:B------:R-:W0:Y:S03]  /*0260*/  FENCE.VIEW.ASYNC.S ;  /* 0x00000000000073c6 */ /* 0x000e260000000000 */
[----:B0-----:R0:W1:Y:S08]  /*0270*/  SYNCS.EXCH.64 URZ, [UR8+0x22830], UR4 ;  /* 0x02283004083f75b2 */ /* 0x0010700008000100 */
[----:B------:R0:W2:Y:S01]  /*0280*/  SYNCS.EXCH.64 URZ, [UR8+0x22840], UR6 ;  /* 0x02284006083f75b2 */ /* 0x0000a20008000100 */
[----:B------:R0:W0:Y:S01]  /*0290*/  SYNCS.EXCH.64 URZ, [UR8+0x22838], UR4 ;  /* 0x02283804083f75b2 */ /* 0x0000220008000100 */
[----:B------:R0:W0:Y:S01]  /*02a0*/  SYNCS.EXCH.64 URZ, [UR8+0x22848], UR6 ;  /* 0x02284806083f75b2 */ /* 0x0000220008000100 */
[----:B------:R-:W-:Y:S01]  /*02b0*/  NOP ;  /* 0x0000000000007918 */ /* 0x000fe20000000000 */
.L_x_0:
[----:B------:R-:W5:Y:S01]  /*02c0*/  SHFL.IDX PT, R3, R0, RZ, 0x1f ;  /* 0x00001fff00037589 */ /* 0x000f6200000e0000 */
[----:B------:R-:W-:Y:S01]  /*02d0*/  NOP ;  /* 0x0000000000007918 */ /* 0x000fe20000000000 */
[----:B-----5:R-:W-:-:S13]  /*02e0*/  ISETP.NE.AND P0, PT, R3, RZ, PT ;  /* 0x000000ff0300720c */ /* 0x020fda0003f05270 */
[----:B------:R-:W-:Y:S05]  /*02f0*/  @P0 BRA `(.L_x_1) ;  /* 0x0000000000480947 */ /* 0x000fea0003800000 */
[----:B0-----:R-:W0:Y:S01]  /*0300*/  S2UR UR5, SR_CgaCtaId ;  /* 0x00000000000579c3 */ /* 0x001e220000008800 */
        /* <DEDUP_REMOVED lines=12> */
[----:B0-----:R0:W0:Y:S08]  /*03d0*/  SYNCS.EXCH.64 URZ, [UR8+0x22850], UR4 ;  /* 0x02285004083f75b2 */ /* 0x0010300008000100 */
[----:B------:R0:W0:Y:S01]  /*03e0*/  SYNCS.EXCH.64 URZ, [UR8+0x22860], UR6 ;  /* 0x02286006083f75b2 */ /* 0x0000220008000100 */
[----:B------:R0:W0:Y:S01]  /*03f0*/  SYNCS.EXCH.64 URZ, [UR8+0x22858], UR4 ;  /* 0x02285804083f75b2 */ /* 0x0000220008000100 */
[----:B------:R0:W0:Y:S01]  /*0400*/  SYNCS.EXCH.64 URZ, [UR8+0x22868], UR6 ;  /* 0x02286806083f75b2 */ /* 0x0000220008000100 */
[----:B------:R-:W-:Y:S01]  /*0410*/  NOP ;  /* 0x0000000000007918 */ /* 0x000fe20000000000 */
.L_x_1:
[----:B------:R-:W5:Y:S01]  /*0420*/  SHFL.IDX PT, R3, R0, RZ, 0x1f ;  /* 0x00001fff00037589 */ /* 0x000f6200000e0000 */
[----:B------:R-:W-:Y:S01]  /*0430*/  NOP ;  /* 0x0000000000007918 */ /* 0x000fe20000000000 */
[----:B-----5:R-:W-:-:S13]  /*0440*/  ISETP.NE.AND P0, PT, R3, RZ, PT ;  /* 0x000000ff0300720c */ /* 0x020fda0003f05270 */
[----:B------:R-:W-:Y:S05]  /*0450*/  @P0 BRA `(.L_x_2) ;  /* 0x0000000000380947 */ /* 0x000fea0003800000 */
[----:B0-----:R-:W0:Y:S01]  /*0460*/  S2UR UR5, SR_CgaCtaId ;  /* 0x00000000000579c3 */ /* 0x001e220000008800 */
[----:B------:R-:W-:Y:S01]  /*0470*/  UMOV UR4, 0x400 ;  /* 0x0000040000047882 */ /* 0x000fe20000000000 */
[----:B------:R-:W-:Y:S01]  /*0480*/  UMOV UR7, 0x80 ;  /* 0x0000008000077882 */ /* 0x000fe20000000000 */
[----:B------:R-:W-:Y:S01]  /*0490*/  ELECT P0, URZ, PT ;  /* 0x00000000003f782f */ /* 0x000fe20003800000 */
[----:B0-----:R-:W-:Y:S02]  /*04a0*/  ULEA UR6, UR5, UR4, 0x18 ;  /* 0x0000000405067291 */ /* 0x001fe4000f8ec03f */
[----:B------:R-:W-:-:S04]  /*04b0*/  UIADD3 UR4, -UR7, 0x100000, URZ ;  /* 0x0010000007047890 */ /* 0x000fc8000fffe13f */
[----:B------:R-:W-:Y:S02]  /*04c0*/  USHF.L.U32 UR5, UR4, 0xb, URZ ;  /* 0x0000000b04057899 */ /* 0x000fe4000800063f */
[----:B------:R-:W-:Y:S01]  /*04d0*/  USHF.L.U32 UR4, UR4, 0x1, URZ ;  /* 0x0000000104047899 */ /* 0x000fe2000800063f */
[----:B------:R-:W0:Y:S11]  /*04e0*/  FENCE.VIEW.ASYNC.S ;  /* 0x00000000000073c6 */ /* 0x000e360000000000 */
[----:B0-----:R0:W0:Y:S01]  /*04f0*/  SYNCS.EXCH.64 URZ, [UR6+0x22870], UR4 ;  /* 0x02287004063f75b2 */ /* 0x0010220008000100 */
[----:B------:R0:W0:Y:S01]  /*0500*/  SYNCS.EXCH.64 URZ, [UR6+0x22880], UR4 ;  /* 0x02288004063f75b2 */ /* 0x0000220008000100 */
[----:B------:R0:W0:Y:S01]  /*0510*/  SYNCS.EXCH.64 URZ, [UR6+0x22878], UR4 ;  /* 0x02287804063f75b2 */ /* 0x0000220008000100 */
[----:B------:R0:W0:Y:S01]  /*0520*/  SYNCS.EXCH.64 URZ, [UR6+0x22888], UR4 ;  /* 0x02288804063f75b2 */ /* 0x0000220008000100 */
[----:B------:R-:W-:Y:S01]  /*0530*/  NOP ;  /* 0x0000000000007918 */ /* 0x000fe20000000000 */
.L_x_2:
        /* <DEDUP_REMOVED lines=22> */
.L_x_3:
[----:B------:R-:W5:Y:S01]  /*06a0*/  SHFL.IDX PT, R3, R0, RZ, 0x1f ;  /* 0x00001fff00037589 */ /* 0x000f6200000e0000 */
[----:B------:R-:W-:Y:S01]  /*06b0*/  R2UR UR9, R4 ;  /* 0x00000000040972ca */ /* 0x000fe200000e0000 */
        /* <DEDUP_REMOVED lines=21> */
.L_x_4:
[----:B------:R-:W-:Y:S01]  /*0810*/  UISETP.NE.AND UP0, UPT, UR9, URZ, UPT ;  /* 0x0000003f0900728c */ /* 0x000fe2000bf05270 */
[----:B------:R-:W-:Y:S01]  /*0820*/  NOP ;  /* 0x0000000000007918 */ /* 0x000fe20000000000 */
[----:B------:R-:W-:Y:S01]  /*0830*/  UMOV UR39, 0x1 ;  /* 0x0000000100277882 */ /* 0x000fe20000000000 */
[----:B------:R-:W-:Y:S01]  /*0840*/  ULDC.64 UR36, c[0x0][0x208] ;  /* 0x0000820000247ab9 */ /* 0x000fe20000000a00 */
[----:B------:R-:W-:Y:S01]  /*0850*/  USEL UR39, UR39, 0x2, !UP0 ;  /* 0x0000000227277887 */ /* 0x000fe2000c000000 */
[----:B------:R-:W-:Y:S01]  /*0860*/  BSSY B6, `(.L_x_5) ;  /* 0x0000a96000067945 */ /* 0x000fe20003800000 */
[----:B01234-:R-:W-:Y:S01]  /*0870*/  BAR.SYNC.DEFER_BLOCKING 0x0 ;  /* 0x0000000000007b1d */ /* 0x01ffe20000010000 */
[----:B------:R-:W-:-:S13]  /*0880*/  PLOP3.LUT P0, PT, PT, PT, UP0, 0x80, 0x0 ;  /* 0x000000000000781c */ /* 0x000fda0003f0f008 */
[----:B------:R-:W-:Y:S05]  /*0890*/  @!P0 BRA `(.L_x_6) ;  /* 0x0000007000888947 */ /* 0x000fea0003800000 */
.L_x_7:
[----:B------:R-:W-:-:S08]  /*08a0*/  NOP ;  /* 0x0000000000007918 */ /* 0x000fd00000000000 */
[----:B------:R-:W0:Y:S02]  /*08b0*/  USETMAXREG.TRY_ALLOC.CTAPOOL UP0, 0xe8 ;  /* 0x000000e8000079c8 */ /* 0x000e240008000600 */
[----:B0-----:R-:W-:-:S13]  /*08c0*/  PLOP3.LUT P0, PT, PT, PT, UP0, 0x80, 0x0 ;  /* 0x000000000000781c */ /* 0x001fda0003f0f008 */
[----:B------:R-:W-:Y:S05]  /*08d0*/  @!P0 BRA `(.L_x_7) ;  /* 0xfffffffc00f08947 */ /* 0x000fea000383ffff */
[----:B------:R-:W0:Y:S01]  /*08e0*/  S2UR UR6, SR_CTAID.Y ;  /* 0x00000000000679c3 */ /* 0x000e220000002600 */
[----:B------:R-:W-:-:S07]  /*08f0*/  ULDC UR7, c[0x0][0xc50] ;  /* 0x0003140000077ab9 */ /* 0x000fce0000000800 */
[----:B------:R-:W-:Y:S08]  /*0900*/  BAR.ARV 0x8, 0x180 ;  /* 0x0206000000007b1d */ /* 0x000ff00000002000 */
[----:B------:R-:W1:Y:S01]  /*0910*/  S2UR UR8, SR_CTAID.Z ;  /* 0x00000000000879c3 */ /* 0x000e620000002700 */
[----:B------:R-:W-:Y:S01]  /*0920*/  ISETP.NE.AND P0, PT, R2, 0x1, PT ;  /* 0x000000010200780c */ /* 0x000fe20003f05270 */
[----:B------:R-:W-:-:S11]  /*0930*/  UISETP.NE.AND UP0, UPT, UR7, 0x1, UPT ;  /* 0x000000010700788c */ /* 0x000fd6000bf05270 */
[----:B------:R-:W-:Y:S01]  /*0940*/  @UP0 ULDC UR4, c[0x0][0xc54] ;  /* 0x0003150000040ab9 */ /* 0x000fe20000000800 */
[----:B------:R-:W-:Y:S06]  /*0950*/  @!P0 BAR.ARV 0x9, 0x100 ;  /* 0x0244000000008b1d */ /* 0x000fec0000002000 */
[----:B0-----:R-:W-:Y:S01]  /*0960*/  UIMAD.WIDE.U32 UR4, UR6, UR4, URZ ;  /* 0x00000004060472a5 */ /* 0x001fe2000f8e003f */
[----:B------:R-:W-:Y:S01]  /*0970*/  @UP0 ULDC UR9, c[0x0][0xc58] ;  /* 0x0003160000090ab9 */ /* 0x000fe20000000800 */
[----:B------:R-:W-:Y:S01]  /*0980*/  UMOV UR38, UR6 ;  /* 0x0000000600267c82 */ /* 0x000fe20008000000 */
[----:B-1----:R-:W-:Y:S01]  /*0990*/  ISETP.LE.AND P0, PT, RZ, UR8, PT ;  /* 0x00000008ff007c0c */ /* 0x002fe2000bf03270 */
[----:B------:R-:W-:-:S04]  /*09a0*/  @UP0 USHF.R.U32.HI UR38, URZ, UR9, UR5 ;  /* 0x000000093f260299 */ /* 0x000fc80008011605 */
[----:B------:R-:W-:-:S04]  /*09b0*/  UIADD3 UR4, -UR38, URZ, URZ ;  /* 0x0000003f26047290 */ /* 0x000fc8000fffe13f */
[----:B------:R-:W-:-:S04]  /*09c0*/  UIMAD UR7, UR7, UR4, UR6 ;  /* 0x00000004070772a4 */ /* 0x000fc8000f8e0206 */
[----:B------:R-:W-:Y:S08]  /*09d0*/  @!P0 BRA `(.L_x_8) ;  /* 0x000000a400f88947 */ /* 0x000ff00003800000 */
[----:B------:R-:W-:Y:S01]  /*09e0*/  ULDC.64 UR4, c[0x0][0x418] ;  /* 0x0001060000047ab9 */ /* 0x000fe20000000a00 */
[----:B------:R-:W-:Y:S01]  /*09f0*/  ULDC UR42, c[0x0][0x424] ;  /* 0x00010900002a7ab9 */ /* 0x000fe20000000800 */
[----:B------:R-:W-:Y:S02]  /*0a00*/  UISETP.NE.U32.AND UP0, UPT, UR4, URZ, UPT ;  /* 0x0000003f0400728c */ /* 0x000fe4000bf05070 */
[----:B------:R-:W-:Y:S02]  /*0a10*/  ULOP3.LUT UR40, UR7, 0xffff, URZ, 0xc0, !UPT ;  /* 0x0000ffff07287892 */ /* 0x000fe4000f8ec03f */
[----:B------:R-:W-:Y:S01]  /*0a20*/  UISETP.NE.AND.EX UP0, UPT, UR5, URZ, UPT, UP0 ;  /* 0x0000003f0500728c */ /* 0x000fe2000bf05300 */
[----:B------:R-:W-:-:S03]  /*0a30*/  ULDC UR4, c[0x0][0x2f0] ;  /* 0x0000bc0000047ab9 */ /* 0x000fc60000000800 */
[----:B------:R-:W-:-:S04]  /*0a40*/  USEL UR42, UR42, 0x1, UP0 ;  /* 0x000000012a2a7887 */ /* 0x000fc80008000000 */
[----:B------:R-:W-:-:S04]  /*0a50*/  UIMAD UR42, UR42, UR4, URZ ;  /* 0x000000042a2a72a4 */ /* 0x000fc8000f8e023f */
[----:B------:R-:W-:Y:S02]  /*0a60*/  UISETP.GE.AND UP0, UPT, UR42, 0x1, UPT ;  /* 0x000000012a00788c */ /* 0x000fe4000bf06270 */
[----:B------:R-:W-:-:S04]  /*0a70*/  UIADD3 UR4, UR42, 0x5f, URZ ;  /* 0x0000005f2a047890 */ /* 0x000fc8000fffe03f */
[----:B------:R-:W-:Y:S01]  /*0a80*/  PLOP3.LUT P0, PT, PT, PT, UP0, 0x80, 0x0 ;  /* 0x000000000000781c */ /* 0x000fe20003f0f008 */
[----:B------:R-:W-:-:S04]  /*0a90*/  UIMAD.WIDE UR4, UR4, 0x2aaaaaab, URZ ;  /* 0x2aaaaaab040478a5 */ /* 0x000fc8000f8e023f */
[----:B------:R-:W-:-:S03]  /*0aa0*/  USHF.R.U32.HI UR6, URZ, 0x1f, UR5 ;  /* 0x0000001f3f067899 */ /* 0x000fc60008011605 */
[----:B------:R-:W-:Y:S01]  /*0ab0*/  UMOV UR4, URZ ;  /* 0x0000003f00047c82 */ /* 0x000fe20008000000 */
[----:B------:R-:W-:-:S04]  /*0ac0*/  ULEA.HI.SX32 UR6, UR5, UR6, 0x1c ;  /* 0x0000000605067291 */ /* 0x000fc8000f8fe23f */
[----:B------:R-:W-:Y:S08]  /*0ad0*/  @!P0 BRA `(.L_x_9) ;  /* 0x0000000000908947 */ /* 0x000ff00003800000 */
[----:B------:R-:W-:Y:S01]  /*0ae0*/  USHF.R.U32.HI UR7, URZ, 0x10, UR7 ;  /* 0x000000103f077899 */ /* 0x000fe20008011607 */
[----:B------:R-:W-:-:S03]  /*0af0*/  UMOV UR4, URZ ;  /* 0x0000003f00047c82 */ /* 0x000fc60008000000 */
[----:B------:R-:W-:-:S11]  /*0b00*/  UISETP.NE.AND UP0, UPT, UR7, URZ, UPT ;  /* 0x0000003f0700728c */ /* 0x000fd6000bf05270 */
[----:B------:R-:W-:Y:S02]  /*0b10*/  @!UP0 ULDC UR7, c[0x0][0x9f0] ;  /* 0x00027c0000078ab9 */ /* 0x000fe40000000800 */
[----:B------:R-:W-:Y:S01]  /*0b20*/  IMAD.U32 R4, RZ, RZ, UR7 ;  /* 0x00000007ff047e24 */ /* 0x000fe2000f8e00ff */
[----:B------:R-:W-:-:S04]  /*0b30*/  UIADD3 UR8, UR6, -0x1, UR7 ;  /* 0xffffffff06087890 */ /* 0x000fc8000fffe007 */
[-C--:B------:R-:W-:Y:S02]  /*0b40*/  IABS R0, R4.reuse ;  /* 0x0000000400007213 */ /* 0x080fe40000000000 */
[----:B------:R-:W-:Y:S01]  /*0b50*/  IMAD.U32 R5, RZ, RZ, UR8 ;  /* 0x00000008ff057e24 */ /* 0x000fe2000f8e00ff */
[----:B------:R-:W-:Y:S01]  /*0b60*/  IABS R6, R4 ;  /* 0x0000000400067213 */ /* 0x000fe20000000000 */
[----:B------:R-:W-:Y:S01]  /*0b70*/  ULOP3.LUT UR8, UR8, UR7, URZ, 0x3c, !UPT ;  /* 0x0000000708087292 */ /* 0x000fe2000f8e3c3f */
[----:B------:R-:W-:Y:S02]  /*0b80*/  R2UR UR11, R0 ;  /* 0x00000000000b72ca */ /* 0x000fe400000e0000 */
[----:B------:R-:W-:-:S05]  /*0b90*/  IABS R5, R5 ;  /* 0x0000000500057213 */ /* 0x000fca0000000000 */
[----:B------:R-:W-:-:S05]  /*0ba0*/  IMAD.MOV.U32 R4, RZ, RZ, R5 ;  /* 0x000000ffff047224 */ /* 0x000fca00078e0005 */
[----:B------:R-:W-:Y:S01]  /*0bb0*/  R2UR UR10, R4 ;  /* 0x00000000040a72ca */ /* 0x000fe200000e0000 */
[----:B------:R-:W0:Y:S08]  /*0bc0*/  I2F.RP R0, UR11 ;  /* 0x0000000b00007d06 */ /* 0x000e300008209400 */
[----:B0-----:R-:W0:Y:S02]  /*0bd0*/  MUFU.RCP R0, R0 ;  /* 0x0000000000007308 */ /* 0x001e240000001000 */
[----:B0-----:R-:W-:Y:S01]  /*0be0*/  VIADD R3, R0, 0xffffffe ;  /* 0x0ffffffe00037836 */ /* 0x001fe20000000000 */
[----:B------:R-:W-:-:S05]  /*0bf0*/  IADD3 R0, RZ, -R6, RZ ;  /* 0x80000006ff007210 */ /* 0x000fca0007ffe0ff */
[----:B------:R-:W0:Y:S02]  /*0c00*/  F2I.FTZ.U32.TRUNC.NTZ R3, R3 ;  /* 0x0000000300037305 */ /* 0x000e24000021f000 */
[----:B0-----:R-:W-:-:S13]  /*0c10*/  R2UR UR5, R3 ;  /* 0x00000000030572ca */ /* 0x001fda00000e0000 */
[----:B------:R-:W-:-:S04]  /*0c20*/  UIADD3 UR9, URZ, -UR5, URZ ;  /* 0x800000053f097290 */ /* 0x000fc8000fffe03f */
[----:B------:R-:W-:-:S04]  /*0c30*/  UIMAD UR9, UR9, UR11, URZ ;  /* 0x0000000b090972a4 */ /* 0x000fc8000f8e023f */
[----:B------:R-:W-:-:S03]  /*0c40*/  UIMAD.WIDE.U32 UR4, UR5, UR9, UR4 ;  /* 0x00000009050472a5 */ /* 0x000fc6000f8e0004 */
[----:B------:R-:W-:Y:S01]  /*0c50*/  R2UR UR9, R0 ;  /* 0x00000000000972ca */ /* 0x000fe200000e0000 */
[----:B------:R-:W-:-:S12]  /*0c60*/  UIMAD.WIDE.U32 UR4, UR5, UR10, URZ ;  /* 0x0000000a050472a5 */ /* 0x000fd8000f8e003f */
[----:B------:R-:W-:-:S04]  /*0c70*/  UIMAD UR4, UR5, UR9, UR10 ;  /* 0x00000009050472a4 */ /* 0x000fc8000f8e020a */
[----:B------:R-:W-:-:S11]  /*0c80*/  UISETP.GT.U32.AND UP0, UPT, UR11, UR4, UPT ;  /* 0x000000040b00728c */ /* 0x000fd6000bf04070 */
[----:B------:R-:W-:Y:S02]  /*0c90*/  @!UP0 UIADD3 UR4, UR4, -UR11, URZ ;  /* 0x8000000b04048290 */ /* 0x000fe4000fffe03f */
[----:B------:R-:W-:Y:S02]  /*0ca0*/  @!UP0 UIADD3 UR5, UR5, 0x1, URZ ;  /* 0x0000000105058890 */ /* 0x000fe4000fffe03f */
[----:B------:R-:W-:Y:S02]  /*0cb0*/  UISETP.GE.U32.AND UP1, UPT, UR4, UR11, UPT ;  /* 0x0000000b0400728c */ /* 0x000fe4000bf26070 */
[----:B------:R-:W-:-:S09]  /*0cc0*/  UISETP.GE.AND UP0, UPT, UR8, URZ, UPT ;  /* 0x0000003f0800728c */ /* 0x000fd2000bf06270 */
[----:B------:R-:W-:Y:S02]  /*0cd0*/  @UP1 UIADD3 UR5, UR5, 0x1, URZ ;  /* 0x0000000105051890 */ /* 0x000fe4000fffe03f */
[----:B------:R-:W-:-:S05]  /*0ce0*/  UISETP.NE.AND UP1, UPT, UR7, URZ, UPT ;  /* 0x0000003f0700728c */ /* 0x000fca000bf25270 */
[----:B------:R-:W-:Y:S02]  /*0cf0*/  UMOV UR4, UR5 ;  /* 0x0000000500047c82 */ /* 0x000fe40008000000 */
[----:B------:R-:W-:-:S04]  /*0d00*/  @!UP0 UIADD3 UR4, -UR4, URZ, URZ ;  /* 0x0000003f04048290 */ /* 0x000fc8000fffe13f */
[----:B------:R-:W-:-:S12]  /*0d10*/  @!UP1 ULOP3.LUT UR4, URZ, UR7, URZ, 0x33, !UPT ;  /* 0x000000073f049292 */ /* 0x000fd8000f8e333f */
.L_x_9:
[----:B------:R-:W-:Y:S01]  /*0d20*/  UIMAD UR40, UR40, UR4, URZ ;  /* 0x00000004282872a4 */ /* 0x000fe2000f8e023f */
[----:B------:R-:W-:Y:S01]  /*0d30*/  IMAD.U32 R0, RZ, RZ, UR6 ;  /* 0x00000006ff007e24 */ /* 0x000fe2000f8e00ff */
[----:B------:R-:W-:Y:S01]  /*0d40*/  PLOP3.LUT P0, PT, PT, PT, PT, 0x80, 0x0 ;  /* 0x000000000000781c */ /* 0x000fe20003f0f070 */
[----:B------:R-:W-:Y:S01]  /*0d50*/  IMAD.U32 R3, RZ, RZ, UR4 ;  /* 0x00000004ff037e24 */ /* 0x000fe2000f8e00ff */
[----:B------:R-:W-:Y:S01]  /*0d60*/  MOV R6, RZ ;  /* 0x000000ff00067202 */ /* 0x000fe20000000f00 */
[----:B------:R-:W-:Y:S01]  /*0d70*/  VIADD R16, R16, 0xffffff80 ;  /* 0xffffff8010107836 */ /* 0x000fe20000000000 */
[----:B------:R-:W-:Y:S02]  /*0d80*/  CS2R R150, SRZ ;  /* 0x0000000000967805 */ /* 0x000fe4000001ff00 */
[----:B------:R-:W-:Y:S02]  /*0d90*/  CS2R R148, SRZ ;  /* 0x0000000000947805 */ /* 0x000fe4000001ff00 */
[----:B------:R-:W-:Y:S01]  /*0da0*/  VIADDMNMX R0, R3, UR40, R0, PT ;  /* 0x0000002803007c46 */ /* 0x000fe2000b800100 */
[----:B------:R-:W-:Y:S01]  /*0db0*/  IMAD.MOV.U32 R3, RZ, RZ, RZ ;  /* 0x000000ffff037224 */ /* 0x000fe200078e00ff */
[----:B------:R-:W-:-:S02]  /*0dc0*/  CS2R R146, SRZ ;  /* 0x0000000000927805 */ /* 0x000fc4000001ff00 */
[----:B------:R-:W-:Y:S02]  /*0dd0*/  CS2R R144, SRZ ;  /* 0x0000000000907805 */ /* 0x000fe4000001ff00 */
[----:B------:R-:W-:Y:S02]  /*0de0*/  R2UR UR43, R0 ;  /* 0x00000000002b72ca */ /* 0x000fe400000e0000 */
[----:B------:R-:W-:Y:S02]  /*0df0*/  CS2R R142, SRZ ;  /* 0x00000000008e7805 */ /* 0x000fe4000001ff00 */
[----:B------:R-:W-:Y:S02]  /*0e00*/  CS2R R140, SRZ ;  /* 0x00000000008c7805 */ /* 0x000fe4000001ff00 */
[----:B------:R-:W-:Y:S02]  /*0e10*/  CS2R R138, SRZ ;  /* 0x00000000008a7805 */ /* 0x000fe4000001ff00 */
[----:B------:R-:W-:-:S02]  /*0e20*/  CS2R R136, SRZ ;  /* 0x0000000000887805 */ /* 0x000fc4000001ff00 */
[----:B------:R-:W-:Y:S02]  /*0e30*/  CS2R R134, SRZ ;  /* 0x0000000000867805 */ /* 0x000fe4000001ff00 */
[----:B------:R-:W-:Y:S02]  /*0e40*/  CS2R R132, SRZ ;  /* 0x0000000000847805 */ /* 0x000fe4000001ff00 */
[----:B------:R-:W-:Y:S02]  /*0e50*/  CS2R R130, SRZ ;  /* 0x0000000000827805 */ /* 0x000fe4000001ff00 */
[----:B------:R-:W-:Y:S02]  /*0e60*/  CS2R R128, SRZ ;  /* 0x0000000000807805 */ /* 0x000fe4000001ff00 */
[----:B------:R-:W-:Y:S02]  /*0e70*/  CS2R R126, SRZ ;  /* 0x00000000007e7805 */ /* 0x000fe4000001ff00 */
[----:B------:R-:W-:-:S02]  /*0e80*/  CS2R R124, SRZ ;  /* 0x00000000007c7805 */ /* 0x000fc4000001ff00 */
[----:B------:R-:W-:Y:S02]  /*0e90*/  CS2R R122, SRZ ;  /* 0x00000000007a7805 */ /* 0x000fe4000001ff00 */
[----:B------:R-:W-:Y:S01]  /*0ea0*/  CS2R R120, SRZ ;  /* 0x0000000000787805 */ /* 0x000fe2000001ff00 */
[----:B------:R-:W-:Y:S01]  /*0eb0*/  UISETP.GT.AND UP0, UPT, UR43, UR40, UPT ;  /* 0x000000282b00728c */ /* 0x000fe2000bf04270 */
[----:B------:R-:W-:Y:S02]  /*0ec0*/  CS2R R118, SRZ ;  /* 0x0000000000767805 */ /* 0x000fe4000001ff00 */
[----:B------:R-:W-:Y:S02]  /*0ed0*/  CS2R R116, SRZ ;  /* 0x0000000000747805 */ /* 0x000fe4000001ff00 */
[----:B------:R-:W-:Y:S02]  /*0ee0*/  CS2R R114, SRZ ;  /* 0x0000000000727805 */ /* 0x000fe4000001ff00 */
[----:B------:R-:W-:-:S02]  /*0ef0*/  CS2R R112, SRZ ;  /* 0x0000000000707805 */ /* 0x000fc4000001ff00 */
[----:B------:R-:W-:Y:S02]  /*0f00*/  CS2R R110, SRZ ;  /* 0x00000000006e7805 */ /* 0x000fe4000001ff00 */
[----:B------:R-:W-:Y:S02]  /*0f10*/  PLOP3.LUT P1, PT, PT, PT, UP0, 0x80, 0x0 ;  /* 0x000000000000781c */ /* 0x000fe40003f2f008 */
        /* <DEDUP_REMOVED lines=42> */
[----:B------:R-:W-:Y:S01]  /*11c0*/  CS2R R24, SRZ ;  /* 0x0000000000187805 */ /* 0x000fe2000001ff00 */
[----:B------:R-:W-:Y:S06]  /*11d0*/  @!P1 BRA `(.L_x_10) ;  /* 0x0000004000f89947 */ /* 0x000fec0003800000 */
[----:B------:R-:W-:Y:S01]  /*11e0*/  SHF.R.S32.HI R3, RZ, 0x1f, R16 ;  /* 0x0000001fff037819 */ /* 0x000fe20000011410 */
[----:B------:R-:W0:Y:S01]  /*11f0*/  S2UR UR6, SR_CgaCtaId ;  /* 0x00000000000679c3 */ /* 0x000e220000008800 */
[----:B------:R-:W-:Y:S02]  /*1200*/  UMOV UR41, 0x400 ;  /* 0x0000040000297882 */ /* 0x000fe40000000000 */
[----:B------:R-:W-:-:S04]  /*1210*/  LEA.HI R17, R3, R16, RZ, 0x7 ;  /* 0x0000001003117211 */ /* 0x000fc800078f38ff */
[----:B------:R-:W-:-:S06]  /*1220*/  SHF.R.S32.HI R0, RZ, 0x7, R17 ;  /* 0x00000007ff007819 */ /* 0x000fcc0000011411 */
[----:B------:R-:W1:Y:S01]  /*1230*/  SHFL.IDX PT, R0, R0, RZ, 0x1f ;  /* 0x00001fff00007589 */ /* 0x000e6200000e0000 */
[----:B0-----:R-:W-:-:S04]  /*1240*/  ULEA UR41, UR6, UR41, 0x18 ;  /* 0x0000002906297291 */ /* 0x001fc8000f8ec03f */
[----:B------:R-:W-:-:S04]  /*1250*/  UIADD3 UR6, UR41, 0x18400, URZ ;  /* 0x0001840029067890 */ /* 0x000fc8000fffe03f */
[----:B------:R-:W-:Y:S01]  /*1260*/  ULOP3.LUT UP0, URZ, UR6, 0x1bf, URZ, 0xc0, !UPT ;  /* 0x000001bf063f7892 */ /* 0x000fe2000f80c03f */
[----:B-1----:R-:W-:-:S05]  /*1270*/  R2UR UR4, R0 ;  /* 0x00000000000472ca */ /* 0x002fca00000e0000 */
[----:B------:R-:W-:-:S08]  /*1280*/  PLOP3.LUT P0, PT, PT, PT, UP0, 0x80, 0x0 ;  /* 0x000000000000781c */ /* 0x000fd00003f0f008 */
[----:B------:R-:W-:-:S04]  /*1290*/  ULEA.HI UR5, UR4, UR4, URZ, 0x1 ;  /* 0x0000000404057291 */ /* 0x000fc8000f8f083f */
[----:B------:R-:W-:-:S04]  /*12a0*/  ULOP3.LUT UR5, UR5, 0x1e, URZ, 0xc0, !UPT ;  /* 0x0000001e05057892 */ /* 0x000fc8000f8ec03f */
[----:B------:R-:W-:-:S04]  /*12b0*/  UIADD3 UR5, UR4, -UR5, URZ ;  /* 0x8000000504057290 */ /* 0x000fc8000fffe03f */
[----:B------:R-:W-:-:S04]  /*12c0*/  ULEA UR5, UR5, UR6, 0xd ;  /* 0x0000000605057291 */ /* 0x000fc8000f8e683f */
[----:B------:R-:W-:-:S04]  /*12d0*/  USHF.R.U32.HI UR5, URZ, 0x4, UR5 ;  /* 0x000000043f057899 */ /* 0x000fc80008011605 */
[----:B------:R-:W-:Y:S01]  /*12e0*/  ULOP3.LUT UR44, UR5, 0x3fff, URZ, 0xc0, !UPT ;  /* 0x00003fff052c7892 */ /* 0x000fe2000f8ec03f */
[----:B------:R-:W-:Y:S11]  /*12f0*/  @!P0 BRA `(.L_x_11) ;  /* 0x0000000000408947 */ /* 0x000ff60003800000 */
[----:B------:R-:W-:Y:S01]  /*1300*/  MOV R0, 0x0 ;  /* 0x0000000000007802 */ /* 0x000fe20000000f00 */
[----:B------:R-:W-:Y:S01]  /*1310*/  ULDC.64 UR4, c[0x4][0x98] ;  /* 0x0100260000047ab9 */ /* 0x000fe20000000a00 */
[----:B------:R-:W-:Y:S01]  /*1320*/  ULDC.64 UR6, c[0x4][0x38] ;  /* 0x01000e0000067ab9 */ /* 0x000fe20000000a00 */
[----:B------:R-:W-:Y:S01]  /*1330*/  IMAD.U32 R4, RZ, RZ, UR4 ;  /* 0x00000004ff047e24 */ /* 0x000fe2000f8e00ff */
[----:B------:R0:W1:Y:S01]  /*1340*/  LDC.64 R14, c[0x4][R0] ;  /* 0x01000000000e7b82 */ /* 0x0000620000000a00 */
[----:B------:R-:W-:Y:S01]  /*1350*/  IMAD.U32 R5, RZ, RZ, UR5 ;  /* 0x00000005ff057e24 */ /* 0x000fe2000f8e00ff */
[----:B------:R-:W-:Y:S01]  /*1360*/  ULDC.64 UR4, c[0x4][0xa0] ;  /* 0x0100280000047ab9 */ /* 0x000fe20000000a00 */
[----:B------:R-:W-:Y:S01]  /*1370*/  MOV R10, UR6 ;  /* 0x00000006000a7c02 */ /* 0x000fe20008000f00 */
[----:B------:R-:W-:Y:S02]  /*1380*/  IMAD.U32 R6, RZ, RZ, UR4 ;  /* 0x00000004ff067e24 */ /* 0x000fe4000f8e00ff */
[----:B------:R-:W-:-:S02]  /*1390*/  IMAD.U32 R7, RZ, RZ, UR5 ;  /* 0x00000005ff077e24 */ /* 0x000fc4000f8e00ff */
[----:B------:R-:W-:Y:S02]  /*13a0*/  IMAD.U32 R11, RZ, RZ, UR7 ;  /* 0x00000007ff0b7e24 */ /* 0x000fe4000f8e00ff */
[----:B------:R-:W-:Y:S02]  /*13b0*/  IMAD.MOV.U32 R8, RZ, RZ, 0x70 ;  /* 0x00000070ff087424 */ /* 0x000fe400078e00ff */
[----:B------:R-:W-:Y:S02]  /*13c0*/  IMAD.MOV.U32 R12, RZ, RZ, 0x1 ;  /* 0x00000001ff0c7424 */ /* 0x000fe400078e00ff */
[----:B0-----:R-:W-:-:S07]  /*13d0*/  IMAD.MOV.U32 R13, RZ, RZ, RZ ;  /* 0x000000ffff0d7224 */ /* 0x001fce00078e00ff */
[----:B------:R-:W-:-:S07]  /*13e0*/  LEPC R20, `(.L_x_11) ;  /* 0x000000001014794e */ /* 0x000fce0000000000 */
[----:B-1----:R-:W-:Y:S05]  /*13f0*/  CALL.ABS.NOINC R14 ;  /* 0x000000000e007343 */ /* 0x002fea0003c00000 */
.L_x_11:
[----:B------:R-:W-:Y:S02]  /*1400*/  SHF.L.U32 R8, RZ, 0x1f, RZ ;  /* 0x0000001fff087819 */ /* 0x000fe400000006ff */
[----:B------:R-:W-:Y:S02]  /*1410*/  IADD3 R3, R2, 0x8, RZ ;  /* 0x0000000802037810 */ /* 0x000fe40007ffe0ff */
[----:B------:R-:W0:Y:S02]  /*1420*/  SYNCS.PHASECHK.TRANS64.TRYWAIT P0, [UR41+0x22800], R8 ;  /* 0x02280008ff0075a7 */ /* 0x000e240008000169 */
[----:B0-----:R-:W-:Y:S05]  /*1430*/  @!P0 BRA `(.L_x_12) ;  /* 0x0000009c00688947 */ /* 0x001fea0003800000 */
.L_x_84:
[----:B------:R-:W-:Y:S05]  /*1440*/  WARPSYNC.ALL ;  /* 0x0000000000007948 */ /* 0x000fea0003800000 */
[----:B------:R-:W-:Y:S01]  /*1450*/  ULOP3.LUT UR4, UR39, 0x1, URZ, 0xfc, !UPT ;  /* 0x0000000127047892 */ /* 0x000fe2000f8efc3f */
[----:B------:R1:W-:Y:S03]  /*1460*/  BAR.SYNC.DEFER_BLOCKING R3, 0x100 ;  /* 0x000400030000751d */ /* 0x0003e60000010000 */
[----:B------:R-:W-:-:S06]  /*1470*/  UISETP.NE.AND UP0, UPT, UR4, 0x3, UPT ;  /* 0x000000030400788c */ /* 0x000fcc000bf05270 */
[----:B------:R-:W-:-:S13]  /*1480*/  PLOP3.LUT P0, PT, PT, PT, UP0, 0x80, 0x0 ;  /* 0x000000000000781c */ /* 0x000fda0003f0f008 */
[----:B-1----:R-:W-:Y:S05]  /*1490*/  @!P0 BRA `(.L_x_13) ;  /* 0x0000000000048947 */ /* 0x002fea0003800000 */
[----:B------:R-:W-:Y:S01]  /*14a0*/  BPT.TRAP 0x1 ;  /* 0x000000040000795c */ /* 0x000fe20000300000 */
.L_x_13:
[----:B------:R1:W2:Y:S01]  /*14b0*/  SYNCS.PHASECHK.TRANS64.TRYWAIT P1, [UR41+0x22830], R8 ;  /* 0x02283008ff0075a7 */ /* 0x0002a20008020169 */
[----:B------:R-:W-:Y:S05]  /*14c0*/  @!P0 BRA `(.L_x_14) ;  /* 0x0000000000048947 */ /* 0x000fea0003800000 */
[----:B------:R-:W-:Y:S01]  /*14d0*/  BPT.TRAP 0x1 ;  /* 0x000000040000795c */ /* 0x000fe20000300000 */
.L_x_14:
[----:B--2---:R-:W-:Y:S05]  /*14e0*/  @P1 BRA `(.L_x_15) ;  /* 0x0000000000081947 */ /* 0x004fea0003800000 */
[----:B------:R-:W2:Y:S02]  /*14f0*/  SYNCS.PHASECHK.TRANS64.TRYWAIT P1, [UR41+0x22830], R8 ;  /* 0x02283008ff0075a7 */ /* 0x000ea40008020169 */
[----:B--2---:R-:W-:Y:S05]  /*1500*/  @!P1 BRA `(.L_x_16) ;  /* 0x0000009c004c9947 */ /* 0x004fea0003800000 */
.L_x_15:
[----:B------:R-:W-:Y:S01]  /*1510*/  UIADD3 UR4, UR41, 0x1c400, URZ ;  /* 0x0001c40029047890 */ /* 0x000fe2000fffe03f */
[----:B------:R-:W-:Y:S01]  /*1520*/  WARPGROUP.ARRIVE ;  /* 0x00000000000079c5 */ /* 0x000fe20000000000 */
[----:B------:R-:W-:Y:S01]  /*1530*/  ULOP3.LUT UR8, UR44, 0x10000, URZ, 0xfc, !UPT ;  /* 0x000100002c087892 */ /* 0x000fe2000f8efc3f */
[----:B------:R-:W-:Y:S01]  /*1540*/  IADD3 R0, -R2, 0xb, RZ ;  /* 0x0000000b02007810 */ /* 0x000fe20007ffe1ff */
[----:B------:R-:W-:-:S03]  /*1550*/  USHF.R.U32.HI UR4, URZ, 0x4, UR4 ;  /* 0x000000043f047899 */ /* 0x000fc60008011604 */
[----:B------:R-:W2:Y:S01]  /*1560*/  S2UR UR25, SR_CgaCtaId ;  /* 0x00000000001979c3 */ /* 0x000ea20000008800 */
[----:B------:R-:W-:Y:S01]  /*1570*/  UMOV UR9, 0x40000040 ;  /* 0x4000004000097882 */ /* 0x000fe20000000000 */
[----:B------:R-:W-:Y:S01]  /*1580*/  UMOV UR7, 0x40000040 ;  /* 0x4000004000077882 */ /* 0x000fe20000000000 */
[----:B------:R-:W-:Y:S01]  /*1590*/  ULOP3.LUT UR4, UR4, 0x3fff, URZ, 0xc0, !UPT ;  /* 0x00003fff04047892 */ /* 0x000fe2000f8ec03f */
[----:B------:R-:W-:Y:S01]  /*15a0*/  UMOV UR5, UR9 ;  /* 0x0000000900057c82 */ /* 0x000fe20008000000 */
[----:B------:R-:W-:Y:S02]  /*15b0*/  UIADD3 UR12, UR8, 0x2, URZ ;  /* 0x00000002080c7890 */ /* 0x000fe4000fffe03f */
[----:B------:R-:W-:Y:S01]  /*15c0*/  ULOP3.LUT UR6, UR4, 0x10000, URZ, 0xfc, !UPT ;  /* 0x0001000004067892 */ /* 0x000fe2000f8efc3f */
[----:B------:R-:W-:Y:S02]  /*15d0*/  UMOV UR13, 0x40000040 ;  /* 0x40000040000d7882 */ /* 0x000fe40000000000 */
[----:B------:R-:W-:Y:S01]  /*15e0*/  UMOV UR4, UR8 ;  /* 0x0000000800047c82 */ /* 0x000fe20008000000 */
[----:B------:R-:W-:Y:S01]  /*15f0*/  UIADD3 UR14, UR6, 0x2, URZ ;  /* 0x00000002060e7890 */ /* 0x000fe2000fffe03f */
[----:B------:R-:W-:Y:S01]  /*1600*/  UMOV UR15, 0x40000040 ;  /* 0x40000040000f7882 */ /* 0x000fe20000000000 */
[----:B------:R-:W-:-:S03]  /*1610*/  UIADD3 UR16, UR8, 0x4, URZ ;  /* 0x0000000408107890 */ /* 0x000fc6000fffe03f */
[----:B------:R-:W-:Y:S01]  /*1620*/  HGMMA.64x96x16.F32.BF16 R24, gdesc[UR4], RZ, !UPT, gsb0 ;  /* 0x01600000041879f0 */ /* 0x000fe2000c0018ff */
[----:B------:R-:W-:Y:S01]  /*1630*/  UIADD3 UR18, UR6, 0x4, URZ ;  /* 0x0000000406127890 */ /* 0x000fe2000fffe03f */
[----:B------:R-:W-:Y:S01]  /*1640*/  UMOV UR17, 0x40000040 ;  /* 0x4000004000117882 */ /* 0x000fe20000000000 */
[----:B------:R-:W-:Y:S01]  /*1650*/  UMOV UR19, 0x40000040 ;  /* 0x4000004000137882 */ /* 0x000fe20000000000 */
[----:B------:R-:W-:Y:S02]  /*1660*/  UIADD3 UR20, UR8, 0x6, URZ ;  /* 0x0000000608147890 */ /* 0x000fe4000fffe03f */
[----:B------:R-:W-:Y:S01]  /*1670*/  UIADD3 UR22, UR6, 0x6, URZ ;  /* 0x0000000606167890 */ /* 0x000fe2000fffe03f */
[----:B------:R-:W-:Y:S01]  /*1680*/  UMOV UR21, 0x40000040 ;  /* 0x4000004000157882 */ /* 0x000fe20000000000 */
[----:B------:R-:W-:Y:S01]  /*1690*/  UMOV UR23, 0x40000040 ;  /* 0x4000004000177882 */ /* 0x000fe20000000000 */
[----:B------:R-:W-:Y:S02]  /*16a0*/  WARPGROUP.DEPBAR.LE gsb0, 0x0 ;  /* 0x00008000000079c5 */ /* 0x000fe40000010000 */
[----:B------:R-:W-:-:S06]  /*16b0*/  WARPGROUP.ARRIVE ;  /* 0x00000000000079c5 */ /* 0x000fcc0000000000 */
[----:B------:R-:W-:Y:S03]  /*16c0*/  HGMMA.64x96x16.F32.BF16 R24, gdesc[UR12], R24, gsb0 ;  /* 0x016000000c1879f0 */ /* 0x000fe60008001818 */
[----:B------:R-:W-:Y:S02]  /*16d0*/  WARPGROUP.DEPBAR.LE gsb0, 0x0 ;  /* 0x00008000000079c5 */ /* 0x000fe40000010000 */
[----:B------:R-:W-:-:S06]  /*16e0*/  WARPGROUP.ARRIVE ;  /* 0x00000000000079c5 */ /* 0x000fcc0000000000 */
[----:B------:R-:W-:Y:S03]  /*16f0*/  HGMMA.64x96x16.F32.BF16 R24, gdesc[UR16], R24, gsb0 ;  /* 0x01600000101879f0 */ /* 0x000fe60008001818 */
[----:B------:R-:W-:Y:S02]  /*1700*/  WARPGROUP.DEPBAR.LE gsb0, 0x0 ;  /* 0x00008000000079c5 */ /* 0x000fe40000010000 */
[----:B------:R-:W-:-:S06]  /*1710*/  WARPGROUP.ARRIVE ;  /* 0x00000000000079c5 */ /* 0x000fcc0000000000 */
[----:B------:R-:W-:Y:S03]  /*1720*/  HGMMA.64x96x16.F32.BF16 R24, gdesc[UR20], R24, gsb0 ;  /* 0x01600000141879f0 */ /* 0x000fe60008001818 */
[----:B------:R-:W-:Y:S02]  /*1730*/  WARPGROUP.DEPBAR.LE gsb0, 0x0 ;  /* 0x00008000000079c5 */ /* 0x000fe40000010000 */
[----:B------:R3:W-:Y:S06]  /*1740*/  BAR.ARV R0, 0x100 ;  /* 0x000400000000751d */ /* 0x0007ec0000002000 */
[----:B--2---:R-:W-:Y:S05]  /*1750*/  @!P0 BRA `(.L_x_17) ;  /* 0x0000000000048947 */ /* 0x004fea0003800000 */
[----:B------:R-:W-:Y:S01]  /*1760*/  BPT.TRAP 0x1 ;  /* 0x000000040000795c */ /* 0x000fe20000300000 */
.L_x_17:
[----:B------:R-:W-:Y:S01]  /*1770*/  LOP3.LUT R17, R17, 0xffffff80, RZ, 0xc0, !PT ;  /* 0xffffff8011117812 */ /* 0x000fe200078ec0ff */
[----:B------:R-:W-:Y:S01]  /*1780*/  UIMAD UR42, UR43, -0x60, UR42 ;  /* 0xffffffa02b2a78a4 */ /* 0x000fe2000f8e022a */
[----:B------:R-:W-:Y:S01]  /*1790*/  P2R R11, PR, RZ, 0x1 ;  /* 0x00000001ff0b7803 */ /* 0x000fe20000000000 */
[----:B------:R-:W-:Y:S01]  /*17a0*/  ULDC UR10, c[0x0][0x988] ;  /* 0x00026200000a7ab9 */ /* 0x000fe20000000800 */
[----:B------:R-:W-:Y:S01]  /*17b0*/  UIADD3 UR4, UR41, 0x22840, URZ ;  /* 0x0002284029047890 */ /* 0x000fe2000fffe03f */
[----:B------:R-:W-:Y:S01]  /*17c0*/  IMAD.IADD R17, R16, 0x1, -R17 ;  /* 0x0000000110117824 */ /* 0x000fe200078e0a11 */
[----:B------:R-:W-:Y:S02]  /*17d0*/  UIADD3 UR42, UR42, 0x60, URZ ;  /* 0x000000602a2a7890 */ /* 0x000fe4000fffe03f */
[----:B------:R-:W-:Y:S02]  /*17e0*/  UPRMT UR4, UR25, 0x654, UR4 ;  /* 0x0000065419047896 */ /* 0x000fe40008000004 */
[----:B------:R-:W-:-:S02]  /*17f0*/  SHF.R.S32.HI R4, RZ, 0x1f, R17 ;  /* 0x0000001fff047819 */ /* 0x000fc40000011411 */
[----:B0-----:R-:W-:Y:S02]  /*1800*/  IMAD.U32 R5, RZ, RZ, UR42 ;  /* 0x0000002aff057e24 */ /* 0x001fe4000f8e00ff */
[----:B------:R-:W-:-:S03]  /*1810*/  LEA.HI R4, R4, R17, RZ, 0x2 ;  /* 0x0000001104047211 */ /* 0x000fc600078f10ff */
[----:B------:R-:W-:Y:S01]  /*1820*/  SYNCS.ARRIVE.TRANS64.RED.A1T0 RZ, [UR4], RZ ;  /* 0x000000ffffff79a7 */ /* 0x000fe20008100404 */
[----:B------:R-:W-:-:S05]  /*1830*/  LOP3.LUT R4, R4, 0x7ffffffc, RZ, 0xc0, !PT ;  /* 0x7ffffffc04047812 */ /* 0x000fca00078ec0ff */
[----:B------:R-:W-:-:S04]  /*1840*/  IMAD.IADD R4, R17, 0x1, -R4 ;  /* 0x0000000111047824 */ /* 0x000fc800078e0a04 */
[----:B------:R-:W-:-:S05]  /*1850*/  IMAD R4, R4, -0x2, R5 ;  /* 0xfffffffe04047824 */ /* 0x000fca00078e0205 */
[C---:B------:R-:W-:Y:S02]  /*1860*/  ISETP.GT.AND P6, PT, R4.reuse, RZ, PT ;  /* 0x000000ff0400720c */ /* 0x040fe40003fc4270 */
[C---:B------:R-:W-:Y:S02]  /*1870*/  ISETP.GT.AND P5, PT, R4.reuse, 0x1, PT ;  /* 0x000000010400780c */ /* 0x040fe40003fa4270 */
[----:B------:R-:W-:Y:S02]  /*1880*/  ISETP.GT.AND P4, PT, R4, 0x8, PT ;  /* 0x000000080400780c */ /* 0x000fe40003f84270 */
[----:B------:R-:W-:Y:S02]  /*1890*/  FSEL R24, R24, -INF , P6 ;  /* 0xff80000018187808 */ /* 0x000fe40003000000 */
[----:B------:R-:W-:Y:S02]  /*18a0*/  FSEL R25, R25, -INF , P5 ;  /* 0xff80000019197808 */ /* 0x000fe40002800000 */
[----:B------:R-:W-:-:S02]  /*18b0*/  ISETP.GT.AND P3, PT, R4, 0x9, PT ;  /* 0x000000090400780c */ /* 0x000fc40003f64270 */
[----:B------:R-:W-:Y:S02]  /*18c0*/  FSEL R28, R28, -INF , P4 ;  /* 0xff8000001c1c7808 */ /* 0x000fe40002000000 */
[----:B------:R-:W-:Y:S02]  /*18d0*/  FMNMX.FTZ R5, R24, R25, !PT ;  /* 0x0000001918057209 */ /* 0x000fe40007810000 */
[----:B------:R-:W-:Y:S02]  /*18e0*/  ISETP.GT.AND P2, PT, R4, 0x10, PT ;  /* 0x000000100400780c */ /* 0x000fe40003f44270 */
[----:B------:R-:W-:Y:S02]  /*18f0*/  FSEL R29, R29, -INF , P3 ;  /* 0xff8000001d1d7808 */ /* 0x000fe40001800000 */
[----:B------:R-:W-:Y:S02]  /*1900*/  FMNMX.FTZ R6, R28, R5, !PT ;  /* 0x000000051c067209 */ /* 0x000fe40007810000 */
[----:B------:R-:W-:-:S02]  /*1910*/  ISETP.GT.AND P1, PT, R4, 0x11, PT ;  /* 0x000000110400780c */ /* 0x000fc40003f24270 */
[----:B------:R-:W-:Y:S02]  /*1920*/  FSEL R32, R32, -INF , P2 ;  /* 0xff80000020207808 */ /* 0x000fe40001000000 */
[----:B------:R-:W-:Y:S02]  /*1930*/  FMNMX.FTZ R5, R29, R6, !PT ;  /* 0x000000061d057209 */ /* 0x000fe40007810000 */
[----:B------:R-:W-:Y:S02]  /*1940*/  FSEL R26, R26, -INF , P6 ;  /* 0xff8000001a1a7808 */ /* 0x000fe40003000000 */
[----:B------:R-:W-:Y:S02]  /*1950*/  ISETP.GT.AND P6, PT, R4, 0x18, PT ;  /* 0x000000180400780c */ /* 0x000fe40003fc4270 */
[----:B------:R-:W-:Y:S02]  /*1960*/  FSEL R33, R33, -INF , P1 ;  /* 0xff80000021217808 */ /* 0x000fe40000800000 */
[----:B------:R-:W-:-:S02]  /*1970*/  FMNMX.FTZ R6, R32, R5, !PT ;  /* 0x0000000520067209 */ /* 0x000fc40007810000 */
[----:B------:R-:W-:Y:S02]  /*1980*/  FSEL R27, R27, -INF , P5 ;  /* 0xff8000001b1b7808 */ /* 0x000fe40002800000 */
[----:B------:R-:W-:Y:S02]  /*1990*/  ISETP.GT.AND P5, PT, R4, 0x19, PT ;  /* 0x000000190400780c */ /* 0x000fe40003fa4270 */
[----:B------:R-:W-:Y:S02]  /*19a0*/  FSEL R36, R36, -INF , P6 ;  /* 0xff80000024247808 */ /* 0x000fe40003000000 */
[----:B------:R-:W-:Y:S02]  /*19b0*/  FMNMX.FTZ R5, R33, R6, !PT ;  /* 0x0000000621057209 */ /* 0x000fe40007810000 */
[----:B------:R-:W-:Y:S02]  /*19c0*/  FSEL R30, R30, -INF , P4 ;  /* 0xff8000001e1e7808 */ /* 0x000fe40002000000 */
        /* <DEDUP_REMOVED lines=64> */
[----:B------:R-:W-:Y:S02]  /*1dd0*/  FMNMX.FTZ R4, R68, R5, !PT ;  /* 0x0000000544047209 */ /* 0x000fe40007810000 */
[----:B------:R-:W-:Y:S02]  /*1de0*/  FSEL R62, R62, -INF , P6 ;  /* 0xff8000003e3e7808 */ /* 0x000fe40003000000 */
[----:B------:R-:W-:-:S02]  /*1df0*/  FMNMX.FTZ R7, R69, R4, !PT ;  /* 0x0000000445077209 */ /* 0x000fc40007810000 */
[----:B------:R-:W-:Y:S02]  /*1e00*/  FSEL R63, R63, -INF , P5 ;  /* 0xff8000003f3f7808 */ /* 0x000fe40002800000 */
[----:B------:R-:W-:Y:S01]  /*1e10*/  FSEL R66, R66, -INF , P4 ;  /* 0xff80000042427808 */ /* 0x000fe20002000000 */
[----:B------:R-:W0:Y:S01]  /*1e20*/  SHFL.BFLY PT, R4, R7, 0x2, 0x1f ;  /* 0x0c401f0007047f89 */ /* 0x000e2200000e0000 */
[----:B------:R-:W-:Y:S02]  /*1e30*/  FSEL R67, R67, -INF , P3 ;  /* 0xff80000043437808 */ /* 0x000fe40001800000 */
[----:B------:R-:W-:Y:S02]  /*1e40*/  FSEL R70, R70, -INF , P2 ;  /* 0xff80000046467808 */ /* 0x000fe40001000000 */
[----:B------:R-:W-:Y:S02]  /*1e50*/  FSEL R71, R71, -INF , P1 ;  /* 0xff80000047477808 */ /* 0x000fe40000800000 */
[----:B0-----:R-:W-:-:S05]  /*1e60*/  FMNMX.FTZ R9, R7, R4, !PT ;  /* 0x0000000407097209 */ /* 0x001fca0007810000 */
[----:B------:R-:W0:Y:S02]  /*1e70*/  SHFL.BFLY PT, R4, R9, 0x1, 0x1f ;  /* 0x0c201f0009047f89 */ /* 0x000e2400000e0000 */
[----:B0-----:R-:W-:-:S04]  /*1e80*/  FMNMX.FTZ R4, R9, R4, !PT ;  /* 0x0000000409047209 */ /* 0x001fc80007810000 */
[C---:B------:R-:W-:Y:S01]  /*1e90*/  FSETP.NEU.FTZ.AND P0, PT, R4.reuse, -INF , PT ;  /* 0xff8000000400780b */ /* 0x040fe20003f1d000 */
[----:B------:R-:W-:-:S05]  /*1ea0*/  FMUL.FTZ R5, R4, UR10 ;  /* 0x0000000a04057c20 */ /* 0x000fca0008410000 */
[----:B------:R-:W-:Y:S02]  /*1eb0*/  FSEL R10, R5, RZ, P0 ;  /* 0x000000ff050a7208 */ /* 0x000fe40000000000 */
[----:B------:R-:W-:Y:S02]  /*1ec0*/  FMNMX.FTZ R5, R26, R27, !PT ;  /* 0x0000001b1a057209 */ /* 0x000fe40007810000 */
[----:B------:R-:W-:Y:S01]  /*1ed0*/  ISETP.NE.AND P0, PT, R11, RZ, PT ;  /* 0x000000ff0b00720c */ /* 0x000fe20003f05270 */
[--C-:B------:R-:W-:Y:S01]  /*1ee0*/  FFMA.FTZ R24, R24, UR10, -R10.reuse ;  /* 0x0000000a18187c23 */ /* 0x100fe2000801080a */
[----:B------:R-:W-:Y:S01]  /*1ef0*/  FMNMX.FTZ R6, R30, R5, !PT ;  /* 0x000000051e067209 */ /* 0x000fe20007810000 */
[--C-:B------:R-:W-:Y:S01]  /*1f00*/  FFMA.FTZ R25, R25, UR10, -R10.reuse ;  /* 0x0000000a19197c23 */ /* 0x100fe2000801080a */
[--C-:B------:R-:W-:Y:S01]  /*1f10*/  FFMA.FTZ R28, R28, UR10, -R10.reuse ;  /* 0x0000000a1c1c7c23 */ /* 0x100fe2000801080a */
[--C-:B------:R-:W-:Y:S01]  /*1f20*/  FFMA.FTZ R29, R29, UR10, -R10.reuse ;  /* 0x0000000a1d1d7c23 */ /* 0x100fe2000801080a */
[----:B------:R-:W-:Y:S01]  /*1f30*/  FMNMX.FTZ R5, R31, R6, !PT ;  /* 0x000000061f057209 */ /* 0x000fe20007810000 */
[----:B------:R-:W-:Y:S01]  /*1f40*/  MUFU.EX2 R24, R24 ;  /* 0x0000001800187308 */ /* 0x000fe20000000800 */
[--C-:B------:R-:W-:Y:S01]  /*1f50*/  FFMA.FTZ R32, R32, UR10, -R10.reuse ;  /* 0x0000000a20207c23 */ /* 0x100fe2000801080a */
[--C-:B------:R-:W-:Y:S01]  /*1f60*/  FFMA.FTZ R33, R33, UR10, -R10.reuse ;  /* 0x0000000a21217c23 */ /* 0x100fe2000801080a */
[----:B------:R-:W-:Y:S01]  /*1f70*/  FMNMX.FTZ R6, R34, R5, !PT ;  /* 0x0000000522067209 */ /* 0x000fe20007810000 */
[--C-:B------:R-:W-:Y:S01]  /*1f80*/  FFMA.FTZ R36, R36, UR10, -R10.reuse ;  /* 0x0000000a24247c23 */ /* 0x100fe2000801080a */
[--C-:B------:R-:W-:Y:S01]  /*1f90*/  FFMA.FTZ R37, R37, UR10, -R10.reuse ;  /* 0x0000000a25257c23 */ /* 0x100fe2000801080a */
[--C-:B------:R-:W-:Y:S01]  /*1fa0*/  FFMA.FTZ R40, R40, UR10, -R10.reuse ;  /* 0x0000000a28287c23 */ /* 0x100fe2000801080a */
[----:B------:R-:W-:Y:S01]  /*1fb0*/  FMNMX.FTZ R5, R35, R6, !PT ;  /* 0x0000000623057209 */ /* 0x000fe20007810000 */
[----:B------:R-:W0:Y:S01]  /*1fc0*/  MUFU.EX2 R25, R25 ;  /* 0x0000001900197308 */ /* 0x000e220000000800 */
[--C-:B------:R-:W-:Y:S01]  /*1fd0*/  FFMA.FTZ R41, R41, UR10, -R10.reuse ;  /* 0x0000000a29297c23 */ /* 0x100fe2000801080a */
        /* <DEDUP_REMOVED lines=14> */
[----:B------:R-:W2:Y:S01]  /*20c0*/  MUFU.EX2 R29, R29 ;  /* 0x0000001d001d7308 */ /* 0x000ea20000000800 */
[--C-:B------:R-:W-:Y:S01]  /*20d0*/  FFMA.FTZ R61, R61, UR10, -R10.reuse ;  /* 0x0000000a3d3d7c23 */ /* 0x100fe2000801080a */
[--C-:B------:R-:W-:Y:S01]  /*20e0*/  FFMA.FTZ R64, R64, UR10, -R10.reuse ;  /* 0x0000000a40407c23 */ /* 0x100fe2000801080a */
[----:B------:R-:W-:Y:S01]  /*20f0*/  FMNMX.FTZ R6, R46, R5, !PT ;  /* 0x000000052e067209 */ /* 0x000fe20007810000 */
[--C-:B------:R-:W-:Y:S01]  /*2100*/  FFMA.FTZ R65, R65, UR10, -R10.reuse ;  /* 0x0000000a41417c23 */ /* 0x100fe2000801080a */
[--C-:B------:R-:W-:Y:S01]  /*2110*/  FFMA.FTZ R68, R68, UR10, -R10.reuse ;  /* 0x0000000a44447c23 */ /* 0x100fe2000801080a */
[----:B------:R-:W-:Y:S01]  /*2120*/  FFMA.FTZ R10, R69, UR10, -R10 ;  /* 0x0000000a450a7c23 */ /* 0x000fe2000801080a */
[----:B------:R-:W-:Y:S01]  /*2130*/  FMNMX.FTZ R5, R47, R6, !PT ;  /* 0x000000062f057209 */ /* 0x000fe20007810000 */
[----:B------:R-:W-:Y:S01]  /*2140*/  MUFU.EX2 R32, R32 ;  /* 0x0000002000207308 */ /* 0x000fe20000000800 */
[----:B0-----:R-:W-:-:S02]  /*2150*/  F2FP.BF16.F32.PACK_AB R164, R25, R24 ;  /* 0x0000001819a4723e */ /* 0x001fc400000010ff */
[----:B------:R-:W-:-:S04]  /*2160*/  FMNMX.FTZ R6, R50, R5, !PT ;  /* 0x0000000532067209 */ /* 0x000fc80007810000 */
[----:B------:R-:W-:Y:S01]  /*2170*/  FMNMX.FTZ R5, R51, R6, !PT ;  /* 0x0000000633057209 */ /* 0x000fe20007810000 */
[----:B------:R-:W0:Y:S01]  /*2180*/  MUFU.EX2 R33, R33 ;  /* 0x0000002100217308 */ /* 0x000e220000000800 */
[----:B--2---:R-:W-:Y:S02]  /*2190*/  F2FP.BF16.F32.PACK_AB R166, R29, R28 ;  /* 0x0000001c1da6723e */ /* 0x004fe400000010ff */
[----:B------:R-:W-:-:S04]  /*21a0*/  FMNMX.FTZ R6, R54, R5, !PT ;  /* 0x0000000536067209 */ /* 0x000fc80007810000 */
[----:B------:R-:W-:Y:S01]  /*21b0*/  FMNMX.FTZ R5, R55, R6, !PT ;  /* 0x0000000637057209 */ /* 0x000fe20007810000 */
[----:B------:R-:W-:Y:S03]  /*21c0*/  MUFU.EX2 R36, R36 ;  /* 0x0000002400247308 */ /* 0x000fe60000000800 */
[----:B------:R-:W-:-:S04]  /*21d0*/  FMNMX.FTZ R6, R58, R5, !PT ;  /* 0x000000053a067209 */ /* 0x000fc80007810000 */
[----:B------:R-:W-:Y:S01]  /*21e0*/  FMNMX.FTZ R5, R59, R6, !PT ;  /* 0x000000063b057209 */ /* 0x000fe20007810000 */
[----:B------:R-:W-:Y:S01]  /*21f0*/  MUFU.EX2 R9, R10 ;  /* 0x0000000a00097308 */ /* 0x000fe20000000800 */
[----:B0-----:R-:W-:Y:S02]  /*2200*/  F2FP.BF16.F32.PACK_AB R160, R33, R32 ;  /* 0x0000002021a0723e */ /* 0x001fe400000010ff */
[----:B------:R-:W-:-:S04]  /*2210*/  FMNMX.FTZ R6, R62, R5, !PT ;  /* 0x000000053e067209 */ /* 0x000fc80007810000 */
[----:B------:R-:W-:Y:S01]  /*2220*/  FMNMX.FTZ R5, R63, R6, !PT ;  /* 0x000000063f057209 */ /* 0x000fe20007810000 */
[----:B------:R-:W0:Y:S03]  /*2230*/  MUFU.EX2 R37, R37 ;  /* 0x0000002500257308 */ /* 0x000e260000000800 */
[----:B------:R-:W-:-:S04]  /*2240*/  FMNMX.FTZ R6, R66, R5, !PT ;  /* 0x0000000542067209 */ /* 0x000fc80007810000 */
[----:B------:R-:W-:Y:S01]  /*2250*/  FMNMX.FTZ R5, R67, R6, !PT ;  /* 0x0000000643057209 */ /* 0x000fe20007810000 */
[----:B------:R-:W-:Y:S03]  /*2260*/  MUFU.EX2 R40, R40 ;  /* 0x0000002800287308 */ /* 0x000fe60000000800 */
[----:B------:R-:W-:-:S04]  /*2270*/  FMNMX.FTZ R6, R70, R5, !PT ;  /* 0x0000000546067209 */ /* 0x000fc80007810000 */
[----:B------:R-:W-:Y:S01]  /*2280*/  FMNMX.FTZ R6, R71, R6, !PT ;  /* 0x0000000647067209 */ /* 0x000fe20007810000 */
[----:B------:R-:W2:Y:S01]  /*2290*/  MUFU.EX2 R41, R41 ;  /* 0x0000002900297308 */ /* 0x000ea20000000800 */
[----:B0-----:R-:W-:-:S03]  /*22a0*/  F2FP.BF16.F32.PACK_AB R162, R37, R36 ;  /* 0x0000002425a2723e */ /* 0x001fc600000010ff */
[----:B------:R-:W0:Y:S04]  /*22b0*/  SHFL.BFLY PT, R5, R6, 0x2, 0x1f ;  /* 0x0c401f0006057f89 */ /* 0x000e2800000e0000 */
[----:B------:R-:W-:Y:S08]  /*22c0*/  MUFU.EX2 R44, R44 ;  /* 0x0000002c002c7308 */ /* 0x000ff00000000800 */
[----:B------:R-:W4:Y:S01]  /*22d0*/  MUFU.EX2 R45, R45 ;  /* 0x0000002d002d7308 */ /* 0x000f220000000800 */
[----:B--2---:R-:W-:-:S07]  /*22e0*/  F2FP.BF16.F32.PACK_AB R156, R41, R40 ;  /* 0x00000028299c723e */ /* 0x004fce00000010ff */
[----:B------:R-:W-:Y:S01]  /*22f0*/  MUFU.EX2 R48, R48 ;  /* 0x0000003000307308 */ /* 0x000fe20000000800 */
[----:B0-----:R-:W-:-:S07]  /*2300*/  FMNMX.FTZ R7, R6, R5, !PT ;  /* 0x0000000506077209 */ /* 0x001fce0007810000 */
[----:B------:R-:W0:Y:S01]  /*2310*/  MUFU.EX2 R49, R49 ;  /* 0x0000003100317308 */ /* 0x000e220000000800 */
[----:B------:R-:W2:Y:S01]  /*2320*/  SHFL.BFLY PT, R6, R7, 0x1, 0x1f ;  /* 0x0c201f0007067f89 */ /* 0x000ea200000e0000 */
[----:B----4-:R-:W-:-:S06]  /*2330*/  F2FP.BF16.F32.PACK_AB R158, R45, R44 ;  /* 0x0000002c2d9e723e */ /* 0x010fcc00000010ff */
[----:B------:R-:W-:Y:S08]  /*2340*/  MUFU.EX2 R52, R52 ;  /* 0x0000003400347308 */ /* 0x000ff00000000800 */
[----:B------:R-:W4:Y:S01]  /*2350*/  MUFU.EX2 R53, R53 ;  /* 0x0000003500357308 */ /* 0x000f220000000800 */
[----:B0-----:R-:W-:-:S07]  /*2360*/  F2FP.BF16.F32.PACK_AB R152, R49, R48 ;  /* 0x000000303198723e */ /* 0x001fce00000010ff */
[----:B------:R-:W-:Y:S01]  /*2370*/  MUFU.EX2 R56, R56 ;  /* 0x0000003800387308 */ /* 0x000fe20000000800 */
[----:B--2---:R-:W-:Y:S01]  /*2380*/  FMNMX.FTZ R5, R7, R6, !PT ;  /* 0x0000000607057209 */ /* 0x004fe20007810000 */
[----:B------:R-:W-:-:S03]  /*2390*/  FADD.FTZ R7, R24, R25 ;  /* 0x0000001918077221 */ /* 0x000fc60000010000 */
[C---:B------:R-:W-:Y:S01]  /*23a0*/  FSETP.NEU.FTZ.AND P1, PT, R5.reuse, -INF , PT ;  /* 0xff8000000500780b */ /* 0x040fe20003f3d000 */
[----:B------:R-:W-:Y:S01]  /*23b0*/  FMUL.FTZ R6, R5, UR10 ;  /* 0x0000000a05067c20 */ /* 0x000fe20008410000 */
[----:B------:R-:W-:Y:S01]  /*23c0*/  FADD.FTZ R10, R28, R7 ;  /* 0x000000071c0a7221 */ /* 0x000fe20000010000 */
[----:B------:R-:W-:Y:S01]  /*23d0*/  MUFU.EX2 R57, R57 ;  /* 0x0000003900397308 */ /* 0x000fe20000000800 */
[----:B----4-:R-:W-:Y:S02]  /*23e0*/  F2FP.BF16.F32.PACK_AB R154, R53, R52 ;  /* 0x00000034359a723e */ /* 0x010fe400000010ff */
[----:B------:R-:W-:Y:S01]  /*23f0*/  FSEL R6, R6, RZ, P1 ;  /* 0x000000ff06067208 */ /* 0x000fe20000800000 */
[----:B------:R-:W-:-:S04]  /*2400*/  FADD.FTZ R7, R29, R10 ;  /* 0x0000000a1d077221 */ /* 0x000fc80000010000 */
[--C-:B------:R-:W-:Y:S01]  /*2410*/  FFMA.FTZ R26, R26, UR10, -R6.reuse ;  /* 0x0000000a1a1a7c23 */ /* 0x100fe20008010806 */
[--C-:B------:R-:W-:Y:S01]  /*2420*/  FFMA.FTZ R27, R27, UR10, -R6.reuse ;  /* 0x0000000a1b1b7c23 */ /* 0x100fe20008010806 */
[--C-:B------:R-:W-:Y:S01]  /*2430*/  FFMA.FTZ R30, R30, UR10, -R6.reuse ;  /* 0x0000000a1e1e7c23 */ /* 0x100fe20008010806 */
[--C-:B------:R-:W-:Y:S01]  /*2440*/  FFMA.FTZ R31, R31, UR10, -R6.reuse ;  /* 0x0000000a1f1f7c23 */ /* 0x100fe20008010806 */
[--C-:B------:R-:W-:Y:S01]  /*2450*/  FFMA.FTZ R34, R34, UR10, -R6.reuse ;  /* 0x0000000a22227c23 */ /* 0x100fe20008010806 */
[--C-:B------:R-:W-:Y:S01]  /*2460*/  FFMA.FTZ R35, R35, UR10, -R6.reuse ;  /* 0x0000000a23237c23 */ /* 0x100fe20008010806 */
[----:B------:R-:W-:Y:S01]  /*2470*/  MUFU.EX2 R26, R26 ;  /* 0x0000001a001a7308 */ /* 0x000fe20000000800 */
[--C-:B------:R-:W-:Y:S01]  /*2480*/  FFMA.FTZ R38, R38, UR10, -R6.reuse ;  /* 0x0000000a26267c23 */ /* 0x100fe20008010806 */
[----:B------:R-:W-:Y:S01]  /*2490*/  FADD.FTZ R10, R32, R7 ;  /* 0x00000007200a7221 */ /* 0x000fe20000010000 */
[--C-:B------:R-:W-:Y:S01]  /*24a0*/  FFMA.FTZ R39, R39, UR10, -R6.reuse ;  /* 0x0000000a27277c23 */ /* 0x100fe20008010806 */
[--C-:B------:R-:W-:Y:S01]  /*24b0*/  FFMA.FTZ R42, R42, UR10, -R6.reuse ;  /* 0x0000000a2a2a7c23 */ /* 0x100fe20008010806 */
[----:B------:R-:W-:Y:S01]  /*24c0*/  FFMA.FTZ R43, R43, UR10, -R6 ;  /* 0x0000000a2b2b7c23 */ /* 0x000fe20008010806 */
[----:B------:R-:W-:Y:S01]  /*24d0*/  FADD.FTZ R11, R33, R10 ;  /* 0x0000000a210b7221 */ /* 0x000fe20000010000 */
[--C-:B------:R-:W-:Y:S01]  /*24e0*/  FFMA.FTZ R46, R46, UR10, -R6.reuse ;  /* 0x0000000a2e2e7c23 */ /* 0x100fe20008010806 */
[----:B------:R-:W0:Y:S01]  /*24f0*/  MUFU.EX2 R27, R27 ;  /* 0x0000001b001b7308 */ /* 0x000e220000000800 */
[--C-:B------:R-:W-:Y:S01]  /*2500*/  FFMA.FTZ R47, R47, UR10, -R6.reuse ;  /* 0x0000000a2f2f7c23 */ /* 0x100fe20008010806 */
[----:B------:R-:W-:Y:S01]  /*2510*/  FADD.FTZ R12, R36, R11 ;  /* 0x0000000b240c7221 */ /* 0x000fe20000010000 */
[--C-:B------:R-:W-:Y:S01]  /*2520*/  FFMA.FTZ R50, R50, UR10, -R6.reuse ;  /* 0x0000000a32327c23 */ /* 0x100fe20008010806 */
[--C-:B------:R-:W-:Y:S01]  /*2530*/  FFMA.FTZ R51, R51, UR10, -R6.reuse ;  /* 0x0000000a33337c23 */ /* 0x100fe20008010806 */
[----:B------:R-:W-:Y:S01]  /*2540*/  FFMA.FTZ R54, R54, UR10, -R6 ;  /* 0x0000000a36367c23 */ /* 0x000fe20008010806 */
[----:B------:R-:W-:Y:S01]  /*2550*/  FADD.FTZ R11, R37, R12 ;  /* 0x0000000c250b7221 */ /* 0x000fe20000010000 */
[--C-:B------:R-:W-:Y:S01]  /*2560*/  FFMA.FTZ R55, R55, UR10, -R6.reuse ;  /* 0x0000000a37377c23 */ /* 0x100fe20008010806 */
[----:B------:R-:W2:Y:S01]  /*2570*/  MUFU.EX2 R30, R30 ;  /* 0x0000001e001e7308 */ /* 0x000ea20000000800 */
[--C-:B------:R-:W-:Y:S01]  /*2580*/  FFMA.FTZ R58, R58, UR10, -R6.reuse ;  /* 0x0000000a3a3a7c23 */ /* 0x100fe20008010806 */
[----:B------:R-:W-:Y:S01]  /*2590*/  FADD.FTZ R12, R40, R11 ;  /* 0x0000000b280c7221 */ /* 0x000fe20000010000 */
[--C-:B------:R-:W-:Y:S01]  /*25a0*/  FFMA.FTZ R59, R59, UR10, -R6.reuse ;  /* 0x0000000a3b3b7c23 */ /* 0x100fe20008010806 */
[--C-:B------:R-:W-:Y:S01]  /*25b0*/  FFMA.FTZ R62, R62, UR10, -R6.reuse ;  /* 0x0000000a3e3e7c23 */ /* 0x100fe20008010806 */
[----:B------:R-:W-:Y:S01]  /*25c0*/  FFMA.FTZ R63, R63, UR10, -R6 ;  /* 0x0000000a3f3f7c23 */ /* 0x000fe20008010806 */
[----:B------:R-:W-:Y:S01]  /*25d0*/  FADD.FTZ R11, R41, R12 ;  /* 0x0000000c290b7221 */ /* 0x000fe20000010000 */
[--C-:B------:R-:W-:Y:S01]  /*25e0*/  FFMA.FTZ R66, R66, UR10, -R6.reuse ;  /* 0x0000000a42427c23 */ /* 0x100fe20008010806 */
[----:B------:R-:W4:Y:S01]  /*25f0*/  MUFU.EX2 R31, R31 ;  /* 0x0000001f001f7308 */ /* 0x000f220000000800 */
[----:B0-----:R-:W-:Y:S01]  /*2600*/  FADD.FTZ R7, R26, R27 ;  /* 0x0000001b1a077221 */ /* 0x001fe20000010000 */
[----:B------:R-:W-:Y:S01]  /*2610*/  FADD.FTZ R12, R44, R11 ;  /* 0x0000000b2c0c7221 */ /* 0x000fe20000010000 */
[--C-:B------:R-:W-:Y:S01]  /*2620*/  FFMA.FTZ R67, R67, UR10, -R6.reuse ;  /* 0x0000000a43437c23 */ /* 0x100fe20008010806 */
[--C-:B------:R-:W-:Y:S01]  /*2630*/  FFMA.FTZ R70, R70, UR10, -R6.reuse ;  /* 0x0000000a46467c23 */ /* 0x100fe20008010806 */
[----:B------:R-:W-:Y:S01]  /*2640*/  FFMA.FTZ R6, R71, UR10, -R6 ;  /* 0x0000000a47067c23 */ /* 0x000fe20008010806 */
[----:B------:R-:W-:Y:S01]  /*2650*/  FADD.FTZ R11, R45, R12 ;  /* 0x0000000c2d0b7221 */ /* 0x000fe20000010000 */
[----:B------:R-:W-:Y:S01]  /*2660*/  F2FP.BF16.F32.PACK_AB R168, R57, R56 ;  /* 0x0000003839a8723e */ /* 0x000fe200000010ff */
[----:B------:R-:W0:Y:S01]  /*2670*/  MUFU.EX2 R34, R34 ;  /* 0x0000002200227308 */ /* 0x000e220000000800 */
[----:B--2---:R-:W-:Y:S01]  /*2680*/  FADD.FTZ R10, R30, R7 ;  /* 0x000000071e0a7221 */ /* 0x004fe20000010000 */
[----:B------:R-:W-:Y:S01]  /*2690*/  FADD.FTZ R12, R48, R11 ;  /* 0x0000000b300c7221 */ /* 0x000fe20000010000 */
[----:B------:R-:W-:-:S03]  /*26a0*/  F2FP.BF16.F32.PACK_AB R165, R27, R26 ;  /* 0x0000001a1ba5723e */ /* 0x000fc600000010ff */
[----:B------:R-:W-:Y:S02]  /*26b0*/  FADD.FTZ R11, R49, R12 ;  /* 0x0000000c310b7221 */ /* 0x000fe40000010000 */
[----:B------:R-:W2:Y:S01]  /*26c0*/  MUFU.EX2 R35, R35 ;  /* 0x0000002300237308 */ /* 0x000ea20000000800 */
[C---:B----4-:R-:W-:Y:S01]  /*26d0*/  FADD.FTZ R7, R31.reuse, R10 ;  /* 0x0000000a1f077221 */ /* 0x050fe20000010000 */
[----:B------:R-:W-:Y:S01]  /*26e0*/  FADD.FTZ R12, R52, R11 ;  /* 0x0000000b340c7221 */ /* 0x000fe20000010000 */
[----:B------:R-:W-:-:S03]  /*26f0*/  F2FP.BF16.F32.PACK_AB R167, R31, R30 ;  /* 0x0000001e1fa7723e */ /* 0x000fc600000010ff */
[----:B------:R-:W-:Y:S02]  /*2700*/  FADD.FTZ R11, R53, R12 ;  /* 0x0000000c350b7221 */ /* 0x000fe40000010000 */
[----:B------:R-:W4:Y:S01]  /*2710*/  MUFU.EX2 R38, R38 ;  /* 0x0000002600267308 */ /* 0x000f220000000800 */
[----:B0-----:R-:W-:Y:S01]  /*2720*/  FADD.FTZ R10, R34, R7 ;  /* 0x00000007220a7221 */ /* 0x001fe20000010000 */
[----:B------:R-:W-:-:S04]  /*2730*/  FADD.FTZ R12, R56, R11 ;  /* 0x0000000b380c7221 */ /* 0x000fc80000010000 */
[----:B------:R-:W-:Y:S02]  /*2740*/  FADD.FTZ R11, R57, R12 ;  /* 0x0000000c390b7221 */ /* 0x000fe40000010000 */
[----:B------:R-:W0:Y:S01]  /*2750*/  MUFU.EX2 R39, R39 ;  /* 0x0000002700277308 */ /* 0x000e220000000800 */
[C---:B--2---:R-:W-:Y:S01]  /*2760*/  FADD.FTZ R7, R35.reuse, R10 ;  /* 0x0000000a23077221 */ /* 0x044fe20000010000 */
[----:B------:R-:W-:-:S06]  /*2770*/  F2FP.BF16.F32.PACK_AB R161, R35, R34 ;  /* 0x0000002223a1723e */ /* 0x000fcc00000010ff */
[----:B------:R-:W2:Y:S01]  /*2780*/  MUFU.EX2 R42, R42 ;  /* 0x0000002a002a7308 */ /* 0x000ea20000000800 */
[----:B----4-:R-:W-:-:S07]  /*2790*/  FADD.FTZ R10, R38, R7 ;  /* 0x00000007260a7221 */ /* 0x010fce0000010000 */
[----:B------:R-:W4:Y:S01]  /*27a0*/  MUFU.EX2 R43, R43 ;  /* 0x0000002b002b7308 */ /* 0x000f220000000800 */
[C---:B0-----:R-:W-:Y:S01]  /*27b0*/  FADD.FTZ R7, R39.reuse, R10 ;  /* 0x0000000a27077221 */ /* 0x041fe20000010000 */
[----:B------:R-:W-:-:S06]  /*27c0*/  F2FP.BF16.F32.PACK_AB R163, R39, R38 ;  /* 0x0000002627a3723e */ /* 0x000fcc00000010ff */
[----:B------:R-:W0:Y:S01]  /*27d0*/  MUFU.EX2 R46, R46 ;  /* 0x0000002e002e7308 */ /* 0x000e220000000800 */
[----:B--2---:R-:W-:-:S07]  /*27e0*/  FADD.FTZ R10, R42, R7 ;  /* 0x000000072a0a7221 */ /* 0x004fce0000010000 */
[----:B------:R-:W2:Y:S01]  /*27f0*/  MUFU.EX2 R47, R47 ;  /* 0x0000002f002f7308 */ /* 0x000ea20000000800 */
[C---:B----4-:R-:W-:Y:S01]  /*2800*/  FADD.FTZ R7, R43.reuse, R10 ;  /* 0x0000000a2b077221 */ /* 0x050fe20000010000 */
[----:B------:R-:W-:-:S06]  /*2810*/  F2FP.BF16.F32.PACK_AB R157, R43, R42 ;  /* 0x0000002a2b9d723e */ /* 0x000fcc00000010ff */
[----:B------:R-:W4:Y:S01]  /*2820*/  MUFU.EX2 R50, R50 ;  /* 0x0000003200327308 */ /* 0x000f220000000800 */
[----:B0-----:R-:W-:-:S07]  /*2830*/  FADD.FTZ R10, R46, R7 ;  /* 0x000000072e0a7221 */ /* 0x001fce0000010000 */
        /* <DEDUP_REMOVED lines=11> */
[----:B----4-:R-:W-:-:S07]  /*28f0*/  FADD.FTZ R12, R60, R11 ;  /* 0x0000000b3c0c7221 */ /* 0x010fce0000010000 */
[----:B------:R-:W4:Y:S01]  /*2900*/  MUFU.EX2 R58, R58 ;  /* 0x0000003a003a7308 */ /* 0x000f220000000800 */
[C---:B0-----:R-:W-:Y:S01]  /*2910*/  FADD.FTZ R7, R55.reuse, R10 ;  /* 0x0000000a37077221 */ /* 0x041fe20000010000 */
[----:B------:R-:W-:-:S06]  /*2920*/  F2FP.BF16.F32.PACK_AB R155, R55, R54 ;  /* 0x00000036379b723e */ /* 0x000fcc00000010ff */
[----:B------:R-:W0:Y:S01]  /*2930*/  MUFU.EX2 R64, R64 ;  /* 0x0000004000407308 */ /* 0x000e220000000800 */
[C---:B--2---:R-:W-:Y:S01]  /*2940*/  FADD.FTZ R11, R61.reuse, R12 ;  /* 0x0000000c3d0b7221 */ /* 0x044fe20000010000 */
[----:B------:R-:W-:-:S06]  /*2950*/  F2FP.BF16.F32.PACK_AB R170, R61, R60 ;  /* 0x0000003c3daa723e */ /* 0x000fcc00000010ff */
[----:B------:R-:W2:Y:S01]  /*2960*/  MUFU.EX2 R59, R59 ;  /* 0x0000003b003b7308 */ /* 0x000ea20000000800 */
[----:B----4-:R-:W-:-:S07]  /*2970*/  FADD.FTZ R10, R58, R7 ;  /* 0x000000073a0a7221 */ /* 0x010fce0000010000 */
[----:B------:R-:W4:Y:S01]  /*2980*/  MUFU.EX2 R65, R65 ;  /* 0x0000004100417308 */ /* 0x000f220000000800 */
[----:B0-----:R-:W-:-:S07]  /*2990*/  FADD.FTZ R12, R64, R11 ;  /* 0x0000000b400c7221 */ /* 0x001fce0000010000 */
[----:B------:R-:W0:Y:S01]  /*29a0*/  MUFU.EX2 R62, R62 ;  /* 0x0000003e003e7308 */ /* 0x000e220000000800 */
[C---:B--2---:R-:W-:Y:S01]  /*29b0*/  FADD.FTZ R7, R59.reuse, R10 ;  /* 0x0000000a3b077221 */ /* 0x044fe20000010000 */
[----:B------:R-:W-:-:S06]  /*29c0*/  F2FP.BF16.F32.PACK_AB R169, R59, R58 ;  /* 0x0000003a3ba9723e */ /* 0x000fcc00000010ff */
[----:B------:R-:W2:Y:S01]  /*29d0*/  MUFU.EX2 R68, R68 ;  /* 0x0000004400447308 */ /* 0x000ea20000000800 */
[C---:B----4-:R-:W-:Y:S01]  /*29e0*/  FADD.FTZ R11, R65.reuse, R12 ;  /* 0x0000000c410b7221 */ /* 0x050fe20000010000 */
[----:B------:R-:W-:-:S06]  /*29f0*/  F2FP.BF16.F32.PACK_AB R172, R65, R64 ;  /* 0x0000004041ac723e */ /* 0x000fcc00000010ff */
[----:B------:R-:W4:Y:S01]  /*2a00*/  MUFU.EX2 R63, R63 ;  /* 0x0000003f003f7308 */ /* 0x000f220000000800 */
[----:B0-----:R-:W-:-:S07]  /*2a10*/  FADD.FTZ R10, R62, R7 ;  /* 0x000000073e0a7221 */ /* 0x001fce0000010000 */
[----:B------:R-:W0:Y:S01]  /*2a20*/  MUFU.EX2 R66, R66 ;  /* 0x0000004200427308 */ /* 0x000e220000000800 */
[----:B--2---:R-:W-:Y:S01]  /*2a30*/  FADD.FTZ R12, R68, R11 ;  /* 0x0000000b440c7221 */ /* 0x004fe20000010000 */
[----:B------:R-:W-:-:S03]  /*2a40*/  F2FP.BF16.F32.PACK_AB R174, R9, R68 ;  /* 0x0000004409ae723e */ /* 0x000fc600000010ff */
[----:B------:R-:W-:-:S03]  /*2a50*/  FADD.FTZ R7, R9, R12 ;  /* 0x0000000c09077221 */ /* 0x000fc60000010000 */
[----:B------:R-:W2:Y:S01]  /*2a60*/  MUFU.EX2 R67, R67 ;  /* 0x0000004300437308 */ /* 0x000ea20000000800 */
[C---:B----4-:R-:W-:Y:S01]  /*2a70*/  FADD.FTZ R11, R63.reuse, R10 ;  /* 0x0000000a3f0b7221 */ /* 0x050fe20000010000 */
[----:B------:R-:W-:-:S06]  /*2a80*/  F2FP.BF16.F32.PACK_AB R171, R63, R62 ;  /* 0x0000003e3fab723e */ /* 0x000fcc00000010ff */
[----:B------:R-:W4:Y:S01]  /*2a90*/  MUFU.EX2 R70, R70 ;  /* 0x0000004600467308 */ /* 0x000f220000000800 */
[----:B0-----:R-:W-:-:S07]  /*2aa0*/  FADD.FTZ R10, R66, R11 ;  /* 0x0000000b420a7221 */ /* 0x001fce0000010000 */
[----:B------:R4:W0:Y:S01]  /*2ab0*/  MUFU.EX2 R175, R6 ;  /* 0x0000000600af7308 */ /* 0x0008220000000800 */
[C---:B--2---:R-:W-:Y:S01]  /*2ac0*/  FADD.FTZ R9, R67.reuse, R10 ;  /* 0x0000000a43097221 */ /* 0x044fe20000010000 */
[----:B------:R-:W-:-:S03]  /*2ad0*/  F2FP.BF16.F32.PACK_AB R173, R67, R66 ;  /* 0x0000004243ad723e */ /* 0x000fc600000010ff */
[----:B----4-:R-:W-:-:S04]  /*2ae0*/  FADD.FTZ R6, R70, R9 ;  /* 0x0000000946067221 */ /* 0x010fc80000010000 */
[C---:B0-----:R-:W-:Y:S01]  /*2af0*/  FADD.FTZ R6, R175.reuse, R6 ;  /* 0x00000006af067221 */ /* 0x041fe20000010000 */
[----:B------:R-:W-:Y:S01]  /*2b00*/  F2FP.BF16.F32.PACK_AB R175, R175, R70 ;  /* 0x00000046afaf723e */ /* 0x000fe200000010ff */
[----:B------:R-:W-:Y:S06]  /*2b10*/  @!P0 BRA `(.L_x_18) ;  /* 0x0000000000048947 */ /* 0x000fec0003800000 */
[----:B------:R-:W-:Y:S01]  /*2b20*/  BPT.TRAP 0x1 ;  /* 0x000000040000795c */ /* 0x000fe20000300000 */
.L_x_18:
[----:B------:R0:W2:Y:S01]  /*2b30*/  SYNCS.PHASECHK.TRANS64.TRYWAIT P1, [UR41+0x22850], R8 ;  /* 0x02285008ff0075a7 */ /* 0x0000a20008020169 */
[----:B------:R-:W-:Y:S05]  /*2b40*/  @!P0 BRA `(.L_x_19) ;  /* 0x0000000000048947 */ /* 0x000fea0003800000 */
[----:B------:R-:W-:Y:S01]  /*2b50*/  BPT.TRAP 0x1 ;  /* 0x000000040000795c */ /* 0x000fe20000300000 */
.L_x_19:
[----:B--2---:R-:W-:Y:S05]  /*2b60*/  @P1 BRA `(.L_x_20) ;  /* 0x0000000000081947 */ /* 0x004fea0003800000 */
[----:B------:R-:W2:Y:S02]  /*2b70*/  SYNCS.PHASECHK.TRANS64.TRYWAIT P1, [UR41+0x22850], R8 ;  /* 0x02285008ff0075a7 */ /* 0x000ea40008020169 */
[----:B--2---:R-:W-:Y:S05]  /*2b80*/  @!P1 BRA `(.L_x_21) ;  /* 0x0000008400c49947 */ /* 0x004fea0003800000 */
.L_x_20:
[----:B------:R4:W-:Y:S01]  /*2b90*/  BAR.SYNC.DEFER_BLOCKING R3, 0x100 ;  /* 0x000400030000751d */ /* 0x0009e20000010000 */
[----:B------:R-:W-:-:S04]  /*2ba0*/  UIADD3 UR4, UR41, 0x400, URZ ;  /* 0x0000040029047890 */ /* 0x000fc8000fffe03f */
[----:B------:R-:W-:Y:S01]  /*2bb0*/  USHF.R.U32.HI UR4, URZ, 0x4, UR4 ;  /* 0x000000043f047899 */ /* 0x000fe20008011604 */
[----:B------:R-:W-:-:S03]  /*2bc0*/  UMOV UR15, 0x40000040 ;  /* 0x40000040000f7882 */ /* 0x000fc60000000000 */
[----:B------:R-:W-:-:S04]  /*2bd0*/  ULOP3.LUT UR4, UR4, 0x3fff, URZ, 0xc0, !UPT ;  /* 0x00003fff04047892 */ /* 0x000fc8000f8ec03f */
[----:B------:R-:W-:-:S04]  /*2be0*/  ULOP3.LUT UR24, UR4, 0x3000000, URZ, 0xfc, !UPT ;  /* 0x0300000004187892 */ /* 0x000fc8000f8efc3f */
[----:B------:R-:W-:-:S03]  /*2bf0*/  UIADD3 UR4, UR24, 0x80, URZ ;  /* 0x0000008018047890 */ /* 0x000fc6000fffe03f */
[----:B------:R-:W-:Y:S01]  /*2c00*/  UMOV UR14, UR24 ;  /* 0x00000018000e7c82 */ /* 0x000fe20008000000 */
[----:B------:R-:W-:-:S06]  /*2c10*/  WARPGROUP.ARRIVE ;  /* 0x00000000000079c5 */ /* 0x000fcc0000000000 */
[----:B------:R-:W-:Y:S01]  /*2c20*/  HGMMA.64x256x16.F32.BF16 R24, R164, gdesc[UR12].tnspB, RZ, !UPT, gsb0 ;  /* 0x43e0000ca4187df0 */ /* 0x000fe2000c0018ff */
[----:B------:R-:W-:Y:S01]  /*2c30*/  UMOV UR14, UR4 ;  /* 0x00000004000e7c82 */ /* 0x000fe20008000000 */
[----:B------:R-:W-:Y:S01]  /*2c40*/  UMOV UR15, 0x40000040 ;  /* 0x40000040000f7882 */ /* 0x000fe20000000000 */
[----:B------:R-:W-:Y:S01]  /*2c50*/  UIADD3 UR4, UR24, 0x100, URZ ;  /* 0x0000010018047890 */ /* 0x000fe2000fffe03f */
[----:B------:R-:W-:Y:S02]  /*2c60*/  WARPGROUP.DEPBAR.LE gsb0, 0x0 ;  /* 0x00008000000079c5 */ /* 0x000fe40000010000 */
[----:B------:R-:W-:-:S15]  /*2c70*/  WARPGROUP.ARRIVE ;  /* 0x00000000000079c5 */ /* 0x000fde0000000000 */
[----:B------:R-:W-:-:S07]  /*2c80*/  NOP ;  /* 0x0000000000007918 */ /* 0x000fce0000000000 */
[----:B------:R-:W-:Y:S01]  /*2c90*/  HGMMA.64x256x16.F32.BF16 R24, R160, gdesc[UR12].tnspB, R24, gsb0 ;  /* 0x43e0000ca0187df0 */ /* 0x000fe20008001818 */
        /* <DEDUP_REMOVED lines=23> */
[----:B------:R-:W-:Y:S02]  /*2e10*/  WARPGROUP.DEPBAR.LE gsb0, 0x0 ;  /* 0x00008000000079c5 */ /* 0x000fe40000010000 */
[----:B------:R-:W-:-:S15]  /*2e20*/  WARPGROUP.ARRIVE ;  /* 0x00000000000079c5 */ /* 0x000fde0000000000 */
[----:B------:R-:W-:-:S08]  /*2e30*/  NOP ;  /* 0x0000000000007918 */ /* 0x000fd00000000000 */
[----:B------:R-:W-:Y:S03]  /*2e40*/  HGMMA.64x256x16.F32.BF16 R24, R172, gdesc[UR12].tnspB, R24, gsb0 ;  /* 0x43e0000cac187df0 */ /* 0x000fe60008001818 */
[----:B------:R-:W-:Y:S02]  /*2e50*/  WARPGROUP.DEPBAR.LE gsb0, 0x0 ;  /* 0x00008000000079c5 */ /* 0x000fe40000010000 */
[----:B----4-:R-:W-:Y:S05]  /*2e60*/  @!P0 BRA `(.L_x_22) ;  /* 0x0000000000048947 */ /* 0x010fea0003800000 */
[----:B------:R-:W-:Y:S01]  /*2e70*/  BPT.TRAP 0x1 ;  /* 0x000000040000795c */ /* 0x000fe20000300000 */
.L_x_22:
[----:B------:R-:W-:Y:S02]  /*2e80*/  UIADD3 UR7, UR43, -0x2, URZ ;  /* 0xfffffffe2b077890 */ /* 0x000fe4000fffe03f */
[----:B------:R-:W-:Y:S02]  /*2e90*/  UIADD3 UR4, UR41, 0x22860, URZ ;  /* 0x0002286029047890 */ /* 0x000fe4000fffe03f */
[----:B------:R-:W-:Y:S02]  /*2ea0*/  UISETP.GE.AND UP0, UPT, UR7, UR40, UPT ;  /* 0x000000280700728c */ /* 0x000fe4000bf06270 */
[----:B------:R-:W-:-:S04]  /*2eb0*/  UPRMT UR4, UR25, 0x654, UR4 ;  /* 0x0000065419047896 */ /* 0x000fc80008000004 */
[----:B------:R-:W-:-:S05]  /*2ec0*/  PLOP3.LUT P1, PT, PT, PT, UP0, 0x80, 0x0 ;  /* 0x000000000000781c */ /* 0x000fca0003f2f008 */
[----:B------:R-:W-:Y:S08]  /*2ed0*/  SYNCS.ARRIVE.TRANS64.RED.A1T0 RZ, [UR4], RZ ;  /* 0x000000ffffff79a7 */ /* 0x000ff00008100404 */
[----:B------:R-:W-:Y:S05]  /*2ee0*/  @!P1 BRA `(.L_x_23) ;  /* 0x0000001c00409947 */ /* 0x000fea0003800000 */
[----:B------:R-:W-:Y:S01]  /*2ef0*/  IMAD.MOV.U32 R200, RZ, RZ, R5 ;  /* 0x000000ffffc87224 */ /* 0x000fe200078e0005 */
[----:B------:R-:W-:Y:S01]  /*2f00*/  MOV R11, R4 ;  /* 0x00000004000b7202 */ /* 0x000fe20000000f00 */
[----:B------:R-:W-:Y:S01]  /*2f10*/  UMOV UR4, URZ ;  /* 0x0000003f00047c82 */ /* 0x000fe20008000000 */
[----:B------:R-:W-:Y:S01]  /*2f20*/  UMOV UR5, URZ ;  /* 0x0000003f00057c82 */ /* 0x000fe20008000000 */
[----:B------:R-:W-:-:S05]  /*2f30*/  ULDC UR27, c[0x0][0x988] ;  /* 0x00026200001b7ab9 */ /* 0x000fca0000000800 */
.L_x_34:
[----:B------:R-:W-:Y:S01]  /*2f40*/  UIADD3 UR5, UR5, 0x1, URZ ;  /* 0x0000000105057890 */ /* 0x000fe2000fffe03f */
[----:B---3--:R-:W-:Y:S01]  /*2f50*/  IMAD.U32 R0, RZ, RZ, UR7 ;  /* 0x00000007ff007e24 */ /* 0x008fe2000f8e00ff */
[----:B------:R-:W-:Y:S02]  /*2f60*/  UIADD3 UR7, UR7, -0x1, URZ ;  /* 0xffffffff07077890 */ /* 0x000fe4000fffe03f */
[----:B------:R-:W-:Y:S02]  /*2f70*/  UISETP.NE.AND UP0, UPT, UR5, 0x2, UPT ;  /* 0x000000020500788c */ /* 0x000fe4000bf05270 */
[----:B------:R-:W-:Y:S02]  /*2f80*/  ISETP.GT.AND P1, PT, R0, UR40, PT ;  /* 0x0000002800007c0c */ /* 0x000fe4000bf24270 */
[----:B------:R-:W-:Y:S02]  /*2f90*/  USEL UR10, URZ, 0x1, UP0 ;  /* 0x000000013f0a7887 */ /* 0x000fe40008000000 */
[----:B------:R-:W-:-:S02]  /*2fa0*/  USEL UR5, UR5, URZ, UP0 ;  /* 0x0000003f05057287 */ /* 0x000fc40008000000 */
[----:B------:R-:W-:Y:S01]  /*2fb0*/  ULOP3.LUT UR4, UR4, UR10, URZ, 0x3c, !UPT ;  /* 0x0000000a04047292 */ /* 0x000fe2000f8e3c3f */
[----:B01----:R-:W-:Y:S11]  /*2fc0*/  @!P0 BRA `(.L_x_24) ;  /* 0x0000000000048947 */ /* 0x003ff60003800000 */
[----:B------:R-:W-:Y:S01]  /*2fd0*/  BPT.TRAP 0x1 ;  /* 0x000000040000795c */ /* 0x000fe20000300000 */
.L_x_24:
[----:B------:R-:W-:Y:S01]  /*2fe0*/  ULEA UR26, UR5, UR41, 0x3 ;  /* 0x00000029051a7291 */ /* 0x000fe2000f8e183f */
[----:B--2---:R-:W-:-:S05]  /*2ff0*/  IMAD.U32 R9, RZ, RZ, UR4 ;  /* 0x00000004ff097e24 */ /* 0x004fca000f8e00ff */
[----:B------:R-:W-:-:S04]  /*3000*/  SHF.L.U32 R9, R9, 0x1f, RZ ;  /* 0x0000001f09097819 */ /* 0x000fc800000006ff */
[----:B------:R2:W3:Y:S01]  /*3010*/  SYNCS.PHASECHK.TRANS64.TRYWAIT P2, [UR26+0x22830], R9 ;  /* 0x02283009ff0075a7 */ /* 0x0004e2000804015a */
[----:B------:R-:W-:Y:S05]  /*3020*/  @!P0 BRA `(.L_x_25) ;  /* 0x0000000000048947 */ /* 0x000fea0003800000 */
[----:B------:R-:W-:Y:S01]  /*3030*/  BPT.TRAP 0x1 ;  /* 0x000000040000795c */ /* 0x000fe20000300000 */
.L_x_25:
[----:B---3--:R-:W-:Y:S05]  /*3040*/  @P2 BRA `(.L_x_26) ;  /* 0x0000000000082947 */ /* 0x008fea0003800000 */
[----:B------:R-:W3:Y:S02]  /*3050*/  SYNCS.PHASECHK.TRANS64.TRYWAIT P2, [UR26+0x22830], R9 ;  /* 0x02283009ff0075a7 */ /* 0x000ee4000804015a */
[----:B---3--:R-:W-:Y:S05]  /*3060*/  @!P2 BRA `(.L_x_27) ;  /* 0x0000008000a4a947 */ /* 0x008fea0003800000 */
.L_x_26:
[----:B------:R-:W-:Y:S01]  /*3070*/  UIMAD UR10, UR5, 0x300, UR6 ;  /* 0x00000300050a78a4 */ /* 0x000fe2000f8e0206 */
[----:B------:R-:W-:Y:S01]  /*3080*/  WARPGROUP.ARRIVE ;  /* 0x00000000000079c5 */ /* 0x000fe20000000000 */
[----:B------:R-:W-:Y:S01]  /*3090*/  UMOV UR11, 0x40000040 ;  /* 0x40000040000b7882 */ /* 0x000fe20000000000 */
[----:B------:R-:W-:Y:S01]  /*30a0*/  UMOV UR15, 0x40000040 ;  /* 0x40000040000f7882 */ /* 0x000fe20000000000 */
[----:B------:R-:W-:Y:S01]  /*30b0*/  UIADD3 UR14, UR10, 0x2, URZ ;  /* 0x000000020a0e7890 */ /* 0x000fe2000fffe03f */
[----:B---3--:R-:W-:Y:S01]  /*30c0*/  IADD3 R0, -R2, 0xb, RZ ;  /* 0x0000000b02007810 */ /* 0x008fe20007ffe1ff */
[----:B------:R-:W-:Y:S01]  /*30d0*/  UIADD3 UR18, UR10, 0x4, URZ ;  /* 0x000000040a127890 */ /* 0x000fe2000fffe03f */
[----:B------:R-:W-:Y:S02]  /*30e0*/  UMOV UR19, 0x40000040 ;  /* 0x4000004000137882 */ /* 0x000fe40000000000 */
[----:B------:R-:W-:Y:S01]  /*30f0*/  HGMMA.64x96x16.F32.BF16 R152, gdesc[UR8], RZ, !UPT, gsb0 ;  /* 0x01600000089879f0 */ /* 0x000fe2000c0018ff */
[----:B------:R-:W-:Y:S01]  /*3100*/  UIADD3 UR22, UR10, 0x6, URZ ;  /* 0x000000060a167890 */ /* 0x000fe2000fffe03f */
[----:B------:R-:W-:Y:S01]  /*3110*/  UMOV UR23, 0x40000040 ;  /* 0x4000004000177882 */ /* 0x000fe20000000000 */
[----:B------:R-:W-:-:S02]  /*3120*/  WARPGROUP.DEPBAR.LE gsb0, 0x0 ;  /* 0x00008000000079c5 */ /* 0x000fc40000010000 */
        /* <DEDUP_REMOVED lines=10> */
[----:B------:R-:W-:Y:S05]  /*31d0*/  @!P0 BRA `(.L_x_28) ;  /* 0x0000000000048947 */ /* 0x000fea0003800000 */
[----:B------:R-:W-:Y:S01]  /*31e0*/  BPT.TRAP 0x1 ;  /* 0x000000040000795c */ /* 0x000fe20000300000 */
.L_x_28:
[----:B------:R-:W-:Y:S01]  /*31f0*/  FMNMX.FTZ R4, R152, R11, !PT ;  /* 0x0000000b98047209 */ /* 0x000fe20007810000 */
[----:B------:R-:W-:Y:S01]  /*3200*/  UMOV UR10, UR27 ;  /* 0x0000001b000a7c82 */ /* 0x000fe20008000000 */
[----:B------:R-:W-:Y:S01]  /*3210*/  FMNMX.FTZ R10, R154, R200, !PT ;  /* 0x000000c89a0a7209 */ /* 0x000fe20007810000 */
[----:B------:R-:W-:Y:S01]  /*3220*/  UIADD3 UR11, UR26, 0x22840, URZ ;  /* 0x000228401a0b7890 */ /* 0x000fe2000fffe03f */
[----:B------:R-:W-:-:S03]  /*3230*/  FMNMX.FTZ R5, R153, R4, !PT ;  /* 0x0000000499057209 */ /* 0x000fc60007810000 */
[----:B------:R-:W-:Y:S01]  /*3240*/  UPRMT UR11, UR25, 0x654, UR11 ;  /* 0x00000654190b7896 */ /* 0x000fe2000800000b */
[----:B------:R-:W-:-:S04]  /*3250*/  FMNMX.FTZ R4, R156, R5, !PT ;  /* 0x000000059c047209 */ /* 0x000fc80007810000 */
[----:B------:R-:W-:-:S04]  /*3260*/  FMNMX.FTZ R5, R157, R4, !PT ;  /* 0x000000049d057209 */ /* 0x000fc80007810000 */
[----:B------:R-:W-:Y:S01]  /*3270*/  FMNMX.FTZ R4, R160, R5, !PT ;  /* 0x00000005a0047209 */ /* 0x000fe20007810000 */
[----:B------:R-:W-:Y:S03]  /*3280*/  SYNCS.ARRIVE.TRANS64.RED.A1T0 RZ, [UR11], RZ ;  /* 0x000000ffffff79a7 */ /* 0x000fe6000810040b */
[----:B------:R-:W-:-:S04]  /*3290*/  FMNMX.FTZ R5, R161, R4, !PT ;  /* 0x00000004a1057209 */ /* 0x000fc80007810000 */
        /* <DEDUP_REMOVED lines=17> */
[----:B------:R-:W-:-:S05]  /*33b0*/  FMNMX.FTZ R5, R197, R4, !PT ;  /* 0x00000004c5057209 */ /* 0x000fca0007810000 */
[----:B------:R-:W4:Y:S02]  /*33c0*/  SHFL.BFLY PT, R4, R5, 0x2, 0x1f ;  /* 0x0c401f0005047f89 */ /* 0x000f2400000e0000 */
[----:B----4-:R-:W-:Y:S02]  /*33d0*/  FMNMX.FTZ R12, R5, R4, !PT ;  /* 0x00000004050c7209 */ /* 0x010fe40007810000 */
[----:B------:R-:W-:-:S03]  /*33e0*/  FMNMX.FTZ R5, R155, R10, !PT ;  /* 0x0000000a9b057209 */ /* 0x000fc60007810000 */
[----:B------:R-:W4:Y:S01]  /*33f0*/  SHFL.BFLY PT, R13, R12, 0x1, 0x1f ;  /* 0x0c201f000c0d7f89 */ /* 0x000f2200000e0000 */
[----:B------:R-:W-:-:S04]  /*3400*/  FMNMX.FTZ R10, R158, R5, !PT ;  /* 0x000000059e0a7209 */ /* 0x000fc80007810000 */
[----:B------:R-:W-:-:S04]  /*3410*/  FMNMX.FTZ R5, R159, R10, !PT ;  /* 0x0000000a9f057209 */ /* 0x000fc80007810000 */
[----:B------:R-:W-:-:S04]  /*3420*/  FMNMX.FTZ R10, R162, R5, !PT ;  /* 0x00000005a20a7209 */ /* 0x000fc80007810000 */
[----:B------:R-:W-:-:S04]  /*3430*/  FMNMX.FTZ R5, R163, R10, !PT ;  /* 0x0000000aa3057209 */ /* 0x000fc80007810000 */
[----:B------:R-:W-:-:S04]  /*3440*/  FMNMX.FTZ R10, R166, R5, !PT ;  /* 0x00000005a60a7209 */ /* 0x000fc80007810000 */
[----:B------:R-:W-:Y:S02]  /*3450*/  FMNMX.FTZ R5, R167, R10, !PT ;  /* 0x0000000aa7057209 */ /* 0x000fe40007810000 */
[----:B----4-:R-:W-:Y:S02]  /*3460*/  FMNMX.FTZ R4, R12, R13, !PT ;  /* 0x0000000d0c047209 */ /* 0x010fe40007810000 */
[----:B------:R-:W-:-:S03]  /*3470*/  FMNMX.FTZ R10, R170, R5, !PT ;  /* 0x00000005aa0a7209 */ /* 0x000fc60007810000 */
[C---:B------:R-:W-:Y:S01]  /*3480*/  FMUL.FTZ R202, R4.reuse, UR10 ;  /* 0x0000000a04ca7c20 */ /* 0x040fe20008410000 */
[----:B------:R-:W-:Y:S01]  /*3490*/  FMNMX.FTZ R5, R171, R10, !PT ;  /* 0x0000000aab057209 */ /* 0x000fe20007810000 */
[----:B01----:R-:W-:Y:S02]  /*34a0*/  FADD.FTZ R8, -R4, R11 ;  /* 0x0000000b04087221 */ /* 0x003fe40000010100 */
[--C-:B------:R-:W-:Y:S01]  /*34b0*/  FFMA.FTZ R17, R161, UR10, -R202.reuse ;  /* 0x0000000aa1117c23 */ /* 0x100fe200080108ca */
[----:B------:R-:W-:Y:S01]  /*34c0*/  FMNMX.FTZ R10, R174, R5, !PT ;  /* 0x00000005ae0a7209 */ /* 0x000fe20007810000 */
[--C-:B------:R-:W-:Y:S01]  /*34d0*/  FFMA.FTZ R22, R153, UR10, -R202.reuse ;  /* 0x0000000a99167c23 */ /* 0x100fe200080108ca */
[--C-:B------:R-:W-:Y:S01]  /*34e0*/  FFMA.FTZ R153, R177, UR10, -R202.reuse ;  /* 0x0000000ab1997c23 */ /* 0x100fe200080108ca */
[----:B------:R-:W-:Y:S01]  /*34f0*/  FMUL.FTZ R8, R8, UR10 ;  /* 0x0000000a08087c20 */ /* 0x000fe20008410000 */
        /* <DEDUP_REMOVED lines=21> */
[----:B------:R-:W1:Y:S01]  /*3650*/  MUFU.EX2 R22, R22 ;  /* 0x0000001600167308 */ /* 0x000e620000000800 */
[--C-:B------:R-:W-:Y:S01]  /*3660*/  FFMA.FTZ R21, R181, UR10, -R202.reuse ;  /* 0x0000000ab5157c23 */ /* 0x100fe200080108ca */
[--C-:B------:R-:W-:Y:S01]  /*3670*/  FFMA.FTZ R23, R185, UR10, -R202.reuse ;  /* 0x0000000ab9177c23 */ /* 0x100fe200080108ca */
[----:B------:R-:W-:Y:S01]  /*3680*/  FMNMX.FTZ R5, R187, R10, !PT ;  /* 0x0000000abb057209 */ /* 0x000fe20007810000 */
[--C-:B------:R-:W-:Y:S01]  /*3690*/  FFMA.FTZ R11, R188, UR10, -R202.reuse ;  /* 0x0000000abc0b7c23 */ /* 0x100fe200080108ca */
[--C-:B------:R-:W-:Y:S01]  /*36a0*/  FFMA.FTZ R18, R189, UR10, -R202.reuse ;  /* 0x0000000abd127c23 */ /* 0x100fe200080108ca */
[--C-:B------:R-:W-:Y:S01]  /*36b0*/  FFMA.FTZ R172, R192, UR10, -R202.reuse ;  /* 0x0000000ac0ac7c23 */ /* 0x100fe200080108ca */
[----:B------:R-:W-:Y:S01]  /*36c0*/  FMNMX.FTZ R10, R190, R5, !PT ;  /* 0x00000005be0a7209 */ /* 0x000fe20007810000 */
[----:B------:R-:W4:Y:S01]  /*36d0*/  MUFU.EX2 R20, R20 ;  /* 0x0000001400147308 */ /* 0x000f220000000800 */
[----:B0-----:R-:W-:Y:S01]  /*36e0*/  FFMA.FTZ R7, R8, R7, R15 ;  /* 0x0000000708077223 */ /* 0x001fe2000001000f */
[--C-:B------:R-:W-:Y:S01]  /*36f0*/  FFMA.FTZ R173, R193, UR10, -R202.reuse ;  /* 0x0000000ac1ad7c23 */ /* 0x100fe200080108ca */
[----:B------:R-:W-:Y:S01]  /*3700*/  FMNMX.FTZ R5, R191, R10, !PT ;  /* 0x0000000abf057209 */ /* 0x000fe20007810000 */
[--C-:B------:R-:W-:Y:S01]  /*3710*/  FFMA.FTZ R196, R196, UR10, -R202.reuse ;  /* 0x0000000ac4c47c23 */ /* 0x100fe200080108ca */
[----:B------:R-:W-:Y:S01]  /*3720*/  FFMA.FTZ R181, R197, UR10, -R202 ;  /* 0x0000000ac5b57c23 */ /* 0x000fe200080108ca */
[-C--:B------:R-:W-:Y:S01]  /*3730*/  FMUL.FTZ R24, R24, R8.reuse ;  /* 0x0000000818187220 */ /* 0x080fe20000410000 */
[----:B------:R-:W-:Y:S01]  /*3740*/  FMNMX.FTZ R10, R194, R5, !PT ;  /* 0x00000005c20a7209 */ /* 0x000fe20007810000 */
[----:B------:R-:W0:Y:S01]  /*3750*/  MUFU.EX2 R201, R201 ;  /* 0x000000c900c97308 */ /* 0x000e220000000800 */
[----:B-1----:R-:W-:Y:S01]  /*3760*/  FADD.FTZ R7, R22, R7 ;  /* 0x0000000716077221 */ /* 0x002fe20000010000 */
[----:B------:R-:W-:Y:S01]  /*3770*/  FMUL.FTZ R25, R25, R8 ;  /* 0x0000000819197220 */ /* 0x000fe20000410000 */
[----:B------:R-:W-:Y:S01]  /*3780*/  FMNMX.FTZ R5, R195, R10, !PT ;  /* 0x0000000ac3057209 */ /* 0x000fe20007810000 */
[-C--:B------:R-:W-:Y:S01]  /*3790*/  FMUL.FTZ R28, R28, R8.reuse ;  /* 0x000000081c1c7220 */ /* 0x080fe20000410000 */
[-C--:B------:R-:W-:Y:S01]  /*37a0*/  FMUL.FTZ R29, R29, R8.reuse ;  /* 0x000000081d1d7220 */ /* 0x080fe20000410000 */
[-C--:B------:R-:W-:Y:S01]  /*37b0*/  FMUL.FTZ R32, R32, R8.reuse ;  /* 0x0000000820207220 */ /* 0x080fe20000410000 */
[----:B------:R-:W-:Y:S01]  /*37c0*/  FMNMX.FTZ R10, R198, R5, !PT ;  /* 0x00000005c60a7209 */ /* 0x000fe20007810000 */
[----:B------:R-:W-:Y:S01]  /*37d0*/  MUFU.EX2 R160, R160 ;  /* 0x000000a000a07308 */ /* 0x000fe20000000800 */
[----:B----4-:R-:W-:Y:S01]  /*37e0*/  FADD.FTZ R164, R20, R7 ;  /* 0x0000000714a47221 */ /* 0x010fe20000010000 */
[----:B------:R-:W-:Y:S01]  /*37f0*/  FMUL.FTZ R33, R33, R8 ;  /* 0x0000000821217220 */ /* 0x000fe20000410000 */
[----:B------:R-:W-:Y:S01]  /*3800*/  FMNMX.FTZ R10, R199, R10, !PT ;  /* 0x0000000ac70a7209 */ /* 0x000fe20007810000 */
[-C--:B------:R-:W-:Y:S01]  /*3810*/  FMUL.FTZ R36, R36, R8.reuse ;  /* 0x0000000824247220 */ /* 0x080fe20000410000 */
[-C--:B------:R-:W-:Y:S01]  /*3820*/  FMUL.FTZ R37, R37, R8.reuse ;  /* 0x0000000825257220 */ /* 0x080fe20000410000 */
[-C--:B------:R-:W-:Y:S01]  /*3830*/  FMUL.FTZ R40, R40, R8.reuse ;  /* 0x0000000828287220 */ /* 0x080fe20000410000 */
[-C--:B------:R-:W-:Y:S01]  /*3840*/  FMUL.FTZ R41, R41, R8.reuse ;  /* 0x0000000829297220 */ /* 0x080fe20000410000 */
[----:B------:R-:W1:Y:S01]  /*3850*/  SHFL.BFLY PT, R5, R10, 0x2, 0x1f ;  /* 0x0c401f000a057f89 */ /* 0x000e6200000e0000 */
[----:B------:R-:W-:Y:S01]  /*3860*/  MUFU.EX2 R17, R17 ;  /* 0x0000001100117308 */ /* 0x000fe20000000800 */
[-C--:B------:R-:W-:Y:S01]  /*3870*/  FMUL.FTZ R44, R44, R8.reuse ;  /* 0x000000082c2c7220 */ /* 0x080fe20000410000 */
[-C--:B------:R-:W-:Y:S01]  /*3880*/  FMUL.FTZ R45, R45, R8.reuse ;  /* 0x000000082d2d7220 */ /* 0x080fe20000410000 */
[-C--:B------:R-:W-:Y:S01]  /*3890*/  FMUL.FTZ R48, R48, R8.reuse ;  /* 0x0000000830307220 */ /* 0x080fe20000410000 */
[-C--:B------:R-:W-:Y:S01]  /*38a0*/  FMUL.FTZ R49, R49, R8.reuse ;  /* 0x0000000831317220 */ /* 0x080fe20000410000 */
[-C--:B------:R-:W-:Y:S01]  /*38b0*/  FMUL.FTZ R52, R52, R8.reuse ;  /* 0x0000000834347220 */ /* 0x080fe20000410000 */
[-C--:B------:R-:W-:Y:S01]  /*38c0*/  FMUL.FTZ R53, R53, R8.reuse ;  /* 0x0000000835357220 */ /* 0x080fe20000410000 */
[-C--:B------:R-:W-:Y:S01]  /*38d0*/  FMUL.FTZ R56, R56, R8.reuse ;  /* 0x0000000838387220 */ /* 0x080fe20000410000 */
        /* <DEDUP_REMOVED lines=15> */
[----:B-1----:R-:W-:Y:S01]  /*39d0*/  FMNMX.FTZ R161, R10, R5, !PT ;  /* 0x000000050aa17209 */ /* 0x002fe20007810000 */
[----:B------:R-:W-:Y:S01]  /*39e0*/  MUFU.EX2 R156, R156 ;  /* 0x0000009c009c7308 */ /* 0x000fe20000000800 */
[-C--:B------:R-:W-:Y:S01]  /*39f0*/  FMUL.FTZ R84, R84, R8.reuse ;  /* 0x0000000854547220 */ /* 0x080fe20000410000 */
[-C--:B------:R-:W-:Y:S01]  /*3a00*/  FMUL.FTZ R85, R85, R8.reuse ;  /* 0x0000000855557220 */ /* 0x080fe20000410000 */
[-C--:B------:R-:W-:Y:S01]  /*3a10*/  FMUL.FTZ R88, R88, R8.reuse ;  /* 0x0000000858587220 */ /* 0x080fe20000410000 */
[----:B------:R-:W1:Y:S01]  /*3a20*/  SHFL.BFLY PT, R10, R161, 0x1, 0x1f ;  /* 0x0c201f00a10a7f89 */ /* 0x000e6200000e0000 */
        /* <DEDUP_REMOVED lines=22> */
[----:B------:R-:W-:Y:S01]  /*3b90*/  FMUL.FTZ R128, R128, R8 ;  /* 0x0000000880807220 */ /* 0x000fe20000410000 */
[----:B-1----:R-:W-:Y:S01]  /*3ba0*/  FMNMX.FTZ R5, R161, R10, !PT ;  /* 0x0000000aa1057209 */ /* 0x002fe20007810000 */
[-C--:B------:R-:W-:Y:S01]  /*3bb0*/  FMUL.FTZ R129, R129, R8.reuse ;  /* 0x0000000881817220 */ /* 0x080fe20000410000 */
[-C--:B------:R-:W-:Y:S01]  /*3bc0*/  FMUL.FTZ R132, R132, R8.reuse ;  /* 0x0000000884847220 */ /* 0x080fe20000410000 */
[-C--:B------:R-:W-:Y:S01]  /*3bd0*/  FMUL.FTZ R133, R133, R8.reuse ;  /* 0x0000000885857220 */ /* 0x080fe20000410000 */
[----:B------:R-:W-:Y:S01]  /*3be0*/  MUFU.EX2 R152, R152 ;  /* 0x0000009800987308 */ /* 0x000fe20000000800 */
[----:B------:R-:W-:Y:S01]  /*3bf0*/  FADD.FTZ R161, -R5, R200 ;  /* 0x000000c805a17221 */ /* 0x000fe20000010100 */
[-C--:B------:R-:W-:Y:S01]  /*3c00*/  FMUL.FTZ R136, R136, R8.reuse ;  /* 0x0000000888887220 */ /* 0x080fe20000410000 */
[-C--:B------:R-:W-:Y:S01]  /*3c10*/  FMUL.FTZ R137, R137, R8.reuse ;  /* 0x0000000889897220 */ /* 0x080fe20000410000 */
[-C--:B------:R-:W-:Y:S01]  /*3c20*/  FMUL.FTZ R140, R140, R8.reuse ;  /* 0x000000088c8c7220 */ /* 0x080fe20000410000 */
[----:B------:R-:W-:Y:S01]  /*3c30*/  FMUL.FTZ R177, R161, UR10 ;  /* 0x0000000aa1b17c20 */ /* 0x000fe20008410000 */
[----:B------:R-:W-:Y:S01]  /*3c40*/  FMUL.FTZ R161, R5, UR10 ;  /* 0x0000000a05a17c20 */ /* 0x000fe20008410000 */
[-C--:B------:R-:W-:Y:S01]  /*3c50*/  FMUL.FTZ R141, R141, R8.reuse ;  /* 0x000000088d8d7220 */ /* 0x080fe20000410000 */
[----:B------:R-:W-:Y:S01]  /*3c60*/  MUFU.EX2 R153, R153 ;  /* 0x0000009900997308 */ /* 0x000fe20000000800 */
[-C--:B------:R-:W-:Y:S01]  /*3c70*/  FMUL.FTZ R144, R144, R8.reuse ;  /* 0x0000000890907220 */ /* 0x080fe20000410000 */
        /* <DEDUP_REMOVED lines=8> */
[--C-:B------:R-:W-:Y:S01]  /*3d00*/  FFMA.FTZ R180, R167, UR10, -R161.reuse ;  /* 0x0000000aa7b47c23 */ /* 0x100fe200080108a1 */
[--C-:B------:R-:W-:Y:S01]  /*3d10*/  FFMA.FTZ R169, R170, UR10, -R161.reuse ;  /* 0x0000000aaaa97c23 */ /* 0x100fe200080108a1 */
[--C-:B------:R-:W-:Y:S01]  /*3d20*/  FFMA.FTZ R170, R174, UR10, -R161.reuse ;  /* 0x0000000aaeaa7c23 */ /* 0x100fe200080108a1 */
[--C-:B------:R-:W-:Y:S01]  /*3d30*/  FFMA.FTZ R174, R179, UR10, -R161.reuse ;  /* 0x0000000ab3ae7c23 */ /* 0x100fe200080108a1 */
[----:B0-----:R-:W-:Y:S01]  /*3d40*/  FADD.FTZ R179, R201, R164 ;  /* 0x000000a4c9b37221 */ /* 0x001fe20000010000 */
[--C-:B------:R-:W-:Y:S01]  /*3d50*/  FFMA.FTZ R184, R171, UR10, -R161.reuse ;  /* 0x0000000aabb87c23 */ /* 0x100fe200080108a1 */
[----:B------:R-:W0:Y:S01]  /*3d60*/  MUFU.EX2 R154, R154 ;  /* 0x0000009a009a7308 */ /* 0x000e220000000800 */
[--C-:B------:R-:W-:Y:S01]  /*3d70*/  FFMA.FTZ R175, R175, UR10, -R161.reuse ;  /* 0x0000000aafaf7c23 */ /* 0x100fe200080108a1 */
[--C-:B------:R-:W-:Y:S01]  /*3d80*/  FFMA.FTZ R171, R178, UR10, -R161.reuse ;  /* 0x0000000ab2ab7c23 */ /* 0x100fe200080108a1 */
[--C-:B------:R-:W-:Y:S01]  /*3d90*/  FFMA.FTZ R7, R183, UR10, -R161.reuse ;  /* 0x0000000ab7077c23 */ /* 0x100fe200080108a1 */
[--C-:B------:R-:W-:Y:S01]  /*3da0*/  FFMA.FTZ R182, R182, UR10, -R161.reuse ;  /* 0x0000000ab6b67c23 */ /* 0x100fe200080108a1 */
[--C-:B------:R-:W-:Y:S01]  /*3db0*/  FFMA.FTZ R178, R186, UR10, -R161.reuse ;  /* 0x0000000abab27c23 */ /* 0x100fe200080108a1 */
[--C-:B------:R-:W-:Y:S01]  /*3dc0*/  FFMA.FTZ R190, R190, UR10, -R161.reuse ;  /* 0x0000000abebe7c23 */ /* 0x100fe200080108a1 */
[--C-:B------:R-:W-:Y:S01]  /*3dd0*/  FFMA.FTZ R191, R191, UR10, -R161.reuse ;  /* 0x0000000abfbf7c23 */ /* 0x100fe200080108a1 */
[----:B------:R-:W1:Y:S01]  /*3de0*/  MUFU.EX2 R165, R165 ;  /* 0x000000a500a57308 */ /* 0x000e620000000800 */
[--C-:B------:R-:W-:Y:S01]  /*3df0*/  FFMA.FTZ R194, R194, UR10, -R161.reuse ;  /* 0x0000000ac2c27c23 */ /* 0x100fe200080108a1 */
[--C-:B------:R-:W-:Y:S01]  /*3e00*/  FFMA.FTZ R195, R195, UR10, -R161.reuse ;  /* 0x0000000ac3c37c23 */ /* 0x100fe200080108a1 */
[--C-:B------:R-:W-:Y:S01]  /*3e10*/  FFMA.FTZ R198, R198, UR10, -R161.reuse ;  /* 0x0000000ac6c67c23 */ /* 0x100fe200080108a1 */
[----:B------:R-:W-:Y:S01]  /*3e20*/  FFMA.FTZ R199, R199, UR10, -R161 ;  /* 0x0000000ac7c77c23 */ /* 0x000fe200080108a1 */
[-C--:B------:R-:W-:Y:S01]  /*3e30*/  FMUL.FTZ R145, R145, R8.reuse ;  /* 0x0000000891917220 */ /* 0x080fe20000410000 */
[-C--:B------:R-:W-:Y:S01]  /*3e40*/  FMUL.FTZ R148, R148, R8.reuse ;  /* 0x0000000894947220 */ /* 0x080fe20000410000 */
[----:B------:R-:W-:Y:S01]  /*3e50*/  FMUL.FTZ R149, R149, R8 ;  /* 0x0000000895957220 */ /* 0x000fe20000410000 */
[----:B------:R-:W4:Y:S01]  /*3e60*/  MUFU.EX2 R155, R155 ;  /* 0x0000009b009b7308 */ /* 0x000f220000000800 */
[----:B0-----:R-:W-:Y:S01]  /*3e70*/  FFMA.FTZ R162, R177, R6, R154 ;  /* 0x00000006b1a27223 */ /* 0x001fe2000001009a */
[-C--:B------:R-:W-:Y:S01]  /*3e80*/  FMUL.FTZ R26, R26, R177.reuse ;  /* 0x000000b11a1a7220 */ /* 0x080fe20000410000 */
[-C--:B------:R-:W-:Y:S01]  /*3e90*/  FMUL.FTZ R27, R27, R177.reuse ;  /* 0x000000b11b1b7220 */ /* 0x080fe20000410000 */
[-C--:B------:R-:W-:Y:S01]  /*3ea0*/  FMUL.FTZ R30, R30, R177.reuse ;  /* 0x000000b11e1e7220 */ /* 0x080fe20000410000 */
[-C--:B------:R-:W-:Y:S01]  /*3eb0*/  FMUL.FTZ R31, R31, R177.reuse ;  /* 0x000000b11f1f7220 */ /* 0x080fe20000410000 */
[-C--:B------:R-:W-:Y:S01]  /*3ec0*/  FMUL.FTZ R34, R34, R177.reuse ;  /* 0x000000b122227220 */ /* 0x080fe20000410000 */
[-C--:B------:R-:W-:Y:S01]  /*3ed0*/  FMUL.FTZ R35, R35, R177.reuse ;  /* 0x000000b123237220 */ /* 0x080fe20000410000 */
[----:B------:R-:W0:Y:S01]  /*3ee0*/  MUFU.EX2 R176, R176 ;  /* 0x000000b000b07308 */ /* 0x000e220000000800 */
[C---:B-1----:R-:W-:Y:S01]  /*3ef0*/  FADD.FTZ R162, R165.reuse, R162 ;  /* 0x000000a2a5a27221 */ /* 0x042fe20000010000 */
[----:B------:R-:W-:Y:S01]  /*3f00*/  F2FP.BF16.F32.PACK_AB R165, R165, R154 ;  /* 0x0000009aa5a5723e */ /* 0x000fe200000010ff */
[-C--:B------:R-:W-:Y:S01]  /*3f10*/  FMUL.FTZ R38, R38, R177.reuse ;  /* 0x000000b126267220 */ /* 0x080fe20000410000 */
[-C--:B------:R-:W-:Y:S01]  /*3f20*/  FMUL.FTZ R39, R39, R177.reuse ;  /* 0x000000b127277220 */ /* 0x080fe20000410000 */
[-C--:B------:R-:W-:Y:S01]  /*3f30*/  FMUL.FTZ R42, R42, R177.reuse ;  /* 0x000000b12a2a7220 */ /* 0x080fe20000410000 */
[-C--:B------:R-:W-:Y:S01]  /*3f40*/  FMUL.FTZ R43, R43, R177.reuse ;  /* 0x000000b12b2b7220 */ /* 0x080fe20000410000 */
[-C--:B------:R-:W-:Y:S01]  /*3f50*/  FMUL.FTZ R46, R46, R177.reuse ;  /* 0x000000b12e2e7220 */ /* 0x080fe20000410000 */
[----:B------:R-:W1:Y:S01]  /*3f60*/  MUFU.EX2 R158, R158 ;  /* 0x0000009e009e7308 */ /* 0x000e620000000800 */
[----:B----4-:R-:W-:Y:S01]  /*3f70*/  FADD.FTZ R167, R155, R162 ;  /* 0x000000a29ba77221 */ /* 0x010fe20000010000 */
[----:B------:R-:W-:Y:S01]  /*3f80*/  FADD.FTZ R162, R160, R179 ;  /* 0x000000b3a0a27221 */ /* 0x000fe20000010000 */
[----:B------:R-:W-:Y:S01]  /*3f90*/  FFMA.FTZ R179, R187, UR10, -R161 ;  /* 0x0000000abbb37c23 */ /* 0x000fe200080108a1 */
[----:B------:R-:W-:Y:S01]  /*3fa0*/  F2FP.BF16.F32.PACK_AB R160, R17, R160 ;  /* 0x000000a011a0723e */ /* 0x000fe200000010ff */
[-C--:B------:R-:W-:Y:S01]  /*3fb0*/  FMUL.FTZ R47, R47, R177.reuse ;  /* 0x000000b12f2f7220 */ /* 0x080fe20000410000 */
[-C--:B------:R-:W-:Y:S01]  /*3fc0*/  FMUL.FTZ R50, R50, R177.reuse ;  /* 0x000000b132327220 */ /* 0x080fe20000410000 */
[-C--:B------:R-:W-:Y:S01]  /*3fd0*/  FMUL.FTZ R51, R51, R177.reuse ;  /* 0x000000b133337220 */ /* 0x080fe20000410000 */
[----:B------:R-:W4:Y:S01]  /*3fe0*/  MUFU.EX2 R159, R159 ;  /* 0x0000009f009f7308 */ /* 0x000f220000000800 */
[----:B0-----:R-:W-:Y:S01]  /*3ff0*/  FADD.FTZ R167, R176, R167 ;  /* 0x000000a7b0a77221 */ /* 0x001fe20000010000 */
[-C--:B------:R-:W-:Y:S01]  /*4000*/  FMUL.FTZ R54, R54, R177.reuse ;  /* 0x000000b136367220 */ /* 0x080fe20000410000 */
[-C--:B------:R-:W-:Y:S01]  /*4010*/  FMUL.FTZ R55, R55, R177.reuse ;  /* 0x000000b137377220 */ /* 0x080fe20000410000 */
[-C--:B------:R-:W-:Y:S01]  /*4020*/  FMUL.FTZ R58, R58, R177.reuse ;  /* 0x000000b13a3a7220 */ /* 0x080fe20000410000 */
[-C--:B------:R-:W-:Y:S01]  /*4030*/  FMUL.FTZ R59, R59, R177.reuse ;  /* 0x000000b13b3b7220 */ /* 0x080fe20000410000 */
[-C--:B------:R-:W-:Y:S01]  /*4040*/  FMUL.FTZ R62, R62, R177.reuse ;  /* 0x000000b13e3e7220 */ /* 0x080fe20000410000 */
[-C--:B------:R-:W-:Y:S01]  /*4050*/  FMUL.FTZ R63, R63, R177.reuse ;  /* 0x000000b13f3f7220 */ /* 0x080fe20000410000 */
[----:B------:R-:W0:Y:S01]  /*4060*/  MUFU.EX2 R163, R163 ;  /* 0x000000a300a37308 */ /* 0x000e220000000800 */
[----:B-1----:R-:W-:Y:S01]  /*4070*/  FADD.FTZ R164, R158, R167 ;  /* 0x000000a79ea47221 */ /* 0x002fe20000010000 */
[----:B------:R-:W-:Y:S01]  /*4080*/  FADD.FTZ R167, R17, R162 ;  /* 0x000000a211a77221 */ /* 0x000fe20000010000 */
[-C--:B------:R-:W-:Y:S01]  /*4090*/  FMUL.FTZ R66, R66, R177.reuse ;  /* 0x000000b142427220 */ /* 0x080fe20000410000 */
[-C--:B------:R-:W-:Y:S01]  /*40a0*/  FMUL.FTZ R67, R67, R177.reuse ;  /* 0x000000b143437220 */ /* 0x080fe20000410000 */
[-C--:B------:R-:W-:Y:S01]  /*40b0*/  FMUL.FTZ R70, R70, R177.reuse ;  /* 0x000000b146467220 */ /* 0x080fe20000410000 */
[----:B------:R-:W-:Y:S01]  /*40c0*/  FADD.FTZ R162, R14, R167 ;  /* 0x000000a70ea27221 */ /* 0x000fe20000010000 */
[-C--:B------:R-:W-:Y:S01]  /*40d0*/  FMUL.FTZ R71, R71, R177.reuse ;  /* 0x000000b147477220 */ /* 0x080fe20000410000 */
[----:B------:R-:W1:Y:S01]  /*40e0*/  MUFU.EX2 R180, R180 ;  /* 0x000000b400b47308 */ /* 0x000e620000000800 */
[----:B----4-:R-:W-:Y:S01]  /*40f0*/  FADD.FTZ R164, R159, R164 ;  /* 0x000000a49fa47221 */ /* 0x010fe20000010000 */
[----:B------:R-:W-:Y:S01]  /*4100*/  FADD.FTZ R183, R157, R162 ;  /* 0x000000a29db77221 */ /* 0x000fe20000010000 */
[-C--:B------:R-:W-:Y:S01]  /*4110*/  FMUL.FTZ R74, R74, R177.reuse ;  /* 0x000000b14a4a7220 */ /* 0x080fe20000410000 */
[-C--:B------:R-:W-:Y:S01]  /*4120*/  FMUL.FTZ R75, R75, R177.reuse ;  /* 0x000000b14b4b7220 */ /* 0x080fe20000410000 */
[----:B------:R-:W-:Y:S01]  /*4130*/  FMUL.FTZ R78, R78, R177 ;  /* 0x000000b14e4e7220 */ /* 0x000fe20000410000 */
[----:B------:R-:W-:Y:S01]  /*4140*/  FADD.FTZ R166, R156, R183 ;  /* 0x000000b79ca67221 */ /* 0x000fe20000010000 */
[----:B------:R-:W-:Y:S01]  /*4150*/  F2FP.BF16.F32.PACK_AB R156, R19, R156 ;  /* 0x0000009c139c723e */ /* 0x000fe200000010ff */
[----:B------:R-:W4:Y:S01]  /*4160*/  MUFU.EX2 R169, R169 ;  /* 0x000000a900a97308 */ /* 0x000f220000000800 */
[----:B0-----:R-:W-:Y:S01]  /*4170*/  FADD.FTZ R167, R163, R164 ;  /* 0x000000a4a3a77221 */ /* 0x001fe20000010000 */
[----:B------:R-:W-:Y:S01]  /*4180*/  F2FP.BF16.F32.PACK_AB R164, R22, R15 ;  /* 0x0000000f16a4723e */ /* 0x000fe200000010ff */
[----:B------:R-:W-:Y:S01]  /*4190*/  FADD.FTZ R22, R19, R166 ;  /* 0x000000a613167221 */ /* 0x000fe20000010000 */
[----:B------:R-:W-:Y:S01]  /*41a0*/  F2FP.BF16.F32.PACK_AB R166, R201, R20 ;  /* 0x00000014c9a6723e */ /* 0x000fe200000010ff */
[-C--:B------:R-:W-:Y:S01]  /*41b0*/  FMUL.FTZ R79, R79, R177.reuse ;  /* 0x000000b14f4f7220 */ /* 0x080fe20000410000 */
[----:B------:R-:W-:Y:S01]  /*41c0*/  FMUL.FTZ R82, R82, R177 ;  /* 0x000000b152527220 */ /* 0x000fe20000410000 */
[----:B------:R-:W-:Y:S01]  /*41d0*/  FADD.FTZ R183, R13, R22 ;  /* 0x000000160db77221 */ /* 0x000fe20000010000 */
[----:B------:R-:W0:Y:S01]  /*41e0*/  MUFU.EX2 R184, R184 ;  /* 0x000000b800b87308 */ /* 0x000e220000000800 */
[----:B-1----:R-:W-:Y:S01]  /*41f0*/  FADD.FTZ R162, R180, R167 ;  /* 0x000000a7b4a27221 */ /* 0x002fe20000010000 */
[----:B------:R-:W-:Y:S01]  /*4200*/  F2FP.BF16.F32.PACK_AB R167, R176, R155 ;  /* 0x0000009bb0a7723e */ /* 0x000fe200000010ff */
[----:B------:R-:W-:Y:S01]  /*4210*/  FADD.FTZ R183, R16, R183 ;  /* 0x000000b710b77221 */ /* 0x000fe20000010000 */
[----:B------:R-:W-:Y:S01]  /*4220*/  F2FP.BF16.F32.PACK_AB R163, R180, R163 ;  /* 0x000000a3b4a3723e */ /* 0x000fe200000010ff */
[-C--:B------:R-:W-:Y:S01]  /*4230*/  FMUL.FTZ R83, R83, R177.reuse ;  /* 0x000000b153537220 */ /* 0x080fe20000410000 */
[-C--:B------:R-:W-:Y:S01]  /*4240*/  FMUL.FTZ R86, R86, R177.reuse ;  /* 0x000000b156567220 */ /* 0x080fe20000410000 */
[----:B------:R-:W-:Y:S01]  /*4250*/  FADD.FTZ R154, R152, R183 ;  /* 0x000000b7989a7221 */ /* 0x000fe20000010000 */
[----:B------:R-:W1:Y:S01]  /*4260*/  MUFU.EX2 R170, R170 ;  /* 0x000000aa00aa7308 */ /* 0x000e620000000800 */
[----:B----4-:R-:W-:Y:S01]  /*4270*/  FADD.FTZ R161, R169, R162 ;  /* 0x000000a2a9a17221 */ /* 0x010fe20000010000 */
[----:B------:R-:W-:Y:S01]  /*4280*/  F2FP.BF16.F32.PACK_AB R162, R157, R14 ;  /* 0x0000000e9da2723e */ /* 0x000fe200000010ff */
[C---:B------:R-:W-:Y:S01]  /*4290*/  FADD.FTZ R155, R153.reuse, R154 ;  /* 0x0000009a999b7221 */ /* 0x040fe20000010000 */
[----:B------:R-:W-:Y:S01]  /*42a0*/  F2FP.BF16.F32.PACK_AB R152, R153, R152 ;  /* 0x000000989998723e */ /* 0x000fe200000010ff */
[-C--:B------:R-:W-:Y:S01]  /*42b0*/  FMUL.FTZ R87, R87, R177.reuse ;  /* 0x000000b157577220 */ /* 0x080fe20000410000 */
[-C--:B------:R-:W-:Y:S01]  /*42c0*/  FMUL.FTZ R90, R90, R177.reuse ;  /* 0x000000b15a5a7220 */ /* 0x080fe20000410000 */
[----:B------:R-:W-:Y:S01]  /*42d0*/  FMUL.FTZ R91, R91, R177 ;  /* 0x000000b15b5b7220 */ /* 0x000fe20000410000 */
[----:B------:R-:W4:Y:S01]  /*42e0*/  MUFU.EX2 R175, R175 ;  /* 0x000000af00af7308 */ /* 0x000f220000000800 */
[C---:B0-----:R-:W-:Y:S01]  /*42f0*/  FADD.FTZ R161, R184.reuse, R161 ;  /* 0x000000a1b8a17221 */ /* 0x041fe20000010000 */
[----:B------:R-:W-:Y:S01]  /*4300*/  F2FP.BF16.F32.PACK_AB R157, R184, R169 ;  /* 0x000000a9b89d723e */ /* 0x000fe200000010ff */
[-C--:B------:R-:W-:Y:S01]  /*4310*/  FMUL.FTZ R94, R94, R177.reuse ;  /* 0x000000b15e5e7220 */ /* 0x080fe20000410000 */
[-C--:B------:R-:W-:Y:S01]  /*4320*/  FMUL.FTZ R95, R95, R177.reuse ;  /* 0x000000b15f5f7220 */ /* 0x080fe20000410000 */
[-C--:B------:R-:W-:Y:S01]  /*4330*/  FMUL.FTZ R98, R98, R177.reuse ;  /* 0x000000b162627220 */ /* 0x080fe20000410000 */
[-C--:B------:R-:W-:Y:S01]  /*4340*/  FMUL.FTZ R99, R99, R177.reuse ;  /* 0x000000b163637220 */ /* 0x080fe20000410000 */
[-C--:B------:R-:W-:Y:S01]  /*4350*/  FMUL.FTZ R102, R102, R177.reuse ;  /* 0x000000b166667220 */ /* 0x080fe20000410000 */
[----:B------:R-:W0:Y:S01]  /*4360*/  MUFU.EX2 R171, R171 ;  /* 0x000000ab00ab7308 */ /* 0x000e220000000800 */
[----:B-1----:R-:W-:Y:S01]  /*4370*/  FADD.FTZ R22, R170, R161 ;  /* 0x000000a1aa167221 */ /* 0x002fe20000010000 */
[----:B------:R-:W-:Y:S01]  /*4380*/  F2FP.BF16.F32.PACK_AB R161, R159, R158 ;  /* 0x0000009e9fa1723e */ /* 0x000fe200000010ff */
[----:B------:R-:W-:Y:S01]  /*4390*/  FMUL.FTZ R103, R103, R177 ;  /* 0x000000b167677220 */ /* 0x000fe20000410000 */
[----:B------:R-:W-:Y:S01]  /*43a0*/  F2FP.BF16.F32.PACK_AB R158, R16, R13 ;  /* 0x0000000d109e723e */ /* 0x000fe200000010ff */
[-C--:B------:R-:W-:Y:S01]  /*43b0*/  FMUL.FTZ R106, R106, R177.reuse ;  /* 0x000000b16a6a7220 */ /* 0x080fe20000410000 */
[-C--:B------:R-:W-:Y:S01]  /*43c0*/  FMUL.FTZ R107, R107, R177.reuse ;  /* 0x000000b16b6b7220 */ /* 0x080fe20000410000 */
[-C--:B------:R-:W-:Y:S01]  /*43d0*/  FMUL.FTZ R110, R110, R177.reuse ;  /* 0x000000b16e6e7220 */ /* 0x080fe20000410000 */
[----:B------:R-:W1:Y:S01]  /*43e0*/  MUFU.EX2 R174, R174 ;  /* 0x000000ae00ae7308 */ /* 0x000e620000000800 */
[C---:B----4-:R-:W-:Y:S01]  /*43f0*/  FADD.FTZ R22, R175.reuse, R22 ;  /* 0x00000016af167221 */ /* 0x050fe20000010000 */
[----:B------:R-:W-:Y:S01]  /*4400*/  F2FP.BF16.F32.PACK_AB R159, R175, R170 ;  /* 0x000000aaaf9f723e */ /* 0x000fe200000010ff */
[-C--:B------:R-:W-:Y:S01]  /*4410*/  FMUL.FTZ R111, R111, R177.reuse ;  /* 0x000000b16f6f7220 */ /* 0x080fe20000410000 */
[-C--:B------:R-:W-:Y:S01]  /*4420*/  FMUL.FTZ R114, R114, R177.reuse ;  /* 0x000000b172727220 */ /* 0x080fe20000410000 */
        /* <DEDUP_REMOVED lines=10> */
[----:B------:R-:W-:Y:S01]  /*44d0*/  FMUL.FTZ R131, R131, R177 ;  /* 0x000000b183837220 */ /* 0x000fe20000410000 */
        /* <DEDUP_REMOVED lines=10> */
[-C--:B------:R-:W-:Y:S01]  /*4580*/  FMUL.FTZ R143, R143, R177.reuse ;  /* 0x000000b18f8f7220 */ /* 0x080fe20000410000 */
[-C--:B------:R-:W-:Y:S01]  /*4590*/  FMUL.FTZ R146, R146, R177.reuse ;  /* 0x000000b192927220 */ /* 0x080fe20000410000 */
[-C--:B------:R-:W-:Y:S01]  /*45a0*/  FMUL.FTZ R147, R147, R177.reuse ;  /* 0x000000b193937220 */ /* 0x080fe20000410000 */
[-C--:B------:R-:W-:Y:S01]  /*45b0*/  FMUL.FTZ R150, R150, R177.reuse ;  /* 0x000000b196967220 */ /* 0x080fe20000410000 */
[----:B------:R-:W-:-:S02]  /*45c0*/  FMUL.FTZ R151, R151, R177 ;  /* 0x000000b197977220 */ /* 0x000fc40000410000 */
[----:B------:R-:W4:Y:S01]  /*45d0*/  MUFU.EX2 R7, R7 ;  /* 0x0000000700077308 */ /* 0x000f220000000800 */
[----:B0-----:R-:W-:-:S07]  /*45e0*/  FADD.FTZ R22, R6, R17 ;  /* 0x0000001106167221 */ /* 0x001fce0000010000 */
[----:B------:R-:W0:Y:S01]  /*45f0*/  MUFU.EX2 R168, R168 ;  /* 0x000000a800a87308 */ /* 0x000e220000000800 */
[C---:B-1----:R-:W-:Y:S01]  /*4600*/  FADD.FTZ R17, R21.reuse, R14 ;  /* 0x0000000e15117221 */ /* 0x042fe20000010000 */
[----:B------:R-:W-:-:S06]  /*4610*/  F2FP.BF16.F32.PACK_AB R154, R21, R12 ;  /* 0x0000000c159a723e */ /* 0x000fcc00000010ff */
[----:B------:R-:W1:Y:S01]  /*4620*/  MUFU.EX2 R178, R178 ;  /* 0x000000b200b27308 */ /* 0x000e620000000800 */
[C---:B----4-:R-:W-:Y:S01]  /*4630*/  FADD.FTZ R19, R7.reuse, R22 ;  /* 0x0000001607137221 */ /* 0x050fe20000010000 */
[----:B------:R-:W-:-:S06]  /*4640*/  F2FP.BF16.F32.PACK_AB R155, R7, R6 ;  /* 0x00000006079b723e */ /* 0x000fcc00000010ff */
[----:B------:R-:W4:Y:S01]  /*4650*/  MUFU.EX2 R23, R23 ;  /* 0x0000001700177308 */ /* 0x000f220000000800 */
[----:B0-----:R-:W-:-:S07]  /*4660*/  FADD.FTZ R14, R168, R17 ;  /* 0x00000011a80e7221 */ /* 0x001fce0000010000 */
[----:B------:R-:W0:Y:S01]  /*4670*/  MUFU.EX2 R179, R179 ;  /* 0x000000b300b37308 */ /* 0x000e220000000800 */
[----:B-1----:R-:W-:-:S07]  /*4680*/  FADD.FTZ R16, R178, R19 ;  /* 0x00000013b2107221 */ /* 0x002fce0000010000 */
[----:B------:R-:W1:Y:S01]  /*4690*/  MUFU.EX2 R11, R11 ;  /* 0x0000000b000b7308 */ /* 0x000e620000000800 */
[C---:B----4-:R-:W-:Y:S01]  /*46a0*/  FADD.FTZ R14, R23.reuse, R14 ;  /* 0x0000000e170e7221 */ /* 0x050fe20000010000 */
[----:B------:R-:W-:-:S06]  /*46b0*/  F2FP.BF16.F32.PACK_AB R168, R23, R168 ;  /* 0x000000a817a8723e */ /* 0x000fcc00000010ff */
[----:B------:R-:W4:Y:S01]  /*46c0*/  MUFU.EX2 R15, R190 ;  /* 0x000000be000f7308 */ /* 0x000f220000000800 */
[C---:B0-----:R-:W-:Y:S01]  /*46d0*/  FADD.FTZ R16, R179.reuse, R16 ;  /* 0x00000010b3107221 */ /* 0x041fe20000010000 */
[----:B------:R-:W-:-:S06]  /*46e0*/  F2FP.BF16.F32.PACK_AB R169, R179, R178 ;  /* 0x000000b2b3a9723e */ /* 0x000fcc00000010ff */
[----:B------:R-:W0:Y:S01]  /*46f0*/  MUFU.EX2 R18, R18 ;  /* 0x0000001200127308 */ /* 0x000e220000000800 */
[----:B-1----:R-:W-:-:S07]  /*4700*/  FADD.FTZ R13, R11, R14 ;  /* 0x0000000e0b0d7221 */ /* 0x002fce0000010000 */
[----:B------:R-:W1:Y:S01]  /*4710*/  MUFU.EX2 R20, R191 ;  /* 0x000000bf00147308 */ /* 0x000e620000000800 */
[----:B----4-:R-:W-:-:S07]  /*4720*/  FADD.FTZ R17, R15, R16 ;  /* 0x000000100f117221 */ /* 0x010fce0000010000 */
[----:B------:R-:W4:Y:S01]  /*4730*/  MUFU.EX2 R172, R172 ;  /* 0x000000ac00ac7308 */ /* 0x000f220000000800 */
[C---:B0-----:R-:W-:Y:S01]  /*4740*/  FADD.FTZ R13, R18.reuse, R13 ;  /* 0x0000000d120d7221 */ /* 0x041fe20000010000 */
[----:B------:R-:W-:-:S06]  /*4750*/  F2FP.BF16.F32.PACK_AB R170, R18, R11 ;  /* 0x0000000b12aa723e */ /* 0x000fcc00000010ff */
[----:B------:R-:W0:Y:S01]  /*4760*/  MUFU.EX2 R194, R194 ;  /* 0x000000c200c27308 */ /* 0x000e220000000800 */
[C---:B-1----:R-:W-:Y:S01]  /*4770*/  FADD.FTZ R17, R20.reuse, R17 ;  /* 0x0000001114117221 */ /* 0x042fe20000010000 */
[----:B------:R-:W-:-:S06]  /*4780*/  F2FP.BF16.F32.PACK_AB R171, R20, R15 ;  /* 0x0000000f14ab723e */ /* 0x000fcc00000010ff */
[----:B------:R-:W1:Y:S01]  /*4790*/  MUFU.EX2 R173, R173 ;  /* 0x000000ad00ad7308 */ /* 0x000e620000000800 */
[----:B----4-:R-:W-:-:S07]  /*47a0*/  FADD.FTZ R6, R172, R13 ;  /* 0x0000000dac067221 */ /* 0x010fce0000010000 */
        /* <DEDUP_REMOVED lines=11> */
[----:B-1----:R-:W-:Y:S01]  /*4860*/  FADD.FTZ R11, R175, R14 ;  /* 0x0000000eaf0b7221 */ /* 0x002fe20000010000 */
[C---:B----4-:R-:W-:Y:S01]  /*4870*/  FADD.FTZ R7, R181.reuse, R6 ;  /* 0x00000006b5077221 */ /* 0x050fe20000010000 */
[----:B------:R-:W-:Y:S02]  /*4880*/  F2FP.BF16.F32.PACK_AB R174, R181, R10 ;  /* 0x0000000ab5ae723e */ /* 0x000fe400000010ff */
[C---:B0-----:R-:W-:Y:S01]  /*4890*/  FADD.FTZ R6, R12.reuse, R11 ;  /* 0x0000000b0c067221 */ /* 0x041fe20000010000 */
[----:B------:R-:W-:Y:S01]  /*48a0*/  F2FP.BF16.F32.PACK_AB R175, R12, R175 ;  /* 0x000000af0caf723e */ /* 0x000fe200000010ff */
[----:B------:R-:W-:Y:S06]  /*48b0*/  @!P0 BRA `(.L_x_29) ;  /* 0x0000000000048947 */ /* 0x000fec0003800000 */
[----:B------:R-:W-:Y:S01]  /*48c0*/  BPT.TRAP 0x1 ;  /* 0x000000040000795c */ /* 0x000fe20000300000 */
.L_x_29:
[----:B------:R0:W1:Y:S01]  /*48d0*/  SYNCS.PHASECHK.TRANS64.TRYWAIT P2, [UR26+0x22850], R9 ;  /* 0x02285009ff0075a7 */ /* 0x000062000804015a */
[----:B------:R-:W-:Y:S05]  /*48e0*/  @!P0 BRA `(.L_x_30) ;  /* 0x0000000000048947 */ /* 0x000fea0003800000 */
[----:B------:R-:W-:Y:S01]  /*48f0*/  BPT.TRAP 0x1 ;  /* 0x000000040000795c */ /* 0x000fe20000300000 */
.L_x_30:
[----:B-1----:R-:W-:Y:S05]  /*4900*/  @P2 BRA `(.L_x_31) ;  /* 0x0000000000082947 */ /* 0x002fea0003800000 */
[----:B------:R-:W1:Y:S02]  /*4910*/  SYNCS.PHASECHK.TRANS64.TRYWAIT P2, [UR26+0x22850], R9 ;  /* 0x02285009ff0075a7 */ /* 0x000e64000804015a */
[----:B-1----:R-:W-:Y:S05]  /*4920*/  @!P2 BRA `(.L_x_32) ;  /* 0x00000068008ca947 */ /* 0x002fea0003800000 */
.L_x_31:
[----:B------:R4:W-:Y:S01]  /*4930*/  BAR.SYNC.DEFER_BLOCKING R3, 0x100 ;  /* 0x000400030000751d */ /* 0x0009e20000010000 */
[----:B------:R-:W-:-:S04]  /*4940*/  UIMAD UR14, UR5, 0xc00, UR24 ;  /* 0x00000c00050e78a4 */ /* 0x000fc8000f8e0218 */
[----:B------:R-:W-:Y:S01]  /*4950*/  UIADD3 UR18, UR14, 0x80, URZ ;  /* 0x000000800e127890 */ /* 0x000fe2000fffe03f */
[----:B------:R-:W-:Y:S01]  /*4960*/  UMOV UR15, 0x40000040 ;  /* 0x40000040000f7882 */ /* 0x000fe20000000000 */
[----:B------:R-:W-:Y:S01]  /*4970*/  UMOV UR19, 0x40000040 ;  /* 0x4000004000137882 */ /* 0x000fe20000000000 */
[----:B------:R-:W-:-:S06]  /*4980*/  WARPGROUP.ARRIVE ;  /* 0x00000000000079c5 */ /* 0x000fcc0000000000 */
[----:B------:R-:W-:Y:S01]  /*4990*/  HGMMA.64x256x16.F32.BF16 R24, R164, gdesc[UR12].tnspB, R24, gsb0 ;  /* 0x43e0000ca4187df0 */ /* 0x000fe20008001818 */
[----:B------:R-:W-:Y:S02]  /*49a0*/  UMOV UR15, 0x40000040 ;  /* 0x40000040000f7882 */ /* 0x000fe40000000000 */
[----:B------:R-:W-:Y:S02]  /*49b0*/  WARPGROUP.DEPBAR.LE gsb0, 0x0 ;  /* 0x00008000000079c5 */ /* 0x000fe40000010000 */
[----:B------:R-:W-:-:S15]  /*49c0*/  WARPGROUP.ARRIVE ;  /* 0x00000000000079c5 */ /* 0x000fde0000000000 */
[----:B------:R-:W-:-:S08]  /*49d0*/  NOP ;  /* 0x0000000000007918 */ /* 0x000fd00000000000 */
[----:B------:R-:W-:Y:S01]  /*49e0*/  HGMMA.64x256x16.F32.BF16 R24, R160, gdesc[UR16].tnspB, R24, gsb0 ;  /* 0x43e00010a0187df0 */ /* 0x000fe20008001818 */
[----:B------:R-:W-:Y:S01]  /*49f0*/  UIADD3 UR18, UR14, 0x100, URZ ;  /* 0x000001000e127890 */ /* 0x000fe2000fffe03f */
[----:B------:R-:W-:Y:S01]  /*4a00*/  UMOV UR19, 0x40000040 ;  /* 0x4000004000137882 */ /* 0x000fe20000000000 */
        /* <DEDUP_REMOVED lines=12> */
[----:B------:R-:W-:Y:S01]  /*4ad0*/  UIADD3 UR14, UR14, 0x280, URZ ;  /* 0x000002800e0e7890 */ /* 0x000fe2000fffe03f */
[----:B------:R-:W-:Y:S02]  /*4ae0*/  WARPGROUP.DEPBAR.LE gsb0, 0x0 ;  /* 0x00008000000079c5 */ /* 0x000fe40000010000 */
[----:B------:R-:W-:-:S15]  /*4af0*/  WARPGROUP.ARRIVE ;  /* 0x00000000000079c5 */ /* 0x000fde0000000000 */
[----:B------:R-:W-:-:S07]  /*4b00*/  NOP ;  /* 0x0000000000007918 */ /* 0x000fce0000000000 */
[----:B------:R-:W-:Y:S03]  /*4b10*/  HGMMA.64x256x16.F32.BF16 R24, R168, gdesc[UR16].tnspB, R24, gsb0 ;  /* 0x43e00010a8187df0 */ /* 0x000fe60008001818 */
[----:B------:R-:W-:Y:S02]  /*4b20*/  WARPGROUP.DEPBAR.LE gsb0, 0x0 ;  /* 0x00008000000079c5 */ /* 0x000fe40000010000 */
[----:B------:R-:W-:-:S15]  /*4b30*/  WARPGROUP.ARRIVE ;  /* 0x00000000000079c5 */ /* 0x000fde0000000000 */
[----:B------:R-:W-:-:S08]  /*4b40*/  NOP ;  /* 0x0000000000007918 */ /* 0x000fd00000000000 */
[----:B------:R-:W-:Y:S03]  /*4b50*/  HGMMA.64x256x16.F32.BF16 R24, R172, gdesc[UR12].tnspB, R24, gsb0 ;  /* 0x43e0000cac187df0 */ /* 0x000fe60008001818 */
[----:B------:R-:W-:Y:S02]  /*4b60*/  WARPGROUP.DEPBAR.LE gsb0, 0x0 ;  /* 0x00008000000079c5 */ /* 0x000fe40000010000 */
[----:B----4-:R-:W-:Y:S05]  /*4b70*/  @!P0 BRA `(.L_x_33) ;  /* 0x0000000000048947 */ /* 0x010fea0003800000 */
[----:B------:R-:W-:Y:S01]  /*4b80*/  BPT.TRAP 0x1 ;  /* 0x000000040000795c */ /* 0x000fe20000300000 */
.L_x_33:
[----:B------:R-:W-:Y:S01]  /*4b90*/  UIADD3 UR11, UR26, 0x22860, URZ ;  /* 0x000228601a0b7890 */ /* 0x000fe2000fffe03f */
[----:B------:R-:W-:Y:S02]  /*4ba0*/  IMAD.MOV.U32 R200, RZ, RZ, R5 ;  /* 0x000000ffffc87224 */ /* 0x000fe400078e0005 */
[----:B------:R-:W-:Y:S01]  /*4bb0*/  IMAD.MOV.U32 R11, RZ, RZ, R4 ;  /* 0x000000ffff0b7224 */ /* 0x000fe200078e0004 */
[----:B------:R-:W-:-:S09]  /*4bc0*/  UPRMT UR11, UR25, 0x654, UR11 ;  /* 0x00000654190b7896 */ /* 0x000fd2000800000b */
[----:B------:R-:W-:Y:S01]  /*4bd0*/  SYNCS.ARRIVE.TRANS64.RED.A1T0 RZ, [UR11], RZ ;  /* 0x000000ffffff79a7 */ /* 0x000fe2000810040b */
[----:B------:R-:W-:Y:S05]  /*4be0*/  @P1 BRA `(.L_x_34) ;  /* 0xffffffe000d41947 */ /* 0x000fea000383ffff */
.L_x_23:
[----:B------:R-:W4:Y:S01]  /*4bf0*/  SHFL.BFLY PT, R2, R7, 0x2, 0x1f ;  /* 0x0c401f0007027f89 */ /* 0x000f2200000e0000 */
[----:B------:R3:W-:Y:S08]  /*4c00*/  BAR.ARV R0, 0x100 ;  /* 0x000400000000751d */ /* 0x0007f00000002000 */
[----:B------:R-:W-:Y:S06]  /*4c10*/  BAR.ARV 0x8, 0x180 ;  /* 0x0206000000007b1d */ /* 0x000fec0000002000 */
[----:B------:R-:W-:Y:S01]  /*4c20*/  PLOP3.LUT P0, PT, PT, PT, PT, 0x8, 0x0 ;  /* 0x000000000000781c */ /* 0x000fe20003f0e170 */
[----:B012---:R-:W0:Y:S01]  /*4c30*/  SHFL.BFLY PT, R9, R6, 0x2, 0x1f ;  /* 0x0c401f0006097f89 */ /* 0x007e2200000e0000 */
[----:B----4-:R-:W-:Y:S01]  /*4c40*/  FADD.FTZ R3, R2, R7 ;  /* 0x0000000702037221 */ /* 0x010fe20000010000 */
[----:B------:R-:W-:-:S04]  /*4c50*/  IMAD.U32 R7, RZ, RZ, UR10 ;  /* 0x0000000aff077e24 */ /* 0x000fc8000f8e00ff */
[----:B------:R-:W1:Y:S01]  /*4c60*/  SHFL.BFLY PT, R2, R3, 0x1, 0x1f ;  /* 0x0c201f0003027f89 */ /* 0x000e6200000e0000 */
[----:B0-----:R-:W-:Y:S01]  /*4c70*/  FADD.FTZ R9, R9, R6 ;  /* 0x0000000609097221 */ /* 0x001fe20000010000 */
[----:B------:R-:W-:-:S04]  /*4c80*/  IMAD.MOV.U32 R6, RZ, RZ, -0x800000 ;  /* 0xff800000ff067424 */ /* 0x000fc800078e00ff */
[----:B------:R-:W0:Y:S01]  /*4c90*/  SHFL.BFLY PT, R8, R9, 0x1, 0x1f ;  /* 0x0c201f0009087f89 */ /* 0x000e2200000e0000 */
[----:B-1----:R-:W-:Y:S01]  /*4ca0*/  FADD.FTZ R11, R3, R2 ;  /* 0x00000002030b7221 */ /* 0x002fe20000010000 */
[----:B------:R-:W-:Y:S01]  /*4cb0*/  IMAD.MOV.U32 R2, RZ, RZ, RZ ;  /* 0x000000ffff027224 */ /* 0x000fe200078e00ff */
[----:B------:R-:W-:-:S03]  /*4cc0*/  MOV R3, 0xff800000 ;  /* 0xff80000000037802 */ /* 0x000fc60000000f00 */
[----:B------:R-:W-:-:S13]  /*4cd0*/  FSETP.NE.FTZ.AND P1, PT, R11, RZ, PT ;  /* 0x000000ff0b00720b */ /* 0x000fda0003f35000 */
[----:B------:R-:W1:Y:S01]  /*4ce0*/  @P1 MUFU.LG2 R10, R11 ;  /* 0x0000000b000a1308 */ /* 0x000e620000000c00 */
[----:B------:R-:W-:Y:S01]  /*4cf0*/  @P1 FMUL.FTZ R7, R7, 0.69314718246459960938 ;  /* 0x3f31721807071820 */ /* 0x000fe20000410000 */
[----:B0-----:R-:W-:Y:S01]  /*4d00*/  FADD.FTZ R12, R9, R8 ;  /* 0x00000008090c7221 */ /* 0x001fe20000010000 */
[----:B------:R-:W-:-:S04]  /*4d10*/  MOV R8, RZ ;  /* 0x000000ff00087202 */ /* 0x000fc80000000f00 */
[----:B------:R-:W-:Y:S02]  /*4d20*/  FSETP.NE.FTZ.AND P2, PT, R12, RZ, PT ;  /* 0x000000ff0c00720b */ /* 0x000fe40003f55000 */
[----:B------:R0:W2:Y:S01]  /*4d30*/  @P1 MUFU.RCP R8, R11 ;  /* 0x0000000b00081308 */ /* 0x0000a20000001000 */
[----:B-1----:R-:W-:Y:S01]  /*4d40*/  @P1 FMUL.FTZ R10, R10, 0.69314718246459960938 ;  /* 0x3f3172180a0a1820 */ /* 0x002fe20000410000 */
[----:B0-----:R-:W-:-:S09]  /*4d50*/  IMAD.U32 R11, RZ, RZ, UR10 ;  /* 0x0000000aff0b7e24 */ /* 0x001fd2000f8e00ff */
[----:B------:R-:W3:Y:S01]  /*4d60*/  @P2 MUFU.LG2 R9, R12 ;  /* 0x0000000c00092308 */ /* 0x000ee20000000c00 */
[----:B------:R-:W-:Y:S01]  /*4d70*/  @P1 FFMA.FTZ R6, R7, R4, R10 ;  /* 0x0000000407061223 */ /* 0x000fe2000001000a */
[----:B------:R-:W-:Y:S01]  /*4d80*/  @P2 FMUL.FTZ R11, R11, 0.69314718246459960938 ;  /* 0x3f3172180b0b2820 */ /* 0x000fe20000410000 */
[-C--:B--2---:R-:W-:Y:S01]  /*4d90*/  FMUL.FTZ R24, R24, R8.reuse ;  /* 0x0000000818187220 */ /* 0x084fe20000410000 */
[----:B------:R-:W-:-:S04]  /*4da0*/  FMUL.FTZ R25, R25, R8 ;  /* 0x0000000819197220 */ /* 0x000fc80000410000 */
[----:B------:R-:W0:Y:S01]  /*4db0*/  @P2 MUFU.RCP R2, R12 ;  /* 0x0000000c00022308 */ /* 0x000e220000001000 */
[-C--:B------:R-:W-:Y:S01]  /*4dc0*/  FMUL.FTZ R28, R28, R8.reuse ;  /* 0x000000081c1c7220 */ /* 0x080fe20000410000 */
[-C--:B------:R-:W-:Y:S01]  /*4dd0*/  FMUL.FTZ R29, R29, R8.reuse ;  /* 0x000000081d1d7220 */ /* 0x080fe20000410000 */
[-C--:B------:R-:W-:Y:S01]  /*4de0*/  FMUL.FTZ R32, R32, R8.reuse ;  /* 0x0000000820207220 */ /* 0x080fe20000410000 */
[-C--:B------:R-:W-:Y:S01]  /*4df0*/  FMUL.FTZ R33, R33, R8.reuse ;  /* 0x0000000821217220 */ /* 0x080fe20000410000 */
[-C--:B------:R-:W-:Y:S01]  /*4e00*/  FMUL.FTZ R36, R36, R8.reuse ;  /* 0x0000000824247220 */ /* 0x080fe20000410000 */
[-C--:B------:R-:W-:Y:S01]  /*4e10*/  FMUL.FTZ R37, R37, R8.reuse ;  /* 0x0000000825257220 */ /* 0x080fe20000410000 */
[-C--:B------:R-:W-:Y:S01]  /*4e20*/  FMUL.FTZ R40, R40, R8.reuse ;  /* 0x0000000828287220 */ /* 0x080fe20000410000 */
[-C--:B------:R-:W-:Y:S01]  /*4e30*/  FMUL.FTZ R41, R41, R8.reuse ;  /* 0x0000000829297220 */ /* 0x080fe20000410000 */
[----:B---3--:R-:W-:Y:S01]  /*4e40*/  @P2 FMUL.FTZ R0, R9, 0.69314718246459960938 ;  /* 0x3f31721809002820 */ /* 0x008fe20000410000 */
        /* <DEDUP_REMOVED lines=53> */
[----:B------:R-:W-:Y:S01]  /*51a0*/  FMUL.FTZ R149, R149, R8 ;  /* 0x0000000895957220 */ /* 0x000fe20000410000 */
[-C--:B0-----:R-:W-:Y:S01]  /*51b0*/  FMUL.FTZ R26, R26, R2.reuse ;  /* 0x000000021a1a7220 */ /* 0x081fe20000410000 */
        /* <DEDUP_REMOVED lines=63> */
[----:B------:R-:W-:-:S07]  /*55b0*/  @P2 FFMA.FTZ R3, R11, R5, R0 ;  /* 0x000000050b032223 */ /* 0x000fce0000010000 */
.L_x_10:
[----:B------:R-:W-:Y:S05]  /*55c0*/  @P0 BRA `(.L_x_35) ;  /* 0x00000020004c0947 */ /* 0x000fea0003800000 */
[----:B------:R-:W0:Y:S01]  /*55d0*/  S2R R0, SR_TID.X ;  /* 0x0000000000007919 */ /* 0x000e220000002100 */
[----:B------:R-:W1:Y:S01]  /*55e0*/  LDC R8, c[0x0][0xbe8] ;  /* 0x0002fa00ff087b82 */ /* 0x000e620000000800 */
[----:B------:R-:W-:Y:S01]  /*55f0*/  USHF.R.S32.HI UR7, URZ, 0x1f, UR38 ;  /* 0x0000001f3f077899 */ /* 0x000fe20008011426 */
[----:B------:R-:W-:Y:S01]  /*5600*/  BSSY B0, `(.L_x_36) ;  /* 0x000014b000007945 */ /* 0x000fe20003800000 */
[----:B------:R-:W2:Y:S01]  /*5610*/  S2R R16, SR_CTAID.X ;  /* 0x0000000000107919 */ /* 0x000ea20000002500 */
[----:B------:R-:W-:Y:S02]  /*5620*/  ULDC.64 UR8, c[0x0][0xbd0] ;  /* 0x0002f40000087ab9 */ /* 0x000fe40000000a00 */
[----:B------:R-:W-:Y:S02]  /*5630*/  UIMAD UR6, UR7, UR8, URZ ;  /* 0x00000008070672a4 */ /* 0x000fe4000f8e023f */
[----:B------:R-:W3:Y:S01]  /*5640*/  S2UR UR12, SR_CTAID.Z ;  /* 0x00000000000c79c3 */ /* 0x000ee20000002700 */
[----:B------:R-:W-:-:S02]  /*5650*/  UIMAD.WIDE.U32 UR4, UR38, UR8, URZ ;  /* 0x00000008260472a5 */ /* 0x000fc4000f8e003f */
[----:B------:R-:W-:-:S03]  /*5660*/  UIMAD UR6, UR38, UR9, UR6 ;  /* 0x00000009260672a4 */ /* 0x000fc6000f8e0206 */
[----:B------:R-:W-:Y:S01]  /*5670*/  ULDC.64 UR8, c[0x0][0xb38] ;  /* 0x0002ce0000087ab9 */ /* 0x000fe20000000a00 */
[----:B------:R-:W-:Y:S01]  /*5680*/  UIADD3 UR6, UR5, UR6, URZ ;  /* 0x0000000605067290 */ /* 0x000fe2000fffe03f */
[----:B------:R-:W4:Y:S01]  /*5690*/  LDC.64 R18, c[0x0][0xbd8] ;  /* 0x0002f600ff127b82 */ /* 0x000f220000000a00 */
[----:B------:R-:W-:-:S07]  /*56a0*/  UIMAD UR7, UR7, UR8, URZ ;  /* 0x00000008070772a4 */ /* 0x000fce000f8e023f */
[----:B------:R-:W-:Y:S01]  /*56b0*/  BAR.SYNC.DEFER_BLOCKING 0x1, 0x100 ;  /* 0x0044000000007b1d */ /* 0x000fe20000010000 */
[----:B-1----:R-:W-:-:S07]  /*56c0*/  ISETP.NE.AND P0, PT, R8, 0x1, PT ;  /* 0x000000010800780c */ /* 0x002fce0003f05270 */
[----:B------:R-:W1:Y:S01]  /*56d0*/  S2UR UR11, SR_CTAID.Y ;  /* 0x00000000000b79c3 */ /* 0x000e620000002600 */
[----:B0-----:R-:W-:Y:S01]  /*56e0*/  VIADD R12, R0, 0xffffff80 ;  /* 0xffffff80000c7836 */ /* 0x001fe20000000000 */
[----:B---3--:R-:W-:-:S06]  /*56f0*/  USHF.R.S32.HI UR10, URZ, 0x1f, UR12 ;  /* 0x0000001f3f0a7899 */ /* 0x008fcc000801140c */
[----:B------:R-:W1:Y:S01]  /*5700*/  LDC R23, c[0x0][0xc50] ;  /* 0x00031400ff177b82 */ /* 0x000e620000000800 */
[----:B------:R-:W-:-:S04]  /*5710*/  SHF.R.S32.HI R7, RZ, 0x1f, R12 ;  /* 0x0000001fff077819 */ /* 0x000fc8000001140c */
[----:B------:R-:W-:-:S03]  /*5720*/  LEA.HI R2, R7, R12, RZ, 0x7 ;  /* 0x0000000c07027211 */ /* 0x000fc600078f38ff */
[----:B------:R-:W0:Y:S01]  /*5730*/  @P0 LDC R14, c[0x0][0xbec] ;  /* 0x0002fb00ff0e0b82 */ /* 0x000e220000000800 */
[----:B------:R-:W-:Y:S02]  /*5740*/  LEA.HI R7, R7, R12, RZ, 0x2 ;  /* 0x0000000c07077211 */ /* 0x000fe400078f10ff */
[----:B------:R-:W-:Y:S02]  /*5750*/  LOP3.LUT R5, R2, 0xffffff80, RZ, 0xc0, !PT ;  /* 0xffffff8002057812 */ /* 0x000fe400078ec0ff */
[----:B------:R-:W-:Y:S02]  /*5760*/  SHF.R.S32.HI R9, RZ, 0x7, R2 ;  /* 0x00000007ff097819 */ /* 0x000fe40000011402 */
[----:B------:R-:W-:Y:S01]  /*5770*/  LOP3.LUT R7, R7, 0xfffffffc, RZ, 0xc0, !PT ;  /* 0xfffffffc07077812 */ /* 0x000fe200078ec0ff */
[----:B------:R-:W-:Y:S01]  /*5780*/  IMAD.IADD R0, R12, 0x1, -R5 ;  /* 0x000000010c007824 */ /* 0x000fe200078e0a05 */
[----:B------:R-:W-:Y:S01]  /*5790*/  LEA.HI R2, R2, R9, RZ, 0x1 ;  /* 0x0000000902027211 */ /* 0x000fe200078f08ff */
[----:B------:R-:W3:Y:S02]  /*57a0*/  LDC.64 R20, c[0x0][0xb40] ;  /* 0x0002d000ff147b82 */ /* 0x000ee40000000a00 */
[----:B------:R-:W-:Y:S01]  /*57b0*/  IMAD.IADD R7, R12, 0x1, -R7 ;  /* 0x000000010c077824 */ /* 0x000fe200078e0a07 */
[----:B------:R-:W-:-:S02]  /*57c0*/  SHF.R.S32.HI R11, RZ, 0x1f, R0 ;  /* 0x0000001fff0b7819 */ /* 0x000fc40000011400 */
[----:B------:R-:W-:Y:S02]  /*57d0*/  LOP3.LUT R2, R2, 0x3fffffe, RZ, 0xc0, !PT ;  /* 0x03fffffe02027812 */ /* 0x000fe400078ec0ff */
[----:B------:R-:W-:Y:S01]  /*57e0*/  LEA.HI R10, R11, R0, RZ, 0x2 ;  /* 0x000000000b0a7211 */ /* 0x000fe200078f10ff */
[----:B------:R-:W5:Y:S02]  /*57f0*/  @P0 LDC R17, c[0x0][0xbf0] ;  /* 0x0002fc00ff110b82 */ /* 0x000f640000000800 */
[----:B------:R-:W-:Y:S01]  /*5800*/  IMAD.IADD R2, R9, 0x1, -R2 ;  /* 0x0000000109027824 */ /* 0x000fe200078e0a02 */
[--C-:B------:R-:W-:Y:S02]  /*5810*/  SHF.R.S32.HI R4, RZ, 0x2, R10.reuse ;  /* 0x00000002ff047819 */ /* 0x100fe4000001140a */
[----:B------:R-:W-:Y:S02]  /*5820*/  SHF.R.S32.HI R5, RZ, 0x1f, R10 ;  /* 0x0000001fff057819 */ /* 0x000fe4000001140a */
[----:B------:R-:W-:Y:S01]  /*5830*/  LEA.HI R9, R7, R7, RZ, 0x1 ;  /* 0x0000000707097211 */ /* 0x000fe200078f08ff */
[----:B------:R-:W5:Y:S01]  /*5840*/  @P0 LDC R22, c[0x0][0xbec] ;  /* 0x0002fb00ff160b82 */ /* 0x000f620000000800 */
[----:B------:R-:W-:-:S02]  /*5850*/  LEA.HI R5, R5, R4, RZ, 0x3 ;  /* 0x0000000405057211 */ /* 0x000fc400078f18ff */
[----:B------:R-:W-:Y:S02]  /*5860*/  LOP3.LUT R12, R9, 0x1ffffffe, RZ, 0xc0, !PT ;  /* 0x1ffffffe090c7812 */ /* 0x000fe400078ec0ff */
[----:B------:R-:W-:-:S03]  /*5870*/  LOP3.LUT R5, R5, 0xfffffff8, RZ, 0xc0, !PT ;  /* 0xfffffff805057812 */ /* 0x000fc600078ec0ff */
[----:B------:R-:W-:Y:S01]  /*5880*/  IMAD.IADD R12, R7, 0x1, -R12 ;  /* 0x00000001070c7824 */ /* 0x000fe200078e0a0c */
[----:B------:R-:W-:Y:S01]  /*5890*/  IADD3 R5, R4, -R5, RZ ;  /* 0x8000000504057210 */ /* 0x000fe20007ffe0ff */
[----:B------:R-:W5:Y:S01]  /*58a0*/  @P0 LDC R153, c[0x0][0xbf0] ;  /* 0x0002fc00ff990b82 */ /* 0x000f620000000800 */
[----:B------:R-:W-:-:S04]  /*58b0*/  LEA.HI R4, R11, R0, RZ, 0x5 ;  /* 0x000000000b047211 */ /* 0x000fc800078f28ff */
[----:B------:R-:W-:-:S05]  /*58c0*/  SHF.R.S32.HI R4, RZ, 0x5, R4 ;  /* 0x00000005ff047819 */ /* 0x000fca0000011404 */
[----:B------:R-:W-:Y:S02]  /*58d0*/  IMAD R7, R4, 0x10, R5 ;  /* 0x0000001004077824 */ /* 0x000fe400078e0205 */
[----:B------:R-:W-:Y:S01]  /*58e0*/  IMAD.U32 R5, RZ, RZ, UR5 ;  /* 0x00000005ff057e24 */ /* 0x000fe2000f8e00ff */
[----:B------:R-:W-:Y:S01]  /*58f0*/  MOV R5, UR6 ;  /* 0x0000000600057c02 */ /* 0x000fe20008000f00 */
[----:B------:R-:W-:Y:S01]  /*5900*/  IMAD R9, R2, 0x40, R7 ;  /* 0x0000004002097824 */ /* 0x000fe200078e0207 */
[----:B------:R-:W-:Y:S01]  /*5910*/  UIMAD UR6, UR38, UR9, UR7 ;  /* 0x00000009260672a4 */ /* 0x000fe2000f8e0207 */
[----:B------:R-:W-:Y:S01]  /*5920*/  IMAD.U32 R4, RZ, RZ, UR4 ;  /* 0x00000004ff047e24 */ /* 0x000fe2000f8e00ff */
[----:B------:R-:W-:Y:S01]  /*5930*/  UIMAD.WIDE.U32 UR4, UR38, UR8, URZ ;  /* 0x00000008260472a5 */ /* 0x000fe2000f8e003f */
[----:B------:R-:W-:Y:S02]  /*5940*/  IMAD R12, R12, 0x8, R9 ;  /* 0x000000080c0c7824 */ /* 0x000fe400078e0209 */
[----:B----4-:R-:W-:Y:S01]  /*5950*/  IMAD R2, R18, UR10, RZ ;  /* 0x0000000a12027c24 */ /* 0x010fe2000f8e02ff */
[----:B------:R-:W-:Y:S01]  /*5960*/  UIADD3 UR6, UR5, UR6, URZ ;  /* 0x0000000605067290 */ /* 0x000fe2000fffe03f */
[----:B--2---:R-:W-:Y:S01]  /*5970*/  IMAD R7, R16, 0x80, R12 ;  /* 0x0000008010077824 */ /* 0x004fe200078e020c */
[----:B------:R-:W-:Y:S01]  /*5980*/  MOV R13, UR5 ;  /* 0x00000005000d7c02 */ /* 0x000fe20008000f00 */
[----:B------:R-:W-:Y:S01]  /*5990*/  IMAD.WIDE.U32 R4, R18, UR12, R4 ;  /* 0x0000000c12047c25 */ /* 0x000fe2000f8e0004 */
[----:B------:R-:W-:-:S03]  /*59a0*/  ULDC.64 UR8, c[0x0][0xb28] ;  /* 0x0002ca0000087ab9 */ /* 0x000fc60000000a00 */
[----:B------:R-:W-:Y:S02]  /*59b0*/  IMAD R18, RZ, RZ, -UR38 ;  /* 0x80000026ff127e24 */ /* 0x000fe4000f8e02ff */
[----:B------:R-:W-:Y:S02]  /*59c0*/  IMAD R15, R19, UR12, R2 ;  /* 0x0000000c130f7c24 */ /* 0x000fe4000f8e0202 */
[----:B0-----:R-:W-:-:S04]  /*59d0*/  @P0 IMAD.HI.U32 R2, R7, R14, RZ ;  /* 0x0000000e07020227 */ /* 0x001fc800078e00ff */
[C---:B---3--:R-:W-:Y:S02]  /*59e0*/  IMAD R14, R20.reuse, UR10, RZ ;  /* 0x0000000a140e7c24 */ /* 0x048fe4000f8e02ff */
[----:B-1----:R-:W-:Y:S02]  /*59f0*/  IMAD R23, R23, R18, UR11 ;  /* 0x0000000b17177e24 */ /* 0x002fe4000f8e0212 */
[----:B------:R-:W-:Y:S01]  /*5a00*/  IMAD.U32 R12, RZ, RZ, UR4 ;  /* 0x00000004ff0c7e24 */ /* 0x000fe2000f8e00ff */
[----:B------:R-:W-:Y:S01]  /*5a10*/  ULDC.64 UR4, c[0x0][0xbe0] ;  /* 0x0002f80000047ab9 */ /* 0x000fe20000000a00 */
[----:B------:R-:W-:Y:S01]  /*5a20*/  IMAD.U32 R13, RZ, RZ, UR6 ;  /* 0x00000006ff0d7e24 */ /* 0x000fe2000f8e00ff */
[----:B------:R-:W-:Y:S01]  /*5a30*/  ULDC.64 UR6, c[0x0][0xb48] ;  /* 0x0002d20000067ab9 */ /* 0x000fe20000000a00 */
[----:B------:R-:W-:Y:S01]  /*5a40*/  IMAD.MOV.U32 R11, RZ, RZ, R7 ;  /* 0x000000ffff0b7224 */ /* 0x000fe200078e0007 */
[----:B-----5:R-:W-:Y:S01]  /*5a50*/  @P0 SHF.R.U32.HI R11, RZ, R17, R2 ;  /* 0x00000011ff0b0219 */ /* 0x020fe20000011602 */
[----:B------:R-:W-:Y:S01]  /*5a60*/  IMAD R17, R21, UR12, R14 ;  /* 0x0000000c15117c24 */ /* 0x000fe2000f8e020e */
[----:B------:R-:W-:Y:S01]  /*5a70*/  SHF.R.S32.HI R14, RZ, 0x1f, R23 ;  /* 0x0000001fff0e7819 */ /* 0x000fe20000011417 */
[----:B------:R-:W-:-:S04]  /*5a80*/  IMAD.WIDE.U32 R12, R20, UR12, R12 ;  /* 0x0000000c140c7c25 */ /* 0x000fc8000f8e000c */
[----:B------:R-:W-:Y:S01]  /*5a90*/  IMAD.IADD R5, R5, 0x1, R15 ;  /* 0x0000000105057824 */ /* 0x000fe200078e020f */
[----:B------:R-:W-:Y:S01]  /*5aa0*/  MOV R15, R7 ;  /* 0x00000007000f7202 */ /* 0x000fe20000000f00 */
[----:B------:R-:W-:-:S04]  /*5ab0*/  @P0 IMAD.HI.U32 R22, R7, R22, RZ ;  /* 0x0000001607160227 */ /* 0x000fc800078e00ff */
[----:B------:R-:W-:Y:S01]  /*5ac0*/  IMAD.IADD R13, R13, 0x1, R17 ;  /* 0x000000010d0d7824 */ /* 0x000fe200078e0211 */
[----:B------:R-:W-:Y:S01]  /*5ad0*/  @P0 SHF.R.U32.HI R15, RZ, R153, R22 ;  /* 0x00000099ff0f0219 */ /* 0x000fe20000011616 */
[C---:B------:R-:W-:Y:S02]  /*5ae0*/  IMAD R2, R14.reuse, UR4, RZ ;  /* 0x000000040e027c24 */ /* 0x040fe4000f8e02ff */
[----:B------:R-:W-:Y:S02]  /*5af0*/  IMAD R17, R14, UR6, RZ ;  /* 0x000000060e117c24 */ /* 0x000fe4000f8e02ff */
[----:B------:R-:W-:-:S04]  /*5b00*/  IMAD.WIDE.U32 R4, R23, UR4, R4 ;  /* 0x0000000417047c25 */ /* 0x000fc8000f8e0004 */
[----:B------:R-:W-:Y:S01]  /*5b10*/  IMAD R14, R23, UR5, R2 ;  /* 0x00000005170e7c24 */ /* 0x000fe2000f8e0202 */
[----:B------:R-:W-:Y:S01]  /*5b20*/  IADD3 R4, P0, R11, R4, RZ ;  /* 0x000000040b047210 */ /* 0x000fe20007f1e0ff */
[C---:B------:R-:W-:Y:S01]  /*5b30*/  IMAD R19, R23.reuse, UR7, R17 ;  /* 0x0000000717137c24 */ /* 0x040fe2000f8e0211 */
[--C-:B------:R-:W-:Y:S01]  /*5b40*/  SHF.R.S32.HI R17, RZ, 0x1f, R11.reuse ;  /* 0x0000001fff117819 */ /* 0x100fe2000001140b */
[----:B------:R-:W-:Y:S01]  /*5b50*/  IMAD.MOV R11, RZ, RZ, -R11 ;  /* 0x000000ffff0b7224 */ /* 0x000fe200078e0a0b */
[----:B------:R-:W-:Y:S01]  /*5b60*/  SHF.R.S32.HI R2, RZ, 0x1f, R15 ;  /* 0x0000001fff027819 */ /* 0x000fe2000001140f */
[----:B------:R-:W-:Y:S01]  /*5b70*/  ULDC.64 UR4, c[0x0][0xb30] ;  /* 0x0002cc0000047ab9 */ /* 0x000fe20000000a00 */
[----:B------:R-:W-:Y:S01]  /*5b80*/  IMAD.WIDE.U32 R12, R23, UR6, R12 ;  /* 0x00000006170c7c25 */ /* 0x000fe2000f8e000c */
[----:B------:R-:W-:Y:S01]  /*5b90*/  IADD3.X R5, R17, R5, R14, P0, !PT ;  /* 0x0000000511057210 */ /* 0x000fe200007fe40e */
[----:B------:R-:W-:Y:S02]  /*5ba0*/  ULDC.64 UR6, c[0x0][0xbc8] ;  /* 0x0002f20000067ab9 */ /* 0x000fe40000000a00 */
[----:B------:R-:W-:-:S02]  /*5bb0*/  IMAD.MOV R18, RZ, RZ, -R15 ;  /* 0x000000ffff127224 */ /* 0x000fc400078e0a0f */
[----:B------:R-:W-:Y:S02]  /*5bc0*/  IMAD R2, R2, UR4, RZ ;  /* 0x0000000402027c24 */ /* 0x000fe4000f8e02ff */
[C---:B------:R-:W-:Y:S02]  /*5bd0*/  IMAD R11, R8.reuse, R11, R7 ;  /* 0x0000000b080b7224 */ /* 0x040fe400078e0207 */
[----:B------:R-:W-:Y:S02]  /*5be0*/  IMAD.IADD R13, R13, 0x1, R19 ;  /* 0x000000010d0d7824 */ /* 0x000fe400078e0213 */
[----:B------:R-:W-:Y:S02]  /*5bf0*/  IMAD R7, R8, R18, R7 ;  /* 0x0000001208077224 */ /* 0x000fe400078e0207 */
[C---:B------:R-:W-:Y:S01]  /*5c00*/  IMAD R17, R15.reuse, UR5, R2 ;  /* 0x000000050f117c24 */ /* 0x040fe2000f8e0202 */
[----:B------:R-:W-:Y:S01]  /*5c10*/  SHF.R.S32.HI R2, RZ, 0x1f, R11 ;  /* 0x0000001fff027819 */ /* 0x000fe2000001140b */
[----:B------:R-:W-:Y:S01]  /*5c20*/  IMAD.WIDE.U32 R12, R15, UR4, R12 ;  /* 0x000000040f0c7c25 */ /* 0x000fe2000f8e000c */
[----:B------:R-:W-:Y:S01]  /*5c30*/  SHF.R.S32.HI R14, RZ, 0x1f, R7 ;  /* 0x0000001fff0e7819 */ /* 0x000fe20000011407 */
[----:B------:R-:W0:Y:S01]  /*5c40*/  S2UR UR5, SR_CgaCtaId ;  /* 0x00000000000579c3 */ /* 0x000e220000008800 */
[----:B------:R-:W-:Y:S01]  /*5c50*/  UMOV UR4, 0x400 ;  /* 0x0000040000047882 */ /* 0x000fe20000000000 */
[----:B------:R-:W-:Y:S01]  /*5c60*/  IMAD R2, R2, UR6, RZ ;  /* 0x0000000602027c24 */ /* 0x000fe2000f8e02ff */
[----:B------:R-:W-:Y:S01]  /*5c70*/  IADD3 R13, R13, R17, RZ ;  /* 0x000000110d0d7210 */ /* 0x000fe20007ffe0ff */
[----:B------:R-:W-:-:S02]  /*5c80*/  IMAD R14, R14, UR8, RZ ;  /* 0x000000080e0e7c24 */ /* 0x000fc4000f8e02ff */
[C---:B------:R-:W-:Y:S02]  /*5c90*/  IMAD R15, R11.reuse, UR7, R2 ;  /* 0x000000070b0f7c24 */ /* 0x040fe4000f8e0202 */
[----:B------:R-:W-:Y:S01]  /*5ca0*/  IMAD.WIDE.U32 R4, R11, UR6, R4 ;  /* 0x000000060b047c25 */ /* 0x000fe2000f8e0004 */
[----:B------:R-:W-:-:S03]  /*5cb0*/  ULDC.64 UR6, c[0x0][0xba8] ;  /* 0x0002ea0000067ab9 */ /* 0x000fc60000000a00 */
[C---:B------:R-:W-:Y:S01]  /*5cc0*/  IMAD R11, R7.reuse, UR9, R14 ;  /* 0x00000009070b7c24 */ /* 0x040fe2000f8e020e */
[----:B------:R-:W-:Y:S01]  /*5cd0*/  LEA R17, P0, R4, UR6, 0x2 ;  /* 0x0000000604117c11 */ /* 0x000fe2000f8010ff */
[----:B------:R-:W-:Y:S01]  /*5ce0*/  IMAD.WIDE.U32 R12, R7, UR8, R12 ;  /* 0x00000008070c7c25 */ /* 0x000fe2000f8e000c */
[----:B------:R-:W-:Y:S01]  /*5cf0*/  ULDC.64 UR8, c[0x0][0xb00] ;  /* 0x0002c00000087ab9 */ /* 0x000fe20000000a00 */
[----:B------:R-:W-:Y:S02]  /*5d00*/  ULDC UR6, c[0x0][0xa88] ;  /* 0x0002a20000067ab9 */ /* 0x000fe40000000800 */
[----:B------:R-:W-:Y:S01]  /*5d10*/  IMAD.IADD R5, R5, 0x1, R15 ;  /* 0x0000000105057824 */ /* 0x000fe200078e020f */
[----:B------:R-:W-:Y:S01]  /*5d20*/  LEA R2, P1, R12, UR8, 0x2 ;  /* 0x000000080c027c11 */ /* 0x000fe2000f8210ff */
[----:B------:R-:W-:Y:S01]  /*5d30*/  IMAD.IADD R7, R13, 0x1, R11 ;  /* 0x000000010d077824 */ /* 0x000fe200078e020b */
[----:B------:R-:W-:Y:S01]  /*5d40*/  SHFL.IDX PT, R14, R17, 0x1, 0x1c1f ;  /* 0x003c1f00110e7f89 */ /* 0x000fe200000e0000 */
[----:B------:R-:W-:Y:S01]  /*5d50*/  IMAD R11, R16, 0x80, R9 ;  /* 0x00000080100b7824 */ /* 0x000fe200078e0209 */
[----:B------:R-:W-:Y:S01]  /*5d60*/  LEA.HI.X R18, R4, UR7, R5, 0x2, P0 ;  /* 0x0000000704127c11 */ /* 0x000fe200080f1405 */
[----:B0-----:R-:W-:Y:S01]  /*5d70*/  ULEA UR4, UR5, UR4, 0x18 ;  /* 0x0000000405047291 */ /* 0x001fe2000f8ec03f */
[----:B------:R-:W-:Y:S01]  /*5d80*/  LEA.HI.X R7, R12, UR9, R7, 0x2, P1 ;  /* 0x000000090c077c11 */ /* 0x000fe200088f1407 */
[----:B------:R-:W-:Y:S01]  /*5d90*/  IMAD R8, R8, UR6, RZ ;  /* 0x0000000608087c24 */ /* 0x000fe2000f8e02ff */
[----:B------:R0:W-:Y:S01]  /*5da0*/  SHFL.IDX PT, R12, R17, RZ, 0x1c1f ;  /* 0x001c1fff110c7589 */ /* 0x0001e200000e0000 */
[----:B------:R-:W-:Y:S01]  /*5db0*/  LOP3.LUT P0, RZ, R0, 0x3, RZ, 0xc0, !PT ;  /* 0x0000000300ff7812 */ /* 0x000fe2000780c0ff */
[C---:B------:R-:W-:Y:S01]  /*5dc0*/  VIADD R9, R11.reuse, 0x8 ;  /* 0x000000080b097836 */ /* 0x040fe20000000000 */
[----:B------:R-:W-:Y:S01]  /*5dd0*/  UIADD3 UR4, UR4, 0x22820, URZ ;  /* 0x0002282004047890 */ /* 0x000fe2000fffe03f */
[----:B------:R-:W1:Y:S01]  /*5de0*/  SHFL.IDX PT, R13, R18, RZ, 0x1c1f ;  /* 0x001c1fff120d7589 */ /* 0x000e6200000e0000 */
[----:B------:R-:W-:-:S02]  /*5df0*/  ISETP.GE.OR P1, PT, R11, R8, P0 ;  /* 0x000000080b00720c */ /* 0x000fc40000726670 */
[-C--:B------:R-:W-:Y:S01]  /*5e00*/  ISETP.GE.OR P0, PT, R9, R8.reuse, P0 ;  /* 0x000000080900720c */ /* 0x080fe20000706670 */
[----:B------:R-:W2:Y:S01]  /*5e10*/  SHFL.IDX PT, R15, R18, 0x1, 0x1c1f ;  /* 0x003c1f00120f7f89 */ /* 0x000ea200000e0000 */
[----:B------:R-:W-:Y:S01]  /*5e20*/  UPRMT UR4, URZ, 0x654, UR4 ;  /* 0x000006543f047896 */ /* 0x000fe20008000004 */
[----:B------:R-:W-:Y:S02]  /*5e30*/  ISETP.GE.AND P2, PT, R11, R8, PT ;  /* 0x000000080b00720c */ /* 0x000fe40003f46270 */
[----:B0-----:R-:W-:Y:S01]  /*5e40*/  LOP3.LUT R17, R10, 0x7ffffffc, RZ, 0xc0, !PT ;  /* 0x7ffffffc0a117812 */ /* 0x001fe200078ec0ff */
[----:B------:R0:W3:Y:S03]  /*5e50*/  SHFL.IDX PT, R4, R2, RZ, 0x1c1f ;  /* 0x001c1fff02047589 */ /* 0x0000e600000e0000 */
[----:B------:R-:W-:Y:S01]  /*5e60*/  IADD3 R0, R0, -R17, RZ ;  /* 0x8000001100007210 */ /* 0x000fe20007ffe0ff */
[----:B------:R0:W4:Y:S01]  /*5e70*/  SHFL.IDX PT, R5, R7, RZ, 0x1c1f ;  /* 0x001c1fff07057589 */ /* 0x00012200000e0000 */
[----:B------:R-:W-:Y:S03]  /*5e80*/  SYNCS.ARRIVE.TRANS64.RED.A1T0 RZ, [UR4], RZ ;  /* 0x000000ffffff79a7 */ /* 0x000fe60008100404 */
[----:B------:R-:W-:Y:S01]  /*5e90*/  IMAD.SHL.U32 R0, R0, 0x2, RZ ;  /* 0x0000000200007824 */ /* 0x000fe200078e00ff */
[----:B-1----:R0:W-:Y:S04]  /*5ea0*/  @!P1 ST.E desc[UR36][R12.64], R6 ;  /* 0x000000060c009985 */ /* 0x0021e8000c101924 */
[----:B--2---:R0:W-:Y:S01]  /*5eb0*/  @!P0 ST.E desc[UR36][R14.64], R3 ;  /* 0x000000030e008985 */ /* 0x0041e2000c101924 */
[----:B------:R-:W-:Y:S05]  /*5ec0*/  @P2 BRA `(.L_x_37) ;  /* 0x0000000800f82947 */ /* 0x000fea0003800000 */
[C---:B0-----:R-:W-:Y:S01]  /*5ed0*/  VIADD R3, R0.reuse, 0x8 ;  /* 0x0000000800037836 */ /* 0x041fe20000000000 */
[----:B------:R-:W-:Y:S01]  /*5ee0*/  ULDC UR4, c[0x0][0xac8] ;  /* 0x0002b20000047ab9 */ /* 0x000fe20000000800 */
[C---:B------:R-:W-:Y:S01]  /*5ef0*/  VIADD R6, R0.reuse, 0x10 ;  /* 0x0000001000067836 */ /* 0x040fe20000000000 */
[C---:B------:R-:W-:Y:S01]  /*5f00*/  ISETP.GE.AND P2, PT, R0.reuse, UR4, PT ;  /* 0x0000000400007c0c */ /* 0x040fe2000bf46270 */
[C---:B------:R-:W-:Y:S01]  /*5f10*/  VIADD R10, R0.reuse, 0x18 ;  /* 0x00000018000a7836 */ /* 0x040fe20000000000 */
[----:B------:R-:W-:Y:S01]  /*5f20*/  ISETP.GE.AND P3, PT, R3, UR4, PT ;  /* 0x0000000403007c0c */ /* 0x000fe2000bf66270 */
[----:B------:R-:W-:Y:S01]  /*5f30*/  VIADD R19, R0, 0x28 ;  /* 0x0000002800137836 */ /* 0x000fe20000000000 */
[----:B------:R-:W-:Y:S01]  /*5f40*/  ISETP.GE.AND P4, PT, R6, UR4, PT ;  /* 0x0000000406007c0c */ /* 0x000fe2000bf86270 */
[----:B------:R-:W-:Y:S01]  /*5f50*/  VIADD R20, R0, 0x40 ;  /* 0x0000004000147836 */ /* 0x000fe20000000000 */
[----:B------:R-:W-:Y:S01]  /*5f60*/  ISETP.GE.AND P5, PT, R10, UR4, PT ;  /* 0x000000040a007c0c */ /* 0x000fe2000bfa6270 */
[C---:B------:R-:W-:Y:S01]  /*5f70*/  VIADD R22, R0.reuse, 0x50 ;  /* 0x0000005000167836 */ /* 0x040fe20000000000 */
[C---:B------:R-:W-:Y:S01]  /*5f80*/  IADD3 R18, R0.reuse, 0x20, RZ ;  /* 0x0000002000127810 */ /* 0x040fe20007ffe0ff */
[----:B------:R-:W-:Y:S01]  /*5f90*/  VIADD R23, R0, 0x58 ;  /* 0x0000005800177836 */ /* 0x000fe20000000000 */
[----:B------:R-:W-:-:S02]  /*5fa0*/  ISETP.GE.AND P1, PT, R19, UR4, PT ;  /* 0x0000000413007c0c */ /* 0x000fc4000bf26270 */
[----:B------:R-:W-:Y:S02]  /*5fb0*/  ISETP.GE.AND P0, PT, R18, UR4, PT ;  /* 0x0000000412007c0c */ /* 0x000fe4000bf06270 */
[----:B------:R-:W-:Y:S02]  /*5fc0*/  IADD3 R21, R0, 0x48, RZ ;  /* 0x0000004800157810 */ /* 0x000fe40007ffe0ff */
[----:B------:R-:W-:Y:S02]  /*5fd0*/  @!P3 LEA.HI R3, R3, R3, RZ, 0x1 ;  /* 0x000000030303b211 */ /* 0x000fe400078f08ff */
[----:B------:R-:W-:Y:S02]  /*5fe0*/  @!P4 LEA.HI R6, R6, R6, RZ, 0x1 ;  /* 0x000000060606c211 */ /* 0x000fe400078f08ff */
[----:B------:R-:W-:Y:S02]  /*5ff0*/  @!P5 LEA.HI R10, R10, R10, RZ, 0x1 ;  /* 0x0000000a0a0ad211 */ /* 0x000fe400078f08ff */
[----:B------:R-:W-:-:S02]  /*6000*/  @!P3 LOP3.LUT R3, R3, 0xfffffffe, RZ, 0xc0, !PT ;  /* 0xfffffffe0303b812 */ /* 0x000fc400078ec0ff */
[----:B------:R-:W-:Y:S01]  /*6010*/  @!P4 LOP3.LUT R15, R6, 0xfffffffe, RZ, 0xc0, !PT ;  /* 0xfffffffe060fc812 */ /* 0x000fe200078ec0ff */
[----:B------:R-:W-:Y:S01]  /*6020*/  VIADD R6, R0, 0x38 ;  /* 0x0000003800067836 */ /* 0x000fe20000000000 */
[----:B------:R-:W-:Y:S01]  /*6030*/  @!P5 LOP3.LUT R17, R10, 0xfffffffe, RZ, 0xc0, !PT ;  /* 0xfffffffe0a11d812 */ /* 0x000fe200078ec0ff */
[--C-:B---34-:R-:W-:Y:S01]  /*6040*/  @!P2 IMAD.WIDE R10, R0, 0x4, R4.reuse ;  /* 0x00000004000aa825 */ /* 0x118fe200078e0204 */
[----:B------:R-:W-:Y:S02]  /*6050*/  ISETP.GE.AND P6, PT, R22, UR4, PT ;  /* 0x0000000416007c0c */ /* 0x000fe4000bfc6270 */
[----:B------:R-:W-:Y:S01]  /*6060*/  @!P0 LEA.HI R18, R18, R18, RZ, 0x1 ;  /* 0x0000001212128211 */ /* 0x000fe200078f08ff */
[--C-:B------:R-:W-:Y:S01]  /*6070*/  @!P3 IMAD.WIDE R12, R3, 0x4, R4.reuse ;  /* 0x00000004030cb825 */ /* 0x100fe200078e0204 */
[----:B------:R0:W-:Y:S01]  /*6080*/  @!P2 ST.E.64 desc[UR36][R10.64], R24 ;  /* 0x000000180a00a985 */ /* 0x0001e2000c101b24 */
[----:B------:R-:W-:Y:S02]  /*6090*/  @!P1 LEA.HI R19, R19, R19, RZ, 0x1 ;  /* 0x0000001313139211 */ /* 0x000fe400078f08ff */
[----:B------:R-:W-:Y:S01]  /*60a0*/  VIADD R3, R0, 0x30 ;  /* 0x0000003000037836 */ /* 0x000fe20000000000 */
[----:B------:R1:W-:Y:S01]  /*60b0*/  @!P3 ST.E.64 desc[UR36][R12.64], R28 ;  /* 0x0000001c0c00b985 */ /* 0x0003e2000c101b24 */
[----:B------:R-:W-:Y:S01]  /*60c0*/  @!P4 IMAD.WIDE R14, R15, 0x4, R4 ;  /* 0x000000040f0ec825 */ /* 0x000fe200078e0204 */
[----:B------:R-:W-:-:S02]  /*60d0*/  ISETP.GE.AND P3, PT, R6, UR4, PT ;  /* 0x0000000406007c0c */ /* 0x000fc4000bf66270 */
[----:B------:R-:W-:Y:S01]  /*60e0*/  ISETP.GE.AND P2, PT, R3, UR4, PT ;  /* 0x0000000403007c0c */ /* 0x000fe2000bf46270 */
[----:B------:R-:W-:Y:S01]  /*60f0*/  @!P5 IMAD.WIDE R16, R17, 0x4, R4 ;  /* 0x000000041110d825 */ /* 0x000fe200078e0204 */
[----:B------:R2:W-:Y:S01]  /*6100*/  @!P4 ST.E.64 desc[UR36][R14.64], R32 ;  /* 0x000000200e00c985 */ /* 0x0005e2000c101b24 */
[----:B------:R-:W-:Y:S02]  /*6110*/  ISETP.GE.AND P4, PT, R20, UR4, PT ;  /* 0x0000000414007c0c */ /* 0x000fe4000bf86270 */
[----:B------:R-:W-:Y:S01]  /*6120*/  @!P6 LEA.HI R22, R22, R22, RZ, 0x1 ;  /* 0x000000161616e211 */ /* 0x000fe200078f08ff */
[----:B------:R3:W-:Y:S01]  /*6130*/  @!P5 ST.E.64 desc[UR36][R16.64], R36 ;  /* 0x000000241000d985 */ /* 0x0007e2000c101b24 */
[----:B------:R-:W-:Y:S01]  /*6140*/  ISETP.GE.AND P5, PT, R21, UR4, PT ;  /* 0x0000000415007c0c */ /* 0x000fe2000bfa6270 */
[----:B0-----:R-:W-:Y:S01]  /*6150*/  VIADD R24, R0, 0x60 ;  /* 0x0000006000187836 */ /* 0x001fe20000000000 */
[----:B------:R-:W-:Y:S02]  /*6160*/  @!P0 LOP3.LUT R11, R18, 0xfffffffe, RZ, 0xc0, !PT ;  /* 0xfffffffe120b8812 */ /* 0x000fe400078ec0ff */
[----:B-1----:R-:W-:-:S02]  /*6170*/  @!P1 LOP3.LUT R13, R19, 0xfffffffe, RZ, 0xc0, !PT ;  /* 0xfffffffe130d9812 */ /* 0x002fc400078ec0ff */
[----:B------:R-:W-:Y:S01]  /*6180*/  @!P2 LEA.HI R3, R3, R3, RZ, 0x1 ;  /* 0x000000030303a211 */ /* 0x000fe200078f08ff */
[--C-:B------:R-:W-:Y:S01]  /*6190*/  @!P0 IMAD.WIDE R10, R11, 0x4, R4.reuse ;  /* 0x000000040b0a8825 */ /* 0x100fe200078e0204 */
[----:B------:R-:W-:Y:S02]  /*61a0*/  @!P3 LEA.HI R6, R6, R6, RZ, 0x1 ;  /* 0x000000060606b211 */ /* 0x000fe400078f08ff */
[----:B------:R-:W-:Y:S01]  /*61b0*/  @!P4 LEA.HI R20, R20, R20, RZ, 0x1 ;  /* 0x000000141414c211 */ /* 0x000fe200078f08ff */
[----:B------:R-:W-:Y:S01]  /*61c0*/  @!P1 IMAD.WIDE R12, R13, 0x4, R4 ;  /* 0x000000040d0c9825 */ /* 0x000fe200078e0204 */
[----:B------:R-:W-:Y:S01]  /*61d0*/  @!P2 LOP3.LUT R3, R3, 0xfffffffe, RZ, 0xc0, !PT ;  /* 0xfffffffe0303a812 */ /* 0x000fe200078ec0ff */
[----:B------:R0:W-:Y:S01]  /*61e0*/  @!P0 ST.E.64 desc[UR36][R10.64], R40 ;  /* 0x000000280a008985 */ /* 0x0001e2000c101b24 */
[----:B------:R-:W-:Y:S02]  /*61f0*/  @!P5 LEA.HI R21, R21, R21, RZ, 0x1 ;  /* 0x000000151515d211 */ /* 0x000fe400078f08ff */
[----:B--2---:R-:W-:Y:S01]  /*6200*/  @!P3 LOP3.LUT R15, R6, 0xfffffffe, RZ, 0xc0, !PT ;  /* 0xfffffffe060fb812 */ /* 0x004fe200078ec0ff */
[----:B------:R1:W-:Y:S01]  /*6210*/  @!P1 ST.E.64 desc[UR36][R12.64], R44 ;  /* 0x0000002c0c009985 */ /* 0x0003e2000c101b24 */
[----:B---3--:R-:W-:Y:S01]  /*6220*/  @!P4 LOP3.LUT R17, R20, 0xfffffffe, RZ, 0xc0, !PT ;  /* 0xfffffffe1411c812 */ /* 0x008fe200078ec0ff */
[----:B------:R-:W-:Y:S01]  /*6230*/  VIADD R20, R0, 0x78 ;  /* 0x0000007800147836 */ /* 0x000fe20000000000 */
[----:B------:R-:W-:-:S02]  /*6240*/  @!P5 LOP3.LUT R21, R21, 0xfffffffe, RZ, 0xc0, !PT ;  /* 0xfffffffe1515d812 */ /* 0x000fc400078ec0ff */
[----:B------:R-:W-:Y:S01]  /*6250*/  @!P6 LOP3.LUT R19, R22, 0xfffffffe, RZ, 0xc0, !PT ;  /* 0xfffffffe1613e812 */ /* 0x000fe200078ec0ff */
[----:B------:R-:W-:Y:S01]  /*6260*/  VIADD R22, R0, 0x88 ;  /* 0x0000008800167836 */ /* 0x000fe20000000000 */
[----:B------:R-:W-:Y:S02]  /*6270*/  ISETP.GE.AND P1, PT, R23, UR4, PT ;  /* 0x0000000417007c0c */ /* 0x000fe4000bf26270 */
[----:B------:R-:W-:Y:S01]  /*6280*/  ISETP.GE.AND P0, PT, R24, UR4, PT ;  /* 0x0000000418007c0c */ /* 0x000fe2000bf06270 */
[----:B0-----:R-:W-:Y:S01]  /*6290*/  @!P2 IMAD.WIDE R10, R3, 0x4, R4 ;  /* 0x00000004030aa825 */ /* 0x001fe200078e0204 */
[----:B------:R-:W-:-:S03]  /*62a0*/  IADD3 R6, R0, 0x70, RZ ;  /* 0x0000007000067810 */ /* 0x000fc60007ffe0ff */
[--C-:B-1----:R-:W-:Y:S01]  /*62b0*/  @!P3 IMAD.WIDE R12, R15, 0x4, R4.reuse ;  /* 0x000000040f0cb825 */ /* 0x102fe200078e0204 */
[----:B------:R0:W-:Y:S03]  /*62c0*/  @!P2 ST.E.64 desc[UR36][R10.64], R48 ;  /* 0x000000300a00a985 */ /* 0x0001e6000c101b24 */
[--C-:B------:R-:W-:Y:S01]  /*62d0*/  @!P4 IMAD.WIDE R14, R17, 0x4, R4.reuse ;  /* 0x00000004110ec825 */ /* 0x100fe200078e0204 */
[----:B------:R1:W-:Y:S01]  /*62e0*/  @!P3 ST.E.64 desc[UR36][R12.64], R52 ;  /* 0x000000340c00b985 */ /* 0x0003e2000c101b24 */
[----:B------:R-:W-:Y:S02]  /*62f0*/  ISETP.GE.AND P3, PT, R22, UR4, PT ;  /* 0x0000000416007c0c */ /* 0x000fe4000bf66270 */
[----:B------:R-:W-:Y:S01]  /*6300*/  @!P5 IMAD.WIDE R16, R21, 0x4, R4 ;  /* 0x000000041510d825 */ /* 0x000fe200078e0204 */
[----:B------:R2:W-:Y:S01]  /*6310*/  @!P4 ST.E.64 desc[UR36][R14.64], R56 ;  /* 0x000000380e00c985 */ /* 0x0005e2000c101b24 */
[----:B------:R-:W-:-:S02]  /*6320*/  @!P1 LEA.HI R23, R23, R23, RZ, 0x1 ;  /* 0x0000001717179211 */ /* 0x000fc400078f08ff */
[----:B------:R-:W-:Y:S01]  /*6330*/  VIADD R3, R0, 0x68 ;  /* 0x0000006800037836 */ /* 0x000fe20000000000 */
[----:B------:R3:W-:Y:S01]  /*6340*/  @!P5 ST.E.64 desc[UR36][R16.64], R60 ;  /* 0x0000003c1000d985 */ /* 0x0007e2000c101b24 */
[----:B------:R-:W-:Y:S01]  /*6350*/  @!P6 IMAD.WIDE R18, R19, 0x4, R4 ;  /* 0x000000041312e825 */ /* 0x000fe200078e0204 */
[----:B------:R-:W-:Y:S02]  /*6360*/  ISETP.GE.AND P5, PT, R20, UR4, PT ;  /* 0x0000000414007c0c */ /* 0x000fe4000bfa6270 */
[----:B------:R-:W-:Y:S01]  /*6370*/  ISETP.GE.AND P2, PT, R3, UR4, PT ;  /* 0x0000000403007c0c */ /* 0x000fe2000bf46270 */
[----:B------:R-:W-:Y:S01]  /*6380*/  VIADD R21, R0, 0x80 ;  /* 0x0000008000157836 */ /* 0x000fe20000000000 */
[----:B------:R4:W-:Y:S01]  /*6390*/  @!P6 ST.E.64 desc[UR36][R18.64], R64 ;  /* 0x000000401200e985 */ /* 0x0009e2000c101b24 */
[----:B------:R-:W-:Y:S02]  /*63a0*/  ISETP.GE.AND P6, PT, R6, UR4, PT ;  /* 0x0000000406007c0c */ /* 0x000fe4000bfc6270 */
[----:B------:R-:W-:-:S02]  /*63b0*/  @!P0 LEA.HI R24, R24, R24, RZ, 0x1 ;  /* 0x0000001818188211 */ /* 0x000fc400078f08ff */
[----:B------:R-:W-:Y:S02]  /*63c0*/  ISETP.GE.AND P4, PT, R21, UR4, PT ;  /* 0x0000000415007c0c */ /* 0x000fe4000bf86270 */
[----:B0-----:R-:W-:Y:S01]  /*63d0*/  @!P1 LOP3.LUT R11, R23, 0xfffffffe, RZ, 0xc0, !PT ;  /* 0xfffffffe170b9812 */ /* 0x001fe200078ec0ff */
[----:B------:R-:W-:Y:S01]  /*63e0*/  VIADD R23, R0, 0x90 ;  /* 0x0000009000177836 */ /* 0x000fe20000000000 */
[----:B-1----:R-:W-:Y:S02]  /*63f0*/  @!P0 LOP3.LUT R13, R24, 0xfffffffe, RZ, 0xc0, !PT ;  /* 0xfffffffe180d8812 */ /* 0x002fe400078ec0ff */
[----:B------:R-:W-:Y:S01]  /*6400*/  @!P2 LEA.HI R3, R3, R3, RZ, 0x1 ;  /* 0x000000030303a211 */ /* 0x000fe200078f08ff */
[--C-:B------:R-:W-:Y:S01]  /*6410*/  @!P1 IMAD.WIDE R10, R11, 0x4, R4.reuse ;  /* 0x000000040b0a9825 */ /* 0x100fe200078e0204 */
[----:B------:R-:W-:Y:S02]  /*6420*/  @!P5 LEA.HI R20, R20, R20, RZ, 0x1 ;  /* 0x000000141414d211 */ /* 0x000fe400078f08ff */
[----:B------:R-:W-:Y:S01]  /*6430*/  @!P6 LEA.HI R6, R6, R6, RZ, 0x1 ;  /* 0x000000060606e211 */ /* 0x000fe200078f08ff */
[----:B------:R-:W-:Y:S01]  /*6440*/  @!P0 IMAD.WIDE R12, R13, 0x4, R4 ;  /* 0x000000040d0c8825 */ /* 0x000fe200078e0204 */
[----:B------:R-:W-:Y:S01]  /*6450*/  @!P2 LOP3.LUT R3, R3, 0xfffffffe, RZ, 0xc0, !PT ;  /* 0xfffffffe0303a812 */ /* 0x000fe200078ec0ff */
[----:B------:R0:W-:Y:S01]  /*6460*/  @!P1 ST.E.64 desc[UR36][R10.64], R68 ;  /* 0x000000440a009985 */ /* 0x0001e2000c101b24 */
[----:B------:R-:W-:-:S02]  /*6470*/  @!P4 LEA.HI R21, R21, R21, RZ, 0x1 ;  /* 0x000000151515c211 */ /* 0x000fc400078f08ff */
[----:B------:R-:W-:Y:S01]  /*6480*/  @!P3 LEA.HI R22, R22, R22, RZ, 0x1 ;  /* 0x000000161616b211 */ /* 0x000fe200078f08ff */
[----:B------:R1:W-:Y:S01]  /*6490*/  @!P0 ST.E.64 desc[UR36][R12.64], R72 ;  /* 0x000000480c008985 */ /* 0x0003e2000c101b24 */
[----:B--2---:R-:W-:Y:S01]  /*64a0*/  @!P6 LOP3.LUT R15, R6, 0xfffffffe, RZ, 0xc0, !PT ;  /* 0xfffffffe060fe812 */ /* 0x004fe200078ec0ff */
[----:B------:R-:W-:Y:S01]  /*64b0*/  VIADD R6, R0, 0xa8 ;  /* 0x000000a800067836 */ /* 0x000fe20000000000 */
[----:B---3--:R-:W-:Y:S01]  /*64c0*/  @!P5 LOP3.LUT R17, R20, 0xfffffffe, RZ, 0xc0, !PT ;  /* 0xfffffffe1411d812 */ /* 0x008fe200078ec0ff */
[----:B------:R-:W-:Y:S01]  /*64d0*/  VIADD R20, R0, 0xb0 ;  /* 0x000000b000147836 */ /* 0x000fe20000000000 */
[----:B------:R-:W-:Y:S02]  /*64e0*/  @!P4 LOP3.LUT R21, R21, 0xfffffffe, RZ, 0xc0, !PT ;  /* 0xfffffffe1515c812 */ /* 0x000fe400078ec0ff */
[----:B----4-:R-:W-:Y:S02]  /*64f0*/  @!P3 LOP3.LUT R19, R22, 0xfffffffe, RZ, 0xc0, !PT ;  /* 0xfffffffe1613b812 */ /* 0x010fe400078ec0ff */
[----:B------:R-:W-:Y:S01]  /*6500*/  IADD3 R24, R0, 0x98, RZ ;  /* 0x0000009800187810 */ /* 0x000fe20007ffe0ff */
[----:B0-----:R-:W-:Y:S01]  /*6510*/  @!P2 IMAD.WIDE R10, R3, 0x4, R4 ;  /* 0x00000004030aa825 */ /* 0x001fe200078e0204 */
[----:B------:R-:W-:-:S02]  /*6520*/  ISETP.GE.AND P0, PT, R23, UR4, PT ;  /* 0x0000000417007c0c */ /* 0x000fc4000bf06270 */
[----:B------:R-:W-:Y:S01]  /*6530*/  ISETP.GE.AND P1, PT, R24, UR4, PT ;  /* 0x0000000418007c0c */ /* 0x000fe2000bf26270 */
[C---:B------:R-:W-:Y:S01]  /*6540*/  VIADD R3, R0.reuse, 0xa0 ;  /* 0x000000a000037836 */ /* 0x040fe20000000000 */
[----:B------:R0:W-:Y:S01]  /*6550*/  @!P2 ST.E.64 desc[UR36][R10.64], R76 ;  /* 0x0000004c0a00a985 */ /* 0x0001e2000c101b24 */
[--C-:B-1----:R-:W-:Y:S01]  /*6560*/  @!P6 IMAD.WIDE R12, R15, 0x4, R4.reuse ;  /* 0x000000040f0ce825 */ /* 0x102fe200078e0204 */
[----:B------:R-:W-:Y:S02]  /*6570*/  IADD3 R22, R0, 0xc0, RZ ;  /* 0x000000c000167810 */ /* 0x000fe40007ffe0ff */
[----:B------:R-:W-:Y:S01]  /*6580*/  ISETP.GE.AND P2, PT, R3, UR4, PT ;  /* 0x0000000403007c0c */ /* 0x000fe2000bf46270 */
[--C-:B------:R-:W-:Y:S01]  /*6590*/  @!P5 IMAD.WIDE R14, R17, 0x4, R4.reuse ;  /* 0x00000004110ed825 */ /* 0x100fe200078e0204 */
[----:B------:R1:W-:Y:S01]  /*65a0*/  @!P6 ST.E.64 desc[UR36][R12.64], R80 ;  /* 0x000000500c00e985 */ /* 0x0003e2000c101b24 */
[----:B------:R-:W-:Y:S02]  /*65b0*/  ISETP.GE.AND P6, PT, R22, UR4, PT ;  /* 0x0000000416007c0c */ /* 0x000fe4000bfc6270 */
[----:B------:R-:W-:Y:S01]  /*65c0*/  @!P4 IMAD.WIDE R16, R21, 0x4, R4 ;  /* 0x000000041510c825 */ /* 0x000fe200078e0204 */
[----:B------:R2:W-:Y:S01]  /*65d0*/  @!P5 ST.E.64 desc[UR36][R14.64], R84 ;  /* 0x000000540e00d985 */ /* 0x0005e2000c101b24 */
[----:B------:R-:W-:-:S02]  /*65e0*/  @!P0 LEA.HI R23, R23, R23, RZ, 0x1 ;  /* 0x0000001717178211 */ /* 0x000fc400078f08ff */
[----:B------:R-:W-:Y:S01]  /*65f0*/  @!P3 IMAD.WIDE R18, R19, 0x4, R4 ;  /* 0x000000041312b825 */ /* 0x000fe200078e0204 */
[----:B------:R3:W-:Y:S01]  /*6600*/  @!P4 ST.E.64 desc[UR36][R16.64], R88 ;  /* 0x000000581000c985 */ /* 0x0007e2000c101b24 */
[----:B------:R-:W-:Y:S02]  /*6610*/  ISETP.GE.AND P4, PT, R20, UR4, PT ;  /* 0x0000000414007c0c */ /* 0x000fe4000bf86270 */
[----:B------:R-:W-:Y:S01]  /*6620*/  VIADD R21, R0, 0xb8 ;  /* 0x000000b800157836 */ /* 0x000fe20000000000 */
[----:B------:R4:W-:Y:S01]  /*6630*/  @!P3 ST.E.64 desc[UR36][R18.64], R92 ;  /* 0x0000005c1200b985 */ /* 0x0009e2000c101b24 */
[----:B------:R-:W-:Y:S02]  /*6640*/  ISETP.GE.AND P3, PT, R6, UR4, PT ;  /* 0x0000000406007c0c */ /* 0x000fe4000bf66270 */
[----:B------:R-:W-:Y:S02]  /*6650*/  @!P1 LEA.HI R24, R24, R24, RZ, 0x1 ;  /* 0x0000001818189211 */ /* 0x000fe400078f08ff */
[----:B------:R-:W-:-:S02]  /*6660*/  ISETP.GE.AND P5, PT, R21, UR4, PT ;  /* 0x0000000415007c0c */ /* 0x000fc4000bfa6270 */
[----:B------:R-:W-:Y:S02]  /*6670*/  @!P2 LEA.HI R3, R3, R3, RZ, 0x1 ;  /* 0x000000030303a211 */ /* 0x000fe400078f08ff */
[----:B0-----:R-:W-:Y:S02]  /*6680*/  @!P0 LOP3.LUT R11, R23, 0xfffffffe, RZ, 0xc0, !PT ;  /* 0xfffffffe170b8812 */ /* 0x001fe400078ec0ff */
[----:B-1----:R-:W-:Y:S02]  /*6690*/  @!P1 LOP3.LUT R13, R24, 0xfffffffe, RZ, 0xc0, !PT ;  /* 0xfffffffe180d9812 */ /* 0x002fe400078ec0ff */
[----:B------:R-:W-:Y:S01]  /*66a0*/  @!P2 LOP3.LUT R3, R3, 0xfffffffe, RZ, 0xc0, !PT ;  /* 0xfffffffe0303a812 */ /* 0x000fe200078ec0ff */
[--C-:B------:R-:W-:Y:S01]  /*66b0*/  @!P0 IMAD.WIDE R10, R11, 0x4, R4.reuse ;  /* 0x000000040b0a8825 */ /* 0x100fe200078e0204 */
[----:B------:R-:W-:Y:S02]  /*66c0*/  @!P3 LEA.HI R6, R6, R6, RZ, 0x1 ;  /* 0x000000060606b211 */ /* 0x000fe400078f08ff */
[----:B------:R-:W-:Y:S01]  /*66d0*/  @!P4 LEA.HI R20, R20, R20, RZ, 0x1 ;  /* 0x000000141414c211 */ /* 0x000fe200078f08ff */
[--C-:B------:R-:W-:Y:S01]  /*66e0*/  @!P1 IMAD.WIDE R12, R13, 0x4, R4.reuse ;  /* 0x000000040d0c9825 */ /* 0x100fe200078e0204 */
[----:B------:R-:W-:Y:S01]  /*66f0*/  @!P6 LEA.HI R22, R22, R22, RZ, 0x1 ;  /* 0x000000161616e211 */ /* 0x000fe200078f08ff */
[----:B------:R0:W-:Y:S01]  /*6700*/  @!P0 ST.E.64 desc[UR36][R10.64], R96 ;  /* 0x000000600a008985 */ /* 0x0001e2000c101b24 */
[----:B------:R-:W-:Y:S01]  /*6710*/  @!P5 LEA.HI R21, R21, R21, RZ, 0x1 ;  /* 0x000000151515d211 */ /* 0x000fe200078f08ff */
[--C-:B--2---:R-:W-:Y:S01]  /*6720*/  @!P2 IMAD.WIDE R14, R3, 0x4, R4.reuse ;  /* 0x00000004030ea825 */ /* 0x104fe200078e0204 */
[----:B---3--:R-:W-:Y:S01]  /*6730*/  @!P3 LOP3.LUT R17, R6, 0xfffffffe, RZ, 0xc0, !PT ;  /* 0xfffffffe0611b812 */ /* 0x008fe200078ec0ff */
[----:B------:R1:W-:Y:S01]  /*6740*/  @!P1 ST.E.64 desc[UR36][R12.64], R100 ;  /* 0x000000640c009985 */ /* 0x0003e2000c101b24 */
[----:B----4-:R-:W-:Y:S01]  /*6750*/  @!P4 LOP3.LUT R19, R20, 0xfffffffe, RZ, 0xc0, !PT ;  /* 0xfffffffe1413c812 */ /* 0x010fe200078ec0ff */
[----:B------:R-:W-:Y:S01]  /*6760*/  VIADD R6, R0, 0xd0 ;  /* 0x000000d000067836 */ /* 0x000fe20000000000 */
[----:B------:R-:W-:Y:S01]  /*6770*/  @!P6 LOP3.LUT R3, R22, 0xfffffffe, RZ, 0xc0, !PT ;  /* 0xfffffffe1603e812 */ /* 0x000fe200078ec0ff */
[----:B------:R2:W-:Y:S01]  /*6780*/  @!P2 ST.E.64 desc[UR36][R14.64], R104 ;  /* 0x000000680e00a985 */ /* 0x0005e2000c101b24 */
[----:B------:R-:W-:Y:S01]  /*6790*/  @!P5 LOP3.LUT R21, R21, 0xfffffffe, RZ, 0xc0, !PT ;  /* 0xfffffffe1515d812 */ /* 0x000fe200078ec0ff */
[----:B------:R-:W-:Y:S01]  /*67a0*/  VIADD R20, R0, 0xd8 ;  /* 0x000000d800147836 */ /* 0x000fe20000000000 */
[----:B------:R-:W-:Y:S01]  /*67b0*/  ISETP.GE.AND P1, PT, R6, UR4, PT ;  /* 0x0000000406007c0c */ /* 0x000fe2000bf26270 */
[----:B0-----:R-:W-:-:S03]  /*67c0*/  @!P3 IMAD.WIDE R10, R17, 0x4, R4 ;  /* 0x00000004110ab825 */ /* 0x001fc600078e0204 */
[----:B------:R-:W-:Y:S01]  /*67d0*/  ISETP.GE.AND P2, PT, R20, UR4, PT ;  /* 0x0000000414007c0c */ /* 0x000fe2000bf46270 */
[--C-:B-1----:R-:W-:Y:S01]  /*67e0*/  @!P4 IMAD.WIDE R12, R19, 0x4, R4.reuse ;  /* 0x00000004130cc825 */ /* 0x102fe200078e0204 */
[----:B------:R0:W-:Y:S03]  /*67f0*/  @!P3 ST.E.64 desc[UR36][R10.64], R108 ;  /* 0x0000006c0a00b985 */ /* 0x0001e6000c101b24 */
[--C-:B------:R-:W-:Y:S01]  /*6800*/  @!P6 IMAD.WIDE R18, R3, 0x4, R4.reuse ;  /* 0x000000040312e825 */ /* 0x100fe200078e0204 */
[----:B--2---:R-:W-:Y:S01]  /*6810*/  IADD3 R14, R0, 0xe8, RZ ;  /* 0x000000e8000e7810 */ /* 0x004fe20007ffe0ff */
[----:B------:R1:W-:Y:S02]  /*6820*/  @!P4 ST.E.64 desc[UR36][R12.64], R112 ;  /* 0x000000700c00c985 */ /* 0x0003e4000c101b24 */
[----:B------:R-:W-:Y:S01]  /*6830*/  @!P1 LEA.HI R6, R6, R6, RZ, 0x1 ;  /* 0x0000000606069211 */ /* 0x000fe200078f08ff */
[----:B------:R-:W-:Y:S01]  /*6840*/  VIADD R3, R0, 0xc8 ;  /* 0x000000c800037836 */ /* 0x000fe20000000000 */
[----:B------:R-:W-:Y:S01]  /*6850*/  ISETP.GE.AND P4, PT, R14, UR4, PT ;  /* 0x000000040e007c0c */ /* 0x000fe2000bf86270 */
[----:B------:R-:W-:Y:S01]  /*6860*/  @!P5 IMAD.WIDE R16, R21, 0x4, R4 ;  /* 0x000000041510d825 */ /* 0x000fe200078e0204 */
[----:B------:R-:W-:-:S02]  /*6870*/  @!P2 LEA.HI R20, R20, R20, RZ, 0x1 ;  /* 0x000000141414a211 */ /* 0x000fc400078f08ff */
[----:B------:R-:W-:Y:S01]  /*6880*/  ISETP.GE.AND P0, PT, R3, UR4, PT ;  /* 0x0000000403007c0c */ /* 0x000fe2000bf06270 */
[C---:B------:R-:W-:Y:S01]  /*6890*/  VIADD R21, R0.reuse, 0xe0 ;  /* 0x000000e000157836 */ /* 0x040fe20000000000 */
[----:B------:R2:W-:Y:S01]  /*68a0*/  @!P5 ST.E.64 desc[UR36][R16.64], R116 ;  /* 0x000000741000d985 */ /* 0x0005e2000c101b24 */
[C---:B------:R-:W-:Y:S02]  /*68b0*/  VIADD R15, R0.reuse, 0xf0 ;  /* 0x000000f0000f7836 */ /* 0x040fe40000000000 */
[----:B0-----:R-:W-:Y:S01]  /*68c0*/  VIADD R11, R0, 0xf8 ;  /* 0x000000f8000b7836 */ /* 0x001fe20000000000 */
[----:B------:R0:W-:Y:S01]  /*68d0*/  @!P6 ST.E.64 desc[UR36][R18.64], R120 ;  /* 0x000000781200e985 */ /* 0x0001e2000c101b24 */
[----:B------:R-:W-:Y:S02]  /*68e0*/  ISETP.GE.AND P3, PT, R21, UR4, PT ;  /* 0x0000000415007c0c */ /* 0x000fe4000bf66270 */
[----:B------:R-:W-:Y:S02]  /*68f0*/  ISETP.GE.AND P5, PT, R15, UR4, PT ;  /* 0x000000040f007c0c */ /* 0x000fe4000bfa6270 */
[----:B------:R-:W-:-:S02]  /*6900*/  ISETP.GE.AND P6, PT, R11, UR4, PT ;  /* 0x000000040b007c0c */ /* 0x000fc4000bfc6270 */
[----:B------:R-:W-:Y:S02]  /*6910*/  @!P0 LEA.HI R3, R3, R3, RZ, 0x1 ;  /* 0x0000000303038211 */ /* 0x000fe400078f08ff */
[----:B------:R-:W-:Y:S02]  /*6920*/  @!P4 LEA.HI R14, R14, R14, RZ, 0x1 ;  /* 0x0000000e0e0ec211 */ /* 0x000fe400078f08ff */
[----:B------:R-:W-:Y:S02]  /*6930*/  @!P0 LOP3.LUT R3, R3, 0xfffffffe, RZ, 0xc0, !PT ;  /* 0xfffffffe03038812 */ /* 0x000fe400078ec0ff */
[----:B-1----:R-:W-:Y:S02]  /*6940*/  @!P1 LOP3.LUT R13, R6, 0xfffffffe, RZ, 0xc0, !PT ;  /* 0xfffffffe060d9812 */ /* 0x002fe400078ec0ff */
[----:B------:R-:W-:Y:S02]  /*6950*/  @!P3 LEA.HI R21, R21, R21, RZ, 0x1 ;  /* 0x000000151515b211 */ /* 0x000fe400078f08ff */
[----:B------:R-:W-:Y:S01]  /*6960*/  @!P5 LEA.HI R10, R15, R15, RZ, 0x1 ;  /* 0x0000000f0f0ad211 */ /* 0x000fe200078f08ff */
[----:B------:R-:W-:Y:S01]  /*6970*/  @!P1 IMAD.WIDE R12, R13, 0x4, R4 ;  /* 0x000000040d0c9825 */ /* 0x000fe200078e0204 */
[----:B------:R-:W-:-:S02]  /*6980*/  @!P6 LEA.HI R11, R11, R11, RZ, 0x1 ;  /* 0x0000000b0b0be211 */ /* 0x000fc400078f08ff */
[----:B------:R-:W-:Y:S02]  /*6990*/  @!P2 LOP3.LUT R15, R20, 0xfffffffe, RZ, 0xc0, !PT ;  /* 0xfffffffe140fa812 */ /* 0x000fe400078ec0ff */
[----:B--2---:R-:W-:Y:S02]  /*69a0*/  @!P3 LOP3.LUT R17, R21, 0xfffffffe, RZ, 0xc0, !PT ;  /* 0xfffffffe1511b812 */ /* 0x004fe400078ec0ff */
[----:B0-----:R-:W-:Y:S01]  /*69b0*/  @!P4 LOP3.LUT R19, R14, 0xfffffffe, RZ, 0xc0, !PT ;  /* 0xfffffffe0e13c812 */ /* 0x001fe200078ec0ff */
[--C-:B------:R-:W-:Y:S01]  /*69c0*/  @!P2 IMAD.WIDE R14, R15, 0x4, R4.reuse ;  /* 0x000000040f0ea825 */ /* 0x100fe200078e0204 */
[----:B------:R-:W-:Y:S02]  /*69d0*/  @!P5 LOP3.LUT R21, R10, 0xfffffffe, RZ, 0xc0, !PT ;  /* 0xfffffffe0a15d812 */ /* 0x000fe400078ec0ff */
[----:B------:R-:W-:Y:S01]  /*69e0*/  @!P6 LOP3.LUT R23, R11, 0xfffffffe, RZ, 0xc0, !PT ;  /* 0xfffffffe0b17e812 */ /* 0x000fe200078ec0ff */
[----:B------:R-:W-:-:S04]  /*69f0*/  @!P0 IMAD.WIDE R10, R3, 0x4, R4 ;  /* 0x00000004030a8825 */ /* 0x000fc800078e0204 */
[--C-:B------:R-:W-:Y:S01]  /*6a00*/  @!P3 IMAD.WIDE R16, R17, 0x4, R4.reuse ;  /* 0x000000041110b825 */ /* 0x100fe200078e0204 */
[----:B------:R1:W-:Y:S03]  /*6a10*/  @!P0 ST.E.64 desc[UR36][R10.64], R124 ;  /* 0x0000007c0a008985 */ /* 0x0003e6000c101b24 */
[--C-:B------:R-:W-:Y:S01]  /*6a20*/  @!P4 IMAD.WIDE R18, R19, 0x4, R4.reuse ;  /* 0x000000041312c825 */ /* 0x100fe200078e0204 */
[----:B------:R1:W-:Y:S03]  /*6a30*/  @!P1 ST.E.64 desc[UR36][R12.64], R128 ;  /* 0x000000800c009985 */ /* 0x0003e6000c101b24 */
[--C-:B------:R-:W-:Y:S01]  /*6a40*/  @!P5 IMAD.WIDE R20, R21, 0x4, R4.reuse ;  /* 0x000000041514d825 */ /* 0x100fe200078e0204 */
[----:B------:R1:W-:Y:S03]  /*6a50*/  @!P2 ST.E.64 desc[UR36][R14.64], R132 ;  /* 0x000000840e00a985 */ /* 0x0003e6000c101b24 */
[----:B------:R-:W-:Y:S01]  /*6a60*/  @!P6 IMAD.WIDE R4, R23, 0x4, R4 ;  /* 0x000000041704e825 */ /* 0x000fe200078e0204 */
[----:B------:R1:W-:Y:S04]  /*6a70*/  @!P3 ST.E.64 desc[UR36][R16.64], R136 ;  /* 0x000000881000b985 */ /* 0x0003e8000c101b24 */
[----:B------:R1:W-:Y:S04]  /*6a80*/  @!P4 ST.E.64 desc[UR36][R18.64], R140 ;  /* 0x0000008c1200c985 */ /* 0x0003e8000c101b24 */
[----:B------:R1:W-:Y:S04]  /*6a90*/  @!P5 ST.E.64 desc[UR36][R20.64], R144 ;  /* 0x000000901400d985 */ /* 0x0003e8000c101b24 */
[----:B------:R1:W-:Y:S02]  /*6aa0*/  @!P6 ST.E.64 desc[UR36][R4.64], R148 ;  /* 0x000000940400e985 */ /* 0x0003e4000c101b24 */
.L_x_37:
[----:B------:R-:W-:Y:S05]  /*6ab0*/  BSYNC B0 ;  /* 0x0000000000007941 */ /* 0x000fea0003800000 */
.L_x_36:
[----:B------:R-:W-:Y:S01]  /*6ac0*/  ISETP.GE.AND P0, PT, R9, R8, PT ;  /* 0x000000080900720c */ /* 0x000fe20003f06270 */
[----:B0-----:R0:W2:Y:S04]  /*6ad0*/  SHFL.IDX PT, R3, R7, 0x1, 0x1c1f ;  /* 0x003c1f0007037f89 */ /* 0x0010a800000e0000 */
[----:B------:R-:W0:Y:S08]  /*6ae0*/  SHFL.IDX PT, R2, R2, 0x1, 0x1c1f ;  /* 0x003c1f0002027f89 */ /* 0x000e3000000e0000 */
[----:B------:R-:W-:Y:S05]  /*6af0*/  @P0 BRA `(.L_x_8) ;  /* 0x0000004400b00947 */ /* 0x000fea0003800000 */
[C---:B-1-3--:R-:W-:Y:S01]  /*6b00*/  VIADD R4, R0.reuse, 0x8 ;  /* 0x0000000800047836 */ /* 0x04afe20000000000 */
[----:B------:R-:W-:Y:S01]  /*6b10*/  ULDC UR4, c[0x0][0xac8] ;  /* 0x0002b20000047ab9 */ /* 0x000fe20000000800 */
[C---:B----4-:R-:W-:Y:S01]  /*6b20*/  VIADD R5, R0.reuse, 0x10 ;  /* 0x0000001000057836 */ /* 0x050fe20000000000 */
[C---:B------:R-:W-:Y:S01]  /*6b30*/  ISETP.GE.AND P0, PT, R0.reuse, UR4, PT ;  /* 0x0000000400007c0c */ /* 0x040fe2000bf06270 */
[----:B------:R-:W-:Y:S01]  /*6b40*/  VIADD R11, R0, 0x20 ;  /* 0x00000020000b7836 */ /* 0x000fe20000000000 */
[----:B------:R-:W-:Y:S01]  /*6b50*/  ISETP.GE.AND P1, PT, R4, UR4, PT ;  /* 0x0000000404007c0c */ /* 0x000fe2000bf26270 */
[C---:B------:R-:W-:Y:S01]  /*6b60*/  VIADD R12, R0.reuse, 0x28 ;  /* 0x00000028000c7836 */ /* 0x040fe20000000000 */
[----:B------:R-:W-:Y:S01]  /*6b70*/  ISETP.GE.AND P2, PT, R5, UR4, PT ;  /* 0x0000000405007c0c */ /* 0x000fe2000bf46270 */
[C---:B------:R-:W-:Y:S01]  /*6b80*/  VIADD R13, R0.reuse, 0x30 ;  /* 0x00000030000d7836 */ /* 0x040fe20000000000 */
[C---:B------:R-:W-:Y:S01]  /*6b90*/  IADD3 R10, R0.reuse, 0x18, RZ ;  /* 0x00000018000a7810 */ /* 0x040fe20007ffe0ff */
[C---:B------:R-:W-:Y:S01]  /*6ba0*/  VIADD R14, R0.reuse, 0x38 ;  /* 0x00000038000e7836 */ /* 0x040fe20000000000 */
[----:B------:R-:W-:Y:S01]  /*6bb0*/  ISETP.GE.AND P6, PT, R11, UR4, PT ;  /* 0x000000040b007c0c */ /* 0x000fe2000bfc6270 */
[----:B------:R-:W-:Y:S01]  /*6bc0*/  VIADD R16, R0, 0x48 ;  /* 0x0000004800107836 */ /* 0x000fe20000000000 */
[----:B------:R-:W-:Y:S01]  /*6bd0*/  ISETP.GE.AND P5, PT, R10, UR4, PT ;  /* 0x000000040a007c0c */ /* 0x000fe2000bfa6270 */
[C---:B------:R-:W-:Y:S01]  /*6be0*/  VIADD R18, R0.reuse, 0x50 ;  /* 0x0000005000127836 */ /* 0x040fe20000000000 */
[C---:B------:R-:W-:Y:S01]  /*6bf0*/  IADD3 R15, R0.reuse, 0x40, RZ ;  /* 0x00000040000f7810 */ /* 0x040fe20007ffe0ff */
[----:B------:R-:W-:Y:S01]  /*6c00*/  VIADD R19, R0, 0x58 ;  /* 0x0000005800137836 */ /* 0x000fe20000000000 */
[----:B------:R-:W-:Y:S01]  /*6c10*/  ISETP.GE.AND P4, PT, R16, UR4, PT ;  /* 0x0000000410007c0c */ /* 0x000fe2000bf86270 */
[----:B------:R-:W-:Y:S01]  /*6c20*/  VIADD R20, R0, 0x80 ;  /* 0x0000008000147836 */ /* 0x000fe20000000000 */
[----:B------:R-:W-:-:S02]  /*6c30*/  @!P1 LEA.HI R4, R4, R4, RZ, 0x1 ;  /* 0x0000000404049211 */ /* 0x000fc400078f08ff */
[----:B------:R-:W-:Y:S02]  /*6c40*/  @!P2 LEA.HI R5, R5, R5, RZ, 0x1 ;  /* 0x000000050505a211 */ /* 0x000fe400078f08ff */
[----:B0-----:R-:W-:Y:S02]  /*6c50*/  @!P1 LOP3.LUT R7, R4, 0xfffffffe, RZ, 0xc0, !PT ;  /* 0xfffffffe04079812 */ /* 0x001fe400078ec0ff */
[----:B------:R-:W-:Y:S01]  /*6c60*/  @!P2 LOP3.LUT R9, R5, 0xfffffffe, RZ, 0xc0, !PT ;  /* 0xfffffffe0509a812 */ /* 0x000fe200078ec0ff */
[--C-:B--2---:R-:W-:Y:S01]  /*6c70*/  @!P0 IMAD.WIDE R4, R0, 0x4, R2.reuse ;  /* 0x0000000400048825 */ /* 0x104fe200078e0202 */
[----:B------:R-:W-:Y:S02]  /*6c80*/  ISETP.GE.AND P3, PT, R15, UR4, PT ;  /* 0x000000040f007c0c */ /* 0x000fe4000bf66270 */
[----:B------:R-:W-:Y:S01]  /*6c90*/  @!P5 LEA.HI R10, R10, R10, RZ, 0x1 ;  /* 0x0000000a0a0ad211 */ /* 0x000fe200078f08ff */
[----:B------:R-:W-:Y:S01]  /*6ca0*/  @!P1 IMAD.WIDE R6, R7, 0x4, R2 ;  /* 0x0000000407069825 */ /* 0x000fe200078e0202 */
[----:B------:R0:W-:Y:S01]  /*6cb0*/  @!P0 ST.E.64 desc[UR36][R4.64], R26 ;  /* 0x0000001a04008985 */ /* 0x0001e2000c101b24 */
[----:B------:R-:W-:-:S02]  /*6cc0*/  ISETP.GE.AND P0, PT, R12, UR4, PT ;  /* 0x000000040c007c0c */ /* 0x000fc4000bf06270 */
[----:B------:R-:W-:Y:S01]  /*6cd0*/  @!P2 IMAD.WIDE R8, R9, 0x4, R2 ;  /* 0x000000040908a825 */ /* 0x000fe200078e0202 */
[----:B------:R1:W-:Y:S01]  /*6ce0*/  @!P1 ST.E.64 desc[UR36][R6.64], R30 ;  /* 0x0000001e06009985 */ /* 0x0003e2000c101b24 */
[----:B------:R-:W-:Y:S02]  /*6cf0*/  ISETP.GE.AND P1, PT, R13, UR4, PT ;  /* 0x000000040d007c0c */ /* 0x000fe4000bf26270 */
[----:B------:R-:W-:Y:S01]  /*6d00*/  @!P6 LEA.HI R11, R11, R11, RZ, 0x1 ;  /* 0x0000000b0b0be211 */ /* 0x000fe200078f08ff */
[----:B------:R2:W-:Y:S01]  /*6d10*/  @!P2 ST.E.64 desc[UR36][R8.64], R34 ;  /* 0x000000220800a985 */ /* 0x0005e2000c101b24 */
[----:B------:R-:W-:Y:S02]  /*6d20*/  ISETP.GE.AND P2, PT, R14, UR4, PT ;  /* 0x000000040e007c0c */ /* 0x000fe4000bf46270 */
[----:B------:R-:W-:Y:S02]  /*6d30*/  @!P3 LEA.HI R15, R15, R15, RZ, 0x1 ;  /* 0x0000000f0f0fb211 */ /* 0x000fe400078f08ff */
[----:B------:R-:W-:-:S02]  /*6d40*/  @!P4 LEA.HI R16, R16, R16, RZ, 0x1 ;  /* 0x000000101010c211 */ /* 0x000fc400078f08ff */
[----:B0-----:R-:W-:Y:S02]  /*6d50*/  @!P5 LOP3.LUT R5, R10, 0xfffffffe, RZ, 0xc0, !PT ;  /* 0xfffffffe0a05d812 */ /* 0x001fe400078ec0ff */
[----:B------:R-:W-:Y:S02]  /*6d60*/  @!P0 LEA.HI R12, R12, R12, RZ, 0x1 ;  /* 0x0000000c0c0c8211 */ /* 0x000fe400078f08ff */
[----:B-1----:R-:W-:Y:S01]  /*6d70*/  @!P6 LOP3.LUT R7, R11, 0xfffffffe, RZ, 0xc0, !PT ;  /* 0xfffffffe0b07e812 */ /* 0x002fe200078ec0ff */
[--C-:B------:R-:W-:Y:S01]  /*6d80*/  @!P5 IMAD.WIDE R4, R5, 0x4, R2.reuse ;  /* 0x000000040504d825 */ /* 0x100fe200078e0202 */
[----:B------:R-:W-:Y:S02]  /*6d90*/  @!P1 LEA.HI R13, R13, R13, RZ, 0x1 ;  /* 0x0000000d0d0d9211 */ /* 0x000fe400078f08ff */
[----:B------:R-:W-:Y:S01]  /*6da0*/  @!P2 LEA.HI R14, R14, R14, RZ, 0x1 ;  /* 0x0000000e0e0ea211 */ /* 0x000fe200078f08ff */
[----:B------:R-:W-:Y:S01]  /*6db0*/  @!P6 IMAD.WIDE R6, R7, 0x4, R2 ;  /* 0x000000040706e825 */ /* 0x000fe200078e0202 */
[----:B--2---:R-:W-:Y:S01]  /*6dc0*/  @!P0 LOP3.LUT R9, R12, 0xfffffffe, RZ, 0xc0, !PT ;  /* 0xfffffffe0c098812 */ /* 0x004fe200078ec0ff */
[----:B------:R0:W-:Y:S01]  /*6dd0*/  @!P5 ST.E.64 desc[UR36][R4.64], R38 ;  /* 0x000000260400d985 */ /* 0x0001e2000c101b24 */
[----:B------:R-:W-:-:S02]  /*6de0*/  @!P1 LOP3.LUT R13, R13, 0xfffffffe, RZ, 0xc0, !PT ;  /* 0xfffffffe0d0d9812 */ /* 0x000fc400078ec0ff */
[----:B------:R-:W-:Y:S01]  /*6df0*/  @!P2 LOP3.LUT R11, R14, 0xfffffffe, RZ, 0xc0, !PT ;  /* 0xfffffffe0e0ba812 */ /* 0x000fe200078ec0ff */
[----:B------:R1:W-:Y:S01]  /*6e00*/  @!P6 ST.E.64 desc[UR36][R6.64], R42 ;  /* 0x0000002a0600e985 */ /* 0x0003e2000c101b24 */
[----:B------:R-:W-:Y:S01]  /*6e10*/  @!P3 LOP3.LUT R15, R15, 0xfffffffe, RZ, 0xc0, !PT ;  /* 0xfffffffe0f0fb812 */ /* 0x000fe200078ec0ff */
[----:B------:R-:W-:Y:S01]  /*6e20*/  VIADD R14, R0, 0x60 ;  /* 0x00000060000e7836 */ /* 0x000fe20000000000 */
[----:B------:R-:W-:Y:S01]  /*6e30*/  @!P4 LOP3.LUT R17, R16, 0xfffffffe, RZ, 0xc0, !PT ;  /* 0xfffffffe1011c812 */ /* 0x000fe200078ec0ff */
[----:B------:R-:W-:Y:S01]  /*6e40*/  VIADD R16, R0, 0x70 ;  /* 0x0000007000107836 */ /* 0x000fe20000000000 */
[----:B------:R-:W-:Y:S02]  /*6e50*/  ISETP.GE.AND P5, PT, R18, UR4, PT ;  /* 0x0000000412007c0c */ /* 0x000fe4000bfa6270 */
[----:B------:R-:W-:Y:S01]  /*6e60*/  ISETP.GE.AND P6, PT, R19, UR4, PT ;  /* 0x0000000413007c0c */ /* 0x000fe2000bfc6270 */
[----:B0-----:R-:W-:-:S04]  /*6e70*/  @!P0 IMAD.WIDE R4, R9, 0x4, R2 ;  /* 0x0000000409048825 */ /* 0x001fc800078e0202 */
[--C-:B-1----:R-:W-:Y:S01]  /*6e80*/  @!P1 IMAD.WIDE R6, R13, 0x4, R2.reuse ;  /* 0x000000040d069825 */ /* 0x102fe200078e0202 */
[----:B------:R0:W-:Y:S01]  /*6e90*/  @!P0 ST.E.64 desc[UR36][R4.64], R46 ;  /* 0x0000002e04008985 */ /* 0x0001e2000c101b24 */
[----:B------:R-:W-:Y:S02]  /*6ea0*/  ISETP.GE.AND P0, PT, R20, UR4, PT ;  /* 0x0000000414007c0c */ /* 0x000fe4000bf06270 */
[--C-:B------:R-:W-:Y:S01]  /*6eb0*/  @!P2 IMAD.WIDE R8, R11, 0x4, R2.reuse ;  /* 0x000000040b08a825 */ /* 0x100fe200078e0202 */
[----:B------:R1:W-:Y:S01]  /*6ec0*/  @!P1 ST.E.64 desc[UR36][R6.64], R50 ;  /* 0x0000003206009985 */ /* 0x0003e2000c101b24 */
[----:B------:R-:W-:Y:S02]  /*6ed0*/  @!P5 LEA.HI R18, R18, R18, RZ, 0x1 ;  /* 0x000000121212d211 */ /* 0x000fe400078f08ff */
[----:B------:R-:W-:Y:S01]  /*6ee0*/  @!P3 IMAD.WIDE R10, R15, 0x4, R2 ;  /* 0x000000040f0ab825 */ /* 0x000fe200078e0202 */
[----:B------:R2:W-:Y:S01]  /*6ef0*/  @!P2 ST.E.64 desc[UR36][R8.64], R54 ;  /* 0x000000360800a985 */ /* 0x0005e2000c101b24 */
[----:B------:R-:W-:-:S02]  /*6f00*/  IADD3 R15, R0, 0x68, RZ ;  /* 0x00000068000f7810 */ /* 0x000fc40007ffe0ff */
[----:B------:R-:W-:Y:S01]  /*6f10*/  @!P4 IMAD.WIDE R12, R17, 0x4, R2 ;  /* 0x00000004110cc825 */ /* 0x000fe200078e0202 */
[----:B------:R3:W-:Y:S01]  /*6f20*/  @!P3 ST.E.64 desc[UR36][R10.64], R58 ;  /* 0x0000003a0a00b985 */ /* 0x0007e2000c101b24 */
[----:B------:R-:W-:Y:S02]  /*6f30*/  ISETP.GE.AND P3, PT, R15, UR4, PT ;  /* 0x000000040f007c0c */ /* 0x000fe4000bf66270 */
[----:B------:R-:W-:Y:S01]  /*6f40*/  VIADD R17, R0, 0x78 ;  /* 0x0000007800117836 */ /* 0x000fe20000000000 */
[----:B------:R4:W-:Y:S01]  /*6f50*/  @!P4 ST.E.64 desc[UR36][R12.64], R62 ;  /* 0x0000003e0c00c985 */ /* 0x0009e2000c101b24 */
[----:B------:R-:W-:Y:S02]  /*6f60*/  ISETP.GE.AND P4, PT, R14, UR4, PT ;  /* 0x000000040e007c0c */ /* 0x000fe4000bf86270 */
[----:B------:R-:W-:Y:S02]  /*6f70*/  ISETP.GE.AND P2, PT, R16, UR4, PT ;  /* 0x0000000410007c0c */ /* 0x000fe4000bf46270 */
[----:B------:R-:W-:-:S02]  /*6f80*/  ISETP.GE.AND P1, PT, R17, UR4, PT ;  /* 0x0000000411007c0c */ /* 0x000fc4000bf26270 */
[----:B------:R-:W-:Y:S02]  /*6f90*/  @!P6 LEA.HI R19, R19, R19, RZ, 0x1 ;  /* 0x000000131313e211 */ /* 0x000fe400078f08ff */
        /* <DEDUP_REMOVED lines=8> */
[----:B------:R-:W-:Y:S01]  /*7020*/  @!P1 LEA.HI R17, R17, R17, RZ, 0x1 ;  /* 0x0000001111119211 */ /* 0x000fe200078f08ff */
[----:B------:R0:W-:Y:S01]  /*7030*/  @!P5 ST.E.64 desc[UR36][R4.64], R66 ;  /* 0x000000420400d985 */ /* 0x0001e2000c101b24 */
[----:B------:R-:W-:-:S02]  /*7040*/  @!P0 LEA.HI R20, R20, R20, RZ, 0x1 ;  /* 0x0000001414148211 */ /* 0x000fc400078f08ff */
[----:B--2---:R-:W-:Y:S01]  /*7050*/  @!P4 LOP3.LUT R9, R14, 0xfffffffe, RZ, 0xc0, !PT ;  /* 0xfffffffe0e09c812 */ /* 0x004fe200078ec0ff */
[----:B------:R1:W-:Y:S01]  /*7060*/  @!P6 ST.E.64 desc[UR36][R6.64], R70 ;  /* 0x000000460600e985 */ /* 0x0003e2000c101b24 */
[----:B------:R-:W-:Y:S01]  /*7070*/  @!P3 LOP3.LUT R15, R15, 0xfffffffe, RZ, 0xc0, !PT ;  /* 0xfffffffe0f0fb812 */ /* 0x000fe200078ec0ff */
        /* <DEDUP_REMOVED lines=9> */
[--C-:B-1----:R-:W-:Y:S01]  /*7110*/  @!P3 IMAD.WIDE R6, R15, 0x4, R2.reuse ;  /* 0x000000040f06b825 */ /* 0x102fe200078e0202 */
[----:B------:R0:W-:Y:S01]  /*7120*/  @!P4 ST.E.64 desc[UR36][R4.64], R74 ;  /* 0x0000004a0400c985 */ /* 0x0001e2000c101b24 */
[----:B------:R-:W-:Y:S02]  /*7130*/  IADD3 R20, R0, 0xb8, RZ ;  /* 0x000000b800147810 */ /* 0x000fe40007ffe0ff */
        /* <DEDUP_REMOVED lines=9> */
[C---:B------:R-:W-:Y:S01]  /*71d0*/  VIADD R15, R0.reuse, 0xa0 ;  /* 0x000000a0000f7836 */ /* 0x040fe20000000000 */
[----:B------:R4:W-:Y:S01]  /*71e0*/  @!P0 ST.E.64 desc[UR36][R12.64], R90 ;  /* 0x0000005a0c008985 */ /* 0x0009e2000c101b24 */
[----:B------:R-:W-:Y:S01]  /*71f0*/  VIADD R17, R0, 0xb0 ;  /* 0x000000b000117836 */ /* 0x000fe20000000000 */
[----:B------:R-:W-:Y:S02]  /*7200*/  ISETP.GE.AND P0, PT, R14, UR4, PT ;  /* 0x000000040e007c0c */ /* 0x000fe4000bf06270 */
[----:B------:R-:W-:Y:S02]  /*7210*/  ISETP.GE.AND P4, PT, R15, UR4, PT ;  /* 0x000000040f007c0c */ /* 0x000fe4000bf86270 */
[----:B------:R-:W-:-:S02]  /*7220*/  ISETP.GE.AND P2, PT, R17, UR4, PT ;  /* 0x0000000411007c0c */ /* 0x000fc4000bf46270 */
[----:B------:R-:W-:Y:S02]  /*7230*/  @!P5 LEA.HI R19, R19, R19, RZ, 0x1 ;  /* 0x000000131313d211 */ /* 0x000fe400078f08ff */
[----:B0-----:R-:W-:Y:S01]  /*7240*/  @!P6 LOP3.LUT R5, R18, 0xfffffffe, RZ, 0xc0, !PT ;  /* 0xfffffffe1205e812 */ /* 0x001fe200078ec0ff */
[C---:B------:R-:W-:Y:S01]  /*7250*/  VIADD R18, R0.reuse, 0xc0 ;  /* 0x000000c000127836 */ /* 0x040fe20000000000 */
[----:B-1----:R-:W-:Y:S01]  /*7260*/  @!P5 LOP3.LUT R7, R19, 0xfffffffe, RZ, 0xc0, !PT ;  /* 0xfffffffe1307d812 */ /* 0x002fe200078ec0ff */
[----:B------:R-:W-:Y:S01]  /*7270*/  VIADD R19, R0, 0xc8 ;  /* 0x000000c800137836 */ /* 0x000fe20000000000 */
        /* <DEDUP_REMOVED lines=12> */
[----:B---3--:R-:W-:Y:S02]  /*7340*/  @!P3 LOP3.LUT R11, R16, 0xfffffffe, RZ, 0xc0, !PT ;  /* 0xfffffffe100bb812 */ /* 0x008fe400078ec0ff */
[----:B------:R-:W-:Y:S02]  /*7350*/  @!P2 LOP3.LUT R17, R17, 0xfffffffe, RZ, 0xc0, !PT ;  /* 0xfffffffe1111a812 */ /* 0x000fe400078ec0ff */
[----:B----4-:R-:W-:Y:S01]  /*7360*/  @!P1 LOP3.LUT R13, R20, 0xfffffffe, RZ, 0xc0, !PT ;  /* 0xfffffffe140d9812 */ /* 0x010fe200078ec0ff */
[----:B------:R-:W-:Y:S01]  /*7370*/  VIADD R20, R0, 0xf0 ;  /* 0x000000f000147836 */ /* 0x000fe20000000000 */
[----:B------:R-:W-:Y:S01]  /*7380*/  ISETP.GE.AND P5, PT, R18, UR4, PT ;  /* 0x0000000412007c0c */ /* 0x000fe2000bfa6270 */
[----:B0-----:R-:W-:Y:S01]  /*7390*/  @!P0 IMAD.WIDE R4, R9, 0x4, R2 ;  /* 0x0000000409048825 */ /* 0x001fe200078e0202 */
[----:B------:R-:W-:-:S02]  /*73a0*/  ISETP.GE.AND P6, PT, R19, UR4, PT ;  /* 0x0000000413007c0c */ /* 0x000fc4000bfc6270 */
[----:B------:R-:W-:Y:S01]  /*73b0*/  IADD3 R16, R0, 0xe0, RZ ;  /* 0x000000e000107810 */ /* 0x000fe20007ffe0ff */
[--C-:B-1----:R-:W-:Y:S01]  /*73c0*/  @!P4 IMAD.WIDE R6, R15, 0x4, R2.reuse ;  /* 0x000000040f06c825 */ /* 0x102fe200078e0202 */
[----:B------:R0:W-:Y:S01]  /*73d0*/  @!P0 ST.E.64 desc[UR36][R4.64], R102 ;  /* 0x0000006604008985 */ /* 0x0001e2000c101b24 */
[----:B------:R-:W-:Y:S02]  /*73e0*/  ISETP.GE.AND P0, PT, R14, UR4, PT ;  /* 0x000000040e007c0c */ /* 0x000fe4000bf06270 */
        /* <DEDUP_REMOVED lines=11> */
[C---:B------:R-:W-:Y:S01]  /*74a0*/  VIADD R17, R0.reuse, 0xe8 ;  /* 0x000000e800117836 */ /* 0x040fe20000000000 */
[----:B------:R-:W-:Y:S01]  /*74b0*/  @!P6 LEA.HI R19, R19, R19, RZ, 0x1 ;  /* 0x000000131313e211 */ /* 0x000fe200078f08ff */
[----:B------:R-:W-:Y:S01]  /*74c0*/  VIADD R0, R0, 0xf8 ;  /* 0x000000f800007836 */ /* 0x000fe20000000000 */
[----:B------:R-:W-:Y:S02]  /*74d0*/  ISETP.GE.AND P1, PT, R15, UR4, PT ;  /* 0x000000040f007c0c */ /* 0x000fe4000bf26270 */
[----:B------:R-:W-:-:S02]  /*74e0*/  ISETP.GE.AND P3, PT, R17, UR4, PT ;  /* 0x0000000411007c0c */ /* 0x000fc4000bf66270 */
[----:B0-----:R-:W-:Y:S02]  /*74f0*/  @!P5 LOP3.LUT R5, R18, 0xfffffffe, RZ, 0xc0, !PT ;  /* 0xfffffffe1205d812 */ /* 0x001fe400078ec0ff */
        /* <DEDUP_REMOVED lines=11> */
[----:B------:R-:W-:Y:S02]  /*75b0*/  @!P1 LOP3.LUT R15, R15, 0xfffffffe, RZ, 0xc0, !PT ;  /* 0xfffffffe0f0f9812 */ /* 0x000fe400078ec0ff */
[----:B---3--:R-:W-:Y:S02]  /*75c0*/  @!P2 LOP3.LUT R11, R16, 0xfffffffe, RZ, 0xc0, !PT ;  /* 0xfffffffe100ba812 */ /* 0x008fe400078ec0ff */
[----:B------:R-:W-:Y:S02]  /*75d0*/  @!P3 LOP3.LUT R17, R17, 0xfffffffe, RZ, 0xc0, !PT ;  /* 0xfffffffe1111b812 */ /* 0x000fe400078ec0ff */
[----:B----4-:R-:W-:Y:S01]  /*75e0*/  @!P4 LOP3.LUT R13, R20, 0xfffffffe, RZ, 0xc0, !PT ;  /* 0xfffffffe140dc812 */ /* 0x010fe200078ec0ff */
[----:B0-----:R-:W-:-:S04]  /*75f0*/  @!P0 IMAD.WIDE R4, R9, 0x4, R2 ;  /* 0x0000000409048825 */ /* 0x001fc800078e0202 */
[--C-:B-1----:R-:W-:Y:S01]  /*7600*/  @!P1 IMAD.WIDE R6, R15, 0x4, R2.reuse ;  /* 0x000000040f069825 */ /* 0x102fe200078e0202 */
[----:B------:R0:W-:Y:S01]  /*7610*/  @!P0 ST.E.64 desc[UR36][R4.64], R130 ;  /* 0x0000008204008985 */ /* 0x0001e2000c101b24 */
[----:B------:R-:W-:Y:S02]  /*7620*/  ISETP.GE.AND P0, PT, R0, UR4, PT ;  /* 0x0000000400007c0c */ /* 0x000fe4000bf06270 */
[--C-:B------:R-:W-:Y:S01]  /*7630*/  @!P2 IMAD.WIDE R8, R11, 0x4, R2.reuse ;  /* 0x000000040b08a825 */ /* 0x100fe200078e0202 */
[----:B------:R0:W-:Y:S03]  /*7640*/  @!P1 ST.E.64 desc[UR36][R6.64], R134 ;  /* 0x0000008606009985 */ /* 0x0001e6000c101b24 */
[--C-:B------:R-:W-:Y:S01]  /*7650*/  @!P3 IMAD.WIDE R10, R17, 0x4, R2.reuse ;  /* 0x00000004110ab825 */ /* 0x100fe200078e0202 */
[----:B------:R0:W-:Y:S03]  /*7660*/  @!P2 ST.E.64 desc[UR36][R8.64], R138 ;  /* 0x0000008a0800a985 */ /* 0x0001e6000c101b24 */
[----:B------:R-:W-:Y:S01]  /*7670*/  @!P4 IMAD.WIDE R12, R13, 0x4, R2 ;  /* 0x000000040d0cc825 */ /* 0x000fe200078e0202 */
[----:B------:R0:W-:Y:S04]  /*7680*/  @!P3 ST.E.64 desc[UR36][R10.64], R142 ;  /* 0x0000008e0a00b985 */ /* 0x0001e8000c101b24 */
[----:B------:R0:W-:Y:S01]  /*7690*/  @!P4 ST.E.64 desc[UR36][R12.64], R146 ;  /* 0x000000920c00c985 */ /* 0x0001e2000c101b24 */
[----:B------:R-:W-:Y:S05]  /*76a0*/  @P0 BRA `(.L_x_8) ;  /* 0x0000003800c40947 */ /* 0x000fea0003800000 */
[----:B------:R-:W-:-:S04]  /*76b0*/  LEA.HI R0, R0, R0, RZ, 0x1 ;  /* 0x0000000000007211 */ /* 0x000fc800078f08ff */
[----:B0-----:R-:W-:-:S05]  /*76c0*/  LOP3.LUT R5, R0, 0xfffffffe, RZ, 0xc0, !PT ;  /* 0xfffffffe00057812 */ /* 0x001fca00078ec0ff */
[----:B------:R-:W-:-:S05]  /*76d0*/  IMAD.WIDE R2, R5, 0x4, R2 ;  /* 0x0000000405027825 */ /* 0x000fca00078e0202 */
[----:B------:R0:W-:Y:S01]  /*76e0*/  ST.E.64 desc[UR36][R2.64], R150 ;  /* 0x0000009602007985 */ /* 0x0001e2000c101b24 */
[----:B------:R-:W-:Y:S05]  /*76f0*/  BRA `(.L_x_8) ;  /* 0x0000003800b07947 */ /* 0x000fea0003800000 */
.L_x_35:
[----:B------:R-:W0:Y:S02]  /*7700*/  S2R R0, SR_TID.X ;  /* 0x0000000000007919 */ /* 0x000e240000002100 */
[----:B0-----:R-:W-:-:S05]  /*7710*/  VIADD R2, R0, 0xffffff80 ;  /* 0xffffff8000027836 */ /* 0x001fca0000000000 */
[----:B------:R-:W-:-:S13]  /*7720*/  ISETP.GT.AND P0, PT, R2, 0x7f, PT ;  /* 0x0000007f0200780c */ /* 0x000fda0003f04270 */
[----:B------:R-:W-:Y:S05]  /*7730*/  @P0 BRA `(.L_x_8) ;  /* 0x0000003800a00947 */ /* 0x000fea0003800000 */
[----:B------:R-:W0:Y:S01]  /*7740*/  S2R R3, SR_CTAID.X ;  /* 0x0000000000037919 */ /* 0x000e220000002500 */
[----:B------:R-:W1:Y:S01]  /*7750*/  LDC R6, c[0x0][0xbe8] ;  /* 0x0002fa00ff067b82 */ /* 0x000e620000000800 */
[----:B------:R-:W-:Y:S01]  /*7760*/  ULDC UR4, c[0x0][0xa88] ;  /* 0x0002a20000047ab9 */ /* 0x000fe20000000800 */
[----:B0-----:R-:W-:Y:S01]  /*7770*/  LEA R0, R3, R0, 0x7 ;  /* 0x0000000003007211 */ /* 0x001fe200078e38ff */
[----:B-1----:R-:W-:-:S04]  /*7780*/  IMAD R3, R6, UR4, RZ ;  /* 0x0000000406037c24 */ /* 0x002fc8000f8e02ff */
[----:B------:R-:W-:-:S05]  /*7790*/  VIADD R0, R0, 0xffffff80 ;  /* 0xffffff8000007836 */ /* 0x000fca0000000000 */
[----:B------:R-:W-:-:S13]  /*77a0*/  ISETP.GE.AND P0, PT, R0, R3, PT ;  /* 0x000000030000720c */ /* 0x000fda0003f06270 */
[----:B------:R-:W-:Y:S05]  /*77b0*/  @P0 BRA `(.L_x_8) ;  /* 0x0000003800800947 */ /* 0x000fea0003800000 */
[----:B------:R-:W-:Y:S01]  /*77c0*/  ISETP.NE.AND P0, PT, R6, 0x1, PT ;  /* 0x000000010600780c */ /* 0x000fe20003f05270 */
[----:B------:R-:W0:Y:S01]  /*77d0*/  S2UR UR7, SR_CTAID.Z ;  /* 0x00000000000779c3 */ /* 0x000e220000002700 */
[----:B------:R-:W-:Y:S01]  /*77e0*/  USHF.R.S32.HI UR6, URZ, 0x1f, UR38 ;  /* 0x0000001f3f067899 */ /* 0x000fe20008011426 */
[----:B------:R-:W-:Y:S01]  /*77f0*/  IMAD.MOV.U32 R5, RZ, RZ, R0 ;  /* 0x000000ffff057224 */ /* 0x000fe200078e0000 */
[----:B------:R-:W-:Y:S02]  /*7800*/  ULDC.64 UR8, c[0x0][0xbd0] ;  /* 0x0002f40000087ab9 */ /* 0x000fe40000000a00 */
[----:B------:R-:W-:Y:S02]  /*7810*/  UIMAD UR6, UR6, UR8, URZ ;  /* 0x00000008060672a4 */ /* 0x000fe4000f8e023f */
[----:B------:R-:W-:Y:S01]  /*7820*/  UIMAD.WIDE.U32 UR4, UR38, UR8, URZ ;  /* 0x00000008260472a5 */ /* 0x000fe2000f8e003f */
[----:B------:R-:W1:Y:S01]  /*7830*/  LDC.64 R10, c[0x0][0xbd8] ;  /* 0x0002f600ff0a7b82 */ /* 0x000e620000000a00 */
[----:B------:R-:W-:-:S04]  /*7840*/  UIMAD UR6, UR38, UR9, UR6 ;  /* 0x00000009260672a4 */ /* 0x000fc8000f8e0206 */
[----:B------:R-:W-:Y:S02]  /*7850*/  UIADD3 UR6, UR5, UR6, URZ ;  /* 0x0000000605067290 */ /* 0x000fe4000fffe03f */
[----:B------:R-:W-:Y:S01]  /*7860*/  IMAD.U32 R3, RZ, RZ, UR5 ;  /* 0x00000005ff037e24 */ /* 0x000fe2000f8e00ff */
[----:B------:R-:W2:Y:S01]  /*7870*/  @P0 LDC R7, c[0x0][0xbec] ;  /* 0x0002fb00ff070b82 */ /* 0x000ea20000000800 */
[----:B------:R-:W-:Y:S01]  /*7880*/  IMAD.U32 R2, RZ, RZ, UR4 ;  /* 0x00000004ff027e24 */ /* 0x000fe2000f8e00ff */
[----:B------:R-:W-:Y:S01]  /*7890*/  ULDC.64 UR4, c[0x0][0xbe0] ;  /* 0x0002f80000047ab9 */ /* 0x000fe20000000a00 */
[----:B------:R-:W-:-:S05]  /*78a0*/  MOV R3, UR6 ;  /* 0x0000000600037c02 */ /* 0x000fca0008000f00 */
[----:B------:R-:W3:Y:S01]  /*78b0*/  @P0 LDC R9, c[0x0][0xbf0] ;  /* 0x0002fc00ff090b82 */ /* 0x000ee20000000800 */
[----:B0-----:R-:W-:-:S07]  /*78c0*/  USHF.R.S32.HI UR8, URZ, 0x1f, UR7 ;  /* 0x0000001f3f087899 */ /* 0x001fce0008011407 */
[----:B------:R-:W0:Y:S01]  /*78d0*/  S2UR UR10, SR_CTAID.Y ;  /* 0x00000000000a79c3 */ /* 0x000e220000002600 */
[C---:B-1----:R-:W-:Y:S02]  /*78e0*/  IMAD R12, R10.reuse, UR8, RZ ;  /* 0x000000080a0c7c24 */ /* 0x042fe4000f8e02ff */
[----:B------:R-:W-:-:S04]  /*78f0*/  IMAD.WIDE.U32 R2, R10, UR7, R2 ;  /* 0x000000070a027c25 */ /* 0x000fc8000f8e0002 */
[----:B------:R-:W-:Y:S01]  /*7900*/  IMAD R11, R11, UR7, R12 ;  /* 0x000000070b0b7c24 */ /* 0x000fe2000f8e020c */
[----:B------:R-:W0:Y:S01]  /*7910*/  LDC R8, c[0x0][0xc50] ;  /* 0x00031400ff087b82 */ /* 0x000e220000000800 */
[----:B--2---:R-:W-:-:S04]  /*7920*/  @P0 IMAD.HI.U32 R4, R0, R7, RZ ;  /* 0x0000000700040227 */ /* 0x004fc800078e00ff */
[----:B------:R-:W-:Y:S02]  /*7930*/  IMAD R7, RZ, RZ, -UR38 ;  /* 0x80000026ff077e24 */ /* 0x000fe4000f8e02ff */
[----:B------:R-:W-:Y:S01]  /*7940*/  IMAD.IADD R3, R11, 0x1, R3 ;  /* 0x000000010b037824 */ /* 0x000fe200078e0203 */
[----:B---3--:R-:W-:Y:S01]  /*7950*/  @P0 SHF.R.U32.HI R5, RZ, R9, R4 ;  /* 0x00000009ff050219 */ /* 0x008fe20000011604 */
[----:B0-----:R-:W-:-:S04]  /*7960*/  IMAD R9, R8, R7, UR10 ;  /* 0x0000000a08097e24 */ /* 0x001fc8000f8e0207 */
[----:B------:R-:W-:Y:S02]  /*7970*/  IMAD.MOV R7, RZ, RZ, -R5 ;  /* 0x000000ffff077224 */ /* 0x000fe400078e0a05 */
[----:B------:R-:W-:Y:S01]  /*7980*/  IMAD.WIDE.U32 R2, R9, UR4, R2 ;  /* 0x0000000409027c25 */ /* 0x000fe2000f8e0002 */
[----:B------:R-:W-:-:S03]  /*7990*/  SHF.R.S32.HI R4, RZ, 0x1f, R9 ;  /* 0x0000001fff047819 */ /* 0x000fc60000011409 */
[----:B------:R-:W-:Y:S01]  /*79a0*/  IMAD R7, R6, R7, R0 ;  /* 0x0000000706077224 */ /* 0x000fe200078e0200 */
[----:B------:R-:W-:Y:S01]  /*79b0*/  IADD3 R2, P0, R5, R2, RZ ;  /* 0x0000000205027210 */ /* 0x000fe20007f1e0ff */
[----:B------:R-:W-:-:S03]  /*79c0*/  IMAD R4, R4, UR4, RZ ;  /* 0x0000000404047c24 */ /* 0x000fc6000f8e02ff */
[----:B------:R-:W-:Y:S01]  /*79d0*/  SHF.R.S32.HI R0, RZ, 0x1f, R7 ;  /* 0x0000001fff007819 */ /* 0x000fe20000011407 */
[----:B------:R-:W-:Y:S01]  /*79e0*/  IMAD R4, R9, UR5, R4 ;  /* 0x0000000509047c24 */ /* 0x000fe2000f8e0204 */
[----:B------:R-:W-:Y:S01]  /*79f0*/  SHF.R.S32.HI R9, RZ, 0x1f, R5 ;  /* 0x0000001fff097819 */ /* 0x000fe20000011405 */
[----:B------:R-:W-:Y:S02]  /*7a00*/  ULDC.64 UR4, c[0x0][0xbc8] ;  /* 0x0002f20000047ab9 */ /* 0x000fe40000000a00 */
[----:B------:R-:W-:Y:S01]  /*7a10*/  IMAD R0, R0, UR4, RZ ;  /* 0x0000000400007c24 */ /* 0x000fe2000f8e02ff */
[----:B------:R-:W-:-:S03]  /*7a20*/  IADD3.X R3, R9, R3, R4, P0, !PT ;  /* 0x0000000309037210 */ /* 0x000fc600007fe404 */
[C---:B------:R-:W-:Y:S02]  /*7a30*/  IMAD R5, R7.reuse, UR5, R0 ;  /* 0x0000000507057c24 */ /* 0x040fe4000f8e0200 */
[----:B------:R-:W-:Y:S01]  /*7a40*/  IMAD.WIDE.U32 R2, R7, UR4, R2 ;  /* 0x0000000407027c25 */ /* 0x000fe2000f8e0002 */
[----:B------:R-:W-:-:S03]  /*7a50*/  ULDC.64 UR4, c[0x0][0xba8] ;  /* 0x0002ea0000047ab9 */ /* 0x000fc60000000a00 */
[----:B------:R-:W-:Y:S01]  /*7a60*/  IMAD.IADD R3, R3, 0x1, R5 ;  /* 0x0000000103037824 */ /* 0x000fe200078e0205 */
[----:B------:R-:W-:-:S04]  /*7a70*/  LEA R4, P0, R2, UR4, 0x2 ;  /* 0x0000000402047c11 */ /* 0x000fc8000f8010ff */
[----:B------:R-:W-:Y:S02]  /*7a80*/  LEA.HI.X R5, R2, UR5, R3, 0x2, P0 ;  /* 0x0000000502057c11 */ /* 0x000fe400080f1403 */
[----:B------:R-:W-:-:S05]  /*7a90*/  MOV R3, 0xff800000 ;  /* 0xff80000000037802 */ /* 0x000fca0000000f00 */
[----:B------:R0:W-:Y:S01]  /*7aa0*/  STG.E desc[UR36][R4.64], R3 ;  /* 0x0000000304007986 */ /* 0x0001e2000c101924 */
[----:B------:R-:W-:Y:S05]  /*7ab0*/  BRA `(.L_x_8) ;  /* 0x0000003400c07947 */ /* 0x000fea0003800000 */
.L_x_6:
[----:B------:R-:W-:-:S08]  /*7ac0*/  NOP ;  /* 0x0000000000007918 */ /* 0x000fd00000000000 */
[----:B------:R-:W0:-:S00]  /*7ad0*/  USETMAXREG.DEALLOC.CTAPOOL 0x28 ;  /* 0x00000028000079c8 */ /* 0x000e0000080e0500 */
[----:B0-----:R-:W-:Y:S01]  /*7ae0*/  LOP3.LUT R2, R0, 0x3, RZ, 0xc0, !PT ;  /* 0x0000000300027812 */ /* 0x001fe200078ec0ff */
[----:B------:R-:W0:Y:S05]  /*7af0*/  S2R R33, SR_CTAID.Z ;  /* 0x0000000000217919 */ /* 0x000e2a0000002700 */
[----:B------:R-:W1:Y:S01]  /*7b00*/  S2UR UR6, SR_CTAID.Y ;  /* 0x00000000000679c3 */ /* 0x000e620000002600 */
[----:B------:R-:W2:Y:S02]  /*7b10*/  SHFL.IDX PT, R0, R2, RZ, 0x1f ;  /* 0x00001fff02007589 */ /* 0x000ea400000e0000 */
[----:B--2---:R-:W-:-:S13]  /*7b20*/  ISETP.NE.AND P0, PT, R0, RZ, PT ;  /* 0x000000ff0000720c */ /* 0x004fda0003f05270 */
[----:B01----:R-:W-:Y:S05]  /*7b30*/  @!P0 BRA `(.L_x_38) ;  /* 0x0000000000288947 */ /* 0x003fea0003800000 */
[----:B------:R-:W-:Y:S01]  /*7b40*/  ULDC UR7, c[0x0][0xc50] ;  /* 0x0003140000077ab9 */ /* 0x000fe20000000800 */
[----:B------:R-:W-:Y:S01]  /*7b50*/  UMOV UR40, UR6 ;  /* 0x0000000600287c82 */ /* 0x000fe20008000000 */
[----:B------:R-:W-:-:S06]  /*7b60*/  UISETP.NE.AND UP0, UPT, UR7, 0x1, UPT ;  /* 0x000000010700788c */ /* 0x000fcc000bf05270 */
[----:B------:R-:W-:-:S13]  /*7b70*/  PLOP3.LUT P0, PT, PT, PT, UP0, 0x80, 0x0 ;  /* 0x000000000000781c */ /* 0x000fda0003f0f008 */
[----:B------:R-:W-:Y:S05]  /*7b80*/  @!P0 BRA `(.L_x_39) ;  /* 0x0000000000308947 */ /* 0x000fea0003800000 */
[----:B------:R-:W-:Y:S01]  /*7b90*/  ULDC UR4, c[0x0][0xc54] ;  /* 0x0003150000047ab9 */ /* 0x000fe20000000800 */
[----:B------:R-:W-:Y:S01]  /*7ba0*/  ULDC UR40, c[0x0][0xc58] ;  /* 0x0003160000287ab9 */ /* 0x000fe20000000800 */
[----:B------:R-:W-:-:S04]  /*7bb0*/  UIMAD.WIDE.U32 UR4, UR6, UR4, URZ ;  /* 0x00000004060472a5 */ /* 0x000fc8000f8e003f */
[----:B------:R-:W-:Y:S01]  /*7bc0*/  USHF.R.U32.HI UR40, URZ, UR40, UR5 ;  /* 0x000000283f287299 */ /* 0x000fe20008011605 */
[----:B------:R-:W-:Y:S11]  /*7bd0*/  BRA `(.L_x_39) ;  /* 0x00000000001c7947 */ /* 0x000ff60003800000 */
.L_x_38:
[----:B------:R-:W-:Y:S01]  /*7be0*/  ULDC UR7, c[0x0][0xc50] ;  /* 0x0003140000077ab9 */ /* 0x000fe20000000800 */
[----:B------:R-:W-:Y:S01]  /*7bf0*/  UMOV UR40, UR6 ;  /* 0x0000000600287c82 */ /* 0x000fe20008000000 */
[----:B------:R-:W-:-:S11]  /*7c00*/  UISETP.NE.AND UP0, UPT, UR7, 0x1, UPT ;  /* 0x000000010700788c */ /* 0x000fd6000bf05270 */
[----:B------:R-:W-:Y:S01]  /*7c10*/  @UP0 ULDC UR4, c[0x0][0xc54] ;  /* 0x0003150000040ab9 */ /* 0x000fe20000000800 */
[----:B------:R-:W-:Y:S01]  /*7c20*/  @UP0 ULDC UR8, c[0x0][0xc58] ;  /* 0x0003160000080ab9 */ /* 0x000fe20000000800 */
[----:B------:R-:W-:-:S04]  /*7c30*/  UIMAD.WIDE.U32 UR4, UR6, UR4, URZ ;  /* 0x00000004060472a5 */ /* 0x000fc8000f8e003f */
[----:B------:R-:W-:-:S12]  /*7c40*/  @UP0 USHF.R.U32.HI UR40, URZ, UR8, UR5 ;  /* 0x000000083f280299 */ /* 0x000fd80008011605 */
.L_x_39:
[----:B------:R-:W-:Y:S01]  /*7c50*/  ISETP.GE.AND P0, PT, R33, RZ, PT ;  /* 0x000000ff2100720c */ /* 0x000fe20003f06270 */
[----:B------:R-:W-:Y:S01]  /*7c60*/  UIADD3 UR4, -UR40, URZ, URZ ;  /* 0x0000003f28047290 */ /* 0x000fe2000fffe13f */
[----:B------:R-:W-:Y:S02]  /*7c70*/  IMAD.MOV.U32 R20, RZ, RZ, 0x1 ;  /* 0x00000001ff147424 */ /* 0x000fe400078e00ff */
[----:B------:R-:W-:Y:S01]  /*7c80*/  IMAD.MOV.U32 R21, RZ, RZ, RZ ;  /* 0x000000ffff157224 */ /* 0x000fe200078e00ff */
[----:B------:R-:W-:Y:S01]  /*7c90*/  UIMAD UR6, UR7, UR4, UR6 ;  /* 0x00000004070672a4 */ /* 0x000fe2000f8e0206 */
[----:B------:R-:W-:-:S07]  /*7ca0*/  IMAD.MOV.U32 R8, RZ, RZ, 0x1 ;  /* 0x00000001ff087424 */ /* 0x000fce00078e00ff */
[----:B------:R-:W-:Y:S05]  /*7cb0*/  @!P0 BRA `(.L_x_40) ;  /* 0x0000003000848947 */ /* 0x000fea0003800000 */
[----:B------:R-:W0:Y:S01]  /*7cc0*/  LDC.64 R4, c[0x0][0xa28] ;  /* 0x00028a00ff047b82 */ /* 0x000e220000000a00 */
[----:B------:R-:W-:Y:S01]  /*7cd0*/  ULDC.64 UR4, c[0x0][0x418] ;  /* 0x0001060000047ab9 */ /* 0x000fe20000000a00 */
[----:B------:R-:W-:Y:S01]  /*7ce0*/  ULDC UR41, c[0x0][0x2f0] ;  /* 0x0000bc0000297ab9 */ /* 0x000fe20000000800 */
[----:B------:R-:W-:Y:S01]  /*7cf0*/  IMAD.MOV.U32 R31, RZ, RZ, RZ ;  /* 0x000000ffff1f7224 */ /* 0x000fe200078e00ff */
[----:B0-----:R-:W-:-:S04]  /*7d00*/  ISETP.NE.U32.AND P0, PT, R4, RZ, PT ;  /* 0x000000ff0400720c */ /* 0x001fc80003f05070 */
[----:B------:R-:W-:Y:S01]  /*7d10*/  ISETP.NE.AND.EX P0, PT, R5, RZ, PT, P0 ;  /* 0x000000ff0500720c */ /* 0x000fe20003f05300 */
[----:B------:R-:W-:-:S03]  /*7d20*/  UISETP.NE.U32.AND UP0, UPT, UR4, URZ, UPT ;  /* 0x0000003f0400728c */ /* 0x000fc6000bf05070 */
[----:B------:R-:W-:-:S09]  /*7d30*/  ULDC UR4, c[0x0][0x424] ;  /* 0x0001090000047ab9 */ /* 0x000fd20000000800 */
[----:B------:R-:W0:Y:S01]  /*7d40*/  @P0 LDC.64 R4, c[0x0][0xa28] ;  /* 0x00028a00ff040b82 */ /* 0x000e220000000a00 */
[----:B------:R-:W-:-:S04]  /*7d50*/  UISETP.NE.AND.EX UP0, UPT, UR5, URZ, UPT, UP0 ;  /* 0x0000003f0500728c */ /* 0x000fc8000bf05300 */
[----:B------:R-:W-:-:S04]  /*7d60*/  USEL UR4, UR4, 0x1, UP0 ;  /* 0x0000000104047887 */ /* 0x000fc80008000000 */
[----:B------:R-:W-:Y:S01]  /*7d70*/  UIMAD UR41, UR4, UR41, URZ ;  /* 0x00000029042972a4 */ /* 0x000fe2000f8e023f */
[----:B------:R-:W1:Y:S03]  /*7d80*/  S2R R32, SR_CTAID.X ;  /* 0x0000000000207919 */ /* 0x000e660000002500 */
[----:B------:R-:W-:Y:S02]  /*7d90*/  UISETP.GE.AND UP0, UPT, UR41, 0x1, UPT ;  /* 0x000000012900788c */ /* 0x000fe4000bf06270 */
[----:B------:R-:W-:Y:S01]  /*7da0*/  UIADD3 UR4, UR41, 0x5f, URZ ;  /* 0x0000005f29047890 */ /* 0x000fe2000fffe03f */
[----:B0-----:R-:W-:-:S05]  /*7db0*/  @P0 IMAD.WIDE R4, R33, 0x4, R4 ;  /* 0x0000000421040825 */ /* 0x001fca00078e0204 */
[----:B------:R0:W5:Y:S01]  /*7dc0*/  @P0 LDG.E R31, desc[UR36][R4.64] ;  /* 0x00000024041f0981 */ /* 0x000162000c1e1900 */
[----:B------:R-:W-:Y:S01]  /*7dd0*/  PLOP3.LUT P0, PT, PT, PT, UP0, 0x80, 0x0 ;  /* 0x000000000000781c */ /* 0x000fe20003f0f008 */
[----:B------:R-:W-:Y:S02]  /*7de0*/  UIMAD.WIDE UR4, UR4, 0x2aaaaaab, URZ ;  /* 0x2aaaaaab040478a5 */ /* 0x000fe4000f8e023f */
[----:B------:R-:W-:Y:S02]  /*7df0*/  ULOP3.LUT UR44, UR6, 0xffff, URZ, 0xc0, !UPT ;  /* 0x0000ffff062c7892 */ /* 0x000fe4000f8ec03f */
[----:B------:R-:W-:Y:S01]  /*7e00*/  USHF.R.U32.HI UR42, URZ, 0x1f, UR5 ;  /* 0x0000001f3f2a7899 */ /* 0x000fe20008011605 */
[----:B------:R-:W-:-:S03]  /*7e10*/  UMOV UR38, URZ ;  /* 0x0000003f00267c82 */ /* 0x000fc60008000000 */
[----:B------:R-:W-:-:S04]  /*7e20*/  ULEA.HI.SX32 UR42, UR5, UR42, 0x1c ;  /* 0x0000002a052a7291 */ /* 0x000fc8000f8fe23f */
[----:B01----:R-:W-:Y:S08]  /*7e30*/  @!P0 BRA `(.L_x_41) ;  /* 0x0000000000848947 */ /* 0x003ff00003800000 */
[----:B------:R-:W-:Y:S01]  /*7e40*/  USHF.R.U32.HI UR6, URZ, 0x10, UR6 ;  /* 0x000000103f067899 */ /* 0x000fe20008011606 */
[----:B------:R-:W-:-:S03]  /*7e50*/  UMOV UR4, URZ ;  /* 0x0000003f00047c82 */ /* 0x000fc60008000000 */
[----:B------:R-:W-:-:S11]  /*7e60*/  UISETP.NE.AND UP0, UPT, UR6, URZ, UPT ;  /* 0x0000003f0600728c */ /* 0x000fd6000bf05270 */
[----:B------:R-:W-:Y:S02]  /*7e70*/  @!UP0 ULDC UR6, c[0x0][0x9f0] ;  /* 0x00027c0000068ab9 */ /* 0x000fe40000000800 */
[----:B------:R-:W-:Y:S01]  /*7e80*/  IABS R0, UR6 ;  /* 0x0000000600007c13 */ /* 0x000fe20008000000 */
[----:B------:R-:W-:Y:S02]  /*7e90*/  UIADD3 UR7, UR42, -0x1, UR6 ;  /* 0xffffffff2a077890 */ /* 0x000fe4000fffe006 */
[----:B------:R-:W-:Y:S02]  /*7ea0*/  IABS R5, UR6 ;  /* 0x0000000600057c13 */ /* 0x000fe40008000000 */
[----:B------:R-:W-:Y:S02]  /*7eb0*/  R2UR UR10, R0 ;  /* 0x00000000000a72ca */ /* 0x000fe400000e0000 */
[----:B------:R-:W-:Y:S01]  /*7ec0*/  IABS R4, UR7 ;  /* 0x0000000700047c13 */ /* 0x000fe20008000000 */
[----:B------:R-:W-:-:S03]  /*7ed0*/  ULOP3.LUT UR7, UR7, UR6, URZ, 0x3c, !UPT ;  /* 0x0000000607077292 */ /* 0x000fc6000f8e3c3f */
[----:B------:R-:W-:-:S07]  /*7ee0*/  R2UR UR9, R4 ;  /* 0x00000000040972ca */ /* 0x000fce00000e0000 */
[----:B------:R-:W0:Y:S08]  /*7ef0*/  I2F.RP R0, UR10 ;  /* 0x0000000a00007d06 */ /* 0x000e300008209400 */
[----:B0-----:R-:W0:Y:S02]  /*7f00*/  MUFU.RCP R0, R0 ;  /* 0x0000000000007308 */ /* 0x001e240000001000 */
[----:B0-----:R-:W-:Y:S01]  /*7f10*/  IADD3 R3, R0, 0xffffffe, RZ ;  /* 0x0ffffffe00037810 */ /* 0x001fe20007ffe0ff */
[----:B------:R-:W-:-:S05]  /*7f20*/  IMAD.MOV R0, RZ, RZ, -R5 ;  /* 0x000000ffff007224 */ /* 0x000fca00078e0a05 */
        /* <DEDUP_REMOVED lines=14> */
[----:B------:R-:W-:Y:S02]  /*8010*/  UISETP.NE.AND UP1, UPT, UR6, URZ, UPT ;  /* 0x0000003f0600728c */ /* 0x000fe4000bf25270 */
[----:B------:R-:W-:-:S09]  /*8020*/  @!UP0 UIADD3 UR5, -UR5, URZ, URZ ;  /* 0x0000003f05058290 */ /* 0x000fd2000fffe13f */
[----:B------:R-:W-:-:S07]  /*8030*/  @!UP1 ULOP3.LUT UR5, URZ, UR6, URZ, 0x33, !UPT ;  /* 0x000000063f059292 */ /* 0x000fce000f8e333f */
[----:B------:R-:W-:-:S05]  /*8040*/  UMOV UR38, UR5 ;  /* 0x0000000500267c82 */ /* 0x000fca0008000000 */
.L_x_41:
[----:B------:R-:W-:Y:S02]  /*8050*/  UIMAD UR45, UR44, UR38, URZ ;  /* 0x000000262c2d72a4 */ /* 0x000fe4000f8e023f */
[----:B------:R-:W-:Y:S01]  /*8060*/  IMAD.U32 R3, RZ, RZ, UR38 ;  /* 0x00000026ff037e24 */ /* 0x000fe2000f8e00ff */
[----:B------:R-:W-:Y:S01]  /*8070*/  MOV R8, 0x1 ;  /* 0x0000000100087802 */ /* 0x000fe20000000f00 */
[----:B------:R-:W-:Y:S02]  /*8080*/  IMAD.MOV.U32 R21, RZ, RZ, RZ ;  /* 0x000000ffff157224 */ /* 0x000fe400078e00ff */
[----:B------:R-:W-:-:S05]  /*8090*/  IMAD.U32 R0, RZ, RZ, UR45 ;  /* 0x0000002dff007e24 */ /* 0x000fca000f8e00ff */
[----:B------:R-:W-:-:S04]  /*80a0*/  VIADDMNMX R0, R0, R3, UR42, PT ;  /* 0x0000002a00007e46 */ /* 0x000fc8000b800103 */
[----:B------:R-:W-:-:S13]  /*80b0*/  R2UR UR46, R0 ;  /* 0x00000000002e72ca */ /* 0x000fda00000e0000 */
[----:B------:R-:W-:-:S06]  /*80c0*/  UISETP.GT.AND UP0, UPT, UR46, UR45, UPT ;  /* 0x0000002d2e00728c */ /* 0x000fcc000bf04270 */
[----:B------:R-:W-:-:S13]  /*80d0*/  PLOP3.LUT P0, PT, PT, PT, UP0, 0x80, 0x0 ;  /* 0x000000000000781c */ /* 0x000fda0003f0f008 */
[----:B------:R-:W-:Y:S05]  /*80e0*/  @!P0 BRA `(.L_x_40) ;  /* 0x0000002c00788947 */ /* 0x000fea0003800000 */
[----:B------:R-:W0:Y:S01]  /*80f0*/  S2UR UR4, SR_CgaCtaId ;  /* 0x00000000000479c3 */ /* 0x000e220000008800 */
[----:B------:R-:W-:Y:S02]  /*8100*/  UMOV UR43, 0x400 ;  /* 0x00000400002b7882 */ /* 0x000fe40000000000 */
[----:B0-----:R-:W-:-:S04]  /*8110*/  ULEA UR43, UR4, UR43, 0x18 ;  /* 0x0000002b042b7291 */ /* 0x001fc8000f8ec03f */
[----:B------:R-:W-:-:S04]  /*8120*/  UIADD3 UR4, UR43, 0x1c400, URZ ;  /* 0x0001c4002b047890 */ /* 0x000fc8000fffe03f */
[----:B------:R-:W-:-:S06]  /*8130*/  ULOP3.LUT UP0, URZ, UR4, 0x3ff, URZ, 0xc0, !UPT ;  /* 0x000003ff043f7892 */ /* 0x000fcc000f80c03f */
[----:B------:R-:W-:-:S13]  /*8140*/  PLOP3.LUT P0, PT, PT, PT, UP0, 0x80, 0x0 ;  /* 0x000000000000781c */ /* 0x000fda0003f0f008 */
[----:B------:R-:W-:Y:S05]  /*8150*/  @!P0 BRA `(.L_x_42) ;  /* 0x0000000000408947 */ /* 0x000fea0003800000 */
[----:B------:R-:W-:Y:S01]  /*8160*/  MOV R14, 0x0 ;  /* 0x00000000000e7802 */ /* 0x000fe20000000f00 */
[----:B------:R-:W-:Y:S01]  /*8170*/  ULDC.64 UR4, c[0x4][0x98] ;  /* 0x0100260000047ab9 */ /* 0x000fe20000000a00 */
[----:B------:R-:W-:Y:S01]  /*8180*/  ULDC.64 UR6, c[0x4][0xa0] ;  /* 0x0100280000067ab9 */ /* 0x000fe20000000a00 */
[----:B------:R-:W-:Y:S02]  /*8190*/  IMAD.U32 R4, RZ, RZ, UR4 ;  /* 0x00000004ff047e24 */ /* 0x000fe4000f8e00ff */
[----:B------:R-:W-:Y:S01]  /*81a0*/  IMAD.U32 R5, RZ, RZ, UR5 ;  /* 0x00000005ff057e24 */ /* 0x000fe2000f8e00ff */
[----:B------:R-:W0:Y:S01]  /*81b0*/  LDC.64 R14, c[0x4][R14] ;  /* 0x010000000e0e7b82 */ /* 0x000e220000000a00 */
[----:B------:R-:W-:Y:S01]  /*81c0*/  ULDC.64 UR4, c[0x4][0x8] ;  /* 0x0100020000047ab9 */ /* 0x000fe20000000a00 */
[----:B------:R-:W-:Y:S01]  /*81d0*/  IMAD.U32 R6, RZ, RZ, UR6 ;  /* 0x00000006ff067e24 */ /* 0x000fe2000f8e00ff */
[----:B------:R-:W-:Y:S01]  /*81e0*/  MOV R10, UR4 ;  /* 0x00000004000a7c02 */ /* 0x000fe20008000f00 */
[----:B------:R-:W-:-:S02]  /*81f0*/  IMAD.U32 R7, RZ, RZ, UR7 ;  /* 0x00000007ff077e24 */ /* 0x000fc4000f8e00ff */
[----:B------:R-:W-:Y:S02]  /*8200*/  IMAD.U32 R11, RZ, RZ, UR5 ;  /* 0x00000005ff0b7e24 */ /* 0x000fe4000f8e00ff */
[----:B------:R-:W-:Y:S02]  /*8210*/  IMAD.MOV.U32 R8, RZ, RZ, 0x70 ;  /* 0x00000070ff087424 */ /* 0x000fe400078e00ff */
[----:B------:R-:W-:Y:S02]  /*8220*/  IMAD.MOV.U32 R12, RZ, RZ, 0x1 ;  /* 0x00000001ff0c7424 */ /* 0x000fe400078e00ff */
[----:B------:R-:W-:-:S07]  /*8230*/  IMAD.MOV.U32 R13, RZ, RZ, RZ ;  /* 0x000000ffff0d7224 */ /* 0x000fce00078e00ff */
[----:B------:R-:W-:-:S07]  /*8240*/  LEPC R20, `(.L_x_42) ;  /* 0x000000001014794e */ /* 0x000fce0000000000 */
[----:B0----5:R-:W-:Y:S05]  /*8250*/  CALL.ABS.NOINC R14 ;  /* 0x000000000e007343 */ /* 0x021fea0003c00000 */
.L_x_42:
[----:B------:R-:W-:-:S04]  /*8260*/  UIADD3 UR4, UR43, 0x400, URZ ;  /* 0x000004002b047890 */ /* 0x000fc8000fffe03f */
[----:B------:R-:W-:-:S06]  /*8270*/  ULOP3.LUT UP0, URZ, UR4, 0x3ff, URZ, 0xc0, !UPT ;  /* 0x000003ff043f7892 */ /* 0x000fcc000f80c03f */
[----:B------:R-:W-:-:S13]  /*8280*/  PLOP3.LUT P0, PT, PT, PT, UP0, 0x80, 0x0 ;  /* 0x000000000000781c */ /* 0x000fda0003f0f008 */
[----:B------:R-:W-:Y:S05]  /*8290*/  @!P0 BRA `(.L_x_43) ;  /* 0x00000000007c8947 */ /* 0x000fea0003800000 */
[----:B------:R-:W-:Y:S01]  /*82a0*/  MOV R17, 0x0 ;  /* 0x0000000000117802 */ /* 0x000fe20000000f00 */
[----:B------:R-:W-:Y:S01]  /*82b0*/  ULDC.64 UR4, c[0x4][0x98] ;  /* 0x0100260000047ab9 */ /* 0x000fe20000000a00 */
[----:B------:R-:W-:Y:S01]  /*82c0*/  ULDC.64 UR6, c[0x4][0xa0] ;  /* 0x0100280000067ab9 */ /* 0x000fe20000000a00 */
[----:B------:R-:W-:Y:S01]  /*82d0*/  MOV R4, UR4 ;  /* 0x0000000400047c02 */ /* 0x000fe20008000f00 */
[----:B------:R0:W1:Y:S01]  /*82e0*/  LDC.64 R14, c[0x4][R17] ;  /* 0x01000000110e7b82 */ /* 0x0000620000000a00 */
[----:B------:R-:W-:Y:S01]  /*82f0*/  IMAD.U32 R5, RZ, RZ, UR5 ;  /* 0x00000005ff057e24 */ /* 0x000fe2000f8e00ff */
[----:B------:R-:W-:Y:S01]  /*8300*/  ULDC.64 UR4, c[0x4][0x10] ;  /* 0x0100040000047ab9 */ /* 0x000fe20000000a00 */
[----:B------:R-:W-:Y:S01]  /*8310*/  IMAD.U32 R6, RZ, RZ, UR6 ;  /* 0x00000006ff067e24 */ /* 0x000fe2000f8e00ff */
[----:B------:R-:W-:Y:S01]  /*8320*/  MOV R11, UR5 ;  /* 0x00000005000b7c02 */ /* 0x000fe20008000f00 */
[----:B------:R-:W-:Y:S02]  /*8330*/  IMAD.U32 R7, RZ, RZ, UR7 ;  /* 0x00000007ff077e24 */ /* 0x000fe4000f8e00ff */
[----:B------:R-:W-:-:S02]  /*8340*/  IMAD.U32 R10, RZ, RZ, UR4 ;  /* 0x00000004ff0a7e24 */ /* 0x000fc4000f8e00ff */
[----:B------:R-:W-:Y:S02]  /*8350*/  IMAD.MOV.U32 R8, RZ, RZ, 0x70 ;  /* 0x00000070ff087424 */ /* 0x000fe400078e00ff */
[----:B------:R-:W-:Y:S02]  /*8360*/  IMAD.MOV.U32 R12, RZ, RZ, 0x1 ;  /* 0x00000001ff0c7424 */ /* 0x000fe400078e00ff */
[----:B0-----:R-:W-:-:S07]  /*8370*/  IMAD.MOV.U32 R13, RZ, RZ, RZ ;  /* 0x000000ffff0d7224 */ /* 0x001fce00078e00ff */
[----:B------:R-:W-:-:S07]  /*8380*/  LEPC R20, `(.L_x_44) ;  /* 0x000000001014794e */ /* 0x000fce0000000000 */
[----:B-1---5:R-:W-:Y:S05]  /*8390*/  CALL.ABS.NOINC R14 ;  /* 0x000000000e007343 */ /* 0x022fea0003c00000 */
.L_x_44:
[----:B------:R0:W1:Y:S01]  /*83a0*/  LDC.64 R14, c[0x4][R17] ;  /* 0x01000000110e7b82 */ /* 0x0000620000000a00 */
[----:B------:R-:W-:Y:S01]  /*83b0*/  ULDC.64 UR4, c[0x4][0x98] ;  /* 0x0100260000047ab9 */ /* 0x000fe20000000a00 */
[----:B------:R-:W-:Y:S01]  /*83c0*/  ULDC.64 UR6, c[0x4][0xa0] ;  /* 0x0100280000067ab9 */ /* 0x000fe20000000a00 */
[----:B------:R-:W-:Y:S01]  /*83d0*/  IMAD.U32 R4, RZ, RZ, UR4 ;  /* 0x00000004ff047e24 */ /* 0x000fe2000f8e00ff */
[----:B------:R-:W-:Y:S01]  /*83e0*/  MOV R5, UR5 ;  /* 0x0000000500057c02 */ /* 0x000fe20008000f00 */
[----:B------:R-:W-:Y:S01]  /*83f0*/  ULDC.64 UR4, c[0x4][0x18] ;  /* 0x0100060000047ab9 */ /* 0x000fe20000000a00 */
[----:B------:R-:W-:Y:S01]  /*8400*/  IMAD.U32 R6, RZ, RZ, UR6 ;  /* 0x00000006ff067e24 */ /* 0x000fe2000f8e00ff */
[----:B------:R-:W-:Y:S01]  /*8410*/  MOV R8, 0x70 ;  /* 0x0000007000087802 */ /* 0x000fe20000000f00 */
[----:B------:R-:W-:Y:S02]  /*8420*/  IMAD.U32 R7, RZ, RZ, UR7 ;  /* 0x00000007ff077e24 */ /* 0x000fe4000f8e00ff */
[----:B------:R-:W-:-:S02]  /*8430*/  IMAD.U32 R10, RZ, RZ, UR4 ;  /* 0x00000004ff0a7e24 */ /* 0x000fc4000f8e00ff */
[----:B------:R-:W-:Y:S02]  /*8440*/  IMAD.U32 R11, RZ, RZ, UR5 ;  /* 0x00000005ff0b7e24 */ /* 0x000fe4000f8e00ff */
[----:B------:R-:W-:Y:S02]  /*8450*/  IMAD.MOV.U32 R12, RZ, RZ, 0x1 ;  /* 0x00000001ff0c7424 */ /* 0x000fe400078e00ff */
[----:B0-----:R-:W-:-:S07]  /*8460*/  IMAD.MOV.U32 R13, RZ, RZ, RZ ;  /* 0x000000ffff0d7224 */ /* 0x001fce00078e00ff */
[----:B------:R-:W-:-:S07]  /*8470*/  LEPC R20, `(.L_x_43) ;  /* 0x000000001014794e */ /* 0x000fce0000000000 */
[----:B-1----:R-:W-:Y:S05]  /*8480*/  CALL.ABS.NOINC R14 ;  /* 0x000000000e007343 */ /* 0x002fea0003c00000 */
.L_x_43:
[----:B------:R-:W0:Y:S01]  /*8490*/  LDC.64 R4, c[0x0][0x9f8] ;  /* 0x00027e00ff047b82 */ /* 0x000e220000000a00 */
[----:B------:R-:W-:-:S07]  /*84a0*/  IMAD.MOV.U32 R30, RZ, RZ, R33 ;  /* 0x000000ffff1e7224 */ /* 0x000fce00078e0021 */
[----:B------:R-:W1:Y:S01]  /*84b0*/  LDC R29, c[0x0][0x430] ;  /* 0x00010c00ff1d7b82 */ /* 0x000e620000000800 */
[C---:B------:R-:W-:Y:S01]  /*84c0*/  IMAD.SHL.U32 R28, R16.reuse, 0x10, RZ ;  /* 0x00000010101c7824 */ /* 0x040fe200078e00ff */
[C---:B------:R-:W-:Y:S02]  /*84d0*/  LOP3.LUT R7, R16.reuse, 0x7f, RZ, 0xc0, !PT ;  /* 0x0000007f10077812 */ /* 0x040fe400078ec0ff */
[----:B------:R-:W-:Y:S02]  /*84e0*/  MOV R9, UR46 ;  /* 0x0000002e00097c02 */ /* 0x000fe40008000f00 */
[----:B------:R-:W-:Y:S01]  /*84f0*/  LOP3.LUT R23, R23, 0xffffffbf, RZ, 0xc0, !PT ;  /* 0xffffffbf17177812 */ /* 0x000fe200078ec0ff */
[----:B------:R-:W-:Y:S01]  /*8500*/  IMAD.SHL.U32 R6, R16, 0x8, RZ ;  /* 0x0000000810067824 */ /* 0x000fe200078e00ff */
[----:B------:R-:W-:Y:S01]  /*8510*/  ULDC UR4, c[0x0][0x320] ;  /* 0x0000c80000047ab9 */ /* 0x000fe20000000800 */
[----:B0-----:R-:W-:-:S04]  /*8520*/  ISETP.NE.U32.AND P0, PT, R4, RZ, PT ;  /* 0x000000ff0400720c */ /* 0x001fc80003f05070 */
[----:B------:R-:W-:-:S13]  /*8530*/  ISETP.NE.AND.EX P0, PT, R5, RZ, PT, P0 ;  /* 0x000000ff0500720c */ /* 0x000fda0003f05300 */
[----:B------:R-:W0:Y:S02]  /*8540*/  @P0 LDC.64 R4, c[0x0][0x9f8] ;  /* 0x00027e00ff040b82 */ /* 0x000e240000000a00 */
[----:B0-----:R-:W-:-:S05]  /*8550*/  @P0 IMAD.WIDE R4, R33, 0x4, R4 ;  /* 0x0000000421040825 */ /* 0x001fca00078e0204 */
[----:B------:R0:W2:Y:S01]  /*8560*/  @P0 LDG.E R30, desc[UR36][R4.64] ;  /* 0x00000024041e0981 */ /* 0x0000a2000c1e1900 */
[----:B------:R-:W-:Y:S01]  /*8570*/  LOP3.LUT R28, R28, 0x70, RZ, 0xc0, !PT ;  /* 0x000000701c1c7812 */ /* 0x000fe200078ec0ff */
[----:B------:R-:W-:Y:S01]  /*8580*/  VIADD R9, R9, 0xffffffff ;  /* 0xffffffff09097836 */ /* 0x000fe20000000000 */
[----:B------:R-:W-:Y:S02]  /*8590*/  SHF.R.U32.HI R27, RZ, 0x3, R7 ;  /* 0x00000003ff1b7819 */ /* 0x000fe40000011607 */
[----:B-1----:R-:W-:Y:S02]  /*85a0*/  ISETP.NE.AND P1, PT, R29, 0x1, PT ;  /* 0x000000011d00780c */ /* 0x002fe40003f25270 */
[----:B------:R-:W-:-:S05]  /*85b0*/  LOP3.LUT R26, R28, R27, RZ, 0xfc, !PT ;  /* 0x0000001b1c1a7212 */ /* 0x000fca00078efcff */
[----:B------:R-:W-:-:S05]  /*85c0*/  IMAD R22, R9, 0x60, R26 ;  /* 0x0000006009167824 */ /* 0x000fca00078e021a */
[C---:B------:R-:W-:Y:S01]  /*85d0*/  ISETP.GE.AND P0, PT, R22.reuse, UR41, PT ;  /* 0x0000002916007c0c */ /* 0x040fe2000bf06270 */
[----:B------:R-:W1:Y:S01]  /*85e0*/  @P1 LDC R3, c[0x0][0x434] ;  /* 0x00010d00ff031b82 */ /* 0x000e620000000800 */
[----:B-----5:R-:W-:Y:S01]  /*85f0*/  IMAD.IADD R22, R22, 0x1, R31 ;  /* 0x0000000116167824 */ /* 0x020fe200078e021f */
[----:B------:R-:W-:Y:S02]  /*8600*/  @P1 LOP3.LUT R23, R23, 0x40, RZ, 0xfc, !PT ;  /* 0x0000004017171812 */ /* 0x000fe400078efcff */
[----:B------:R-:W-:-:S04]  /*8610*/  ISETP.GT.U32.OR P0, PT, R26, 0x5f, P0 ;  /* 0x0000005f1a00780c */ /* 0x000fc80000704470 */
[----:B0-----:R-:W0:Y:S09]  /*8620*/  @P1 LDC R5, c[0x0][0x438] ;  /* 0x00010e00ff051b82 */ /* 0x001e320000000800 */
[----:B------:R-:W3:Y:S01]  /*8630*/  @!P0 LDC.64 R10, c[0x0][0x428] ;  /* 0x00010a00ff0a8b82 */ /* 0x000ee20000000a00 */
[----:B-1----:R-:W-:-:S07]  /*8640*/  @P1 IMAD.HI.U32 R0, R22, R3, RZ ;  /* 0x0000000316001227 */ /* 0x002fce00078e00ff */
[----:B------:R-:W1:Y:S01]  /*8650*/  @!P0 LDC.64 R12, c[0x0][0x418] ;  /* 0x00010600ff0c8b82 */ /* 0x000e620000000a00 */
[----:B------:R-:W-:Y:S01]  /*8660*/  IMAD.MOV.U32 R3, RZ, RZ, R22 ;  /* 0x000000ffff037224 */ /* 0x000fe200078e0016 */
[----:B0-----:R-:W-:-:S04]  /*8670*/  @P1 SHF.R.U32.HI R3, RZ, R5, R0 ;  /* 0x00000005ff031219 */ /* 0x001fc80000011600 */
[--C-:B------:R-:W-:Y:S01]  /*8680*/  @!P0 SHF.R.S32.HI R5, RZ, 0x1f, R3.reuse ;  /* 0x0000001fff058819 */ /* 0x100fe20000011403 */
[----:B------:R-:W-:Y:S01]  /*8690*/  @!P0 IMAD.MOV.U32 R4, RZ, RZ, R3 ;  /* 0x000000ffff048224 */ /* 0x000fe200078e0003 */
[----:B--2---:R-:W-:-:S05]  /*86a0*/  SHF.R.S32.HI R25, RZ, 0x1f, R30 ;  /* 0x0000001fff197819 */ /* 0x004fca000001141e */
[----:B---3--:R-:W-:-:S04]  /*86b0*/  @!P0 IMAD R0, R25, R10, RZ ;  /* 0x0000000a19008224 */ /* 0x008fc800078e02ff */
[C---:B------:R-:W-:Y:S02]  /*86c0*/  @!P0 IMAD R15, R30.reuse, R11, R0 ;  /* 0x0000000b1e0f8224 */ /* 0x040fe400078e0200 */
[----:B------:R-:W-:-:S05]  /*86d0*/  @!P0 IMAD.WIDE.U32 R10, R30, R10, R4 ;  /* 0x0000000a1e0a8225 */ /* 0x000fca00078e0004 */
[----:B------:R-:W-:Y:S02]  /*86e0*/  @!P0 IADD3 R0, R11, R15, RZ ;  /* 0x0000000f0b008210 */ /* 0x000fe40007ffe0ff */
[----:B-1----:R-:W-:-:S04]  /*86f0*/  @!P0 LEA R4, P1, R10, R12, 0x2 ;  /* 0x0000000c0a048211 */ /* 0x002fc800078210ff */
[----:B------:R-:W-:-:S05]  /*8700*/  @!P0 LEA.HI.X R5, R10, R13, R0, 0x2, P1 ;  /* 0x0000000d0a058211 */ /* 0x000fca00008f1400 */
[----:B------:R0:W5:Y:S01]  /*8710*/  @!P0 LDG.E R4, desc[UR36][R4.64] ;  /* 0x0000002404048981 */ /* 0x000162000c1e1900 */
[----:B------:R-:W-:Y:S01]  /*8720*/  LOP3.LUT R24, R6, 0x38, RZ, 0xc0, !PT ;  /* 0x0000003806187812 */ /* 0x000fe200078ec0ff */
[----:B------:R-:W-:Y:S01]  /*8730*/  UMOV UR5, 0xffffffff ;  /* 0xffffffff00057882 */ /* 0x000fe20000000000 */
[----:B------:R-:W-:Y:S02]  /*8740*/  LOP3.LUT R23, R23, 0xffffffef, RZ, 0xc0, !PT ;  /* 0xffffffef17177812 */ /* 0x000fe400078ec0ff */
[C---:B------:R-:W-:Y:S02]  /*8750*/  LOP3.LUT R0, R24.reuse, 0x40, RZ, 0xfc, !PT ;  /* 0x0000004018007812 */ /* 0x040fe400078efcff */
[----:B------:R-:W-:Y:S02]  /*8760*/  LOP3.LUT R8, R24, 0xc0, RZ, 0xfc, !PT ;  /* 0x000000c018087812 */ /* 0x000fe400078efcff */
[----:B------:R-:W-:Y:S02]  /*8770*/  ISETP.GE.AND P1, PT, R0, UR4, PT ;  /* 0x0000000400007c0c */ /* 0x000fe4000bf26270 */
[----:B------:R-:W-:-:S04]  /*8780*/  LOP3.LUT R0, R24, 0x80, RZ, 0xfc, !PT ;  /* 0x0000008018007812 */ /* 0x000fc800078efcff */
[----:B------:R-:W-:-:S07]  /*8790*/  ISETP.GE.AND P2, PT, R0, UR4, PT ;  /* 0x0000000400007c0c */ /* 0x000fce000bf46270 */
[----:B------:R-:W-:Y:S02]  /*87a0*/  @P1 LOP3.LUT R23, R23, 0x10, RZ, 0xfc, !PT ;  /* 0x0000001017171812 */ /* 0x000fe400078efcff */
[----:B------:R-:W-:Y:S02]  /*87b0*/  ISETP.GE.AND P1, PT, R8, UR4, PT ;  /* 0x0000000408007c0c */ /* 0x000fe4000bf26270 */
[----:B------:R-:W-:-:S04]  /*87c0*/  LOP3.LUT R23, R23, 0xfffffff7, RZ, 0xc0, !PT ;  /* 0xfffffff717177812 */ /* 0x000fc800078ec0ff */
[----:B------:R-:W-:Y:S02]  /*87d0*/  @P2 LOP3.LUT R23, R23, 0x8, RZ, 0xfc, !PT ;  /* 0x0000000817172812 */ /* 0x000fe400078efcff */
[----:B------:R-:W-:Y:S02]  /*87e0*/  ISETP.GE.AND P2, PT, R24, UR4, PT ;  /* 0x0000000418007c0c */ /* 0x000fe4000bf46270 */
[----:B------:R-:W-:-:S04]  /*87f0*/  LOP3.LUT R23, R23, 0xfffffffb, RZ, 0xc0, !PT ;  /* 0xfffffffb17177812 */ /* 0x000fc800078ec0ff */
[----:B------:R-:W-:-:S04]  /*8800*/  @P1 LOP3.LUT R23, R23, 0x4, RZ, 0xfc, !PT ;  /* 0x0000000417171812 */ /* 0x000fc800078efcff */
[----:B------:R-:W-:-:S04]  /*8810*/  LOP3.LUT R23, R23, 0xfffffffe, RZ, 0xc0, !PT ;  /* 0xfffffffe17177812 */ /* 0x000fc800078ec0ff */
[----:B------:R-:W-:Y:S01]  /*8820*/  @P2 LOP3.LUT R23, R23, 0x1, RZ, 0xfc, !PT ;  /* 0x0000000117172812 */ /* 0x000fe200078efcff */
[----:B0-----:R-:W-:Y:S06]  /*8830*/  BRA.DIV UR5, `(.L_x_45) ;  /* 0x0000002a05e07947 */ /* 0x001fec000b800000 */
.L_x_86:
[----:B------:R-:W-:Y:S01]  /*8840*/  ULOP3.LUT UR4, UR39, 0x2, URZ, 0xfc, !UPT ;  /* 0x0000000227047892 */ /* 0x000fe2000f8efc3f */
[--C-:B-----5:R-:W-:Y:S02]  /*8850*/  @!P0 SHF.R.S32.HI R5, RZ, 0x1f, R4.reuse ;  /* 0x0000001fff058819 */ /* 0x120fe40000011404 */
[----:B------:R-:W-:Y:S02]  /*8860*/  CS2R R36, SRZ ;  /* 0x0000000000247805 */ /* 0x000fe4000001ff00 */
[----:B------:R-:W-:Y:S01]  /*8870*/  LOP3.LUT R23, R23, 0xffffffdf, RZ, 0xc0, !PT ;  /* 0xffffffdf17177812 */ /* 0x000fe200078ec0ff */
[----:B------:R-:W-:Y:S01]  /*8880*/  @!P0 IMAD.MOV.U32 R36, RZ, RZ, R4 ;  /* 0x000000ffff248224 */ /* 0x000fe200078e0004 */
[----:B------:R-:W-:Y:S01]  /*8890*/  SEL R18, RZ, 0x1, P2 ;  /* 0x00000001ff127807 */ /* 0x000fe20001000000 */
[----:B------:R-:W-:Y:S01]  /*88a0*/  @!P0 IMAD.MOV.U32 R37, RZ, RZ, R5 ;  /* 0x000000ffff258224 */ /* 0x000fe200078e0005 */
[----:B------:R-:W-:Y:S01]  /*88b0*/  MOV R34, UR4 ;  /* 0x0000000400227c02 */ /* 0x000fe20008000f00 */
[----:B------:R-:W-:Y:S01]  /*88c0*/  IMAD.U32 R19, RZ, RZ, UR40 ;  /* 0x00000028ff137e24 */ /* 0x000fe2000f8e00ff */
[----:B------:R-:W-:Y:S01]  /*88d0*/  ISETP.GT.U32.AND P0, PT, R26, 0x5f, PT ;  /* 0x0000005f1a00780c */ /* 0x000fe20003f04070 */
[----:B------:R-:W-:Y:S01]  /*88e0*/  IMAD.MOV R0, RZ, RZ, -R3 ;  /* 0x000000ffff007224 */ /* 0x000fe200078e0a03 */
[----:B------:R-:W-:-:S02]  /*88f0*/  ISETP.NE.AND P1, PT, R34, 0x3, PT ;  /* 0x000000032200780c */ /* 0x000fc40003f25270 */
[----:B------:R-:W-:Y:S01]  /*8900*/  LOP3.LUT R23, R23, 0xffffff7f, RZ, 0xc0, !PT ;  /* 0xffffff7f17177812 */ /* 0x000fe200078ec0ff */
[----:B------:R-:W-:Y:S01]  /*8910*/  IMAD R22, R29, R0, R22 ;  /* 0x000000001d167224 */ /* 0x000fe200078e0216 */
[----:B------:R-:W-:-:S07]  /*8920*/  SHF.R.S32.HI R19, RZ, 0x1f, R19 ;  /* 0x0000001fff137819 */ /* 0x000fce0000011413 */
[----:B------:R-:W-:-:S04]  /*8930*/  @P0 LOP3.LUT R23, R23, 0x80, RZ, 0xfc, !PT ;  /* 0x0000008017170812 */ /* 0x000fc800078efcff */
[----:B------:R-:W-:Y:S01]  /*8940*/  @P1 LOP3.LUT R23, R23, 0x20, RZ, 0xfc, !PT ;  /* 0x0000002017171812 */ /* 0x000fe200078efcff */
[----:B------:R-:W-:Y:S06]  /*8950*/  @!P1 BRA `(.L_x_46) ;  /* 0x0000000000049947 */ /* 0x000fec0003800000 */
[----:B------:R-:W-:Y:S01]  /*8960*/  BPT.TRAP 0x1 ;  /* 0x000000040000795c */ /* 0x000fe20000300000 */
.L_x_46:
[----:B------:R-:W-:-:S05]  /*8970*/  IMAD.MOV.U32 R0, RZ, RZ, 0x1 ;  /* 0x00000001ff007424 */ /* 0x000fca00078e00ff */
[----:B------:R-:W-:-:S04]  /*8980*/  SHF.L.U32 R0, R0, 0x1f, RZ ;  /* 0x0000001f00007819 */ /* 0x000fc800000006ff */
[----:B------:R-:W0:Y:S02]  /*8990*/  SYNCS.PHASECHK.TRANS64.TRYWAIT P0, [UR43+0x22840], R0 ;  /* 0x02284000ff0075a7 */ /* 0x000e24000800016b */
[----:B0-----:R-:W-:Y:S05]  /*89a0*/  @!P0 BRA `(.L_x_47) ;  /* 0x0000002800a48947 */ /* 0x001fea0003800000 */
.L_x_87:
[----:B------:R-:W-:Y:S01]  /*89b0*/  SHF.R.S32.HI R17, RZ, 0x1f, R22 ;  /* 0x0000001fff117819 */ /* 0x000fe20000011416 */
[----:B------:R-:W-:Y:S01]  /*89c0*/  ULDC.64 UR4, c[0x0][0x300] ;  /* 0x0000c00000047ab9 */ /* 0x000fe20000000a00 */
[----:B------:R-:W-:Y:S01]  /*89d0*/  R2UR UR6, R19 ;  /* 0x00000000130672ca */ /* 0x000fe200000e0000 */
[----:B------:R-:W-:Y:S01]  /*89e0*/  IMAD.WIDE.U32 R4, R22, UR4, RZ ;  /* 0x0000000416047c25 */ /* 0x000fe2000f8e00ff */
[----:B------:R-:W-:-:S03]  /*89f0*/  LOP3.LUT R23, R23, 0xfffffffd, RZ, 0xc0, !PT ;  /* 0xfffffffd17177812 */ /* 0x000fc600078ec0ff */
[----:B0-----:R-:W-:-:S04]  /*8a00*/  IMAD R3, R17, UR4, RZ ;  /* 0x0000000411037c24 */ /* 0x001fc8000f8e02ff */
[----:B------:R-:W-:Y:S01]  /*8a10*/  IMAD R3, R22, UR5, R3 ;  /* 0x0000000516037c24 */ /* 0x000fe2000f8e0203 */
[----:B------:R-:W-:-:S04]  /*8a20*/  ULDC.64 UR4, c[0x0][0x310] ;  /* 0x0000c40000047ab9 */ /* 0x000fc80000000a00 */
[----:B------:R-:W-:Y:S01]  /*8a30*/  IADD3 R5, R5, R3, RZ ;  /* 0x0000000305057210 */ /* 0x000fe20007ffe0ff */
[----:B------:R-:W-:-:S04]  /*8a40*/  IMAD R3, R37, UR4, RZ ;  /* 0x0000000425037c24 */ /* 0x000fc8000f8e02ff */
[C---:B------:R-:W-:Y:S02]  /*8a50*/  IMAD R3, R36.reuse, UR5, R3 ;  /* 0x0000000524037c24 */ /* 0x040fe4000f8e0203 */
[----:B------:R-:W-:Y:S01]  /*8a60*/  IMAD.WIDE.U32 R4, R36, UR4, R4 ;  /* 0x0000000424047c25 */ /* 0x000fe2000f8e0004 */
[----:B------:R-:W-:-:S03]  /*8a70*/  ULDC.64 UR4, c[0x0][0x308] ;  /* 0x0000c20000047ab9 */ /* 0x000fc60000000a00 */
[----:B------:R-:W-:Y:S02]  /*8a80*/  IMAD.IADD R5, R5, 0x1, R3 ;  /* 0x0000000105057824 */ /* 0x000fe400078e0203 */
[----:B------:R-:W-:Y:S01]  /*8a90*/  IMAD.U32 R3, RZ, RZ, UR4 ;  /* 0x00000004ff037e24 */ /* 0x000fe2000f8e00ff */
[----:B------:R-:W-:-:S03]  /*8aa0*/  UIMAD UR4, UR6, UR4, URZ ;  /* 0x00000004060472a4 */ /* 0x000fc6000f8e023f */
[----:B------:R-:W-:Y:S01]  /*8ab0*/  IMAD.WIDE.U32 R4, R3, UR40, R4 ;  /* 0x0000002803047c25 */ /* 0x000fe2000f8e0004 */
[----:B------:R-:W-:Y:S01]  /*8ac0*/  UIMAD UR4, UR40, UR5, UR4 ;  /* 0x00000005280472a4 */ /* 0x000fe2000f8e0204 */
[----:B------:R-:W-:Y:S02]  /*8ad0*/  ULDC.64 UR6, c[0x0][0x2e8] ;  /* 0x0000ba0000067ab9 */ /* 0x000fe40000000a00 */
[----:B------:R-:W-:Y:S01]  /*8ae0*/  UMOV UR5, 0xffffffff ;  /* 0xffffffff00057882 */ /* 0x000fe20000000000 */
[----:B------:R-:W-:Y:S02]  /*8af0*/  LEA R3, P0, R4, UR6, 0x1 ;  /* 0x0000000604037c11 */ /* 0x000fe4000f8008ff */
[----:B------:R-:W-:Y:S01]  /*8b00*/  VIADD R5, R5, UR4 ;  /* 0x0000000405057c36 */ /* 0x000fe20008000000 */
[----:B------:R-:W-:Y:S02]  /*8b10*/  ULDC UR4, c[0x0][0x2f4] ;  /* 0x0000bd0000047ab9 */ /* 0x000fe40000000800 */
[----:B------:R-:W-:-:S02]  /*8b20*/  ISETP.GE.AND P2, PT, R24, UR4, PT ;  /* 0x0000000418007c0c */ /* 0x000fc4000bf46270 */
[----:B------:R-:W-:Y:S02]  /*8b30*/  LEA.HI.X R0, R4, UR7, R5, 0x1, P0 ;  /* 0x0000000704007c11 */ /* 0x000fe400080f0c05 */
[----:B------:R-:W-:Y:S02]  /*8b40*/  LOP3.LUT R5, R6, 0x1c0, RZ, 0xc0, !PT ;  /* 0x000001c006057812 */ /* 0x000fe400078ec0ff */
[----:B------:R-:W-:Y:S02]  /*8b50*/  MOV R4, 0xffffffa0 ;  /* 0xffffffa000047802 */ /* 0x000fe40000000f00 */
[----:B------:R-:W-:-:S03]  /*8b60*/  LOP3.LUT R5, R5, 0x38, R6, 0xf8, !PT ;  /* 0x0000003805057812 */ /* 0x000fc600078ef806 */
[----:B------:R-:W-:Y:S01]  /*8b70*/  IMAD R4, R9, R4, UR41 ;  /* 0x0000002909047e24 */ /* 0x000fe2000f8e0204 */
[----:B------:R-:W-:Y:S01]  /*8b80*/  LOP3.LUT R5, R5, 0x38, R16, 0x78, !PT ;  /* 0x0000003805057812 */ /* 0x000fe200078e7810 */
[----:B------:R-:W-:Y:S01]  /*8b90*/  IMAD.SHL.U32 R16, R7, 0x8, RZ ;  /* 0x0000000807107824 */ /* 0x000fe200078e00ff */
[----:B------:R-:W-:Y:S01]  /*8ba0*/  @P2 LOP3.LUT R23, R23, 0x2, RZ, 0xfc, !PT ;  /* 0x0000000217172812 */ /* 0x000fe200078efcff */
[----:B------:R-:W-:-:S03]  /*8bb0*/  IMAD.IADD R35, R4, 0x1, -R27 ;  /* 0x0000000104237824 */ /* 0x000fc600078e0a1b */
[----:B------:R-:W-:Y:S02]  /*8bc0*/  LOP3.LUT R16, R5, 0x200, R16, 0xf8, !PT ;  /* 0x0000020005107812 */ /* 0x000fe400078ef810 */
[----:B------:R-:W-:Y:S01]  /*8bd0*/  ISETP.GE.AND P0, PT, R35, 0x1, PT ;  /* 0x000000012300780c */ /* 0x000fe20003f06270 */
[----:B------:R-:W-:-:S12]  /*8be0*/  BRA.DIV UR5, `(.L_x_48) ;  /* 0x0000002a052c7947 */ /* 0x000fd8000b800000 */
[----:B------:R-:W0:Y:S01]  /*8bf0*/  SHFL.IDX PT, R14, R3, RZ, 0x181f ;  /* 0x00181fff030e7589 */ /* 0x000e2200000e0000 */
[----:B------:R-:W-:-:S03]  /*8c00*/  @P0 LEA R7, R16, UR43, 0x1 ;  /* 0x0000002b10070c11 */ /* 0x000fc6000f8e08ff */
[----:B------:R-:W1:Y:S04]  /*8c10*/  SHFL.IDX PT, R4, R0, RZ, 0x181f ;  /* 0x00181fff00047589 */ /* 0x000e6800000e0000 */
[----:B------:R-:W-:Y:S01]  /*8c20*/  SHFL.IDX PT, R6, R0, 0x1, 0x181f ;  /* 0x00381f0000067f89 */ /* 0x000fe200000e0000 */
[----:B0-----:R-:W-:-:S05]  /*8c30*/  @P0 LEA R14, P1, R24, R14, 0x1 ;  /* 0x0000000e180e0211 */ /* 0x001fca00078208ff */
[----:B-1----:R-:W-:Y:S01]  /*8c40*/  @P0 IMAD.X R5, RZ, RZ, R4, P1 ;  /* 0x000000ffff050224 */ /* 0x002fe200008e0604 */
[----:B------:R-:W-:Y:S02]  /*8c50*/  @P0 MOV R4, R14 ;  /* 0x0000000e00040202 */ /* 0x000fe40000000f00 */
[----:B------:R-:W0:Y:S04]  /*8c60*/  SHFL.IDX PT, R14, R3, 0x1, 0x181f ;  /* 0x00381f00030e7f89 */ /* 0x000e2800000e0000 */
[----:B------:R0:W-:Y:S01]  /*8c70*/  @P0 LDGSTS.E.BYPASS.LTC128B.128 [R7+0x1c400], desc[UR36][R4.64], !P2 ;  /* 0x1c40000004070fae */ /* 0x0001e2000d101d64 */
[----:B------:R-:W-:-:S13]  /*8c80*/  ISETP.GE.AND P0, PT, R35, 0x11, PT ;  /* 0x000000112300780c */ /* 0x000fda0003f06270 */
[----:B------:R-:W-:Y:S02]  /*8c90*/  @P0 LEA R9, R16, UR43, 0x1 ;  /* 0x0000002b10090c11 */ /* 0x000fe4000f8e08ff */
[----:B0-----:R-:W-:Y:S02]  /*8ca0*/  @P0 LEA R4, P1, R24, R14, 0x1 ;  /* 0x0000000e18040211 */ /* 0x001fe400078208ff */
[----:B------:R-:W0:Y:S03]  /*8cb0*/  SHFL.IDX PT, R14, R3, 0x2, 0x181f ;  /* 0x00581f00030e7f89 */ /* 0x000e2600000e0000 */
[----:B------:R-:W-:Y:S02]  /*8cc0*/  @P0 IMAD.X R5, RZ, RZ, R6, P1 ;  /* 0x000000ffff050224 */ /* 0x000fe400008e0606 */
[----:B------:R-:W1:Y:S04]  /*8cd0*/  SHFL.IDX PT, R6, R0, 0x2, 0x181f ;  /* 0x00581f0000067f89 */ /* 0x000e6800000e0000 */
[----:B------:R0:W-:Y:S01]  /*8ce0*/  @P0 LDGSTS.E.BYPASS.LTC128B.128 [R9+0x1cc00], desc[UR36][R4.64], !P2 ;  /* 0x1cc0000004090fae */ /* 0x0001e2000d101d64 */
[----:B------:R-:W-:-:S13]  /*8cf0*/  ISETP.GE.AND P0, PT, R35, 0x21, PT ;  /* 0x000000212300780c */ /* 0x000fda0003f06270 */
[----:B------:R-:W-:Y:S02]  /*8d00*/  @P0 LEA R7, R16, UR43, 0x1 ;  /* 0x0000002b10070c11 */ /* 0x000fe4000f8e08ff */
[----:B0-----:R-:W-:Y:S02]  /*8d10*/  @P0 LEA R4, P1, R24, R14, 0x1 ;  /* 0x0000000e18040211 */ /* 0x001fe400078208ff */
[----:B------:R-:W0:Y:S03]  /*8d20*/  SHFL.IDX PT, R14, R3, 0x3, 0x181f ;  /* 0x00781f00030e7f89 */ /* 0x000e2600000e0000 */
[----:B-1----:R-:W-:Y:S02]  /*8d30*/  @P0 IMAD.X R5, RZ, RZ, R6, P1 ;  /* 0x000000ffff050224 */ /* 0x002fe400008e0606 */
        /* <DEDUP_REMOVED lines=12> */
[----:B------:R0:W2:Y:S02]  /*8e00*/  SHFL.IDX PT, R14, R3, 0x5, 0x181f ;  /* 0x00b81f00030e7f89 */ /* 0x0000a400000e0000 */
[----:B-1----:R-:W-:Y:S02]  /*8e10*/  @P0 IADD3.X R5, RZ, R6, RZ, P1, !PT ;  /* 0x00000006ff050210 */ /* 0x002fe40000ffe4ff */
[----:B------:R0:W1:Y:S04]  /*8e20*/  SHFL.IDX PT, R6, R0, 0x5, 0x181f ;  /* 0x00b81f0000067f89 */ /* 0x00006800000e0000 */
[----:B------:R0:W-:Y:S03]  /*8e30*/  @P0 LDGSTS.E.BYPASS.LTC128B.128 [R7+0x1e400], desc[UR36][R4.64], !P2 ;  /* 0x1e40000004070fae */ /* 0x0001e6000d101d64 */
.L_x_101:
[----:B------:R-:W-:-:S13]  /*8e40*/  ISETP.GE.AND P0, PT, R35, 0x51, PT ;  /* 0x000000512300780c */ /* 0x000fda0003f06270 */
[----:B0-2---:R-:W-:Y:S02]  /*8e50*/  @P0 LEA R4, P1, R24, R14, 0x1 ;  /* 0x0000000e18040211 */ /* 0x005fe400078208ff */
[----:B------:R-:W-:-:S03]  /*8e60*/  @P0 LEA R3, R16, UR43, 0x1 ;  /* 0x0000002b10030c11 */ /* 0x000fc6000f8e08ff */
[----:B-1----:R-:W-:-:S05]  /*8e70*/  @P0 IMAD.X R5, RZ, RZ, R6, P1 ;  /* 0x000000ffff050224 */ /* 0x002fca00008e0606 */
[----:B------:R-:W-:Y:S01]  /*8e80*/  @!PT LDS RZ, [RZ] ;  /* 0x00000000fffff984 */ /* 0x000fe20000000800 */
[----:B------:R-:W-:Y:S01]  /*8e90*/  @!PT LDS RZ, [RZ] ;  /* 0x00000000fffff984 */ /* 0x000fe20000000800 */
[----:B------:R-:W-:Y:S01]  /*8ea0*/  @!PT LDS RZ, [RZ] ;  /* 0x00000000fffff984 */ /* 0x000fe20000000800 */
[----:B------:R0:W-:Y:S01]  /*8eb0*/  @P0 LDGSTS.E.BYPASS.LTC128B.128 [R3+0x1ec00], desc[UR36][R4.64], !P2 ;  /* 0x1ec0000004030fae */ /* 0x0001e2000d101d64 */
[----:B------:R-:W-:Y:S01]  /*8ec0*/  NOP ;  /* 0x0000000000007918 */ /* 0x000fe20000000000 */
[----:B------:R-:W-:Y:S02]  /*8ed0*/  SYNCS.ARRIVE.TRANS64.RED.A0T1 RZ, [UR43+0x22830], RZ ;  /* 0x022830ffffff79a7 */ /* 0x000fe4000820042b */
[----:B------:R-:W-:Y:S01]  /*8ee0*/  ARRIVES.LDGSTSBAR.64.TRANSCNT [UR43+0x22830] ;  /* 0x02283000ff0079b0 */ /* 0x000fe20008000aab */
[----:B------:R-:W-:Y:S01]  /*8ef0*/  NOP ;  /* 0x0000000000007918 */ /* 0x000fe20000000000 */
[----:B------:R-:W-:-:S13]  /*8f00*/  ISETP.NE.AND P2, PT, R34, 0x3, PT ;  /* 0x000000032200780c */ /* 0x000fda0003f45270 */
[----:B0-----:R-:W-:Y:S05]  /*8f10*/  @!P2 BRA `(.L_x_49) ;  /* 0x000000000004a947 */ /* 0x001fea0003800000 */
[----:B------:R-:W-:Y:S01]  /*8f20*/  BPT.TRAP 0x1 ;  /* 0x000000040000795c */ /* 0x000fe20000300000 */
.L_x_49:
[----:B------:R-:W-:Y:S01]  /*8f30*/  SYNCS.ARRIVE.TRANS64.A1T0 RZ, [UR43+0x22830], RZ ;  /* 0x022830ffffff79a7 */ /* 0x000fe2000810002b */
[----:B------:R-:W-:Y:S05]  /*8f40*/  WARPSYNC.ALL ;  /* 0x0000000000007948 */ /* 0x000fea0003800000 */
[----:B------:R-:W-:-:S04]  /*8f50*/  UIADD3 UR4, UR43, 0x18400, URZ ;  /* 0x000184002b047890 */ /* 0x000fc8000fffe03f */
[----:B------:R-:W-:Y:S01]  /*8f60*/  ULOP3.LUT UP0, URZ, UR4, 0x3ff, URZ, 0xc0, !UPT ;  /* 0x000003ff043f7892 */ /* 0x000fe2000f80c03f */
[----:B------:R-:W-:Y:S05]  /*8f70*/  BAR.SYNC.DEFER_BLOCKING 0x8, 0x180 ;  /* 0x0206000000007b1d */ /* 0x000fea0000010000 */
[----:B------:R-:W-:-:S13]  /*8f80*/  PLOP3.LUT P0, PT, PT, PT, UP0, 0x80, 0x0 ;  /* 0x000000000000781c */ /* 0x000fda0003f0f008 */
[----:B------:R-:W-:Y:S05]  /*8f90*/  @!P0 BRA `(.L_x_50) ;  /* 0x0000000000408947 */ /* 0x000fea0003800000 */
[----:B------:R-:W-:Y:S01]  /*8fa0*/  MOV R14, 0x0 ;  /* 0x00000000000e7802 */ /* 0x000fe20000000f00 */
[----:B------:R-:W-:Y:S01]  /*8fb0*/  ULDC.64 UR6, c[0x4][0x98] ;  /* 0x0100260000067ab9 */ /* 0x000fe20000000a00 */
[----:B------:R-:W-:Y:S01]  /*8fc0*/  ULDC.64 UR8, c[0x4][0xa0] ;  /* 0x0100280000087ab9 */ /* 0x000fe20000000a00 */
[----:B------:R-:W-:Y:S01]  /*8fd0*/  ULDC.64 UR4, c[0x4][0x20] ;  /* 0x0100080000047ab9 */ /* 0x000fe20000000a00 */
[----:B------:R-:W-:Y:S01]  /*8fe0*/  IMAD.U32 R4, RZ, RZ, UR6 ;  /* 0x00000006ff047e24 */ /* 0x000fe2000f8e00ff */
[----:B------:R-:W-:Y:S01]  /*8ff0*/  MOV R6, UR8 ;  /* 0x0000000800067c02 */ /* 0x000fe20008000f00 */
[----:B------:R-:W0:Y:S01]  /*9000*/  LDC.64 R14, c[0x4][R14] ;  /* 0x010000000e0e7b82 */ /* 0x000e220000000a00 */
[----:B------:R-:W-:Y:S01]  /*9010*/  IMAD.U32 R5, RZ, RZ, UR7 ;  /* 0x00000007ff057e24 */ /* 0x000fe2000f8e00ff */
[----:B------:R-:W-:Y:S01]  /*9020*/  MOV R8, 0x70 ;  /* 0x0000007000087802 */ /* 0x000fe20000000f00 */
[----:B------:R-:W-:Y:S02]  /*9030*/  IMAD.U32 R7, RZ, RZ, UR9 ;  /* 0x00000009ff077e24 */ /* 0x000fe4000f8e00ff */
[----:B------:R-:W-:-:S02]  /*9040*/  IMAD.U32 R10, RZ, RZ, UR4 ;  /* 0x00000004ff0a7e24 */ /* 0x000fc4000f8e00ff */
[----:B------:R-:W-:Y:S02]  /*9050*/  IMAD.U32 R11, RZ, RZ, UR5 ;  /* 0x00000005ff0b7e24 */ /* 0x000fe4000f8e00ff */
[----:B------:R-:W-:Y:S02]  /*9060*/  IMAD.MOV.U32 R12, RZ, RZ, 0x1 ;  /* 0x00000001ff0c7424 */ /* 0x000fe400078e00ff */
[----:B------:R-:W-:-:S07]  /*9070*/  IMAD.MOV.U32 R13, RZ, RZ, RZ ;  /* 0x000000ffff0d7224 */ /* 0x000fce00078e00ff */
[----:B------:R-:W-:-:S07]  /*9080*/  LEPC R20, `(.L_x_50) ;  /* 0x000000001014794e */ /* 0x000fce0000000000 */
[----:B0-----:R-:W-:Y:S05]  /*9090*/  CALL.ABS.NOINC R14 ;  /* 0x000000000e007343 */ /* 0x001fea0003c00000 */
.L_x_50:
[----:B------:R-:W0:Y:S01]  /*90a0*/  LDC R3, c[0x0][0x448] ;  /* 0x00011200ff037b82 */ /* 0x000e220000000800 */
[----:B------:R-:W-:Y:S01]  /*90b0*/  R2UR UR6, R19 ;  /* 0x00000000130672ca */ /* 0x000fe200000e0000 */
[----:B------:R-:W-:Y:S01]  /*90c0*/  IMAD R0, R32, 0x80, R26 ;  /* 0x0000008020007824 */ /* 0x000fe200078e021a */
[----:B------:R-:W-:Y:S01]  /*90d0*/  ULDC.64 UR8, c[0x0][0x2d8] ;  /* 0x0000b60000087ab9 */ /* 0x000fe20000000a00 */
[----:B------:R-:W-:Y:S01]  /*90e0*/  SHF.R.S32.HI R8, RZ, 0x1f, R33 ;  /* 0x0000001fff087819 */ /* 0x000fe20000011421 */
[----:B------:R-:W-:Y:S02]  /*90f0*/  UIMAD.WIDE.U32 UR4, UR40, UR8, URZ ;  /* 0x00000008280472a5 */ /* 0x000fe4000f8e003f */
[----:B------:R-:W-:-:S07]  /*9100*/  MOV R9, R0 ;  /* 0x0000000000097202 */ /* 0x000fce0000000f00 */
[----:B------:R-:W-:-:S04]  /*9110*/  UIMAD UR6, UR6, UR8, URZ ;  /* 0x00000008060672a4 */ /* 0x000fc8000f8e023f */
[----:B------:R-:W-:-:S03]  /*9120*/  UIMAD UR6, UR40, UR9, UR6 ;  /* 0x00000009280672a4 */ /* 0x000fc6000f8e0206 */
[----:B------:R-:W-:Y:S01]  /*9130*/  ULDC.64 UR8, c[0x0][0x2e0] ;  /* 0x0000b80000087ab9 */ /* 0x000fe20000000a00 */
[----:B------:R-:W-:Y:S01]  /*9140*/  UIADD3 UR6, UR5, UR6, URZ ;  /* 0x0000000605067290 */ /* 0x000fe2000fffe03f */
[----:B------:R-:W-:Y:S01]  /*9150*/  IMAD R8, R8, UR8, RZ ;  /* 0x0000000808087c24 */ /* 0x000fe2000f8e02ff */
[----:B0-----:R-:W-:-:S03]  /*9160*/  ISETP.NE.AND P0, PT, R3, 0x1, PT ;  /* 0x000000010300780c */ /* 0x001fc60003f05270 */
[----:B------:R-:W-:-:S10]  /*9170*/  IMAD R11, R33, UR9, R8 ;  /* 0x00000009210b7c24 */ /* 0x000fd4000f8e0208 */
[----:B------:R-:W0:Y:S08]  /*9180*/  @P0 LDC R5, c[0x0][0x44c] ;  /* 0x00011300ff050b82 */ /* 0x000e300000000800 */
[----:B------:R-:W1:Y:S01]  /*9190*/  @P0 LDC R7, c[0x0][0x450] ;  /* 0x00011400ff070b82 */ /* 0x000e620000000800 */
[----:B0-----:R-:W-:-:S04]  /*91a0*/  @P0 IMAD.HI.U32 R4, R0, R5, RZ ;  /* 0x0000000500040227 */ /* 0x001fc800078e00ff */
[----:B------:R-:W-:Y:S01]  /*91b0*/  IMAD.U32 R5, RZ, RZ, UR5 ;  /* 0x00000005ff057e24 */ /* 0x000fe2000f8e00ff */
[----:B-1----:R-:W-:Y:S01]  /*91c0*/  @P0 SHF.R.U32.HI R9, RZ, R7, R4 ;  /* 0x00000007ff090219 */ /* 0x002fe20000011604 */
[----:B------:R-:W-:Y:S01]  /*91d0*/  IMAD.U32 R4, RZ, RZ, UR4 ;  /* 0x00000004ff047e24 */ /* 0x000fe2000f8e00ff */
[----:B------:R-:W-:Y:S01]  /*91e0*/  ULDC.64 UR4, c[0x0][0x2d0] ;  /* 0x0000b40000047ab9 */ /* 0x000fe20000000a00 */
[----:B------:R-:W-:-:S03]  /*91f0*/  IMAD.U32 R7, RZ, RZ, UR6 ;  /* 0x00000006ff077e24 */ /* 0x000fc6000f8e00ff */
[----:B------:R-:W-:-:S05]  /*9200*/  MOV R6, R4 ;  /* 0x0000000400067202 */ /* 0x000fca0000000f00 */
[----:B------:R-:W-:Y:S01]  /*9210*/  IMAD.WIDE.U32 R4, R33, UR8, R6 ;  /* 0x0000000821047c25 */ /* 0x000fe2000f8e0006 */
[----:B------:R-:W-:-:S03]  /*9220*/  SHF.R.S32.HI R6, RZ, 0x1f, R9 ;  /* 0x0000001fff067819 */ /* 0x000fc60000011409 */
[----:B------:R-:W-:Y:S02]  /*9230*/  IMAD.MOV R7, RZ, RZ, -R9 ;  /* 0x000000ffff077224 */ /* 0x000fe400078e0a09 */
[----:B------:R-:W-:Y:S02]  /*9240*/  IMAD.IADD R5, R5, 0x1, R11 ;  /* 0x0000000105057824 */ /* 0x000fe400078e020b */
[----:B------:R-:W-:Y:S02]  /*9250*/  IMAD R7, R3, R7, R0 ;  /* 0x0000000703077224 */ /* 0x000fe400078e0200 */
[----:B------:R-:W-:Y:S02]  /*9260*/  IMAD R6, R6, UR4, RZ ;  /* 0x0000000406067c24 */ /* 0x000fe4000f8e02ff */
[----:B------:R-:W-:Y:S01]  /*9270*/  IMAD.WIDE.U32 R4, R9, UR4, R4 ;  /* 0x0000000409047c25 */ /* 0x000fe2000f8e0004 */
[----:B------:R-:W-:-:S03]  /*9280*/  SHF.R.S32.HI R0, RZ, 0x1f, R7 ;  /* 0x0000001fff007819 */ /* 0x000fc60000011407 */
[----:B------:R-:W-:Y:S01]  /*9290*/  IMAD R11, R9, UR5, R6 ;  /* 0x00000005090b7c24 */ /* 0x000fe2000f8e0206 */
[----:B------:R-:W-:Y:S02]  /*92a0*/  ULDC.64 UR4, c[0x0][0x2c8] ;  /* 0x0000b20000047ab9 */ /* 0x000fe40000000a00 */
[----:B------:R-:W-:Y:S02]  /*92b0*/  IMAD R0, R0, UR4, RZ ;  /* 0x0000000400007c24 */ /* 0x000fe4000f8e02ff */
[----:B------:R-:W-:Y:S02]  /*92c0*/  IMAD.IADD R5, R5, 0x1, R11 ;  /* 0x0000000105057824 */ /* 0x000fe400078e020b */
[C---:B------:R-:W-:Y:S02]  /*92d0*/  IMAD R9, R7.reuse, UR5, R0 ;  /* 0x0000000507097c24 */ /* 0x040fe4000f8e0200 */
[----:B------:R-:W-:Y:S01]  /*92e0*/  IMAD.WIDE.U32 R4, R7, UR4, R4 ;  /* 0x0000000407047c25 */ /* 0x000fe2000f8e0004 */
[----:B------:R-:W-:-:S04]  /*92f0*/  ULDC.64 UR4, c[0x0][0x280] ;  /* 0x0000a00000047ab9 */ /* 0x000fc80000000a00 */
[----:B------:R-:W-:Y:S02]  /*9300*/  IADD3 R5, R5, R9, RZ ;  /* 0x0000000905057210 */ /* 0x000fe40007ffe0ff */
[----:B------:R-:W-:Y:S01]  /*9310*/  LEA R6, P0, R4, UR4, 0x1 ;  /* 0x0000000404067c11 */ /* 0x000fe2000f8008ff */
[----:B------:R-:W-:Y:S02]  /*9320*/  ULDC UR4, c[0x0][0x2b8] ;  /* 0x0000ae0000047ab9 */ /* 0x000fe40000000800 */
[----:B------:R-:W-:Y:S02]  /*9330*/  ISETP.GE.AND P1, PT, R24, UR4, PT ;  /* 0x0000000418007c0c */ /* 0x000fe4000bf26270 */
[----:B------:R-:W-:Y:S01]  /*9340*/  LEA.HI.X R0, R4, UR5, R5, 0x1, P0 ;  /* 0x0000000504007c11 */ /* 0x000fe200080f0c05 */
[----:B------:R-:W-:-:S03]  /*9350*/  UMOV UR5, 0xffffffff ;  /* 0xffffffff00057882 */ /* 0x000fc60000000000 */
[----:B------:R-:W-:Y:S07]  /*9360*/  BRA.DIV UR5, `(.L_x_51) ;  /* 0x0000002605fc7947 */ /* 0x000fee000b800000 */
[----:B------:R-:W0:Y:S01]  /*9370*/  SHFL.IDX PT, R14, R6, RZ, 0x181f ;  /* 0x00181fff060e7589 */ /* 0x000e2200000e0000 */
[----:B------:R-:W-:Y:S01]  /*9380*/  ULDC UR4, c[0x0][0x288] ;  /* 0x0000a20000047ab9 */ /* 0x000fe20000000800 */
[----:B------:R-:W-:Y:S02]  /*9390*/  IMAD R32, R32, 0x80, R27 ;  /* 0x0000008020207824 */ /* 0x000fe400078e021b */
[----:B------:R-:W1:Y:S01]  /*93a0*/  SHFL.IDX PT, R4, R0, RZ, 0x181f ;  /* 0x00181fff00047589 */ /* 0x000e6200000e0000 */
[----:B------:R-:W-:Y:S02]  /*93b0*/  IMAD R3, R3, UR4, RZ ;  /* 0x0000000403037c24 */ /* 0x000fe4000f8e02ff */
[C---:B------:R-:W-:Y:S01]  /*93c0*/  IADD3 R8, R32.reuse, 0x10, RZ ;  /* 0x0000001020087810 */ /* 0x040fe20007ffe0ff */
[----:B------:R-:W-:Y:S02]  /*93d0*/  SHFL.IDX PT, R7, R0, 0x1, 0x181f ;  /* 0x00381f0000077f89 */ /* 0x000fe400000e0000 */
[----:B------:R-:W-:-:S13]  /*93e0*/  ISETP.GE.AND P0, PT, R32, R3, PT ;  /* 0x000000032000720c */ /* 0x000fda0003f06270 */
[----:B------:R-:W-:Y:S02]  /*93f0*/  @!P0 LEA R9, R16, UR43, 0x1 ;  /* 0x0000002b10098c11 */ /* 0x000fe4000f8e08ff */
[----:B0-----:R-:W-:-:S05]  /*9400*/  @!P0 LEA R14, P2, R24, R14, 0x1 ;  /* 0x0000000e180e8211 */ /* 0x001fca00078408ff */
[----:B-1----:R-:W-:Y:S02]  /*9410*/  @!P0 IMAD.X R5, RZ, RZ, R4, P2 ;  /* 0x000000ffff058224 */ /* 0x002fe400010e0604 */
[----:B------:R-:W-:Y:S02]  /*9420*/  @!P0 IMAD.MOV.U32 R4, RZ, RZ, R14 ;  /* 0x000000ffff048224 */ /* 0x000fe400078e000e */
[----:B------:R-:W0:Y:S04]  /*9430*/  SHFL.IDX PT, R14, R6, 0x1, 0x181f ;  /* 0x00381f00060e7f89 */ /* 0x000e2800000e0000 */
[----:B------:R0:W-:Y:S01]  /*9440*/  @!P0 LDGSTS.E.BYPASS.LTC128B.128 [R9+0x18400], desc[UR36][R4.64], !P1 ;  /* 0x1840000004098fae */ /* 0x0001e2000c901d64 */
[----:B------:R-:W-:Y:S01]  /*9450*/  ISETP.GE.AND P0, PT, R8, R3, PT ;  /* 0x000000030800720c */ /* 0x000fe20003f06270 */
[----:B------:R-:W-:-:S12]  /*9460*/  VIADD R8, R32, 0x20 ;  /* 0x0000002020087836 */ /* 0x000fd80000000000 */
[----:B------:R-:W-:Y:S02]  /*9470*/  @!P0 LEA R21, R16, UR43, 0x1 ;  /* 0x0000002b10158c11 */ /* 0x000fe4000f8e08ff */
[----:B0-----:R-:W-:Y:S02]  /*9480*/  @!P0 LEA R4, P2, R24, R14, 0x1 ;  /* 0x0000000e18048211 */ /* 0x001fe400078408ff */
[----:B------:R-:W0:Y:S03]  /*9490*/  SHFL.IDX PT, R14, R6, 0x2, 0x181f ;  /* 0x00581f00060e7f89 */ /* 0x000e2600000e0000 */
[----:B------:R-:W-:Y:S02]  /*94a0*/  @!P0 IMAD.X R5, RZ, RZ, R7, P2 ;  /* 0x000000ffff058224 */ /* 0x000fe400010e0607 */
[----:B------:R-:W1:Y:S04]  /*94b0*/  SHFL.IDX PT, R7, R0, 0x2, 0x181f ;  /* 0x00581f0000077f89 */ /* 0x000e6800000e0000 */
[----:B------:R0:W-:Y:S01]  /*94c0*/  @!P0 LDGSTS.E.BYPASS.LTC128B.128 [R21+0x18c00], desc[UR36][R4.64], !P1 ;  /* 0x18c0000004158fae */ /* 0x0001e2000c901d64 */
[----:B------:R-:W-:-:S02]  /*94d0*/  ISETP.GE.AND P0, PT, R8, R3, PT ;  /* 0x000000030800720c */ /* 0x000fc40003f06270 */
[----:B------:R-:W-:-:S11]  /*94e0*/  IADD3 R8, R32, 0x30, RZ ;  /* 0x0000003020087810 */ /* 0x000fd60007ffe0ff */
[----:B------:R-:W-:Y:S02]  /*94f0*/  @!P0 LEA R9, R16, UR43, 0x1 ;  /* 0x0000002b10098c11 */ /* 0x000fe4000f8e08ff */
[----:B0-----:R-:W-:Y:S02]  /*9500*/  @!P0 LEA R4, P2, R24, R14, 0x1 ;  /* 0x0000000e18048211 */ /* 0x001fe400078408ff */
[----:B------:R-:W0:Y:S03]  /*9510*/  SHFL.IDX PT, R14, R6, 0x3, 0x181f ;  /* 0x00781f00060e7f89 */ /* 0x000e2600000e0000 */
[----:B-1----:R-:W-:Y:S02]  /*9520*/  @!P0 IMAD.X R5, RZ, RZ, R7, P2 ;  /* 0x000000ffff058224 */ /* 0x002fe400010e0607 */
[----:B------:R-:W1:Y:S04]  /*9530*/  SHFL.IDX PT, R7, R0, 0x3, 0x181f ;  /* 0x00781f0000077f89 */ /* 0x000e6800000e0000 */
[----:B------:R0:W-:Y:S01]  /*9540*/  @!P0 LDGSTS.E.BYPASS.LTC128B.128 [R9+0x19400], desc[UR36][R4.64], !P1 ;  /* 0x1940000004098fae */ /* 0x0001e2000c901d64 */
[----:B------:R-:W-:Y:S01]  /*9550*/  ISETP.GE.AND P0, PT, R8, R3, PT ;  /* 0x000000030800720c */ /* 0x000fe20003f06270 */
[----:B------:R-:W-:-:S12]  /*9560*/  VIADD R8, R32, 0x40 ;  /* 0x0000004020087836 */ /* 0x000fd80000000000 */
[----:B------:R-:W-:Y:S02]  /*9570*/  @!P0 LEA R21, R16, UR43, 0x1 ;  /* 0x0000002b10158c11 */ /* 0x000fe4000f8e08ff */
[----:B0-----:R-:W-:Y:S02]  /*9580*/  @!P0 LEA R4, P2, R24, R14, 0x1 ;  /* 0x0000000e18048211 */ /* 0x001fe400078408ff */
[----:B------:R-:W0:Y:S03]  /*9590*/  SHFL.IDX PT, R14, R6, 0x4, 0x181f ;  /* 0x00981f00060e7f89 */ /* 0x000e2600000e0000 */
[----:B-1----:R-:W-:Y:S02]  /*95a0*/  @!P0 IMAD.X R5, RZ, RZ, R7, P2 ;  /* 0x000000ffff058224 */ /* 0x002fe400010e0607 */
        /* <DEDUP_REMOVED lines=18> */
[----:B------:R-:W-:-:S13]  /*96d0*/  ISETP.GE.AND P0, PT, R8, R3, PT ;  /* 0x000000030800720c */ /* 0x000fda0003f06270 */
[----:B------:R-:W-:Y:S02]  /*96e0*/  @!P0 LEA R9, R16, UR43, 0x1 ;  /* 0x0000002b10098c11 */ /* 0x000fe4000f8e08ff */
[----:B0-----:R-:W-:Y:S02]  /*96f0*/  @!P0 LEA R4, P2, R24, R14, 0x1 ;  /* 0x0000000e18048211 */ /* 0x001fe400078408ff */
[----:B------:R0:W2:Y:S03]  /*9700*/  SHFL.IDX PT, R14, R6, 0x7, 0x181f ;  /* 0x00f81f00060e7f89 */ /* 0x0000a600000e0000 */
[----:B-1----:R-:W-:Y:S02]  /*9710*/  @!P0 IMAD.X R5, RZ, RZ, R7, P2 ;  /* 0x000000ffff058224 */ /* 0x002fe400010e0607 */
[----:B------:R0:W1:Y:S04]  /*9720*/  SHFL.IDX PT, R7, R0, 0x7, 0x181f ;  /* 0x00f81f0000077f89 */ /* 0x00006800000e0000 */
[----:B------:R0:W-:Y:S02]  /*9730*/  @!P0 LDGSTS.E.BYPASS.LTC128B.128 [R9+0x1b400], desc[UR36][R4.64], !P1 ;  /* 0x1b40000004098fae */ /* 0x0001e4000c901d64 */
.L_x_118:
[----:B------:R-:W-:Y:S01]  /*9740*/  IADD3 R32, R32, 0x70, RZ ;  /* 0x0000007020207810 */ /* 0x000fe20007ffe0ff */
[----:B0-----:R-:W-:-:S03]  /*9750*/  IMAD.MOV.U32 R0, RZ, RZ, 0x1 ;  /* 0x00000001ff007424 */ /* 0x001fc600078e00ff */
[----:B------:R-:W-:Y:S02]  /*9760*/  ISETP.GE.AND P0, PT, R32, R3, PT ;  /* 0x000000032000720c */ /* 0x000fe40003f06270 */
[----:B------:R-:W-:-:S11]  /*9770*/  SHF.L.U32 R0, R0, 0x1f, RZ ;  /* 0x0000001f00007819 */ /* 0x000fd600000006ff */
[----:B--2---:R-:W-:Y:S02]  /*9780*/  @!P0 LEA R4, P2, R24, R14, 0x1 ;  /* 0x0000000e18048211 */ /* 0x004fe400078408ff */
[----:B------:R-:W-:-:S03]  /*9790*/  @!P0 LEA R3, R16, UR43, 0x1 ;  /* 0x0000002b10038c11 */ /* 0x000fc6000f8e08ff */
[----:B-1----:R-:W-:-:S05]  /*97a0*/  @!P0 IMAD.X R5, RZ, RZ, R7, P2 ;  /* 0x000000ffff058224 */ /* 0x002fca00010e0607 */
[----:B------:R-:W-:Y:S01]  /*97b0*/  @!PT LDS RZ, [RZ] ;  /* 0x00000000fffff984 */ /* 0x000fe20000000800 */
[----:B------:R-:W-:Y:S01]  /*97c0*/  @!PT LDS RZ, [RZ] ;  /* 0x00000000fffff984 */ /* 0x000fe20000000800 */
[----:B------:R-:W-:Y:S01]  /*97d0*/  @!PT LDS RZ, [RZ] ;  /* 0x00000000fffff984 */ /* 0x000fe20000000800 */
[----:B------:R0:W-:Y:S01]  /*97e0*/  @!P0 LDGSTS.E.BYPASS.LTC128B.128 [R3+0x1bc00], desc[UR36][R4.64], !P1 ;  /* 0x1bc0000004038fae */ /* 0x0001e2000c901d64 */
[----:B------:R-:W-:Y:S01]  /*97f0*/  NOP ;  /* 0x0000000000007918 */ /* 0x000fe20000000000 */
[----:B------:R-:W-:Y:S02]  /*9800*/  SYNCS.ARRIVE.TRANS64.RED.A0T1 RZ, [UR43+0x22800], RZ ;  /* 0x022800ffffff79a7 */ /* 0x000fe4000820042b */
[----:B------:R-:W-:Y:S01]  /*9810*/  ARRIVES.LDGSTSBAR.64.TRANSCNT [UR43+0x22800] ;  /* 0x02280000ff0079b0 */ /* 0x000fe20008000aab */
[----:B------:R-:W-:Y:S01]  /*9820*/  NOP ;  /* 0x0000000000007918 */ /* 0x000fe20000000000 */
[----:B------:R-:W-:Y:S01]  /*9830*/  SYNCS.ARRIVE.TRANS64.A1T0 RZ, [UR43+0x22800], RZ ;  /* 0x022800ffffff79a7 */ /* 0x000fe2000810002b */
[----:B------:R-:W1:Y:S02]  /*9840*/  SYNCS.PHASECHK.TRANS64.TRYWAIT P0, [UR43+0x22820], R0 ;  /* 0x02282000ff0075a7 */ /* 0x000e64000800016b */
[----:B01----:R-:W-:Y:S05]  /*9850*/  @!P0 BRA `(.L_x_52) ;  /* 0x0000002c00148947 */ /* 0x003fea0003800000 */
.L_x_119:
[----:B------:R-:W-:-:S13]  /*9860*/  ISETP.NE.AND P0, PT, R34, 0x3, PT ;  /* 0x000000032200780c */ /* 0x000fda0003f05270 */
[----:B------:R-:W-:Y:S05]  /*9870*/  @!P0 BRA `(.L_x_53) ;  /* 0x0000000000048947 */ /* 0x000fea0003800000 */
[----:B------:R-:W-:Y:S01]  /*9880*/  BPT.TRAP 0x1 ;  /* 0x000000040000795c */ /* 0x000fe20000300000 */
.L_x_53:
[----:B------:R-:W1:Y:S02]  /*9890*/  SYNCS.PHASECHK.TRANS64.TRYWAIT P0, [UR43+0x22860], R0 ;  /* 0x02286000ff0075a7 */ /* 0x000e64000800016b */
[----:B-1----:R-:W-:Y:S05]  /*98a0*/  @!P0 BRA `(.L_x_54) ;  /* 0x0000002c00188947 */ /* 0x002fea0003800000 */
.L_x_120:
[----:B------:R-:W-:Y:S01]  /*98b0*/  ULDC.64 UR4, c[0x0][0x328] ;  /* 0x0000ca0000047ab9 */ /* 0x000fe20000000a00 */
[----:B------:R-:W-:Y:S01]  /*98c0*/  ULDC.64 UR6, c[0x0][0x338] ;  /* 0x0000ce0000067ab9 */ /* 0x000fe20000000a00 */
[----:B------:R-:W-:Y:S01]  /*98d0*/  IMAD R17, R17, UR4, RZ ;  /* 0x0000000411117c24 */ /* 0x000fe2000f8e02ff */
[----:B------:R-:W-:Y:S01]  /*98e0*/  LOP3.LUT P3, RZ, R23, 0x10, RZ, 0xc0, !PT ;  /* 0x0000001017ff7812 */ /* 0x000fe2000786c0ff */
[C---:B------:R-:W-:Y:S01]  /*98f0*/  IMAD.WIDE.U32 R4, R22.reuse, UR4, RZ ;  /* 0x0000000416047c25 */ /* 0x040fe2000f8e00ff */
[----:B------:R-:W-:Y:S02]  /*9900*/  R2UR UR4, R19 ;  /* 0x00000000130472ca */ /* 0x000fe400000e0000 */
[C---:B------:R-:W-:Y:S01]  /*9910*/  LOP3.LUT P2, RZ, R23.reuse, 0x8, RZ, 0xc0, !PT ;  /* 0x0000000817ff7812 */ /* 0x040fe2000784c0ff */
[----:B------:R-:W-:Y:S01]  /*9920*/  IMAD R17, R22, UR5, R17 ;  /* 0x0000000516117c24 */ /* 0x000fe2000f8e0211 */
[----:B------:R-:W-:Y:S01]  /*9930*/  LOP3.LUT P1, RZ, R23, 0x4, RZ, 0xc0, !PT ;  /* 0x0000000417ff7812 */ /* 0x000fe2000782c0ff */
[----:B0-----:R-:W-:Y:S01]  /*9940*/  IMAD R3, R37, UR6, RZ ;  /* 0x0000000625037c24 */ /* 0x001fe2000f8e02ff */
[----:B------:R-:W-:Y:S01]  /*9950*/  SEL R0, RZ, 0x4, P2 ;  /* 0x00000004ff007807 */ /* 0x000fe20001000000 */
[----:B------:R-:W-:Y:S01]  /*9960*/  IMAD.IADD R5, R5, 0x1, R17 ;  /* 0x0000000105057824 */ /* 0x000fe200078e0211 */
[----:B------:R-:W-:Y:S01]  /*9970*/  SEL R7, RZ, 0x8, P1 ;  /* 0x00000008ff077807 */ /* 0x000fe20000800000 */
[C---:B------:R-:W-:Y:S01]  /*9980*/  IMAD R3, R36.reuse, UR7, R3 ;  /* 0x0000000724037c24 */ /* 0x040fe2000f8e0203 */
[----:B------:R-:W-:Y:S01]  /*9990*/  LOP3.LUT P4, RZ, R23, 0x1, RZ, 0xc0, !PT ;  /* 0x0000000117ff7812 */ /* 0x000fe2000788c0ff */
[----:B------:R-:W-:Y:S01]  /*99a0*/  IMAD.WIDE.U32 R4, R36, UR6, R4 ;  /* 0x0000000624047c25 */ /* 0x000fe2000f8e0004 */
[----:B------:R-:W-:-:S02]  /*99b0*/  ULDC.64 UR6, c[0x0][0x330] ;  /* 0x0000cc0000067ab9 */ /* 0x000fc40000000a00 */
[----:B------:R-:W-:Y:S02]  /*99c0*/  UIMAD UR4, UR4, UR6, URZ ;  /* 0x00000006040472a4 */ /* 0x000fe4000f8e023f */
[----:B------:R-:W-:Y:S01]  /*99d0*/  IADD3 R5, R5, R3, RZ ;  /* 0x0000000305057210 */ /* 0x000fe20007ffe0ff */
[----:B------:R-:W-:Y:S01]  /*99e0*/  IMAD.U32 R3, RZ, RZ, UR6 ;  /* 0x00000006ff037e24 */ /* 0x000fe2000f8e00ff */
[----:B------:R-:W-:-:S03]  /*99f0*/  UIMAD UR4, UR40, UR7, UR4 ;  /* 0x00000007280472a4 */ /* 0x000fc6000f8e0204 */
[----:B------:R-:W-:Y:S01]  /*9a00*/  IMAD.WIDE.U32 R4, R3, UR40, R4 ;  /* 0x0000002803047c25 */ /* 0x000fe2000f8e0004 */
[----:B------:R-:W-:-:S03]  /*9a10*/  ULDC.64 UR6, c[0x0][0x318] ;  /* 0x0000c60000067ab9 */ /* 0x000fc60000000a00 */
[----:B------:R-:W-:Y:S01]  /*9a20*/  VIADD R3, R5, UR4 ;  /* 0x0000000405037c36 */ /* 0x000fe20008000000 */
[----:B------:R-:W-:Y:S01]  /*9a30*/  SEL R5, RZ, 0x2, P3 ;  /* 0x00000002ff057807 */ /* 0x000fe20001800000 */
[----:B------:R-:W-:Y:S01]  /*9a40*/  UMOV UR4, 0xffffffff ;  /* 0xffffffff00047882 */ /* 0x000fe20000000000 */
[----:B------:R-:W-:Y:S02]  /*9a50*/  LEA R17, P0, R4, UR6, 0x1 ;  /* 0x0000000604117c11 */ /* 0x000fe4000f8008ff */
[----:B------:R-:W-:Y:S02]  /*9a60*/  IADD3 R0, R0, R5, R18 ;  /* 0x0000000500007210 */ /* 0x000fe40007ffe012 */
[----:B------:R-:W-:-:S03]  /*9a70*/  LEA.HI.X R3, R4, UR7, R3, 0x1, P0 ;  /* 0x0000000704037c11 */ /* 0x000fc600080f0c03 */
[----:B------:R-:W-:Y:S01]  /*9a80*/  IMAD.IADD R6, R0, 0x1, R7 ;  /* 0x0000000100067824 */ /* 0x000fe200078e0207 */
[----:B------:R-:W-:Y:S06]  /*9a90*/  BRA.DIV UR4, `(.L_x_55) ;  /* 0x0000002a04b47947 */ /* 0x000fec000b800000 */
[----:B------:R-:W0:Y:S01]  /*9aa0*/  SHFL.IDX PT, R14, R17, RZ, 0x181f ;  /* 0x00181fff110e7589 */ /* 0x000e2200000e0000 */
[----:B------:R-:W-:Y:S02]  /*9ab0*/  SHF.L.U32 R24, R24, 0x1, RZ ;  /* 0x0000000118187819 */ /* 0x000fe400000006ff */
[----:B------:R-:W-:Y:S01]  /*9ac0*/  LEA R21, R16, UR43, 0x1 ;  /* 0x0000002b10157c11 */ /* 0x000fe2000f8e08ff */
[----:B------:R-:W1:Y:S01]  /*9ad0*/  SHFL.IDX PT, R0, R3, RZ, 0x181f ;  /* 0x00181fff03007589 */ /* 0x000e6200000e0000 */
[C---:B------:R-:W-:Y:S02]  /*9ae0*/  LOP3.LUT P2, RZ, R6.reuse, 0x2, RZ, 0xc0, !PT ;  /* 0x0000000206ff7812 */ /* 0x040fe4000784c0ff */
[----:B------:R-:W-:Y:S02]  /*9af0*/  LOP3.LUT P1, RZ, R6, 0x4, RZ, 0xc0, !PT ;  /* 0x0000000406ff7812 */ /* 0x000fe4000782c0ff */
[----:B0-----:R-:W-:Y:S02]  /*9b00*/  IADD3 R4, P0, R14, R24, RZ ;  /* 0x000000180e047210 */ /* 0x001fe40007f1e0ff */
[----:B------:R-:W0:Y:S03]  /*9b10*/  SHFL.IDX PT, R14, R17, 0x1, 0x181f ;  /* 0x00381f00110e7f89 */ /* 0x000e2600000e0000 */
[----:B-1----:R-:W-:-:S02]  /*9b20*/  IMAD.X R5, RZ, RZ, R0, P0 ;  /* 0x000000ffff057224 */ /* 0x002fc400000e0600 */
[----:B------:R-:W1:Y:S01]  /*9b30*/  SHFL.IDX PT, R0, R3, 0x1, 0x181f ;  /* 0x00381f0003007f89 */ /* 0x000e6200000e0000 */
[----:B0-----:R-:W-:-:S03]  /*9b40*/  IADD3 R10, P0, R14, R24, RZ ;  /* 0x000000180e0a7210 */ /* 0x001fc60007f1e0ff */
[----:B------:R-:W0:Y:S02]  /*9b50*/  SHFL.IDX PT, R14, R17, 0x2, 0x181f ;  /* 0x00581f00110e7f89 */ /* 0x000e2400000e0000 */
[----:B-1----:R-:W-:Y:S02]  /*9b60*/  IMAD.X R11, RZ, RZ, R0, P0 ;  /* 0x000000ffff0b7224 */ /* 0x002fe400000e0600 */
[----:B------:R-:W1:Y:S01]  /*9b70*/  SHFL.IDX PT, R0, R3, 0x2, 0x181f ;  /* 0x00581f0003007f89 */ /* 0x000e6200000e0000 */
[----:B0-----:R-:W-:-:S03]  /*9b80*/  IADD3 R8, P0, R14, R24, RZ ;  /* 0x000000180e087210 */ /* 0x001fc60007f1e0ff */
[----:B------:R-:W0:Y:S02]  /*9b90*/  SHFL.IDX PT, R14, R17, 0x3, 0x181f ;  /* 0x00781f00110e7f89 */ /* 0x000e2400000e0000 */
[----:B-1----:R-:W-:Y:S01]  /*9ba0*/  IMAD.X R9, RZ, RZ, R0, P0 ;  /* 0x000000ffff097224 */ /* 0x002fe200000e0600 */
[----:B------:R-:W-:Y:S01]  /*9bb0*/  ISETP.LT.OR P0, PT, R35, 0x1, P4 ;  /* 0x000000012300780c */ /* 0x000fe20002701670 */
[----:B------:R-:W1:-:S12]  /*9bc0*/  SHFL.IDX PT, R0, R3, 0x3, 0x181f ;  /* 0x00781f0003007f89 */ /* 0x000e5800000e0000 */
[----:B------:R-:W-:Y:S01]  /*9bd0*/  LDGSTS.E.BYPASS.LTC128B.128 [R21+0x400], desc[UR36][R4.64], !P0 ;  /* 0x0040000004157fae */ /* 0x000fe2000c101d64 */
[----:B------:R-:W-:-:S13]  /*9be0*/  ISETP.LT.OR P0, PT, R35, 0x1, !P2 ;  /* 0x000000012300780c */ /* 0x000fda0005701670 */
[----:B------:R-:W-:Y:S01]  /*9bf0*/  LDGSTS.E.BYPASS.LTC128B.128 [R21+0x3400], desc[UR36][R4.64+0x80], !P0 ;  /* 0x0340008004157fae */ /* 0x000fe2000c101d64 */
[----:B------:R-:W-:-:S13]  /*9c00*/  ISETP.LT.OR P0, PT, R35, 0x1, !P1 ;  /* 0x000000012300780c */ /* 0x000fda0004f01670 */
[----:B------:R-:W-:Y:S01]  /*9c10*/  LDGSTS.E.BYPASS.LTC128B.128 [R21+0x6400], desc[UR36][R4.64+0x100], !P0 ;  /* 0x0640010004157fae */ /* 0x000fe2000c101d64 */
[----:B------:R-:W-:-:S04]  /*9c20*/  LOP3.LUT P0, RZ, R6, 0x8, RZ, 0xc0, !PT ;  /* 0x0000000806ff7812 */ /* 0x000fc8000780c0ff */
[----:B------:R-:W-:-:S13]  /*9c30*/  ISETP.LT.OR P3, PT, R35, 0x1, !P0 ;  /* 0x000000012300780c */ /* 0x000fda0004761670 */
[----:B------:R2:W-:Y:S01]  /*9c40*/  LDGSTS.E.BYPASS.LTC128B.128 [R21+0x9400], desc[UR36][R4.64+0x180], !P3 ;  /* 0x0940018004157fae */ /* 0x0005e2000d901d64 */
[----:B0-----:R-:W-:-:S03]  /*9c50*/  IADD3 R6, P3, R14, R24, RZ ;  /* 0x000000180e067210 */ /* 0x001fc60007f7e0ff */
[----:B------:R-:W2:Y:S01]  /*9c60*/  SHFL.IDX PT, R14, R17, 0x4, 0x181f ;  /* 0x00981f00110e7f89 */ /* 0x000ea200000e0000 */
[----:B-1----:R-:W-:Y:S02]  /*9c70*/  IADD3.X R7, RZ, R0, RZ, P3, !PT ;  /* 0x00000000ff077210 */ /* 0x002fe40001ffe4ff */
[C---:B------:R-:W-:Y:S01]  /*9c80*/  ISETP.LT.OR P3, PT, R35.reuse, 0x11, P4 ;  /* 0x000000112300780c */ /* 0x040fe20002761670 */
[----:B------:R-:W0:Y:S04]  /*9c90*/  SHFL.IDX PT, R0, R3, 0x4, 0x181f ;  /* 0x00981f0003007f89 */ /* 0x000e2800000e0000 */
[----:B------:R-:W1:Y:S08]  /*9ca0*/  SHFL.IDX PT, R3, R3, 0x5, 0x181f ;  /* 0x00b81f0003037f89 */ /* 0x000e7000000e0000 */
[----:B------:R-:W-:Y:S01]  /*9cb0*/  LDGSTS.E.BYPASS.LTC128B.128 [R21+0xc00], desc[UR36][R10.64], !P3 ;  /* 0x00c000000a157fae */ /* 0x000fe2000d901d64 */
[----:B------:R-:W-:-:S13]  /*9cc0*/  ISETP.LT.OR P3, PT, R35, 0x11, !P2 ;  /* 0x000000112300780c */ /* 0x000fda0005761670 */
[----:B------:R-:W-:Y:S01]  /*9cd0*/  LDGSTS.E.BYPASS.LTC128B.128 [R21+0x3c00], desc[UR36][R10.64+0x80], !P3 ;  /* 0x03c000800a157fae */ /* 0x000fe2000d901d64 */
[----:B------:R-:W-:-:S13]  /*9ce0*/  ISETP.LT.OR P3, PT, R35, 0x11, !P1 ;  /* 0x000000112300780c */ /* 0x000fda0004f61670 */
[----:B------:R-:W-:Y:S01]  /*9cf0*/  LDGSTS.E.BYPASS.LTC128B.128 [R21+0x6c00], desc[UR36][R10.64+0x100], !P3 ;  /* 0x06c001000a157fae */ /* 0x000fe2000d901d64 */
[----:B------:R-:W-:-:S13]  /*9d00*/  ISETP.LT.OR P3, PT, R35, 0x11, !P0 ;  /* 0x000000112300780c */ /* 0x000fda0004761670 */
[----:B------:R-:W-:Y:S01]  /*9d10*/  LDGSTS.E.BYPASS.LTC128B.128 [R21+0x9c00], desc[UR36][R10.64+0x180], !P3 ;  /* 0x09c001800a157fae */ /* 0x000fe2000d901d64 */
[----:B--2---:R-:W-:-:S03]  /*9d20*/  IADD3 R4, P3, R14, R24, RZ ;  /* 0x000000180e047210 */ /* 0x004fc60007f7e0ff */
[----:B------:R2:W3:Y:S02]  /*9d30*/  SHFL.IDX PT, R14, R17, 0x5, 0x181f ;  /* 0x00b81f00110e7f89 */ /* 0x0004e400000e0000 */
[----:B0-----:R-:W-:Y:S01]  /*9d40*/  IMAD.X R5, RZ, RZ, R0, P3 ;  /* 0x000000ffff057224 */ /* 0x001fe200018e0600 */
[----:B------:R-:W-:Y:S01]  /*9d50*/  ISETP.LT.OR P3, PT, R35, 0x21, P4 ;  /* 0x000000212300780c */ /* 0x000fe20002761670 */
[----:B------:R-:W-:-:S12]  /*9d60*/  VIADD R0, R21, 0x400 ;  /* 0x0000040015007836 */ /* 0x000fd80000000000 */
[----:B------:R-:W-:Y:S01]  /*9d70*/  LDGSTS.E.BYPASS.LTC128B.128 [R21+0x1400], desc[UR36][R8.64], !P3 ;  /* 0x0140000008157fae */ /* 0x000fe2000d901d64 */
[----:B------:R-:W-:-:S13]  /*9d80*/  ISETP.LT.OR P3, PT, R35, 0x21, !P2 ;  /* 0x000000212300780c */ /* 0x000fda0005761670 */
[----:B------:R-:W-:Y:S01]  /*9d90*/  LDGSTS.E.BYPASS.LTC128B.128 [R21+0x4400], desc[UR36][R8.64+0x80], !P3 ;  /* 0x0440008008157fae */ /* 0x000fe2000d901d64 */
[----:B------:R-:W-:-:S13]  /*9da0*/  ISETP.LT.OR P3, PT, R35, 0x21, !P1 ;  /* 0x000000212300780c */ /* 0x000fda0004f61670 */
[----:B------:R-:W-:Y:S01]  /*9db0*/  LDGSTS.E.BYPASS.LTC128B.128 [R21+0x7400], desc[UR36][R8.64+0x100], !P3 ;  /* 0x0740010008157fae */ /* 0x000fe2000d901d64 */
[----:B------:R-:W-:-:S13]  /*9dc0*/  ISETP.LT.OR P3, PT, R35, 0x21, !P0 ;  /* 0x000000212300780c */ /* 0x000fda0004761670 */
[----:B------:R0:W-:Y:S01]  /*9dd0*/  LDGSTS.E.BYPASS.LTC128B.128 [R21+0xa400], desc[UR36][R8.64+0x180], !P3 ;  /* 0x0a40018008157fae */ /* 0x0001e2000d901d64 */
[----:B------:R-:W-:Y:S01]  /*9de0*/  ISETP.LT.OR P3, PT, R35, 0x31, P4 ;  /* 0x000000312300780c */ /* 0x000fe20002761670 */
[----:B0-----:R-:W-:-:S12]  /*9df0*/  IMAD.MOV.U32 R8, RZ, RZ, RZ ;  /* 0x000000ffff087224 */ /* 0x001fd800078e00ff */
[----:B------:R2:W-:Y:S01]  /*9e00*/  LDGSTS.E.BYPASS.LTC128B.128 [R21+0x1c00], desc[UR36][R6.64], !P3 ;  /* 0x01c0000006157fae */ /* 0x0005e2000d901d64 */
[----:B------:R-:W-:-:S13]  /*9e10*/  ISETP.LT.OR P3, PT, R35, 0x31, !P2 ;  /* 0x000000312300780c */ /* 0x000fda0005761670 */
[----:B------:R2:W-:Y:S01]  /*9e20*/  LDGSTS.E.BYPASS.LTC128B.128 [R21+0x4c00], desc[UR36][R6.64+0x80], !P3 ;  /* 0x04c0008006157fae */ /* 0x0005e2000d901d64 */
[----:B------:R-:W-:-:S13]  /*9e30*/  ISETP.LT.OR P3, PT, R35, 0x31, !P1 ;  /* 0x000000312300780c */ /* 0x000fda0004f61670 */
[----:B------:R2:W-:Y:S01]  /*9e40*/  LDGSTS.E.BYPASS.LTC128B.128 [R21+0x7c00], desc[UR36][R6.64+0x100], !P3 ;  /* 0x07c0010006157fae */ /* 0x0005e2000d901d64 */
[----:B------:R-:W-:-:S13]  /*9e50*/  ISETP.LT.OR P3, PT, R35, 0x31, !P0 ;  /* 0x000000312300780c */ /* 0x000fda0004761670 */
[----:B------:R2:W-:Y:S01]  /*9e60*/  LDGSTS.E.BYPASS.LTC128B.128 [R21+0xac00], desc[UR36][R6.64+0x180], !P3 ;  /* 0x0ac0018006157fae */ /* 0x0005e2000d901d64 */
[----:B------:R-:W-:-:S13]  /*9e70*/  ISETP.LT.OR P3, PT, R35, 0x41, P4 ;  /* 0x000000412300780c */ /* 0x000fda0002761670 */
[----:B------:R2:W-:Y:S01]  /*9e80*/  LDGSTS.E.BYPASS.LTC128B.128 [R21+0x2400], desc[UR36][R4.64], !P3 ;  /* 0x0240000004157fae */ /* 0x0005e2000d901d64 */
[----:B------:R-:W-:-:S13]  /*9e90*/  ISETP.LT.OR P3, PT, R35, 0x41, !P2 ;  /* 0x000000412300780c */ /* 0x000fda0005761670 */
[----:B------:R2:W-:Y:S01]  /*9ea0*/  LDGSTS.E.BYPASS.LTC128B.128 [R21+0x5400], desc[UR36][R4.64+0x80], !P3 ;  /* 0x0540008004157fae */ /* 0x0005e2000d901d64 */
[----:B------:R-:W-:-:S13]  /*9eb0*/  ISETP.LT.OR P3, PT, R35, 0x41, !P1 ;  /* 0x000000412300780c */ /* 0x000fda0004f61670 */
[----:B------:R2:W-:Y:S01]  /*9ec0*/  LDGSTS.E.BYPASS.LTC128B.128 [R21+0x8400], desc[UR36][R4.64+0x100], !P3 ;  /* 0x0840010004157fae */ /* 0x0005e2000d901d64 */
[----:B------:R-:W-:-:S13]  /*9ed0*/  ISETP.LT.OR P3, PT, R35, 0x41, !P0 ;  /* 0x000000412300780c */ /* 0x000fda0004761670 */
[----:B-1-3--:R2:W-:Y:S02]  /*9ee0*/  LDGSTS.E.BYPASS.LTC128B.128 [R21+0xb400], desc[UR36][R4.64+0x180], !P3 ;  /* 0x0b40018004157fae */ /* 0x00a5e4000d901d64 */
.L_x_134:
[----:B0-2---:R-:W-:Y:S02]  /*9ef0*/  IADD3 R4, P3, R14, R24, RZ ;  /* 0x000000180e047210 */ /* 0x005fe40007f7e0ff */
[C---:B------:R-:W-:Y:S02]  /*9f00*/  ISETP.LT.OR P2, PT, R35.reuse, 0x51, !P2 ;  /* 0x000000512300780c */ /* 0x040fe40005741670 */
[----:B------:R-:W-:Y:S02]  /*9f10*/  IADD3.X R5, RZ, R3, RZ, P3, !PT ;  /* 0x00000003ff057210 */ /* 0x000fe40001ffe4ff */
[C---:B------:R-:W-:Y:S02]  /*9f20*/  ISETP.LT.OR P3, PT, R35.reuse, 0x51, P4 ;  /* 0x000000512300780c */ /* 0x040fe40002761670 */
[C---:B------:R-:W-:Y:S02]  /*9f30*/  ISETP.LT.OR P1, PT, R35.reuse, 0x51, !P1 ;  /* 0x000000512300780c */ /* 0x040fe40004f21670 */
[----:B------:R-:W-:-:S09]  /*9f40*/  ISETP.LT.OR P0, PT, R35, 0x51, !P0 ;  /* 0x000000512300780c */ /* 0x000fd20004701670 */
[----:B------:R-:W-:Y:S01]  /*9f50*/  @!PT LDS RZ, [RZ] ;  /* 0x00000000fffff984 */ /* 0x000fe20000000800 */
[----:B------:R-:W-:Y:S01]  /*9f60*/  @!PT LDS RZ, [RZ] ;  /* 0x00000000fffff984 */ /* 0x000fe20000000800 */
[----:B------:R-:W-:Y:S01]  /*9f70*/  @!PT LDS RZ, [RZ] ;  /* 0x00000000fffff984 */ /* 0x000fe20000000800 */
[----:B------:R0:W-:Y:S04]  /*9f80*/  LDGSTS.E.BYPASS.LTC128B.128 [R21+0x2c00], desc[UR36][R4.64], !P3 ;  /* 0x02c0000004157fae */ /* 0x0001e8000d901d64 */
[----:B------:R0:W-:Y:S04]  /*9f90*/  LDGSTS.E.BYPASS.LTC128B.128 [R21+0x5c00], desc[UR36][R4.64+0x80], !P2 ;  /* 0x05c0008004157fae */ /* 0x0001e8000d101d64 */
[----:B------:R0:W-:Y:S04]  /*9fa0*/  LDGSTS.E.BYPASS.LTC128B.128 [R21+0x8c00], desc[UR36][R4.64+0x100], !P1 ;  /* 0x08c0010004157fae */ /* 0x0001e8000c901d64 */
[----:B------:R0:W-:Y:S01]  /*9fb0*/  LDGSTS.E.BYPASS.LTC128B.128 [R21+0xbc00], desc[UR36][R4.64+0x180], !P0 ;  /* 0x0bc0018004157fae */ /* 0x0001e2000c101d64 */
[----:B------:R-:W-:Y:S01]  /*9fc0*/  NOP ;  /* 0x0000000000007918 */ /* 0x000fe20000000000 */
[----:B------:R-:W-:Y:S02]  /*9fd0*/  SYNCS.ARRIVE.TRANS64.RED.A0T1 RZ, [UR43+0x22850], RZ ;  /* 0x022850ffffff79a7 */ /* 0x000fe4000820042b */
[----:B------:R-:W-:Y:S01]  /*9fe0*/  ARRIVES.LDGSTSBAR.64.TRANSCNT [UR43+0x22850] ;  /* 0x02285000ff0079b0 */ /* 0x000fe20008000aab */
[----:B------:R-:W-:Y:S01]  /*9ff0*/  NOP ;  /* 0x0000000000007918 */ /* 0x000fe20000000000 */
[----:B------:R-:W-:-:S13]  /*a000*/  ISETP.NE.AND P4, PT, R34, 0x3, PT ;  /* 0x000000032200780c */ /* 0x000fda0003f85270 */
[----:B0-----:R-:W-:Y:S05]  /*a010*/  @!P4 BRA `(.L_x_56) ;  /* 0x000000000004c947 */ /* 0x001fea0003800000 */
[----:B------:R-:W-:Y:S01]  /*a020*/  BPT.TRAP 0x1 ;  /* 0x000000040000795c */ /* 0x000fe20000300000 */
.L_x_56:
[----:B------:R-:W-:Y:S01]  /*a030*/  UIADD3 UR4, UR46, -0x2, URZ ;  /* 0xfffffffe2e047890 */ /* 0x000fe2000fffe03f */
[----:B------:R-:W-:Y:S01]  /*a040*/  SYNCS.ARRIVE.TRANS64.A1T0 RZ, [UR43+0x22850], RZ ;  /* 0x022850ffffff79a7 */ /* 0x000fe2000810002b */
[----:B------:R-:W-:Y:S01]  /*a050*/  BSSY B0, `(.L_x_40) ;  /* 0x00000e7000007945 */ /* 0x000fe20003800000 */
[----:B------:R-:W-:Y:S01]  /*a060*/  IMAD.MOV.U32 R20, RZ, RZ, 0x1 ;  /* 0x00000001ff147424 */ /* 0x000fe200078e00ff */
[----:B------:R-:W-:Y:S01]  /*a070*/  UISETP.GE.AND UP0, UPT, UR4, UR45, UPT ;  /* 0x0000002d0400728c */ /* 0x000fe2000bf06270 */
[----:B------:R-:W-:-:S05]  /*a080*/  IMAD.MOV.U32 R21, RZ, RZ, 0x1 ;  /* 0x00000001ff157424 */ /* 0x000fca00078e00ff */
[----:B------:R-:W-:-:S13]  /*a090*/  PLOP3.LUT P0, PT, PT, PT, UP0, 0x40, 0x0 ;  /* 0x000000000000781c */ /* 0x000fda0003f0e808 */
[----:B------:R-:W-:Y:S05]  /*a0a0*/  @P0 BRA `(.L_x_57) ;  /* 0x0000000c00840947 */ /* 0x000fea0003800000 */
[----:B------:R-:W-:Y:S01]  /*a0b0*/  UIADD3 UR4, UR44, 0x1, URZ ;  /* 0x000000012c047890 */ /* 0x000fe2000fffe03f */
[----:B------:R-:W-:Y:S01]  /*a0c0*/  IADD3 R27, R28, R31, R27 ;  /* 0x0000001f1c1b7210 */ /* 0x000fe20007ffe01b */
[----:B------:R-:W-:Y:S01]  /*a0d0*/  IMAD.MOV.U32 R20, RZ, RZ, 0x1 ;  /* 0x00000001ff147424 */ /* 0x000fe200078e00ff */
[----:B------:R-:W-:Y:S01]  /*a0e0*/  LOP3.LUT R4, RZ, UR42, RZ, 0x33, !PT ;  /* 0x0000002aff047c12 */ /* 0x000fe2000f8e33ff */
[----:B------:R-:W-:Y:S01]  /*a0f0*/  UIMAD UR4, UR4, UR38, URZ ;  /* 0x00000026040472a4 */ /* 0x000fe2000f8e023f */
[----:B------:R-:W-:Y:S01]  /*a100*/  MOV R21, 0x1 ;  /* 0x0000000100157802 */ /* 0x000fe20000000f00 */
[----:B------:R-:W-:-:S04]  /*a110*/  VIADD R36, R27, 0xfffffee0 ;  /* 0xfffffee01b247836 */ /* 0x000fc80000000000 */
[----:B------:R-:W-:-:S04]  /*a120*/  LOP3.LUT R3, RZ, UR4, RZ, 0x33, !PT ;  /* 0x00000004ff037c12 */ /* 0x000fc8000f8e33ff */
[----:B------:R-:W-:-:S04]  /*a130*/  VIMNMX R3, R3, R4, !PT ;  /* 0x0000000403037248 */ /* 0x000fc80007fe0100 */
[C---:B------:R-:W-:Y:S01]  /*a140*/  IADD3 R35, -R3.reuse, -0x2, RZ ;  /* 0xfffffffe03237810 */ /* 0x040fe20007ffe1ff */
[----:B------:R-:W-:-:S07]  /*a150*/  IMAD R36, R3, -0x60, R36 ;  /* 0xffffffa003247824 */ /* 0x000fce00078e0224 */
.L_x_72:
[----:B------:R-:W-:Y:S01]  /*a160*/  ISETP.NE.AND P1, PT, R29, 0x1, PT ;  /* 0x000000011d00780c */ /* 0x000fe20003f25270 */
[----:B------:R-:W-:Y:S01]  /*a170*/  BSSY B1, `(.L_x_58) ;  /* 0x0000014000017945 */ /* 0x000fe20003800000 */
[----:B------:R-:W-:Y:S01]  /*a180*/  ISETP.GT.U32.AND P0, PT, R26, 0x5f, PT ;  /* 0x0000005f1a00780c */ /* 0x000fe20003f04070 */
[----:B------:R-:W-:-:S10]  /*a190*/  IMAD.MOV.U32 R33, RZ, RZ, RZ ;  /* 0x000000ffff217224 */ /* 0x000fd400078e00ff */
[----:B0-----:R-:W0:Y:S08]  /*a1a0*/  @P1 LDC R3, c[0x0][0x434] ;  /* 0x00010d00ff031b82 */ /* 0x001e300000000800 */
[----:B------:R-:W1:Y:S01]  /*a1b0*/  @P1 LDC R5, c[0x0][0x438] ;  /* 0x00010e00ff051b82 */ /* 0x000e620000000800 */
[----:B0-----:R-:W-:-:S04]  /*a1c0*/  @P1 IMAD.HI.U32 R4, R36, R3, RZ ;  /* 0x0000000324041227 */ /* 0x001fc800078e00ff */
[----:B------:R-:W-:Y:S01]  /*a1d0*/  IMAD.MOV.U32 R3, RZ, RZ, R36 ;  /* 0x000000ffff037224 */ /* 0x000fe200078e0024 */
[----:B-1----:R-:W-:Y:S01]  /*a1e0*/  @P1 SHF.R.U32.HI R3, RZ, R5, R4 ;  /* 0x00000005ff031219 */ /* 0x002fe20000011604 */
[----:B--23--:R-:W-:Y:S06]  /*a1f0*/  @P0 BRA `(.L_x_59) ;  /* 0x00000000002c0947 */ /* 0x00cfec0003800000 */
[----:B------:R-:W-:Y:S01]  /*a200*/  SHF.R.S32.HI R5, RZ, 0x1f, R3 ;  /* 0x0000001fff057819 */ /* 0x000fe20000011403 */
[----:B------:R-:W-:Y:S01]  /*a210*/  ULDC.64 UR4, c[0x0][0x428] ;  /* 0x00010a0000047ab9 */ /* 0x000fe20000000a00 */
[----:B------:R-:W-:Y:S01]  /*a220*/  MOV R4, R3 ;  /* 0x0000000300047202 */ /* 0x000fe20000000f00 */
[----:B------:R-:W-:-:S04]  /*a230*/  IMAD R9, R25, UR4, RZ ;  /* 0x0000000419097c24 */ /* 0x000fc8000f8e02ff */
[----:B------:R-:W-:-:S04]  /*a240*/  IMAD.WIDE.U32 R6, R30, UR4, R4 ;  /* 0x000000041e067c25 */ /* 0x000fc8000f8e0004 */
[----:B------:R-:W-:Y:S01]  /*a250*/  IMAD R5, R30, UR5, R9 ;  /* 0x000000051e057c24 */ /* 0x000fe2000f8e0209 */
[----:B------:R-:W-:Y:S02]  /*a260*/  ULDC.64 UR4, c[0x0][0x418] ;  /* 0x0001060000047ab9 */ /* 0x000fe40000000a00 */
[----:B------:R-:W-:Y:S01]  /*a270*/  LEA R4, P0, R6, UR4, 0x2 ;  /* 0x0000000406047c11 */ /* 0x000fe2000f8010ff */
[----:B------:R-:W-:-:S05]  /*a280*/  IMAD.IADD R5, R5, 0x1, R7 ;  /* 0x0000000105057824 */ /* 0x000fca00078e0207 */
[----:B------:R-:W-:-:S05]  /*a290*/  LEA.HI.X R5, R6, UR5, R5, 0x2, P0 ;  /* 0x0000000506057c11 */ /* 0x000fca00080f1405 */
[----:B------:R0:W5:Y:S02]  /*a2a0*/  LDG.E R33, desc[UR36][R4.64] ;  /* 0x0000002404217981 */ /* 0x000164000c1e1900 */
.L_x_59:
[----:B------:R-:W-:Y:S05]  /*a2b0*/  BSYNC B1 ;  /* 0x0000000000017941 */ /* 0x000fea0003800000 */
.L_x_58:
[----:B------:R-:W-:-:S13]  /*a2c0*/  ISETP.NE.AND P0, PT, R34, 0x3, PT ;  /* 0x000000032200780c */ /* 0x000fda0003f05270 */
[----:B------:R-:W-:Y:S05]  /*a2d0*/  @!P0 BRA `(.L_x_60) ;  /* 0x0000000000048947 */ /* 0x000fea0003800000 */
[----:B------:R-:W-:Y:S01]  /*a2e0*/  BPT.TRAP 0x1 ;  /* 0x000000040000795c */ /* 0x000fe20000300000 */
.L_x_60:
[----:B------:R-:W-:Y:S01]  /*a2f0*/  LEA R32, R21, UR43, 0x3 ;  /* 0x0000002b15207c11 */ /* 0x000fe2000f8e18ff */
[----:B------:R-:W-:Y:S01]  /*a300*/  BSSY B1, `(.L_x_61) ;  /* 0x0000004000017945 */ /* 0x000fe20003800000 */
[----:B------:R-:W-:-:S04]  /*a310*/  SHF.L.U32 R31, R20, 0x1f, RZ ;  /* 0x0000001f141f7819 */ /* 0x000fc800000006ff */
[----:B------:R-:W1:Y:S02]  /*a320*/  SYNCS.PHASECHK.TRANS64.TRYWAIT P0, [R32+URZ+0x22840], R31 ;  /* 0x0228401f200075a7 */ /* 0x000e64000800017f */
[----:B-1----:R-:W-:Y:S05]  /*a330*/  @!P0 BRA `(.L_x_62) ;  /* 0x0000002800f88947 */ /* 0x002fea0003800000 */
.L_x_135:
[----:B------:R-:W-:Y:S05]  /*a340*/  BSYNC B1 ;  /* 0x0000000000017941 */ /* 0x000fea0003800000 */
.L_x_61:
[----:B------:R-:W-:Y:S01]  /*a350*/  ULDC UR4, c[0x0][0x430] ;  /* 0x00010c0000047ab9 */ /* 0x000fe20000000800 */
[----:B-----5:R-:W-:Y:S01]  /*a360*/  SHF.R.S32.HI R22, RZ, 0x1f, R33 ;  /* 0x0000001fff167819 */ /* 0x020fe20000011421 */
[----:B------:R-:W-:Y:S01]  /*a370*/  UIADD3 UR4, -UR4, URZ, URZ ;  /* 0x0000003f04047290 */ /* 0x000fe2000fffe13f */
[----:B------:R-:W-:Y:S01]  /*a380*/  LOP3.LUT P1, RZ, R23, 0x2, RZ, 0xc0, !PT ;  /* 0x0000000217ff7812 */ /* 0x000fe2000782c0ff */
[----:B------:R-:W-:Y:S01]  /*a390*/  ULDC.64 UR6, c[0x0][0x310] ;  /* 0x0000c40000067ab9 */ /* 0x000fe20000000a00 */
[----:B------:R-:W-:Y:S02]  /*a3a0*/  IMAD R17, R21, 0x1800, R16 ;  /* 0x0000180015117824 */ /* 0x000fe400078e0210 */
[----:B------:R-:W-:Y:S02]  /*a3b0*/  IMAD R6, R22, UR6, RZ ;  /* 0x0000000616067c24 */ /* 0x000fe4000f8e02ff */
[----:B------:R-:W-:Y:S01]  /*a3c0*/  IMAD R28, R3, UR4, R36 ;  /* 0x00000004031c7c24 */ /* 0x000fe2000f8e0224 */
[----:B------:R-:W-:-:S03]  /*a3d0*/  ULDC.64 UR4, c[0x0][0x300] ;  /* 0x0000c00000047ab9 */ /* 0x000fc60000000a00 */
[----:B0-----:R-:W-:Y:S01]  /*a3e0*/  IMAD.WIDE.U32 R4, R28, UR4, RZ ;  /* 0x000000041c047c25 */ /* 0x001fe2000f8e00ff */
[----:B------:R-:W-:-:S05]  /*a3f0*/  SHF.R.S32.HI R27, RZ, 0x1f, R28 ;  /* 0x0000001fff1b7819 */ /* 0x000fca000001141c */
[----:B------:R-:W-:Y:S01]  /*a400*/  IMAD R3, R27, UR4, RZ ;  /* 0x000000041b037c24 */ /* 0x000fe2000f8e02ff */
[----:B------:R-:W-:-:S03]  /*a410*/  R2UR UR4, R19 ;  /* 0x00000000130472ca */ /* 0x000fc600000e0000 */
[----:B------:R-:W-:-:S04]  /*a420*/  IMAD R3, R28, UR5, R3 ;  /* 0x000000051c037c24 */ /* 0x000fc8000f8e0203 */
[----:B------:R-:W-:Y:S02]  /*a430*/  IMAD.IADD R5, R5, 0x1, R3 ;  /* 0x0000000105057824 */ /* 0x000fe400078e0203 */
[C---:B------:R-:W-:Y:S02]  /*a440*/  IMAD R3, R33.reuse, UR7, R6 ;  /* 0x0000000721037c24 */ /* 0x040fe4000f8e0206 */
[----:B------:R-:W-:Y:S01]  /*a450*/  IMAD.WIDE.U32 R4, R33, UR6, R4 ;  /* 0x0000000621047c25 */ /* 0x000fe2000f8e0004 */
[----:B------:R-:W-:Y:S02]  /*a460*/  ULDC.64 UR6, c[0x0][0x308] ;  /* 0x0000c20000067ab9 */ /* 0x000fe40000000a00 */
[----:B------:R-:W-:Y:S01]  /*a470*/  UIMAD UR4, UR4, UR6, URZ ;  /* 0x00000006040472a4 */ /* 0x000fe2000f8e023f */
[----:B------:R-:W-:Y:S01]  /*a480*/  IMAD.IADD R5, R5, 0x1, R3 ;  /* 0x0000000105057824 */ /* 0x000fe200078e0203 */
[----:B------:R-:W-:Y:S02]  /*a490*/  MOV R3, UR6 ;  /* 0x0000000600037c02 */ /* 0x000fe40008000f00 */
[----:B------:R-:W-:-:S03]  /*a4a0*/  UIMAD UR4, UR40, UR7, UR4 ;  /* 0x00000007280472a4 */ /* 0x000fc6000f8e0204 */
[----:B------:R-:W-:Y:S01]  /*a4b0*/  IMAD.WIDE.U32 R4, R3, UR40, R4 ;  /* 0x0000002803047c25 */ /* 0x000fe2000f8e0004 */
[----:B------:R-:W-:-:S03]  /*a4c0*/  ULDC.64 UR6, c[0x0][0x2e8] ;  /* 0x0000ba0000067ab9 */ /* 0x000fc60000000a00 */
[----:B------:R-:W-:Y:S01]  /*a4d0*/  VIADD R3, R5, UR4 ;  /* 0x0000000405037c36 */ /* 0x000fe20008000000 */
[----:B------:R-:W-:Y:S01]  /*a4e0*/  LEA R10, P0, R4, UR6, 0x1 ;  /* 0x00000006040a7c11 */ /* 0x000fe2000f8008ff */
[----:B------:R-:W-:-:S03]  /*a4f0*/  UMOV UR4, 0xffffffff ;  /* 0xffffffff00047882 */ /* 0x000fc60000000000 */
[----:B------:R-:W-:Y:S01]  /*a500*/  LEA.HI.X R3, R4, UR7, R3, 0x1, P0 ;  /* 0x0000000704037c11 */ /* 0x000fe200080f0c03 */
[----:B------:R-:W-:Y:S08]  /*a510*/  BRA.DIV UR4, `(.L_x_63) ;  /* 0x0000002a04947947 */ /* 0x000ff0000b800000 */
[----:B------:R-:W0:Y:S01]  /*a520*/  SHFL.IDX PT, R14, R10, RZ, 0x181f ;  /* 0x00181fff0a0e7589 */ /* 0x000e2200000e0000 */
[----:B------:R-:W-:-:S03]  /*a530*/  LEA R17, R17, UR43, 0x1 ;  /* 0x0000002b11117c11 */ /* 0x000fc6000f8e08ff */
[----:B------:R-:W2:Y:S04]  /*a540*/  SHFL.IDX PT, R5, R3, RZ, 0x181f ;  /* 0x00181fff03057589 */ /* 0x000ea800000e0000 */
[----:B------:R-:W-:Y:S04]  /*a550*/  SHFL.IDX PT, R7, R3, 0x1, 0x181f ;  /* 0x00381f0003077f89 */ /* 0x000fe800000e0000 */
[----:B------:R-:W-:Y:S04]  /*a560*/  SHFL.IDX PT, R4, R3, 0x2, 0x181f ;  /* 0x00581f0003047f89 */ /* 0x000fe800000e0000 */
[----:B------:R-:W-:Y:S04]  /*a570*/  SHFL.IDX PT, R18, R3, 0x4, 0x181f ;  /* 0x00981f0003127f89 */ /* 0x000fe800000e0000 */
[----:B------:R-:W-:Y:S01]  /*a580*/  SHFL.IDX PT, R37, R10, 0x5, 0x181f ;  /* 0x00b81f000a257f89 */ /* 0x000fe200000e0000 */
[----:B0-----:R-:W-:-:S03]  /*a590*/  IADD3 R12, P0, R14, R24, RZ ;  /* 0x000000180e0c7210 */ /* 0x001fc60007f1e0ff */
[----:B------:R-:W0:Y:S02]  /*a5a0*/  SHFL.IDX PT, R14, R10, 0x1, 0x181f ;  /* 0x00381f000a0e7f89 */ /* 0x000e2400000e0000 */
[----:B--2---:R-:W-:Y:S02]  /*a5b0*/  IMAD.X R13, RZ, RZ, R5, P0 ;  /* 0x000000ffff0d7224 */ /* 0x004fe400000e0605 */
[----:B------:R-:W-:Y:S04]  /*a5c0*/  SHFL.IDX PT, R5, R3, 0x3, 0x181f ;  /* 0x00781f0003057f89 */ /* 0x000fe800000e0000 */
[----:B------:R2:W-:Y:S01]  /*a5d0*/  LDGSTS.E.BYPASS.LTC128B.128 [R17+0x1c400], desc[UR36][R12.64], !P1 ;  /* 0x1c4000000c117fae */ /* 0x0005e2000c901d64 */
[----:B0-----:R-:W-:-:S03]  /*a5e0*/  IADD3 R8, P0, R14, R24, RZ ;  /* 0x000000180e087210 */ /* 0x001fc60007f1e0ff */
[----:B------:R-:W0:Y:S02]  /*a5f0*/  SHFL.IDX PT, R14, R10, 0x2, 0x181f ;  /* 0x00581f000a0e7f89 */ /* 0x000e2400000e0000 */
[----:B------:R-:W-:-:S05]  /*a600*/  IMAD.X R9, RZ, RZ, R7, P0 ;  /* 0x000000ffff097224 */ /* 0x000fca00000e0607 */
[----:B------:R2:W-:Y:S01]  /*a610*/  LDGSTS.E.BYPASS.LTC128B.128 [R17+0x1cc00], desc[UR36][R8.64], !P1 ;  /* 0x1cc0000008117fae */ /* 0x0005e2000c901d64 */
[----:B0-----:R-:W-:-:S03]  /*a620*/  IADD3 R6, P0, R14, R24, RZ ;  /* 0x000000180e067210 */ /* 0x001fc60007f1e0ff */
[----:B------:R-:W0:Y:S01]  /*a630*/  SHFL.IDX PT, R14, R10, 0x3, 0x181f ;  /* 0x00781f000a0e7f89 */ /* 0x000e2200000e0000 */
[----:B------:R-:W-:-:S05]  /*a640*/  IADD3.X R7, RZ, R4, RZ, P0, !PT ;  /* 0x00000004ff077210 */ /* 0x000fca00007fe4ff */
[----:B------:R2:W-:Y:S01]  /*a650*/  LDGSTS.E.BYPASS.LTC128B.128 [R17+0x1d400], desc[UR36][R6.64], !P1 ;  /* 0x1d40000006117fae */ /* 0x0005e2000c901d64 */
[----:B0-----:R-:W-:-:S03]  /*a660*/  IADD3 R4, P0, R14, R24, RZ ;  /* 0x000000180e047210 */ /* 0x001fc60007f1e0ff */
[----:B------:R-:W0:Y:S02]  /*a670*/  SHFL.IDX PT, R14, R10, 0x4, 0x181f ;  /* 0x00981f000a0e7f89 */ /* 0x000e2400000e0000 */
[----:B------:R-:W-:-:S05]  /*a680*/  IMAD.X R5, RZ, RZ, R5, P0 ;  /* 0x000000ffff057224 */ /* 0x000fca00000e0605 */
[----:B------:R2:W-:Y:S01]  /*a690*/  LDGSTS.E.BYPASS.LTC128B.128 [R17+0x1dc00], desc[UR36][R4.64], !P1 ;  /* 0x1dc0000004117fae */ /* 0x0005e2000c901d64 */
[----:B0-----:R-:W-:-:S05]  /*a6a0*/  IADD3 R14, P0, R14, R24, RZ ;  /* 0x000000180e0e7210 */ /* 0x001fca0007f1e0ff */
[----:B------:R-:W-:Y:S02]  /*a6b0*/  IMAD.X R15, RZ, RZ, R18, P0 ;  /* 0x000000ffff0f7224 */ /* 0x000fe400000e0612 */
[----:B------:R2:W0:Y:S04]  /*a6c0*/  SHFL.IDX PT, R18, R3, 0x5, 0x181f ;  /* 0x00b81f0003127f89 */ /* 0x00042800000e0000 */
[----:B------:R2:W-:Y:S02]  /*a6d0*/  LDGSTS.E.BYPASS.LTC128B.128 [R17+0x1e400], desc[UR36][R14.64], !P1 ;  /* 0x1e4000000e117fae */ /* 0x0005e4000c901d64 */
.L_x_149:
[----:B--2---:R-:W-:-:S05]  /*a6e0*/  IADD3 R4, P0, R37, R24, RZ ;  /* 0x0000001825047210 */ /* 0x004fca0007f1e0ff */
[----:B0-----:R-:W-:Y:S01]  /*a6f0*/  IMAD.X R5, RZ, RZ, R18, P0 ;  /* 0x000000ffff057224 */ /* 0x001fe200000e0612 */
[----:B------:R-:W-:-:S04]  /*a700*/  PLOP3.LUT P0, PT, PT, PT, PT, 0x80, 0x0 ;  /* 0x000000000000781c */ /* 0x000fc80003f0f070 */
[----:B------:R-:W-:Y:S01]  /*a710*/  @!PT LDS RZ, [RZ] ;  /* 0x00000000fffff984 */ /* 0x000fe20000000800 */
[----:B------:R-:W-:Y:S01]  /*a720*/  @!PT LDS RZ, [RZ] ;  /* 0x00000000fffff984 */ /* 0x000fe20000000800 */
[----:B------:R-:W-:Y:S01]  /*a730*/  @!PT LDS RZ, [RZ] ;  /* 0x00000000fffff984 */ /* 0x000fe20000000800 */
[----:B------:R0:W-:Y:S01]  /*a740*/  LDGSTS.E.BYPASS.LTC128B.128 [R17+0x1ec00], desc[UR36][R4.64], !P1 ;  /* 0x1ec0000004117fae */ /* 0x0001e2000c901d64 */
[----:B------:R-:W-:-:S08]  /*a750*/  NOP ;  /* 0x0000000000007918 */ /* 0x000fd00000000000 */
.L_x_64:
[----:B------:R-:W-:Y:S02]  /*a760*/  PLOP3.LUT P1, PT, P1, P0, PT, 0xa2, 0x0 ;  /* 0x000000000000781c */ /* 0x000fe40000f21472 */
[----:B------:R-:W-:-:S08]  /*a770*/  @P0 R2UR P1, UR4, R32 ;  /* 0x00000000200402ca */ /* 0x000fd00000020000 */
[----:B------:R-:W-:-:S05]  /*a780*/  @P0 PLOP3.LUT P0, PT, P1, PT, PT, 0x80, 0x0 ;  /* 0x000000000000081c */ /* 0x000fca0000f0f070 */
[----:B------:R-:W-:Y:S01]  /*a790*/  @!P1 SYNCS.ARRIVE.TRANS64.RED.A0T1 RZ, [UR4+0x22830], RZ ;  /* 0x022830ffffff99a7 */ /* 0x000fe20008200404 */
[----:B------:R-:W-:Y:S07]  /*a7a0*/  @!P1 ARRIVES.LDGSTSBAR.64.TRANSCNT [UR4+0x22830] ;  /* 0x02283000ff0099b0 */ /* 0x000fee0008000a84 */
[----:B------:R-:W-:Y:S05]  /*a7b0*/  @P0 BRA.U.ANY `(.L_x_64) ;  /* 0xfffffffd00e80947 */ /* 0x000fea000393ffff */
[----:B------:R-:W-:Y:S01]  /*a7c0*/  NOP ;  /* 0x0000000000007918 */ /* 0x000fe20000000000 */
[----:B------:R-:W-:-:S13]  /*a7d0*/  ISETP.NE.AND P2, PT, R34, 0x3, PT ;  /* 0x000000032200780c */ /* 0x000fda0003f45270 */
[----:B------:R-:W-:Y:S05]  /*a7e0*/  @!P2 BRA `(.L_x_65) ;  /* 0x000000000004a947 */ /* 0x000fea0003800000 */
[----:B------:R-:W-:Y:S01]  /*a7f0*/  BPT.TRAP 0x1 ;  /* 0x000000040000795c */ /* 0x000fe20000300000 */
.L_x_65:
[----:B------:R2:W-:Y:S01]  /*a800*/  SYNCS.ARRIVE.TRANS64.A1T0 RZ, [R32+URZ+0x22830], RZ ;  /* 0x022830ff20ff79a7 */ /* 0x0005e2000810003f */
[----:B------:R-:W-:Y:S05]  /*a810*/  @!P2 BRA `(.L_x_66) ;  /* 0x000000000004a947 */ /* 0x000fea0003800000 */
[----:B------:R-:W-:Y:S01]  /*a820*/  BPT.TRAP 0x1 ;  /* 0x000000040000795c */ /* 0x000fe20000300000 */
.L_x_66:
[----:B------:R-:W3:Y:S01]  /*a830*/  SYNCS.PHASECHK.TRANS64.TRYWAIT P0, [R32+URZ+0x22860], R31 ;  /* 0x0228601f200075a7 */ /* 0x000ee2000800017f */
[----:B------:R-:W-:Y:S04]  /*a840*/  BSSY B1, `(.L_x_67) ;  /* 0x0000002000017945 */ /* 0x000fe80003800000 */
[----:B---3--:R-:W-:Y:S05]  /*a850*/  @!P0 BRA `(.L_x_68) ;  /* 0x0000002c00548947 */ /* 0x008fea0003800000 */
.L_x_150:
[----:B------:R-:W-:Y:S05]  /*a860*/  BSYNC B1 ;  /* 0x0000000000017941 */ /* 0x000fea0003800000 */
.L_x_67:
[----:B------:R-:W-:Y:S01]  /*a870*/  ULDC.64 UR4, c[0x0][0x328] ;  /* 0x0000ca0000047ab9 */ /* 0x000fe20000000a00 */
[----:B------:R-:W-:Y:S01]  /*a880*/  ULDC.64 UR6, c[0x0][0x338] ;  /* 0x0000ce0000067ab9 */ /* 0x000fe20000000a00 */
[----:B------:R-:W-:Y:S01]  /*a890*/  IMAD R27, R27, UR4, RZ ;  /* 0x000000041b1b7c24 */ /* 0x000fe2000f8e02ff */
[----:B------:R-:W-:Y:S01]  /*a8a0*/  LOP3.LUT P4, RZ, R23, 0x1, RZ, 0xc0, !PT ;  /* 0x0000000117ff7812 */ /* 0x000fe2000788c0ff */
[C---:B0-----:R-:W-:Y:S01]  /*a8b0*/  IMAD.WIDE.U32 R4, R28.reuse, UR4, RZ ;  /* 0x000000041c047c25 */ /* 0x041fe2000f8e00ff */
[----:B------:R-:W-:Y:S02]  /*a8c0*/  R2UR UR4, R19 ;  /* 0x00000000130472ca */ /* 0x000fe400000e0000 */
[C---:B------:R-:W-:Y:S01]  /*a8d0*/  LOP3.LUT P3, RZ, R23.reuse, 0x10, RZ, 0xc0, !PT ;  /* 0x0000001017ff7812 */ /* 0x040fe2000786c0ff */
[----:B------:R-:W-:Y:S01]  /*a8e0*/  IMAD R27, R28, UR5, R27 ;  /* 0x000000051c1b7c24 */ /* 0x000fe2000f8e021b */
[C---:B------:R-:W-:Y:S01]  /*a8f0*/  LOP3.LUT P2, RZ, R23.reuse, 0x8, RZ, 0xc0, !PT ;  /* 0x0000000817ff7812 */ /* 0x040fe2000784c0ff */
[----:B------:R-:W-:Y:S01]  /*a900*/  IMAD R22, R22, UR6, RZ ;  /* 0x0000000616167c24 */ /* 0x000fe2000f8e02ff */
[----:B------:R-:W-:-:S02]  /*a910*/  LOP3.LUT P1, RZ, R23, 0x4, RZ, 0xc0, !PT ;  /* 0x0000000417ff7812 */ /* 0x000fc4000782c0ff */
[----:B------:R-:W-:Y:S01]  /*a920*/  IADD3 R5, R5, R27, RZ ;  /* 0x0000001b05057210 */ /* 0x000fe20007ffe0ff */
[C---:B------:R-:W-:Y:S02]  /*a930*/  IMAD R3, R33.reuse, UR7, R22 ;  /* 0x0000000721037c24 */ /* 0x040fe4000f8e0216 */
[----:B------:R-:W-:Y:S01]  /*a940*/  IMAD.WIDE.U32 R4, R33, UR6, R4 ;  /* 0x0000000621047c25 */ /* 0x000fe2000f8e0004 */
[----:B------:R-:W-:Y:S02]  /*a950*/  ULDC.64 UR6, c[0x0][0x330] ;  /* 0x0000cc0000067ab9 */ /* 0x000fe40000000a00 */
[----:B------:R-:W-:Y:S01]  /*a960*/  UIMAD UR4, UR4, UR6, URZ ;  /* 0x00000006040472a4 */ /* 0x000fe2000f8e023f */
[----:B------:R-:W-:Y:S02]  /*a970*/  IMAD.IADD R5, R5, 0x1, R3 ;  /* 0x0000000105057824 */ /* 0x000fe400078e0203 */
[----:B------:R-:W-:Y:S01]  /*a980*/  IMAD.U32 R3, RZ, RZ, UR6 ;  /* 0x00000006ff037e24 */ /* 0x000fe2000f8e00ff */
        /* <DEDUP_REMOVED lines=9> */
[----:B------:R-:W-:-:S03]  /*aa20*/  IMAD R17, R21, 0xc000, R0 ;  /* 0x0000c00015117824 */ /* 0x000fc600078e0200 */
[----:B------:R-:W4:Y:S04]  /*aa30*/  SHFL.IDX PT, R5, R18, RZ, 0x181f ;  /* 0x00181fff12057589 */ /* 0x000f2800000e0000 */
[----:B------:R-:W-:Y:S04]  /*aa40*/  SHFL.IDX PT, R6, R18, 0x1, 0x181f ;  /* 0x00381f0012067f89 */ /* 0x000fe800000e0000 */
[----:B------:R-:W-:Y:S04]  /*aa50*/  SHFL.IDX PT, R7, R18, 0x3, 0x181f ;  /* 0x00781f0012077f89 */ /* 0x000fe800000e0000 */
[----:B------:R-:W-:Y:S01]  /*aa60*/  SHFL.IDX PT, R22, R18, 0x4, 0x181f ;  /* 0x00981f0012167f89 */ /* 0x000fe200000e0000 */
[----:B0-----:R-:W-:-:S04]  /*aa70*/  IADD3 R14, P0, R14, R24, RZ ;  /* 0x000000180e0e7210 */ /* 0x001fc80007f1e0ff */
[----:B----4-:R-:W-:Y:S02]  /*aa80*/  IADD3.X R15, RZ, R5, RZ, P0, !PT ;  /* 0x00000005ff0f7210 */ /* 0x010fe400007fe4ff */
[----:B------:R-:W0:Y:S04]  /*aa90*/  SHFL.IDX PT, R5, R3, 0x1, 0x181f ;  /* 0x00381f0003057f89 */ /* 0x000e2800000e0000 */
[----:B------:R-:W-:Y:S04]  /*aaa0*/  LDGSTS.E.BYPASS.LTC128B.128 [R17], desc[UR36][R14.64], !P4 ;  /* 0x000000000e117fae */ /* 0x000fe8000e101d64 */
[----:B------:R-:W-:Y:S04]  /*aab0*/  LDGSTS.E.BYPASS.LTC128B.128 [R17+0x3000], desc[UR36][R14.64+0x80], !P3 ;  /* 0x030000800e117fae */ /* 0x000fe8000d901d64 */
[----:B------:R-:W-:Y:S04]  /*aac0*/  LDGSTS.E.BYPASS.LTC128B.128 [R17+0x6000], desc[UR36][R14.64+0x100], !P2 ;  /* 0x060001000e117fae */ /* 0x000fe8000d101d64 */
[----:B------:R-:W-:Y:S01]  /*aad0*/  LDGSTS.E.BYPASS.LTC128B.128 [R17+0x9000], desc[UR36][R14.64+0x180], !P1 ;  /* 0x090001800e117fae */ /* 0x000fe2000c901d64 */
[----:B0-----:R-:W-:-:S03]  /*aae0*/  IADD3 R10, P0, R5, R24, RZ ;  /* 0x00000018050a7210 */ /* 0x001fc60007f1e0ff */
[----:B------:R-:W0:Y:S02]  /*aaf0*/  SHFL.IDX PT, R5, R3, 0x2, 0x181f ;  /* 0x00581f0003057f89 */ /* 0x000e2400000e0000 */
[----:B------:R-:W-:Y:S02]  /*ab00*/  IMAD.X R11, RZ, RZ, R6, P0 ;  /* 0x000000ffff0b7224 */ /* 0x000fe400000e0606 */
[----:B------:R-:W4:Y:S04]  /*ab10*/  SHFL.IDX PT, R6, R18, 0x2, 0x181f ;  /* 0x00581f0012067f89 */ /* 0x000f2800000e0000 */
[----:B------:R-:W-:Y:S04]  /*ab20*/  LDGSTS.E.BYPASS.LTC128B.128 [R17+0x800], desc[UR36][R10.64], !P4 ;  /* 0x008000000a117fae */ /* 0x000fe8000e101d64 */
[----:B------:R-:W-:Y:S04]  /*ab30*/  LDGSTS.E.BYPASS.LTC128B.128 [R17+0x3800], desc[UR36][R10.64+0x80], !P3 ;  /* 0x038000800a117fae */ /* 0x000fe8000d901d64 */
[----:B------:R-:W-:Y:S04]  /*ab40*/  LDGSTS.E.BYPASS.LTC128B.128 [R17+0x6800], desc[UR36][R10.64+0x100], !P2 ;  /* 0x068001000a117fae */ /* 0x000fe8000d101d64 */
[----:B------:R-:W-:Y:S01]  /*ab50*/  LDGSTS.E.BYPASS.LTC128B.128 [R17+0x9800], desc[UR36][R10.64+0x180], !P1 ;  /* 0x098001800a117fae */ /* 0x000fe2000c901d64 */
[----:B0-----:R-:W-:-:S03]  /*ab60*/  IADD3 R8, P0, R5, R24, RZ ;  /* 0x0000001805087210 */ /* 0x001fc60007f1e0ff */
[----:B------:R-:W-:Y:S04]  /*ab70*/  SHFL.IDX PT, R18, R18, 0x5, 0x181f ;  /* 0x00b81f0012127f89 */ /* 0x000fe800000e0000 */
[----:B------:R-:W0:Y:S01]  /*ab80*/  SHFL.IDX PT, R5, R3, 0x3, 0x181f ;  /* 0x00781f0003057f89 */ /* 0x000e2200000e0000 */
[----:B----4-:R-:W-:-:S05]  /*ab90*/  IMAD.X R9, RZ, RZ, R6, P0 ;  /* 0x000000ffff097224 */ /* 0x010fca00000e0606 */
[----:B------:R-:W-:Y:S04]  /*aba0*/  LDGSTS.E.BYPASS.LTC128B.128 [R17+0x1000], desc[UR36][R8.64], !P4 ;  /* 0x0100000008117fae */ /* 0x000fe8000e101d64 */
[----:B------:R-:W-:Y:S04]  /*abb0*/  LDGSTS.E.BYPASS.LTC128B.128 [R17+0x4000], desc[UR36][R8.64+0x80], !P3 ;  /* 0x0400008008117fae */ /* 0x000fe8000d901d64 */
[----:B------:R-:W-:Y:S04]  /*abc0*/  LDGSTS.E.BYPASS.LTC128B.128 [R17+0x7000], desc[UR36][R8.64+0x100], !P2 ;  /* 0x0700010008117fae */ /* 0x000fe8000d101d64 */
[----:B------:R4:W-:Y:S01]  /*abd0*/  LDGSTS.E.BYPASS.LTC128B.128 [R17+0xa000], desc[UR36][R8.64+0x180], !P1 ;  /* 0x0a00018008117fae */ /* 0x0009e2000c901d64 */
[----:B0-----:R-:W-:-:S03]  /*abe0*/  IADD3 R6, P0, R5, R24, RZ ;  /* 0x0000001805067210 */ /* 0x001fc60007f1e0ff */
[----:B------:R-:W0:Y:S02]  /*abf0*/  SHFL.IDX PT, R5, R3, 0x4, 0x181f ;  /* 0x00981f0003057f89 */ /* 0x000e2400000e0000 */
[----:B------:R-:W-:Y:S02]  /*ac00*/  IMAD.X R7, RZ, RZ, R7, P0 ;  /* 0x000000ffff077224 */ /* 0x000fe400000e0607 */
[----:B------:R-:W1:Y:S01]  /*ac10*/  SHFL.IDX PT, R3, R3, 0x5, 0x181f ;  /* 0x00b81f0003037f89 */ /* 0x000e6200000e0000 */
[----:B----4-:R-:W-:-:S03]  /*ac20*/  IMAD.MOV.U32 R8, RZ, RZ, RZ ;  /* 0x000000ffff087224 */ /* 0x010fc600078e00ff */
[----:B------:R4:W-:Y:S04]  /*ac30*/  LDGSTS.E.BYPASS.LTC128B.128 [R17+0x1800], desc[UR36][R6.64], !P4 ;  /* 0x0180000006117fae */ /* 0x0009e8000e101d64 */
[----:B------:R4:W-:Y:S04]  /*ac40*/  LDGSTS.E.BYPASS.LTC128B.128 [R17+0x4800], desc[UR36][R6.64+0x80], !P3 ;  /* 0x0480008006117fae */ /* 0x0009e8000d901d64 */
[----:B------:R4:W-:Y:S04]  /*ac50*/  LDGSTS.E.BYPASS.LTC128B.128 [R17+0x7800], desc[UR36][R6.64+0x100], !P2 ;  /* 0x0780010006117fae */ /* 0x0009e8000d101d64 */
[----:B------:R4:W-:Y:S01]  /*ac60*/  LDGSTS.E.BYPASS.LTC128B.128 [R17+0xa800], desc[UR36][R6.64+0x180], !P1 ;  /* 0x0a80018006117fae */ /* 0x0009e2000c901d64 */
[----:B0-----:R-:W-:-:S04]  /*ac70*/  IADD3 R4, P0, R5, R24, RZ ;  /* 0x0000001805047210 */ /* 0x001fc80007f1e0ff */
[----:B------:R-:W-:-:S05]  /*ac80*/  IADD3.X R5, RZ, R22, RZ, P0, !PT ;  /* 0x00000016ff057210 */ /* 0x000fca00007fe4ff */
[----:B------:R4:W-:Y:S04]  /*ac90*/  LDGSTS.E.BYPASS.LTC128B.128 [R17+0x2000], desc[UR36][R4.64], !P4 ;  /* 0x0200000004117fae */ /* 0x0009e8000e101d64 */
[----:B------:R4:W-:Y:S04]  /*aca0*/  LDGSTS.E.BYPASS.LTC128B.128 [R17+0x5000], desc[UR36][R4.64+0x80], !P3 ;  /* 0x0500008004117fae */ /* 0x0009e8000d901d64 */
[----:B------:R4:W-:Y:S04]  /*acb0*/  LDGSTS.E.BYPASS.LTC128B.128 [R17+0x8000], desc[UR36][R4.64+0x100], !P2 ;  /* 0x0800010004117fae */ /* 0x0009e8000d101d64 */
[----:B-1----:R4:W-:Y:S02]  /*acc0*/  LDGSTS.E.BYPASS.LTC128B.128 [R17+0xb000], desc[UR36][R4.64+0x180], !P1 ;  /* 0x0b00018004117fae */ /* 0x0029e4000c901d64 */
.L_x_164:
[----:B----4-:R-:W-:-:S05]  /*acd0*/  IADD3 R4, P0, R3, R24, RZ ;  /* 0x0000001803047210 */ /* 0x010fca0007f1e0ff */
[----:B------:R-:W-:Y:S01]  /*ace0*/  IMAD.X R5, RZ, RZ, R18, P0 ;  /* 0x000000ffff057224 */ /* 0x000fe200000e0612 */
[----:B------:R-:W-:-:S04]  /*acf0*/  PLOP3.LUT P0, PT, PT, PT, PT, 0x80, 0x0 ;  /* 0x000000000000781c */ /* 0x000fc80003f0f070 */
        /* <DEDUP_REMOVED lines=8> */
.L_x_70:
        /* <DEDUP_REMOVED lines=10> */
.L_x_71:
[----:B------:R-:W-:Y:S01]  /*ae20*/  VIADD R21, R21, 0x1 ;  /* 0x0000000115157836 */ /* 0x000fe20000000000 */
[----:B------:R-:W-:Y:S01]  /*ae30*/  IADD3 R35, R35, -0x1, RZ ;  /* 0xffffffff23237810 */ /* 0x000fe20007ffe0ff */
[----:B------:R1:W-:Y:S01]  /*ae40*/  SYNCS.ARRIVE.TRANS64.A1T0 RZ, [R32+URZ+0x22850], RZ ;  /* 0x022850ff20ff79a7 */ /* 0x0003e2000810003f */
[----:B------:R-:W-:Y:S02]  /*ae50*/  VIADD R36, R36, 0xffffffa0 ;  /* 0xffffffa024247836 */ /* 0x000fe40000000000 */
[----:B------:R-:W-:-:S04]  /*ae60*/  ISETP.NE.AND P0, PT, R21, 0x2, PT ;  /* 0x000000021500780c */ /* 0x000fc80003f05270 */
[----:B------:R-:W-:Y:S02]  /*ae70*/  SEL R21, R21, RZ, P0 ;  /* 0x000000ff15157207 */ /* 0x000fe40000000000 */
[----:B------:R-:W-:Y:S02]  /*ae80*/  SEL R3, RZ, 0x1, P0 ;  /* 0x00000001ff037807 */ /* 0x000fe40000000000 */
[----:B------:R-:W-:Y:S02]  /*ae90*/  ISETP.GT.AND P0, PT, R35, UR45, PT ;  /* 0x0000002d23007c0c */ /* 0x000fe4000bf04270 */
[----:B------:R-:W-:-:S11]  /*aea0*/  LOP3.LUT R20, R20, R3, RZ, 0x3c, !PT ;  /* 0x0000000314147212 */ /* 0x000fd600078e3cff */
[----:B-1----:R-:W-:Y:S05]  /*aeb0*/  @P0 BRA `(.L_x_72) ;  /* 0xfffffff000a80947 */ /* 0x002fea000383ffff */
.L_x_57:
[----:B------:R-:W-:Y:S05]  /*aec0*/  BSYNC B0 ;  /* 0x0000000000007941 */ /* 0x000fea0003800000 */
.L_x_40:
[----:B------:R-:W0:Y:S01]  /*aed0*/  S2R R3, SR_CgaCtaId ;  /* 0x0000000000037919 */ /* 0x000e220000008800 */
[----:B------:R-:W-:Y:S01]  /*aee0*/  MOV R0, 0x400 ;  /* 0x0000040000007802 */ /* 0x000fe20000000f00 */
[----:B------:R-:W-:Y:S01]  /*aef0*/  BSSY B0, `(.L_x_73) ;  /* 0x0000005000007945 */ /* 0x000fe20003800000 */
[----:B------:R-:W-:Y:S02]  /*af00*/  SHF.L.U32 R8, R8, 0x1f, RZ ;  /* 0x0000001f08087819 */ /* 0x000fe400000006ff */
[----:B0-----:R-:W-:-:S04]  /*af10*/  LEA R4, R3, R0, 0x18 ;  /* 0x0000000003047211 */ /* 0x001fc800078ec0ff */
[----:B------:R-:W0:Y:S02]  /*af20*/  SYNCS.PHASECHK.TRANS64.TRYWAIT P0, [R4+URZ+0x22820], R8 ;  /* 0x02282008040075a7 */ /* 0x000e24000800017f */
[----:B0-----:R-:W-:Y:S05]  /*af30*/  @!P0 BRA `(.L_x_74) ;  /* 0x0000002c00908947 */ /* 0x001fea0003800000 */
.L_x_165:
[----:B------:R-:W-:Y:S05]  /*af40*/  BSYNC B0 ;  /* 0x0000000000007941 */ /* 0x000fea0003800000 */
.L_x_73:
[----:B------:R-:W-:-:S03]  /*af50*/  UMOV UR4, 0xffffffff ;  /* 0xffffffff00047882 */ /* 0x000fc60000000000 */
[----:B------:R-:W-:Y:S05]  /*af60*/  BRA.DIV UR4, `(.L_x_75) ;  /* 0x0000002e04987947 */ /* 0x000fea000b800000 */
[----:B------:R1:W4:Y:S02]  /*af70*/  SHFL.IDX PT, R14, R2, RZ, 0x1f ;  /* 0x00001fff020e7589 */ /* 0x00032400000e0000 */
.L_x_168:
[----:B----4-:R-:W-:-:S13]  /*af80*/  ISETP.NE.AND P0, PT, R14, RZ, PT ;  /* 0x000000ff0e00720c */ /* 0x010fda0003f05270 */
[----:B------:R-:W-:Y:S05]  /*af90*/  @P0 BRA `(.L_x_8) ;  /* 0x0000000000880947 */ /* 0x000fea0003800000 */
[----:B------:R-:W-:-:S03]  /*afa0*/  UMOV UR4, 0xffffffff ;  /* 0xffffffff00047882 */ /* 0x000fc60000000000 */
[----:B------:R-:W-:Y:S05]  /*afb0*/  BRA.DIV UR4, `(.L_x_76) ;  /* 0x0000002e04ac7947 */ /* 0x000fea000b800000 */
[----:B------:R-:W-:-:S13]  /*afc0*/  ELECT P6, URZ, PT ;  /* 0x00000000003f782f */ /* 0x000fda00038c0000 */
.L_x_171:
[----:B------:R-:W-:Y:S05]  /*afd0*/  @!P6 BRA `(.L_x_8) ;  /* 0x000000000078e947 */ /* 0x000fea0003800000 */
[----:B------:R-:W-:-:S06]  /*afe0*/  ULOP3.LUT UR4, UR39, 0x2, URZ, 0xfc, !UPT ;  /* 0x0000000227047892 */ /* 0x000fcc000f8efc3f */
[----:B------:R-:W-:-:S05]  /*aff0*/  IMAD.U32 R0, RZ, RZ, UR4 ;  /* 0x00000004ff007e24 */ /* 0x000fca000f8e00ff */
[----:B------:R-:W-:-:S13]  /*b000*/  ISETP.NE.AND P0, PT, R0, 0x3, PT ;  /* 0x000000030000780c */ /* 0x000fda0003f05270 */
[----:B------:R-:W-:Y:S05]  /*b010*/  @!P0 BRA `(.L_x_77) ;  /* 0x0000000000048947 */ /* 0x000fea0003800000 */
[----:B------:R-:W-:Y:S01]  /*b020*/  BPT.TRAP 0x1 ;  /* 0x000000040000795c */ /* 0x000fe20000300000 */
.L_x_77:
[C---:B------:R-:W-:Y:S01]  /*b030*/  IMAD R5, R21.reuse, 0x8, R4 ;  /* 0x0000000815057824 */ /* 0x040fe200078e0204 */
[----:B------:R-:W-:Y:S02]  /*b040*/  SHF.L.U32 R0, R20, 0x1f, RZ ;  /* 0x0000001f14007819 */ /* 0x000fe400000006ff */
[----:B------:R-:W-:Y:S02]  /*b050*/  IADD3 R21, R21, 0x1, RZ ;  /* 0x0000000115157810 */ /* 0x000fe40007ffe0ff */
[----:B------:R-:W4:Y:S02]  /*b060*/  SYNCS.PHASECHK.TRANS64.TRYWAIT P1, [R5+URZ+0x22840], R0 ;  /* 0x02284000050075a7 */ /* 0x000f24000802017f */
[----:B------:R-:W-:-:S04]  /*b070*/  ISETP.NE.AND P2, PT, R21, 0x2, PT ;  /* 0x000000021500780c */ /* 0x000fc80003f45270 */
[----:B------:R-:W-:Y:S01]  /*b080*/  SEL R3, RZ, 0x1, P2 ;  /* 0x00000001ff037807 */ /* 0x000fe20001000000 */
[----:B----4-:R-:W-:Y:S08]  /*b090*/  @!P1 BRA `(.L_x_78) ;  /* 0x0000002c00949947 */ /* 0x010ff00003800000 */
.L_x_172:
[----:B------:R-:W-:Y:S02]  /*b0a0*/  SEL R21, R21, RZ, P2 ;  /* 0x000000ff15157207 */ /* 0x000fe40001000000 */
[----:B-1----:R-:W-:Y:S01]  /*b0b0*/  LOP3.LUT R2, R20, R3, RZ, 0x3c, !PT ;  /* 0x0000000314027212 */ /* 0x002fe200078e3cff */
[----:B------:R-:W-:Y:S06]  /*b0c0*/  @!P0 BRA `(.L_x_79) ;  /* 0x0000000000048947 */ /* 0x000fec0003800000 */
[----:B------:R-:W-:Y:S01]  /*b0d0*/  BPT.TRAP 0x1 ;  /* 0x000000040000795c */ /* 0x000fe20000300000 */
.L_x_79:
[----:B------:R-:W-:Y:S01]  /*b0e0*/  IMAD R21, R21, 0x8, R4 ;  /* 0x0000000815157824 */ /* 0x000fe200078e0204 */
[----:B------:R-:W-:-:S04]  /*b0f0*/  SHF.L.U32 R2, R2, 0x1f, RZ ;  /* 0x0000001f02027819 */ /* 0x000fc800000006ff */
[----:B------:R-:W1:Y:S02]  /*b100*/  SYNCS.PHASECHK.TRANS64.TRYWAIT P1, [R21+URZ+0x22840], R2 ;  /* 0x02284002150075a7 */ /* 0x000e64000802017f */
[----:B-1----:R-:W-:Y:S05]  /*b110*/  @!P1 BRA `(.L_x_80) ;  /* 0x0000002c00889947 */ /* 0x002fea0003800000 */
.L_x_173:
[----:B------:R-:W-:Y:S05]  /*b120*/  @!P0 BRA `(.L_x_81) ;  /* 0x0000000000048947 */ /* 0x000fea0003800000 */
[----:B------:R-:W-:Y:S01]  /*b130*/  BPT.TRAP 0x1 ;  /* 0x000000040000795c */ /* 0x000fe20000300000 */
.L_x_81:
[----:B------:R-:W0:Y:S02]  /*b140*/  SYNCS.PHASECHK.TRANS64.TRYWAIT P1, [R5+URZ+0x22860], R0 ;  /* 0x02286000050075a7 */ /* 0x000e24000802017f */
[----:B0-----:R-:W-:Y:S05]  /*b150*/  @!P1 BRA `(.L_x_82) ;  /* 0x0000002c008c9947 */ /* 0x001fea0003800000 */
.L_x_174:
[----:B------:R-:W-:Y:S05]  /*b160*/  @!P0 BRA `(.L_x_83) ;  /* 0x0000000000048947 */ /* 0x000fea0003800000 */
[----:B------:R-:W-:Y:S01]  /*b170*/  BPT.TRAP 0x1 ;  /* 0x000000040000795c */ /* 0x000fe20000300000 */
.L_x_83:
[----:B------:R0:W0:Y:S02]  /*b180*/  SYNCS.PHASECHK.TRANS64.TRYWAIT P0, [R21+URZ+0x22860], R2 ;  /* 0x02286002150075a7 */ /* 0x000024000800017f */
[----:B0-----:R-:W-:Y:S05]  /*b190*/  @!P0 NANOSLEEP.SYNCS 0x989680 ;  /* 0x009896800000895d */ /* 0x001fea0003900000 */
[----:B------:R-:W0:Y:S02]  /*b1a0*/  @!P0 SYNCS.PHASECHK.TRANS64 P0, [R21+URZ+0x22860], R2 ;  /* 0x02286002150085a7 */ /* 0x000e24000800007f */
[----:B0-----:R-:W-:Y:S05]  /*b1b0*/  @!P0 BRA `(.L_x_83) ;  /* 0xfffffffc00f08947 */ /* 0x001fea000383ffff */
.L_x_8:
[----:B------:R-:W-:Y:S05]  /*b1c0*/  BSYNC B6 ;  /* 0x0000000000067941 */ /* 0x000fea0003800000 */
.L_x_5:
[----:B------:R-:W-:Y:S05]  /*b1d0*/  EXIT ;  /* 0x000000000000794d */ /* 0x000fea0003800000 */
.L_x_12:
[----:B0-----:R-:W-:-:S04]  /*b1e0*/  IMAD.U32 R5, RZ, RZ, UR41 ;  /* 0x00000029ff057e24 */ /* 0x001fc8000f8e00ff */
[----:B------:R0:W1:Y:S03]  /*b1f0*/  SYNCS.PHASECHK.TRANS64.TRYWAIT P0, [R5+URZ+0x22800], R8 ;  /* 0x02280008050075a7 */ /* 0x000066000800017f */
[----:B-1----:R-:W-:Y:S05]  /*b200*/  @!P0 NANOSLEEP.SYNCS 0x989680 ;  /* 0x009896800000895d */ /* 0x002fea0003900000 */
[----:B------:R-:W1:Y:S02]  /*b210*/  @!P0 SYNCS.PHASECHK.TRANS64 P0, [R5+URZ+0x22800], R8 ;  /* 0x02280008050085a7 */ /* 0x000e64000800007f */
[----:B-1----:R-:W-:Y:S05]  /*b220*/  @!P0 BRA `(.L_x_12) ;  /* 0xfffffffc00ec8947 */ /* 0x002fea000383ffff */
[----:B------:R-:W-:Y:S05]  /*b230*/  BRA `(.L_x_84) ;  /* 0xffffff6000807947 */ /* 0x000fea000383ffff */
.L_x_16:
[----:B0-----:R-:W-:-:S04]  /*b240*/  IMAD.U32 R5, RZ, RZ, UR41 ;  /* 0x00000029ff057e24 */ /* 0x001fc8000f8e00ff */
[----:B------:R0:W2:Y:S03]  /*b250*/  SYNCS.PHASECHK.TRANS64.TRYWAIT P1, [R5+URZ+0x22830], R8 ;  /* 0x02283008050075a7 */ /* 0x0000a6000802017f */
[----:B--2---:R-:W-:Y:S05]  /*b260*/  @!P1 NANOSLEEP.SYNCS 0x989680 ;  /* 0x009896800000995d */ /* 0x004fea0003900000 */
[----:B------:R-:W2:Y:S02]  /*b270*/  @!P1 SYNCS.PHASECHK.TRANS64 P1, [R5+URZ+0x22830], R8 ;  /* 0x02283008050095a7 */ /* 0x000ea4000802007f */
[----:B--2---:R-:W-:Y:S05]  /*b280*/  @!P1 BRA `(.L_x_16) ;  /* 0xfffffffc00ec9947 */ /* 0x004fea000383ffff */
[----:B------:R-:W-:Y:S05]  /*b290*/  BRA `(.L_x_15) ;  /* 0xffffff60009c7947 */ /* 0x000fea000383ffff */
.L_x_21:
[----:B--2---:R-:W-:-:S04]  /*b2a0*/  MOV R9, UR41 ;  /* 0x0000002900097c02 */ /* 0x004fc80008000f00 */
[----:B------:R2:W4:Y:S03]  /*b2b0*/  SYNCS.PHASECHK.TRANS64.TRYWAIT P1, [R9+URZ+0x22850], R8 ;  /* 0x02285008090075a7 */ /* 0x000526000802017f */
[----:B----4-:R-:W-:Y:S05]  /*b2c0*/  @!P1 NANOSLEEP.SYNCS 0x989680 ;  /* 0x009896800000995d */ /* 0x010fea0003900000 */
[----:B------:R-:W4:Y:S02]  /*b2d0*/  @!P1 SYNCS.PHASECHK.TRANS64 P1, [R9+URZ+0x22850], R8 ;  /* 0x02285008090095a7 */ /* 0x000f24000802007f */
[----:B----4-:R-:W-:Y:S05]  /*b2e0*/  @!P1 BRA `(.L_x_21) ;  /* 0xfffffffc00ec9947 */ /* 0x010fea000383ffff */
[----:B------:R-:W-:Y:S05]  /*b2f0*/  BRA `(.L_x_20) ;  /* 0xffffff7800247947 */ /* 0x000fea000383ffff */
.L_x_27:
[----:B---3--:R-:W-:-:S04]  /*b300*/  IMAD.U32 R0, RZ, RZ, UR26 ;  /* 0x0000001aff007e24 */ /* 0x008fc8000f8e00ff */
[----:B------:R3:W4:Y:S03]  /*b310*/  SYNCS.PHASECHK.TRANS64.TRYWAIT P2, [R0+URZ+0x22830], R9 ;  /* 0x02283009000075a7 */ /* 0x000726000804017f */
[----:B----4-:R-:W-:Y:S05]  /*b320*/  @!P2 NANOSLEEP.SYNCS 0x989680 ;  /* 0x009896800000a95d */ /* 0x010fea0003900000 */
[----:B------:R-:W4:Y:S02]  /*b330*/  @!P2 SYNCS.PHASECHK.TRANS64 P2, [R0+URZ+0x22830], R9 ;  /* 0x022830090000a5a7 */ /* 0x000f24000804007f */
[----:B----4-:R-:W-:Y:S05]  /*b340*/  @!P2 BRA `(.L_x_27) ;  /* 0xfffffffc00eca947 */ /* 0x010fea000383ffff */
[----:B------:R-:W-:Y:S05]  /*b350*/  BRA `(.L_x_26) ;  /* 0xffffff7c00447947 */ /* 0x000fea000383ffff */
.L_x_32:
[----:B-1----:R-:W-:-:S04]  /*b360*/  IMAD.U32 R8, RZ, RZ, UR26 ;  /* 0x0000001aff087e24 */ /* 0x002fc8000f8e00ff */
[----:B------:R1:W4:Y:S03]  /*b370*/  SYNCS.PHASECHK.TRANS64.TRYWAIT P2, [R8+URZ+0x22850], R9 ;  /* 0x02285009080075a7 */ /* 0x000326000804017f */
[----:B----4-:R-:W-:Y:S05]  /*b380*/  @!P2 NANOSLEEP.SYNCS 0x989680 ;  /* 0x009896800000a95d */ /* 0x010fea0003900000 */
[----:B------:R-:W4:Y:S02]  /*b390*/  @!P2 SYNCS.PHASECHK.TRANS64 P2, [R8+URZ+0x22850], R9 ;  /* 0x022850090800a5a7 */ /* 0x000f24000804007f */
[----:B----4-:R-:W-:Y:S05]  /*b3a0*/  @!P2 BRA `(.L_x_32) ;  /* 0xfffffffc00eca947 */ /* 0x010fea000383ffff */
[----:B------:R-:W-:Y:S05]  /*b3b0*/  BRA `(.L_x_31) ;  /* 0xffffff94005c7947 */ /* 0x000fea000383ffff */
.L_x_45:
[----:B------:R-:W-:Y:S01]  /*b3c0*/  IMAD.MOV.U32 R13, RZ, RZ, R2 ;  /* 0x000000ffff0d7224 */ /* 0x000fe200078e0002 */
[----:B------:R-:W-:Y:S01]  /*b3d0*/  MOV R12, RZ ;  /* 0x000000ff000c7202 */ /* 0x000fe20000000f00 */
[----:B------:R-:W-:Y:S02]  /*b3e0*/  IMAD.MOV.U32 R11, RZ, RZ, 0x1f ;  /* 0x0000001fff0b7424 */ /* 0x000fe400078e00ff */
[----:B------:R-:W-:-:S07]  /*b3f0*/  IMAD.MOV.U32 R15, RZ, RZ, -0x1 ;  /* 0xffffffffff0f7424 */ /* 0x000fce00078e00ff */
[----:B-----5:R-:W-:Y:S05]  /*b400*/  WARPSYNC.COLLECTIVE R15, `(.L_x_85) ;  /* 0x000000000f087348 */ /* 0x020fea0003c00000 */
[----:B------:R0:W1:Y:S02]  /*b410*/  SHFL.IDX P6, R14, R13, R12, R11 ;  /* 0x0000000c0d0e7389 */ /* 0x00006400000c000b */
[----:B01---5:R-:W-:Y:S01]  /*b420*/  ENDCOLLECTIVE ;  /* 0x000000000000791b */ /* 0x023fe20003800000 */
.L_x_85:
[----:B------:R-:W-:Y:S05]  /*b430*/  BRA `(.L_x_86) ;  /* 0xffffffd400007947 */ /* 0x000fea000383ffff */
.L_x_47:
[----:B0-----:R-:W-:-:S04]  /*b440*/  IMAD.U32 R3, RZ, RZ, UR43 ;  /* 0x0000002bff037e24 */ /* 0x001fc8000f8e00ff */
[----:B------:R0:W1:Y:S03]  /*b450*/  SYNCS.PHASECHK.TRANS64.TRYWAIT P0, [R3+URZ+0x22840], R0 ;  /* 0x02284000030075a7 */ /* 0x000066000800017f */
[----:B-1----:R-:W-:Y:S05]  /*b460*/  @!P0 NANOSLEEP.SYNCS 0x989680 ;  /* 0x009896800000895d */ /* 0x002fea0003900000 */
[----:B------:R-:W1:Y:S02]  /*b470*/  @!P0 SYNCS.PHASECHK.TRANS64 P0, [R3+URZ+0x22840], R0 ;  /* 0x02284000030085a7 */ /* 0x000e64000800007f */
[----:B-1----:R-:W-:Y:S05]  /*b480*/  @!P0 BRA `(.L_x_47) ;  /* 0xfffffffc00ec8947 */ /* 0x002fea000383ffff */
[----:B------:R-:W-:Y:S05]  /*b490*/  BRA `(.L_x_87) ;  /* 0xffffffd400447947 */ /* 0x000fea000383ffff */
.L_x_48:
[----:B------:R-:W-:Y:S01]  /*b4a0*/  BSSY B0, `(.L_x_88) ;  /* 0x0000008000007945 */ /* 0x000fe20003800000 */
[----:B------:R-:W-:Y:S01]  /*b4b0*/  MOV R13, R0 ;  /* 0x00000000000d7202 */ /* 0x000fe20000000f00 */
[----:B------:R-:W-:Y:S02]  /*b4c0*/  IMAD.MOV.U32 R12, RZ, RZ, RZ ;  /* 0x000000ffff0c7224 */ /* 0x000fe400078e00ff */
[----:B------:R-:W-:Y:S02]  /*b4d0*/  IMAD.MOV.U32 R11, RZ, RZ, 0x181f ;  /* 0x0000181fff0b7424 */ /* 0x000fe400078e00ff */
[----:B------:R-:W-:-:S07]  /*b4e0*/  IMAD.MOV.U32 R15, RZ, RZ, -0x1 ;  /* 0xffffffffff0f7424 */ /* 0x000fce00078e00ff */
[----:B------:R-:W-:Y:S05]  /*b4f0*/  WARPSYNC.COLLECTIVE R15, `(.L_x_89) ;  /* 0x000000000f087348 */ /* 0x000fea0003c00000 */
[----:B------:R0:W1:Y:S02]  /*b500*/  SHFL.IDX P6, R14, R13, R12, R11 ;  /* 0x0000000c0d0e7389 */ /* 0x00006400000c000b */
[----:B01----:R-:W-:Y:S01]  /*b510*/  ENDCOLLECTIVE ;  /* 0x000000000000791b */ /* 0x003fe20003800000 */
.L_x_89:
[----:B------:R-:W-:Y:S05]  /*b520*/  BSYNC B0 ;  /* 0x0000000000007941 */ /* 0x000fea0003800000 */
.L_x_88:
[----:B------:R-:W-:Y:S01]  /*b530*/  IMAD.MOV.U32 R13, RZ, RZ, R3 ;  /* 0x000000ffff0d7224 */ /* 0x000fe200078e0003 */
[----:B------:R-:W-:Y:S01]  /*b540*/  MOV R15, 0xffffffff ;  /* 0xffffffff000f7802 */ /* 0x000fe20000000f00 */
[----:B------:R-:W-:Y:S01]  /*b550*/  IMAD.MOV.U32 R12, RZ, RZ, RZ ;  /* 0x000000ffff0c7224 */ /* 0x000fe200078e00ff */
[----:B------:R-:W-:Y:S01]  /*b560*/  MOV R4, R14 ;  /* 0x0000000e00047202 */ /* 0x000fe20000000f00 */
[----:B------:R-:W-:Y:S01]  /*b570*/  IMAD.MOV.U32 R11, RZ, RZ, 0x181f ;  /* 0x0000181fff0b7424 */ /* 0x000fe200078e00ff */
[----:B------:R-:W-:-:S07]  /*b580*/  @P0 LEA R7, R16, UR43, 0x1 ;  /* 0x0000002b10070c11 */ /* 0x000fce000f8e08ff */
[----:B------:R-:W-:Y:S05]  /*b590*/  WARPSYNC.COLLECTIVE R15, `(.L_x_90) ;  /* 0x000000000f087348 */ /* 0x000fea0003c00000 */
[----:B------:R0:W1:Y:S02]  /*b5a0*/  SHFL.IDX P6, R14, R13, R12, R11 ;  /* 0x0000000c0d0e7389 */ /* 0x00006400000c000b */
[----:B01----:R-:W-:Y:S01]  /*b5b0*/  ENDCOLLECTIVE ;  /* 0x000000000000791b */ /* 0x003fe20003800000 */
.L_x_90:
[----:B------:R-:W-:Y:S01]  /*b5c0*/  IMAD.MOV.U32 R13, RZ, RZ, R0 ;  /* 0x000000ffff0d7224 */ /* 0x000fe200078e0000 */
[----:B------:R-:W-:Y:S02]  /*b5d0*/  MOV R12, 0x1 ;  /* 0x00000001000c7802 */ /* 0x000fe40000000f00 */
[----:B------:R-:W-:-:S05]  /*b5e0*/  @P0 LEA R14, P1, R24, R14, 0x1 ;  /* 0x0000000e180e0211 */ /* 0x000fca00078208ff */
[----:B------:R-:W-:Y:S02]  /*b5f0*/  @P0 IMAD.X R5, RZ, RZ, R4, P1 ;  /* 0x000000ffff050224 */ /* 0x000fe400008e0604 */
[----:B------:R-:W-:-:S07]  /*b600*/  @P0 IMAD.MOV.U32 R4, RZ, RZ, R14 ;  /* 0x000000ffff040224 */ /* 0x000fce00078e000e */
[----:B------:R-:W-:Y:S05]  /*b610*/  WARPSYNC.COLLECTIVE R15, `(.L_x_91) ;  /* 0x000000000f087348 */ /* 0x000fea0003c00000 */
[----:B------:R0:W1:Y:S02]  /*b620*/  SHFL.IDX P6, R14, R13, R12, R11 ;  /* 0x0000000c0d0e7389 */ /* 0x00006400000c000b */
[----:B01----:R-:W-:Y:S01]  /*b630*/  ENDCOLLECTIVE ;  /* 0x000000000000791b */ /* 0x003fe20003800000 */
.L_x_91:
[----:B------:R-:W-:Y:S01]  /*b640*/  @!PT LDS RZ, [RZ] ;  /* 0x00000000fffff984 */ /* 0x000fe20000000800 */
[----:B------:R-:W-:Y:S01]  /*b650*/  @!PT LDS RZ, [RZ] ;  /* 0x00000000fffff984 */ /* 0x000fe20000000800 */
[----:B------:R-:W-:Y:S01]  /*b660*/  @!PT LDS RZ, [RZ] ;  /* 0x00000000fffff984 */ /* 0x000fe20000000800 */
[----:B------:R0:W-:Y:S01]  /*b670*/  @P0 LDGSTS.E.BYPASS.LTC128B.128 [R7+0x1c400], desc[UR36][R4.64], !P2 ;  /* 0x1c40000004070fae */ /* 0x0001e2000d101d64 */
[----:B------:R-:W-:Y:S01]  /*b680*/  ISETP.GE.AND P0, PT, R35, 0x11, PT ;  /* 0x000000112300780c */ /* 0x000fe20003f06270 */
[----:B------:R-:W-:-:S12]  /*b690*/  IMAD.MOV.U32 R13, RZ, RZ, R3 ;  /* 0x000000ffff0d7224 */ /* 0x000fd800078e0003 */
[----:B------:R-:W-:Y:S01]  /*b6a0*/  @P0 LEA R9, R16, UR43, 0x1 ;  /* 0x0000002b10090c11 */ /* 0x000fe2000f8e08ff */
[----:B0-----:R-:W-:-:S07]  /*b6b0*/  IMAD.MOV.U32 R6, RZ, RZ, R14 ;  /* 0x000000ffff067224 */ /* 0x001fce00078e000e */
[----:B------:R-:W-:Y:S05]  /*b6c0*/  WARPSYNC.COLLECTIVE R15, `(.L_x_92) ;  /* 0x000000000f087348 */ /* 0x000fea0003c00000 */
[----:B------:R0:W1:Y:S02]  /*b6d0*/  SHFL.IDX P6, R14, R13, R12, R11 ;  /* 0x0000000c0d0e7389 */ /* 0x00006400000c000b */
[----:B01----:R-:W-:Y:S01]  /*b6e0*/  ENDCOLLECTIVE ;  /* 0x000000000000791b */ /* 0x003fe20003800000 */
.L_x_92:
[----:B------:R-:W-:Y:S01]  /*b6f0*/  MOV R13, R0 ;  /* 0x00000000000d7202 */ /* 0x000fe20000000f00 */
[----:B------:R-:W-:Y:S01]  /*b700*/  IMAD.MOV.U32 R12, RZ, RZ, 0x2 ;  /* 0x00000002ff0c7424 */ /* 0x000fe200078e00ff */
[----:B------:R-:W-:-:S13]  /*b710*/  @P0 LEA R4, P1, R24, R14, 0x1 ;  /* 0x0000000e18040211 */ /* 0x000fda00078208ff */
[----:B------:R-:W-:Y:S05]  /*b720*/  WARPSYNC.COLLECTIVE R15, `(.L_x_93) ;  /* 0x000000000f087348 */ /* 0x000fea0003c00000 */
[----:B------:R0:W1:Y:S02]  /*b730*/  SHFL.IDX P6, R14, R13, R12, R11 ;  /* 0x0000000c0d0e7389 */ /* 0x00006400000c000b */
[----:B01----:R-:W-:Y:S01]  /*b740*/  ENDCOLLECTIVE ;  /* 0x000000000000791b */ /* 0x003fe20003800000 */
.L_x_93:
[----:B------:R-:W-:-:S05]  /*b750*/  @P0 IMAD.X R5, RZ, RZ, R6, P1 ;  /* 0x000000ffff050224 */ /* 0x000fca00008e0606 */
        /* <DEDUP_REMOVED lines=11> */
.L_x_94:
[----:B------:R-:W-:Y:S02]  /*b810*/  IMAD.MOV.U32 R13, RZ, RZ, R0 ;  /* 0x000000ffff0d7224 */ /* 0x000fe400078e0000 */
[----:B------:R-:W-:Y:S01]  /*b820*/  IMAD.MOV.U32 R12, RZ, RZ, 0x3 ;  /* 0x00000003ff0c7424 */ /* 0x000fe200078e00ff */
[----:B------:R-:W-:-:S13]  /*b830*/  @P0 LEA R4, P1, R24, R14, 0x1 ;  /* 0x0000000e18040211 */ /* 0x000fda00078208ff */
[----:B------:R-:W-:Y:S05]  /*b840*/  WARPSYNC.COLLECTIVE R15, `(.L_x_95) ;  /* 0x000000000f087348 */ /* 0x000fea0003c00000 */
[----:B------:R0:W1:Y:S02]  /*b850*/  SHFL.IDX P6, R14, R13, R12, R11 ;  /* 0x0000000c0d0e7389 */ /* 0x00006400000c000b */
[----:B01----:R-:W-:Y:S01]  /*b860*/  ENDCOLLECTIVE ;  /* 0x000000000000791b */ /* 0x003fe20003800000 */
.L_x_95:
[----:B------:R-:W-:-:S05]  /*b870*/  @P0 IADD3.X R5, RZ, R6, RZ, P1, !PT ;  /* 0x00000006ff050210 */ /* 0x000fca0000ffe4ff */
[----:B------:R-:W-:Y:S01]  /*b880*/  @!PT LDS RZ, [RZ] ;  /* 0x00000000fffff984 */ /* 0x000fe20000000800 */
[----:B------:R-:W-:Y:S01]  /*b890*/  @!PT LDS RZ, [RZ] ;  /* 0x00000000fffff984 */ /* 0x000fe20000000800 */
[----:B------:R-:W-:Y:S01]  /*b8a0*/  @!PT LDS RZ, [RZ] ;  /* 0x00000000fffff984 */ /* 0x000fe20000000800 */
[----:B------:R0:W-:Y:S01]  /*b8b0*/  @P0 LDGSTS.E.BYPASS.LTC128B.128 [R7+0x1d400], desc[UR36][R4.64], !P2 ;  /* 0x1d40000004070fae */ /* 0x0001e2000d101d64 */
[----:B------:R-:W-:Y:S02]  /*b8c0*/  ISETP.GE.AND P0, PT, R35, 0x31, PT ;  /* 0x000000312300780c */ /* 0x000fe40003f06270 */
[----:B------:R-:W-:-:S11]  /*b8d0*/  MOV R13, R3 ;  /* 0x00000003000d7202 */ /* 0x000fd60000000f00 */
[----:B------:R-:W-:Y:S01]  /*b8e0*/  @P0 LEA R9, R16, UR43, 0x1 ;  /* 0x0000002b10090c11 */ /* 0x000fe2000f8e08ff */
[----:B0-----:R-:W-:-:S07]  /*b8f0*/  IMAD.MOV.U32 R6, RZ, RZ, R14 ;  /* 0x000000ffff067224 */ /* 0x001fce00078e000e */
[----:B------:R-:W-:Y:S05]  /*b900*/  WARPSYNC.COLLECTIVE R15, `(.L_x_96) ;  /* 0x000000000f087348 */ /* 0x000fea0003c00000 */
[----:B------:R0:W1:Y:S02]  /*b910*/  SHFL.IDX P6, R14, R13, R12, R11 ;  /* 0x0000000c0d0e7389 */ /* 0x00006400000c000b */
[----:B01----:R-:W-:Y:S01]  /*b920*/  ENDCOLLECTIVE ;  /* 0x000000000000791b */ /* 0x003fe20003800000 */
.L_x_96:
[----:B------:R-:W-:Y:S02]  /*b930*/  IMAD.MOV.U32 R13, RZ, RZ, R0 ;  /* 0x000000ffff0d7224 */ /* 0x000fe400078e0000 */
[----:B------:R-:W-:Y:S01]  /*b940*/  IMAD.MOV.U32 R12, RZ, RZ, 0x4 ;  /* 0x00000004ff0c7424 */ /* 0x000fe200078e00ff */
[----:B------:R-:W-:-:S13]  /*b950*/  @P0 LEA R4, P1, R24, R14, 0x1 ;  /* 0x0000000e18040211 */ /* 0x000fda00078208ff */
[----:B------:R-:W-:Y:S05]  /*b960*/  WARPSYNC.COLLECTIVE R15, `(.L_x_97) ;  /* 0x000000000f087348 */ /* 0x000fea0003c00000 */
[----:B------:R0:W1:Y:S02]  /*b970*/  SHFL.IDX P6, R14, R13, R12, R11 ;  /* 0x0000000c0d0e7389 */ /* 0x00006400000c000b */
[----:B01----:R-:W-:Y:S01]  /*b980*/  ENDCOLLECTIVE ;  /* 0x000000000000791b */ /* 0x003fe20003800000 */
.L_x_97:
[----:B------:R-:W-:-:S05]  /*b990*/  @P0 IMAD.X R5, RZ, RZ, R6, P1 ;  /* 0x000000ffff050224 */ /* 0x000fca00008e0606 */
[----:B------:R-:W-:Y:S01]  /*b9a0*/  @!PT LDS RZ, [RZ] ;  /* 0x00000000fffff984 */ /* 0x000fe20000000800 */
[----:B------:R-:W-:Y:S01]  /*b9b0*/  @!PT LDS RZ, [RZ] ;  /* 0x00000000fffff984 */ /* 0x000fe20000000800 */
[----:B------:R-:W-:Y:S01]  /*b9c0*/  @!PT LDS RZ, [RZ] ;  /* 0x00000000fffff984 */ /* 0x000fe20000000800 */
[----:B------:R0:W-:Y:S01]  /*b9d0*/  @P0 LDGSTS.E.BYPASS.LTC128B.128 [R9+0x1dc00], desc[UR36][R4.64], !P2 ;  /* 0x1dc0000004090fae */ /* 0x0001e2000d101d64 */
[----:B------:R-:W-:Y:S01]  /*b9e0*/  ISETP.GE.AND P0, PT, R35, 0x41, PT ;  /* 0x000000412300780c */ /* 0x000fe20003f06270 */
[----:B------:R-:W-:-:S12]  /*b9f0*/  IMAD.MOV.U32 R13, RZ, RZ, R3 ;  /* 0x000000ffff0d7224 */ /* 0x000fd800078e0003 */
[----:B------:R-:W-:Y:S02]  /*ba00*/  @P0 LEA R7, R16, UR43, 0x1 ;  /* 0x0000002b10070c11 */ /* 0x000fe4000f8e08ff */
[----:B0-----:R-:W-:-:S07]  /*ba10*/  MOV R6, R14 ;  /* 0x0000000e00067202 */ /* 0x001fce0000000f00 */
[----:B------:R-:W-:Y:S05]  /*ba20*/  WARPSYNC.COLLECTIVE R15, `(.L_x_98) ;  /* 0x000000000f087348 */ /* 0x000fea0003c00000 */
[----:B------:R0:W1:Y:S02]  /*ba30*/  SHFL.IDX P6, R14, R13, R12, R11 ;  /* 0x0000000c0d0e7389 */ /* 0x00006400000c000b */
[----:B01----:R-:W-:Y:S01]  /*ba40*/  ENDCOLLECTIVE ;  /* 0x000000000000791b */ /* 0x003fe20003800000 */
.L_x_98:
[----:B------:R-:W-:Y:S01]  /*ba50*/  IMAD.MOV.U32 R13, RZ, RZ, R0 ;  /* 0x000000ffff0d7224 */ /* 0x000fe200078e0000 */
[----:B------:R-:W-:Y:S02]  /*ba60*/  MOV R12, 0x5 ;  /* 0x00000005000c7802 */ /* 0x000fe40000000f00 */
[----:B------:R-:W-:-:S13]  /*ba70*/  @P0 LEA R4, P1, R24, R14, 0x1 ;  /* 0x0000000e18040211 */ /* 0x000fda00078208ff */
[----:B------:R-:W-:Y:S05]  /*ba80*/  WARPSYNC.COLLECTIVE R15, `(.L_x_99) ;  /* 0x000000000f087348 */ /* 0x000fea0003c00000 */
[----:B------:R0:W1:Y:S02]  /*ba90*/  SHFL.IDX P6, R14, R13, R12, R11 ;  /* 0x0000000c0d0e7389 */ /* 0x00006400000c000b */
[----:B01----:R-:W-:Y:S01]  /*baa0*/  ENDCOLLECTIVE ;  /* 0x000000000000791b */ /* 0x003fe20003800000 */
.L_x_99:
[----:B------:R-:W-:-:S05]  /*bab0*/  @P0 IMAD.X R5, RZ, RZ, R6, P1 ;  /* 0x000000ffff050224 */ /* 0x000fca00008e0606 */
[----:B------:R-:W-:Y:S01]  /*bac0*/  @!PT LDS RZ, [RZ] ;  /* 0x00000000fffff984 */ /* 0x000fe20000000800 */
[----:B------:R-:W-:Y:S01]  /*bad0*/  @!PT LDS RZ, [RZ] ;  /* 0x00000000fffff984 */ /* 0x000fe20000000800 */
[----:B------:R-:W-:Y:S01]  /*bae0*/  @!PT LDS RZ, [RZ] ;  /* 0x00000000fffff984 */ /* 0x000fe20000000800 */
[----:B------:R0:W-:Y:S01]  /*baf0*/  @P0 LDGSTS.E.BYPASS.LTC128B.128 [R7+0x1e400], desc[UR36][R4.64], !P2 ;  /* 0x1e40000004070fae */ /* 0x0001e2000d101d64 */
[----:B------:R-:W-:Y:S02]  /*bb00*/  IMAD.MOV.U32 R13, RZ, RZ, R3 ;  /* 0x000000ffff0d7224 */ /* 0x000fe400078e0003 */
[----:B------:R-:W-:-:S07]  /*bb10*/  IMAD.MOV.U32 R6, RZ, RZ, R14 ;  /* 0x000000ffff067224 */ /* 0x000fce00078e000e */
[----:B0-----:R-:W-:Y:S05]  /*bb20*/  WARPSYNC.COLLECTIVE R15, `(.L_x_100) ;  /* 0x000000000f087348 */ /* 0x001fea0003c00000 */
[----:B------:R1:W2:Y:S02]  /*bb30*/  SHFL.IDX P6, R14, R13, R12, R11 ;  /* 0x0000000c0d0e7389 */ /* 0x0002a400000c000b */
[----:B012---:R-:W-:Y:S01]  /*bb40*/  ENDCOLLECTIVE ;  /* 0x000000000000791b */ /* 0x007fe20003800000 */
.L_x_100:
[----:B------:R-:W-:Y:S05]  /*bb50*/  BRA `(.L_x_101) ;  /* 0xffffffd000b87947 */ /* 0x000fea000383ffff */
.L_x_51:
[----:B------:R-:W-:Y:S01]  /*bb60*/  IMAD.MOV.U32 R13, RZ, RZ, R0 ;  /* 0x000000ffff0d7224 */ /* 0x000fe200078e0000 */
[----:B------:R-:W-:Y:S01]  /*bb70*/  MOV R12, RZ ;  /* 0x000000ff000c7202 */ /* 0x000fe20000000f00 */
[----:B------:R-:W-:Y:S02]  /*bb80*/  IMAD.MOV.U32 R11, RZ, RZ, 0x181f ;  /* 0x0000181fff0b7424 */ /* 0x000fe400078e00ff */
[----:B------:R-:W-:Y:S02]  /*bb90*/  IMAD.MOV.U32 R15, RZ, RZ, -0x1 ;  /* 0xffffffffff0f7424 */ /* 0x000fe400078e00ff */
[----:B------:R-:W-:-:S07]  /*bba0*/  IMAD R32, R32, 0x80, R27 ;  /* 0x0000008020207824 */ /* 0x000fce00078e021b */
[----:B------:R-:W-:Y:S05]  /*bbb0*/  WARPSYNC.COLLECTIVE R15, `(.L_x_102) ;  /* 0x000000000f087348 */ /* 0x000fea0003c00000 */
[----:B------:R0:W1:Y:S02]  /*bbc0*/  SHFL.IDX P6, R14, R13, R12, R11 ;  /* 0x0000000c0d0e7389 */ /* 0x00006400000c000b */
[----:B01----:R-:W-:Y:S01]  /*bbd0*/  ENDCOLLECTIVE ;  /* 0x000000000000791b */ /* 0x003fe20003800000 */
.L_x_102:
[----:B------:R-:W-:Y:S02]  /*bbe0*/  IADD3 R8, R32, 0x10, RZ ;  /* 0x0000001020087810 */ /* 0x000fe40007ffe0ff */
[----:B------:R-:W-:Y:S01]  /*bbf0*/  MOV R13, R6 ;  /* 0x00000006000d7202 */ /* 0x000fe20000000f00 */
[----:B------:R-:W-:-:S07]  /*bc00*/  IMAD.MOV.U32 R4, RZ, RZ, R14 ;  /* 0x000000ffff047224 */ /* 0x000fce00078e000e */
[----:B------:R-:W-:Y:S05]  /*bc10*/  WARPSYNC.COLLECTIVE R15, `(.L_x_103) ;  /* 0x000000000f087348 */ /* 0x000fea0003c00000 */
[----:B------:R0:W1:Y:S02]  /*bc20*/  SHFL.IDX P6, R14, R13, R12, R11 ;  /* 0x0000000c0d0e7389 */ /* 0x00006400000c000b */
[----:B01----:R-:W-:Y:S01]  /*bc30*/  ENDCOLLECTIVE ;  /* 0x000000000000791b */ /* 0x003fe20003800000 */
.L_x_103:
[----:B------:R-:W-:Y:S02]  /*bc40*/  ULDC UR4, c[0x0][0x288] ;  /* 0x0000a20000047ab9 */ /* 0x000fe40000000800 */
[----:B------:R-:W-:-:S05]  /*bc50*/  IMAD R3, R3, UR4, RZ ;  /* 0x0000000403037c24 */ /* 0x000fca000f8e02ff */
[----:B------:R-:W-:Y:S01]  /*bc60*/  ISETP.GE.AND P0, PT, R32, R3, PT ;  /* 0x000000032000720c */ /* 0x000fe20003f06270 */
[----:B------:R-:W-:Y:S02]  /*bc70*/  IMAD.MOV.U32 R13, RZ, RZ, R0 ;  /* 0x000000ffff0d7224 */ /* 0x000fe400078e0000 */
[----:B------:R-:W-:-:S10]  /*bc80*/  IMAD.MOV.U32 R12, RZ, RZ, 0x1 ;  /* 0x00000001ff0c7424 */ /* 0x000fd400078e00ff */
[----:B------:R-:W-:Y:S02]  /*bc90*/  @!P0 LEA R9, R16, UR43, 0x1 ;  /* 0x0000002b10098c11 */ /* 0x000fe4000f8e08ff */
[----:B------:R-:W-:-:S05]  /*bca0*/  @!P0 LEA R14, P2, R24, R14, 0x1 ;  /* 0x0000000e180e8211 */ /* 0x000fca00078408ff */
[----:B------:R-:W-:Y:S02]  /*bcb0*/  @!P0 IMAD.X R5, RZ, RZ, R4, P2 ;  /* 0x000000ffff058224 */ /* 0x000fe400010e0604 */
[----:B------:R-:W-:-:S07]  /*bcc0*/  @!P0 IMAD.MOV.U32 R4, RZ, RZ, R14 ;  /* 0x000000ffff048224 */ /* 0x000fce00078e000e */
[----:B------:R-:W-:Y:S05]  /*bcd0*/  WARPSYNC.COLLECTIVE R15, `(.L_x_104) ;  /* 0x000000000f087348 */ /* 0x000fea0003c00000 */
[----:B------:R0:W1:Y:S02]  /*bce0*/  SHFL.IDX P6, R14, R13, R12, R11 ;  /* 0x0000000c0d0e7389 */ /* 0x00006400000c000b */
[----:B01----:R-:W-:Y:S01]  /*bcf0*/  ENDCOLLECTIVE ;  /* 0x000000000000791b */ /* 0x003fe20003800000 */
.L_x_104:
[----:B------:R-:W-:Y:S01]  /*bd00*/  @!PT LDS RZ, [RZ] ;  /* 0x00000000fffff984 */ /* 0x000fe20000000800 */
[----:B------:R-:W-:Y:S01]  /*bd10*/  @!PT LDS RZ, [RZ] ;  /* 0x00000000fffff984 */ /* 0x000fe20000000800 */
[----:B------:R-:W-:Y:S01]  /*bd20*/  @!PT LDS RZ, [RZ] ;  /* 0x00000000fffff984 */ /* 0x000fe20000000800 */
[----:B------:R0:W-:Y:S01]  /*bd30*/  @!P0 LDGSTS.E.BYPASS.LTC128B.128 [R9+0x18400], desc[UR36][R4.64], !P1 ;  /* 0x1840000004098fae */ /* 0x0001e2000c901d64 */
[----:B------:R-:W-:Y:S01]  /*bd40*/  ISETP.GE.AND P0, PT, R8, R3, PT ;  /* 0x000000030800720c */ /* 0x000fe20003f06270 */
[----:B------:R-:W-:Y:S01]  /*bd50*/  VIADD R8, R32, 0x20 ;  /* 0x0000002020087836 */ /* 0x000fe20000000000 */
[----:B------:R-:W-:-:S11]  /*bd60*/  MOV R13, R6 ;  /* 0x00000006000d7202 */ /* 0x000fd60000000f00 */
[----:B------:R-:W-:Y:S01]  /*bd70*/  @!P0 LEA R21, R16, UR43, 0x1 ;  /* 0x0000002b10158c11 */ /* 0x000fe2000f8e08ff */
[----:B0-----:R-:W-:-:S07]  /*bd80*/  IMAD.MOV.U32 R7, RZ, RZ, R14 ;  /* 0x000000ffff077224 */ /* 0x001fce00078e000e */
[----:B------:R-:W-:Y:S05]  /*bd90*/  WARPSYNC.COLLECTIVE R15, `(.L_x_105) ;  /* 0x000000000f087348 */ /* 0x000fea0003c00000 */
[----:B------:R0:W1:Y:S02]  /*bda0*/  SHFL.IDX P6, R14, R13, R12, R11 ;  /* 0x0000000c0d0e7389 */ /* 0x00006400000c000b */
[----:B01----:R-:W-:Y:S01]  /*bdb0*/  ENDCOLLECTIVE ;  /* 0x000000000000791b */ /* 0x003fe20003800000 */
.L_x_105:
[----:B------:R-:W-:Y:S01]  /*bdc0*/  IMAD.MOV.U32 R13, RZ, RZ, R0 ;  /* 0x000000ffff0d7224 */ /* 0x000fe200078e0000 */
[----:B------:R-:W-:Y:S02]  /*bdd0*/  MOV R12, 0x2 ;  /* 0x00000002000c7802 */ /* 0x000fe40000000f00 */
[----:B------:R-:W-:-:S13]  /*bde0*/  @!P0 LEA R4, P2, R24, R14, 0x1 ;  /* 0x0000000e18048211 */ /* 0x000fda00078408ff */
[----:B------:R-:W-:Y:S05]  /*bdf0*/  WARPSYNC.COLLECTIVE R15, `(.L_x_106) ;  /* 0x000000000f087348 */ /* 0x000fea0003c00000 */
[----:B------:R0:W1:Y:S02]  /*be00*/  SHFL.IDX P6, R14, R13, R12, R11 ;  /* 0x0000000c0d0e7389 */ /* 0x00006400000c000b */
[----:B01----:R-:W-:Y:S01]  /*be10*/  ENDCOLLECTIVE ;  /* 0x000000000000791b */ /* 0x003fe20003800000 */
.L_x_106:
[----:B------:R-:W-:-:S05]  /*be20*/  @!P0 IMAD.X R5, RZ, RZ, R7, P2 ;  /* 0x000000ffff058224 */ /* 0x000fca00010e0607 */
[----:B------:R-:W-:Y:S01]  /*be30*/  @!PT LDS RZ, [RZ] ;  /* 0x00000000fffff984 */ /* 0x000fe20000000800 */
[----:B------:R-:W-:Y:S01]  /*be40*/  @!PT LDS RZ, [RZ] ;  /* 0x00000000fffff984 */ /* 0x000fe20000000800 */
[----:B------:R-:W-:Y:S01]  /*be50*/  @!PT LDS RZ, [RZ] ;  /* 0x00000000fffff984 */ /* 0x000fe20000000800 */
[----:B------:R0:W-:Y:S01]  /*be60*/  @!P0 LDGSTS.E.BYPASS.LTC128B.128 [R21+0x18c00], desc[UR36][R4.64], !P1 ;  /* 0x18c0000004158fae */ /* 0x0001e2000c901d64 */
[----:B------:R-:W-:Y:S02]  /*be70*/  ISETP.GE.AND P0, PT, R8, R3, PT ;  /* 0x000000030800720c */ /* 0x000fe40003f06270 */
[----:B------:R-:W-:Y:S01]  /*be80*/  IADD3 R8, R32, 0x30, RZ ;  /* 0x0000003020087810 */ /* 0x000fe20007ffe0ff */
[----:B------:R-:W-:-:S10]  /*be90*/  IMAD.MOV.U32 R13, RZ, RZ, R6 ;  /* 0x000000ffff0d7224 */ /* 0x000fd400078e0006 */
[----:B------:R-:W-:Y:S01]  /*bea0*/  @!P0 LEA R9, R16, UR43, 0x1 ;  /* 0x0000002b10098c11 */ /* 0x000fe2000f8e08ff */
[----:B0-----:R-:W-:-:S07]  /*beb0*/  IMAD.MOV.U32 R7, RZ, RZ, R14 ;  /* 0x000000ffff077224 */ /* 0x001fce00078e000e */
[----:B------:R-:W-:Y:S05]  /*bec0*/  WARPSYNC.COLLECTIVE R15, `(.L_x_107) ;  /* 0x000000000f087348 */ /* 0x000fea0003c00000 */
[----:B------:R0:W1:Y:S02]  /*bed0*/  SHFL.IDX P6, R14, R13, R12, R11 ;  /* 0x0000000c0d0e7389 */ /* 0x00006400000c000b */
[----:B01----:R-:W-:Y:S01]  /*bee0*/  ENDCOLLECTIVE ;  /* 0x000000000000791b */ /* 0x003fe20003800000 */
.L_x_107:
[----:B------:R-:W-:Y:S02]  /*bef0*/  IMAD.MOV.U32 R13, RZ, RZ, R0 ;  /* 0x000000ffff0d7224 */ /* 0x000fe400078e0000 */
[----:B------:R-:W-:Y:S01]  /*bf00*/  IMAD.MOV.U32 R12, RZ, RZ, 0x3 ;  /* 0x00000003ff0c7424 */ /* 0x000fe200078e00ff */
[----:B------:R-:W-:-:S13]  /*bf10*/  @!P0 LEA R4, P2, R24, R14, 0x1 ;  /* 0x0000000e18048211 */ /* 0x000fda00078408ff */
[----:B------:R-:W-:Y:S05]  /*bf20*/  WARPSYNC.COLLECTIVE R15, `(.L_x_108) ;  /* 0x000000000f087348 */ /* 0x000fea0003c00000 */
[----:B------:R0:W1:Y:S02]  /*bf30*/  SHFL.IDX P6, R14, R13, R12, R11 ;  /* 0x0000000c0d0e7389 */ /* 0x00006400000c000b */
[----:B01----:R-:W-:Y:S01]  /*bf40*/  ENDCOLLECTIVE ;  /* 0x000000000000791b */ /* 0x003fe20003800000 */
.L_x_108:
[----:B------:R-:W-:-:S05]  /*bf50*/  @!P0 IMAD.X R5, RZ, RZ, R7, P2 ;  /* 0x000000ffff058224 */ /* 0x000fca00010e0607 */
        /* <DEDUP_REMOVED lines=12> */
.L_x_109:
[----:B------:R-:W-:Y:S01]  /*c020*/  IMAD.MOV.U32 R13, RZ, RZ, R0 ;  /* 0x000000ffff0d7224 */ /* 0x000fe200078e0000 */
[----:B------:R-:W-:Y:S02]  /*c030*/  MOV R12, 0x4 ;  /* 0x00000004000c7802 */ /* 0x000fe40000000f00 */
[----:B------:R-:W-:-:S13]  /*c040*/  @!P0 LEA R4, P2, R24, R14, 0x1 ;  /* 0x0000000e18048211 */ /* 0x000fda00078408ff */
[----:B------:R-:W-:Y:S05]  /*c050*/  WARPSYNC.COLLECTIVE R15, `(.L_x_110) ;  /* 0x000000000f087348 */ /* 0x000fea0003c00000 */
[----:B------:R0:W1:Y:S02]  /*c060*/  SHFL.IDX P6, R14, R13, R12, R11 ;  /* 0x0000000c0d0e7389 */ /* 0x00006400000c000b */
[----:B01----:R-:W-:Y:S01]  /*c070*/  ENDCOLLECTIVE ;  /* 0x000000000000791b */ /* 0x003fe20003800000 */
.L_x_110:
        /* <DEDUP_REMOVED lines=13> */
.L_x_111:
[----:B------:R-:W-:Y:S02]  /*c150*/  IMAD.MOV.U32 R13, RZ, RZ, R0 ;  /* 0x000000ffff0d7224 */ /* 0x000fe400078e0000 */
[----:B------:R-:W-:Y:S01]  /*c160*/  IMAD.MOV.U32 R12, RZ, RZ, 0x5 ;  /* 0x00000005ff0c7424 */ /* 0x000fe200078e00ff */
[----:B------:R-:W-:-:S13]  /*c170*/  @!P0 LEA R4, P2, R24, R14, 0x1 ;  /* 0x0000000e18048211 */ /* 0x000fda00078408ff */
[----:B------:R-:W-:Y:S05]  /*c180*/  WARPSYNC.COLLECTIVE R15, `(.L_x_112) ;  /* 0x000000000f087348 */ /* 0x000fea0003c00000 */
[----:B------:R0:W1:Y:S02]  /*c190*/  SHFL.IDX P6, R14, R13, R12, R11 ;  /* 0x0000000c0d0e7389 */ /* 0x00006400000c000b */
[----:B01----:R-:W-:Y:S01]  /*c1a0*/  ENDCOLLECTIVE ;  /* 0x000000000000791b */ /* 0x003fe20003800000 */
.L_x_112:
[----:B------:R-:W-:-:S05]  /*c1b0*/  @!P0 IMAD.X R5, RZ, RZ, R7, P2 ;  /* 0x000000ffff058224 */ /* 0x000fca00010e0607 */
[----:B------:R-:W-:Y:S01]  /*c1c0*/  @!PT LDS RZ, [RZ] ;  /* 0x00000000fffff984 */ /* 0x000fe20000000800 */
[----:B------:R-:W-:Y:S01]  /*c1d0*/  @!PT LDS RZ, [RZ] ;  /* 0x00000000fffff984 */ /* 0x000fe20000000800 */
[----:B------:R-:W-:Y:S01]  /*c1e0*/  @!PT LDS RZ, [RZ] ;  /* 0x00000000fffff984 */ /* 0x000fe20000000800 */
[----:B------:R0:W-:Y:S01]  /*c1f0*/  @!P0 LDGSTS.E.BYPASS.LTC128B.128 [R9+0x1a400], desc[UR36][R4.64], !P1 ;  /* 0x1a40000004098fae */ /* 0x0001e2000c901d64 */
[----:B------:R-:W-:Y:S02]  /*c200*/  ISETP.GE.AND P0, PT, R8, R3, PT ;  /* 0x000000030800720c */ /* 0x000fe40003f06270 */
[----:B------:R-:W-:-:S11]  /*c210*/  MOV R13, R6 ;  /* 0x00000006000d7202 */ /* 0x000fd60000000f00 */
[----:B------:R-:W-:Y:S01]  /*c220*/  @!P0 LEA R21, R16, UR43, 0x1 ;  /* 0x0000002b10158c11 */ /* 0x000fe2000f8e08ff */
[----:B0-----:R-:W-:-:S07]  /*c230*/  IMAD.MOV.U32 R7, RZ, RZ, R14 ;  /* 0x000000ffff077224 */ /* 0x001fce00078e000e */
[----:B------:R-:W-:Y:S05]  /*c240*/  WARPSYNC.COLLECTIVE R15, `(.L_x_113) ;  /* 0x000000000f087348 */ /* 0x000fea0003c00000 */
[----:B------:R0:W1:Y:S02]  /*c250*/  SHFL.IDX P6, R14, R13, R12, R11 ;  /* 0x0000000c0d0e7389 */ /* 0x00006400000c000b */
[----:B01----:R-:W-:Y:S01]  /*c260*/  ENDCOLLECTIVE ;  /* 0x000000000000791b */ /* 0x003fe20003800000 */
.L_x_113:
[----:B------:R-:W-:Y:S02]  /*c270*/  IMAD.MOV.U32 R13, RZ, RZ, R0 ;  /* 0x000000ffff0d7224 */ /* 0x000fe400078e0000 */
[----:B------:R-:W-:Y:S01]  /*c280*/  IMAD.MOV.U32 R12, RZ, RZ, 0x6 ;  /* 0x00000006ff0c7424 */ /* 0x000fe200078e00ff */
[----:B------:R-:W-:-:S13]  /*c290*/  @!P0 LEA R4, P2, R24, R14, 0x1 ;  /* 0x0000000e18048211 */ /* 0x000fda00078408ff */
[----:B------:R-:W-:Y:S05]  /*c2a0*/  WARPSYNC.COLLECTIVE R15, `(.L_x_114) ;  /* 0x000000000f087348 */ /* 0x000fea0003c00000 */
[----:B------:R0:W1:Y:S02]  /*c2b0*/  SHFL.IDX P6, R14, R13, R12, R11 ;  /* 0x0000000c0d0e7389 */ /* 0x00006400000c000b */
[----:B01----:R-:W-:Y:S01]  /*c2c0*/  ENDCOLLECTIVE ;  /* 0x000000000000791b */ /* 0x003fe20003800000 */
.L_x_114:
[----:B------:R-:W-:-:S05]  /*c2d0*/  @!P0 IMAD.X R5, RZ, RZ, R7, P2 ;  /* 0x000000ffff058224 */ /* 0x000fca00010e0607 */
[----:B------:R-:W-:Y:S01]  /*c2e0*/  @!PT LDS RZ, [RZ] ;  /* 0x00000000fffff984 */ /* 0x000fe20000000800 */
[----:B------:R-:W-:Y:S01]  /*c2f0*/  @!PT LDS RZ, [RZ] ;  /* 0x00000000fffff984 */ /* 0x000fe20000000800 */
[----:B------:R-:W-:Y:S01]  /*c300*/  @!PT LDS RZ, [RZ] ;  /* 0x00000000fffff984 */ /* 0x000fe20000000800 */
[----:B------:R0:W-:Y:S01]  /*c310*/  @!P0 LDGSTS.E.BYPASS.LTC128B.128 [R21+0x1ac00], desc[UR36][R4.64], !P1 ;  /* 0x1ac0000004158fae */ /* 0x0001e2000c901d64 */
[----:B------:R-:W-:Y:S02]  /*c320*/  IMAD.MOV.U32 R13, RZ, RZ, R6 ;  /* 0x000000ffff0d7224 */ /* 0x000fe400078e0006 */
[----:B0-----:R-:W-:Y:S01]  /*c330*/  VIADD R4, R32, 0x60 ;  /* 0x0000006020047836 */ /* 0x001fe20000000000 */
[----:B------:R-:W-:-:S07]  /*c340*/  MOV R7, R14 ;  /* 0x0000000e00077202 */ /* 0x000fce0000000f00 */
[----:B------:R-:W-:Y:S05]  /*c350*/  WARPSYNC.COLLECTIVE R15, `(.L_x_115) ;  /* 0x000000000f087348 */ /* 0x000fea0003c00000 */
[----:B------:R0:W1:Y:S02]  /*c360*/  SHFL.IDX P6, R14, R13, R12, R11 ;  /* 0x0000000c0d0e7389 */ /* 0x00006400000c000b */
[----:B01----:R-:W-:Y:S01]  /*c370*/  ENDCOLLECTIVE ;  /* 0x000000000000791b */ /* 0x003fe20003800000 */
.L_x_115:
[----:B------:R-:W-:Y:S02]  /*c380*/  ISETP.GE.AND P0, PT, R4, R3, PT ;  /* 0x000000030400720c */ /* 0x000fe40003f06270 */
[----:B------:R-:W-:Y:S01]  /*c390*/  MOV R13, R0 ;  /* 0x00000000000d7202 */ /* 0x000fe20000000f00 */
[----:B------:R-:W-:-:S10]  /*c3a0*/  IMAD.MOV.U32 R12, RZ, RZ, 0x7 ;  /* 0x00000007ff0c7424 */ /* 0x000fd400078e00ff */
[----:B------:R-:W-:Y:S02]  /*c3b0*/  @!P0 LEA R9, R16, UR43, 0x1 ;  /* 0x0000002b10098c11 */ /* 0x000fe4000f8e08ff */
[----:B------:R-:W-:-:S13]  /*c3c0*/  @!P0 LEA R4, P2, R24, R14, 0x1 ;  /* 0x0000000e18048211 */ /* 0x000fda00078408ff */
[----:B------:R-:W-:Y:S05]  /*c3d0*/  WARPSYNC.COLLECTIVE R15, `(.L_x_116) ;  /* 0x000000000f087348 */ /* 0x000fea0003c00000 */
[----:B------:R0:W1:Y:S02]  /*c3e0*/  SHFL.IDX P6, R14, R13, R12, R11 ;  /* 0x0000000c0d0e7389 */ /* 0x00006400000c000b */
[----:B01----:R-:W-:Y:S01]  /*c3f0*/  ENDCOLLECTIVE ;  /* 0x000000000000791b */ /* 0x003fe20003800000 */
.L_x_116:
[----:B------:R-:W-:-:S05]  /*c400*/  @!P0 IMAD.X R5, RZ, RZ, R7, P2 ;  /* 0x000000ffff058224 */ /* 0x000fca00010e0607 */
[----:B------:R-:W-:Y:S01]  /*c410*/  @!PT LDS RZ, [RZ] ;  /* 0x00000000fffff984 */ /* 0x000fe20000000800 */
[----:B------:R-:W-:Y:S01]  /*c420*/  @!PT LDS RZ, [RZ] ;  /* 0x00000000fffff984 */ /* 0x000fe20000000800 */
[----:B------:R-:W-:Y:S01]  /*c430*/  @!PT LDS RZ, [RZ] ;  /* 0x00000000fffff984 */ /* 0x000fe20000000800 */
[----:B------:R0:W-:Y:S01]  /*c440*/  @!P0 LDGSTS.E.BYPASS.LTC128B.128 [R9+0x1b400], desc[UR36][R4.64], !P1 ;  /* 0x1b40000004098fae */ /* 0x0001e2000c901d64 */
[----:B------:R-:W-:Y:S02]  /*c450*/  IMAD.MOV.U32 R13, RZ, RZ, R6 ;  /* 0x000000ffff0d7224 */ /* 0x000fe400078e0006 */
[----:B------:R-:W-:-:S07]  /*c460*/  IMAD.MOV.U32 R7, RZ, RZ, R14 ;  /* 0x000000ffff077224 */ /* 0x000fce00078e000e */
[----:B0-----:R-:W-:Y:S05]  /*c470*/  WARPSYNC.COLLECTIVE R15, `(.L_x_117) ;  /* 0x000000000f087348 */ /* 0x001fea0003c00000 */
[----:B------:R1:W2:Y:S02]  /*c480*/  SHFL.IDX P6, R14, R13, R12, R11 ;  /* 0x0000000c0d0e7389 */ /* 0x0002a400000c000b */
[----:B012---:R-:W-:Y:S01]  /*c490*/  ENDCOLLECTIVE ;  /* 0x000000000000791b */ /* 0x007fe20003800000 */
.L_x_117:
[----:B------:R-:W-:Y:S05]  /*c4a0*/  BRA `(.L_x_118) ;  /* 0xffffffd000a47947 */ /* 0x000fea000383ffff */
.L_x_52:
[----:B0-----:R-:W-:-:S04]  /*c4b0*/  MOV R3, UR43 ;  /* 0x0000002b00037c02 */ /* 0x001fc80008000f00 */
[----:B------:R0:W1:Y:S03]  /*c4c0*/  SYNCS.PHASECHK.TRANS64.TRYWAIT P0, [R3+URZ+0x22820], R0 ;  /* 0x02282000030075a7 */ /* 0x000066000800017f */
[----:B-1----:R-:W-:Y:S05]  /*c4d0*/  @!P0 NANOSLEEP.SYNCS 0x989680 ;  /* 0x009896800000895d */ /* 0x002fea0003900000 */
[----:B------:R-:W1:Y:S02]  /*c4e0*/  @!P0 SYNCS.PHASECHK.TRANS64 P0, [R3+URZ+0x22820], R0 ;  /* 0x02282000030085a7 */ /* 0x000e64000800007f */
[----:B-1----:R-:W-:Y:S05]  /*c4f0*/  @!P0 BRA `(.L_x_52) ;  /* 0xfffffffc00ec8947 */ /* 0x002fea000383ffff */
[----:B------:R-:W-:Y:S05]  /*c500*/  BRA `(.L_x_119) ;  /* 0xffffffd000d47947 */ /* 0x000fea000383ffff */
.L_x_54:
[----:B0-----:R-:W-:-:S04]  /*c510*/  IMAD.U32 R3, RZ, RZ, UR43 ;  /* 0x0000002bff037e24 */ /* 0x001fc8000f8e00ff */
[----:B------:R0:W1:Y:S03]  /*c520*/  SYNCS.PHASECHK.TRANS64.TRYWAIT P0, [R3+URZ+0x22860], R0 ;  /* 0x02286000030075a7 */ /* 0x000066000800017f */
[----:B-1----:R-:W-:Y:S05]  /*c530*/  @!P0 NANOSLEEP.SYNCS 0x989680 ;  /* 0x009896800000895d */ /* 0x002fea0003900000 */
[----:B------:R-:W1:Y:S02]  /*c540*/  @!P0 SYNCS.PHASECHK.TRANS64 P0, [R3+URZ+0x22860], R0 ;  /* 0x02286000030085a7 */ /* 0x000e64000800007f */
[----:B-1----:R-:W-:Y:S05]  /*c550*/  @!P0 BRA `(.L_x_54) ;  /* 0xfffffffc00ec8947 */ /* 0x002fea000383ffff */
[----:B------:R-:W-:Y:S05]  /*c560*/  BRA `(.L_x_120) ;  /* 0xffffffd000d07947 */ /* 0x000fea000383ffff */
.L_x_55:
[----:B------:R-:W-:Y:S01]  /*c570*/  BSSY B0, `(.L_x_121) ;  /* 0x0000008000007945 */ /* 0x000fe20003800000 */
[----:B------:R-:W-:Y:S01]  /*c580*/  IMAD.MOV.U32 R13, RZ, RZ, R3 ;  /* 0x000000ffff0d7224 */ /* 0x000fe200078e0003 */
[----:B------:R-:W-:Y:S01]  /*c590*/  MOV R11, 0x181f ;  /* 0x0000181f000b7802 */ /* 0x000fe20000000f00 */
[----:B------:R-:W-:Y:S02]  /*c5a0*/  IMAD.MOV.U32 R12, RZ, RZ, RZ ;  /* 0x000000ffff0c7224 */ /* 0x000fe400078e00ff */
[----:B------:R-:W-:-:S07]  /*c5b0*/  IMAD.MOV.U32 R15, RZ, RZ, -0x1 ;  /* 0xffffffffff0f7424 */ /* 0x000fce00078e00ff */
[----:B------:R-:W-:Y:S05]  /*c5c0*/  WARPSYNC.COLLECTIVE R15, `(.L_x_122) ;  /* 0x000000000f087348 */ /* 0x000fea0003c00000 */
[----:B------:R0:W1:Y:S02]  /*c5d0*/  SHFL.IDX P6, R14, R13, R12, R11 ;  /* 0x0000000c0d0e7389 */ /* 0x00006400000c000b */
[----:B01----:R-:W-:Y:S01]  /*c5e0*/  ENDCOLLECTIVE ;  /* 0x000000000000791b */ /* 0x003fe20003800000 */
.L_x_122:
[----:B------:R-:W-:Y:S05]  /*c5f0*/  BSYNC B0 ;  /* 0x0000000000007941 */ /* 0x000fea0003800000 */
.L_x_121:
[----:B------:R-:W-:Y:S01]  /*c600*/  IMAD.MOV.U32 R13, RZ, RZ, R17 ;  /* 0x000000ffff0d7224 */ /* 0x000fe200078e0011 */
[----:B------:R-:W-:Y:S01]  /*c610*/  MOV R12, RZ ;  /* 0x000000ff000c7202 */ /* 0x000fe20000000f00 */
[----:B------:R-:W-:Y:S01]  /*c620*/  IMAD.MOV.U32 R11, RZ, RZ, 0x181f ;  /* 0x0000181fff0b7424 */ /* 0x000fe200078e00ff */
[----:B------:R-:W-:Y:S01]  /*c630*/  LEA R21, R16, UR43, 0x1 ;  /* 0x0000002b10157c11 */ /* 0x000fe2000f8e08ff */
[----:B------:R-:W-:Y:S01]  /*c640*/  IMAD.MOV.U32 R15, RZ, RZ, -0x1 ;  /* 0xffffffffff0f7424 */ /* 0x000fe200078e00ff */
[C---:B------:R-:W-:Y:S01]  /*c650*/  LOP3.LUT P2, RZ, R6.reuse, 0x2, RZ, 0xc0, !PT ;  /* 0x0000000206ff7812 */ /* 0x040fe2000784c0ff */
[----:B------:R-:W-:Y:S01]  /*c660*/  IMAD.MOV.U32 R0, RZ, RZ, R14 ;  /* 0x000000ffff007224 */ /* 0x000fe200078e000e */
[----:B------:R-:W-:Y:S01]  /*c670*/  LOP3.LUT P1, RZ, R6, 0x4, RZ, 0xc0, !PT ;  /* 0x0000000406ff7812 */ /* 0x000fe2000782c0ff */
[----:B------:R-:W-:-:S12]  /*c680*/  IMAD.SHL.U32 R24, R24, 0x2, RZ ;  /* 0x0000000218187824 */ /* 0x000fd800078e00ff */
[----:B------:R-:W-:Y:S05]  /*c690*/  WARPSYNC.COLLECTIVE R15, `(.L_x_123) ;  /* 0x000000000f087348 */ /* 0x000fea0003c00000 */
[----:B------:R0:W1:Y:S02]  /*c6a0*/  SHFL.IDX P6, R14, R13, R12, R11 ;  /* 0x0000000c0d0e7389 */ /* 0x00006400000c000b */
[----:B01----:R-:W-:Y:S01]  /*c6b0*/  ENDCOLLECTIVE ;  /* 0x000000000000791b */ /* 0x003fe20003800000 */
.L_x_123:
[----:B------:R-:W-:Y:S01]  /*c6c0*/  IMAD.MOV.U32 R8, RZ, RZ, RZ ;  /* 0x000000ffff087224 */ /* 0x000fe200078e00ff */
[----:B------:R-:W-:Y:S01]  /*c6d0*/  ISETP.LT.OR P3, PT, R35, 0x1, !P1 ;  /* 0x000000012300780c */ /* 0x000fe20004f61670 */
[----:B------:R-:W-:Y:S02]  /*c6e0*/  IMAD.MOV.U32 R13, RZ, RZ, R3 ;  /* 0x000000ffff0d7224 */ /* 0x000fe400078e0003 */
[----:B------:R-:W-:Y:S01]  /*c6f0*/  IMAD.MOV.U32 R12, RZ, RZ, 0x1 ;  /* 0x00000001ff0c7424 */ /* 0x000fe200078e00ff */
[----:B------:R-:W-:-:S13]  /*c700*/  IADD3 R4, P0, R14, R24, RZ ;  /* 0x000000180e047210 */ /* 0x000fda0007f1e0ff */
[----:B------:R-:W-:Y:S05]  /*c710*/  WARPSYNC.COLLECTIVE R15, `(.L_x_124) ;  /* 0x000000000f087348 */ /* 0x000fea0003c00000 */
[----:B------:R0:W1:Y:S02]  /*c720*/  SHFL.IDX P6, R14, R13, R12, R11 ;  /* 0x0000000c0d0e7389 */ /* 0x00006400000c000b */
[----:B01----:R-:W-:Y:S01]  /*c730*/  ENDCOLLECTIVE ;  /* 0x000000000000791b */ /* 0x003fe20003800000 */
.L_x_124:
[----:B------:R-:W-:Y:S02]  /*c740*/  IADD3.X R5, RZ, R0, RZ, P0, !PT ;  /* 0x00000000ff057210 */ /* 0x000fe400007fe4ff */
[----:B------:R-:W-:Y:S02]  /*c750*/  ISETP.LT.OR P0, PT, R35, 0x1, P4 ;  /* 0x000000012300780c */ /* 0x000fe40002701670 */
[----:B------:R-:W-:-:S11]  /*c760*/  MOV R13, R17 ;  /* 0x00000011000d7202 */ /* 0x000fd60000000f00 */
[----:B------:R-:W-:Y:S01]  /*c770*/  @!PT LDS RZ, [RZ] ;  /* 0x00000000fffff984 */ /* 0x000fe20000000800 */
[----:B------:R-:W-:Y:S01]  /*c780*/  @!PT LDS RZ, [RZ] ;  /* 0x00000000fffff984 */ /* 0x000fe20000000800 */
[----:B------:R-:W-:Y:S01]  /*c790*/  @!PT LDS RZ, [RZ] ;  /* 0x00000000fffff984 */ /* 0x000fe20000000800 */
[----:B------:R0:W-:Y:S01]  /*c7a0*/  LDGSTS.E.BYPASS.LTC128B.128 [R21+0x400], desc[UR36][R4.64], !P0 ;  /* 0x0040000004157fae */ /* 0x0001e2000c101d64 */
[----:B------:R-:W-:Y:S01]  /*c7b0*/  ISETP.LT.OR P0, PT, R35, 0x1, !P2 ;  /* 0x000000012300780c */ /* 0x000fe20005701670 */
[----:B------:R-:W-:-:S12]  /*c7c0*/  IMAD.MOV.U32 R0, RZ, RZ, R14 ;  /* 0x000000ffff007224 */ /* 0x000fd800078e000e */
[----:B0-----:R-:W-:Y:S05]  /*c7d0*/  WARPSYNC.COLLECTIVE R15, `(.L_x_125) ;  /* 0x000000000f087348 */ /* 0x001fea0003c00000 */
[----:B------:R1:W2:Y:S02]  /*c7e0*/  SHFL.IDX P6, R14, R13, R12, R11 ;  /* 0x0000000c0d0e7389 */ /* 0x0002a400000c000b */
[----:B012---:R-:W-:Y:S01]  /*c7f0*/  ENDCOLLECTIVE ;  /* 0x000000000000791b */ /* 0x007fe20003800000 */
.L_x_125:
[----:B------:R-:W-:Y:S01]  /*c800*/  @!PT LDS RZ, [RZ] ;  /* 0x00000000fffff984 */ /* 0x000fe20000000800 */
[----:B------:R-:W-:Y:S01]  /*c810*/  @!PT LDS RZ, [RZ] ;  /* 0x00000000fffff984 */ /* 0x000fe20000000800 */
[----:B------:R-:W-:Y:S01]  /*c820*/  @!PT LDS RZ, [RZ] ;  /* 0x00000000fffff984 */ /* 0x000fe20000000800 */
[----:B------:R-:W-:Y:S01]  /*c830*/  LDGSTS.E.BYPASS.LTC128B.128 [R21+0x3400], desc[UR36][R4.64+0x80], !P0 ;  /* 0x0340008004157fae */ /* 0x000fe2000c101d64 */
[----:B------:R-:W-:-:S03]  /*c840*/  LOP3.LUT P0, RZ, R6, 0x8, RZ, 0xc0, !PT ;  /* 0x0000000806ff7812 */ /* 0x000fc6000780c0ff */
[----:B------:R-:W-:Y:S01]  /*c850*/  LDGSTS.E.BYPASS.LTC128B.128 [R21+0x6400], desc[UR36][R4.64+0x100], !P3 ;  /* 0x0640010004157fae */ /* 0x000fe2000d901d64 */
[----:B------:R-:W-:Y:S01]  /*c860*/  ISETP.LT.OR P3, PT, R35, 0x1, !P0 ;  /* 0x000000012300780c */ /* 0x000fe20004761670 */
[----:B------:R-:W-:Y:S02]  /*c870*/  IMAD.MOV.U32 R13, RZ, RZ, R3 ;  /* 0x000000ffff0d7224 */ /* 0x000fe400078e0003 */
[----:B------:R-:W-:-:S10]  /*c880*/  IMAD.MOV.U32 R12, RZ, RZ, 0x2 ;  /* 0x00000002ff0c7424 */ /* 0x000fd400078e00ff */
[----:B------:R0:W-:Y:S02]  /*c890*/  LDGSTS.E.BYPASS.LTC128B.128 [R21+0x9400], desc[UR36][R4.64+0x180], !P3 ;  /* 0x0940018004157fae */ /* 0x0001e4000d901d64 */
[----:B0-----:R-:W-:-:S13]  /*c8a0*/  IADD3 R4, P3, R14, R24, RZ ;  /* 0x000000180e047210 */ /* 0x001fda0007f7e0ff */
[----:B------:R-:W-:Y:S05]  /*c8b0*/  WARPSYNC.COLLECTIVE R15, `(.L_x_126) ;  /* 0x000000000f087348 */ /* 0x000fea0003c00000 */
[----:B------:R0:W1:Y:S02]  /*c8c0*/  SHFL.IDX P6, R14, R13, R12, R11 ;  /* 0x0000000c0d0e7389 */ /* 0x00006400000c000b */
[----:B01----:R-:W-:Y:S01]  /*c8d0*/  ENDCOLLECTIVE ;  /* 0x000000000000791b */ /* 0x003fe20003800000 */
.L_x_126:
[----:B------:R-:W-:Y:S01]  /*c8e0*/  IMAD.X R5, RZ, RZ, R0, P3 ;  /* 0x000000ffff057224 */ /* 0x000fe200018e0600 */
[----:B------:R-:W-:Y:S01]  /*c8f0*/  ISETP.LT.OR P3, PT, R35, 0x11, P4 ;  /* 0x000000112300780c */ /* 0x000fe20002761670 */
[----:B------:R-:W-:-:S12]  /*c900*/  IMAD.MOV.U32 R13, RZ, RZ, R17 ;  /* 0x000000ffff0d7224 */ /* 0x000fd800078e0011 */
[----:B------:R-:W-:Y:S01]  /*c910*/  @!PT LDS RZ, [RZ] ;  /* 0x00000000fffff984 */ /* 0x000fe20000000800 */
[----:B------:R-:W-:Y:S01]  /*c920*/  @!PT LDS RZ, [RZ] ;  /* 0x00000000fffff984 */ /* 0x000fe20000000800 */
[----:B------:R-:W-:Y:S01]  /*c930*/  @!PT LDS RZ, [RZ] ;  /* 0x00000000fffff984 */ /* 0x000fe20000000800 */
[----:B------:R0:W-:Y:S01]  /*c940*/  LDGSTS.E.BYPASS.LTC128B.128 [R21+0xc00], desc[UR36][R4.64], !P3 ;  /* 0x00c0000004157fae */ /* 0x0001e2000d901d64 */
[----:B------:R-:W-:Y:S02]  /*c950*/  ISETP.LT.OR P3, PT, R35, 0x11, !P2 ;  /* 0x000000112300780c */ /* 0x000fe40005761670 */
[----:B------:R-:W-:-:S11]  /*c960*/  MOV R0, R14 ;  /* 0x0000000e00007202 */ /* 0x000fd60000000f00 */
[----:B0-----:R-:W-:Y:S05]  /*c970*/  WARPSYNC.COLLECTIVE R15, `(.L_x_127) ;  /* 0x000000000f087348 */ /* 0x001fea0003c00000 */
[----:B------:R1:W2:Y:S02]  /*c980*/  SHFL.IDX P6, R14, R13, R12, R11 ;  /* 0x0000000c0d0e7389 */ /* 0x0002a400000c000b */
[----:B012---:R-:W-:Y:S01]  /*c990*/  ENDCOLLECTIVE ;  /* 0x000000000000791b */ /* 0x007fe20003800000 */
.L_x_127:
[----:B------:R-:W-:Y:S01]  /*c9a0*/  @!PT LDS RZ, [RZ] ;  /* 0x00000000fffff984 */ /* 0x000fe20000000800 */
[----:B------:R-:W-:Y:S01]  /*c9b0*/  @!PT LDS RZ, [RZ] ;  /* 0x00000000fffff984 */ /* 0x000fe20000000800 */
[----:B------:R-:W-:Y:S01]  /*c9c0*/  @!PT LDS RZ, [RZ] ;  /* 0x00000000fffff984 */ /* 0x000fe20000000800 */
[----:B------:R-:W-:Y:S01]  /*c9d0*/  LDGSTS.E.BYPASS.LTC128B.128 [R21+0x3c00], desc[UR36][R4.64+0x80], !P3 ;  /* 0x03c0008004157fae */ /* 0x000fe2000d901d64 */
[----:B------:R-:W-:Y:S01]  /*c9e0*/  ISETP.LT.OR P3, PT, R35, 0x11, !P1 ;  /* 0x000000112300780c */ /* 0x000fe20004f61670 */
[----:B------:R-:W-:Y:S01]  /*c9f0*/  IMAD.MOV.U32 R13, RZ, RZ, R3 ;  /* 0x000000ffff0d7224 */ /* 0x000fe200078e0003 */
[----:B------:R-:W-:-:S11]  /*ca00*/  MOV R12, 0x3 ;  /* 0x00000003000c7802 */ /* 0x000fd60000000f00 */
[----:B------:R-:W-:Y:S01]  /*ca10*/  LDGSTS.E.BYPASS.LTC128B.128 [R21+0x6c00], desc[UR36][R4.64+0x100], !P3 ;  /* 0x06c0010004157fae */ /* 0x000fe2000d901d64 */
[----:B------:R-:W-:-:S13]  /*ca20*/  ISETP.LT.OR P3, PT, R35, 0x11, !P0 ;  /* 0x000000112300780c */ /* 0x000fda0004761670 */
[----:B------:R0:W-:Y:S02]  /*ca30*/  LDGSTS.E.BYPASS.LTC128B.128 [R21+0x9c00], desc[UR36][R4.64+0x180], !P3 ;  /* 0x09c0018004157fae */ /* 0x0001e4000d901d64 */
[----:B0-----:R-:W-:-:S13]  /*ca40*/  IADD3 R4, P3, R14, R24, RZ ;  /* 0x000000180e047210 */ /* 0x001fda0007f7e0ff */
[----:B------:R-:W-:Y:S05]  /*ca50*/  WARPSYNC.COLLECTIVE R15, `(.L_x_128) ;  /* 0x000000000f087348 */ /* 0x000fea0003c00000 */
[----:B------:R0:W1:Y:S02]  /*ca60*/  SHFL.IDX P6, R14, R13, R12, R11 ;  /* 0x0000000c0d0e7389 */ /* 0x00006400000c000b */
[----:B01----:R-:W-:Y:S01]  /*ca70*/  ENDCOLLECTIVE ;  /* 0x000000000000791b */ /* 0x003fe20003800000 */
.L_x_128:
[----:B------:R-:W-:Y:S01]  /*ca80*/  IMAD.X R5, RZ, RZ, R0, P3 ;  /* 0x000000ffff057224 */ /* 0x000fe200018e0600 */
[----:B------:R-:W-:Y:S01]  /*ca90*/  ISETP.LT.OR P3, PT, R35, 0x21, P4 ;  /* 0x000000212300780c */ /* 0x000fe20002761670 */
[----:B------:R-:W-:-:S12]  /*caa0*/  IMAD.MOV.U32 R13, RZ, RZ, R17 ;  /* 0x000000ffff0d7224 */ /* 0x000fd800078e0011 */
        /* <DEDUP_REMOVED lines=9> */
.L_x_129:
[----:B------:R-:W-:Y:S01]  /*cb40*/  @!PT LDS RZ, [RZ] ;  /* 0x00000000fffff984 */ /* 0x000fe20000000800 */
[----:B------:R-:W-:Y:S01]  /*cb50*/  @!PT LDS RZ, [RZ] ;  /* 0x00000000fffff984 */ /* 0x000fe20000000800 */
[----:B------:R-:W-:Y:S01]  /*cb60*/  @!PT LDS RZ, [RZ] ;  /* 0x00000000fffff984 */ /* 0x000fe20000000800 */
[----:B------:R-:W-:Y:S01]  /*cb70*/  LDGSTS.E.BYPASS.LTC128B.128 [R21+0x4400], desc[UR36][R4.64+0x80], !P3 ;  /* 0x0440008004157fae */ /* 0x000fe2000d901d64 */
[----:B------:R-:W-:Y:S02]  /*cb80*/  ISETP.LT.OR P3, PT, R35, 0x21, !P1 ;  /* 0x000000212300780c */ /* 0x000fe40004f61670 */
[----:B------:R-:W-:Y:S01]  /*cb90*/  MOV R13, R3 ;  /* 0x00000003000d7202 */ /* 0x000fe20000000f00 */
[----:B------:R-:W-:-:S10]  /*cba0*/  IMAD.MOV.U32 R12, RZ, RZ, 0x4 ;  /* 0x00000004ff0c7424 */ /* 0x000fd400078e00ff */
[----:B------:R-:W-:Y:S01]  /*cbb0*/  LDGSTS.E.BYPASS.LTC128B.128 [R21+0x7400], desc[UR36][R4.64+0x100], !P3 ;  /* 0x0740010004157fae */ /* 0x000fe2000d901d64 */
[----:B------:R-:W-:-:S13]  /*cbc0*/  ISETP.LT.OR P3, PT, R35, 0x21, !P0 ;  /* 0x000000212300780c */ /* 0x000fda0004761670 */
[----:B------:R0:W-:Y:S02]  /*cbd0*/  LDGSTS.E.BYPASS.LTC128B.128 [R21+0xa400], desc[UR36][R4.64+0x180], !P3 ;  /* 0x0a40018004157fae */ /* 0x0001e4000d901d64 */
[----:B0-----:R-:W-:-:S13]  /*cbe0*/  IADD3 R4, P3, R14, R24, RZ ;  /* 0x000000180e047210 */ /* 0x001fda0007f7e0ff */
[----:B------:R-:W-:Y:S05]  /*cbf0*/  WARPSYNC.COLLECTIVE R15, `(.L_x_130) ;  /* 0x000000000f087348 */ /* 0x000fea0003c00000 */
[----:B------:R0:W1:Y:S02]  /*cc00*/  SHFL.IDX P6, R14, R13, R12, R11 ;  /* 0x0000000c0d0e7389 */ /* 0x00006400000c000b */
[----:B01----:R-:W-:Y:S01]  /*cc10*/  ENDCOLLECTIVE ;  /* 0x000000000000791b */ /* 0x003fe20003800000 */
.L_x_130:
        /* <DEDUP_REMOVED lines=12> */
.L_x_131:
[----:B------:R-:W-:Y:S01]  /*cce0*/  @!PT LDS RZ, [RZ] ;  /* 0x00000000fffff984 */ /* 0x000fe20000000800 */
[----:B------:R-:W-:Y:S01]  /*ccf0*/  @!PT LDS RZ, [RZ] ;  /* 0x00000000fffff984 */ /* 0x000fe20000000800 */
[----:B------:R-:W-:Y:S01]  /*cd00*/  @!PT LDS RZ, [RZ] ;  /* 0x00000000fffff984 */ /* 0x000fe20000000800 */
[----:B------:R-:W-:Y:S01]  /*cd10*/  LDGSTS.E.BYPASS.LTC128B.128 [R21+0x4c00], desc[UR36][R4.64+0x80], !P3 ;  /* 0x04c0008004157fae */ /* 0x000fe2000d901d64 */
[----:B------:R-:W-:Y:S01]  /*cd20*/  ISETP.LT.OR P3, PT, R35, 0x31, !P1 ;  /* 0x000000312300780c */ /* 0x000fe20004f61670 */
[----:B------:R-:W-:Y:S02]  /*cd30*/  IMAD.MOV.U32 R13, RZ, RZ, R3 ;  /* 0x000000ffff0d7224 */ /* 0x000fe400078e0003 */
        /* <DEDUP_REMOVED lines=8> */
.L_x_132:
[----:B------:R-:W-:Y:S01]  /*cdc0*/  IADD3.X R5, RZ, R0, RZ, P3, !PT ;  /* 0x00000000ff057210 */ /* 0x000fe20001ffe4ff */
[----:B------:R-:W-:Y:S01]  /*cdd0*/  VIADD R0, R21, 0x400 ;  /* 0x0000040015007836 */ /* 0x000fe20000000000 */
        /* <DEDUP_REMOVED lines=11> */
.L_x_133:
[----:B------:R-:W-:Y:S01]  /*ce90*/  @!PT LDS RZ, [RZ] ;  /* 0x00000000fffff984 */ /* 0x000fe20000000800 */
[----:B------:R-:W-:Y:S01]  /*cea0*/  @!PT LDS RZ, [RZ] ;  /* 0x00000000fffff984 */ /* 0x000fe20000000800 */
[----:B------:R-:W-:Y:S01]  /*ceb0*/  @!PT LDS RZ, [RZ] ;  /* 0x00000000fffff984 */ /* 0x000fe20000000800 */
[----:B------:R0:W-:Y:S01]  /*cec0*/  LDGSTS.E.BYPASS.LTC128B.128 [R21+0x5400], desc[UR36][R4.64+0x80], !P3 ;  /* 0x0540008004157fae */ /* 0x0001e2000d901d64 */
[----:B------:R-:W-:-:S13]  /*ced0*/  ISETP.LT.OR P3, PT, R35, 0x41, !P1 ;  /* 0x000000412300780c */ /* 0x000fda0004f61670 */
[----:B------:R0:W-:Y:S01]  /*cee0*/  LDGSTS.E.BYPASS.LTC128B.128 [R21+0x8400], desc[UR36][R4.64+0x100], !P3 ;  /* 0x0840010004157fae */ /* 0x0001e2000d901d64 */
[----:B------:R-:W-:-:S13]  /*cef0*/  ISETP.LT.OR P3, PT, R35, 0x41, !P0 ;  /* 0x000000412300780c */ /* 0x000fda0004761670 */
[----:B------:R0:W-:Y:S01]  /*cf00*/  LDGSTS.E.BYPASS.LTC128B.128 [R21+0xb400], desc[UR36][R4.64+0x180], !P3 ;  /* 0x0b40018004157fae */ /* 0x0001e2000d901d64 */
[----:B------:R-:W-:Y:S05]  /*cf10*/  BRA `(.L_x_134) ;  /* 0xffffffcc00f47947 */ /* 0x000fea000383ffff */
.L_x_62:
[----:B-1----:R1:W2:Y:S02]  /*cf20*/  SYNCS.PHASECHK.TRANS64.TRYWAIT P0, [R32+URZ+0x22840], R31 ;  /* 0x0228401f200075a7 */ /* 0x0022a4000800017f */
[----:B--2---:R-:W-:Y:S05]  /*cf30*/  @!P0 NANOSLEEP.SYNCS 0x989680 ;  /* 0x009896800000895d */ /* 0x004fea0003900000 */
[----:B------:R-:W2:Y:S02]  /*cf40*/  @!P0 SYNCS.PHASECHK.TRANS64 P0, [R32+URZ+0x22840], R31 ;  /* 0x0228401f200085a7 */ /* 0x000ea4000800007f */
[----:B--2---:R-:W-:Y:S05]  /*cf50*/  @!P0 BRA `(.L_x_62) ;  /* 0xfffffffc00f08947 */ /* 0x004fea000383ffff */
[----:B------:R-:W-:Y:S05]  /*cf60*/  BRA `(.L_x_135) ;  /* 0xffffffd000f47947 */ /* 0x000fea000383ffff */
.L_x_63:
[----:B------:R-:W-:Y:S01]  /*cf70*/  BSSY B1, `(.L_x_136) ;  /* 0x0000008000017945 */ /* 0x000fe20003800000 */
[----:B------:R-:W-:Y:S01]  /*cf80*/  IMAD.MOV.U32 R13, RZ, RZ, R3 ;  /* 0x000000ffff0d7224 */ /* 0x000fe200078e0003 */
[----:B------:R-:W-:Y:S01]  /*cf90*/  MOV R12, RZ ;  /* 0x000000ff000c7202 */ /* 0x000fe20000000f00 */
[----:B------:R-:W-:Y:S02]  /*cfa0*/  IMAD.MOV.U32 R11, RZ, RZ, 0x181f ;  /* 0x0000181fff0b7424 */ /* 0x000fe400078e00ff */
[----:B------:R-:W-:-:S07]  /*cfb0*/  IMAD.MOV.U32 R15, RZ, RZ, -0x1 ;  /* 0xffffffffff0f7424 */ /* 0x000fce00078e00ff */
[----:B-1----:R-:W-:Y:S05]  /*cfc0*/  WARPSYNC.COLLECTIVE R15, `(.L_x_137) ;  /* 0x000000000f087348 */ /* 0x002fea0003c00000 */
[----:B------:R0:W2:Y:S02]  /*cfd0*/  SHFL.IDX P6, R14, R13, R12, R11 ;  /* 0x0000000c0d0e7389 */ /* 0x0000a400000c000b */
[----:B012---:R-:W-:Y:S01]  /*cfe0*/  ENDCOLLECTIVE ;  /* 0x000000000000791b */ /* 0x007fe20003800000 */
.L_x_137:
[----:B------:R-:W-:Y:S05]  /*cff0*/  BSYNC B1 ;  /* 0x0000000000017941 */ /* 0x000fea0003800000 */
.L_x_136:
[----:B------:R-:W-:Y:S01]  /*d000*/  MOV R13, R10 ;  /* 0x0000000a000d7202 */ /* 0x000fe20000000f00 */
[----:B------:R-:W-:Y:S01]  /*d010*/  IMAD.MOV.U32 R12, RZ, RZ, RZ ;  /* 0x000000ffff0c7224 */ /* 0x000fe200078e00ff */
[----:B------:R-:W-:Y:S01]  /*d020*/  LEA R17, R17, UR43, 0x1 ;  /* 0x0000002b11117c11 */ /* 0x000fe2000f8e08ff */
[----:B------:R-:W-:Y:S02]  /*d030*/  IMAD.MOV.U32 R11, RZ, RZ, 0x181f ;  /* 0x0000181fff0b7424 */ /* 0x000fe400078e00ff */
[----:B------:R-:W-:Y:S02]  /*d040*/  IMAD.MOV.U32 R15, RZ, RZ, -0x1 ;  /* 0xffffffffff0f7424 */ /* 0x000fe400078e00ff */
[----:B------:R-:W-:-:S07]  /*d050*/  IMAD.MOV.U32 R5, RZ, RZ, R14 ;  /* 0x000000ffff057224 */ /* 0x000fce00078e000e */
[----:B------:R-:W-:Y:S05]  /*d060*/  WARPSYNC.COLLECTIVE R15, `(.L_x_138) ;  /* 0x000000000f087348 */ /* 0x000fea0003c00000 */
[----:B------:R0:W1:Y:S02]  /*d070*/  SHFL.IDX P6, R14, R13, R12, R11 ;  /* 0x0000000c0d0e7389 */ /* 0x00006400000c000b */
[----:B01----:R-:W-:Y:S01]  /*d080*/  ENDCOLLECTIVE ;  /* 0x000000000000791b */ /* 0x003fe20003800000 */
.L_x_138:
[----:B------:R-:W-:Y:S02]  /*d090*/  IMAD.MOV.U32 R13, RZ, RZ, R3 ;  /* 0x000000ffff0d7224 */ /* 0x000fe400078e0003 */
[----:B------:R-:W-:Y:S01]  /*d0a0*/  IMAD.MOV.U32 R12, RZ, RZ, 0x1 ;  /* 0x00000001ff0c7424 */ /* 0x000fe200078e00ff */
[----:B------:R-:W-:-:S13]  /*d0b0*/  IADD3 R4, P0, R14, R24, RZ ;  /* 0x000000180e047210 */ /* 0x000fda0007f1e0ff */
[----:B------:R-:W-:Y:S05]  /*d0c0*/  WARPSYNC.COLLECTIVE R15, `(.L_x_139) ;  /* 0x000000000f087348 */ /* 0x000fea0003c00000 */
[----:B------:R0:W1:Y:S02]  /*d0d0*/  SHFL.IDX P6, R14, R13, R12, R11 ;  /* 0x0000000c0d0e7389 */ /* 0x00006400000c000b */
[----:B01----:R-:W-:Y:S01]  /*d0e0*/  ENDCOLLECTIVE ;  /* 0x000000000000791b */ /* 0x003fe20003800000 */
.L_x_139:
[----:B------:R-:W-:-:S05]  /*d0f0*/  IADD3.X R5, RZ, R5, RZ, P0, !PT ;  /* 0x00000005ff057210 */ /* 0x000fca00007fe4ff */
[----:B------:R-:W-:Y:S01]  /*d100*/  @!PT LDS RZ, [RZ] ;  /* 0x00000000fffff984 */ /* 0x000fe20000000800 */
[----:B------:R-:W-:Y:S01]  /*d110*/  @!PT LDS RZ, [RZ] ;  /* 0x00000000fffff984 */ /* 0x000fe20000000800 */
[----:B------:R-:W-:Y:S01]  /*d120*/  @!PT LDS RZ, [RZ] ;  /* 0x00000000fffff984 */ /* 0x000fe20000000800 */
[----:B------:R0:W-:Y:S01]  /*d130*/  LDGSTS.E.BYPASS.LTC128B.128 [R17+0x1c400], desc[UR36][R4.64], !P1 ;  /* 0x1c40000004117fae */ /* 0x0001e2000c901d64 */
[----:B------:R-:W-:Y:S01]  /*d140*/  MOV R13, R10 ;  /* 0x0000000a000d7202 */ /* 0x000fe20000000f00 */
[----:B------:R-:W-:-:S07]  /*d150*/  IMAD.MOV.U32 R7, RZ, RZ, R14 ;  /* 0x000000ffff077224 */ /* 0x000fce00078e000e */
[----:B0-----:R-:W-:Y:S05]  /*d160*/  WARPSYNC.COLLECTIVE R15, `(.L_x_140) ;  /* 0x000000000f087348 */ /* 0x001fea0003c00000 */
[----:B------:R1:W2:Y:S02]  /*d170*/  SHFL.IDX P6, R14, R13, R12, R11 ;  /* 0x0000000c0d0e7389 */ /* 0x0002a400000c000b */
[----:B012---:R-:W-:Y:S01]  /*d180*/  ENDCOLLECTIVE ;  /* 0x000000000000791b */ /* 0x007fe20003800000 */
.L_x_140:
[----:B------:R-:W-:Y:S02]  /*d190*/  IMAD.MOV.U32 R13, RZ, RZ, R3 ;  /* 0x000000ffff0d7224 */ /* 0x000fe400078e0003 */
[----:B------:R-:W-:Y:S01]  /*d1a0*/  IMAD.MOV.U32 R12, RZ, RZ, 0x2 ;  /* 0x00000002ff0c7424 */ /* 0x000fe200078e00ff */
[----:B------:R-:W-:-:S13]  /*d1b0*/  IADD3 R6, P0, R14, R24, RZ ;  /* 0x000000180e067210 */ /* 0x000fda0007f1e0ff */
[----:B------:R-:W-:Y:S05]  /*d1c0*/  WARPSYNC.COLLECTIVE R15, `(.L_x_141) ;  /* 0x000000000f087348 */ /* 0x000fea0003c00000 */
[----:B------:R0:W1:Y:S02]  /*d1d0*/  SHFL.IDX P6, R14, R13, R12, R11 ;  /* 0x0000000c0d0e7389 */ /* 0x00006400000c000b */
[----:B01----:R-:W-:Y:S01]  /*d1e0*/  ENDCOLLECTIVE ;  /* 0x000000000000791b */ /* 0x003fe20003800000 */
.L_x_141:
[----:B------:R-:W-:-:S05]  /*d1f0*/  IMAD.X R7, RZ, RZ, R7, P0 ;  /* 0x000000ffff077224 */ /* 0x000fca00000e0607 */
[----:B------:R-:W-:Y:S01]  /*d200*/  @!PT LDS RZ, [RZ] ;  /* 0x00000000fffff984 */ /* 0x000fe20000000800 */
[----:B------:R-:W-:Y:S01]  /*d210*/  @!PT LDS RZ, [RZ] ;  /* 0x00000000fffff984 */ /* 0x000fe20000000800 */
[----:B------:R-:W-:Y:S01]  /*d220*/  @!PT LDS RZ, [RZ] ;  /* 0x00000000fffff984 */ /* 0x000fe20000000800 */
[----:B------:R0:W-:Y:S01]  /*d230*/  LDGSTS.E.BYPASS.LTC128B.128 [R17+0x1cc00], desc[UR36][R6.64], !P1 ;  /* 0x1cc0000006117fae */ /* 0x0001e2000c901d64 */
[----:B------:R-:W-:Y:S01]  /*d240*/  IMAD.MOV.U32 R13, RZ, RZ, R10 ;  /* 0x000000ffff0d7224 */ /* 0x000fe200078e000a */
[----:B------:R-:W-:-:S07]  /*d250*/  MOV R4, R14 ;  /* 0x0000000e00047202 */ /* 0x000fce0000000f00 */
[----:B0-----:R-:W-:Y:S05]  /*d260*/  WARPSYNC.COLLECTIVE R15, `(.L_x_142) ;  /* 0x000000000f087348 */ /* 0x001fea0003c00000 */
[----:B------:R1:W2:Y:S02]  /*d270*/  SHFL.IDX P6, R14, R13, R12, R11 ;  /* 0x0000000c0d0e7389 */ /* 0x0002a400000c000b */
[----:B012---:R-:W-:Y:S01]  /*d280*/  ENDCOLLECTIVE ;  /* 0x000000000000791b */ /* 0x007fe20003800000 */
.L_x_142:
[----:B------:R-:W-:Y:S01]  /*d290*/  IMAD.MOV.U32 R13, RZ, RZ, R3 ;  /* 0x000000ffff0d7224 */ /* 0x000fe200078e0003 */
[----:B------:R-:W-:Y:S02]  /*d2a0*/  MOV R12, 0x3 ;  /* 0x00000003000c7802 */ /* 0x000fe40000000f00 */
[----:B------:R-:W-:-:S13]  /*d2b0*/  IADD3 R6, P0, R14, R24, RZ ;  /* 0x000000180e067210 */ /* 0x000fda0007f1e0ff */
[----:B------:R-:W-:Y:S05]  /*d2c0*/  WARPSYNC.COLLECTIVE R15, `(.L_x_143) ;  /* 0x000000000f087348 */ /* 0x000fea0003c00000 */
[----:B------:R0:W1:Y:S02]  /*d2d0*/  SHFL.IDX P6, R14, R13, R12, R11 ;  /* 0x0000000c0d0e7389 */ /* 0x00006400000c000b */
[----:B01----:R-:W-:Y:S01]  /*d2e0*/  ENDCOLLECTIVE ;  /* 0x000000000000791b */ /* 0x003fe20003800000 */
.L_x_143:
[----:B------:R-:W-:-:S05]  /*d2f0*/  IMAD.X R7, RZ, RZ, R4, P0 ;  /* 0x000000ffff077224 */ /* 0x000fca00000e0604 */
[----:B------:R-:W-:Y:S01]  /*d300*/  @!PT LDS RZ, [RZ] ;  /* 0x00000000fffff984 */ /* 0x000fe20000000800 */
[----:B------:R-:W-:Y:S01]  /*d310*/  @!PT LDS RZ, [RZ] ;  /* 0x00000000fffff984 */ /* 0x000fe20000000800 */
[----:B------:R-:W-:Y:S01]  /*d320*/  @!PT LDS RZ, [RZ] ;  /* 0x00000000fffff984 */ /* 0x000fe20000000800 */
[----:B------:R0:W-:Y:S01]  /*d330*/  LDGSTS.E.BYPASS.LTC128B.128 [R17+0x1d400], desc[UR36][R6.64], !P1 ;  /* 0x1d40000006117fae */ /* 0x0001e2000c901d64 */
[----:B------:R-:W-:Y:S02]  /*d340*/  IMAD.MOV.U32 R13, RZ, RZ, R10 ;  /* 0x000000ffff0d7224 */ /* 0x000fe400078e000a */
[----:B------:R-:W-:-:S07]  /*d350*/  IMAD.MOV.U32 R5, RZ, RZ, R14 ;  /* 0x000000ffff057224 */ /* 0x000fce00078e000e */
[----:B0-----:R-:W-:Y:S05]  /*d360*/  WARPSYNC.COLLECTIVE R15, `(.L_x_144) ;  /* 0x000000000f087348 */ /* 0x001fea0003c00000 */
[----:B------:R1:W2:Y:S02]  /*d370*/  SHFL.IDX P6, R14, R13, R12, R11 ;  /* 0x0000000c0d0e7389 */ /* 0x0002a400000c000b */
[----:B012---:R-:W-:Y:S01]  /*d380*/  ENDCOLLECTIVE ;  /* 0x000000000000791b */ /* 0x007fe20003800000 */
.L_x_144:
[----:B------:R-:W-:Y:S01]  /*d390*/  MOV R13, R3 ;  /* 0x00000003000d7202 */ /* 0x000fe20000000f00 */
[----:B------:R-:W-:Y:S01]  /*d3a0*/  IMAD.MOV.U32 R12, RZ, RZ, 0x4 ;  /* 0x00000004ff0c7424 */ /* 0x000fe200078e00ff */
[----:B------:R-:W-:-:S13]  /*d3b0*/  IADD3 R4, P0, R14, R24, RZ ;  /* 0x000000180e047210 */ /* 0x000fda0007f1e0ff */
[----:B------:R-:W-:Y:S05]  /*d3c0*/  WARPSYNC.COLLECTIVE R15, `(.L_x_145) ;  /* 0x000000000f087348 */ /* 0x000fea0003c00000 */
[----:B------:R0:W1:Y:S02]  /*d3d0*/  SHFL.IDX P6, R14, R13, R12, R11 ;  /* 0x0000000c0d0e7389 */ /* 0x00006400000c000b */
[----:B01----:R-:W-:Y:S01]  /*d3e0*/  ENDCOLLECTIVE ;  /* 0x000000000000791b */ /* 0x003fe20003800000 */
.L_x_145:
        /* <DEDUP_REMOVED lines=10> */
.L_x_146:
[----:B------:R-:W-:Y:S02]  /*d490*/  IMAD.MOV.U32 R13, RZ, RZ, R3 ;  /* 0x000000ffff0d7224 */ /* 0x000fe400078e0003 */
[----:B------:R-:W-:Y:S01]  /*d4a0*/  IMAD.MOV.U32 R12, RZ, RZ, 0x5 ;  /* 0x00000005ff0c7424 */ /* 0x000fe200078e00ff */
[----:B------:R-:W-:-:S13]  /*d4b0*/  IADD3 R4, P0, R14, R24, RZ ;  /* 0x000000180e047210 */ /* 0x000fda0007f1e0ff */
[----:B------:R-:W-:Y:S05]  /*d4c0*/  WARPSYNC.COLLECTIVE R15, `(.L_x_147) ;  /* 0x000000000f087348 */ /* 0x000fea0003c00000 */
[----:B------:R0:W1:Y:S02]  /*d4d0*/  SHFL.IDX P6, R14, R13, R12, R11 ;  /* 0x0000000c0d0e7389 */ /* 0x00006400000c000b */
[----:B01----:R-:W-:Y:S01]  /*d4e0*/  ENDCOLLECTIVE ;  /* 0x000000000000791b */ /* 0x003fe20003800000 */
.L_x_147:
        /* <DEDUP_REMOVED lines=10> */
.L_x_148:
[----:B------:R-:W-:Y:S01]  /*d590*/  IMAD.MOV.U32 R37, RZ, RZ, R14 ;  /* 0x000000ffff257224 */ /* 0x000fe200078e000e */
[----:B------:R-:W-:Y:S06]  /*d5a0*/  BRA `(.L_x_149) ;  /* 0xffffffd0004c7947 */ /* 0x000fec000383ffff */
.L_x_68:
[----:B---3--:R3:W4:Y:S02]  /*d5b0*/  SYNCS.PHASECHK.TRANS64.TRYWAIT P0, [R32+URZ+0x22860], R31 ;  /* 0x0228601f200075a7 */ /* 0x008724000800017f */
[----:B----4-:R-:W-:Y:S05]  /*d5c0*/  @!P0 NANOSLEEP.SYNCS 0x989680 ;  /* 0x009896800000895d */ /* 0x010fea0003900000 */
[----:B------:R-:W4:Y:S02]  /*d5d0*/  @!P0 SYNCS.PHASECHK.TRANS64 P0, [R32+URZ+0x22860], R31 ;  /* 0x0228601f200085a7 */ /* 0x000f24000800007f */
[----:B----4-:R-:W-:Y:S05]  /*d5e0*/  @!P0 BRA `(.L_x_68) ;  /* 0xfffffffc00f08947 */ /* 0x010fea000383ffff */
[----:B------:R-:W-:Y:S05]  /*d5f0*/  BRA `(.L_x_150) ;  /* 0xffffffd000987947 */ /* 0x000fea000383ffff */
.L_x_69:
[----:B------:R-:W-:Y:S01]  /*d600*/  BSSY B1, `(.L_x_151) ;  /* 0x0000008000017945 */ /* 0x000fe20003800000 */
[----:B------:R-:W-:Y:S01]  /*d610*/  IMAD.MOV.U32 R13, RZ, RZ, R18 ;  /* 0x000000ffff0d7224 */ /* 0x000fe200078e0012 */
[----:B------:R-:W-:Y:S01]  /*d620*/  MOV R11, 0x181f ;  /* 0x0000181f000b7802 */ /* 0x000fe20000000f00 */
[----:B------:R-:W-:Y:S02]  /*d630*/  IMAD.MOV.U32 R12, RZ, RZ, RZ ;  /* 0x000000ffff0c7224 */ /* 0x000fe400078e00ff */
[----:B------:R-:W-:-:S07]  /*d640*/  IMAD.MOV.U32 R15, RZ, RZ, -0x1 ;  /* 0xffffffffff0f7424 */ /* 0x000fce00078e00ff */
[----:B-123--:R-:W-:Y:S05]  /*d650*/  WARPSYNC.COLLECTIVE R15, `(.L_x_152) ;  /* 0x000000000f087348 */ /* 0x00efea0003c00000 */
[----:B------:R0:W4:Y:S02]  /*d660*/  SHFL.IDX P6, R14, R13, R12, R11 ;  /* 0x0000000c0d0e7389 */ /* 0x00012400000c000b */
[----:B01234-:R-:W-:Y:S01]  /*d670*/  ENDCOLLECTIVE ;  /* 0x000000000000791b */ /* 0x01ffe20003800000 */
.L_x_152:
[----:B------:R-:W-:Y:S05]  /*d680*/  BSYNC B1 ;  /* 0x0000000000017941 */ /* 0x000fea0003800000 */
.L_x_151:
[----:B------:R-:W-:Y:S01]  /*d690*/  IMAD.MOV.U32 R13, RZ, RZ, R3 ;  /* 0x000000ffff0d7224 */ /* 0x000fe200078e0003 */
[----:B------:R-:W-:Y:S01]  /*d6a0*/  MOV R12, RZ ;  /* 0x000000ff000c7202 */ /* 0x000fe20000000f00 */
[----:B------:R-:W-:Y:S02]  /*d6b0*/  IMAD.MOV.U32 R11, RZ, RZ, 0x181f ;  /* 0x0000181fff0b7424 */ /* 0x000fe400078e00ff */
[----:B------:R-:W-:Y:S02]  /*d6c0*/  IMAD.MOV.U32 R15, RZ, RZ, -0x1 ;  /* 0xffffffffff0f7424 */ /* 0x000fe400078e00ff */
[----:B------:R-:W-:Y:S02]  /*d6d0*/  IMAD.MOV.U32 R5, RZ, RZ, R14 ;  /* 0x000000ffff057224 */ /* 0x000fe400078e000e */
[----:B------:R-:W-:-:S07]  /*d6e0*/  IMAD R17, R21, 0xc000, R0 ;  /* 0x0000c00015117824 */ /* 0x000fce00078e0200 */
[----:B------:R-:W-:Y:S05]  /*d6f0*/  WARPSYNC.COLLECTIVE R15, `(.L_x_153) ;  /* 0x000000000f087348 */ /* 0x000fea0003c00000 */
[----:B------:R0:W1:Y:S02]  /*d700*/  SHFL.IDX P6, R14, R13, R12, R11 ;  /* 0x0000000c0d0e7389 */ /* 0x00006400000c000b */
[----:B01----:R-:W-:Y:S01]  /*d710*/  ENDCOLLECTIVE ;  /* 0x000000000000791b */ /* 0x003fe20003800000 */
.L_x_153:
[----:B------:R-:W-:Y:S01]  /*d720*/  IMAD.MOV.U32 R8, RZ, RZ, RZ ;  /* 0x000000ffff087224 */ /* 0x000fe200078e00ff */
[----:B------:R-:W-:Y:S01]  /*d730*/  MOV R13, R18 ;  /* 0x00000012000d7202 */ /* 0x000fe20000000f00 */
[----:B------:R-:W-:Y:S01]  /*d740*/  IMAD.MOV.U32 R12, RZ, RZ, 0x1 ;  /* 0x00000001ff0c7424 */ /* 0x000fe200078e00ff */
[----:B------:R-:W-:-:S13]  /*d750*/  IADD3 R4, P0, R14, R24, RZ ;  /* 0x000000180e047210 */ /* 0x000fda0007f1e0ff */
[----:B------:R-:W-:Y:S05]  /*d760*/  WARPSYNC.COLLECTIVE R15, `(.L_x_154) ;  /* 0x000000000f087348 */ /* 0x000fea0003c00000 */
[----:B------:R0:W1:Y:S02]  /*d770*/  SHFL.IDX P6, R14, R13, R12, R11 ;  /* 0x0000000c0d0e7389 */ /* 0x00006400000c000b */
[----:B01----:R-:W-:Y:S01]  /*d780*/  ENDCOLLECTIVE ;  /* 0x000000000000791b */ /* 0x003fe20003800000 */
.L_x_154:
[----:B------:R-:W-:-:S05]  /*d790*/  IMAD.X R5, RZ, RZ, R5, P0 ;  /* 0x000000ffff057224 */ /* 0x000fca00000e0605 */
[----:B------:R-:W-:Y:S01]  /*d7a0*/  @!PT LDS RZ, [RZ] ;  /* 0x00000000fffff984 */ /* 0x000fe20000000800 */
[----:B------:R-:W-:Y:S01]  /*d7b0*/  @!PT LDS RZ, [RZ] ;  /* 0x00000000fffff984 */ /* 0x000fe20000000800 */
[----:B------:R-:W-:Y:S01]  /*d7c0*/  @!PT LDS RZ, [RZ] ;  /* 0x00000000fffff984 */ /* 0x000fe20000000800 */
[----:B------:R0:W-:Y:S04]  /*d7d0*/  LDGSTS.E.BYPASS.LTC128B.128 [R17], desc[UR36][R4.64], !P4 ;  /* 0x0000000004117fae */ /* 0x0001e8000e101d64 */
[----:B------:R0:W-:Y:S01]  /*d7e0*/  LDGSTS.E.BYPASS.LTC128B.128 [R17+0x3000], desc[UR36][R4.64+0x80], !P3 ;  /* 0x0300008004117fae */ /* 0x0001e2000d901d64 */
[----:B------:R-:W-:-:S03]  /*d7f0*/  IMAD.MOV.U32 R13, RZ, RZ, R3 ;  /* 0x000000ffff0d7224 */ /* 0x000fc600078e0003 */
[----:B------:R0:W-:Y:S04]  /*d800*/  LDGSTS.E.BYPASS.LTC128B.128 [R17+0x6000], desc[UR36][R4.64+0x100], !P2 ;  /* 0x0600010004117fae */ /* 0x0001e8000d101d64 */
[----:B------:R0:W-:Y:S01]  /*d810*/  LDGSTS.E.BYPASS.LTC128B.128 [R17+0x9000], desc[UR36][R4.64+0x180], !P1 ;  /* 0x0900018004117fae */ /* 0x0001e2000c901d64 */
[----:B------:R-:W-:-:S07]  /*d820*/  IMAD.MOV.U32 R6, RZ, RZ, R14 ;  /* 0x000000ffff067224 */ /* 0x000fce00078e000e */
[----:B0-----:R-:W-:Y:S05]  /*d830*/  WARPSYNC.COLLECTIVE R15, `(.L_x_155) ;  /* 0x000000000f087348 */ /* 0x001fea0003c00000 */
[----:B------:R1:W2:Y:S02]  /*d840*/  SHFL.IDX P6, R14, R13, R12, R11 ;  /* 0x0000000c0d0e7389 */ /* 0x0002a400000c000b */
[----:B012---:R-:W-:Y:S01]  /*d850*/  ENDCOLLECTIVE ;  /* 0x000000000000791b */ /* 0x007fe20003800000 */
.L_x_155:
[----:B------:R-:W-:Y:S02]  /*d860*/  IMAD.MOV.U32 R13, RZ, RZ, R18 ;  /* 0x000000ffff0d7224 */ /* 0x000fe400078e0012 */
[----:B------:R-:W-:Y:S01]  /*d870*/  IMAD.MOV.U32 R12, RZ, RZ, 0x2 ;  /* 0x00000002ff0c7424 */ /* 0x000fe200078e00ff */
[----:B------:R-:W-:-:S07]  /*d880*/  MOV R5, R14 ;  /* 0x0000000e00057202 */ /* 0x000fce0000000f00 */
[----:B------:R-:W-:Y:S05]  /*d890*/  WARPSYNC.COLLECTIVE R15, `(.L_x_156) ;  /* 0x000000000f087348 */ /* 0x000fea0003c00000 */
[----:B------:R0:W1:Y:S02]  /*d8a0*/  SHFL.IDX P6, R14, R13, R12, R11 ;  /* 0x0000000c0d0e7389 */ /* 0x00006400000c000b */
[----:B01----:R-:W-:Y:S01]  /*d8b0*/  ENDCOLLECTIVE ;  /* 0x000000000000791b */ /* 0x003fe20003800000 */
.L_x_156:
[----:B------:R-:W-:-:S05]  /*d8c0*/  IADD3 R4, P0, R5, R24, RZ ;  /* 0x0000001805047210 */ /* 0x000fca0007f1e0ff */
[----:B------:R-:W-:-:S05]  /*d8d0*/  IMAD.X R5, RZ, RZ, R6, P0 ;  /* 0x000000ffff057224 */ /* 0x000fca00000e0606 */
[----:B------:R-:W-:Y:S01]  /*d8e0*/  @!PT LDS RZ, [RZ] ;  /* 0x00000000fffff984 */ /* 0x000fe20000000800 */
[----:B------:R-:W-:Y:S01]  /*d8f0*/  @!PT LDS RZ, [RZ] ;  /* 0x00000000fffff984 */ /* 0x000fe20000000800 */
[----:B------:R-:W-:Y:S01]  /*d900*/  @!PT LDS RZ, [RZ] ;  /* 0x00000000fffff984 */ /* 0x000fe20000000800 */
[----:B------:R0:W-:Y:S01]  /*d910*/  LDGSTS.E.BYPASS.LTC128B.128 [R17+0x800], desc[UR36][R4.64], !P4 ;  /* 0x0080000004117fae */ /* 0x0001e2000e101d64 */
[----:B------:R-:W-:-:S03]  /*d920*/  IMAD.MOV.U32 R13, RZ, RZ, R3 ;  /* 0x000000ffff0d7224 */ /* 0x000fc600078e0003 */
[----:B------:R0:W-:Y:S04]  /*d930*/  LDGSTS.E.BYPASS.LTC128B.128 [R17+0x3800], desc[UR36][R4.64+0x80], !P3 ;  /* 0x0380008004117fae */ /* 0x0001e8000d901d64 */
[----:B------:R0:W-:Y:S01]  /*d940*/  LDGSTS.E.BYPASS.LTC128B.128 [R17+0x6800], desc[UR36][R4.64+0x100], !P2 ;  /* 0x0680010004117fae */ /* 0x0001e2000d101d64 */
[----:B------:R-:W-:-:S03]  /*d950*/  MOV R6, R14 ;  /* 0x0000000e00067202 */ /* 0x000fc60000000f00 */
[----:B------:R0:W-:Y:S04]  /*d960*/  LDGSTS.E.BYPASS.LTC128B.128 [R17+0x9800], desc[UR36][R4.64+0x180], !P1 ;  /* 0x0980018004117fae */ /* 0x0001e8000c901d64 */
[----:B0-----:R-:W-:Y:S05]  /*d970*/  WARPSYNC.COLLECTIVE R15, `(.L_x_157) ;  /* 0x000000000f087348 */ /* 0x001fea0003c00000 */
[----:B------:R1:W2:Y:S02]  /*d980*/  SHFL.IDX P6, R14, R13, R12, R11 ;  /* 0x0000000c0d0e7389 */ /* 0x0002a400000c000b */
[----:B012---:R-:W-:Y:S01]  /*d990*/  ENDCOLLECTIVE ;  /* 0x000000000000791b */ /* 0x007fe20003800000 */
.L_x_157:
[----:B------:R-:W-:Y:S01]  /*d9a0*/  MOV R13, R18 ;  /* 0x00000012000d7202 */ /* 0x000fe20000000f00 */
[----:B------:R-:W-:Y:S02]  /*d9b0*/  IMAD.MOV.U32 R12, RZ, RZ, 0x3 ;  /* 0x00000003ff0c7424 */ /* 0x000fe400078e00ff */
[----:B------:R-:W-:-:S07]  /*d9c0*/  IMAD.MOV.U32 R5, RZ, RZ, R14 ;  /* 0x000000ffff057224 */ /* 0x000fce00078e000e */
[----:B------:R-:W-:Y:S05]  /*d9d0*/  WARPSYNC.COLLECTIVE R15, `(.L_x_158) ;  /* 0x000000000f087348 */ /* 0x000fea0003c00000 */
[----:B------:R0:W1:Y:S02]  /*d9e0*/  SHFL.IDX P6, R14, R13, R12, R11 ;  /* 0x0000000c0d0e7389 */ /* 0x00006400000c000b */
[----:B01----:R-:W-:Y:S01]  /*d9f0*/  ENDCOLLECTIVE ;  /* 0x000000000000791b */ /* 0x003fe20003800000 */
.L_x_158:
        /* <DEDUP_REMOVED lines=9> */
[----:B------:R-:W-:-:S03]  /*da90*/  IMAD.MOV.U32 R7, RZ, RZ, R14 ;  /* 0x000000ffff077224 */ /* 0x000fc600078e000e */
[----:B------:R0:W-:Y:S04]  /*daa0*/  LDGSTS.E.BYPASS.LTC128B.128 [R17+0xa000], desc[UR36][R4.64+0x180], !P1 ;  /* 0x0a00018004117fae */ /* 0x0001e8000c901d64 */
[----:B0-----:R-:W-:Y:S05]  /*dab0*/  WARPSYNC.COLLECTIVE R15, `(.L_x_159) ;  /* 0x000000000f087348 */ /* 0x001fea0003c00000 */
[----:B------:R1:W2:Y:S02]  /*dac0*/  SHFL.IDX P6, R14, R13, R12, R11 ;  /* 0x0000000c0d0e7389 */ /* 0x0002a400000c000b */
[----:B012---:R-:W-:Y:S01]  /*dad0*/  ENDCOLLECTIVE ;  /* 0x000000000000791b */ /* 0x007fe20003800000 */
.L_x_159:
[----:B------:R-:W-:Y:S02]  /*dae0*/  IMAD.MOV.U32 R13, RZ, RZ, R18 ;  /* 0x000000ffff0d7224 */ /* 0x000fe400078e0012 */
[----:B------:R-:W-:Y:S01]  /*daf0*/  IMAD.MOV.U32 R12, RZ, RZ, 0x4 ;  /* 0x00000004ff0c7424 */ /* 0x000fe200078e00ff */
[----:B------:R-:W-:-:S07]  /*db00*/  MOV R5, R14 ;  /* 0x0000000e00057202 */ /* 0x000fce0000000f00 */
[----:B------:R-:W-:Y:S05]  /*db10*/  WARPSYNC.COLLECTIVE R15, `(.L_x_160) ;  /* 0x000000000f087348 */ /* 0x000fea0003c00000 */
[----:B------:R0:W1:Y:S02]  /*db20*/  SHFL.IDX P6, R14, R13, R12, R11 ;  /* 0x0000000c0d0e7389 */ /* 0x00006400000c000b */
[----:B01----:R-:W-:Y:S01]  /*db30*/  ENDCOLLECTIVE ;  /* 0x000000000000791b */ /* 0x003fe20003800000 */
.L_x_160:
        /* <DEDUP_REMOVED lines=14> */
.L_x_161:
[----:B------:R-:W-:Y:S01]  /*dc20*/  MOV R13, R18 ;  /* 0x00000012000d7202 */ /* 0x000fe20000000f00 */
[----:B------:R-:W-:Y:S02]  /*dc30*/  IMAD.MOV.U32 R12, RZ, RZ, 0x5 ;  /* 0x00000005ff0c7424 */ /* 0x000fe400078e00ff */
[----:B------:R-:W-:-:S07]  /*dc40*/  IMAD.MOV.U32 R5, RZ, RZ, R14 ;  /* 0x000000ffff057224 */ /* 0x000fce00078e000e */
[----:B------:R-:W-:Y:S05]  /*dc50*/  WARPSYNC.COLLECTIVE R15, `(.L_x_162) ;  /* 0x000000000f087348 */ /* 0x000fea0003c00000 */
[----:B------:R0:W1:Y:S02]  /*dc60*/  SHFL.IDX P6, R14, R13, R12, R11 ;  /* 0x0000000c0d0e7389 */ /* 0x00006400000c000b */
[----:B01----:R-:W-:Y:S01]  /*dc70*/  ENDCOLLECTIVE ;  /* 0x000000000000791b */ /* 0x003fe20003800000 */
.L_x_162:
        /* <DEDUP_REMOVED lines=14> */
.L_x_163:
[----:B------:R-:W-:Y:S01]  /*dd60*/  MOV R3, R14 ;  /* 0x0000000e00037202 */ /* 0x000fe20000000f00 */
[----:B------:R-:W-:Y:S06]  /*dd70*/  BRA `(.L_x_164) ;  /* 0xffffffcc00d47947 */ /* 0x000fec000383ffff */
.L_x_74:
[----:B0-----:R0:W1:Y:S02]  /*dd80*/  SYNCS.PHASECHK.TRANS64.TRYWAIT P0, [R4+URZ+0x22820], R8 ;  /* 0x02282008040075a7 */ /* 0x001064000800017f */
[----:B-1----:R-:W-:Y:S05]  /*dd90*/  @!P0 NANOSLEEP.SYNCS 0x989680 ;  /* 0x009896800000895d */ /* 0x002fea0003900000 */
[----:B------:R-:W1:Y:S02]  /*dda0*/  @!P0 SYNCS.PHASECHK.TRANS64 P0, [R4+URZ+0x22820], R8 ;  /* 0x02282008040085a7 */ /* 0x000e64000800007f */
[----:B-1----:R-:W-:Y:S05]  /*ddb0*/  @!P0 BRA `(.L_x_74) ;  /* 0xfffffffc00f08947 */ /* 0x002fea000383ffff */
[----:B------:R-:W-:Y:S05]  /*ddc0*/  BRA `(.L_x_165) ;  /* 0xffffffd0005c7947 */ /* 0x000fea000383ffff */
.L_x_75:
[----:B------:R-:W-:Y:S01]  /*ddd0*/  BSSY B0, `(.L_x_166) ;  /* 0x0000008000007945 */ /* 0x000fe20003800000 */
[----:B------:R-:W-:Y:S01]  /*dde0*/  IMAD.MOV.U32 R13, RZ, RZ, R2 ;  /* 0x000000ffff0d7224 */ /* 0x000fe200078e0002 */
[----:B------:R-:W-:Y:S01]  /*ddf0*/  MOV R11, 0x1f ;  /* 0x0000001f000b7802 */ /* 0x000fe20000000f00 */
[----:B------:R-:W-:Y:S02]  /*de00*/  IMAD.MOV.U32 R12, RZ, RZ, RZ ;  /* 0x000000ffff0c7224 */ /* 0x000fe400078e00ff */
[----:B------:R-:W-:-:S07]  /*de10*/  IMAD.MOV.U32 R15, RZ, RZ, -0x1 ;  /* 0xffffffffff0f7424 */ /* 0x000fce00078e00ff */
[----:B0-23-5:R-:W-:Y:S05]  /*de20*/  WARPSYNC.COLLECTIVE R15, `(.L_x_167) ;  /* 0x000000000f087348 */ /* 0x02dfea0003c00000 */
[----:B------:R1:W4:Y:S02]  /*de30*/  SHFL.IDX P6, R14, R13, R12, R11 ;  /* 0x0000000c0d0e7389 */ /* 0x00032400000c000b */
[----:B012345:R-:W-:Y:S01]  /*de40*/  ENDCOLLECTIVE ;  /* 0x000000000000791b */ /* 0x03ffe20003800000 */
.L_x_167:
[----:B------:R-:W-:Y:S05]  /*de50*/  BSYNC B0 ;  /* 0x0000000000007941 */ /* 0x000fea0003800000 */
.L_x_166:
[----:B------:R-:W-:Y:S05]  /*de60*/  BRA `(.L_x_168) ;  /* 0xffffffd000447947 */ /* 0x000fea000383ffff */
.L_x_76:
[----:B------:R-:W-:Y:S01]  /*de70*/  BSSY B0, `(.L_x_169) ;  /* 0x0000006000007945 */ /* 0x000fe20003800000 */
[----:B------:R-:W-:-:S07]  /*de80*/  IMAD.MOV.U32 R15, RZ, RZ, -0x1 ;  /* 0xffffffffff0f7424 */ /* 0x000fce00078e00ff */
[----:B0123-5:R-:W-:Y:S05]  /*de90*/  WARPSYNC.COLLECTIVE R15, `(.L_x_170) ;  /* 0x000000000f0c7348 */ /* 0x02ffea0003c00000 */
[----:B------:R-:W-:Y:S02]  /*dea0*/  ELECT P6, UR62, PT ;  /* 0x00000000003e782f */ /* 0x000fe400038c0000 */
[----:B------:R-:W-:Y:S01]  /*deb0*/  MOV R14, UR62 ;  /* 0x0000003e000e7c02 */ /* 0x000fe20008000f00 */
[----:B0123-5:R-:W-:Y:S10]  /*dec0*/  ENDCOLLECTIVE ;  /* 0x000000000000791b */ /* 0x02fff40003800000 */
.L_x_170:
[----:B------:R-:W-:Y:S05]  /*ded0*/  BSYNC B0 ;  /* 0x0000000000007941 */ /* 0x000fea0003800000 */
.L_x_169:
[----:B------:R-:W-:Y:S05]  /*dee0*/  BRA `(.L_x_171) ;  /* 0xffffffd000387947 */ /* 0x000fea000383ffff */
.L_x_78:
[----:B----4-:R4:W0:Y:S02]  /*def0*/  SYNCS.PHASECHK.TRANS64.TRYWAIT P1, [R5+URZ+0x22840], R0 ;  /* 0x02284000050075a7 */ /* 0x010824000802017f */
[----:B0-----:R-:W-:Y:S05]  /*df00*/  @!P1 NANOSLEEP.SYNCS 0x989680 ;  /* 0x009896800000995d */ /* 0x001fea0003900000 */
[----:B------:R-:W0:Y:S02]  /*df10*/  @!P1 SYNCS.PHASECHK.TRANS64 P1, [R5+URZ+0x22840], R0 ;  /* 0x02284000050095a7 */ /* 0x000e24000802007f */
[----:B0-----:R-:W-:Y:S05]  /*df20*/  @!P1 BRA `(.L_x_78) ;  /* 0xfffffffc00f09947 */ /* 0x001fea000383ffff */
[----:B------:R-:W-:Y:S05]  /*df30*/  BRA `(.L_x_172) ;  /* 0xffffffd000587947 */ /* 0x000fea000383ffff */
.L_x_80:
[----:B-1----:R1:W0:Y:S02]  /*df40*/  SYNCS.PHASECHK.TRANS64.TRYWAIT P1, [R21+URZ+0x22840], R2 ;  /* 0x02284002150075a7 */ /* 0x002224000802017f */
[----:B0-----:R-:W-:Y:S05]  /*df50*/  @!P1 NANOSLEEP.SYNCS 0x989680 ;  /* 0x009896800000995d */ /* 0x001fea0003900000 */
[----:B------:R-:W0:Y:S02]  /*df60*/  @!P1 SYNCS.PHASECHK.TRANS64 P1, [R21+URZ+0x22840], R2 ;  /* 0x02284002150095a7 */ /* 0x000e24000802007f */
[----:B0-----:R-:W-:Y:S05]  /*df70*/  @!P1 BRA `(.L_x_80) ;  /* 0xfffffffc00f09947 */ /* 0x001fea000383ffff */
[----:B------:R-:W-:Y:S05]  /*df80*/  BRA `(.L_x_173) ;  /* 0xffffffd000647947 */ /* 0x000fea000383ffff */
.L_x_82:
[----:B------:R0:W0:Y:S02]  /*df90*/  SYNCS.PHASECHK.TRANS64.TRYWAIT P1, [R5+URZ+0x22860], R0 ;  /* 0x02286000050075a7 */ /* 0x000024000802017f */
[----:B0-----:R-:W-:Y:S05]  /*dfa0*/  @!P1 NANOSLEEP.SYNCS 0x989680 ;  /* 0x009896800000995d */ /* 0x001fea0003900000 */
[----:B------:R-:W0:Y:S02]  /*dfb0*/  @!P1 SYNCS.PHASECHK.TRANS64 P1, [R5+URZ+0x22860], R0 ;  /* 0x02286000050095a7 */ /* 0x000e24000802007f */
[----:B0-----:R-:W-:Y:S05]  /*dfc0*/  @!P1 BRA `(.L_x_82) ;  /* 0xfffffffc00f09947 */ /* 0x001fea000383ffff */
[----:B------:R-:W-:Y:S05]  /*dfd0*/  BRA `(.L_x_174) ;  /* 0xffffffd000607947 */ /* 0x000fea000383ffff */
.L_x_175:
[----:B------:R-:W-:-:S00]  /*dfe0*/  BRA `(.L_x_175) ;  /* 0xfffffffc00fc7947 */ /* 0x000fc0000383ffff */
[----:B------:R-:W-:-:S00]  /*dff0*/  NOP ;  /* 0x0000000000007918 */ /* 0x000fc00000000000 */
        /* <DEDUP_REMOVED lines=8> */
.L_x_6556:


//--------------------- .text._ZN7cutlass13device_kernelIN5flash11enable_sm90INS1_16FlashAttnFwdSm90INS1_25CollectiveMainloopFwdSm90ILi2EN4cute5tupleIJNS5_1CILi1EEES8_S8_EEENS6_IJNS7_ILi128EEENS7_ILi96EEENS7_ILi64EEEEEELi256ENS_10bfloat16_tEfNS_4arch4Sm90ELb0ELb0ELb0ELb0ELb1ELb0ELb1ELb1ELb0ELb1ELb1ELb0EEENS1_21CollectiveEpilogueFwdINS6_IJSA_NS7_ILi256EEESB_EEES9_SE_SG_Li256ELb0ELb1ELb1ELb0EEENS1_19SingleTileSchedulerILb0ELb1ELb1ELi128EEEEEEEEEvNT_6ParamsE --------------------------
	.section	.text._ZN7cutlass13device_kernelIN5flash11enable_sm90INS1_16FlashAttnFwdSm90INS1_25CollectiveMainloopFwdSm90ILi2EN4cute5tupleIJNS5_1CILi1EEES8_S8_EEENS6_IJNS7_ILi128EEENS7_ILi96EEENS7_ILi64EEEEEELi256ENS_10bfloat16_tEfNS_4arch4Sm90ELb0ELb0ELb0ELb0ELb1ELb0ELb1ELb1ELb0ELb1ELb1ELb0EEENS1_21CollectiveEpilogueFwdINS6_IJSA_NS7_ILi256EEESB_EEES9_SE_SG_Li256ELb0ELb1ELb1ELb0EEENS1_19SingleTileSchedulerILb0ELb1ELb1ELi128EEEEEEEEEvNT_6ParamsE,"ax",@progbits
	.align	128
.text._ZN7cutlass13device_kernelIN5flash11enable_sm90INS1_16FlashAttnFwdSm90INS1_25CollectiveMainloopFwdSm90ILi2EN4cute5tupleIJNS5_1CILi1EEES8_S8_EEENS6_IJNS7_ILi128EEENS7_ILi96EEENS7_ILi64EEEEEELi256ENS_10bfloat16_tEfNS_4arch4Sm90ELb0ELb0ELb0ELb0ELb1ELb0ELb1ELb1ELb0ELb1ELb1ELb0EEENS1_21CollectiveEpilogueFwdINS6_IJSA_NS7_ILi256EEESB_EEES9_SE_SG_Li256ELb0ELb1ELb1ELb0EEENS1_19SingleTileSchedulerILb0ELb1ELb1ELi128EEEEEEEEEvNT_6ParamsE:
        .type           _ZN7cutlass13device_kernelIN5flash11enable_sm90INS1_16FlashAttnFwdSm90INS1_25CollectiveMainloopFwdSm90ILi2EN4cute5tupleIJNS5_1CILi1EEES8_S8_EEENS6_IJNS7_ILi128EEENS7_ILi96EEENS7_ILi64EEEEEELi256ENS_10bfloat16_tEfNS_4arch4Sm90ELb0ELb0ELb0ELb0ELb1ELb0ELb1ELb1ELb0ELb1ELb1ELb0EEENS1_21CollectiveEpilogueFwdINS6_IJSA_NS7_ILi256EEESB_EEES9_SE_SG_Li256ELb0ELb1ELb1ELb0EEENS1_19SingleTileSchedulerILb0ELb1ELb1ELi128EEEEEEEEEvNT_6ParamsE,@function
        .size           _ZN7cutlass13device_kernelIN5flash11enable_sm90INS1_16FlashAttnFwdSm90INS1_25CollectiveMainloopFwdSm90ILi2EN4cute5tupleIJNS5_1CILi1EEES8_S8_EEENS6_IJNS7_ILi128EEENS7_ILi96EEENS7_ILi64EEEEEELi256ENS_10bfloat16_tEfNS_4arch4Sm90ELb0ELb0ELb0ELb0ELb1ELb0ELb1ELb1ELb0ELb1ELb1ELb0EEENS1_21CollectiveEpilogueFwdINS6_IJSA_NS7_ILi256EEESB_EEES9_SE_SG_Li256ELb0ELb1ELb1ELb0EEENS1_19SingleTileSchedulerILb0ELb1ELb1ELi128EEEEEEEEEvNT_6ParamsE,(.L_x_6557 - _ZN7cutlass13device_kernelIN5flash11enable_sm90INS1_16FlashAttnFwdSm90INS1_25CollectiveMainloopFwdSm90ILi2EN4cute5tupleIJNS5_1CILi1EEES8_S8_EEENS6_IJNS7_ILi128EEENS7_ILi96EEENS7_ILi64EEEEEELi256ENS_10bfloat16_tEfNS_4arch4Sm90ELb0ELb0ELb0ELb0ELb1ELb0ELb1ELb1ELb0ELb1ELb1ELb0EEENS1_21CollectiveEpilogueFwdINS6_IJSA_NS7_ILi256EEESB_EEES9_SE_SG_Li256ELb0ELb1ELb1ELb0EEENS1_19SingleTileSchedulerILb0ELb1ELb1ELi128EEEEEEEEEvNT_6ParamsE)
        .other          _ZN7cutlass13device_kernelIN5flash11enable_sm90INS1_16FlashAttnFwdSm90INS1_25CollectiveMainloopFwdSm90ILi2EN4cute5tupleIJNS5_1CILi1EEES8_S8_EEENS6_IJNS7_ILi128EEENS7_ILi96EEENS7_ILi64EEEEEELi256ENS_10bfloat16_tEfNS_4arch4Sm90ELb0ELb0ELb0ELb0ELb1ELb0ELb1ELb1ELb0ELb1ELb1ELb0EEENS1_21CollectiveEpilogueFwdINS6_IJSA_NS7_ILi256EEESB_EEES9_SE_SG_Li256ELb0ELb1ELb1ELb0EEENS1_19SingleTileSchedulerILb0ELb1ELb1ELi128EEEEEEEEEvNT_6ParamsE,@"STO_CUDA_ENTRY STV_DEFAULT"
_ZN7cutlass13device_kernelIN5flash11enable_sm90INS1_16FlashAttnFwdSm90INS1_25CollectiveMainloopFwdSm90ILi2EN4cute5tupleIJNS5_1CILi1EEES8_S8_EEENS6_IJNS7_ILi128EEENS7_ILi96EEENS7_ILi64EEEEEELi256ENS_10bfloat16_tEfNS_4arch4Sm90ELb0ELb0ELb0ELb0ELb1ELb0ELb1ELb1ELb0ELb1ELb1ELb0EEENS1_21CollectiveEpilogueFwdINS6_IJSA_NS7_ILi256EEESB_EEES9_SE_SG_Li256ELb0ELb1ELb1ELb0EEENS1_19SingleTileSchedulerILb0ELb1ELb1ELi128EEEEEEEEEvNT_6ParamsE:
[----:B------:R-:W0:Y:S02]  /*0000*/  LDC R1, c[0x0][0x28] ;  /* 0x00000a00ff017b82 */ /* 0x000e240000000800 */
[----:B0-----:R-:W-:Y:S01]  /*0010*/  VIADD R1, R1, 0xfffffff8 ;  /* 0xfffffff801017836 */ /* 0x001fe20000000000 */
[----:B------:R-:W0:Y:S01]  /*0020*/  S2R R28, SR_TID.X ;  /* 0x00000000001c7919 */ /* 0x000e220000002100 */
[----:B------:R-:W-:Y:S01]  /*0030*/  ELECT P0, URZ, PT ;  /* 0x00000000003f782f */ /* 0x000fe20003800000 */
[----:B------:R-:W-:Y:S01]  /*0040*/  UMOV UR4, 0x80 ;  /* 0x0000008000047882 */ /* 0x000fe20000000000 */
[----:B------:R-:W-:Y:S01]  /*0050*/  UMOV UR7, 0x100 ;  /* 0x0000010000077882 */ /* 0x000fe20000000000 */
[--C-:B0-----:R-:W-:Y:S02]  /*0060*/  SHF.R.U32.HI R0, RZ, 0x5, R28.reuse ;  /* 0x00000005ff007819 */ /* 0x101fe4000001161c */
[----:B------:R-:W-:-:S03]  /*0070*/  SHF.R.U32.HI R3, RZ, 0x7, R28 ;  /* 0x00000007ff037819 */ /* 0x000fc6000001161c */
[----:B------:R-:W0:Y:S04]  /*0080*/  SHFL.IDX PT, R2, R0, RZ, 0x1f ;  /* 0x00001fff00027589 */ /* 0x000e2800000e0000 */
[----:B------:R-:W1:Y:S01]  /*0090*/  SHFL.IDX PT, R3, R3, RZ, 0x1f ;  /* 0x00001fff03037589 */ /* 0x000e6200000e0000 */
[C---:B0-----:R-:W-:Y:S02]  /*00a0*/  ISETP.NE.OR P0, PT, R2.reuse, RZ, !P0 ;  /* 0x000000ff0200720c */ /* 0x041fe40004705670 */
[----:B------:R-:W-:-:S11]  /*00b0*/  ISETP.NE.AND P1, PT, R2, RZ, PT ;  /* 0x000000ff0200720c */ /* 0x000fd60003f25270 */
[----:B------:R-:W-:Y:S01]  /*00c0*/  VOTEU.ALL UP0, P0 ;  /* 0x00000000003f7886 */ /* 0x000fe20000000000 */
[----:B------:R-:W-:Y:S01]  /*00d0*/  VOTEU.ALL UP1, P0 ;  /* 0x00000000003f7886 */ /* 0x000fe20000020000 */
[----:B------:R-:W-:-:S03]  /*00e0*/  VOTEU.ALL UP2, P0 ;  /* 0x00000000003f7886 */ /* 0x000fc60000040000 */
[----:B------:R-:W0:Y:S01]  /*00f0*/  @!UP0 S2UR UR8, SR_CgaCtaId ;  /* 0x00000000000889c3 */ /* 0x000e220000008800 */
[----:B------:R-:W-:Y:S01]  /*0100*/  @!UP0 UMOV UR6, 0x400 ;  /* 0x0000040000068882 */ /* 0x000fe20000000000 */
[----:B------:R-:W-:-:S04]  /*0110*/  @!UP0 UIADD3 UR4, -UR4, 0x100000, URZ ;  /* 0x0010000004048890 */ /* 0x000fc8000fffe13f */
[----:B------:R-:W-:Y:S02]  /*0120*/  @!UP0 USHF.L.U32 UR5, UR4, 0xb, URZ ;  /* 0x0000000b04058899 */ /* 0x000fe4000800063f */
[----:B------:R-:W-:Y:S02]  /*0130*/  @!UP0 USHF.L.U32 UR4, UR4, 0x1, URZ ;  /* 0x0000000104048899 */ /* 0x000fe4000800063f */
[----:B0-----:R-:W-:Y:S02]  /*0140*/  @!UP0 ULEA UR8, UR8, UR6, 0x18 ;  /* 0x0000000608088291 */ /* 0x001fe4000f8ec03f */
[----:B------:R-:W-:-:S04]  /*0150*/  @!UP0 UIADD3 UR6, -UR7, 0x100000, URZ ;  /* 0x0010000007068890 */ /* 0x000fc8000fffe13f */
[----:B------:R-:W-:Y:S02]  /*0160*/  @!UP0 USHF.L.U32 UR7, UR6, 0xb, URZ ;  /* 0x0000000b06078899 */ /* 0x000fe4000800063f */
[----:B------:R-:W-:Y:S01]  /*0170*/  @!UP0 USHF.L.U32 UR6, UR6, 0x1, URZ ;  /* 0x0000000106068899 */ /* 0x000fe2000800063f */
[----:B------:R-:W-:-:S05]  /*0180*/  VOTEU.ALL UP0, P0 ;  /* 0x00000000003f7886 */ /* 0x000fca0000000000 */
[----:B------:R0:W2:Y:S01]  /*0190*/  @!UP0 SYNCS.EXCH.64 URZ, [UR8+0x32400], UR4 ;  /* 0x03240004083f85b2 */ /* 0x0000a20008000100 */
[----:B------:R0:W3:Y:S05]  /*01a0*/  @!UP1 SYNCS.EXCH.64 URZ, [UR8+0x32410], UR4 ;  /* 0x03241004083f95b2 */ /* 0x0000ea0008000100 */
[----:B------:R0:W4:Y:S02]  /*01b0*/  @!UP2 SYNCS.EXCH.64 URZ, [UR8+0x32420], UR6 ;  /* 0x03242006083fa5b2 */ /* 0x0001240008000100 */
[----:B01----:R-:W-:Y:S05]  /*01c0*/  @P1 BRA `(.L_x_176) ;  /* 0x0000000000481947 */ /* 0x003fea0003800000 */
        /* <DEDUP_REMOVED lines=14> */
[----:B------:R0:W0:Y:S01]  /*02b0*/  SYNCS.EXCH.64 URZ, [UR8+0x32440], UR6 ;  /* 0x03244006083f75b2 */ /* 0x0000220008000100 */
[----:B------:R0:W0:Y:S01]  /*02c0*/  SYNCS.EXCH.64 URZ, [UR8+0x32438], UR4 ;  /* 0x03243804083f75b2 */ /* 0x0000220008000100 */
[----:B------:R0:W0:Y:S01]  /*02d0*/  SYNCS.EXCH.64 URZ, [UR8+0x32448], UR6 ;  /* 0x03244806083f75b2 */ /* 0x0000220008000100 */
[----:B------:R-:W-:Y:S01]  /*02e0*/  NOP ;  /* 0x0000000000007918 */ /* 0x000fe20000000000 */
.L_x_176:
        /* <DEDUP_REMOVED lines=22> */
.L_x_177:
        /* <DEDUP_REMOVED lines=18> */
.L_x_178:
        /* <DEDUP_REMOVED lines=22> */
.L_x_179:
        /* <DEDUP_REMOVED lines=23> */
.L_x_180:
[----:B------:R-:W-:Y:S01]  /*0840*/  UISETP.NE.AND UP0, UPT, UR9, URZ, UPT ;  /* 0x0000003f0900728c */ /* 0x000fe2000bf05270 */
[----:B------:R-:W-:Y:S01]  /*0850*/  NOP ;  /* 0x0000000000007918 */ /* 0x000fe20000000000 */
[----:B0-----:R-:W-:Y:S01]  /*0860*/  UMOV UR4, 0x1 ;  /* 0x0000000100047882 */ /* 0x001fe20000000000 */
[----:B------:R-:W-:Y:S01]  /*0870*/  ULDC.64 UR36, c[0x0][0x208] ;  /* 0x0000820000247ab9 */ /* 0x000fe20000000a00 */
[----:B------:R-:W-:Y:S01]  /*0880*/  USEL UR4, UR4, 0x2, !UP0 ;  /* 0x0000000204047887 */ /* 0x000fe2000c000000 */
[----:B------:R-:W-:Y:S01]  /*0890*/  BSSY B6, `(.L_x_181) ;  /* 0x0000ca0000067945 */ /* 0x000fe20003800000 */
[----:B-1234-:R-:W-:Y:S01]  /*08a0*/  BAR.SYNC.DEFER_BLOCKING 0x0 ;  /* 0x0000000000007b1d */ /* 0x01efe20000010000 */
[----:B------:R-:W-:-:S03]  /*08b0*/  PLOP3.LUT P0, PT, PT, PT, UP0, 0x80, 0x0 ;  /* 0x000000000000781c */ /* 0x000fc60003f0f008 */
[----:B------:R-:W-:-:S05]  /*08c0*/  IMAD.U32 R2, RZ, RZ, UR4 ;  /* 0x00000004ff027e24 */ /* 0x000fca000f8e00ff */
[----:B------:R0:W-:Y:S05]  /*08d0*/  STL [R1], R2 ;  /* 0x0000000201007387 */ /* 0x0001ea0000100800 */
[----:B------:R-:W-:Y:S05]  /*08e0*/  @!P0 BRA `(.L_x_182) ;  /* 0x0000008400388947 */ /* 0x000fea0003800000 */
.L_x_183:
[----:B------:R-:W-:-:S08]  /*08f0*/  NOP ;  /* 0x0000000000007918 */ /* 0x000fd00000000000 */
[----:B------:R-:W1:Y:S02]  /*0900*/  USETMAXREG.TRY_ALLOC.CTAPOOL UP0, 0xe8 ;  /* 0x000000e8000079c8 */ /* 0x000e640008000600 */
[----:B-1----:R-:W-:-:S13]  /*0910*/  PLOP3.LUT P0, PT, PT, PT, UP0, 0x80, 0x0 ;  /* 0x000000000000781c */ /* 0x002fda0003f0f008 */
[----:B------:R-:W-:Y:S05]  /*0920*/  @!P0 BRA `(.L_x_183) ;  /* 0xfffffffc00f08947 */ /* 0x000fea000383ffff */
[----:B------:R-:W1:Y:S01]  /*0930*/  S2UR UR6, SR_CTAID.Y ;  /* 0x00000000000679c3 */ /* 0x000e620000002600 */
[----:B------:R-:W-:Y:S01]  /*0940*/  ULDC UR7, c[0x0][0xd50] ;  /* 0x0003540000077ab9 */ /* 0x000fe20000000800 */
[----:B------:R-:W-:Y:S01]  /*0950*/  SHF.R.U32.HI R17, RZ, 0x7, R28 ;  /* 0x00000007ff117819 */ /* 0x000fe2000001161c */
[----:B------:R-:W-:-:S05]  /*0960*/  UISETP.NE.AND UP0, UPT, UR7, 0x1, UPT ;  /* 0x000000010700788c */ /* 0x000fca000bf05270 */
[----:B------:R-:W-:Y:S08]  /*0970*/  BAR.ARV 0x8, 0x180 ;  /* 0x0206000000007b1d */ /* 0x000ff00000002000 */
[----:B------:R-:W2:Y:S01]  /*0980*/  S2UR UR8, SR_CTAID.Z ;  /* 0x00000000000879c3 */ /* 0x000ea20000002700 */
[----:B------:R-:W-:Y:S01]  /*0990*/  ISETP.NE.AND P0, PT, R17, 0x1, PT ;  /* 0x000000011100780c */ /* 0x000fe20003f05270 */
[----:B------:R-:W-:Y:S01]  /*09a0*/  @UP0 ULDC UR4, c[0x0][0xd54] ;  /* 0x0003550000040ab9 */ /* 0x000fe20000000800 */
[----:B------:R-:W-:Y:S01]  /*09b0*/  @UP0 ULDC UR9, c[0x0][0xd58] ;  /* 0x0003560000090ab9 */ /* 0x000fe20000000800 */
[----:B-1----:R-:W-:-:S10]  /*09c0*/  UIMAD.WIDE.U32 UR4, UR6, UR4, URZ ;  /* 0x00000004060472a5 */ /* 0x002fd4000f8e003f */
[----:B------:R-:W-:Y:S06]  /*09d0*/  @!P0 BAR.ARV 0x9, 0x100 ;  /* 0x0244000000008b1d */ /* 0x000fec0000002000 */
[----:B------:R-:W-:Y:S01]  /*09e0*/  UMOV UR10, UR6 ;  /* 0x00000006000a7c82 */ /* 0x000fe20008000000 */
[----:B------:R-:W-:Y:S01]  /*09f0*/  @UP0 USHF.R.U32.HI UR10, URZ, UR9, UR5 ;  /* 0x000000093f0a0299 */ /* 0x000fe20008011605 */
[----:B--2---:R-:W-:-:S03]  /*0a00*/  ISETP.LE.AND P0, PT, RZ, UR8, PT ;  /* 0x00000008ff007c0c */ /* 0x004fc6000bf03270 */
[----:B------:R-:W-:Y:S02]  /*0a10*/  UIADD3 UR4, -UR10, URZ, URZ ;  /* 0x0000003f0a047290 */ /* 0x000fe4000fffe13f */
[----:B------:R-:W-:Y:S02]  /*0a20*/  IMAD.U32 R0, RZ, RZ, UR10 ;  /* 0x0000000aff007e24 */ /* 0x000fe4000f8e00ff */
[----:B------:R-:W-:-:S03]  /*0a30*/  UIMAD UR7, UR7, UR4, UR6 ;  /* 0x00000004070772a4 */ /* 0x000fc6000f8e0206 */
[----:B------:R1:W-:Y:S03]  /*0a40*/  STL [R1+0x4], R0 ;  /* 0x0000040001007387 */ /* 0x0003e60000100800 */
[----:B------:R-:W-:Y:S06]  /*0a50*/  @!P0 BRA `(.L_x_184) ;  /* 0x000000c8000c8947 */ /* 0x000fec0003800000 */
        /* <DEDUP_REMOVED lines=22> */
[-C--:B-1----:R-:W-:Y:S02]  /*0bc0*/  IABS R0, R3.reuse ;  /* 0x0000000300007213 */ /* 0x082fe40000000000 */
[----:B------:R-:W-:Y:S01]  /*0bd0*/  IMAD.U32 R4, RZ, RZ, UR8 ;  /* 0x00000008ff047e24 */ /* 0x000fe2000f8e00ff */
[----:B------:R-:W-:Y:S01]  /*0be0*/  IABS R5, R3 ;  /* 0x0000000300057213 */ /* 0x000fe20000000000 */
[----:B------:R-:W-:Y:S01]  /*0bf0*/  ULOP3.LUT UR8, UR8, UR7, URZ, 0x3c, !UPT ;  /* 0x0000000708087292 */ /* 0x000fe2000f8e3c3f */
[----:B------:R-:W-:Y:S02]  /*0c00*/  R2UR UR12, R0 ;  /* 0x00000000000c72ca */ /* 0x000fe400000e0000 */
[----:B------:R-:W-:-:S04]  /*0c10*/  IABS R4, R4 ;  /* 0x0000000400047213 */ /* 0x000fc80000000000 */
[----:B------:R-:W-:-:S04]  /*0c20*/  MOV R3, R4 ;  /* 0x0000000400037202 */ /* 0x000fc80000000f00 */
[----:B------:R-:W-:-:S03]  /*0c30*/  R2UR UR11, R3 ;  /* 0x00000000030b72ca */ /* 0x000fc600000e0000 */
[----:B------:R-:W1:Y:S08]  /*0c40*/  I2F.RP R0, UR12 ;  /* 0x0000000c00007d06 */ /* 0x000e700008209400 */
[----:B-1----:R-:W0:Y:S02]  /*0c50*/  MUFU.RCP R0, R0 ;  /* 0x0000000000007308 */ /* 0x002e240000001000 */
[----:B0-----:R-:W-:-:S02]  /*0c60*/  VIADD R2, R0, 0xffffffe ;  /* 0x0ffffffe00027836 */ /* 0x001fc40000000000 */
[----:B------:R-:W-:-:S04]  /*0c70*/  IMAD.MOV R0, RZ, RZ, -R5 ;  /* 0x000000ffff007224 */ /* 0x000fc800078e0a05 */
        /* <DEDUP_REMOVED lines=18> */
.L_x_185:
[----:B------:R-:W-:Y:S01]  /*0da0*/  UIMAD UR5, UR9, UR4, URZ ;  /* 0x00000004090572a4 */ /* 0x000fe2000f8e023f */
[----:B-1----:R-:W-:Y:S01]  /*0db0*/  IMAD.U32 R0, RZ, RZ, UR6 ;  /* 0x00000006ff007e24 */ /* 0x002fe2000f8e00ff */
[----:B------:R-:W-:Y:S01]  /*0dc0*/  PLOP3.LUT P0, PT, PT, PT, PT, 0x80, 0x0 ;  /* 0x000000000000781c */ /* 0x000fe20003f0f070 */
[----:B------:R-:W-:Y:S01]  /*0dd0*/  IMAD.U32 R3, RZ, RZ, UR4 ;  /* 0x00000004ff037e24 */ /* 0x000fe2000f8e00ff */
[----:B------:R-:W-:Y:S01]  /*0de0*/  MOV R4, RZ ;  /* 0x000000ff00047202 */ /* 0x000fe20000000f00 */
[----:B------:R-:W-:Y:S01]  /*0df0*/  VIADD R22, R28, 0xffffff80 ;  /* 0xffffff801c167836 */ /* 0x000fe20000000000 */
[----:B------:R-:W-:Y:S01]  /*0e00*/  CS2R R150, SRZ ;  /* 0x0000000000967805 */ /* 0x000fe2000001ff00 */
[----:B------:R-:W-:Y:S01]  /*0e10*/  IMAD.U32 R19, RZ, RZ, UR5 ;  /* 0x00000005ff137e24 */ /* 0x000fe2000f8e00ff */
        /* <DEDUP_REMOVED lines=67> */
[----:B------:R-:W-:Y:S01]  /*1250*/  CS2R R24, SRZ ;  /* 0x0000000000187805 */ /* 0x000fe2000001ff00 */
[----:B------:R-:W-:Y:S06]  /*1260*/  @!P1 BRA `(.L_x_186) ;  /* 0x0000005400889947 */ /* 0x000fec0003800000 */
[----:B------:R-:W-:Y:S01]  /*1270*/  SHF.R.S32.HI R3, RZ, 0x1f, R22 ;  /* 0x0000001fff037819 */ /* 0x000fe20000011416 */
[----:B------:R-:W1:Y:S01]  /*1280*/  S2UR UR6, SR_CgaCtaId ;  /* 0x00000000000679c3 */ /* 0x000e620000008800 */
[----:B------:R-:W-:Y:S02]  /*1290*/  UMOV UR5, 0x400 ;  /* 0x0000040000057882 */ /* 0x000fe40000000000 */
[----:B------:R-:W-:-:S04]  /*12a0*/  LEA.HI R23, R3, R22, RZ, 0x7 ;  /* 0x0000001603177211 */ /* 0x000fc800078f38ff */
[----:B------:R-:W-:-:S06]  /*12b0*/  SHF.R.S32.HI R0, RZ, 0x7, R23 ;  /* 0x00000007ff007819 */ /* 0x000fcc0000011417 */
[----:B------:R-:W2:Y:S01]  /*12c0*/  SHFL.IDX PT, R0, R0, RZ, 0x1f ;  /* 0x00001fff00007589 */ /* 0x000ea200000e0000 */
[----:B-1----:R-:W-:-:S04]  /*12d0*/  ULEA UR7, UR6, UR5, 0x18 ;  /* 0x0000000506077291 */ /* 0x002fc8000f8ec03f */
[----:B------:R-:W-:Y:S02]  /*12e0*/  UIADD3 UR6, UR7, 0x18400, URZ ;  /* 0x0001840007067890 */ /* 0x000fe4000fffe03f */
[----:B------:R-:W-:Y:S02]  /*12f0*/  IMAD.U32 R16, RZ, RZ, UR7 ;  /* 0x00000007ff107e24 */ /* 0x000fe4000f8e00ff */
[----:B------:R-:W-:Y:S01]  /*1300*/  ULOP3.LUT UP0, URZ, UR6, 0x1bf, URZ, 0xc0, !UPT ;  /* 0x000001bf063f7892 */ /* 0x000fe2000f80c03f */
[----:B--2---:R-:W-:-:S05]  /*1310*/  R2UR UR4, R0 ;  /* 0x00000000000472ca */ /* 0x004fca00000e0000 */
[----:B------:R-:W-:-:S08]  /*1320*/  PLOP3.LUT P0, PT, PT, PT, UP0, 0x80, 0x0 ;  /* 0x000000000000781c */ /* 0x000fd00003f0f008 */
[----:B------:R-:W-:-:S04]  /*1330*/  ULEA.HI UR5, UR4, UR4, URZ, 0x1 ;  /* 0x0000000404057291 */ /* 0x000fc8000f8f083f */
[----:B------:R-:W-:-:S04]  /*1340*/  ULOP3.LUT UR5, UR5, 0xffffe, URZ, 0xc0, !UPT ;  /* 0x000ffffe05057892 */ /* 0x000fc8000f8ec03f */
[----:B------:R-:W-:Y:S01]  /*1350*/  UIADD3 UR40, UR4, -UR5, URZ ;  /* 0x8000000504287290 */ /* 0x000fe2000fffe03f */
[----:B------:R-:W-:Y:S11]  /*1360*/  @!P0 BRA `(.L_x_187) ;  /* 0x0000000000408947 */ /* 0x000ff60003800000 */
[----:B------:R-:W-:Y:S01]  /*1370*/  MOV R0, 0x0 ;  /* 0x0000000000007802 */ /* 0x000fe20000000f00 */
[----:B------:R-:W-:Y:S01]  /*1380*/  ULDC.64 UR4, c[0x4][0x98] ;  /* 0x0100260000047ab9 */ /* 0x000fe20000000a00 */
[----:B------:R-:W-:Y:S01]  /*1390*/  ULDC.64 UR6, c[0x4][0x38] ;  /* 0x01000e0000067ab9 */ /* 0x000fe20000000a00 */
[----:B------:R-:W-:Y:S01]  /*13a0*/  IMAD.U32 R4, RZ, RZ, UR4 ;  /* 0x00000004ff047e24 */ /* 0x000fe2000f8e00ff */
[----:B0-----:R0:W1:Y:S01]  /*13b0*/  LDC.64 R2, c[0x4][R0] ;  /* 0x0100000000027b82 */ /* 0x0010620000000a00 */
        /* <DEDUP_REMOVED lines=10> */
[----:B-1----:R-:W-:Y:S05]  /*1460*/  CALL.ABS.NOINC R2 ;  /* 0x0000000002007343 */ /* 0x002fea0003c00000 */
.L_x_187:
[----:B------:R-:W-:Y:S01]  /*1470*/  R2UR UR4, R16 ;  /* 0x00000000100472ca */ /* 0x000fe200000e0000 */
[----:B------:R-:W-:Y:S01]  /*1480*/  VIADD R210, R17, 0x8 ;  /* 0x0000000811d27836 */ /* 0x000fe20000000000 */
[----:B------:R-:W-:-:S11]  /*1490*/  SHF.L.U32 R0, RZ, 0x1f, RZ ;  /* 0x0000001fff007819 */ /* 0x000fd600000006ff */
[----:B------:R-:W1:Y:S02]  /*14a0*/  SYNCS.PHASECHK.TRANS64.TRYWAIT P0, [UR4+0x32400], R0 ;  /* 0x03240000ff0075a7 */ /* 0x000e640008000144 */
[----:B-1----:R-:W-:Y:S05]  /*14b0*/  @!P0 BRA `(.L_x_188) ;  /* 0x000000bc007c8947 */ /* 0x002fea0003800000 */
.L_x_265:
[----:B------:R-:W-:Y:S05]  /*14c0*/  WARPSYNC.ALL ;  /* 0x0000000000007948 */ /* 0x000fea0003800000 */
[----:B0-----:R-:W2:Y:S01]  /*14d0*/  LDL R2, [R1] ;  /* 0x0000000001027983 */ /* 0x001ea20000100800 */
[----:B------:R0:W-:Y:S01]  /*14e0*/  BAR.SYNC.DEFER_BLOCKING R210, 0x100 ;  /* 0x000400d20000751d */ /* 0x0001e20000010000 */
[----:B--2---:R-:W-:-:S13]  /*14f0*/  R2UR UR4, R2 ;  /* 0x00000000020472ca */ /* 0x004fda00000e0000 */
[----:B------:R-:W-:-:S04]  /*1500*/  ULOP3.LUT UR4, UR4, 0x1, URZ, 0xfc, !UPT ;  /* 0x0000000104047892 */ /* 0x000fc8000f8efc3f */
[----:B------:R-:W-:-:S06]  /*1510*/  UISETP.NE.AND UP0, UPT, UR4, 0x3, UPT ;  /* 0x000000030400788c */ /* 0x000fcc000bf05270 */
[----:B------:R-:W-:-:S13]  /*1520*/  PLOP3.LUT P0, PT, PT, PT, UP0, 0x80, 0x0 ;  /* 0x000000000000781c */ /* 0x000fda0003f0f008 */
[----:B0-----:R-:W-:Y:S05]  /*1530*/  @!P0 BRA `(.L_x_189) ;  /* 0x0000000000048947 */ /* 0x001fea0003800000 */
[----:B------:R-:W-:Y:S01]  /*1540*/  BPT.TRAP 0x1 ;  /* 0x000000040000795c */ /* 0x000fe20000300000 */
.L_x_189:
[----:B------:R-:W-:-:S13]  /*1550*/  R2UR UR4, R16 ;  /* 0x00000000100472ca */ /* 0x000fda00000e0000 */
[----:B------:R0:W2:Y:S01]  /*1560*/  SYNCS.PHASECHK.TRANS64.TRYWAIT P1, [UR4+0x32430], R0 ;  /* 0x03243000ff0075a7 */ /* 0x0000a20008020144 */
[----:B------:R-:W-:Y:S05]  /*1570*/  @!P0 BRA `(.L_x_190) ;  /* 0x0000000000048947 */ /* 0x000fea0003800000 */
[----:B------:R-:W-:Y:S01]  /*1580*/  BPT.TRAP 0x1 ;  /* 0x000000040000795c */ /* 0x000fe20000300000 */
.L_x_190:
[----:B--2---:R-:W-:Y:S05]  /*1590*/  @P1 BRA `(.L_x_191) ;  /* 0x00000000000c1947 */ /* 0x004fea0003800000 */
[----:B------:R-:W-:-:S13]  /*15a0*/  R2UR UR4, R16 ;  /* 0x00000000100472ca */ /* 0x000fda00000e0000 */
[----:B------:R-:W2:Y:S02]  /*15b0*/  SYNCS.PHASECHK.TRANS64.TRYWAIT P1, [UR4+0x32430], R0 ;  /* 0x03243000ff0075a7 */ /* 0x000ea40008020144 */
[----:B--2---:R-:W-:Y:S05]  /*15c0*/  @!P1 BRA `(.L_x_192) ;  /* 0x000000bc00549947 */ /* 0x004fea0003800000 */
.L_x_191:
[----:B------:R-:W-:Y:S01]  /*15d0*/  R2UR UR9, R16 ;  /* 0x00000000100972ca */ /* 0x000fe200000e0000 */
[----:B------:R-:W-:Y:S01]  /*15e0*/  WARPGROUP.ARRIVE ;  /* 0x00000000000079c5 */ /* 0x000fe20000000000 */
[----:B------:R-:W-:Y:S01]  /*15f0*/  UMOV UR7, 0x40000040 ;  /* 0x4000004000077882 */ /* 0x000fe20000000000 */
[----:B------:R-:W-:Y:S01]  /*1600*/  UMOV UR13, 0x40000040 ;  /* 0x40000040000d7882 */ /* 0x000fe20000000000 */
[----:B------:R-:W-:Y:S02]  /*1610*/  IMAD.U32 R15, RZ, RZ, UR7 ;  /* 0x00000007ff0f7e24 */ /* 0x000fe4000f8e00ff */
[----:B------:R-:W-:-:S07]  /*1620*/  IMAD.U32 R13, RZ, RZ, UR13 ;  /* 0x0000000dff0d7e24 */ /* 0x000fce000f8e00ff */
[----:B------:R-:W-:Y:S02]  /*1630*/  ULEA UR40, UR40, UR9, 0xd ;  /* 0x0000000928287291 */ /* 0x000fe4000f8e683f */
[----:B------:R-:W-:Y:S02]  /*1640*/  UIADD3 UR5, UR9, 0x1c400, URZ ;  /* 0x0001c40009057890 */ /* 0x000fe4000fffe03f */
[----:B------:R-:W-:Y:S02]  /*1650*/  UIADD3 UR4, UR40, 0x18400, URZ ;  /* 0x0001840028047890 */ /* 0x000fe4000fffe03f */
[----:B------:R-:W-:Y:S02]  /*1660*/  USHF.R.U32.HI UR5, URZ, 0x4, UR5 ;  /* 0x000000043f057899 */ /* 0x000fe40008011605 */
[----:B------:R-:W-:Y:S02]  /*1670*/  USHF.R.U32.HI UR4, URZ, 0x4, UR4 ;  /* 0x000000043f047899 */ /* 0x000fe40008011604 */
[----:B------:R-:W-:-:S02]  /*1680*/  ULOP3.LUT UR5, UR5, 0x3fff, URZ, 0xc0, !UPT ;  /* 0x00003fff05057892 */ /* 0x000fc4000f8ec03f */
[----:B------:R-:W-:Y:S02]  /*1690*/  ULOP3.LUT UR4, UR4, 0x3fff, URZ, 0xc0, !UPT ;  /* 0x00003fff04047892 */ /* 0x000fe4000f8ec03f */
[----:B------:R-:W-:Y:S02]  /*16a0*/  ULOP3.LUT UR10, UR5, 0x10000, URZ, 0xfc, !UPT ;  /* 0x00010000050a7892 */ /* 0x000fe4000f8efc3f */
[----:B------:R-:W-:Y:S01]  /*16b0*/  ULOP3.LUT UR8, UR4, 0x10000, URZ, 0xfc, !UPT ;  /* 0x0001000004087892 */ /* 0x000fe2000f8efc3f */
[----:B------:R-:W-:-:S03]  /*16c0*/  UMOV UR5, UR7 ;  /* 0x0000000700057c82 */ /* 0x000fc60008000000 */
[----:B------:R-:W-:-:S03]  /*16d0*/  MOV R17, UR10 ;  /* 0x0000000a00117c02 */ /* 0x000fc60008000f00 */
[----:B------:R-:W-:Y:S02]  /*16e0*/  UMOV UR6, UR8 ;  /* 0x0000000800067c82 */ /* 0x000fe40008000000 */
[----:B------:R-:W-:Y:S01]  /*16f0*/  IMAD.U32 R14, RZ, RZ, UR6 ;  /* 0x00000006ff0e7e24 */ /* 0x000fe2000f8e00ff */
[----:B------:R-:W-:Y:S01]  /*1700*/  UMOV UR4, UR6 ;  /* 0x0000000600047c82 */ /* 0x000fe20008000000 */
[----:B------:R-:W-:Y:S02]  /*1710*/  UMOV UR6, UR10 ;  /* 0x0000000a00067c82 */ /* 0x000fe40008000000 */
[----:B------:R-:W-:Y:S01]  /*1720*/  HGMMA.64x96x16.F32.BF16 R24, gdesc[UR4], RZ, !UPT, gsb0 ;  /* 0x01600000041879f0 */ /* 0x000fe2000c0018ff */
[----:B------:R-:W-:Y:S02]  /*1730*/  UIADD3 UR4, UR8, 0x2, URZ ;  /* 0x0000000208047890 */ /* 0x000fe4000fffe03f */
[----:B------:R-:W-:Y:S01]  /*1740*/  UIADD3 UR6, UR10, 0x2, URZ ;  /* 0x000000020a067890 */ /* 0x000fe2000fffe03f */
[----:B------:R-:W-:Y:S01]  /*1750*/  UMOV UR5, UR13 ;  /* 0x0000000d00057c82 */ /* 0x000fe20008000000 */
[----:B------:R-:W-:Y:S01]  /*1760*/  UMOV UR7, 0x40000040 ;  /* 0x4000004000077882 */ /* 0x000fe20000000000 */
[----:B------:R-:W-:-:S02]  /*1770*/  UMOV UR13, 0x40000040 ;  /* 0x40000040000d7882 */ /* 0x000fc40000000000 */
[----:B------:R-:W-:Y:S01]  /*1780*/  UMOV UR12, UR4 ;  /* 0x00000004000c7c82 */ /* 0x000fe20008000000 */
[----:B------:R-:W-:Y:S01]  /*1790*/  IMAD.U32 R11, RZ, RZ, UR13 ;  /* 0x0000000dff0b7e24 */ /* 0x000fe2000f8e00ff */
[----:B------:R-:W-:Y:S01]  /*17a0*/  UMOV UR4, UR12 ;  /* 0x0000000c00047c82 */ /* 0x000fe20008000000 */
[----:B------:R-:W-:Y:S01]  /*17b0*/  IMAD.U32 R12, RZ, RZ, UR12 ;  /* 0x0000000cff0c7e24 */ /* 0x000fe2000f8e00ff */
[----:B------:R-:W-:Y:S02]  /*17c0*/  WARPGROUP.DEPBAR.LE gsb0, 0x0 ;  /* 0x00008000000079c5 */ /* 0x000fe40000010000 */
[----:B------:R-:W-:-:S06]  /*17d0*/  WARPGROUP.ARRIVE ;  /* 0x00000000000079c5 */ /* 0x000fcc0000000000 */
[----:B------:R-:W-:Y:S01]  /*17e0*/  HGMMA.64x96x16.F32.BF16 R24, gdesc[UR4], R24, gsb0 ;  /* 0x01600000041879f0 */ /* 0x000fe20008001818 */
[----:B------:R-:W-:Y:S02]  /*17f0*/  UIADD3 UR4, UR8, 0x4, URZ ;  /* 0x0000000408047890 */ /* 0x000fe4000fffe03f */
[----:B------:R-:W-:Y:S01]  /*1800*/  UIADD3 UR6, UR10, 0x4, URZ ;  /* 0x000000040a067890 */ /* 0x000fe2000fffe03f */
[----:B------:R-:W-:Y:S01]  /*1810*/  UMOV UR5, UR13 ;  /* 0x0000000d00057c82 */ /* 0x000fe20008000000 */
[----:B------:R-:W-:-:S03]  /*1820*/  UMOV UR7, 0x40000040 ;  /* 0x4000004000077882 */ /* 0x000fc60000000000 */
[----:B------:R-:W-:Y:S02]  /*1830*/  UMOV UR12, UR4 ;  /* 0x00000004000c7c82 */ /* 0x000fe40008000000 */
[----:B------:R-:W-:Y:S01]  /*1840*/  UMOV UR4, UR12 ;  /* 0x0000000c00047c82 */ /* 0x000fe20008000000 */
[----:B------:R-:W-:Y:S01]  /*1850*/  IMAD.U32 R10, RZ, RZ, UR12 ;  /* 0x0000000cff0a7e24 */ /* 0x000fe2000f8e00ff */
[----:B------:R-:W-:Y:S02]  /*1860*/  WARPGROUP.DEPBAR.LE gsb0, 0x0 ;  /* 0x00008000000079c5 */ /* 0x000fe40000010000 */
[----:B------:R-:W-:-:S06]  /*1870*/  WARPGROUP.ARRIVE ;  /* 0x00000000000079c5 */ /* 0x000fcc0000000000 */
[----:B------:R-:W-:Y:S01]  /*1880*/  HGMMA.64x96x16.F32.BF16 R24, gdesc[UR4], R24, gsb0 ;  /* 0x01600000041879f0 */ /* 0x000fe20008001818 */
[----:B------:R-:W-:Y:S02]  /*1890*/  UIADD3 UR4, UR8, 0x6, URZ ;  /* 0x0000000608047890 */ /* 0x000fe4000fffe03f */
[----:B------:R-:W-:Y:S01]  /*18a0*/  UIADD3 UR6, UR10, 0x6, URZ ;  /* 0x000000060a067890 */ /* 0x000fe2000fffe03f */
[----:B------:R-:W-:Y:S01]  /*18b0*/  UMOV UR5, 0x40000040 ;  /* 0x4000004000057882 */ /* 0x000fe20000000000 */
[----:B------:R-:W-:Y:S02]  /*18c0*/  UMOV UR7, 0x40000040 ;  /* 0x4000004000077882 */ /* 0x000fe40000000000 */
[----:B------:R-:W-:Y:S02]  /*18d0*/  IMAD.U32 R8, RZ, RZ, UR4 ;  /* 0x00000004ff087e24 */ /* 0x000fe4000f8e00ff */
[----:B------:R-:W-:Y:S01]  /*18e0*/  IMAD.U32 R9, RZ, RZ, UR5 ;  /* 0x00000005ff097e24 */ /* 0x000fe2000f8e00ff */
[----:B------:R-:W-:-:S02]  /*18f0*/  WARPGROUP.DEPBAR.LE gsb0, 0x0 ;  /* 0x00008000000079c5 */ /* 0x000fc40000010000 */
[----:B------:R-:W-:-:S06]  /*1900*/  WARPGROUP.ARRIVE ;  /* 0x00000000000079c5 */ /* 0x000fcc0000000000 */
[----:B------:R-:W-:Y:S03]  /*1910*/  HGMMA.64x96x16.F32.BF16 R24, gdesc[UR4], R24, gsb0 ;  /* 0x01600000041879f0 */ /* 0x000fe60008001818 */
[----:B------:R-:W-:Y:S02]  /*1920*/  WARPGROUP.DEPBAR.LE gsb0, 0x0 ;  /* 0x00008000000079c5 */ /* 0x000fe40000010000 */
[----:B------:R-:W2:Y:S02]  /*1930*/  SYNCS.PHASECHK.TRANS64.TRYWAIT P1, [UR9+0x32410], R0 ;  /* 0x03241000ff0075a7 */ /* 0x000ea40008020149 */
[----:B--2---:R-:W-:Y:S05]  /*1940*/  @!P1 BRA `(.L_x_193) ;  /* 0x000000b800909947 */ /* 0x004fea0003800000 */
.L_x_266:
[----:B------:R-:W-:Y:S05]  /*1950*/  @!P0 BRA `(.L_x_194) ;  /* 0x0000000000048947 */ /* 0x000fea0003800000 */
[----:B------:R-:W-:Y:S01]  /*1960*/  BPT.TRAP 0x1 ;  /* 0x000000040000795c */ /* 0x000fe20000300000 */
.L_x_194:
[----:B------:R-:W-:-:S13]  /*1970*/  R2UR UR4, R16 ;  /* 0x00000000100472ca */ /* 0x000fda00000e0000 */
[----:B------:R2:W3:Y:S01]  /*1980*/  SYNCS.PHASECHK.TRANS64.TRYWAIT P1, [UR4+0x32450], R0 ;  /* 0x03245000ff0075a7 */ /* 0x0004e20008020144 */
[----:B------:R-:W-:Y:S05]  /*1990*/  @!P0 BRA `(.L_x_195) ;  /* 0x0000000000048947 */ /* 0x000fea0003800000 */
[----:B------:R-:W-:Y:S01]  /*19a0*/  BPT.TRAP 0x1 ;  /* 0x000000040000795c */ /* 0x000fe20000300000 */
.L_x_195:
[----:B---3--:R-:W-:Y:S05]  /*19b0*/  @P1 BRA `(.L_x_196) ;  /* 0x00000000000c1947 */ /* 0x008fea0003800000 */
[----:B------:R-:W-:-:S13]  /*19c0*/  R2UR UR4, R16 ;  /* 0x00000000100472ca */ /* 0x000fda00000e0000 */
[----:B------:R-:W3:Y:S02]  /*19d0*/  SYNCS.PHASECHK.TRANS64.TRYWAIT P1, [UR4+0x32450], R0 ;  /* 0x03245000ff0075a7 */ /* 0x000ee40008020144 */
[----:B---3--:R-:W-:Y:S05]  /*19e0*/  @!P1 BRA `(.L_x_197) ;  /* 0x000000b800849947 */ /* 0x008fea0003800000 */
.L_x_196:
[----:B------:R-:W-:Y:S01]  /*19f0*/  R2UR UR4, R16 ;  /* 0x00000000100472ca */ /* 0x000fe200000e0000 */
[----:B------:R-:W-:Y:S01]  /*1a00*/  UIADD3 UR40, UR40, 0x22400, URZ ;  /* 0x0002240028287890 */ /* 0x000fe2000fffe03f */
[----:B------:R-:W-:Y:S01]  /*1a10*/  WARPGROUP.ARRIVE ;  /* 0x00000000000079c5 */ /* 0x000fe20000000000 */
[----:B------:R-:W-:Y:S01]  /*1a20*/  UMOV UR9, 0x40000040 ;  /* 0x4000004000097882 */ /* 0x000fe20000000000 */
[----:B------:R-:W-:Y:S01]  /*1a30*/  UMOV UR11, 0x40000040 ;  /* 0x40000040000b7882 */ /* 0x000fe20000000000 */
[----:B------:R-:W-:Y:S01]  /*1a40*/  USHF.R.U32.HI UR40, URZ, 0x4, UR40 ;  /* 0x000000043f287899 */ /* 0x000fe20008011628 */
[----:B------:R-:W-:Y:S01]  /*1a50*/  IMAD.U32 R7, RZ, RZ, UR9 ;  /* 0x00000009ff077e24 */ /* 0x000fe2000f8e00ff */
[----:B------:R-:W-:Y:S01]  /*1a60*/  UMOV UR13, 0x40000040 ;  /* 0x40000040000d7882 */ /* 0x000fe20000000000 */
[----:B------:R-:W-:Y:S01]  /*1a70*/  UMOV UR5, 0x40000040 ;  /* 0x4000004000057882 */ /* 0x000fe20000000000 */
[----:B------:R-:W-:Y:S01]  /*1a80*/  ULOP3.LUT UR6, UR40, 0x3fff, URZ, 0xc0, !UPT ;  /* 0x00003fff28067892 */ /* 0x000fe2000f8ec03f */
[----:B------:R-:W-:Y:S01]  /*1a90*/  IMAD.U32 R5, RZ, RZ, UR13 ;  /* 0x0000000dff057e24 */ /* 0x000fe2000f8e00ff */
[----:B------:R-:W-:Y:S01]  /*1aa0*/  UMOV UR15, 0x40000040 ;  /* 0x40000040000f7882 */ /* 0x000fe20000000000 */
[----:B------:R-:W-:Y:S01]  /*1ab0*/  UMOV UR17, 0x40000040 ;  /* 0x4000004000117882 */ /* 0x000fe20000000000 */
[----:B------:R-:W-:Y:S01]  /*1ac0*/  UIADD3 UR4, UR4, 0x400, URZ ;  /* 0x0000040004047890 */ /* 0x000fe2000fffe03f */
[----:B------:R-:W3:Y:S01]  /*1ad0*/  S2R R20, SR_TID.X ;  /* 0x0000000000147919 */ /* 0x000ee20000002100 */
[----:B------:R-:W-:-:S02]  /*1ae0*/  ULOP3.LUT UR6, UR6, 0x10000, URZ, 0xfc, !UPT ;  /* 0x0001000006067892 */ /* 0x000fc4000f8efc3f */
[----:B------:R-:W-:Y:S02]  /*1af0*/  USHF.R.U32.HI UR4, URZ, 0x4, UR4 ;  /* 0x000000043f047899 */ /* 0x000fe40008011604 */
[----:B------:R-:W-:Y:S02]  /*1b00*/  UIADD3 UR16, UR6, 0x404, URZ ;  /* 0x0000040406107890 */ /* 0x000fe4000fffe03f */
[----:B------:R-:W-:Y:S01]  /*1b10*/  ULOP3.LUT UR7, UR4, 0x3fff, URZ, 0xc0, !UPT ;  /* 0x00003fff04077892 */ /* 0x000fe2000f8ec03f */
[----:B------:R-:W-:Y:S01]  /*1b20*/  UMOV UR8, UR6 ;  /* 0x0000000600087c82 */ /* 0x000fe20008000000 */
[----:B------:R-:W-:Y:S01]  /*1b30*/  UIADD3 UR4, UR6, 0x2, URZ ;  /* 0x0000000206047890 */ /* 0x000fe2000fffe03f */
[----:B------:R-:W-:Y:S01]  /*1b40*/  MOV R6, UR8 ;  /* 0x0000000800067c02 */ /* 0x000fe20008000f00 */
[----:B------:R-:W-:Y:S01]  /*1b50*/  ULOP3.LUT UR57, UR7, 0x10000, URZ, 0xfc, !UPT ;  /* 0x0001000007397892 */ /* 0x000fe2000f8efc3f */
[----:B------:R-:W-:Y:S01]  /*1b60*/  UMOV UR19, 0x40000040 ;  /* 0x4000004000137882 */ /* 0x000fe20000000000 */
[----:B------:R-:W-:-:S03]  /*1b70*/  UIADD3 UR20, UR6, 0x406, URZ ;  /* 0x0000040606147890 */ /* 0x000fc6000fffe03f */
[----:B------:R-:W-:Y:S01]  /*1b80*/  UMOV UR12, UR4 ;  /* 0x00000004000c7c82 */ /* 0x000fe20008000000 */
[----:B------:R-:W-:Y:S01]  /*1b90*/  UIADD3 UR4, UR6, 0x4, URZ ;  /* 0x0000000406047890 */ /* 0x000fe2000fffe03f */
[----:B------:R-:W-:Y:S01]  /*1ba0*/  IMAD.U32 R4, RZ, RZ, UR12 ;  /* 0x0000000cff047e24 */ /* 0x000fe2000f8e00ff */
[----:B------:R-:W-:Y:S01]  /*1bb0*/  UMOV UR10, UR57 ;  /* 0x00000039000a7c82 */ /* 0x000fe20008000000 */
[----:B------:R-:W-:Y:S01]  /*1bc0*/  UIADD3 UR14, UR57, 0x302, URZ ;  /* 0x00000302390e7890 */ /* 0x000fe2000fffe03f */
[----:B------:R-:W-:Y:S01]  /*1bd0*/  HGMMA.64x96x16.F32.BF16 R24, gdesc[UR8], R24, gsb0 ;  /* 0x01600000081879f0 */ /* 0x000fe20008001818 */
[----:B------:R-:W-:Y:S02]  /*1be0*/  UIADD3 UR10, UR57, 0x2, URZ ;  /* 0x00000002390a7890 */ /* 0x000fe4000fffe03f */
[----:B------:R-:W-:Y:S01]  /*1bf0*/  IMAD.U32 R18, RZ, RZ, UR57 ;  /* 0x00000039ff127e24 */ /* 0x000fe2000f8e00ff */
[----:B------:R-:W-:Y:S01]  /*1c00*/  UMOV UR8, UR12 ;  /* 0x0000000c00087c82 */ /* 0x000fe20008000000 */
[----:B------:R-:W-:Y:S01]  /*1c10*/  UMOV UR9, UR13 ;  /* 0x0000000d00097c82 */ /* 0x000fe20008000000 */
[----:B------:R-:W-:Y:S01]  /*1c20*/  UMOV UR11, 0x40000040 ;  /* 0x40000040000b7882 */ /* 0x000fe20000000000 */
[----:B------:R-:W-:Y:S01]  /*1c30*/  UMOV UR12, UR4 ;  /* 0x00000004000c7c82 */ /* 0x000fe20008000000 */
[----:B------:R-:W-:Y:S01]  /*1c40*/  UMOV UR13, 0x40000040 ;  /* 0x40000040000d7882 */ /* 0x000fe20000000000 */
[----:B------:R-:W-:Y:S01]  /*1c50*/  UIADD3 UR4, UR6, 0x6, URZ ;  /* 0x0000000606047890 */ /* 0x000fe2000fffe03f */
[----:B------:R-:W-:Y:S01]  /*1c60*/  IMAD.U32 R2, RZ, RZ, UR12 ;  /* 0x0000000cff027e24 */ /* 0x000fe2000f8e00ff */
[----:B------:R-:W-:Y:S01]  /*1c70*/  UIADD3 UR18, UR57, 0x304, URZ ;  /* 0x0000030439127890 */ /* 0x000fe2000fffe03f */
[----:B-1----:R-:W-:Y:S01]  /*1c80*/  IMAD.U32 R3, RZ, RZ, UR13 ;  /* 0x0000000dff037e24 */ /* 0x002fe2000f8e00ff */
[----:B------:R-:W-:Y:S01]  /*1c90*/  UIADD3 UR22, UR57, 0x306, URZ ;  /* 0x0000030639167890 */ /* 0x000fe2000fffe03f */
[----:B---3--:R-:W-:Y:S01]  /*1ca0*/  SHF.R.U32.HI R20, RZ, 0x7, R20 ;  /* 0x00000007ff147819 */ /* 0x008fe20000011614 */
[----:B------:R-:W-:Y:S01]  /*1cb0*/  UMOV UR21, 0x40000040 ;  /* 0x4000004000157882 */ /* 0x000fe20000000000 */
[----:B------:R-:W-:Y:S01]  /*1cc0*/  UMOV UR23, 0x40000040 ;  /* 0x4000004000177882 */ /* 0x000fe20000000000 */
[----:B------:R-:W-:Y:S01]  /*1cd0*/  UIADD3 UR24, UR6, 0x800, URZ ;  /* 0x0000080006187890 */ /* 0x000fe2000fffe03f */
[----:B0-2---:R-:W-:Y:S01]  /*1ce0*/  IADD3 R0, -R20, 0xb, RZ ;  /* 0x0000000b14007810 */ /* 0x005fe20007ffe1ff */
[----:B------:R-:W-:Y:S01]  /*1cf0*/  UIADD3 UR26, UR57, 0x600, URZ ;  /* 0x00000600391a7890 */ /* 0x000fe2000fffe03f */
[----:B------:R-:W-:Y:S01]  /*1d00*/  UMOV UR25, 0x40000040 ;  /* 0x4000004000197882 */ /* 0x000fe20000000000 */
[----:B------:R-:W-:Y:S01]  /*1d10*/  UMOV UR27, 0x40000040 ;  /* 0x40000040001b7882 */ /* 0x000fe20000000000 */
[----:B------:R-:W-:-:S02]  /*1d20*/  UIADD3 UR28, UR6, 0x802, URZ ;  /* 0x00000802061c7890 */ /* 0x000fc4000fffe03f */
[----:B------:R-:W-:Y:S01]  /*1d30*/  UIADD3 UR30, UR57, 0x602, URZ ;  /* 0x00000602391e7890 */ /* 0x000fe2000fffe03f */
[----:B------:R-:W-:Y:S01]  /*1d40*/  UMOV UR29, 0x40000040 ;  /* 0x40000040001d7882 */ /* 0x000fe20000000000 */
[----:B------:R-:W-:Y:S01]  /*1d50*/  UMOV UR31, 0x40000040 ;  /* 0x40000040001f7882 */ /* 0x000fe20000000000 */
[----:B------:R-:W-:Y:S02]  /*1d60*/  UIADD3 UR32, UR6, 0x804, URZ ;  /* 0x0000080406207890 */ /* 0x000fe4000fffe03f */
[----:B------:R-:W-:Y:S01]  /*1d70*/  UIADD3 UR34, UR57, 0x604, URZ ;  /* 0x0000060439227890 */ /* 0x000fe2000fffe03f */
[----:B------:R-:W-:Y:S01]  /*1d80*/  UMOV UR33, 0x40000040 ;  /* 0x4000004000217882 */ /* 0x000fe20000000000 */
[----:B------:R-:W-:Y:S01]  /*1d90*/  UMOV UR35, 0x40000040 ;  /* 0x4000004000237882 */ /* 0x000fe20000000000 */
[----:B------:R-:W-:Y:S02]  /*1da0*/  UIADD3 UR40, UR6, 0x806, URZ ;  /* 0x0000080606287890 */ /* 0x000fe4000fffe03f */
        /* <DEDUP_REMOVED lines=18> */
[----:B------:R-:W-:Y:S02]  /*1ed0*/  WARPGROUP.DEPBAR.LE gsb0, 0x0 ;  /* 0x00008000000079c5 */ /* 0x000fe40000010000 */
[----:B------:R-:W-:-:S06]  /*1ee0*/  WARPGROUP.ARRIVE ;  /* 0x00000000000079c5 */ /* 0x000fcc0000000000 */
[----:B------:R-:W-:Y:S01]  /*1ef0*/  HGMMA.64x96x16.F32.BF16 R24, gdesc[UR8], R24, gsb0 ;  /* 0x01600000081879f0 */ /* 0x000fe20008001818 */
[----:B------:R-:W-:Y:S01]  /*1f00*/  UIADD3 UR10, UR57, 0x4, URZ ;  /* 0x00000004390a7890 */ /* 0x000fe2000fffe03f */
[----:B------:R-:W-:Y:S01]  /*1f10*/  UMOV UR8, UR12 ;  /* 0x0000000c00087c82 */ /* 0x000fe20008000000 */
[----:B------:R-:W-:Y:S01]  /*1f20*/  UMOV UR9, UR13 ;  /* 0x0000000d00097c82 */ /* 0x000fe20008000000 */
[----:B------:R-:W-:Y:S01]  /*1f30*/  UMOV UR11, 0x40000040 ;  /* 0x40000040000b7882 */ /* 0x000fe20000000000 */
        /* <DEDUP_REMOVED lines=9> */
[----:B------:R-:W-:Y:S02]  /*1fd0*/  WARPGROUP.DEPBAR.LE gsb0, 0x0 ;  /* 0x00008000000079c5 */ /* 0x000fe40000010000 */
[----:B------:R-:W-:-:S06]  /*1fe0*/  WARPGROUP.ARRIVE ;  /* 0x00000000000079c5 */ /* 0x000fcc0000000000 */
[----:B------:R-:W-:Y:S01]  /*1ff0*/  HGMMA.64x96x16.F32.BF16 R24, gdesc[UR8], R24, gsb0 ;  /* 0x01600000081879f0 */ /* 0x000fe20008001818 */
[----:B------:R-:W-:Y:S02]  /*2000*/  UIADD3 UR8, UR6, 0x400, URZ ;  /* 0x0000040006087890 */ /* 0x000fe4000fffe03f */
[----:B------:R-:W-:Y:S01]  /*2010*/  UIADD3 UR10, UR57, 0x300, URZ ;  /* 0x00000300390a7890 */ /* 0x000fe2000fffe03f */
[----:B------:R-:W-:Y:S01]  /*2020*/  UMOV UR9, 0x40000040 ;  /* 0x4000004000097882 */ /* 0x000fe20000000000 */
        /* <DEDUP_REMOVED lines=42> */
.L_x_198:
[----:B------:R-:W-:Y:S01]  /*22d0*/  LOP3.LUT R23, R23, 0xffffff80, RZ, 0xc0, !PT ;  /* 0xffffff8017177812 */ /* 0x000fe200078ec0ff */
[----:B------:R-:W-:Y:S01]  /*22e0*/  UIMAD UR39, UR38, -0x60, UR39 ;  /* 0xffffffa0262778a4 */ /* 0x000fe2000f8e0227 */
[----:B------:R-:W1:Y:S01]  /*22f0*/  S2UR UR11, SR_CgaCtaId ;  /* 0x00000000000b79c3 */ /* 0x000e620000008800 */
[----:B------:R-:W-:Y:S01]  /*2300*/  R2UR UR10, R16 ;  /* 0x00000000100a72ca */ /* 0x000fe200000e0000 */
[----:B------:R-:W-:Y:S01]  /*2310*/  ULDC UR6, c[0x0][0xa80] ;  /* 0x0002a00000067ab9 */ /* 0x000fe20000000800 */
[----:B------:R-:W-:Y:S01]  /*2320*/  IADD3 R23, R22, -R23, RZ ;  /* 0x8000001716177210 */ /* 0x000fe20007ffe0ff */
[----:B------:R-:W-:Y:S02]  /*2330*/  UIADD3 UR39, UR39, 0x60, URZ ;  /* 0x0000006027277890 */ /* 0x000fe4000fffe03f */
[----:B------:R-:W-:Y:S01]  /*2340*/  ULOP3.LUT UR7, UR7, 0x3000000, URZ, 0xfc, !UPT ;  /* 0x0300000007077892 */ /* 0x000fe2000f8efc3f */
[----:B------:R-:W-:Y:S01]  /*2350*/  SHF.R.S32.HI R20, RZ, 0x1f, R23 ;  /* 0x0000001fff147819 */ /* 0x000fe20000011417 */
[----:B------:R-:W-:-:S02]  /*2360*/  UMOV UR15, 0x40000040 ;  /* 0x40000040000f7882 */ /* 0x000fc40000000000 */
[----:B------:R-:W-:Y:S01]  /*2370*/  IMAD.U32 R21, RZ, RZ, UR39 ;  /* 0x00000027ff157e24 */ /* 0x000fe2000f8e00ff */
[----:B------:R-:W-:Y:S02]  /*2380*/  LEA.HI R20, R20, R23, RZ, 0x2 ;  /* 0x0000001714147211 */ /* 0x000fe400078f10ff */
[----:B------:R-:W-:Y:S01]  /*2390*/  UMOV UR14, UR7 ;  /* 0x00000007000e7c82 */ /* 0x000fe20008000000 */
[----:B------:R-:W-:Y:S01]  /*23a0*/  UIADD3 UR10, UR10, 0x32440, URZ ;  /* 0x000324400a0a7890 */ /* 0x000fe2000fffe03f */
[----:B------:R-:W-:-:S05]  /*23b0*/  LOP3.LUT R20, R20, 0x7ffffffc, RZ, 0xc0, !PT ;  /* 0x7ffffffc14147812 */ /* 0x000fca00078ec0ff */
[----:B------:R-:W-:-:S04]  /*23c0*/  IMAD.IADD R20, R23, 0x1, -R20 ;  /* 0x0000000117147824 */ /* 0x000fc800078e0a14 */
[----:B------:R-:W-:Y:S01]  /*23d0*/  IMAD R20, R20, -0x2, R21 ;  /* 0xfffffffe14147824 */ /* 0x000fe200078e0215 */
[----:B-1----:R-:W-:-:S03]  /*23e0*/  UPRMT UR10, UR11, 0x654, UR10 ;  /* 0x000006540b0a7896 */ /* 0x002fc6000800000a */
[----:B------:R-:W-:Y:S01]  /*23f0*/  UMOV UR11, 0x40000040 ;  /* 0x40000040000b7882 */ /* 0x000fe20000000000 */
[C---:B------:R-:W-:Y:S02]  /*2400*/  ISETP.GT.AND P2, PT, R20.reuse, RZ, PT ;  /* 0x000000ff1400720c */ /* 0x040fe40003f44270 */
[C---:B------:R-:W-:Y:S02]  /*2410*/  ISETP.GT.AND P1, PT, R20.reuse, 0x1, PT ;  /* 0x000000011400780c */ /* 0x040fe40003f24270 */
[C---:B------:R-:W-:Y:S01]  /*2420*/  ISETP.GT.AND P4, PT, R20.reuse, 0x10, PT ;  /* 0x000000101400780c */ /* 0x040fe20003f84270 */
[----:B------:R-:W-:Y:S01]  /*2430*/  SYNCS.ARRIVE.TRANS64.RED.A1T0 RZ, [UR10], RZ ;  /* 0x000000ffffff79a7 */ /* 0x000fe2000810040a */
[----:B------:R-:W-:Y:S01]  /*2440*/  ISETP.GT.AND P6, PT, R20, 0x8, PT ;  /* 0x000000081400780c */ /* 0x000fe20003fc4270 */
[----:B------:R-:W-:Y:S01]  /*2450*/  UIADD3 UR10, UR7, 0x80, URZ ;  /* 0x00000080070a7890 */ /* 0x000fe2000fffe03f */
[----:B------:R-:W-:Y:S02]  /*2460*/  FSEL R21, R24, -INF , P2 ;  /* 0xff80000018157808 */ /* 0x000fe40001000000 */
[----:B------:R-:W-:-:S02]  /*2470*/  FSEL R25, R25, -INF , P1 ;  /* 0xff80000019197808 */ /* 0x000fc40000800000 */
[----:B------:R-:W-:Y:S02]  /*2480*/  FSEL R24, R27, -INF , P1 ;  /* 0xff8000001b187808 */ /* 0x000fe40000800000 */
[----:B------:R-:W-:Y:S02]  /*2490*/  FSEL R23, R32, -INF , P4 ;  /* 0xff80000020177808 */ /* 0x000fe40002000000 */
[----:B------:R-:W-:Y:S02]  /*24a0*/  ISETP.GT.AND P5, PT, R20, 0x9, PT ;  /* 0x000000091400780c */ /* 0x000fe40003fa4270 */
[----:B------:R-:W-:Y:S02]  /*24b0*/  FSEL R27, R28, -INF , P6 ;  /* 0xff8000001c1b7808 */ /* 0x000fe40003000000 */
[----:B------:R-:W-:Y:S02]  /*24c0*/  FMNMX.FTZ R32, R21, R25, !PT ;  /* 0x0000001915207209 */ /* 0x000fe40007810000 */
[----:B------:R-:W-:-:S02]  /*24d0*/  FSEL R29, R29, -INF , P5 ;  /* 0xff8000001d1d7808 */ /* 0x000fc40002800000 */
[----:B------:R-:W-:Y:S01]  /*24e0*/  FMNMX.FTZ R32, R27, R32, !PT ;  /* 0x000000201b207209 */ /* 0x000fe20007810000 */
[----:B------:R1:W-:Y:S01]  /*24f0*/  BAR.SYNC.DEFER_BLOCKING R210, 0x100 ;  /* 0x000400d20000751d */ /* 0x0003e20000010000 */
[----:B------:R-:W-:Y:S02]  /*2500*/  ISETP.GT.AND P3, PT, R20, 0x11, PT ;  /* 0x000000111400780c */ /* 0x000fe40003f64270 */
[----:B------:R-:W-:Y:S02]  /*2510*/  FMNMX.FTZ R32, R29, R32, !PT ;  /* 0x000000201d207209 */ /* 0x000fe40007810000 */
[----:B------:R-:W-:Y:S02]  /*2520*/  FSEL R28, R31, -INF , P5 ;  /* 0xff8000001f1c7808 */ /* 0x000fe40002800000 */
[----:B------:R-:W-:Y:S02]  /*2530*/  FSEL R158, R33, -INF , P3 ;  /* 0xff800000219e7808 */ /* 0x000fe40001800000 */
[----:B------:R-:W-:-:S02]  /*2540*/  FMNMX.FTZ R31, R23, R32, !PT ;  /* 0x00000020171f7209 */ /* 0x000fc40007810000 */
[----:B------:R-:W-:Y:S02]  /*2550*/  FSEL R26, R26, -INF , P2 ;  /* 0xff8000001a1a7808 */ /* 0x000fe40001000000 */
[----:B------:R-:W-:Y:S02]  /*2560*/  ISETP.GT.AND P2, PT, R20, 0x18, PT ;  /* 0x000000181400780c */ /* 0x000fe40003f44270 */
[----:B------:R-:W-:Y:S02]  /*2570*/  FMNMX.FTZ R32, R158, R31, !PT ;  /* 0x0000001f9e207209 */ /* 0x000fe40007810000 */
[----:B------:R-:W-:Y:S02]  /*2580*/  FSEL R30, R30, -INF , P6 ;  /* 0xff8000001e1e7808 */ /* 0x000fe40003000000 */
[----:B------:R-:W-:Y:S02]  /*2590*/  FMNMX.FTZ R31, R26, R24, !PT ;  /* 0x000000181a1f7209 */ /* 0x000fe40007810000 */
[----:B------:R-:W-:-:S02]  /*25a0*/  ISETP.GT.AND P1, PT, R20, 0x19, PT ;  /* 0x000000191400780c */ /* 0x000fc40003f24270 */
[----:B------:R-:W-:Y:S02]  /*25b0*/  FSEL R161, R36, -INF , P2 ;  /* 0xff80000024a17808 */ /* 0x000fe40001000000 */
[----:B------:R-:W-:Y:S02]  /*25c0*/  FMNMX.FTZ R31, R30, R31, !PT ;  /* 0x0000001f1e1f7209 */ /* 0x000fe40007810000 */
[----:B------:R-:W-:Y:S02]  /*25d0*/  FSEL R165, R37, -INF , P1 ;  /* 0xff80000025a57808 */ /* 0x000fe40000800000 */
[----:B------:R-:W-:Y:S02]  /*25e0*/  FMNMX.FTZ R32, R161, R32, !PT ;  /* 0x00000020a1207209 */ /* 0x000fe40007810000 */
[----:B------:R-:W-:Y:S02]  /*25f0*/  FSEL R22, R34, -INF , P4 ;  /* 0xff80000022167808 */ /* 0x000fe40002000000 */
[----:B------:R-:W-:-:S02]  /*2600*/  FMNMX.FTZ R31, R28, R31, !PT ;  /* 0x0000001f1c1f7209 */ /* 0x000fc40007810000 */
[----:B------:R-:W-:Y:S02]  /*2610*/  FMNMX.FTZ R33, R165, R32, !PT ;  /* 0x00000020a5217209 */ /* 0x000fe40007810000 */
[----:B------:R-:W-:Y:S02]  /*2620*/  FSEL R157, R35, -INF , P3 ;  /* 0xff800000239d7808 */ /* 0x000fe40001800000 */
[----:B------:R-:W-:Y:S02]  /*2630*/  FMNMX.FTZ R32, R22, R31, !PT ;  /* 0x0000001f16207209 */ /* 0x000fe40007810000 */
[----:B------:R-:W-:Y:S02]  /*2640*/  ISETP.GT.AND P6, PT, R20, 0x20, PT ;  /* 0x000000201400780c */ /* 0x000fe40003fc4270 */
[----:B------:R-:W-:Y:S02]  /*2650*/  FSEL R159, R38, -INF , P2 ;  /* 0xff800000269f7808 */ /* 0x000fe40001000000 */
[----:B------:R-:W-:-:S02]  /*2660*/  FMNMX.FTZ R32, R157, R32, !PT ;  /* 0x000000209d207209 */ /* 0x000fc40007810000 */
[----:B------:R-:W-:Y:S02]  /*2670*/  ISETP.GT.AND P5, PT, R20, 0x21, PT ;  /* 0x000000211400780c */ /* 0x000fe40003fa4270 */
[----:B------:R-:W-:Y:S02]  /*2680*/  FSEL R162, R40, -INF , P6 ;  /* 0xff80000028a27808 */ /* 0x000fe40003000000 */
[----:B------:R-:W-:Y:S02]  /*2690*/  FSEL R163, R39, -INF , P1 ;  /* 0xff80000027a37808 */ /* 0x000fe40000800000 */
[----:B------:R-:W-:Y:S02]  /*26a0*/  FMNMX.FTZ R32, R159, R32, !PT ;  /* 0x000000209f207209 */ /* 0x000fe40007810000 */
[----:B------:R-:W-:Y:S02]  /*26b0*/  ISETP.GT.AND P4, PT, R20, 0x28, PT ;  /* 0x000000281400780c */ /* 0x000fe40003f84270 */
[----:B------:R-:W-:-:S02]  /*26c0*/  FSEL R166, R41, -INF , P5 ;  /* 0xff80000029a67808 */ /* 0x000fc40002800000 */
[----:B------:R-:W-:Y:S02]  /*26d0*/  FMNMX.FTZ R33, R162, R33, !PT ;  /* 0x00000021a2217209 */ /* 0x000fe40007810000 */
[----:B------:R-:W-:Y:S02]  /*26e0*/  FSEL R160, R42, -INF , P6 ;  /* 0xff8000002aa07808 */ /* 0x000fe40003000000 */
[----:B------:R-:W-:Y:S02]  /*26f0*/  FMNMX.FTZ R31, R163, R32, !PT ;  /* 0x00000020a31f7209 */ /* 0x000fe40007810000 */
[----:B------:R-:W-:Y:S02]  /*2700*/  ISETP.GT.AND P3, PT, R20, 0x29, PT ;  /* 0x000000291400780c */ /* 0x000fe40003f64270 */
[----:B------:R-:W-:Y:S02]  /*2710*/  FSEL R169, R44, -INF , P4 ;  /* 0xff8000002ca97808 */ /* 0x000fe40002000000 */
[----:B------:R-:W-:-:S02]  /*2720*/  FMNMX.FTZ R34, R166, R33, !PT ;  /* 0x00000021a6227209 */ /* 0x000fc40007810000 */
[----:B------:R-:W-:Y:S02]  /*2730*/  FSEL R164, R43, -INF , P5 ;  /* 0xff8000002ba47808 */ /* 0x000fe40002800000 */
[----:B------:R-:W-:Y:S02]  /*2740*/  FMNMX.FTZ R31, R160, R31, !PT ;  /* 0x0000001fa01f7209 */ /* 0x000fe40007810000 */
[----:B------:R-:W-:Y:S02]  /*2750*/  ISETP.GT.AND P2, PT, R20, 0x30, PT ;  /* 0x000000301400780c */ /* 0x000fe40003f44270 */
[----:B------:R-:W-:Y:S02]  /*2760*/  FSEL R173, R45, -INF , P3 ;  /* 0xff8000002dad7808 */ /* 0x000fe40001800000 */
[----:B------:R-:W-:Y:S02]  /*2770*/  FMNMX.FTZ R34, R169, R34, !PT ;  /* 0x00000022a9227209 */ /* 0x000fe40007810000 */
[----:B------:R-:W-:-:S02]  /*2780*/  FSEL R167, R46, -INF , P4 ;  /* 0xff8000002ea77808 */ /* 0x000fc40002000000 */
[----:B------:R-:W-:Y:S02]  /*2790*/  FMNMX.FTZ R32, R164, R31, !PT ;  /* 0x0000001fa4207209 */ /* 0x000fe40007810000 */
[----:B------:R-:W-:Y:S02]  /*27a0*/  ISETP.GT.AND P1, PT, R20, 0x31, PT ;  /* 0x000000311400780c */ /* 0x000fe40003f24270 */
[----:B------:R-:W-:Y:S02]  /*27b0*/  FSEL R170, R48, -INF , P2 ;  /* 0xff80000030aa7808 */ /* 0x000fe40001000000 */
[----:B------:R-:W-:Y:S02]  /*27c0*/  FMNMX.FTZ R33, R173, R34, !PT ;  /* 0x00000022ad217209 */ /* 0x000fe40007810000 */
[----:B------:R-:W-:Y:S02]  /*27d0*/  FSEL R171, R47, -INF , P3 ;  /* 0xff8000002fab7808 */ /* 0x000fe40001800000 */
[----:B------:R-:W-:-:S02]  /*27e0*/  FMNMX.FTZ R32, R167, R32, !PT ;  /* 0x00000020a7207209 */ /* 0x000fc40007810000 */
[----:B------:R-:W-:Y:S02]  /*27f0*/  ISETP.GT.AND P6, PT, R20, 0x38, PT ;  /* 0x000000381400780c */ /* 0x000fe40003fc4270 */
[----:B------:R-:W-:Y:S02]  /*2800*/  FSEL R174, R49, -INF , P1 ;  /* 0xff80000031ae7808 */ /* 0x000fe40000800000 */
        /* <DEDUP_REMOVED lines=23> */
[----:B------:R-:W-:Y:S02]  /*2980*/  FSEL R187, R59, -INF , P3 ;  /* 0xff8000003bbb7808 */ /* 0x000fe40001800000 */
[C---:B------:R-:W-:Y:S02]  /*2990*/  ISETP.GT.AND P6, PT, R20.reuse, 0x49, PT ;  /* 0x000000491400780c */ /* 0x040fe40003fc4270 */
[C---:B------:R-:W-:Y:S02]  /*29a0*/  ISETP.GT.AND P1, PT, R20.reuse, 0x50, PT ;  /* 0x000000501400780c */ /* 0x040fe40003f24270 */
[----:B------:R-:W-:Y:S02]  /*29b0*/  ISETP.GT.AND P5, PT, R20, 0x51, PT ;  /* 0x000000511400780c */ /* 0x000fe40003fa4270 */
[----:B------:R-:W-:-:S02]  /*29c0*/  FSEL R181, R60, -INF , P2 ;  /* 0xff8000003cb57808 */ /* 0x000fc40001000000 */
[----:B------:R-:W-:Y:S02]  /*29d0*/  FMNMX.FTZ R34, R179, R34, !PT ;  /* 0x00000022b3227209 */ /* 0x000fe40007810000 */
[C---:B------:R-:W-:Y:S02]  /*29e0*/  ISETP.GT.AND P4, PT, R20.reuse, 0x58, PT ;  /* 0x000000581400780c */ /* 0x040fe40003f84270 */
[----:B------:R-:W-:Y:S02]  /*29f0*/  ISETP.GT.AND P3, PT, R20, 0x59, PT ;  /* 0x000000591400780c */ /* 0x000fe40003f64270 */
[----:B------:R-:W-:Y:S02]  /*2a00*/  FMNMX.FTZ R20, R182, R31, !PT ;  /* 0x0000001fb6147209 */ /* 0x000fe40007810000 */
[----:B------:R-:W-:Y:S02]  /*2a10*/  FSEL R185, R61, -INF , P6 ;  /* 0xff8000003db97808 */ /* 0x000fe40003000000 */
[----:B------:R-:W-:-:S02]  /*2a20*/  FMNMX.FTZ R34, R181, R34, !PT ;  /* 0x00000022b5227209 */ /* 0x000fc40007810000 */
[----:B------:R-:W-:Y:S02]  /*2a30*/  FSEL R198, R62, -INF , P2 ;  /* 0xff8000003ec67808 */ /* 0x000fe40001000000 */
[----:B------:R-:W-:Y:S02]  /*2a40*/  FMNMX.FTZ R31, R187, R20, !PT ;  /* 0x00000014bb1f7209 */ /* 0x000fe40007810000 */
[----:B------:R-:W-:Y:S02]  /*2a50*/  FSEL R177, R64, -INF , P1 ;  /* 0xff80000040b17808 */ /* 0x000fe40000800000 */
        /* <DEDUP_REMOVED lines=17> */
[----:B------:R-:W-:Y:S01]  /*2b70*/  FMNMX.FTZ R31, R200, R31, !PT ;  /* 0x0000001fc81f7209 */ /* 0x000fe20007810000 */
[----:B------:R-:W2:Y:S03]  /*2b80*/  SHFL.BFLY PT, R32, R33, 0x2, 0x1f ;  /* 0x0c401f0021207f89 */ /* 0x000ea600000e0000 */
[----:B------:R-:W-:-:S05]  /*2b90*/  FMNMX.FTZ R31, R204, R31, !PT ;  /* 0x0000001fcc1f7209 */ /* 0x000fca0007810000 */
[----:B------:R-:W3:Y:S01]  /*2ba0*/  SHFL.BFLY PT, R20, R31, 0x2, 0x1f ;  /* 0x0c401f001f147f89 */ /* 0x000ee200000e0000 */
[----:B--2---:R-:W-:-:S05]  /*2bb0*/  FMNMX.FTZ R32, R33, R32, !PT ;  /* 0x0000002021207209 */ /* 0x004fca0007810000 */
[----:B------:R-:W2:Y:S01]  /*2bc0*/  SHFL.BFLY PT, R35, R32, 0x1, 0x1f ;  /* 0x0c201f0020237f89 */ /* 0x000ea200000e0000 */
[----:B---3--:R-:W-:-:S05]  /*2bd0*/  FMNMX.FTZ R33, R31, R20, !PT ;  /* 0x000000141f217209 */ /* 0x008fca0007810000 */
[----:B------:R-:W3:Y:S01]  /*2be0*/  SHFL.BFLY PT, R156, R33, 0x1, 0x1f ;  /* 0x0c201f00219c7f89 */ /* 0x000ee200000e0000 */
[----:B--2---:R-:W-:-:S04]  /*2bf0*/  FMNMX.FTZ R20, R32, R35, !PT ;  /* 0x0000002320147209 */ /* 0x004fc80007810000 */
[C---:B------:R-:W-:Y:S01]  /*2c00*/  FSETP.NEU.FTZ.AND P1, PT, R20.reuse, -INF , PT ;  /* 0xff8000001400780b */ /* 0x040fe20003f3d000 */
[----:B------:R-:W-:Y:S01]  /*2c10*/  FMUL.FTZ R202, R20, UR6 ;  /* 0x0000000614ca7c20 */ /* 0x000fe20008410000 */
[----:B---3--:R-:W-:-:S04]  /*2c20*/  FMNMX.FTZ R156, R33, R156, !PT ;  /* 0x0000009c219c7209 */ /* 0x008fc80007810000 */
[----:B------:R-:W-:Y:S02]  /*2c30*/  FSEL R202, R202, RZ, P1 ;  /* 0x000000ffcaca7208 */ /* 0x000fe40000800000 */
[C---:B------:R-:W-:Y:S01]  /*2c40*/  FSETP.NEU.FTZ.AND P1, PT, R156.reuse, -INF , PT ;  /* 0xff8000009c00780b */ /* 0x040fe20003f3d000 */
[----:B------:R-:W-:Y:S02]  /*2c50*/  FMUL.FTZ R203, R156, UR6 ;  /* 0x000000069ccb7c20 */ /* 0x000fe40008410000 */
[--C-:B------:R-:W-:Y:S01]  /*2c60*/  FFMA.FTZ R190, R21, UR6, -R202.reuse ;  /* 0x0000000615be7c23 */ /* 0x100fe200080108ca */
[--C-:B------:R-:W-:Y:S01]  /*2c70*/  FFMA.FTZ R189, R25, UR6, -R202.reuse ;  /* 0x0000000619bd7c23 */ /* 0x100fe200080108ca */
[--C-:B------:R-:W-:Y:S01]  /*2c80*/  FFMA.FTZ R192, R27, UR6, -R202.reuse ;  /* 0x000000061bc07c23 */ /* 0x100fe200080108ca */
[----:B------:R-:W-:Y:S01]  /*2c90*/  FSEL R203, R203, RZ, P1 ;  /* 0x000000ffcbcb7208 */ /* 0x000fe20000800000 */
        /* <DEDUP_REMOVED lines=8> */
[--C-:B------:R-:W-:Y:S01]  /*2d20*/  FFMA.FTZ R161, R161, UR6, -R202.reuse ;  /* 0x00000006a1a17c23 */ /* 0x100fe200080108ca */
[--C-:B------:R-:W-:Y:S01]  /*2d30*/  FFMA.FTZ R206, R165, UR6, -R202.reuse ;  /* 0x00000006a5ce7c23 */ /* 0x100fe200080108ca */
[----:B------:R-:W2:Y:S01]  /*2d40*/  MUFU.EX2 R189, R189 ;  /* 0x000000bd00bd7308 */ /* 0x000ea20000000800 */
[--C-:B------:R-:W-:Y:S01]  /*2d50*/  FFMA.FTZ R22, R22, UR6, -R203.reuse ;  /* 0x0000000616167c23 */ /* 0x100fe200080108cb */
        /* <DEDUP_REMOVED lines=14> */
[----:B------:R-:W3:Y:S01]  /*2e40*/  MUFU.EX2 R195, R195 ;  /* 0x000000c300c37308 */ /* 0x000ee20000000800 */
[----:B--2---:R-:W-:Y:S01]  /*2e50*/  F2FP.BF16.F32.PACK_AB R152, R189, R190 ;  /* 0x000000bebd98723e */ /* 0x004fe200000010ff */
        /* <DEDUP_REMOVED lines=15> */
[----:B---3--:R-:W-:Y:S01]  /*2f50*/  F2FP.BF16.F32.PACK_AB R154, R195, R192 ;  /* 0x000000c0c39a723e */ /* 0x008fe200000010ff */
[--C-:B------:R-:W-:Y:S01]  /*2f60*/  FFMA.FTZ R185, R201, UR6, -R203.reuse ;  /* 0x00000006c9b97c23 */ /* 0x100fe200080108cb */
[--C-:B------:R-:W-:Y:S01]  /*2f70*/  FFMA.FTZ R184, R183, UR6, -R202.reuse ;  /* 0x00000006b7b87c23 */ /* 0x100fe200080108ca */
[--C-:B------:R-:W-:Y:S01]  /*2f80*/  FFMA.FTZ R183, R186, UR6, -R202.reuse ;  /* 0x00000006bab77c23 */ /* 0x100fe200080108ca */
[--C-:B------:R-:W-:Y:S01]  /*2f90*/  FFMA.FTZ R187, R197, UR6, -R203.reuse ;  /* 0x00000006c5bb7c23 */ /* 0x100fe200080108cb */
[--C-:B------:R-:W-:Y:S01]  /*2fa0*/  FFMA.FTZ R186, R188, UR6, -R202.reuse ;  /* 0x00000006bcba7c23 */ /* 0x100fe200080108ca */
[--C-:B------:R-:W-:Y:S01]  /*2fb0*/  FFMA.FTZ R197, R200, UR6, -R203.reuse ;  /* 0x00000006c8c57c23 */ /* 0x100fe200080108cb */
[----:B------:R-:W-:Y:S01]  /*2fc0*/  MUFU.EX2 R193, R193 ;  /* 0x000000c100c17308 */ /* 0x000fe20000000800 */
[----:B------:R-:W-:Y:S01]  /*2fd0*/  FFMA.FTZ R177, R177, UR6, -R202 ;  /* 0x00000006b1b17c23 */ /* 0x000fe200080108ca */
[--C-:B------:R-:W-:Y:S01]  /*2fe0*/  FFMA.FTZ R188, R199, UR6, -R203.reuse ;  /* 0x00000006c7bc7c23 */ /* 0x100fe200080108cb */
[----:B------:R-:W-:Y:S01]  /*2ff0*/  FFMA.FTZ R200, R204, UR6, -R203 ;  /* 0x00000006ccc87c23 */ /* 0x000fe200080108cb */
[----:B------:R-:W-:Y:S01]  /*3000*/  FADD.FTZ R189, R190, R189 ;  /* 0x000000bdbebd7221 */ /* 0x000fe20000010000 */
[----:B------:R-:W-:-:S03]  /*3010*/  IMAD.U32 R21, RZ, RZ, UR7 ;  /* 0x00000007ff157e24 */ /* 0x000fc6000f8e00ff */
[----:B------:R-:W3:Y:S01]  /*3020*/  MUFU.EX2 R194, R194 ;  /* 0x000000c200c27308 */ /* 0x000ee20000000800 */
[----:B--2---:R-:W-:Y:S01]  /*3030*/  F2FP.BF16.F32.PACK_AB R153, R196, R191 ;  /* 0x000000bfc499723e */ /* 0x004fe200000010ff */
[----:B------:R-:W-:Y:S01]  /*3040*/  FADD.FTZ R196, R191, R196 ;  /* 0x000000c4bfc47221 */ /* 0x000fe20000010000 */
[----:B------:R-:W-:-:S04]  /*3050*/  FADD.FTZ R192, R192, R189 ;  /* 0x000000bdc0c07221 */ /* 0x000fc80000010000 */
[----:B------:R-:W-:Y:S01]  /*3060*/  FADD.FTZ R192, R195, R192 ;  /* 0x000000c0c3c07221 */ /* 0x000fe20000010000 */
[----:B------:R-:W-:Y:S08]  /*3070*/  MUFU.EX2 R23, R23 ;  /* 0x0000001700177308 */ /* 0x000ff00000000800 */
[----:B------:R-:W2:Y:S01]  /*3080*/  MUFU.EX2 R158, R158 ;  /* 0x0000009e009e7308 */ /* 0x000ea20000000800 */
[----:B---3--:R-:W-:Y:S01]  /*3090*/  F2FP.BF16.F32.PACK_AB R155, R194, R193 ;  /* 0x000000c1c29b723e */ /* 0x008fe200000010ff */
[----:B------:R-:W-:-:S03]  /*30a0*/  FADD.FTZ R193, R193, R196 ;  /* 0x000000c4c1c17221 */ /* 0x000fc60000010000 */
[----:B------:R-:W-:Y:S01]  /*30b0*/  WARPGROUP.ARRIVE ;  /* 0x00000000000079c5 */ /* 0x000fe20000000000 */
[----:B------:R-:W-:Y:S02]  /*30c0*/  FADD.FTZ R193, R194, R193 ;  /* 0x000000c1c2c17221 */ /* 0x000fe40000010000 */
[----:B------:R-:W-:Y:S03]  /*30d0*/  MUFU.EX2 R161, R161 ;  /* 0x000000a100a17308 */ /* 0x000fe60000000800 */
[----:B------:R-:W-:Y:S05]  /*30e0*/  HGMMA.64x256x16.F32.BF16 R24, R152, gdesc[UR12].tnspB, RZ, !UPT, gsb0 ;  /* 0x43e0000c98187df0 */ /* 0x000fea000c0018ff */
[----:B------:R-:W-:Y:S08]  /*30f0*/  MUFU.EX2 R206, R206 ;  /* 0x000000ce00ce7308 */ /* 0x000ff00000000800 */
[----:B------:R-:W-:Y:S08]  /*3100*/  MUFU.EX2 R22, R22 ;  /* 0x0000001600167308 */ /* 0x000ff00000000800 */
[----:B------:R-:W3:Y:S08]  /*3110*/  MUFU.EX2 R157, R157 ;  /* 0x0000009d009d7308 */ /* 0x000ef00000000800 */
[----:B------:R-:W-:Y:S08]  /*3120*/  MUFU.EX2 R159, R159 ;  /* 0x0000009f009f7308 */ /* 0x000ff00000000800 */
[----:B------:R-:W4:Y:S08]  /*3130*/  MUFU.EX2 R208, R208 ;  /* 0x000000d000d07308 */ /* 0x000f300000000800 */
[----:B------:R-:W-:Y:S08]  /*3140*/  MUFU.EX2 R162, R162 ;  /* 0x000000a200a27308 */ /* 0x000ff00000000800 */
[----:B------:R-:W5:Y:S08]  /*3150*/  MUFU.EX2 R163, R163 ;  /* 0x000000a300a37308 */ /* 0x000f700000000800 */
[----:B------:R-:W-:Y:S08]  /*3160*/  MUFU.EX2 R165, R165 ;  /* 0x000000a500a57308 */ /* 0x000ff00000000800 */
[----:B------:R-:W-:Y:S08]  /*3170*/  MUFU.EX2 R166, R166 ;  /* 0x000000a600a67308 */ /* 0x000ff00000000800 */
[----:B------:R-:W-:Y:S08]  /*3180*/  MUFU.EX2 R160, R160 ;  /* 0x000000a000a07308 */ /* 0x000ff00000000800 */
[----:B------:R-:W0:Y:S08]  /*3190*/  MUFU.EX2 R169, R169 ;  /* 0x000000a900a97308 */ /* 0x000e300000000800 */
[----:B------:R-:W-:Y:S08]  /*31a0*/  MUFU.EX2 R164, R164 ;  /* 0x000000a400a47308 */ /* 0x000ff00000000800 */
[----:B------:R-:W1:Y:S08]  /*31b0*/  MUFU.EX2 R167, R167 ;  /* 0x000000a700a77308 */ /* 0x000e700000000800 */
[----:B------:R-:W-:Y:S08]  /*31c0*/  MUFU.EX2 R170, R170 ;  /* 0x000000aa00aa7308 */ /* 0x000ff00000000800 */
[----:B------:R-:W1:Y:S08]  /*31d0*/  MUFU.EX2 R171, R171 ;  /* 0x000000ab00ab7308 */ /* 0x000e700000000800 */
[----:B------:R-:W-:Y:S08]  /*31e0*/  MUFU.EX2 R173, R173 ;  /* 0x000000ad00ad7308 */ /* 0x000ff00000000800 */
[----:B------:R-:W-:Y:S08]  /*31f0*/  MUFU.EX2 R174, R174 ;  /* 0x000000ae00ae7308 */ /* 0x000ff00000000800 */
[----:B------:R-:W-:Y:S08]  /*3200*/  MUFU.EX2 R168, R168 ;  /* 0x000000a800a87308 */ /* 0x000ff00000000800 */
[----:B------:R-:W1:Y:S08]  /*3210*/  MUFU.EX2 R205, R205 ;  /* 0x000000cd00cd7308 */ /* 0x000e700000000800 */
        /* <DEDUP_REMOVED lines=14> */
[----:B------:R-:W-:Y:S01]  /*3300*/  MUFU.EX2 R187, R187 ;  /* 0x000000bb00bb7308 */ /* 0x000fe20000000800 */
[----:B------:R-:W-:-:S02]  /*3310*/  WARPGROUP.DEPBAR.LE gsb0, 0x0 ;  /* 0x00008000000079c5 */ /* 0x000fc40000010000 */
[----:B--2---:R-:W-:Y:S01]  /*3320*/  F2FP.BF16.F32.PACK_AB R152, R158, R23 ;  /* 0x000000179e98723e */ /* 0x004fe200000010ff */
[----:B------:R-:W-:Y:S01]  /*3330*/  FADD.FTZ R23, R23, R192 ;  /* 0x000000c017177221 */ /* 0x000fe20000010000 */
[C---:B---3--:R-:W-:Y:S01]  /*3340*/  F2FP.BF16.F32.PACK_AB R153, R157.reuse, R22 ;  /* 0x000000169d99723e */ /* 0x048fe200000010ff */
[----:B------:R-:W-:Y:S01]  /*3350*/  FADD.FTZ R22, R22, R193 ;  /* 0x000000c116167221 */ /* 0x000fe20000010000 */
[----:B------:R-:W-:Y:S01]  /*3360*/  F2FP.BF16.F32.PACK_AB R154, R206, R161 ;  /* 0x000000a1ce9a723e */ /* 0x000fe200000010ff */
[----:B------:R-:W2:Y:S01]  /*3370*/  MUFU.EX2 R188, R188 ;  /* 0x000000bc00bc7308 */ /* 0x000ea20000000800 */
[----:B----4-:R-:W-:Y:S01]  /*3380*/  F2FP.BF16.F32.PACK_AB R155, R208, R159 ;  /* 0x0000009fd09b723e */ /* 0x010fe200000010ff */
[----:B------:R-:W-:Y:S01]  /*3390*/  FADD.FTZ R158, R158, R23 ;  /* 0x000000179e9e7221 */ /* 0x000fe20000010000 */
[----:B------:R-:W-:Y:S02]  /*33a0*/  FADD.FTZ R22, R157, R22 ;  /* 0x000000169d167221 */ /* 0x000fe40000010000 */
[----:B------:R-:W-:Y:S01]  /*33b0*/  WARPGROUP.ARRIVE ;  /* 0x00000000000079c5 */ /* 0x000fe20000000000 */
[----:B------:R-:W-:Y:S01]  /*33c0*/  FADD.FTZ R161, R161, R158 ;  /* 0x0000009ea1a17221 */ /* 0x000fe20000010000 */
[----:B------:R-:W-:Y:S01]  /*33d0*/  FADD.FTZ R159, R159, R22 ;  /* 0x000000169f9f7221 */ /* 0x000fe20000010000 */
[----:B------:R-:W-:Y:S02]  /*33e0*/  MUFU.EX2 R197, R197 ;  /* 0x000000c500c57308 */ /* 0x000fe40000000800 */
[----:B------:R-:W-:Y:S01]  /*33f0*/  FADD.FTZ R161, R206, R161 ;  /* 0x000000a1cea17221 */ /* 0x000fe20000010000 */
[----:B------:R-:W-:Y:S01]  /*3400*/  HGMMA.64x256x16.F32.BF16 R24, R152, gdesc[UR8].tnspB, R24, gsb0 ;  /* 0x43e0000898187df0 */ /* 0x000fe20008001818 */
[----:B------:R-:W-:Y:S01]  /*3410*/  UIADD3 UR10, UR7, 0x100, URZ ;  /* 0x00000100070a7890 */ /* 0x000fe2000fffe03f */
[----:B------:R-:W-:Y:S01]  /*3420*/  FADD.FTZ R159, R208, R159 ;  /* 0x0000009fd09f7221 */ /* 0x000fe20000010000 */
[----:B------:R-:W-:-:S02]  /*3430*/  UMOV UR11, 0x40000040 ;  /* 0x40000040000b7882 */ /* 0x000fc40000000000 */
[----:B------:R-:W3:Y:S01]  /*3440*/  MUFU.EX2 R200, R200 ;  /* 0x000000c800c87308 */ /* 0x000ee20000000800 */
[----:B------:R-:W-:Y:S02]  /*3450*/  WARPGROUP.DEPBAR.LE gsb0, 0x0 ;  /* 0x00008000000079c5 */ /* 0x000fe40000010000 */
[----:B-----5:R-:W-:Y:S01]  /*3460*/  F2FP.BF16.F32.PACK_AB R152, R163, R162 ;  /* 0x000000a2a398723e */ /* 0x020fe200000010ff */
[----:B------:R-:W-:Y:S01]  /*3470*/  FADD.FTZ R162, R162, R161 ;  /* 0x000000a1a2a27221 */ /* 0x000fe20000010000 */
[----:B0-----:R-:W-:Y:S01]  /*3480*/  F2FP.BF16.F32.PACK_AB R153, R169, R160 ;  /* 0x000000a0a999723e */ /* 0x001fe200000010ff */
[----:B------:R-:W-:Y:S01]  /*3490*/  FADD.FTZ R160, R160, R159 ;  /* 0x0000009fa0a07221 */ /* 0x000fe20000010000 */
[----:B------:R-:W-:Y:S01]  /*34a0*/  F2FP.BF16.F32.PACK_AB R154, R166, R165 ;  /* 0x000000a5a69a723e */ /* 0x000fe200000010ff */
[----:B------:R-:W-:Y:S01]  /*34b0*/  FADD.FTZ R162, R163, R162 ;  /* 0x000000a2a3a27221 */ /* 0x000fe20000010000 */
[----:B-1----:R-:W-:Y:S01]  /*34c0*/  F2FP.BF16.F32.PACK_AB R155, R167, R164 ;  /* 0x000000a4a79b723e */ /* 0x002fe200000010ff */
[----:B------:R-:W-:-:S02]  /*34d0*/  FADD.FTZ R169, R169, R160 ;  /* 0x000000a0a9a97221 */ /* 0x000fc40000010000 */
[----:B------:R-:W-:Y:S01]  /*34e0*/  FADD.FTZ R165, R165, R162 ;  /* 0x000000a2a5a57221 */ /* 0x000fe20000010000 */
[----:B------:R-:W-:Y:S01]  /*34f0*/  WARPGROUP.ARRIVE ;  /* 0x00000000000079c5 */ /* 0x000fe20000000000 */
[----:B------:R-:W-:Y:S02]  /*3500*/  FADD.FTZ R164, R164, R169 ;  /* 0x000000a9a4a47221 */ /* 0x000fe40000010000 */
[----:B------:R-:W-:Y:S02]  /*3510*/  FADD.FTZ R165, R166, R165 ;  /* 0x000000a5a6a57221 */ /* 0x000fe40000010000 */
[----:B------:R-:W-:-:S05]  /*3520*/  FADD.FTZ R167, R167, R164 ;  /* 0x000000a4a7a77221 */ /* 0x000fca0000010000 */
[----:B------:R-:W-:Y:S01]  /*3530*/  HGMMA.64x256x16.F32.BF16 R24, R152, gdesc[UR8].tnspB, R24, gsb0 ;  /* 0x43e0000898187df0 */ /* 0x000fe20008001818 */
[----:B------:R-:W-:Y:S01]  /*3540*/  UIADD3 UR10, UR7, 0x180, URZ ;  /* 0x00000180070a7890 */ /* 0x000fe2000fffe03f */
[----:B------:R-:W-:Y:S01]  /*3550*/  UMOV UR11, 0x40000040 ;  /* 0x40000040000b7882 */ /* 0x000fe20000000000 */
[----:B------:R-:W-:Y:S02]  /*3560*/  WARPGROUP.DEPBAR.LE gsb0, 0x0 ;  /* 0x00008000000079c5 */ /* 0x000fe40000010000 */
[----:B------:R-:W-:Y:S01]  /*3570*/  F2FP.BF16.F32.PACK_AB R152, R171, R170 ;  /* 0x000000aaab98723e */ /* 0x000fe200000010ff */
[----:B------:R-:W-:Y:S01]  /*3580*/  FADD.FTZ R170, R170, R165 ;  /* 0x000000a5aaaa7221 */ /* 0x000fe20000010000 */
[----:B------:R-:W-:Y:S01]  /*3590*/  F2FP.BF16.F32.PACK_AB R153, R205, R168 ;  /* 0x000000a8cd99723e */ /* 0x000fe200000010ff */
[----:B------:R-:W-:Y:S01]  /*35a0*/  FADD.FTZ R168, R168, R167 ;  /* 0x000000a7a8a87221 */ /* 0x000fe20000010000 */
[----:B------:R-:W-:Y:S01]  /*35b0*/  F2FP.BF16.F32.PACK_AB R154, R174, R173 ;  /* 0x000000adae9a723e */ /* 0x000fe200000010ff */
[----:B------:R-:W-:Y:S01]  /*35c0*/  FADD.FTZ R170, R171, R170 ;  /* 0x000000aaabaa7221 */ /* 0x000fe20000010000 */
[----:B------:R-:W-:Y:S01]  /*35d0*/  F2FP.BF16.F32.PACK_AB R155, R207, R172 ;  /* 0x000000accf9b723e */ /* 0x000fe200000010ff */
[----:B------:R-:W-:-:S02]  /*35e0*/  FADD.FTZ R205, R205, R168 ;  /* 0x000000a8cdcd7221 */ /* 0x000fc40000010000 */
[----:B------:R-:W-:Y:S01]  /*35f0*/  FADD.FTZ R173, R173, R170 ;  /* 0x000000aaadad7221 */ /* 0x000fe20000010000 */
[----:B------:R-:W-:Y:S01]  /*3600*/  WARPGROUP.ARRIVE ;  /* 0x00000000000079c5 */ /* 0x000fe20000000000 */
[----:B------:R-:W-:Y:S02]  /*3610*/  FADD.FTZ R172, R172, R205 ;  /* 0x000000cdacac7221 */ /* 0x000fe40000010000 */
[----:B------:R-:W-:Y:S02]  /*3620*/  FADD.FTZ R174, R174, R173 ;  /* 0x000000adaeae7221 */ /* 0x000fe40000010000 */
[----:B------:R-:W-:-:S08]  /*3630*/  FADD.FTZ R207, R207, R172 ;  /* 0x000000accfcf7221 */ /* 0x000fd00000010000 */
        /* <DEDUP_REMOVED lines=23> */
[----:B--2---:R-:W-:Y:S01]  /*37b0*/  F2FP.BF16.F32.PACK_AB R153, R188, R187 ;  /* 0x000000bbbc99723e */ /* 0x004fe200000010ff */
[----:B------:R-:W-:Y:S01]  /*37c0*/  FADD.FTZ R187, R187, R182 ;  /* 0x000000b6bbbb7221 */ /* 0x000fe20000010000 */
[----:B------:R-:W-:Y:S01]  /*37d0*/  F2FP.BF16.F32.PACK_AB R154, R186, R183 ;  /* 0x000000b7ba9a723e */ /* 0x000fe200000010ff */
[----:B------:R-:W-:Y:S01]  /*37e0*/  FADD.FTZ R184, R184, R177 ;  /* 0x000000b1b8b87221 */ /* 0x000fe20000010000 */
[----:B---3--:R-:W-:Y:S01]  /*37f0*/  F2FP.BF16.F32.PACK_AB R155, R200, R197 ;  /* 0x000000c5c89b723e */ /* 0x008fe200000010ff */
[----:B------:R-:W-:-:S02]  /*3800*/  FADD.FTZ R188, R188, R187 ;  /* 0x000000bbbcbc7221 */ /* 0x000fc40000010000 */
[----:B------:R-:W-:Y:S01]  /*3810*/  FADD.FTZ R183, R183, R184 ;  /* 0x000000b8b7b77221 */ /* 0x000fe20000010000 */
[----:B------:R-:W-:Y:S01]  /*3820*/  WARPGROUP.ARRIVE ;  /* 0x00000000000079c5 */ /* 0x000fe20000000000 */
[----:B------:R-:W-:Y:S02]  /*3830*/  FADD.FTZ R197, R197, R188 ;  /* 0x000000bcc5c57221 */ /* 0x000fe40000010000 */
[----:B------:R-:W-:Y:S02]  /*3840*/  FADD.FTZ R22, R186, R183 ;  /* 0x000000b7ba167221 */ /* 0x000fe40000010000 */
[----:B------:R-:W-:-:S08]  /*3850*/  FADD.FTZ R200, R200, R197 ;  /* 0x000000c5c8c87221 */ /* 0x000fd00000010000 */
[----:B------:R-:W-:Y:S03]  /*3860*/  HGMMA.64x256x16.F32.BF16 R24, R152, gdesc[UR8].tnspB, R24, gsb0 ;  /* 0x43e0000898187df0 */ /* 0x000fe60008001818 */
[----:B------:R-:W-:Y:S02]  /*3870*/  WARPGROUP.DEPBAR.LE gsb0, 0x0 ;  /* 0x00008000000079c5 */ /* 0x000fe40000010000 */
[----:B------:R-:W-:Y:S05]  /*3880*/  @!P0 BRA `(.L_x_199) ;  /* 0x0000000000048947 */ /* 0x000fea0003800000 */
[----:B------:R-:W-:Y:S01]  /*3890*/  BPT.TRAP 0x1 ;  /* 0x000000040000795c */ /* 0x000fe20000300000 */
.L_x_199:
[----:B------:R-:W0:Y:S01]  /*38a0*/  S2UR UR11, SR_CgaCtaId ;  /* 0x00000000000b79c3 */ /* 0x000e220000008800 */
[----:B------:R-:W-:Y:S01]  /*38b0*/  R2UR UR10, R19 ;  /* 0x00000000130a72ca */ /* 0x000fe200000e0000 */
[----:B------:R-:W-:Y:S01]  /*38c0*/  UIADD3 UR38, UR38, -0x2, URZ ;  /* 0xfffffffe26267890 */ /* 0x000fe2000fffe03f */
[----:B------:R-:W-:-:S11]  /*38d0*/  R2UR UR7, R16 ;  /* 0x00000000100772ca */ /* 0x000fd600000e0000 */
[----:B------:R-:W-:Y:S02]  /*38e0*/  UISETP.GE.AND UP0, UPT, UR38, UR10, UPT ;  /* 0x0000000a2600728c */ /* 0x000fe4000bf06270 */
[----:B------:R-:W-:-:S04]  /*38f0*/  UIADD3 UR7, UR7, 0x32460, URZ ;  /* 0x0003246007077890 */ /* 0x000fc8000fffe03f */
[----:B------:R-:W-:Y:S01]  /*3900*/  PLOP3.LUT P1, PT, PT, PT, UP0, 0x80, 0x0 ;  /* 0x000000000000781c */ /* 0x000fe20003f2f008 */
[----:B0-----:R-:W-:-:S09]  /*3910*/  UPRMT UR7, UR11, 0x654, UR7 ;  /* 0x000006540b077896 */ /* 0x001fd20008000007 */
[----:B------:R-:W-:Y:S03]  /*3920*/  SYNCS.ARRIVE.TRANS64.RED.A1T0 RZ, [UR7], RZ ;  /* 0x000000ffffff79a7 */ /* 0x000fe60008100407 */
[----:B------:R-:W-:Y:S05]  /*3930*/  @!P1 BRA `(.L_x_200) ;  /* 0x0000002400609947 */ /* 0x000fea0003800000 */
[----:B------:R-:W-:Y:S01]  /*3940*/  IMAD.MOV.U32 R205, RZ, RZ, R156 ;  /* 0x000000ffffcd7224 */ /* 0x000fe200078e009c */
[----:B------:R-:W-:Y:S01]  /*3950*/  UMOV UR61, URZ ;  /* 0x0000003f003d7c82 */ /* 0x000fe20008000000 */
[----:B------:R-:W-:Y:S02]  /*3960*/  IMAD.MOV.U32 R23, RZ, RZ, R20 ;  /* 0x000000ffff177224 */ /* 0x000fe400078e0014 */
[----:B------:R-:W-:Y:S01]  /*3970*/  IMAD.U32 R201, RZ, RZ, UR38 ;  /* 0x00000026ffc97e24 */ /* 0x000fe2000f8e00ff */
[----:B------:R-:W-:-:S06]  /*3980*/  UMOV UR38, URZ ;  /* 0x0000003f00267c82 */ /* 0x000fcc0008000000 */
.L_x_211:
[----:B------:R-:W-:Y:S01]  /*3990*/  R2UR UR6, R201 ;  /* 0x00000000c90672ca */ /* 0x000fe200000e0000 */
[----:B------:R-:W-:Y:S01]  /*39a0*/  UIADD3 UR38, UR38, 0x1, URZ ;  /* 0x0000000126267890 */ /* 0x000fe2000fffe03f */
[----:B------:R-:W-:-:S03]  /*39b0*/  R2UR UR7, R19 ;  /* 0x00000000130772ca */ /* 0x000fc600000e0000 */
[----:B------:R-:W-:-:S04]  /*39c0*/  UISETP.NE.AND UP0, UPT, UR38, 0x2, UPT ;  /* 0x000000022600788c */ /* 0x000fc8000bf05270 */
[----:B------:R-:W-:-:S04]  /*39d0*/  USEL UR38, UR38, URZ, UP0 ;  /* 0x0000003f26267287 */ /* 0x000fc80008000000 */
[----:B------:R-:W-:Y:S01]  /*39e0*/  MOV R0, UR6 ;  /* 0x0000000600007c02 */ /* 0x000fe20008000f00 */
[----:B------:R-:W-:-:S03]  /*39f0*/  UIADD3 UR6, UR6, -0x1, URZ ;  /* 0xffffffff06067890 */ /* 0x000fc6000fffe03f */
[----:B------:R-:W-:-:S03]  /*3a00*/  ISETP.GT.AND P1, PT, R0, UR7, PT ;  /* 0x0000000700007c0c */ /* 0x000fc6000bf24270 */
[----:B------:R-:W-:Y:S01]  /*3a10*/  IMAD.U32 R201, RZ, RZ, UR6 ;  /* 0x00000006ffc97e24 */ /* 0x000fe2000f8e00ff */
[----:B------:R-:W-:-:S04]  /*3a20*/  USEL UR6, URZ, 0x1, UP0 ;  /* 0x000000013f067887 */ /* 0x000fc80008000000 */
[----:B------:R-:W-:Y:S01]  /*3a30*/  ULOP3.LUT UR61, UR61, UR6, URZ, 0x3c, !UPT ;  /* 0x000000063d3d7292 */ /* 0x000fe2000f8e3c3f */
[----:B------:R-:W-:Y:S11]  /*3a40*/  @!P0 BRA `(.L_x_201) ;  /* 0x0000000000048947 */ /* 0x000ff60003800000 */
[----:B------:R-:W-:Y:S01]  /*3a50*/  BPT.TRAP 0x1 ;  /* 0x000000040000795c */ /* 0x000fe20000300000 */
.L_x_201:
[----:B------:R-:W-:Y:S01]  /*3a60*/  R2UR UR6, R16 ;  /* 0x00000000100672ca */ /* 0x000fe200000e0000 */
[----:B------:R-:W-:-:S05]  /*3a70*/  IMAD.U32 R0, RZ, RZ, UR61 ;  /* 0x0000003dff007e24 */ /* 0x000fca000f8e00ff */
[----:B------:R-:W-:-:S07]  /*3a80*/  SHF.L.U32 R0, R0, 0x1f, RZ ;  /* 0x0000001f00007819 */ /* 0x000fce00000006ff */
[----:B------:R-:W-:-:S09]  /*3a90*/  ULEA UR60, UR38, UR6, 0x3 ;  /* 0x00000006263c7291 */ /* 0x000fd2000f8e183f */
[----:B------:R0:W1:Y:S01]  /*3aa0*/  SYNCS.PHASECHK.TRANS64.TRYWAIT P2, [UR60+0x32430], R0 ;  /* 0x03243000ff0075a7 */ /* 0x000062000804017c */
[----:B------:R-:W-:Y:S05]  /*3ab0*/  @!P0 BRA `(.L_x_202) ;  /* 0x0000000000048947 */ /* 0x000fea0003800000 */
[----:B------:R-:W-:Y:S01]  /*3ac0*/  BPT.TRAP 0x1 ;  /* 0x000000040000795c */ /* 0x000fe20000300000 */
.L_x_202:
[----:B-1----:R-:W-:Y:S05]  /*3ad0*/  @P2 BRA `(.L_x_203) ;  /* 0x0000000000082947 */ /* 0x002fea0003800000 */
[----:B------:R-:W1:Y:S02]  /*3ae0*/  SYNCS.PHASECHK.TRANS64.TRYWAIT P2, [UR60+0x32430], R0 ;  /* 0x03243000ff0075a7 */ /* 0x000e64000804017c */
[----:B-1----:R-:W-:Y:S05]  /*3af0*/  @!P2 BRA `(.L_x_204) ;  /* 0x00000098005ca947 */ /* 0x002fea0003800000 */
.L_x_203:
[----:B------:R-:W-:Y:S01]  /*3b00*/  R2UR UR6, R17 ;  /* 0x00000000110672ca */ /* 0x000fe200000e0000 */
[----:B-1----:R-:W-:Y:S01]  /*3b10*/  WARPGROUP.ARRIVE ;  /* 0x00000000000079c5 */ /* 0x002fe20000000000 */
[----:B------:R-:W-:Y:S01]  /*3b20*/  MOV R20, UR21 ;  /* 0x0000001500147c02 */ /* 0x000fe20008000f00 */
[----:B------:R-:W-:Y:S01]  /*3b30*/  UMOV UR23, 0x40000040 ;  /* 0x4000004000177882 */ /* 0x000fe20000000000 */
[----:B------:R-:W-:Y:S01]  /*3b40*/  MOV R202, UR20 ;  /* 0x0000001400ca7c02 */ /* 0x000fe20008000f00 */
[----:B------:R-:W-:Y:S01]  /*3b50*/  UMOV UR19, 0x40000040 ;  /* 0x4000004000137882 */ /* 0x000fe20000000000 */
[----:B------:R-:W-:Y:S01]  /*3b60*/  R2UR UR20, R14 ;  /* 0x000000000e1472ca */ /* 0x000fe200000e0000 */
[----:B------:R-:W-:Y:S01]  /*3b70*/  UMOV UR15, 0x40000040 ;  /* 0x40000040000f7882 */ /* 0x000fe20000000000 */
[----:B------:R-:W-:Y:S01]  /*3b80*/  R2UR UR21, R15 ;  /* 0x000000000f1572ca */ /* 0x000fe200000e0000 */
[----:B------:R-:W-:Y:S01]  /*3b90*/  UMOV UR11, 0x40000040 ;  /* 0x40000040000b7882 */ /* 0x000fe20000000000 */
[----:B------:R-:W-:-:S02]  /*3ba0*/  MOV R203, UR17 ;  /* 0x0000001100cb7c02 */ /* 0x000fc40008000f00 */
[----:B------:R-:W-:Y:S01]  /*3bb0*/  MOV R204, UR16 ;  /* 0x0000001000cc7c02 */ /* 0x000fe20008000f00 */
[----:B------:R-:W-:Y:S01]  /*3bc0*/  UIMAD UR6, UR38, 0x300, UR6 ;  /* 0x00000300260678a4 */ /* 0x000fe2000f8e0206 */
[----:B------:R-:W-:Y:S02]  /*3bd0*/  R2UR UR16, R12 ;  /* 0x000000000c1072ca */ /* 0x000fe400000e0000 */
[----:B------:R-:W-:Y:S01]  /*3be0*/  R2UR UR17, R13 ;  /* 0x000000000d1172ca */ /* 0x000fe200000e0000 */
[----:B------:R-:W-:Y:S01]  /*3bf0*/  UIADD3 UR7, UR6, 0x2, URZ ;  /* 0x0000000206077890 */ /* 0x000fe2000fffe03f */
[----:B------:R-:W-:Y:S02]  /*3c00*/  MOV R206, UR13 ;  /* 0x0000000d00ce7c02 */ /* 0x000fe40008000f00 */
[----:B------:R-:W-:Y:S01]  /*3c10*/  UMOV UR22, UR6 ;  /* 0x0000000600167c82 */ /* 0x000fe20008000000 */
[----:B------:R-:W-:Y:S01]  /*3c20*/  MOV R207, UR12 ;  /* 0x0000000c00cf7c02 */ /* 0x000fe20008000f00 */
[----:B------:R-:W-:Y:S01]  /*3c30*/  HGMMA.64x96x16.F32.BF16 R152, gdesc[UR20], RZ, !UPT, gsb0 ;  /* 0x01600000149879f0 */ /* 0x000fe2000c0018ff */
[----:B------:R-:W-:Y:S01]  /*3c40*/  R2UR UR12, R10 ;  /* 0x000000000a0c72ca */ /* 0x000fe200000e0000 */
[----:B------:R-:W-:Y:S01]  /*3c50*/  UMOV UR18, UR7 ;  /* 0x0000000700127c82 */ /* 0x000fe20008000000 */
[----:B------:R-:W-:Y:S01]  /*3c60*/  R2UR UR13, R11 ;  /* 0x000000000b0d72ca */ /* 0x000fe200000e0000 */
[----:B------:R-:W-:Y:S01]  /*3c70*/  UIADD3 UR7, UR6, 0x4, URZ ;  /* 0x0000000406077890 */ /* 0x000fe2000fffe03f */
[----:B------:R-:W-:Y:S01]  /*3c80*/  MOV R208, UR9 ;  /* 0x0000000900d07c02 */ /* 0x000fe20008000f00 */
[----:B------:R-:W-:Y:S01]  /*3c90*/  UIADD3 UR6, UR6, 0x6, URZ ;  /* 0x0000000606067890 */ /* 0x000fe2000fffe03f */
[----:B------:R-:W-:-:S02]  /*3ca0*/  MOV R209, UR8 ;  /* 0x0000000800d17c02 */ /* 0x000fc40008000f00 */
[----:B------:R-:W-:Y:S02]  /*3cb0*/  R2UR UR8, R8 ;  /* 0x00000000080872ca */ /* 0x000fe400000e0000 */
[----:B------:R-:W-:Y:S01]  /*3cc0*/  UMOV UR14, UR7 ;  /* 0x00000007000e7c82 */ /* 0x000fe20008000000 */
[----:B------:R-:W-:Y:S01]  /*3cd0*/  R2UR UR9, R9 ;  /* 0x00000000090972ca */ /* 0x000fe200000e0000 */
[----:B------:R-:W-:Y:S01]  /*3ce0*/  UMOV UR10, UR6 ;  /* 0x00000006000a7c82 */ /* 0x000fe20008000000 */
[----:B------:R-:W-:Y:S02]  /*3cf0*/  R2UR UR21, R20 ;  /* 0x00000000141572ca */ /* 0x000fe400000e0000 */
[----:B------:R-:W-:Y:S01]  /*3d00*/  R2UR UR20, R202 ;  /* 0x00000000ca1472ca */ /* 0x000fe200000e0000 */
[----:B------:R-:W-:Y:S02]  /*3d10*/  WARPGROUP.DEPBAR.LE gsb0, 0x0 ;  /* 0x00008000000079c5 */ /* 0x000fe40000010000 */
[----:B------:R-:W-:-:S06]  /*3d20*/  WARPGROUP.ARRIVE ;  /* 0x00000000000079c5 */ /* 0x000fcc0000000000 */
[----:B------:R-:W-:Y:S01]  /*3d30*/  HGMMA.64x96x16.F32.BF16 R152, gdesc[UR16], R152, gsb0 ;  /* 0x01600000109879f0 */ /* 0x000fe20008001898 */
        /* <DEDUP_REMOVED lines=13> */
[----:B------:R-:W-:-:S12]  /*3e10*/  @!P0 BRA `(.L_x_205) ;  /* 0x0000000000048947 */ /* 0x000fd80003800000 */
[----:B------:R-:W-:Y:S01]  /*3e20*/  BPT.TRAP 0x1 ;  /* 0x000000040000795c */ /* 0x000fe20000300000 */
.L_x_205:
[----:B------:R1:W2:Y:S01]  /*3e30*/  SYNCS.PHASECHK.TRANS64.TRYWAIT P2, [UR60+0x32450], R0 ;  /* 0x03245000ff0075a7 */ /* 0x0002a2000804017c */
[----:B------:R-:W-:Y:S05]  /*3e40*/  @!P0 BRA `(.L_x_206) ;  /* 0x0000000000048947 */ /* 0x000fea0003800000 */
[----:B------:R-:W-:Y:S01]  /*3e50*/  BPT.TRAP 0x1 ;  /* 0x000000040000795c */ /* 0x000fe20000300000 */
.L_x_206:
[----:B--2---:R-:W-:Y:S05]  /*3e60*/  @P2 BRA `(.L_x_207) ;  /* 0x0000000000082947 */ /* 0x004fea0003800000 */
[----:B------:R-:W2:Y:S02]  /*3e70*/  SYNCS.PHASECHK.TRANS64.TRYWAIT P2, [UR60+0x32450], R0 ;  /* 0x03245000ff0075a7 */ /* 0x000ea4000804017c */
[----:B--2---:R-:W-:Y:S05]  /*3e80*/  @!P2 BRA `(.L_x_208) ;  /* 0x000000940090a947 */ /* 0x004fea0003800000 */
.L_x_207:
[----:B------:R-:W-:Y:S01]  /*3e90*/  R2UR UR6, R18 ;  /* 0x00000000120672ca */ /* 0x000fe200000e0000 */
[----:B------:R-:W-:Y:S01]  /*3ea0*/  WARPGROUP.ARRIVE ;  /* 0x00000000000079c5 */ /* 0x000fe20000000000 */
[----:B012---:R-:W-:Y:S01]  /*3eb0*/  MOV R0, UR49 ;  /* 0x0000003100007c02 */ /* 0x007fe20008000f00 */
[----:B------:R-:W-:Y:S01]  /*3ec0*/  UMOV UR51, 0x40000040 ;  /* 0x4000004000337882 */ /* 0x000fe20000000000 */
[----:B------:R-:W-:Y:S01]  /*3ed0*/  MOV R20, UR48 ;  /* 0x0000003000147c02 */ /* 0x000fe20008000f00 */
[----:B------:R-:W-:Y:S01]  /*3ee0*/  UMOV UR55, 0x40000040 ;  /* 0x4000004000377882 */ /* 0x000fe20000000000 */
[----:B------:R-:W-:Y:S01]  /*3ef0*/  R2UR UR48, R6 ;  /* 0x00000000063072ca */ /* 0x000fe200000e0000 */
[----:B------:R-:W-:Y:S01]  /*3f00*/  UMOV UR59, 0x40000040 ;  /* 0x40000040003b7882 */ /* 0x000fe20000000000 */
[----:B------:R-:W-:Y:S01]  /*3f10*/  R2UR UR49, R7 ;  /* 0x00000000073172ca */ /* 0x000fe200000e0000 */
[----:B------:R-:W-:Y:S01]  /*3f20*/  UMOV UR7, 0x40000040 ;  /* 0x4000004000077882 */ /* 0x000fe20000000000 */
[----:B------:R-:W-:Y:S01]  /*3f30*/  MOV R202, UR53 ;  /* 0x0000003500ca7c02 */ /* 0x000fe20008000f00 */
[----:B------:R-:W-:Y:S01]  /*3f40*/  UMOV UR11, 0x40000040 ;  /* 0x40000040000b7882 */ /* 0x000fe20000000000 */
[----:B------:R-:W-:Y:S01]  /*3f50*/  MOV R203, UR52 ;  /* 0x0000003400cb7c02 */ /* 0x000fe20008000f00 */
[----:B------:R-:W-:Y:S01]  /*3f60*/  UIMAD UR39, UR38, 0xc00, UR6 ;  /* 0x00000c00262778a4 */ /* 0x000fe2000f8e0206 */
[----:B------:R-:W-:Y:S01]  /*3f70*/  R2UR UR52, R4 ;  /* 0x00000000043472ca */ /* 0x000fe200000e0000 */
[----:B------:R-:W-:Y:S01]  /*3f80*/  UMOV UR15, 0x40000040 ;  /* 0x40000040000f7882 */ /* 0x000fe20000000000 */
[----:B------:R-:W-:Y:S01]  /*3f90*/  R2UR UR53, R5 ;  /* 0x00000000053572ca */ /* 0x000fe200000e0000 */
[----:B------:R-:W-:Y:S01]  /*3fa0*/  UIADD3 UR6, UR39, 0x2, URZ ;  /* 0x0000000227067890 */ /* 0x000fe2000fffe03f */
[----:B------:R-:W-:Y:S01]  /*3fb0*/  MOV R204, UR57 ;  /* 0x0000003900cc7c02 */ /* 0x000fe20008000f00 */
[----:B------:R-:W-:Y:S01]  /*3fc0*/  UIADD3 UR10, UR39, 0x300, URZ ;  /* 0x00000300270a7890 */ /* 0x000fe2000fffe03f */
[----:B------:R-:W-:Y:S01]  /*3fd0*/  MOV R206, UR56 ;  /* 0x0000003800ce7c02 */ /* 0x000fe20008000f00 */
[----:B------:R-:W-:Y:S01]  /*3fe0*/  UMOV UR50, UR39 ;  /* 0x0000002700327c82 */ /* 0x000fe20008000000 */
[----:B------:R-:W-:Y:S01]  /*3ff0*/  R2UR UR56, R2 ;  /* 0x00000000023872ca */ /* 0x000fe200000e0000 */
[----:B------:R-:W-:Y:S01]  /*4000*/  HGMMA.64x96x16.F32.BF16 R152, gdesc[UR48], R152, gsb0 ;  /* 0x01600000309879f0 */ /* 0x000fe20008001898 */
[----:B------:R-:W-:Y:S01]  /*4010*/  UMOV UR54, UR6 ;  /* 0x0000000600367c82 */ /* 0x000fe20008000000 */
[----:B------:R-:W-:Y:S01]  /*4020*/  R2UR UR57, R3 ;  /* 0x00000000033972ca */ /* 0x000fe200000e0000 */
[----:B------:R-:W-:Y:S01]  /*4030*/  UIADD3 UR6, UR39, 0x4, URZ ;  /* 0x0000000427067890 */ /* 0x000fe2000fffe03f */
[----:B------:R-:W-:Y:S01]  /*4040*/  R2UR UR49, R0 ;  /* 0x00000000003172ca */ /* 0x000fe200000e0000 */
[----:B------:R-:W-:Y:S01]  /*4050*/  UIADD3 UR14, UR39, 0x302, URZ ;  /* 0x00000302270e7890 */ /* 0x000fe2000fffe03f */
[----:B------:R-:W-:Y:S01]  /*4060*/  R2UR UR48, R20 ;  /* 0x00000000143072ca */ /* 0x000fe200000e0000 */
[----:B------:R-:W-:Y:S01]  /*4070*/  UIADD3 UR18, UR39, 0x304, URZ ;  /* 0x0000030427127890 */ /* 0x000fe2000fffe03f */
[----:B------:R-:W0:Y:S01]  /*4080*/  S2R R207, SR_TID.X ;  /* 0x0000000000cf7919 */ /* 0x000e220000002100 */
[----:B------:R-:W-:Y:S01]  /*4090*/  UMOV UR19, 0x40000040 ;  /* 0x4000004000137882 */ /* 0x000fe20000000000 */
[----:B------:R-:W-:Y:S01]  /*40a0*/  UMOV UR58, UR6 ;  /* 0x00000006003a7c82 */ /* 0x000fe20008000000 */
[----:B------:R-:W-:-:S02]  /*40b0*/  UIADD3 UR6, UR39, 0x6, URZ ;  /* 0x0000000627067890 */ /* 0x000fc4000fffe03f */
[----:B------:R-:W-:Y:S01]  /*40c0*/  UIADD3 UR22, UR39, 0x306, URZ ;  /* 0x0000030627167890 */ /* 0x000fe2000fffe03f */
[----:B------:R-:W-:Y:S01]  /*40d0*/  UMOV UR23, 0x40000040 ;  /* 0x4000004000177882 */ /* 0x000fe20000000000 */
        /* <DEDUP_REMOVED lines=12> */
[----:B0-----:R-:W-:-:S04]  /*41a0*/  SHF.R.U32.HI R207, RZ, 0x7, R207 ;  /* 0x00000007ffcf7819 */ /* 0x001fc800000116cf */
[----:B------:R-:W-:Y:S01]  /*41b0*/  IADD3 R0, -R207, 0xb, RZ ;  /* 0x0000000bcf007810 */ /* 0x000fe20007ffe1ff */
[----:B------:R-:W-:Y:S02]  /*41c0*/  WARPGROUP.DEPBAR.LE gsb0, 0x0 ;  /* 0x00008000000079c5 */ /* 0x000fe40000010000 */
[----:B------:R-:W-:-:S06]  /*41d0*/  WARPGROUP.ARRIVE ;  /* 0x00000000000079c5 */ /* 0x000fcc0000000000 */
[----:B------:R-:W-:Y:S01]  /*41e0*/  HGMMA.64x96x16.F32.BF16 R152, gdesc[UR52], R152, gsb0 ;  /* 0x01600000349879f0 */ /* 0x000fe20008001898 */
[----:B------:R-:W-:Y:S01]  /*41f0*/  R2UR UR53, R202 ;  /* 0x00000000ca3572ca */ /* 0x000fe200000e0000 */
[----:B------:R-:W-:Y:S01]  /*4200*/  UIADD3 UR54, UR39, 0x904, URZ ;  /* 0x0000090427367890 */ /* 0x000fe2000fffe03f */
[----:B------:R-:W-:Y:S01]  /*4210*/  R2UR UR52, R203 ;  /* 0x00000000cb3472ca */ /* 0x000fe200000e0000 */
[----:B------:R-:W-:Y:S01]  /*4220*/  UMOV UR55, 0x40000040 ;  /* 0x4000004000377882 */ /* 0x000fe20000000000 */
        /* <DEDUP_REMOVED lines=50> */
.L_x_209:
[----:B------:R-:W-:Y:S01]  /*4550*/  FMNMX.FTZ R20, R152, R23, !PT ;  /* 0x0000001798147209 */ /* 0x000fe20007810000 */
[----:B------:R-:W1:Y:S01]  /*4560*/  S2UR UR10, SR_CgaCtaId ;  /* 0x00000000000a79c3 */ /* 0x000e620000008800 */
[----:B------:R-:W-:Y:S01]  /*4570*/  ULDC UR6, c[0x0][0xa80] ;  /* 0x0002a00000067ab9 */ /* 0x000fe20000000800 */
[----:B------:R-:W-:Y:S01]  /*4580*/  UIADD3 UR7, UR60, 0x32440, URZ ;  /* 0x000324403c077890 */ /* 0x000fe2000fffe03f */
[----:B------:R-:W-:Y:S02]  /*4590*/  FMNMX.FTZ R203, R153, R20, !PT ;  /* 0x0000001499cb7209 */ /* 0x000fe40007810000 */
[----:B------:R-:W-:Y:S02]  /*45a0*/  R2UR UR11, R21 ;  /* 0x00000000150b72ca */ /* 0x000fe400000e0000 */
[----:B------:R-:W-:-:S04]  /*45b0*/  FMNMX.FTZ R20, R156, R203, !PT ;  /* 0x000000cb9c147209 */ /* 0x000fc80007810000 */
[----:B------:R-:W-:-:S04]  /*45c0*/  FMNMX.FTZ R203, R157, R20, !PT ;  /* 0x000000149dcb7209 */ /* 0x000fc80007810000 */
[----:B------:R-:W-:-:S04]  /*45d0*/  FMNMX.FTZ R20, R160, R203, !PT ;  /* 0x000000cba0147209 */ /* 0x000fc80007810000 */
[----:B------:R-:W-:Y:S02]  /*45e0*/  FMNMX.FTZ R203, R161, R20, !PT ;  /* 0x00000014a1cb7209 */ /* 0x000fe40007810000 */
[----:B------:R-:W-:Y:S02]  /*45f0*/  FMNMX.FTZ R20, R154, R205, !PT ;  /* 0x000000cd9a147209 */ /* 0x000fe40007810000 */
[----:B------:R-:W-:Y:S01]  /*4600*/  FMNMX.FTZ R202, R164, R203, !PT ;  /* 0x000000cba4ca7209 */ /* 0x000fe20007810000 */
[----:B-1----:R-:W-:Y:S01]  /*4610*/  UPRMT UR10, UR10, 0x654, UR7 ;  /* 0x000006540a0a7896 */ /* 0x002fe20008000007 */
[----:B------:R-:W-:Y:S01]  /*4620*/  FMNMX.FTZ R203, R155, R20, !PT ;  /* 0x000000149bcb7209 */ /* 0x000fe20007810000 */
[----:B------:R-:W-:Y:S01]  /*4630*/  UIMAD UR7, UR38, 0xc00, UR11 ;  /* 0x00000c00260778a4 */ /* 0x000fe2000f8e020b */
[----:B------:R-:W-:Y:S02]  /*4640*/  FMNMX.FTZ R207, R165, R202, !PT ;  /* 0x000000caa5cf7209 */ /* 0x000fe40007810000 */
[----:B------:R-:W-:Y:S01]  /*4650*/  FMNMX.FTZ R20, R158, R203, !PT ;  /* 0x000000cb9e147209 */ /* 0x000fe20007810000 */
[----:B------:R-:W-:Y:S01]  /*4660*/  UMOV UR11, 0x40000040 ;  /* 0x40000040000b7882 */ /* 0x000fe20000000000 */
[----:B------:R-:W-:-:S02]  /*4670*/  FMNMX.FTZ R202, R168, R207, !PT ;  /* 0x000000cfa8ca7209 */ /* 0x000fc40007810000 */
[----:B------:R-:W-:Y:S01]  /*4680*/  FMNMX.FTZ R203, R159, R20, !PT ;  /* 0x000000149fcb7209 */ /* 0x000fe20007810000 */
[----:B------:R-:W-:Y:S01]  /*4690*/  SYNCS.ARRIVE.TRANS64.RED.A1T0 RZ, [UR10], RZ ;  /* 0x000000ffffff79a7 */ /* 0x000fe2000810040a */
[----:B------:R-:W-:Y:S01]  /*46a0*/  FMNMX.FTZ R207, R169, R202, !PT ;  /* 0x000000caa9cf7209 */ /* 0x000fe20007810000 */
[----:B------:R-:W-:Y:S01]  /*46b0*/  UMOV UR10, UR7 ;  /* 0x00000007000a7c82 */ /* 0x000fe20008000000 */
[----:B------:R-:W-:Y:S02]  /*46c0*/  FMNMX.FTZ R20, R162, R203, !PT ;  /* 0x000000cba2147209 */ /* 0x000fe40007810000 */
[----:B------:R-:W-:Y:S02]  /*46d0*/  FMNMX.FTZ R202, R172, R207, !PT ;  /* 0x000000cfacca7209 */ /* 0x000fe40007810000 */
[----:B------:R-:W-:Y:S02]  /*46e0*/  FMNMX.FTZ R203, R163, R20, !PT ;  /* 0x00000014a3cb7209 */ /* 0x000fe40007810000 */
[----:B------:R-:W-:-:S02]  /*46f0*/  FMNMX.FTZ R207, R173, R202, !PT ;  /* 0x000000caadcf7209 */ /* 0x000fc40007810000 */
[----:B------:R-:W-:Y:S02]  /*4700*/  FMNMX.FTZ R20, R166, R203, !PT ;  /* 0x000000cba6147209 */ /* 0x000fe40007810000 */
[----:B------:R-:W-:Y:S02]  /*4710*/  FMNMX.FTZ R202, R176, R207, !PT ;  /* 0x000000cfb0ca7209 */ /* 0x000fe40007810000 */
        /* <DEDUP_REMOVED lines=22> */
[----:B------:R-:W-:-:S03]  /*4880*/  FMNMX.FTZ R20, R190, R203, !PT ;  /* 0x000000cbbe147209 */ /* 0x000fc60007810000 */
[----:B------:R-:W1:Y:S01]  /*4890*/  SHFL.BFLY PT, R207, R202, 0x2, 0x1f ;  /* 0x0c401f00cacf7f89 */ /* 0x000e6200000e0000 */
[----:B------:R-:W-:-:S04]  /*48a0*/  FMNMX.FTZ R203, R191, R20, !PT ;  /* 0x00000014bfcb7209 */ /* 0x000fc80007810000 */
[----:B------:R-:W-:-:S04]  /*48b0*/  FMNMX.FTZ R20, R194, R203, !PT ;  /* 0x000000cbc2147209 */ /* 0x000fc80007810000 */
[----:B------:R-:W-:-:S04]  /*48c0*/  FMNMX.FTZ R203, R195, R20, !PT ;  /* 0x00000014c3cb7209 */ /* 0x000fc80007810000 */
[----:B------:R-:W-:-:S04]  /*48d0*/  FMNMX.FTZ R20, R198, R203, !PT ;  /* 0x000000cbc6147209 */ /* 0x000fc80007810000 */
[----:B------:R-:W-:-:S05]  /*48e0*/  FMNMX.FTZ R203, R199, R20, !PT ;  /* 0x00000014c7cb7209 */ /* 0x000fca0007810000 */
[----:B------:R-:W2:Y:S01]  /*48f0*/  SHFL.BFLY PT, R204, R203, 0x2, 0x1f ;  /* 0x0c401f00cbcc7f89 */ /* 0x000ea200000e0000 */
[----:B-1----:R-:W-:-:S05]  /*4900*/  FMNMX.FTZ R207, R202, R207, !PT ;  /* 0x000000cfcacf7209 */ /* 0x002fca0007810000 */
[----:B------:R-:W1:Y:S01]  /*4910*/  SHFL.BFLY PT, R20, R207, 0x1, 0x1f ;  /* 0x0c201f00cf147f89 */ /* 0x000e6200000e0000 */
[----:B--2---:R-:W-:-:S05]  /*4920*/  FMNMX.FTZ R204, R203, R204, !PT ;  /* 0x000000cccbcc7209 */ /* 0x004fca0007810000 */
[----:B------:R-:W2:Y:S01]  /*4930*/  SHFL.BFLY PT, R209, R204, 0x1, 0x1f ;  /* 0x0c201f00ccd17f89 */ /* 0x000ea200000e0000 */
[----:B-1----:R-:W-:-:S05]  /*4940*/  FMNMX.FTZ R20, R207, R20, !PT ;  /* 0x00000014cf147209 */ /* 0x002fca0007810000 */
[C---:B------:R-:W-:Y:S01]  /*4950*/  FMUL.FTZ R206, R20.reuse, UR6 ;  /* 0x0000000614ce7c20 */ /* 0x040fe20008410000 */
[----:B------:R-:W-:-:S03]  /*4960*/  FADD.FTZ R23, -R20, R23 ;  /* 0x0000001714177221 */ /* 0x000fc60000010100 */
[--C-:B------:R-:W-:Y:S01]  /*4970*/  FFMA.FTZ R203, R153, UR6, -R206.reuse ;  /* 0x0000000699cb7c23 */ /* 0x100fe200080108ce */
[--C-:B------:R-:W-:Y:S01]  /*4980*/  FFMA.FTZ R153, R156, UR6, -R206.reuse ;  /* 0x000000069c997c23 */ /* 0x100fe200080108ce */
[--C-:B------:R-:W-:Y:S01]  /*4990*/  FFMA.FTZ R202, R152, UR6, -R206.reuse ;  /* 0x0000000698ca7c23 */ /* 0x100fe200080108ce */
[----:B------:R-:W-:Y:S01]  /*49a0*/  FMUL.FTZ R23, R23, UR6 ;  /* 0x0000000617177c20 */ /* 0x000fe20008410000 */
        /* <DEDUP_REMOVED lines=9> */
[----:B--2---:R-:W-:Y:S01]  /*4a40*/  FMNMX.FTZ R156, R204, R209, !PT ;  /* 0x000000d1cc9c7209 */ /* 0x004fe20007810000 */
[----:B------:R-:W1:Y:S01]  /*4a50*/  MUFU.EX2 R23, R23 ;  /* 0x0000001700177308 */ /* 0x000e620000000800 */
[--C-:B------:R-:W-:Y:S01]  /*4a60*/  FFMA.FTZ R173, R173, UR6, -R206.reuse ;  /* 0x00000006adad7c23 */ /* 0x100fe200080108ce */
[--C-:B------:R-:W-:Y:S01]  /*4a70*/  FFMA.FTZ R176, R176, UR6, -R206.reuse ;  /* 0x00000006b0b07c23 */ /* 0x100fe200080108ce */
[--C-:B------:R-:W-:Y:S01]  /*4a80*/  FFMA.FTZ R177, R177, UR6, -R206.reuse ;  /* 0x00000006b1b17c23 */ /* 0x100fe200080108ce */
[C---:B------:R-:W-:Y:S01]  /*4a90*/  FADD.FTZ R152, -R156.reuse, R205 ;  /* 0x000000cd9c987221 */ /* 0x040fe20000010100 */
[----:B------:R-:W-:Y:S01]  /*4aa0*/  FMUL.FTZ R209, R156, UR6 ;  /* 0x000000069cd17c20 */ /* 0x000fe20008410000 */
[--C-:B------:R-:W-:Y:S01]  /*4ab0*/  FFMA.FTZ R180, R180, UR6, -R206.reuse ;  /* 0x00000006b4b47c23 */ /* 0x100fe200080108ce */
[--C-:B------:R-:W-:Y:S01]  /*4ac0*/  FFMA.FTZ R181, R181, UR6, -R206.reuse ;  /* 0x00000006b5b57c23 */ /* 0x100fe200080108ce */
[----:B------:R-:W-:Y:S01]  /*4ad0*/  FMUL.FTZ R152, R152, UR6 ;  /* 0x0000000698987c20 */ /* 0x000fe20008410000 */
        /* <DEDUP_REMOVED lines=8> */
[-C--:B-1----:R-:W-:Y:S01]  /*4b60*/  FMUL.FTZ R24, R24, R23.reuse ;  /* 0x0000001718187220 */ /* 0x082fe20000410000 */
[-C--:B------:R-:W-:Y:S01]  /*4b70*/  FMUL.FTZ R25, R25, R23.reuse ;  /* 0x0000001719197220 */ /* 0x080fe20000410000 */
[-C--:B------:R-:W-:Y:S01]  /*4b80*/  FMUL.FTZ R28, R28, R23.reuse ;  /* 0x000000171c1c7220 */ /* 0x080fe20000410000 */
[-C--:B------:R-:W-:Y:S01]  /*4b90*/  FMUL.FTZ R29, R29, R23.reuse ;  /* 0x000000171d1d7220 */ /* 0x080fe20000410000 */
[----:B------:R-:W1:Y:S01]  /*4ba0*/  MUFU.EX2 R202, R202 ;  /* 0x000000ca00ca7308 */ /* 0x000e620000000800 */
        /* <DEDUP_REMOVED lines=15> */
[----:B------:R-:W3:Y:S01]  /*4ca0*/  MUFU.EX2 R205, R211 ;  /* 0x000000d300cd7308 */ /* 0x000ee20000000800 */
        /* <DEDUP_REMOVED lines=15> */
[----:B------:R-:W4:Y:S01]  /*4da0*/  MUFU.EX2 R208, R208 ;  /* 0x000000d000d07308 */ /* 0x000f220000000800 */
        /* <DEDUP_REMOVED lines=15> */
[----:B------:R-:W5:Y:S01]  /*4ea0*/  MUFU.EX2 R159, R159 ;  /* 0x0000009f009f7308 */ /* 0x000f620000000800 */
        /* <DEDUP_REMOVED lines=18> */
[-C--:B--2---:R-:W-:Y:S01]  /*4fd0*/  FMUL.FTZ R26, R26, R157.reuse ;  /* 0x0000009d1a1a7220 */ /* 0x084fe20000410000 */
        /* <DEDUP_REMOVED lines=63> */
[----:B-1----:R-:W-:Y:S01]  /*53d0*/  F2FP.BF16.F32.PACK_AB R152, R203, R202 ;  /* 0x000000cacb98723e */ /* 0x002fe200000010ff */
[--C-:B------:R-:W-:Y:S01]  /*53e0*/  FFMA.FTZ R167, R167, UR6, -R209.reuse ;  /* 0x00000006a7a77c23 */ /* 0x100fe200080108d1 */
[----:B---3--:R-:W-:Y:S01]  /*53f0*/  F2FP.BF16.F32.PACK_AB R154, R205, R204 ;  /* 0x000000cccd9a723e */ /* 0x008fe200000010ff */
[----:B------:R-:W-:Y:S01]  /*5400*/  MUFU.EX2 R160, R160 ;  /* 0x000000a000a07308 */ /* 0x000fe20000000800 */
[----:B----4-:R-:W-:Y:S01]  /*5410*/  F2FP.BF16.F32.PACK_AB R153, R208, R207 ;  /* 0x000000cfd099723e */ /* 0x010fe200000010ff */
[--C-:B------:R-:W-:Y:S01]  /*5420*/  FFMA.FTZ R170, R170, UR6, -R209.reuse ;  /* 0x00000006aaaa7c23 */ /* 0x100fe200080108d1 */
[----:B-----5:R-:W-:Y:S01]  /*5430*/  F2FP.BF16.F32.PACK_AB R155, R159, R158 ;  /* 0x0000009e9f9b723e */ /* 0x020fe200000010ff */
[----:B------:R1:W-:Y:S01]  /*5440*/  BAR.SYNC.DEFER_BLOCKING R210, 0x100 ;  /* 0x000400d20000751d */ /* 0x0003e20000010000 */
        /* <DEDUP_REMOVED lines=20> */
[----:B------:R-:W-:Y:S01]  /*5590*/  FFMA.FTZ R197, R197, UR6, -R206 ;  /* 0x00000006c5c57c23 */ /* 0x000fe200080108ce */
[----:B------:R-:W-:Y:S01]  /*55a0*/  MUFU.EX2 R165, R165 ;  /* 0x000000a500a57308 */ /* 0x000fe20000000800 */
[--C-:B------:R-:W-:Y:S01]  /*55b0*/  FFMA.FTZ R194, R194, UR6, -R209.reuse ;  /* 0x00000006c2c27c23 */ /* 0x100fe200080108d1 */
[----:B------:R-:W-:Y:S01]  /*55c0*/  WARPGROUP.ARRIVE ;  /* 0x00000000000079c5 */ /* 0x000fe20000000000 */
[--C-:B------:R-:W-:Y:S01]  /*55d0*/  FFMA.FTZ R195, R195, UR6, -R209.reuse ;  /* 0x00000006c3c37c23 */ /* 0x100fe200080108d1 */
[--C-:B------:R-:W-:Y:S01]  /*55e0*/  FFMA.FTZ R198, R198, UR6, -R209.reuse ;  /* 0x00000006c6c67c23 */ /* 0x100fe200080108d1 */
[----:B------:R-:W-:Y:S01]  /*55f0*/  FFMA.FTZ R199, R199, UR6, -R209 ;  /* 0x00000006c7c77c23 */ /* 0x000fe200080108d1 */
[----:B------:R-:W-:Y:S01]  /*5600*/  FFMA.FTZ R22, R23, R22, R202 ;  /* 0x0000001617167223 */ /* 0x000fe200000100ca */
[----:B------:R-:W-:Y:S01]  /*5610*/  FFMA.FTZ R157, R157, R200, R207 ;  /* 0x000000c89d9d7223 */ /* 0x000fe200000100cf */
[----:B------:R-:W-:Y:S01]  /*5620*/  HGMMA.64x256x16.F32.BF16 R24, R152, gdesc[UR8].tnspB, R24, gsb0 ;  /* 0x43e0000898187df0 */ /* 0x000fe20008001818 */
[----:B------:R-:W-:Y:S01]  /*5630*/  MUFU.EX2 R162, R162 ;  /* 0x000000a200a27308 */ /* 0x000fe20000000800 */
[----:B------:R-:W-:Y:S01]  /*5640*/  UIADD3 UR10, UR7, 0x80, URZ ;  /* 0x00000080070a7890 */ /* 0x000fe2000fffe03f */
[----:B------:R-:W-:Y:S01]  /*5650*/  FADD.FTZ R203, R203, R22 ;  /* 0x00000016cbcb7221 */ /* 0x000fe20000010000 */
[----:B------:R-:W-:Y:S01]  /*5660*/  UMOV UR11, 0x40000040 ;  /* 0x40000040000b7882 */ /* 0x000fe20000000000 */
[----:B------:R-:W-:-:S02]  /*5670*/  FADD.FTZ R157, R208, R157 ;  /* 0x0000009dd09d7221 */ /* 0x000fc40000010000 */
[----:B------:R-:W-:Y:S02]  /*5680*/  FADD.FTZ R204, R204, R203 ;  /* 0x000000cbcccc7221 */ /* 0x000fe40000010000 */
[----:B------:R-:W3:Y:S01]  /*5690*/  MUFU.EX2 R163, R163 ;  /* 0x000000a300a37308 */ /* 0x000ee20000000800 */
[----:B------:R-:W-:Y:S01]  /*56a0*/  FADD.FTZ R158, R158, R157 ;  /* 0x0000009d9e9e7221 */ /* 0x000fe20000010000 */
[----:B------:R-:W-:-:S03]  /*56b0*/  FADD.FTZ R205, R205, R204 ;  /* 0x000000cccdcd7221 */ /* 0x000fc60000010000 */
[----:B------:R-:W-:-:S03]  /*56c0*/  FADD.FTZ R159, R159, R158 ;  /* 0x0000009e9f9f7221 */ /* 0x000fc60000010000 */
        /* <DEDUP_REMOVED lines=31> */
[----:B------:R-:W1:Y:S01]  /*58c0*/  MUFU.EX2 R195, R195 ;  /* 0x000000c300c37308 */ /* 0x000e620000000800 */
[----:B------:R-:W-:-:S02]  /*58d0*/  WARPGROUP.DEPBAR.LE gsb0, 0x0 ;  /* 0x00008000000079c5 */ /* 0x000fc40000010000 */
[----:B--2---:R-:W-:-:S05]  /*58e0*/  F2FP.BF16.F32.PACK_AB R152, R161, R160 ;  /* 0x000000a0a198723e */ /* 0x004fca00000010ff */
[----:B------:R-:W-:Y:S01]  /*58f0*/  MUFU.EX2 R198, R198 ;  /* 0x000000c600c67308 */ /* 0x000fe20000000800 */
[----:B---3--:R-:W-:Y:S01]  /*5900*/  F2FP.BF16.F32.PACK_AB R153, R163, R162 ;  /* 0x000000a2a399723e */ /* 0x008fe200000010ff */
[----:B------:R-:W-:Y:S01]  /*5910*/  FADD.FTZ R160, R160, R205 ;  /* 0x000000cda0a07221 */ /* 0x000fe20000010000 */
[----:B------:R-:W-:Y:S01]  /*5920*/  F2FP.BF16.F32.PACK_AB R154, R165, R164 ;  /* 0x000000a4a59a723e */ /* 0x000fe200000010ff */
[----:B------:R-:W-:Y:S01]  /*5930*/  FADD.FTZ R162, R162, R159 ;  /* 0x0000009fa2a27221 */ /* 0x000fe20000010000 */
[----:B----4-:R-:W-:Y:S01]  /*5940*/  F2FP.BF16.F32.PACK_AB R155, R167, R166 ;  /* 0x000000a6a79b723e */ /* 0x010fe200000010ff */
[----:B------:R-:W-:Y:S02]  /*5950*/  FADD.FTZ R161, R161, R160 ;  /* 0x000000a0a1a17221 */ /* 0x000fe40000010000 */
[----:B------:R-:W2:Y:S01]  /*5960*/  MUFU.EX2 R199, R199 ;  /* 0x000000c700c77308 */ /* 0x000ea20000000800 */
[----:B------:R-:W-:Y:S01]  /*5970*/  WARPGROUP.ARRIVE ;  /* 0x00000000000079c5 */ /* 0x000fe20000000000 */
[----:B------:R-:W-:Y:S01]  /*5980*/  FADD.FTZ R163, R163, R162 ;  /* 0x000000a2a3a37221 */ /* 0x000fe20000010000 */
[----:B------:R-:W-:-:S03]  /*5990*/  FADD.FTZ R164, R164, R161 ;  /* 0x000000a1a4a47221 */ /* 0x000fc60000010000 */
[----:B------:R-:W-:Y:S01]  /*59a0*/  FADD.FTZ R166, R166, R163 ;  /* 0x000000a3a6a67221 */ /* 0x000fe20000010000 */
[----:B------:R-:W-:Y:S01]  /*59b0*/  HGMMA.64x256x16.F32.BF16 R24, R152, gdesc[UR8].tnspB, R24, gsb0 ;  /* 0x43e0000898187df0 */ /* 0x000fe20008001818 */
[----:B------:R-:W-:Y:S01]  /*59c0*/  UIADD3 UR10, UR7, 0x100, URZ ;  /* 0x00000100070a7890 */ /* 0x000fe2000fffe03f */
[----:B------:R-:W-:Y:S01]  /*59d0*/  FADD.FTZ R165, R165, R164 ;  /* 0x000000a4a5a57221 */ /* 0x000fe20000010000 */
[----:B------:R-:W-:Y:S01]  /*59e0*/  UMOV UR11, 0x40000040 ;  /* 0x40000040000b7882 */ /* 0x000fe20000000000 */
[----:B------:R-:W-:Y:S01]  /*59f0*/  FADD.FTZ R167, R167, R166 ;  /* 0x000000a6a7a77221 */ /* 0x000fe20000010000 */
        /* <DEDUP_REMOVED lines=13> */
[----:B------:R-:W-:-:S06]  /*5ad0*/  FADD.FTZ R175, R175, R174 ;  /* 0x000000aeafaf7221 */ /* 0x000fcc0000010000 */
        /* <DEDUP_REMOVED lines=44> */
[----:B--2---:R-:W-:Y:S01]  /*5da0*/  F2FP.BF16.F32.PACK_AB R155, R199, R198 ;  /* 0x000000c6c79b723e */ /* 0x004fe200000010ff */
        /* <DEDUP_REMOVED lines=10> */
.L_x_210:
[----:B------:R-:W0:Y:S01]  /*5e50*/  S2UR UR7, SR_CgaCtaId ;  /* 0x00000000000779c3 */ /* 0x000e220000008800 */
[----:B------:R-:W-:Y:S01]  /*5e60*/  UIADD3 UR60, UR60, 0x32460, URZ ;  /* 0x000324603c3c7890 */ /* 0x000fe2000fffe03f */
[----:B------:R-:W-:Y:S02]  /*5e70*/  IMAD.MOV.U32 R205, RZ, RZ, R156 ;  /* 0x000000ffffcd7224 */ /* 0x000fe400078e009c */
[----:B------:R-:W-:Y:S01]  /*5e80*/  IMAD.MOV.U32 R23, RZ, RZ, R20 ;  /* 0x000000ffff177224 */ /* 0x000fe200078e0014 */
[----:B0-----:R-:W-:-:S09]  /*5e90*/  UPRMT UR60, UR7, 0x654, UR60 ;  /* 0x00000654073c7896 */ /* 0x001fd2000800003c */
[----:B------:R-:W-:Y:S01]  /*5ea0*/  SYNCS.ARRIVE.TRANS64.RED.A1T0 RZ, [UR60], RZ ;  /* 0x000000ffffff79a7 */ /* 0x000fe2000810043c */
[----:B------:R-:W-:Y:S05]  /*5eb0*/  @P1 BRA `(.L_x_211) ;  /* 0xffffffd800b41947 */ /* 0x000fea000383ffff */
.L_x_200:
[----:B------:R-:W0:Y:S01]  /*5ec0*/  SHFL.BFLY PT, R3, R22, 0x2, 0x1f ;  /* 0x0c401f0016037f89 */ /* 0x000e2200000e0000 */
[----:B------:R1:W-:Y:S08]  /*5ed0*/  BAR.ARV R0, 0x100 ;  /* 0x000400000000751d */ /* 0x0003f00000002000 */
[----:B------:R-:W-:Y:S06]  /*5ee0*/  BAR.ARV 0x8, 0x180 ;  /* 0x0206000000007b1d */ /* 0x000fec0000002000 */
[----:B-1----:R-:W-:Y:S01]  /*5ef0*/  IMAD.U32 R0, RZ, RZ, UR6 ;  /* 0x00000006ff007e24 */ /* 0x002fe2000f8e00ff */
[----:B------:R-:W-:Y:S01]  /*5f00*/  PLOP3.LUT P0, PT, PT, PT, PT, 0x8, 0x0 ;  /* 0x000000000000781c */ /* 0x000fe20003f0e170 */
[----:B------:R-:W1:Y:S01]  /*5f10*/  SHFL.BFLY PT, R5, R200, 0x2, 0x1f ;  /* 0x0c401f00c8057f89 */ /* 0x000e6200000e0000 */
[----:B0-----:R-:W-:-:S05]  /*5f20*/  FADD.FTZ R3, R3, R22 ;  /* 0x0000001603037221 */ /* 0x001fca0000010000 */
[----:B------:R-:W0:Y:S01]  /*5f30*/  SHFL.BFLY PT, R2, R3, 0x1, 0x1f ;  /* 0x0c201f0003027f89 */ /* 0x000e2200000e0000 */
[----:B-1----:R-:W-:-:S05]  /*5f40*/  FADD.FTZ R5, R5, R200 ;  /* 0x000000c805057221 */ /* 0x002fca0000010000 */
[----:B------:R-:W1:Y:S01]  /*5f50*/  SHFL.BFLY PT, R4, R5, 0x1, 0x1f ;  /* 0x0c201f0005047f89 */ /* 0x000e6200000e0000 */
[----:B0-----:R-:W-:Y:S01]  /*5f60*/  FADD.FTZ R8, R3, R2 ;  /* 0x0000000203087221 */ /* 0x001fe20000010000 */
[----:B------:R-:W-:Y:S02]  /*5f70*/  IMAD.MOV.U32 R2, RZ, RZ, RZ ;  /* 0x000000ffff027224 */ /* 0x000fe400078e00ff */
[----:B------:R-:W-:Y:S02]  /*5f80*/  IMAD.MOV.U32 R3, RZ, RZ, -0x800000 ;  /* 0xff800000ff037424 */ /* 0x000fe400078e00ff */
[----:B------:R-:W-:-:S13]  /*5f90*/  FSETP.NE.FTZ.AND P1, PT, R8, RZ, PT ;  /* 0x000000ff0800720b */ /* 0x000fda0003f35000 */
[----:B------:R-:W0:Y:S01]  /*5fa0*/  @P1 MUFU.LG2 R6, R8 ;  /* 0x0000000800061308 */ /* 0x000e220000000c00 */
[----:B-1----:R-:W-:Y:S01]  /*5fb0*/  FADD.FTZ R9, R5, R4 ;  /* 0x0000000405097221 */ /* 0x002fe20000010000 */
[----:B------:R-:W-:Y:S01]  /*5fc0*/  IMAD.MOV.U32 R4, RZ, RZ, RZ ;  /* 0x000000ffff047224 */ /* 0x000fe200078e00ff */
[----:B------:R-:W-:-:S03]  /*5fd0*/  MOV R5, UR6 ;  /* 0x0000000600057c02 */ /* 0x000fc60008000f00 */
[----:B------:R-:W-:Y:S02]  /*5fe0*/  FSETP.NE.FTZ.AND P2, PT, R9, RZ, PT ;  /* 0x000000ff0900720b */ /* 0x000fe40003f55000 */
[----:B------:R-:W1:Y:S01]  /*5ff0*/  @P1 MUFU.RCP R4, R8 ;  /* 0x0000000800041308 */ /* 0x000e620000001000 */
[----:B------:R-:W-:Y:S01]  /*6000*/  @P1 FMUL.FTZ R5, R5, 0.69314718246459960938 ;  /* 0x3f31721805051820 */ /* 0x000fe20000410000 */
[----:B0-----:R-:W-:-:S09]  /*6010*/  @P1 FMUL.FTZ R6, R6, 0.69314718246459960938 ;  /* 0x3f31721806061820 */ /* 0x001fd20000410000 */
[----:B------:R-:W0:Y:S01]  /*6020*/  @P2 MUFU.LG2 R7, R9 ;  /* 0x0000000900072308 */ /* 0x000e220000000c00 */
[----:B------:R-:W-:Y:S01]  /*6030*/  @P2 FMUL.FTZ R0, R0, 0.69314718246459960938 ;  /* 0x3f31721800002820 */ /* 0x000fe20000410000 */
[-C--:B-1----:R-:W-:Y:S01]  /*6040*/  FMUL.FTZ R24, R24, R4.reuse ;  /* 0x0000000418187220 */ /* 0x082fe20000410000 */
[----:B------:R-:W-:-:S05]  /*6050*/  FMUL.FTZ R25, R25, R4 ;  /* 0x0000000419197220 */ /* 0x000fca0000410000 */
[----:B------:R-:W1:Y:S01]  /*6060*/  @P2 MUFU.RCP R2, R9 ;  /* 0x0000000900022308 */ /* 0x000e620000001000 */
        /* <DEDUP_REMOVED lines=8> */
[----:B0-----:R-:W-:Y:S01]  /*60f0*/  @P2 FMUL.FTZ R7, R7, 0.69314718246459960938 ;  /* 0x3f31721807072820 */ /* 0x001fe20000410000 */
        /* <DEDUP_REMOVED lines=54> */
[----:B------:R-:W-:-:S02]  /*6460*/  IMAD.MOV.U32 R4, RZ, RZ, -0x800000 ;  /* 0xff800000ff047424 */ /* 0x000fc400078e00ff */
[-C--:B-1----:R-:W-:Y:S01]  /*6470*/  FMUL.FTZ R26, R26, R2.reuse ;  /* 0x000000021a1a7220 */ /* 0x082fe20000410000 */
        /* <DEDUP_REMOVED lines=63> */
[----:B------:R-:W-:Y:S01]  /*6870*/  @P1 FFMA.FTZ R4, R5, R20, R6 ;  /* 0x0000001405041223 */ /* 0x000fe20000010006 */
[----:B------:R-:W-:-:S07]  /*6880*/  @P2 FFMA.FTZ R3, R0, R156, R7 ;  /* 0x0000009c00032223 */ /* 0x000fce0000010007 */
.L_x_186:
[----:B------:R-:W-:Y:S05]  /*6890*/  @P0 BRA `(.L_x_212) ;  /* 0x0000002000540947 */ /* 0x000fea0003800000 */
[----:B------:R-:W2:Y:S01]  /*68a0*/  LDL R0, [R1+0x4] ;  /* 0x0000040001007983 */ /* 0x000ea20000100800 */
[----:B------:R-:W1:Y:S01]  /*68b0*/  LDC R8, c[0x0][0xce8] ;  /* 0x00033a00ff087b82 */ /* 0x000e620000000800 */
[----:B------:R-:W-:Y:S01]  /*68c0*/  ULDC.64 UR8, c[0x0][0xcd0] ;  /* 0x0003340000087ab9 */ /* 0x000fe20000000a00 */
[----:B------:R-:W-:Y:S06]  /*68d0*/  BSSY B0, `(.L_x_213) ;  /* 0x000014d000007945 */ /* 0x000fec0003800000 */
[----:B------:R-:W3:Y:S08]  /*68e0*/  S2UR UR12, SR_CTAID.Z ;  /* 0x00000000000c79c3 */ /* 0x000ef00000002700 */
[----:B------:R-:W4:Y:S08]  /*68f0*/  LDC.64 R18, c[0x0][0xcd8] ;  /* 0x00033600ff127b82 */ /* 0x000f300000000a00 */
[----:B------:R-:W-:Y:S01]  /*6900*/  BAR.SYNC.DEFER_BLOCKING 0x1, 0x100 ;  /* 0x0044000000007b1d */ /* 0x000fe20000010000 */
[----:B-1----:R-:W-:-:S07]  /*6910*/  ISETP.NE.AND P0, PT, R8, 0x1, PT ;  /* 0x000000010800780c */ /* 0x002fce0003f05270 */
[----:B------:R-:W1:Y:S01]  /*6920*/  S2UR UR11, SR_CTAID.Y ;  /* 0x00000000000b79c3 */ /* 0x000e620000002600 */
[----:B---3--:R-:W-:-:S07]  /*6930*/  USHF.R.S32.HI UR10, URZ, 0x1f, UR12 ;  /* 0x0000001f3f0a7899 */ /* 0x008fce000801140c */
[----:B------:R-:W1:Y:S08]  /*6940*/  LDC R23, c[0x0][0xd50] ;  /* 0x00035400ff177b82 */ /* 0x000e700000000800 */
[----:B------:R-:W3:Y:S08]  /*6950*/  @P0 LDC R14, c[0x0][0xcec] ;  /* 0x00033b00ff0e0b82 */ /* 0x000ef00000000800 */
[----:B------:R-:W5:Y:S08]  /*6960*/  LDC.64 R20, c[0x0][0xc40] ;  /* 0x00031000ff147b82 */ /* 0x000f700000000a00 */
[----:B------:R-:W1:Y:S08]  /*6970*/  @P0 LDC R17, c[0x0][0xcf0] ;  /* 0x00033c00ff110b82 */ /* 0x000e700000000800 */
[----:B------:R-:W1:Y:S08]  /*6980*/  @P0 LDC R22, c[0x0][0xcec] ;  /* 0x00033b00ff160b82 */ /* 0x000e700000000800 */
[----:B------:R-:W1:Y:S01]  /*6990*/  @P0 LDC R153, c[0x0][0xcf0] ;  /* 0x00033c00ff990b82 */ /* 0x000e620000000800 */
[----:B--2---:R-:W-:-:S02]  /*69a0*/  R2UR UR13, R0 ;  /* 0x00000000000d72ca */ /* 0x004fc400000e0000 */
[----:B------:R-:W2:Y:S11]  /*69b0*/  S2R R0, SR_TID.X ;  /* 0x0000000000007919 */ /* 0x000eb60000002100 */
[----:B------:R-:W-:-:S02]  /*69c0*/  USHF.R.S32.HI UR7, URZ, 0x1f, UR13 ;  /* 0x0000001f3f077899 */ /* 0x000fc4000801140d */
[----:B------:R-:W-:Y:S02]  /*69d0*/  UIMAD.WIDE.U32 UR4, UR13, UR8, URZ ;  /* 0x000000080d0472a5 */ /* 0x000fe4000f8e003f */
[----:B------:R-:W-:-:S04]  /*69e0*/  UIMAD UR6, UR7, UR8, URZ ;  /* 0x00000008070672a4 */ /* 0x000fc8000f8e023f */
[----:B------:R-:W-:-:S03]  /*69f0*/  UIMAD UR6, UR13, UR9, UR6 ;  /* 0x000000090d0672a4 */ /* 0x000fc6000f8e0206 */
[----:B------:R-:W-:Y:S01]  /*6a00*/  ULDC.64 UR8, c[0x0][0xc38] ;  /* 0x00030e0000087ab9 */ /* 0x000fe20000000a00 */
[----:B------:R-:W-:Y:S02]  /*6a10*/  UIADD3 UR6, UR5, UR6, URZ ;  /* 0x0000000605067290 */ /* 0x000fe4000fffe03f */
[----:B------:R-:W-:Y:S01]  /*6a20*/  UIMAD UR7, UR7, UR8, URZ ;  /* 0x00000008070772a4 */ /* 0x000fe2000f8e023f */
[----:B--2---:R-:W-:-:S05]  /*6a30*/  VIADD R12, R0, 0xffffff80 ;  /* 0xffffff80000c7836 */ /* 0x004fca0000000000 */
[----:B------:R-:W-:-:S04]  /*6a40*/  SHF.R.S32.HI R7, RZ, 0x1f, R12 ;  /* 0x0000001fff077819 */ /* 0x000fc8000001140c */
[CC--:B0-----:R-:W-:Y:S02]  /*6a50*/  LEA.HI R2, R7.reuse, R12.reuse, RZ, 0x7 ;  /* 0x0000000c07027211 */ /* 0x0c1fe400078f38ff */
[----:B------:R-:W-:Y:S02]  /*6a60*/  LEA.HI R7, R7, R12, RZ, 0x2 ;  /* 0x0000000c07077211 */ /* 0x000fe400078f10ff */
[----:B------:R-:W-:Y:S02]  /*6a70*/  LOP3.LUT R5, R2, 0xffffff80, RZ, 0xc0, !PT ;  /* 0xffffff8002057812 */ /* 0x000fe400078ec0ff */
[----:B------:R-:W-:Y:S02]  /*6a80*/  SHF.R.S32.HI R9, RZ, 0x7, R2 ;  /* 0x00000007ff097819 */ /* 0x000fe40000011402 */
[----:B------:R-:W-:Y:S01]  /*6a90*/  LOP3.LUT R7, R7, 0xfffffffc, RZ, 0xc0, !PT ;  /* 0xfffffffc07077812 */ /* 0x000fe200078ec0ff */
[----:B------:R-:W-:Y:S01]  /*6aa0*/  IMAD.IADD R0, R12, 0x1, -R5 ;  /* 0x000000010c007824 */ /* 0x000fe200078e0a05 */
[----:B------:R-:W-:-:S03]  /*6ab0*/  LEA.HI R2, R2, R9, RZ, 0x1 ;  /* 0x0000000902027211 */ /* 0x000fc600078f08ff */
[----:B------:R-:W-:Y:S01]  /*6ac0*/  IMAD.IADD R7, R12, 0x1, -R7 ;  /* 0x000000010c077824 */ /* 0x000fe200078e0a07 */
[----:B------:R-:W-:Y:S02]  /*6ad0*/  SHF.R.S32.HI R13, RZ, 0x1f, R0 ;  /* 0x0000001fff0d7819 */ /* 0x000fe40000011400 */
[----:B------:R-:W-:Y:S02]  /*6ae0*/  LOP3.LUT R2, R2, 0x3fffffe, RZ, 0xc0, !PT ;  /* 0x03fffffe02027812 */ /* 0x000fe400078ec0ff */
[----:B------:R-:W-:Y:S02]  /*6af0*/  LEA.HI R10, R13, R0, RZ, 0x2 ;  /* 0x000000000d0a7211 */ /* 0x000fe400078f10ff */
[----:B------:R-:W-:Y:S02]  /*6b00*/  IADD3 R2, R9, -R2, RZ ;  /* 0x8000000209027210 */ /* 0x000fe40007ffe0ff */
[--C-:B------:R-:W-:Y:S01]  /*6b10*/  SHF.R.S32.HI R5, RZ, 0x2, R10.reuse ;  /* 0x00000002ff057819 */ /* 0x100fe2000001140a */
[----:B------:R-:W0:Y:S01]  /*6b20*/  S2R R9, SR_CTAID.X ;  /* 0x0000000000097919 */ /* 0x000e220000002500 */
[----:B------:R-:W-:-:S02]  /*6b30*/  SHF.R.S32.HI R6, RZ, 0x1f, R10 ;  /* 0x0000001fff067819 */ /* 0x000fc4000001140a */
[----:B------:R-:W-:Y:S02]  /*6b40*/  LEA.HI R11, R7, R7, RZ, 0x1 ;  /* 0x00000007070b7211 */ /* 0x000fe400078f08ff */
[----:B------:R-:W-:Y:S02]  /*6b50*/  LEA.HI R6, R6, R5, RZ, 0x3 ;  /* 0x0000000506067211 */ /* 0x000fe400078f18ff */
[----:B------:R-:W-:Y:S02]  /*6b60*/  LOP3.LUT R12, R11, 0x1ffffffe, RZ, 0xc0, !PT ;  /* 0x1ffffffe0b0c7812 */ /* 0x000fe400078ec0ff */
[----:B------:R-:W-:-:S03]  /*6b70*/  LOP3.LUT R6, R6, 0xfffffff8, RZ, 0xc0, !PT ;  /* 0xfffffff806067812 */ /* 0x000fc600078ec0ff */
[----:B------:R-:W-:Y:S02]  /*6b80*/  IMAD.IADD R11, R7, 0x1, -R12 ;  /* 0x00000001070b7824 */ /* 0x000fe400078e0a0c */
[----:B------:R-:W-:Y:S01]  /*6b90*/  IMAD.IADD R6, R5, 0x1, -R6 ;  /* 0x0000000105067824 */ /* 0x000fe200078e0a06 */
[----:B------:R-:W-:Y:S01]  /*6ba0*/  LEA.HI R5, R13, R0, RZ, 0x5 ;  /* 0x000000000d057211 */ /* 0x000fe200078f28ff */
[----:B------:R-:W-:Y:S01]  /*6bb0*/  IMAD.U32 R7, RZ, RZ, UR5 ;  /* 0x00000005ff077e24 */ /* 0x000fe2000f8e00ff */
[----:B------:R-:W-:Y:S01]  /*6bc0*/  MOV R7, UR6 ;  /* 0x0000000600077c02 */ /* 0x000fe20008000f00 */
[----:B------:R-:W-:Y:S01]  /*6bd0*/  UIMAD UR6, UR13, UR9, UR7 ;  /* 0x000000090d0672a4 */ /* 0x000fe2000f8e0207 */
[----:B------:R-:W-:Y:S01]  /*6be0*/  SHF.R.S32.HI R5, RZ, 0x5, R5 ;  /* 0x00000005ff057819 */ /* 0x000fe20000011405 */
[----:B----4-:R-:W-:-:S04]  /*6bf0*/  IMAD R12, R18, UR10, RZ ;  /* 0x0000000a120c7c24 */ /* 0x010fc8000f8e02ff */
[----:B------:R-:W-:Y:S02]  /*6c00*/  IMAD R5, R5, 0x10, R6 ;  /* 0x0000001005057824 */ /* 0x000fe400078e0206 */
[----:B------:R-:W-:Y:S01]  /*6c10*/  IMAD.U32 R6, RZ, RZ, UR4 ;  /* 0x00000004ff067e24 */ /* 0x000fe2000f8e00ff */
[----:B------:R-:W-:Y:S01]  /*6c20*/  UIMAD.WIDE.U32 UR4, UR13, UR8, URZ ;  /* 0x000000080d0472a5 */ /* 0x000fe2000f8e003f */
[----:B------:R-:W-:Y:S02]  /*6c30*/  IMAD R16, R2, 0x40, R5 ;  /* 0x0000004002107824 */ /* 0x000fe400078e0205 */
[----:B------:R-:W-:Y:S01]  /*6c40*/  IMAD.WIDE.U32 R6, R18, UR12, R6 ;  /* 0x0000000c12067c25 */ /* 0x000fe2000f8e0006 */
[----:B------:R-:W-:Y:S01]  /*6c50*/  UIADD3 UR6, UR5, UR6, URZ ;  /* 0x0000000605067290 */ /* 0x000fe2000fffe03f */
[----:B------:R-:W-:Y:S02]  /*6c60*/  ULDC.64 UR8, c[0x0][0xc28] ;  /* 0x00030a0000087ab9 */ /* 0x000fe40000000a00 */
[----:B------:R-:W-:-:S02]  /*6c70*/  IMAD R2, R11, 0x8, R16 ;  /* 0x000000080b027824 */ /* 0x000fc400078e0210 */
[----:B------:R-:W-:Y:S02]  /*6c80*/  IMAD R18, RZ, RZ, -UR13 ;  /* 0x8000000dff127e24 */ /* 0x000fe4000f8e02ff */
[----:B0-----:R-:W-:Y:S02]  /*6c90*/  IMAD R5, R9, 0x80, R2 ;  /* 0x0000008009057824 */ /* 0x001fe400078e0202 */
[----:B------:R-:W-:Y:S01]  /*6ca0*/  IMAD.U32 R13, RZ, RZ, UR5 ;  /* 0x00000005ff0d7e24 */ /* 0x000fe2000f8e00ff */
[----:B------:R-:W-:Y:S01]  /*6cb0*/  MOV R13, UR6 ;  /* 0x00000006000d7c02 */ /* 0x000fe20008000f00 */
[----:B---3--:R-:W-:Y:S01]  /*6cc0*/  @P0 IMAD.HI.U32 R2, R5, R14, RZ ;  /* 0x0000000e05020227 */ /* 0x008fe200078e00ff */
[----:B------:R-:W-:-:S03]  /*6cd0*/  ULDC.64 UR6, c[0x0][0xc48] ;  /* 0x0003120000067ab9 */ /* 0x000fc60000000a00 */
[----:B------:R-:W-:Y:S02]  /*6ce0*/  IMAD R15, R19, UR12, R12 ;  /* 0x0000000c130f7c24 */ /* 0x000fe4000f8e020c */
[C---:B-----5:R-:W-:Y:S02]  /*6cf0*/  IMAD R14, R20.reuse, UR10, RZ ;  /* 0x0000000a140e7c24 */ /* 0x060fe4000f8e02ff */
[----:B-1----:R-:W-:Y:S02]  /*6d00*/  IMAD R23, R23, R18, UR11 ;  /* 0x0000000b17177e24 */ /* 0x002fe4000f8e0212 */
[----:B------:R-:W-:Y:S01]  /*6d10*/  IMAD.U32 R12, RZ, RZ, UR4 ;  /* 0x00000004ff0c7e24 */ /* 0x000fe2000f8e00ff */
[----:B------:R-:W-:Y:S01]  /*6d20*/  ULDC.64 UR4, c[0x0][0xce0] ;  /* 0x0003380000047ab9 */ /* 0x000fe20000000a00 */
[----:B------:R-:W-:Y:S01]  /*6d30*/  IMAD.MOV.U32 R11, RZ, RZ, R5 ;  /* 0x000000ffff0b7224 */ /* 0x000fe200078e0005 */
[----:B------:R-:W-:Y:S01]  /*6d40*/  @P0 SHF.R.U32.HI R11, RZ, R17, R2 ;  /* 0x00000011ff0b0219 */ /* 0x000fe20000011602 */
[----:B------:R-:W-:Y:S01]  /*6d50*/  IMAD R17, R21, UR12, R14 ;  /* 0x0000000c15117c24 */ /* 0x000fe2000f8e020e */
[----:B------:R-:W-:Y:S01]  /*6d60*/  SHF.R.S32.HI R14, RZ, 0x1f, R23 ;  /* 0x0000001fff0e7819 */ /* 0x000fe20000011417 */
[----:B------:R-:W-:-:S04]  /*6d70*/  IMAD.WIDE.U32 R12, R20, UR12, R12 ;  /* 0x0000000c140c7c25 */ /* 0x000fc8000f8e000c */
[----:B------:R-:W-:Y:S02]  /*6d80*/  IMAD.IADD R7, R7, 0x1, R15 ;  /* 0x0000000107077824 */ /* 0x000fe400078e020f */
[----:B------:R-:W-:-:S04]  /*6d90*/  @P0 IMAD.HI.U32 R22, R5, R22, RZ ;  /* 0x0000001605160227 */ /* 0x000fc800078e00ff */
[----:B------:R-:W-:Y:S02]  /*6da0*/  IMAD.IADD R13, R13, 0x1, R17 ;  /* 0x000000010d0d7824 */ /* 0x000fe400078e0211 */
[----:B------:R-:W-:Y:S02]  /*6db0*/  IMAD R17, R14, UR6, RZ ;  /* 0x000000060e117c24 */ /* 0x000fe4000f8e02ff */
[----:B------:R-:W-:-:S04]  /*6dc0*/  IMAD.WIDE.U32 R6, R23, UR4, R6 ;  /* 0x0000000417067c25 */ /* 0x000fc8000f8e0006 */
[----:B------:R-:W-:Y:S01]  /*6dd0*/  IMAD.MOV.U32 R15, RZ, RZ, R5 ;  /* 0x000000ffff0f7224 */ /* 0x000fe200078e0005 */
[----:B------:R-:W-:Y:S01]  /*6de0*/  @P0 SHF.R.U32.HI R15, RZ, R153, R22 ;  /* 0x00000099ff0f0219 */ /* 0x000fe20000011616 */
[----:B------:R-:W-:Y:S01]  /*6df0*/  IMAD R2, R14, UR4, RZ ;  /* 0x000000040e027c24 */ /* 0x000fe2000f8e02ff */
[----:B------:R-:W-:Y:S01]  /*6e00*/  IADD3 R6, P0, R11, R6, RZ ;  /* 0x000000060b067210 */ /* 0x000fe20007f1e0ff */
[C---:B------:R-:W-:Y:S01]  /*6e10*/  IMAD R19, R23.reuse, UR7, R17 ;  /* 0x0000000717137c24 */ /* 0x040fe2000f8e0211 */
[----:B------:R-:W-:Y:S01]  /*6e20*/  SHF.R.S32.HI R17, RZ, 0x1f, R11 ;  /* 0x0000001fff117819 */ /* 0x000fe2000001140b */
[----:B------:R-:W-:Y:S01]  /*6e30*/  IMAD R14, R23, UR5, R2 ;  /* 0x00000005170e7c24 */ /* 0x000fe2000f8e0202 */
[--C-:B------:R-:W-:Y:S01]  /*6e40*/  SHF.R.S32.HI R2, RZ, 0x1f, R15.reuse ;  /* 0x0000001fff027819 */ /* 0x100fe2000001140f */
[----:B------:R-:W-:Y:S01]  /*6e50*/  ULDC.64 UR4, c[0x0][0xc30] ;  /* 0x00030c0000047ab9 */ /* 0x000fe20000000a00 */
[----:B------:R-:W-:Y:S01]  /*6e60*/  IADD3 R11, -R11, RZ, RZ ;  /* 0x000000ff0b0b7210 */ /* 0x000fe20007ffe1ff */
[----:B------:R-:W-:Y:S01]  /*6e70*/  IMAD.MOV R18, RZ, RZ, -R15 ;  /* 0x000000ffff127224 */ /* 0x000fe200078e0a0f */
[----:B------:R-:W-:Y:S01]  /*6e80*/  IADD3.X R7, R17, R7, R14, P0, !PT ;  /* 0x0000000711077210 */ /* 0x000fe200007fe40e */
[----:B------:R-:W-:-:S02]  /*6e90*/  IMAD R2, R2, UR4, RZ ;  /* 0x0000000402027c24 */ /* 0x000fc4000f8e02ff */
[----:B------:R-:W-:Y:S02]  /*6ea0*/  IMAD R11, R8, R11, R5 ;  /* 0x0000000b080b7224 */ /* 0x000fe400078e0205 */
[----:B------:R-:W-:Y:S01]  /*6eb0*/  IMAD.WIDE.U32 R12, R23, UR6, R12 ;  /* 0x00000006170c7c25 */ /* 0x000fe2000f8e000c */
[----:B------:R-:W-:-:S03]  /*6ec0*/  ULDC.64 UR6, c[0x0][0xcc8] ;  /* 0x0003320000067ab9 */ /* 0x000fc60000000a00 */
[----:B------:R-:W-:Y:S02]  /*6ed0*/  IMAD R5, R8, R18, R5 ;  /* 0x0000001208057224 */ /* 0x000fe400078e0205 */
[----:B------:R-:W-:Y:S01]  /*6ee0*/  IMAD R17, R15, UR5, R2 ;  /* 0x000000050f117c24 */ /* 0x000fe2000f8e0202 */
[----:B------:R-:W-:Y:S01]  /*6ef0*/  SHF.R.S32.HI R2, RZ, 0x1f, R11 ;  /* 0x0000001fff027819 */ /* 0x000fe2000001140b */
[----:B------:R-:W-:Y:S01]  /*6f00*/  IMAD.IADD R13, R13, 0x1, R19 ;  /* 0x000000010d0d7824 */ /* 0x000fe200078e0213 */
[----:B------:R-:W-:Y:S01]  /*6f10*/  SHF.R.S32.HI R14, RZ, 0x1f, R5 ;  /* 0x0000001fff0e7819 */ /* 0x000fe20000011405 */
[----:B------:R-:W0:Y:S01]  /*6f20*/  S2UR UR5, SR_CgaCtaId ;  /* 0x00000000000579c3 */ /* 0x000e220000008800 */
[----:B------:R-:W-:-:S04]  /*6f30*/  IMAD.WIDE.U32 R6, R11, UR6, R6 ;  /* 0x000000060b067c25 */ /* 0x000fc8000f8e0006 */
[----:B------:R-:W-:Y:S01]  /*6f40*/  IMAD.WIDE.U32 R12, R15, UR4, R12 ;  /* 0x000000040f0c7c25 */ /* 0x000fe2000f8e000c */
[----:B------:R-:W-:-:S03]  /*6f50*/  UMOV UR4, 0x400 ;  /* 0x0000040000047882 */ /* 0x000fc60000000000 */
[----:B------:R-:W-:Y:S02]  /*6f60*/  IMAD R2, R2, UR6, RZ ;  /* 0x0000000602027c24 */ /* 0x000fe4000f8e02ff */
[----:B------:R-:W-:Y:S02]  /*6f70*/  IMAD.IADD R13, R13, 0x1, R17 ;  /* 0x000000010d0d7824 */ /* 0x000fe400078e0211 */
[----:B------:R-:W-:Y:S02]  /*6f80*/  IMAD R14, R14, UR8, RZ ;  /* 0x000000080e0e7c24 */ /* 0x000fe4000f8e02ff */
[----:B------:R-:W-:Y:S01]  /*6f90*/  IMAD R15, R11, UR7, R2 ;  /* 0x000000070b0f7c24 */ /* 0x000fe2000f8e0202 */
[----:B------:R-:W-:Y:S01]  /*6fa0*/  ULDC.64 UR6, c[0x0][0xca8] ;  /* 0x00032a0000067ab9 */ /* 0x000fe20000000a00 */
[C---:B------:R-:W-:Y:S01]  /*6fb0*/  IMAD R11, R5.reuse, UR9, R14 ;  /* 0x00000009050b7c24 */ /* 0x040fe2000f8e020e */
[----:B------:R-:W-:Y:S01]  /*6fc0*/  LEA R17, P0, R6, UR6, 0x2 ;  /* 0x0000000606117c11 */ /* 0x000fe2000f8010ff */
[----:B------:R-:W-:Y:S01]  /*6fd0*/  IMAD.WIDE.U32 R12, R5, UR8, R12 ;  /* 0x00000008050c7c25 */ /* 0x000fe2000f8e000c */
[----:B------:R-:W-:Y:S01]  /*6fe0*/  ULDC.64 UR8, c[0x0][0xc00] ;  /* 0x0003000000087ab9 */ /* 0x000fe20000000a00 */
[----:B------:R-:W-:-:S02]  /*6ff0*/  ULDC UR6, c[0x0][0xb88] ;  /* 0x0002e20000067ab9 */ /* 0x000fc40000000800 */
[----:B------:R-:W-:Y:S01]  /*7000*/  IMAD.IADD R7, R7, 0x1, R15 ;  /* 0x0000000107077824 */ /* 0x000fe200078e020f */
[----:B------:R-:W-:Y:S01]  /*7010*/  LEA R2, P1, R12, UR8, 0x2 ;  /* 0x000000080c027c11 */ /* 0x000fe2000f8210ff */
[----:B------:R-:W-:Y:S01]  /*7020*/  IMAD.IADD R5, R13, 0x1, R11 ;  /* 0x000000010d057824 */ /* 0x000fe200078e020b */
[----:B------:R-:W-:Y:S01]  /*7030*/  SHFL.IDX PT, R14, R17, 0x1, 0x1c1f ;  /* 0x003c1f00110e7f89 */ /* 0x000fe200000e0000 */
[----:B------:R-:W-:Y:S01]  /*7040*/  LEA R11, R9, R16, 0x7 ;  /* 0x00000010090b7211 */ /* 0x000fe200078e38ff */
[----:B0-----:R-:W-:Y:S01]  /*7050*/  ULEA UR4, UR5, UR4, 0x18 ;  /* 0x0000000405047291 */ /* 0x001fe2000f8ec03f */
[----:B------:R-:W-:Y:S01]  /*7060*/  LEA.HI.X R18, R6, UR7, R7, 0x2, P0 ;  /* 0x0000000706127c11 */ /* 0x000fe200080f1407 */
[----:B------:R-:W-:Y:S01]  /*7070*/  IMAD R8, R8, UR6, RZ ;  /* 0x0000000608087c24 */ /* 0x000fe2000f8e02ff */
[----:B------:R-:W-:Y:S01]  /*7080*/  LEA.HI.X R5, R12, UR9, R5, 0x2, P1 ;  /* 0x000000090c057c11 */ /* 0x000fe200088f1405 */
[C---:B------:R-:W-:Y:S01]  /*7090*/  VIADD R9, R11.reuse, 0x8 ;  /* 0x000000080b097836 */ /* 0x040fe20000000000 */
[----:B------:R0:W-:Y:S01]  /*70a0*/  SHFL.IDX PT, R12, R17, RZ, 0x1c1f ;  /* 0x001c1fff110c7589 */ /* 0x0001e200000e0000 */
[----:B------:R-:W-:Y:S01]  /*70b0*/  LOP3.LUT P0, RZ, R0, 0x3, RZ, 0xc0, !PT ;  /* 0x0000000300ff7812 */ /* 0x000fe2000780c0ff */
[----:B------:R-:W-:Y:S01]  /*70c0*/  UIADD3 UR4, UR4, 0x32420, URZ ;  /* 0x0003242004047890 */ /* 0x000fe2000fffe03f */
[CC--:B------:R-:W-:Y:S01]  /*70d0*/  ISETP.GE.AND P2, PT, R11.reuse, R8.reuse, PT ;  /* 0x000000080b00720c */ /* 0x0c0fe20003f46270 */
[----:B------:R-:W1:Y:S01]  /*70e0*/  SHFL.IDX PT, R13, R18, RZ, 0x1c1f ;  /* 0x001c1fff120d7589 */ /* 0x000e6200000e0000 */
[-C--:B------:R-:W-:Y:S01]  /*70f0*/  ISETP.GE.OR P1, PT, R11, R8.reuse, P0 ;  /* 0x000000080b00720c */ /* 0x080fe20000726670 */
[----:B------:R-:W-:Y:S01]  /*7100*/  UPRMT UR4, URZ, 0x654, UR4 ;  /* 0x000006543f047896 */ /* 0x000fe20008000004 */
[----:B------:R-:W-:Y:S01]  /*7110*/  ISETP.GE.OR P0, PT, R9, R8, P0 ;  /* 0x000000080900720c */ /* 0x000fe20000706670 */
[----:B------:R-:W2:Y:S01]  /*7120*/  SHFL.IDX PT, R15, R18, 0x1, 0x1c1f ;  /* 0x003c1f00120f7f89 */ /* 0x000ea200000e0000 */
[----:B0-----:R-:W-:-:S03]  /*7130*/  LOP3.LUT R17, R10, 0x7ffffffc, RZ, 0xc0, !PT ;  /* 0x7ffffffc0a117812 */ /* 0x001fc600078ec0ff */
[----:B------:R0:W3:Y:S02]  /*7140*/  SHFL.IDX PT, R6, R2, RZ, 0x1c1f ;  /* 0x001c1fff02067589 */ /* 0x0000e400000e0000 */
[----:B------:R-:W-:Y:S01]  /*7150*/  IMAD.IADD R0, R0, 0x1, -R17 ;  /* 0x0000000100007824 */ /* 0x000fe200078e0a11 */
[----:B------:R-:W-:Y:S01]  /*7160*/  SYNCS.ARRIVE.TRANS64.RED.A1T0 RZ, [UR4], RZ ;  /* 0x000000ffffff79a7 */ /* 0x000fe20008100404 */
[----:B------:R0:W4:Y:S02]  /*7170*/  SHFL.IDX PT, R7, R5, RZ, 0x1c1f ;  /* 0x001c1fff05077589 */ /* 0x00012400000e0000 */
[----:B------:R-:W-:Y:S02]  /*7180*/  IMAD.SHL.U32 R0, R0, 0x2, RZ ;  /* 0x0000000200007824 */ /* 0x000fe400078e00ff */
[----:B-1----:R0:W-:Y:S04]  /*7190*/  @!P1 ST.E desc[UR36][R12.64], R4 ;  /* 0x000000040c009985 */ /* 0x0021e8000c101924 */
[----:B--2---:R0:W-:Y:S01]  /*71a0*/  @!P0 ST.E desc[UR36][R14.64], R3 ;  /* 0x000000030e008985 */ /* 0x0041e2000c101924 */
[----:B------:R-:W-:Y:S05]  /*71b0*/  @P2 BRA `(.L_x_214) ;  /* 0x0000000800f82947 */ /* 0x000fea0003800000 */
[C---:B0-----:R-:W-:Y:S01]  /*71c0*/  VIADD R3, R0.reuse, 0x8 ;  /* 0x0000000800037836 */ /* 0x041fe20000000000 */
[----:B------:R-:W-:Y:S01]  /*71d0*/  ULDC UR4, c[0x0][0xbc8] ;  /* 0x0002f20000047ab9 */ /* 0x000fe20000000800 */
[C---:B------:R-:W-:Y:S01]  /*71e0*/  VIADD R4, R0.reuse, 0x10 ;  /* 0x0000001000047836 */ /* 0x040fe20000000000 */
[C---:B------:R-:W-:Y:S01]  /*71f0*/  IADD3 R10, R0.reuse, 0x18, RZ ;  /* 0x00000018000a7810 */ /* 0x040fe20007ffe0ff */
[C---:B------:R-:W-:Y:S01]  /*7200*/  VIADD R18, R0.reuse, 0x20 ;  /* 0x0000002000127836 */ /* 0x040fe20000000000 */
[----:B------:R-:W-:Y:S01]  /*7210*/  ISETP.GE.AND P3, PT, R3, UR4, PT ;  /* 0x0000000403007c0c */ /* 0x000fe2000bf66270 */
[----:B------:R-:W-:Y:S01]  /*7220*/  VIADD R19, R0, 0x28 ;  /* 0x0000002800137836 */ /* 0x000fe20000000000 */
[----:B------:R-:W-:Y:S01]  /*7230*/  ISETP.GE.AND P4, PT, R4, UR4, PT ;  /* 0x0000000404007c0c */ /* 0x000fe2000bf86270 */
[----:B------:R-:W-:Y:S01]  /*7240*/  VIADD R20, R0, 0x40 ;  /* 0x0000004000147836 */ /* 0x000fe20000000000 */
[----:B------:R-:W-:Y:S01]  /*7250*/  ISETP.GE.AND P5, PT, R10, UR4, PT ;  /* 0x000000040a007c0c */ /* 0x000fe2000bfa6270 */
[C---:B------:R-:W-:Y:S01]  /*7260*/  VIADD R22, R0.reuse, 0x50 ;  /* 0x0000005000167836 */ /* 0x040fe20000000000 */
[C---:B------:R-:W-:Y:S01]  /*7270*/  ISETP.GE.AND P2, PT, R0.reuse, UR4, PT ;  /* 0x0000000400007c0c */ /* 0x040fe2000bf46270 */
        /* <DEDUP_REMOVED lines=70> */
[----:B-1----:R-:W-:Y:S01]  /*76e0*/  @!P0 LOP3.LUT R13, R24, 0xfffffffe, RZ, 0xc0, !PT ;  /* 0xfffffffe180d8812 */ /* 0x002fe200078ec0ff */
[----:B------:R-:W-:Y:S01]  /*76f0*/  VIADD R24, R0, 0x98 ;  /* 0x0000009800187836 */ /* 0x000fe20000000000 */
        /* <DEDUP_REMOVED lines=10> */
[----:B--2---:R-:W-:Y:S02]  /*77a0*/  @!P6 LOP3.LUT R15, R4, 0xfffffffe, RZ, 0xc0, !PT ;  /* 0xfffffffe040fe812 */ /* 0x004fe400078ec0ff */
[----:B---3--:R-:W-:Y:S01]  /*77b0*/  @!P5 LOP3.LUT R17, R20, 0xfffffffe, RZ, 0xc0, !PT ;  /* 0xfffffffe1411d812 */ /* 0x008fe200078ec0ff */
[----:B------:R-:W-:Y:S01]  /*77c0*/  VIADD R20, R0, 0xb0 ;  /* 0x000000b000147836 */ /* 0x000fe20000000000 */
[----:B------:R-:W-:Y:S02]  /*77d0*/  @!P4 LOP3.LUT R21, R21, 0xfffffffe, RZ, 0xc0, !PT ;  /* 0xfffffffe1515c812 */ /* 0x000fe400078ec0ff */
[----:B----4-:R-:W-:Y:S01]  /*77e0*/  @!P3 LOP3.LUT R19, R22, 0xfffffffe, RZ, 0xc0, !PT ;  /* 0xfffffffe1613b812 */ /* 0x010fe200078ec0ff */
[----:B------:R-:W-:Y:S01]  /*77f0*/  VIADD R22, R0, 0xc0 ;  /* 0x000000c000167836 */ /* 0x000fe20000000000 */
[----:B------:R-:W-:Y:S01]  /*7800*/  ISETP.GE.AND P0, PT, R23, UR4, PT ;  /* 0x0000000417007c0c */ /* 0x000fe2000bf06270 */
[----:B0-----:R-:W-:Y:S01]  /*7810*/  @!P2 IMAD.WIDE R10, R3, 0x4, R6 ;  /* 0x00000004030aa825 */ /* 0x001fe200078e0206 */
[----:B------:R-:W-:-:S02]  /*7820*/  ISETP.GE.AND P1, PT, R24, UR4, PT ;  /* 0x0000000418007c0c */ /* 0x000fc4000bf26270 */
[C---:B------:R-:W-:Y:S01]  /*7830*/  IADD3 R4, R0.reuse, 0xa8, RZ ;  /* 0x000000a800047810 */ /* 0x040fe20007ffe0ff */
[----:B------:R-:W-:Y:S01]  /*7840*/  VIADD R3, R0, 0xa0 ;  /* 0x000000a000037836 */ /* 0x000fe20000000000 */
[----:B------:R0:W-:Y:S01]  /*7850*/  @!P2 ST.E.64 desc[UR36][R10.64], R76 ;  /* 0x0000004c0a00a985 */ /* 0x0001e2000c101b24 */
[----:B-1----:R-:W-:-:S03]  /*7860*/  @!P6 IMAD.WIDE R12, R15, 0x4, R6 ;  /* 0x000000040f0ce825 */ /* 0x002fc600078e0206 */
[----:B------:R-:W-:Y:S01]  /*7870*/  ISETP.GE.AND P2, PT, R3, UR4, PT ;  /* 0x0000000403007c0c */ /* 0x000fe2000bf46270 */
[--C-:B------:R-:W-:Y:S01]  /*7880*/  @!P5 IMAD.WIDE R14, R17, 0x4, R6.reuse ;  /* 0x00000004110ed825 */ /* 0x100fe200078e0206 */
[----:B------:R1:W-:Y:S01]  /*7890*/  @!P6 ST.E.64 desc[UR36][R12.64], R80 ;  /* 0x000000500c00e985 */ /* 0x0003e2000c101b24 */
[----:B------:R-:W-:Y:S02]  /*78a0*/  ISETP.GE.AND P6, PT, R22, UR4, PT ;  /* 0x0000000416007c0c */ /* 0x000fe4000bfc6270 */
[--C-:B------:R-:W-:Y:S01]  /*78b0*/  @!P4 IMAD.WIDE R16, R21, 0x4, R6.reuse ;  /* 0x000000041510c825 */ /* 0x100fe200078e0206 */
[----:B------:R2:W-:Y:S01]  /*78c0*/  @!P5 ST.E.64 desc[UR36][R14.64], R84 ;  /* 0x000000540e00d985 */ /* 0x0005e2000c101b24 */
[----:B------:R-:W-:Y:S02]  /*78d0*/  @!P0 LEA.HI R23, R23, R23, RZ, 0x1 ;  /* 0x0000001717178211 */ /* 0x000fe400078f08ff */
[----:B------:R-:W-:Y:S01]  /*78e0*/  @!P3 IMAD.WIDE R18, R19, 0x4, R6 ;  /* 0x000000041312b825 */ /* 0x000fe200078e0206 */
[----:B------:R3:W-:Y:S01]  /*78f0*/  @!P4 ST.E.64 desc[UR36][R16.64], R88 ;  /* 0x000000581000c985 */ /* 0x0007e2000c101b24 */
[----:B------:R-:W-:-:S02]  /*7900*/  ISETP.GE.AND P4, PT, R20, UR4, PT ;  /* 0x0000000414007c0c */ /* 0x000fc4000bf86270 */
[----:B------:R-:W-:Y:S01]  /*7910*/  VIADD R21, R0, 0xb8 ;  /* 0x000000b800157836 */ /* 0x000fe20000000000 */
[----:B------:R4:W-:Y:S01]  /*7920*/  @!P3 ST.E.64 desc[UR36][R18.64], R92 ;  /* 0x0000005c1200b985 */ /* 0x0009e2000c101b24 */
[----:B------:R-:W-:Y:S02]  /*7930*/  ISETP.GE.AND P3, PT, R4, UR4, PT ;  /* 0x0000000404007c0c */ /* 0x000fe4000bf66270 */
[----:B------:R-:W-:Y:S02]  /*7940*/  @!P1 LEA.HI R24, R24, R24, RZ, 0x1 ;  /* 0x0000001818189211 */ /* 0x000fe400078f08ff */
[----:B------:R-:W-:Y:S02]  /*7950*/  ISETP.GE.AND P5, PT, R21, UR4, PT ;  /* 0x0000000415007c0c */ /* 0x000fe4000bfa6270 */
[----:B------:R-:W-:Y:S02]  /*7960*/  @!P2 LEA.HI R3, R3, R3, RZ, 0x1 ;  /* 0x000000030303a211 */ /* 0x000fe400078f08ff */
[----:B0-----:R-:W-:-:S02]  /*7970*/  @!P0 LOP3.LUT R11, R23, 0xfffffffe, RZ, 0xc0, !PT ;  /* 0xfffffffe170b8812 */ /* 0x001fc400078ec0ff */
        /* <DEDUP_REMOVED lines=9> */
[----:B--2---:R-:W-:Y:S01]  /*7a10*/  @!P2 IMAD.WIDE R14, R3, 0x4, R6 ;  /* 0x00000004030ea825 */ /* 0x004fe200078e0206 */
[----:B---3--:R-:W-:Y:S01]  /*7a20*/  @!P3 LOP3.LUT R17, R4, 0xfffffffe, RZ, 0xc0, !PT ;  /* 0xfffffffe0411b812 */ /* 0x008fe200078ec0ff */
[----:B------:R1:W-:Y:S01]  /*7a30*/  @!P1 ST.E.64 desc[UR36][R12.64], R100 ;  /* 0x000000640c009985 */ /* 0x0003e2000c101b24 */
[----:B----4-:R-:W-:Y:S01]  /*7a40*/  @!P4 LOP3.LUT R19, R20, 0xfffffffe, RZ, 0xc0, !PT ;  /* 0xfffffffe1413c812 */ /* 0x010fe200078ec0ff */
[----:B------:R-:W-:Y:S01]  /*7a50*/  VIADD R4, R0, 0xd0 ;  /* 0x000000d000047836 */ /* 0x000fe20000000000 */
[----:B------:R-:W-:Y:S01]  /*7a60*/  @!P6 LOP3.LUT R3, R22, 0xfffffffe, RZ, 0xc0, !PT ;  /* 0xfffffffe1603e812 */ /* 0x000fe200078ec0ff */
[----:B------:R2:W-:Y:S01]  /*7a70*/  @!P2 ST.E.64 desc[UR36][R14.64], R104 ;  /* 0x000000680e00a985 */ /* 0x0005e2000c101b24 */
[----:B------:R-:W-:-:S02]  /*7a80*/  @!P5 LOP3.LUT R21, R21, 0xfffffffe, RZ, 0xc0, !PT ;  /* 0xfffffffe1515d812 */ /* 0x000fc400078ec0ff */
[----:B------:R-:W-:Y:S02]  /*7a90*/  IADD3 R20, R0, 0xd8, RZ ;  /* 0x000000d800147810 */ /* 0x000fe40007ffe0ff */
[----:B------:R-:W-:Y:S01]  /*7aa0*/  ISETP.GE.AND P1, PT, R4, UR4, PT ;  /* 0x0000000404007c0c */ /* 0x000fe2000bf26270 */
[----:B0-----:R-:W-:Y:S01]  /*7ab0*/  @!P3 IMAD.WIDE R10, R17, 0x4, R6 ;  /* 0x00000004110ab825 */ /* 0x001fe200078e0206 */
[----:B------:R-:W-:-:S03]  /*7ac0*/  ISETP.GE.AND P2, PT, R20, UR4, PT ;  /* 0x0000000414007c0c */ /* 0x000fc6000bf46270 */
[--C-:B-1----:R-:W-:Y:S01]  /*7ad0*/  @!P4 IMAD.WIDE R12, R19, 0x4, R6.reuse ;  /* 0x00000004130cc825 */ /* 0x102fe200078e0206 */
[----:B------:R0:W-:Y:S03]  /*7ae0*/  @!P3 ST.E.64 desc[UR36][R10.64], R108 ;  /* 0x0000006c0a00b985 */ /* 0x0001e6000c101b24 */
[--C-:B------:R-:W-:Y:S01]  /*7af0*/  @!P6 IMAD.WIDE R18, R3, 0x4, R6.reuse ;  /* 0x000000040312e825 */ /* 0x100fe200078e0206 */
[----:B------:R1:W-:Y:S03]  /*7b00*/  @!P4 ST.E.64 desc[UR36][R12.64], R112 ;  /* 0x000000700c00c985 */ /* 0x0003e6000c101b24 */
[----:B------:R-:W-:Y:S01]  /*7b10*/  VIADD R3, R0, 0xc8 ;  /* 0x000000c800037836 */ /* 0x000fe20000000000 */
[----:B------:R-:W-:Y:S01]  /*7b20*/  @!P1 LEA.HI R4, R4, R4, RZ, 0x1 ;  /* 0x0000000404049211 */ /* 0x000fe200078f08ff */
[----:B------:R-:W-:Y:S01]  /*7b30*/  @!P5 IMAD.WIDE R16, R21, 0x4, R6 ;  /* 0x000000041510d825 */ /* 0x000fe200078e0206 */
[----:B------:R-:W-:-:S02]  /*7b40*/  @!P2 LEA.HI R20, R20, R20, RZ, 0x1 ;  /* 0x000000141414a211 */ /* 0x000fc400078f08ff */
[----:B------:R-:W-:Y:S01]  /*7b50*/  ISETP.GE.AND P0, PT, R3, UR4, PT ;  /* 0x0000000403007c0c */ /* 0x000fe2000bf06270 */
[C---:B------:R-:W-:Y:S01]  /*7b60*/  VIADD R21, R0.reuse, 0xe0 ;  /* 0x000000e000157836 */ /* 0x040fe20000000000 */
[----:B------:R3:W-:Y:S01]  /*7b70*/  @!P5 ST.E.64 desc[UR36][R16.64], R116 ;  /* 0x000000741000d985 */ /* 0x0007e2000c101b24 */
[C---:B--2---:R-:W-:Y:S02]  /*7b80*/  VIADD R14, R0.reuse, 0xe8 ;  /* 0x000000e8000e7836 */ /* 0x044fe40000000000 */
[C---:B------:R-:W-:Y:S01]  /*7b90*/  VIADD R15, R0.reuse, 0xf0 ;  /* 0x000000f0000f7836 */ /* 0x040fe20000000000 */
[----:B------:R2:W-:Y:S01]  /*7ba0*/  @!P6 ST.E.64 desc[UR36][R18.64], R120 ;  /* 0x000000781200e985 */ /* 0x0005e2000c101b24 */
[----:B0-----:R-:W-:Y:S01]  /*7bb0*/  VIADD R11, R0, 0xf8 ;  /* 0x000000f8000b7836 */ /* 0x001fe20000000000 */
[----:B------:R-:W-:Y:S02]  /*7bc0*/  ISETP.GE.AND P3, PT, R21, UR4, PT ;  /* 0x0000000415007c0c */ /* 0x000fe4000bf66270 */
[----:B------:R-:W-:-:S02]  /*7bd0*/  ISETP.GE.AND P4, PT, R14, UR4, PT ;  /* 0x000000040e007c0c */ /* 0x000fc4000bf86270 */
[----:B------:R-:W-:Y:S02]  /*7be0*/  ISETP.GE.AND P5, PT, R15, UR4, PT ;  /* 0x000000040f007c0c */ /* 0x000fe4000bfa6270 */
[----:B------:R-:W-:Y:S02]  /*7bf0*/  ISETP.GE.AND P6, PT, R11, UR4, PT ;  /* 0x000000040b007c0c */ /* 0x000fe4000bfc6270 */
[----:B------:R-:W-:Y:S02]  /*7c00*/  @!P0 LEA.HI R3, R3, R3, RZ, 0x1 ;  /* 0x0000000303038211 */ /* 0x000fe400078f08ff */
[----:B-1----:R-:W-:Y:S02]  /*7c10*/  @!P1 LOP3.LUT R13, R4, 0xfffffffe, RZ, 0xc0, !PT ;  /* 0xfffffffe040d9812 */ /* 0x002fe400078ec0ff */
[----:B------:R-:W-:Y:S02]  /*7c20*/  @!P0 LOP3.LUT R3, R3, 0xfffffffe, RZ, 0xc0, !PT ;  /* 0xfffffffe03038812 */ /* 0x000fe400078ec0ff */
[----:B------:R-:W-:Y:S01]  /*7c30*/  @!P3 LEA.HI R21, R21, R21, RZ, 0x1 ;  /* 0x000000151515b211 */ /* 0x000fe200078f08ff */
[----:B------:R-:W-:Y:S01]  /*7c40*/  @!P1 IMAD.WIDE R12, R13, 0x4, R6 ;  /* 0x000000040d0c9825 */ /* 0x000fe200078e0206 */
[----:B------:R-:W-:-:S02]  /*7c50*/  @!P4 LEA.HI R14, R14, R14, RZ, 0x1 ;  /* 0x0000000e0e0ec211 */ /* 0x000fc400078f08ff */
[----:B------:R-:W-:Y:S02]  /*7c60*/  @!P5 LEA.HI R10, R15, R15, RZ, 0x1 ;  /* 0x0000000f0f0ad211 */ /* 0x000fe400078f08ff */
[----:B------:R-:W-:Y:S02]  /*7c70*/  @!P6 LEA.HI R11, R11, R11, RZ, 0x1 ;  /* 0x0000000b0b0be211 */ /* 0x000fe400078f08ff */
[----:B------:R-:W-:Y:S02]  /*7c80*/  @!P2 LOP3.LUT R15, R20, 0xfffffffe, RZ, 0xc0, !PT ;  /* 0xfffffffe140fa812 */ /* 0x000fe400078ec0ff */
[----:B---3--:R-:W-:Y:S02]  /*7c90*/  @!P3 LOP3.LUT R17, R21, 0xfffffffe, RZ, 0xc0, !PT ;  /* 0xfffffffe1511b812 */ /* 0x008fe400078ec0ff */
[----:B--2---:R-:W-:Y:S01]  /*7ca0*/  @!P4 LOP3.LUT R19, R14, 0xfffffffe, RZ, 0xc0, !PT ;  /* 0xfffffffe0e13c812 */ /* 0x004fe200078ec0ff */
[----:B------:R-:W-:Y:S01]  /*7cb0*/  @!P2 IMAD.WIDE R14, R15, 0x4, R6 ;  /* 0x000000040f0ea825 */ /* 0x000fe200078e0206 */
[----:B------:R-:W-:-:S02]  /*7cc0*/  @!P5 LOP3.LUT R21, R10, 0xfffffffe, RZ, 0xc0, !PT ;  /* 0xfffffffe0a15d812 */ /* 0x000fc400078ec0ff */
        /* <DEDUP_REMOVED lines=13> */
.L_x_214:
[----:B------:R-:W-:Y:S05]  /*7da0*/  BSYNC B0 ;  /* 0x0000000000007941 */ /* 0x000fea0003800000 */
.L_x_213:
[----:B------:R-:W-:Y:S01]  /*7db0*/  ISETP.GE.AND P0, PT, R9, R8, PT ;  /* 0x000000080900720c */ /* 0x000fe20003f06270 */
[----:B0-----:R2:W0:Y:S04]  /*7dc0*/  SHFL.IDX PT, R3, R5, 0x1, 0x1c1f ;  /* 0x003c1f0005037f89 */ /* 0x00142800000e0000 */
[----:B------:R-:W0:Y:S08]  /*7dd0*/  SHFL.IDX PT, R2, R2, 0x1, 0x1c1f ;  /* 0x003c1f0002027f89 */ /* 0x000e3000000e0000 */
[----:B--2---:R-:W-:Y:S05]  /*7de0*/  @P0 BRA `(.L_x_184) ;  /* 0x0000005400280947 */ /* 0x004fea0003800000 */
[C---:B------:R-:W-:Y:S01]  /*7df0*/  VIADD R4, R0.reuse, 0x8 ;  /* 0x0000000800047836 */ /* 0x040fe20000000000 */
[C---:B------:R-:W-:Y:S01]  /*7e00*/  IADD3 R5, R0.reuse, 0x10, RZ ;  /* 0x0000001000057810 */ /* 0x040fe20007ffe0ff */
[----:B------:R-:W-:Y:S01]  /*7e10*/  ULDC UR4, c[0x0][0xbc8] ;  /* 0x0002f20000047ab9 */ /* 0x000fe20000000800 */
[C---:B-1----:R-:W-:Y:S01]  /*7e20*/  VIADD R10, R0.reuse, 0x18 ;  /* 0x00000018000a7836 */ /* 0x042fe20000000000 */
[C---:B------:R-:W-:Y:S01]  /*7e30*/  ISETP.GE.AND P0, PT, R0.reuse, UR4, PT ;  /* 0x0000000400007c0c */ /* 0x040fe2000bf06270 */
[----:B------:R-:W-:Y:S01]  /*7e40*/  VIADD R11, R0, 0x20 ;  /* 0x00000020000b7836 */ /* 0x000fe20000000000 */
[----:B------:R-:W-:Y:S01]  /*7e50*/  ISETP.GE.AND P1, PT, R4, UR4, PT ;  /* 0x0000000404007c0c */ /* 0x000fe2000bf26270 */
[C---:B------:R-:W-:Y:S01]  /*7e60*/  VIADD R12, R0.reuse, 0x28 ;  /* 0x00000028000c7836 */ /* 0x040fe20000000000 */
[----:B------:R-:W-:Y:S01]  /*7e70*/  ISETP.GE.AND P2, PT, R5, UR4, PT ;  /* 0x0000000405007c0c */ /* 0x000fe2000bf46270 */
[----:B------:R-:W-:Y:S01]  /*7e80*/  VIADD R13, R0, 0x30 ;  /* 0x00000030000d7836 */ /* 0x000fe20000000000 */
[----:B------:R-:W-:Y:S01]  /*7e90*/  ISETP.GE.AND P5, PT, R10, UR4, PT ;  /* 0x000000040a007c0c */ /* 0x000fe2000bfa6270 */
[C---:B------:R-:W-:Y:S01]  /*7ea0*/  VIADD R14, R0.reuse, 0x38 ;  /* 0x00000038000e7836 */ /* 0x040fe20000000000 */
[----:B------:R-:W-:Y:S01]  /*7eb0*/  ISETP.GE.AND P6, PT, R11, UR4, PT ;  /* 0x000000040b007c0c */ /* 0x000fe2000bfc6270 */
[C---:B------:R-:W-:Y:S01]  /*7ec0*/  VIADD R16, R0.reuse, 0x48 ;  /* 0x0000004800107836 */ /* 0x040fe20000000000 */
[C---:B------:R-:W-:Y:S01]  /*7ed0*/  IADD3 R15, R0.reuse, 0x40, RZ ;  /* 0x00000040000f7810 */ /* 0x040fe20007ffe0ff */
[----:B------:R-:W-:-:S02]  /*7ee0*/  VIADD R18, R0, 0x50 ;  /* 0x0000005000127836 */ /* 0x000fc40000000000 */
[C---:B------:R-:W-:Y:S01]  /*7ef0*/  VIADD R19, R0.reuse, 0x58 ;  /* 0x0000005800137836 */ /* 0x040fe20000000000 */
[----:B------:R-:W-:Y:S01]  /*7f00*/  ISETP.GE.AND P3, PT, R15, UR4, PT ;  /* 0x000000040f007c0c */ /* 0x000fe2000bf66270 */
[----:B------:R-:W-:Y:S01]  /*7f10*/  VIADD R20, R0, 0x80 ;  /* 0x0000008000147836 */ /* 0x000fe20000000000 */
[----:B------:R-:W-:Y:S02]  /*7f20*/  @!P1 LEA.HI R4, R4, R4, RZ, 0x1 ;  /* 0x0000000404049211 */ /* 0x000fe400078f08ff */
[----:B------:R-:W-:Y:S02]  /*7f30*/  @!P2 LEA.HI R5, R5, R5, RZ, 0x1 ;  /* 0x000000050505a211 */ /* 0x000fe400078f08ff */
[----:B----4-:R-:W-:Y:S02]  /*7f40*/  @!P1 LOP3.LUT R7, R4, 0xfffffffe, RZ, 0xc0, !PT ;  /* 0xfffffffe04079812 */ /* 0x010fe400078ec0ff */
[----:B------:R-:W-:Y:S01]  /*7f50*/  @!P2 LOP3.LUT R9, R5, 0xfffffffe, RZ, 0xc0, !PT ;  /* 0xfffffffe0509a812 */ /* 0x000fe200078ec0ff */
[----:B0-----:R-:W-:Y:S01]  /*7f60*/  @!P0 IMAD.WIDE R4, R0, 0x4, R2 ;  /* 0x0000000400048825 */ /* 0x001fe200078e0202 */
[----:B------:R-:W-:-:S02]  /*7f70*/  ISETP.GE.AND P4, PT, R16, UR4, PT ;  /* 0x0000000410007c0c */ /* 0x000fc4000bf86270 */
[----:B------:R-:W-:Y:S01]  /*7f80*/  @!P5 LEA.HI R10, R10, R10, RZ, 0x1 ;  /* 0x0000000a0a0ad211 */ /* 0x000fe200078f08ff */
[--C-:B---3--:R-:W-:Y:S01]  /*7f90*/  @!P1 IMAD.WIDE R6, R7, 0x4, R2.reuse ;  /* 0x0000000407069825 */ /* 0x108fe200078e0202 */
[----:B------:R0:W-:Y:S01]  /*7fa0*/  @!P0 ST.E.64 desc[UR36][R4.64], R26 ;  /* 0x0000001a04008985 */ /* 0x0001e2000c101b24 */
[----:B------:R-:W-:Y:S02]  /*7fb0*/  ISETP.GE.AND P0, PT, R12, UR4, PT ;  /* 0x000000040c007c0c */ /* 0x000fe4000bf06270 */
[----:B------:R-:W-:Y:S01]  /*7fc0*/  @!P2 IMAD.WIDE R8, R9, 0x4, R2 ;  /* 0x000000040908a825 */ /* 0x000fe200078e0202 */
[----:B------:R1:W-:Y:S01]  /*7fd0*/  @!P1 ST.E.64 desc[UR36][R6.64], R30 ;  /* 0x0000001e06009985 */ /* 0x0003e2000c101b24 */
[----:B------:R-:W-:Y:S02]  /*7fe0*/  ISETP.GE.AND P1, PT, R13, UR4, PT ;  /* 0x000000040d007c0c */ /* 0x000fe4000bf26270 */
[----:B------:R-:W-:Y:S01]  /*7ff0*/  @!P6 LEA.HI R11, R11, R11, RZ, 0x1 ;  /* 0x0000000b0b0be211 */ /* 0x000fe200078f08ff */
[----:B------:R2:W-:Y:S01]  /*8000*/  @!P2 ST.E.64 desc[UR36][R8.64], R34 ;  /* 0x000000220800a985 */ /* 0x0005e2000c101b24 */
[----:B------:R-:W-:-:S02]  /*8010*/  ISETP.GE.AND P2, PT, R14, UR4, PT ;  /* 0x000000040e007c0c */ /* 0x000fc4000bf46270 */
[----:B------:R-:W-:Y:S02]  /*8020*/  @!P3 LEA.HI R15, R15, R15, RZ, 0x1 ;  /* 0x0000000f0f0fb211 */ /* 0x000fe400078f08ff */
[----:B------:R-:W-:Y:S02]  /*8030*/  @!P4 LEA.HI R16, R16, R16, RZ, 0x1 ;  /* 0x000000101010c211 */ /* 0x000fe400078f08ff */
[----:B0-----:R-:W-:Y:S02]  /*8040*/  @!P5 LOP3.LUT R5, R10, 0xfffffffe, RZ, 0xc0, !PT ;  /* 0xfffffffe0a05d812 */ /* 0x001fe400078ec0ff */
[----:B------:R-:W-:Y:S02]  /*8050*/  @!P0 LEA.HI R12, R12, R12, RZ, 0x1 ;  /* 0x0000000c0c0c8211 */ /* 0x000fe400078f08ff */
[----:B-1----:R-:W-:Y:S01]  /*8060*/  @!P6 LOP3.LUT R7, R11, 0xfffffffe, RZ, 0xc0, !PT ;  /* 0xfffffffe0b07e812 */ /* 0x002fe200078ec0ff */
[----:B------:R-:W-:Y:S01]  /*8070*/  @!P5 IMAD.WIDE R4, R5, 0x4, R2 ;  /* 0x000000040504d825 */ /* 0x000fe200078e0202 */
[----:B------:R-:W-:-:S02]  /*8080*/  @!P1 LEA.HI R13, R13, R13, RZ, 0x1 ;  /* 0x0000000d0d0d9211 */ /* 0x000fc400078f08ff */
[----:B------:R-:W-:Y:S01]  /*8090*/  @!P2 LEA.HI R14, R14, R14, RZ, 0x1 ;  /* 0x0000000e0e0ea211 */ /* 0x000fe200078f08ff */
[----:B------:R-:W-:Y:S01]  /*80a0*/  @!P6 IMAD.WIDE R6, R7, 0x4, R2 ;  /* 0x000000040706e825 */ /* 0x000fe200078e0202 */
[----:B--2---:R-:W-:Y:S01]  /*80b0*/  @!P0 LOP3.LUT R9, R12, 0xfffffffe, RZ, 0xc0, !PT ;  /* 0xfffffffe0c098812 */ /* 0x004fe200078ec0ff */
[----:B------:R0:W-:Y:S01]  /*80c0*/  @!P5 ST.E.64 desc[UR36][R4.64], R38 ;  /* 0x000000260400d985 */ /* 0x0001e2000c101b24 */
[----:B------:R-:W-:Y:S02]  /*80d0*/  @!P1 LOP3.LUT R13, R13, 0xfffffffe, RZ, 0xc0, !PT ;  /* 0xfffffffe0d0d9812 */ /* 0x000fe400078ec0ff */
[----:B------:R-:W-:Y:S01]  /*80e0*/  @!P2 LOP3.LUT R11, R14, 0xfffffffe, RZ, 0xc0, !PT ;  /* 0xfffffffe0e0ba812 */ /* 0x000fe200078ec0ff */
[----:B------:R1:W-:Y:S01]  /*80f0*/  @!P6 ST.E.64 desc[UR36][R6.64], R42 ;  /* 0x0000002a0600e985 */ /* 0x0003e2000c101b24 */
[----:B------:R-:W-:Y:S01]  /*8100*/  @!P3 LOP3.LUT R15, R15, 0xfffffffe, RZ, 0xc0, !PT ;  /* 0xfffffffe0f0fb812 */ /* 0x000fe200078ec0ff */
[----:B------:R-:W-:Y:S01]  /*8110*/  VIADD R14, R0, 0x60 ;  /* 0x00000060000e7836 */ /* 0x000fe20000000000 */
[----:B------:R-:W-:-:S02]  /*8120*/  @!P4 LOP3.LUT R17, R16, 0xfffffffe, RZ, 0xc0, !PT ;  /* 0xfffffffe1011c812 */ /* 0x000fc400078ec0ff */
[----:B------:R-:W-:Y:S02]  /*8130*/  ISETP.GE.AND P5, PT, R18, UR4, PT ;  /* 0x0000000412007c0c */ /* 0x000fe4000bfa6270 */
[----:B------:R-:W-:Y:S02]  /*8140*/  ISETP.GE.AND P6, PT, R19, UR4, PT ;  /* 0x0000000413007c0c */ /* 0x000fe4000bfc6270 */
[----:B------:R-:W-:Y:S01]  /*8150*/  IADD3 R16, R0, 0x70, RZ ;  /* 0x0000007000107810 */ /* 0x000fe20007ffe0ff */
        /* <DEDUP_REMOVED lines=10> */
[----:B------:R-:W-:Y:S01]  /*8200*/  @!P4 IMAD.WIDE R12, R17, 0x4, R2 ;  /* 0x00000004110cc825 */ /* 0x000fe200078e0202 */
[----:B------:R3:W-:Y:S01]  /*8210*/  @!P3 ST.E.64 desc[UR36][R10.64], R58 ;  /* 0x0000003a0a00b985 */ /* 0x0007e2000c101b24 */
[----:B------:R-:W-:Y:S02]  /*8220*/  @!P6 LEA.HI R19, R19, R19, RZ, 0x1 ;  /* 0x000000131313e211 */ /* 0x000fe400078f08ff */
[C---:B------:R-:W-:Y:S01]  /*8230*/  VIADD R15, R0.reuse, 0x68 ;  /* 0x00000068000f7836 */ /* 0x040fe20000000000 */
[----:B------:R4:W-:Y:S01]  /*8240*/  @!P4 ST.E.64 desc[UR36][R12.64], R62 ;  /* 0x0000003e0c00c985 */ /* 0x0009e2000c101b24 */
[----:B------:R-:W-:Y:S01]  /*8250*/  VIADD R17, R0, 0x78 ;  /* 0x0000007800117836 */ /* 0x000fe20000000000 */
[----:B------:R-:W-:Y:S02]  /*8260*/  ISETP.GE.AND P4, PT, R14, UR4, PT ;  /* 0x000000040e007c0c */ /* 0x000fe4000bf86270 */
[----:B------:R-:W-:Y:S02]  /*8270*/  ISETP.GE.AND P3, PT, R15, UR4, PT ;  /* 0x000000040f007c0c */ /* 0x000fe4000bf66270 */
[----:B------:R-:W-:-:S02]  /*8280*/  ISETP.GE.AND P1, PT, R17, UR4, PT ;  /* 0x0000000411007c0c */ /* 0x000fc4000bf26270 */
        /* <DEDUP_REMOVED lines=19> */
[----:B----4-:R-:W-:Y:S01]  /*83c0*/  @!P0 LOP3.LUT R13, R20, 0xfffffffe, RZ, 0xc0, !PT ;  /* 0xfffffffe140d8812 */ /* 0x010fe200078ec0ff */
[----:B------:R-:W-:Y:S01]  /*83d0*/  VIADD R20, R0, 0xb8 ;  /* 0x000000b800147836 */ /* 0x000fe20000000000 */
[----:B------:R-:W-:Y:S01]  /*83e0*/  ISETP.GE.AND P6, PT, R18, UR4, PT ;  /* 0x0000000412007c0c */ /* 0x000fe2000bfc6270 */
[----:B0-----:R-:W-:Y:S01]  /*83f0*/  @!P4 IMAD.WIDE R4, R9, 0x4, R2 ;  /* 0x000000040904c825 */ /* 0x001fe200078e0202 */
[----:B------:R-:W-:-:S03]  /*8400*/  ISETP.GE.AND P5, PT, R19, UR4, PT ;  /* 0x0000000413007c0c */ /* 0x000fc6000bfa6270 */
        /* <DEDUP_REMOVED lines=8> */
[----:B------:R-:W-:-:S02]  /*8490*/  ISETP.GE.AND P3, PT, R16, UR4, PT ;  /* 0x0000000410007c0c */ /* 0x000fc4000bf66270 */
        /* <DEDUP_REMOVED lines=34> */
[----:B------:R0:W-:Y:S02]  /*86c0*/  @!P0 ST.E.64 desc[UR36][R4.64], R102 ;  /* 0x0000006604008985 */ /* 0x0001e4000c101b24 */
        /* <DEDUP_REMOVED lines=46> */
[----:B--2---:R-:W-:-:S05]  /*89b0*/  LOP3.LUT R5, R0, 0xfffffffe, RZ, 0xc0, !PT ;  /* 0xfffffffe00057812 */ /* 0x004fca00078ec0ff */
[----:B------:R-:W-:-:S05]  /*89c0*/  IMAD.WIDE R2, R5, 0x4, R2 ;  /* 0x0000000405027825 */ /* 0x000fca00078e0202 */
[----:B------:R0:W-:Y:S01]  /*89d0*/  ST.E.64 desc[UR36][R2.64], R150 ;  /* 0x0000009602007985 */ /* 0x0001e2000c101b24 */
[----:B------:R-:W-:Y:S05]  /*89e0*/  BRA `(.L_x_184) ;  /* 0x0000004800287947 */ /* 0x000fea0003800000 */
.L_x_212:
[----:B------:R-:W0:Y:S02]  /*89f0*/  S2R R0, SR_TID.X ;  /* 0x0000000000007919 */ /* 0x000e240000002100 */
[----:B0-----:R-:W-:-:S04]  /*8a00*/  IADD3 R2, R0, -0x80, RZ ;  /* 0xffffff8000027810 */ /* 0x001fc80007ffe0ff */
[----:B------:R-:W-:-:S13]  /*8a10*/  ISETP.GT.AND P0, PT, R2, 0x7f, PT ;  /* 0x0000007f0200780c */ /* 0x000fda0003f04270 */
[----:B------:R-:W-:Y:S05]  /*8a20*/  @P0 BRA `(.L_x_184) ;  /* 0x0000004800180947 */ /* 0x000fea0003800000 */
[----:B------:R-:W0:Y:S01]  /*8a30*/  S2R R3, SR_CTAID.X ;  /* 0x0000000000037919 */ /* 0x000e220000002500 */
[----:B------:R-:W1:Y:S01]  /*8a40*/  LDC R6, c[0x0][0xce8] ;  /* 0x00033a00ff067b82 */ /* 0x000e620000000800 */
[----:B------:R-:W-:Y:S01]  /*8a50*/  ULDC UR4, c[0x0][0xb88] ;  /* 0x0002e20000047ab9 */ /* 0x000fe20000000800 */
[----:B0-----:R-:W-:Y:S02]  /*8a60*/  IMAD R0, R3, 0x80, R0 ;  /* 0x0000008003007824 */ /* 0x001fe400078e0200 */
[----:B-1----:R-:W-:Y:S02]  /*8a70*/  IMAD R3, R6, UR4, RZ ;  /* 0x0000000406037c24 */ /* 0x002fe4000f8e02ff */
[----:B------:R-:W-:-:S05]  /*8a80*/  VIADD R0, R0, 0xffffff80 ;  /* 0xffffff8000007836 */ /* 0x000fca0000000000 */
[----:B------:R-:W-:-:S13]  /*8a90*/  ISETP.GE.AND P0, PT, R0, R3, PT ;  /* 0x000000030000720c */ /* 0x000fda0003f06270 */
[----:B------:R-:W-:Y:S05]  /*8aa0*/  @P0 BRA `(.L_x_184) ;  /* 0x0000004400f80947 */ /* 0x000fea0003800000 */
[----:B------:R-:W2:Y:S01]  /*8ab0*/  LDL R4, [R1+0x4] ;  /* 0x0000040001047983 */ /* 0x000ea20000100800 */
[----:B------:R-:W-:Y:S01]  /*8ac0*/  ISETP.NE.AND P0, PT, R6, 0x1, PT ;  /* 0x000000010600780c */ /* 0x000fe20003f05270 */
[----:B------:R-:W-:Y:S01]  /*8ad0*/  S2UR UR7, SR_CTAID.Z ;  /* 0x00000000000779c3 */ /* 0x000fe20000002700 */
[----:B------:R-:W-:Y:S01]  /*8ae0*/  ULDC.64 UR8, c[0x0][0xcd0] ;  /* 0x0003340000087ab9 */ /* 0x000fe20000000a00 */
[----:B------:R-:W-:-:S06]  /*8af0*/  IMAD.MOV.U32 R5, RZ, RZ, R0 ;  /* 0x000000ffff057224 */ /* 0x000fcc00078e0000 */
[----:B------:R-:W0:Y:S08]  /*8b00*/  LDC.64 R10, c[0x0][0xcd8] ;  /* 0x00033600ff0a7b82 */ /* 0x000e300000000a00 */
[----:B------:R-:W1:Y:S08]  /*8b10*/  @P0 LDC R7, c[0x0][0xcec] ;  /* 0x00033b00ff070b82 */ /* 0x000e700000000800 */
[----:B------:R-:W3:Y:S08]  /*8b20*/  @P0 LDC R9, c[0x0][0xcf0] ;  /* 0x00033c00ff090b82 */ /* 0x000ef00000000800 */
[----:B------:R-:W4:Y:S08]  /*8b30*/  S2UR UR10, SR_CTAID.Y ;  /* 0x00000000000a79c3 */ /* 0x000f300000002600 */
[----:B------:R-:W4:Y:S01]  /*8b40*/  LDC R8, c[0x0][0xd50] ;  /* 0x00035400ff087b82 */ /* 0x000f220000000800 */
[----:B--2---:R-:W-:Y:S01]  /*8b50*/  R2UR UR11, R4 ;  /* 0x00000000040b72ca */ /* 0x004fe200000e0000 */
[----:B-1----:R-:W-:-:S05]  /*8b60*/  @P0 IMAD.HI.U32 R4, R0, R7, RZ ;  /* 0x0000000700040227 */ /* 0x002fca00078e00ff */
[----:B---3--:R-:W-:-:S07]  /*8b70*/  @P0 SHF.R.U32.HI R5, RZ, R9, R4 ;  /* 0x00000009ff050219 */ /* 0x008fce0000011604 */
[----:B------:R-:W-:Y:S02]  /*8b80*/  USHF.R.S32.HI UR6, URZ, 0x1f, UR11 ;  /* 0x0000001f3f067899 */ /* 0x000fe4000801140b */
[----:B------:R-:W-:Y:S01]  /*8b90*/  IMAD R7, RZ, RZ, -UR11 ;  /* 0x8000000bff077e24 */ /* 0x000fe2000f8e02ff */
[----:B------:R-:W-:Y:S02]  /*8ba0*/  UIMAD.WIDE.U32 UR4, UR11, UR8, URZ ;  /* 0x000000080b0472a5 */ /* 0x000fe4000f8e003f */
[----:B------:R-:W-:Y:S01]  /*8bb0*/  UIMAD UR6, UR6, UR8, URZ ;  /* 0x00000008060672a4 */ /* 0x000fe2000f8e023f */
[----:B----4-:R-:W-:Y:S01]  /*8bc0*/  IMAD R9, R8, R7, UR10 ;  /* 0x0000000a08097e24 */ /* 0x010fe2000f8e0207 */
[----:B------:R-:W-:Y:S01]  /*8bd0*/  USHF.R.S32.HI UR8, URZ, 0x1f, UR7 ;  /* 0x0000001f3f087899 */ /* 0x000fe20008011407 */
[----:B------:R-:W-:Y:S01]  /*8be0*/  IMAD.MOV R7, RZ, RZ, -R5 ;  /* 0x000000ffff077224 */ /* 0x000fe200078e0a05 */
[----:B------:R-:W-:Y:S01]  /*8bf0*/  UIMAD UR6, UR11, UR9, UR6 ;  /* 0x000000090b0672a4 */ /* 0x000fe2000f8e0206 */
[----:B------:R-:W-:Y:S01]  /*8c00*/  IMAD.U32 R3, RZ, RZ, UR5 ;  /* 0x00000005ff037e24 */ /* 0x000fe2000f8e00ff */
[----:B------:R-:W-:Y:S01]  /*8c10*/  SHF.R.S32.HI R4, RZ, 0x1f, R9 ;  /* 0x0000001fff047819 */ /* 0x000fe20000011409 */
[----:B------:R-:W-:Y:S01]  /*8c20*/  IMAD.U32 R2, RZ, RZ, UR4 ;  /* 0x00000004ff027e24 */ /* 0x000fe2000f8e00ff */
[----:B------:R-:W-:Y:S01]  /*8c30*/  UIADD3 UR6, UR5, UR6, URZ ;  /* 0x0000000605067290 */ /* 0x000fe2000fffe03f */
[----:B0-----:R-:W-:-:S02]  /*8c40*/  IMAD R12, R10, UR8, RZ ;  /* 0x000000080a0c7c24 */ /* 0x001fc4000f8e02ff */
[----:B------:R-:W-:Y:S01]  /*8c50*/  ULDC.64 UR4, c[0x0][0xce0] ;  /* 0x0003380000047ab9 */ /* 0x000fe20000000a00 */
[----:B------:R-:W-:Y:S02]  /*8c60*/  IMAD R7, R6, R7, R0 ;  /* 0x0000000706077224 */ /* 0x000fe400078e0200 */
[----:B------:R-:W-:Y:S01]  /*8c70*/  MOV R3, UR6 ;  /* 0x0000000600037c02 */ /* 0x000fe20008000f00 */
[----:B------:R-:W-:Y:S02]  /*8c80*/  IMAD R11, R11, UR7, R12 ;  /* 0x000000070b0b7c24 */ /* 0x000fe4000f8e020c */
[----:B------:R-:W-:Y:S01]  /*8c90*/  IMAD R4, R4, UR4, RZ ;  /* 0x0000000404047c24 */ /* 0x000fe2000f8e02ff */
[----:B------:R-:W-:Y:S01]  /*8ca0*/  SHF.R.S32.HI R0, RZ, 0x1f, R7 ;  /* 0x0000001fff007819 */ /* 0x000fe20000011407 */
[----:B------:R-:W-:-:S04]  /*8cb0*/  IMAD.WIDE.U32 R2, R10, UR7, R2 ;  /* 0x000000070a027c25 */ /* 0x000fc8000f8e0002 */
[----:B------:R-:W-:Y:S02]  /*8cc0*/  IMAD.IADD R3, R11, 0x1, R3 ;  /* 0x000000010b037824 */ /* 0x000fe400078e0203 */
[C---:B------:R-:W-:Y:S02]  /*8cd0*/  IMAD R4, R9.reuse, UR5, R4 ;  /* 0x0000000509047c24 */ /* 0x040fe4000f8e0204 */
[----:B------:R-:W-:Y:S01]  /*8ce0*/  IMAD.WIDE.U32 R2, R9, UR4, R2 ;  /* 0x0000000409027c25 */ /* 0x000fe2000f8e0002 */
[----:B------:R-:W-:Y:S01]  /*8cf0*/  SHF.R.S32.HI R9, RZ, 0x1f, R5 ;  /* 0x0000001fff097819 */ /* 0x000fe20000011405 */
[----:B------:R-:W-:Y:S02]  /*8d00*/  ULDC.64 UR4, c[0x0][0xcc8] ;  /* 0x0003320000047ab9 */ /* 0x000fe40000000a00 */
[----:B------:R-:W-:Y:S01]  /*8d10*/  IMAD R0, R0, UR4, RZ ;  /* 0x0000000400007c24 */ /* 0x000fe2000f8e02ff */
[----:B------:R-:W-:-:S03]  /*8d20*/  IADD3 R2, P0, R5, R2, RZ ;  /* 0x0000000205027210 */ /* 0x000fc60007f1e0ff */
[----:B------:R-:W-:Y:S01]  /*8d30*/  IMAD R5, R7, UR5, R0 ;  /* 0x0000000507057c24 */ /* 0x000fe2000f8e0200 */
[----:B------:R-:W-:-:S03]  /*8d40*/  IADD3.X R3, R9, R3, R4, P0, !PT ;  /* 0x0000000309037210 */ /* 0x000fc600007fe404 */
[----:B------:R-:W-:Y:S01]  /*8d50*/  IMAD.WIDE.U32 R2, R7, UR4, R2 ;  /* 0x0000000407027c25 */ /* 0x000fe2000f8e0002 */
[----:B------:R-:W-:-:S03]  /*8d60*/  ULDC.64 UR4, c[0x0][0xca8] ;  /* 0x00032a0000047ab9 */ /* 0x000fc60000000a00 */
[----:B------:R-:W-:Y:S01]  /*8d70*/  IMAD.IADD R3, R3, 0x1, R5 ;  /* 0x0000000103037824 */ /* 0x000fe200078e0205 */
[----:B------:R-:W-:-:S04]  /*8d80*/  LEA R4, P0, R2, UR4, 0x2 ;  /* 0x0000000402047c11 */ /* 0x000fc8000f8010ff */
[----:B------:R-:W-:Y:S01]  /*8d90*/  LEA.HI.X R5, R2, UR5, R3, 0x2, P0 ;  /* 0x0000000502057c11 */ /* 0x000fe200080f1403 */
[----:B------:R-:W-:-:S05]  /*8da0*/  IMAD.MOV.U32 R3, RZ, RZ, -0x800000 ;  /* 0xff800000ff037424 */ /* 0x000fca00078e00ff */
[----:B------:R0:W-:Y:S01]  /*8db0*/  STG.E desc[UR36][R4.64], R3 ;  /* 0x0000000304007986 */ /* 0x0001e2000c101924 */
[----:B------:R-:W-:Y:S05]  /*8dc0*/  BRA `(.L_x_184) ;  /* 0x0000004400307947 */ /* 0x000fea0003800000 */
.L_x_182:
[----:B------:R-:W-:-:S08]  /*8dd0*/  NOP ;  /* 0x0000000000007918 */ /* 0x000fd00000000000 */
[----:B0-----:R-:W0:-:S00]  /*8de0*/  USETMAXREG.DEALLOC.CTAPOOL 0x28 ;  /* 0x00000028000079c8 */ /* 0x001e0000080e0500 */
[----:B0-----:R-:W-:-:S06]  /*8df0*/  LOP3.LUT R18, R0, 0x3, RZ, 0xc0, !PT ;  /* 0x0000000300127812 */ /* 0x001fcc00078ec0ff */
[----:B------:R-:W0:Y:S01]  /*8e00*/  S2UR UR6, SR_CTAID.Y ;  /* 0x00000000000679c3 */ /* 0x000e220000002600 */
[----:B------:R-:W1:Y:S07]  /*8e10*/  SHFL.IDX PT, R0, R18, RZ, 0x1f ;  /* 0x00001fff12007589 */ /* 0x000e6e00000e0000 */
[----:B------:R-:W2:Y:S01]  /*8e20*/  S2UR UR43, SR_CTAID.Z ;  /* 0x00000000002b79c3 */ /* 0x000ea20000002700 */
[----:B-1----:R-:W-:-:S13]  /*8e30*/  ISETP.NE.AND P0, PT, R0, RZ, PT ;  /* 0x000000ff0000720c */ /* 0x002fda0003f05270 */
[----:B0-2---:R-:W-:Y:S05]  /*8e40*/  @!P0 BRA `(.L_x_215) ;  /* 0x0000000000288947 */ /* 0x005fea0003800000 */
        /* <DEDUP_REMOVED lines=10> */
.L_x_215:
[----:B------:R-:W-:Y:S01]  /*8ef0*/  ULDC UR7, c[0x0][0xd50] ;  /* 0x0003540000077ab9 */ /* 0x000fe20000000800 */
[----:B------:R-:W-:Y:S01]  /*8f00*/  UMOV UR39, UR6 ;  /* 0x0000000600277c82 */ /* 0x000fe20008000000 */
[----:B------:R-:W-:-:S11]  /*8f10*/  UISETP.NE.AND UP0, UPT, UR7, 0x1, UPT ;  /* 0x000000010700788c */ /* 0x000fd6000bf05270 */
[----:B------:R-:W-:Y:S01]  /*8f20*/  @UP0 ULDC UR4, c[0x0][0xd54] ;  /* 0x0003550000040ab9 */ /* 0x000fe20000000800 */
[----:B------:R-:W-:Y:S01]  /*8f30*/  @UP0 ULDC UR8, c[0x0][0xd58] ;  /* 0x0003560000080ab9 */ /* 0x000fe20000000800 */
[----:B------:R-:W-:-:S04]  /*8f40*/  UIMAD.WIDE.U32 UR4, UR6, UR4, URZ ;  /* 0x00000004060472a5 */ /* 0x000fc8000f8e003f */
[----:B------:R-:W-:-:S12]  /*8f50*/  @UP0 USHF.R.U32.HI UR39, URZ, UR8, UR5 ;  /* 0x000000083f270299 */ /* 0x000fd80008011605 */
.L_x_216:
[----:B------:R-:W-:Y:S01]  /*8f60*/  ISETP.LE.AND P0, PT, RZ, UR43, PT ;  /* 0x0000002bff007c0c */ /* 0x000fe2000bf03270 */
[----:B------:R-:W-:Y:S01]  /*8f70*/  UIADD3 UR4, -UR39, URZ, URZ ;  /* 0x0000003f27047290 */ /* 0x000fe2000fffe13f */
[----:B------:R-:W-:Y:S01]  /*8f80*/  MOV R26, 0x1 ;  /* 0x00000001001a7802 */ /* 0x000fe20000000f00 */
[----:B------:R-:W-:Y:S02]  /*8f90*/  IMAD.MOV.U32 R17, RZ, RZ, RZ ;  /* 0x000000ffff117224 */ /* 0x000fe400078e00ff */
[----:B------:R-:W-:Y:S01]  /*8fa0*/  UIMAD UR6, UR7, UR4, UR6 ;  /* 0x00000004070672a4 */ /* 0x000fe2000f8e0206 */
[----:B------:R-:W-:-:S07]  /*8fb0*/  IMAD.MOV.U32 R6, RZ, RZ, 0x1 ;  /* 0x00000001ff067424 */ /* 0x000fce00078e00ff */
[----:B------:R-:W-:Y:S05]  /*8fc0*/  @!P0 BRA `(.L_x_217) ;  /* 0x0000003c00e08947 */ /* 0x000fea0003800000 */
[----:B------:R-:W-:Y:S01]  /*8fd0*/  ULDC.64 UR4, c[0x0][0xb20] ;  /* 0x0002c80000047ab9 */ /* 0x000fe20000000a00 */
[----:B------:R-:W-:Y:S01]  /*8fe0*/  ULDC UR41, c[0x0][0x2f0] ;  /* 0x0000bc0000297ab9 */ /* 0x000fe20000000800 */
[----:B------:R-:W-:Y:S01]  /*8ff0*/  UISETP.NE.U32.AND UP0, UPT, UR4, URZ, UPT ;  /* 0x0000003f0400728c */ /* 0x000fe2000bf05070 */
[----:B------:R-:W-:-:S03]  /*9000*/  IMAD.MOV.U32 R24, RZ, RZ, RZ ;  /* 0x000000ffff187224 */ /* 0x000fc600078e00ff */
[----:B------:R-:W-:-:S06]  /*9010*/  UISETP.NE.AND.EX UP0, UPT, UR5, URZ, UPT, UP0 ;  /* 0x0000003f0500728c */ /* 0x000fcc000bf05300 */
[----:B------:R-:W-:-:S05]  /*9020*/  PLOP3.LUT P0, PT, PT, PT, UP0, 0x80, 0x0 ;  /* 0x000000000000781c */ /* 0x000fca0003f0f008 */
[----:B------:R-:W-:Y:S02]  /*9030*/  @UP0 ULDC.64 UR4, c[0x0][0xb20] ;  /* 0x0002c80000040ab9 */ /* 0x000fe40000000a00 */
[----:B------:R-:W-:-:S06]  /*9040*/  @UP0 UIMAD.WIDE UR4, UR43, 0x4, UR4 ;  /* 0x000000042b0408a5 */ /* 0x000fcc000f8e0204 */
[----:B------:R-:W-:Y:S02]  /*9050*/  IMAD.U32 R2, RZ, RZ, UR4 ;  /* 0x00000004ff027e24 */ /* 0x000fe4000f8e00ff */
[----:B------:R-:W-:Y:S01]  /*9060*/  IMAD.U32 R3, RZ, RZ, UR5 ;  /* 0x00000005ff037e24 */ /* 0x000fe2000f8e00ff */
[----:B------:R-:W-:Y:S02]  /*9070*/  ULDC.64 UR4, c[0x0][0x418] ;  /* 0x0001060000047ab9 */ /* 0x000fe40000000a00 */
[----:B------:R-:W-:Y:S01]  /*9080*/  UISETP.NE.U32.AND UP0, UPT, UR4, URZ, UPT ;  /* 0x0000003f0400728c */ /* 0x000fe2000bf05070 */
[----:B------:R-:W0:Y:S02]  /*9090*/  S2R R36, SR_CTAID.X ;  /* 0x0000000000247919 */ /* 0x000e240000002500 */
[----:B------:R-:W-:Y:S01]  /*90a0*/  ULDC UR4, c[0x0][0x424] ;  /* 0x0001090000047ab9 */ /* 0x000fe20000000800 */
[----:B------:R-:W-:Y:S01]  /*90b0*/  UISETP.NE.AND.EX UP0, UPT, UR5, URZ, UPT, UP0 ;  /* 0x0000003f0500728c */ /* 0x000fe2000bf05300 */
[----:B------:R1:W5:Y:S01]  /*90c0*/  @P0 LDG.E R24, desc[UR36][R2.64] ;  /* 0x0000002402180981 */ /* 0x000362000c1e1900 */
[----:B------:R-:W-:-:S02]  /*90d0*/  ULOP3.LUT UR44, UR6, 0xffff, URZ, 0xc0, !UPT ;  /* 0x0000ffff062c7892 */ /* 0x000fc4000f8ec03f */
[----:B------:R-:W-:Y:S01]  /*90e0*/  USEL UR4, UR4, 0x1, UP0 ;  /* 0x0000000104047887 */ /* 0x000fe20008000000 */
[----:B------:R-:W-:-:S03]  /*90f0*/  UMOV UR38, URZ ;  /* 0x0000003f00267c82 */ /* 0x000fc60008000000 */
[----:B------:R-:W-:-:S04]  /*9100*/  UIMAD UR41, UR4, UR41, URZ ;  /* 0x00000029042972a4 */ /* 0x000fc8000f8e023f */
[----:B------:R-:W-:Y:S02]  /*9110*/  UISETP.GE.AND UP0, UPT, UR41, 0x1, UPT ;  /* 0x000000012900788c */ /* 0x000fe4000bf06270 */
[----:B------:R-:W-:-:S04]  /*9120*/  UIADD3 UR4, UR41, 0x5f, URZ ;  /* 0x0000005f29047890 */ /* 0x000fc8000fffe03f */
[----:B------:R-:W-:Y:S01]  /*9130*/  PLOP3.LUT P0, PT, PT, PT, UP0, 0x80, 0x0 ;  /* 0x000000000000781c */ /* 0x000fe20003f0f008 */
[----:B------:R-:W-:-:S04]  /*9140*/  UIMAD.WIDE UR4, UR4, 0x2aaaaaab, URZ ;  /* 0x2aaaaaab040478a5 */ /* 0x000fc8000f8e023f */
[----:B------:R-:W-:-:S04]  /*9150*/  USHF.R.U32.HI UR40, URZ, 0x1f, UR5 ;  /* 0x0000001f3f287899 */ /* 0x000fc80008011605 */
        /* <DEDUP_REMOVED lines=35> */
.L_x_218:
[----:B------:R-:W-:Y:S02]  /*9390*/  UIMAD UR46, UR44, UR38, URZ ;  /* 0x000000262c2e72a4 */ /* 0x000fe4000f8e023f */
[----:B------:R-:W-:Y:S02]  /*93a0*/  IMAD.U32 R3, RZ, RZ, UR38 ;  /* 0x00000026ff037e24 */ /* 0x000fe4000f8e00ff */
[----:B------:R-:W-:Y:S02]  /*93b0*/  IMAD.MOV.U32 R17, RZ, RZ, RZ ;  /* 0x000000ffff117224 */ /* 0x000fe400078e00ff */
[----:B------:R-:W-:Y:S02]  /*93c0*/  IMAD.MOV.U32 R6, RZ, RZ, 0x1 ;  /* 0x00000001ff067424 */ /* 0x000fe400078e00ff */
        /* <DEDUP_REMOVED lines=17> */
[----:B------:R-:W-:Y:S01]  /*94e0*/  IMAD.U32 R5, RZ, RZ, UR5 ;  /* 0x00000005ff057e24 */ /* 0x000fe2000f8e00ff */
[----:B------:R-:W-:Y:S01]  /*94f0*/  ULDC.64 UR4, c[0x4][0x8] ;  /* 0x0100020000047ab9 */ /* 0x000fe20000000a00 */
        /* <DEDUP_REMOVED lines=9> */
[----:B0----5:R-:W-:Y:S05]  /*9590*/  CALL.ABS.NOINC R2 ;  /* 0x0000000002007343 */ /* 0x021fea0003c00000 */
.L_x_219:
[----:B------:R-:W-:-:S04]  /*95a0*/  UIADD3 UR4, UR42, 0x400, URZ ;  /* 0x000004002a047890 */ /* 0x000fc8000fffe03f */
[----:B------:R-:W-:-:S06]  /*95b0*/  ULOP3.LUT UP0, URZ, UR4, 0x3ff, URZ, 0xc0, !UPT ;  /* 0x000003ff043f7892 */ /* 0x000fcc000f80c03f */
[----:B------:R-:W-:-:S13]  /*95c0*/  PLOP3.LUT P0, PT, PT, PT, UP0, 0x80, 0x0 ;  /* 0x000000000000781c */ /* 0x000fda0003f0f008 */
[----:B------:R-:W-:Y:S05]  /*95d0*/  @!P0 BRA `(.L_x_220) ;  /* 0x00000000007c8947 */ /* 0x000fea0003800000 */
[----:B------:R-:W-:Y:S01]  /*95e0*/  MOV R16, 0x0 ;  /* 0x0000000000107802 */ /* 0x000fe20000000f00 */
[----:B------:R-:W-:Y:S01]  /*95f0*/  ULDC.64 UR4, c[0x4][0x98] ;  /* 0x0100260000047ab9 */ /* 0x000fe20000000a00 */
[----:B------:R-:W-:Y:S01]  /*9600*/  ULDC.64 UR6, c[0x4][0xa0] ;  /* 0x0100280000067ab9 */ /* 0x000fe20000000a00 */
[----:B------:R-:W-:Y:S01]  /*9610*/  IMAD.U32 R4, RZ, RZ, UR4 ;  /* 0x00000004ff047e24 */ /* 0x000fe2000f8e00ff */
        /* <DEDUP_REMOVED lines=12> */
.L_x_221:
[----:B------:R0:W1:Y:S01]  /*96e0*/  LDC.64 R2, c[0x4][R16] ;  /* 0x0100000010027b82 */ /* 0x0000620000000a00 */
[----:B------:R-:W-:Y:S01]  /*96f0*/  ULDC.64 UR4, c[0x4][0x98] ;  /* 0x0100260000047ab9 */ /* 0x000fe20000000a00 */
[----:B------:R-:W-:Y:S01]  /*9700*/  ULDC.64 UR6, c[0x4][0xa0] ;  /* 0x0100280000067ab9 */ /* 0x000fe20000000a00 */
[----:B------:R-:W-:Y:S01]  /*9710*/  MOV R4, UR4 ;  /* 0x0000000400047c02 */ /* 0x000fe20008000f00 */
[----:B------:R-:W-:Y:S01]  /*9720*/  IMAD.U32 R5, RZ, RZ, UR5 ;  /* 0x00000005ff057e24 */ /* 0x000fe2000f8e00ff */
        /* <DEDUP_REMOVED lines=10> */
.L_x_220:
[----:B------:R-:W-:Y:S01]  /*97d0*/  ULDC.64 UR4, c[0x0][0xaf0] ;  /* 0x0002bc0000047ab9 */ /* 0x000fe20000000a00 */
[----:B------:R-:W-:Y:S01]  /*97e0*/  IMAD.U32 R30, RZ, RZ, UR43 ;  /* 0x0000002bff1e7e24 */ /* 0x000fe2000f8e00ff */
[----:B------:R-:W-:Y:S01]  /*97f0*/  UISETP.NE.U32.AND UP0, UPT, UR4, URZ, UPT ;  /* 0x0000003f0400728c */ /* 0x000fe2000bf05070 */
[----:B------:R-:W0:Y:S03]  /*9800*/  LDC R12, c[0x0][0x430] ;  /* 0x00010c00ff0c7b82 */ /* 0x000e260000000800 */
[----:B------:R-:W-:-:S06]  /*9810*/  UISETP.NE.AND.EX UP0, UPT, UR5, URZ, UPT, UP0 ;  /* 0x0000003f0500728c */ /* 0x000fcc000bf05300 */
[----:B------:R-:W-:-:S05]  /*9820*/  PLOP3.LUT P0, PT, PT, PT, UP0, 0x80, 0x0 ;  /* 0x000000000000781c */ /* 0x000fca0003f0f008 */
[----:B------:R-:W-:Y:S02]  /*9830*/  @UP0 ULDC.64 UR4, c[0x0][0xaf0] ;  /* 0x0002bc0000040ab9 */ /* 0x000fe40000000a00 */
[----:B------:R-:W-:-:S06]  /*9840*/  @UP0 UIMAD.WIDE UR4, UR43, 0x4, UR4 ;  /* 0x000000042b0408a5 */ /* 0x000fcc000f8e0204 */
[----:B------:R-:W-:Y:S01]  /*9850*/  IMAD.U32 R2, RZ, RZ, UR4 ;  /* 0x00000004ff027e24 */ /* 0x000fe2000f8e00ff */
[C---:B------:R-:W-:Y:S01]  /*9860*/  SHF.L.U32 R0, R28.reuse, 0x4, RZ ;  /* 0x000000041c007819 */ /* 0x040fe200000006ff */
[----:B------:R-:W-:Y:S01]  /*9870*/  IMAD.U32 R3, RZ, RZ, UR5 ;  /* 0x00000005ff037e24 */ /* 0x000fe2000f8e00ff */
[----:B------:R-:W-:Y:S01]  /*9880*/  LOP3.LUT R7, R28, 0x7f, RZ, 0xc0, !PT ;  /* 0x0000007f1c077812 */ /* 0x000fe200078ec0ff */
[----:B------:R-:W-:Y:S01]  /*9890*/  IMAD.U32 R4, RZ, RZ, UR45 ;  /* 0x0000002dff047e24 */ /* 0x000fe2000f8e00ff */
[----:B0-----:R-:W-:Y:S02]  /*98a0*/  ISETP.NE.AND P1, PT, R12, 0x1, PT ;  /* 0x000000010c00780c */ /* 0x001fe40003f25270 */
[----:B------:R-:W-:Y:S01]  /*98b0*/  LOP3.LUT R16, R16, 0xffffbfff, RZ, 0xc0, !PT ;  /* 0xffffbfff10107812 */ /* 0x000fe200078ec0ff */
[----:B------:R0:W2:Y:S01]  /*98c0*/  @P0 LDG.E R30, desc[UR36][R2.64] ;  /* 0x00000024021e0981 */ /* 0x0000a2000c1e1900 */
[----:B------:R-:W-:Y:S01]  /*98d0*/  LOP3.LUT R5, R0, 0x70, RZ, 0xc0, !PT ;  /* 0x0000007000057812 */ /* 0x000fe200078ec0ff */
[----:B------:R-:W-:Y:S01]  /*98e0*/  VIADD R0, R4, 0xffffffff ;  /* 0xffffffff04007836 */ /* 0x000fe20000000000 */
[----:B------:R-:W-:Y:S01]  /*98f0*/  SHF.R.U32.HI R37, RZ, 0x3, R7 ;  /* 0x00000003ff257819 */ /* 0x000fe20000011607 */
[----:B------:R-:W-:Y:S01]  /*9900*/  IMAD.SHL.U32 R6, R28, 0x8, RZ ;  /* 0x000000081c067824 */ /* 0x000fe200078e00ff */
[----:B------:R-:W-:-:S02]  /*9910*/  ULDC UR4, c[0x0][0x320] ;  /* 0x0000c80000047ab9 */ /* 0x000fc40000000800 */
[----:B------:R-:W-:-:S03]  /*9920*/  LOP3.LUT R32, R5, R37, RZ, 0xfc, !PT ;  /* 0x0000002505207212 */ /* 0x000fc600078efcff */
[----:B0-----:R-:W0:Y:S01]  /*9930*/  @P1 LDC R2, c[0x0][0x434] ;  /* 0x00010d00ff021b82 */ /* 0x001e220000000800 */
[----:B------:R-:W-:Y:S01]  /*9940*/  @P1 LOP3.LUT R16, R16, 0x4000, RZ, 0xfc, !PT ;  /* 0x0000400010101812 */ /* 0x000fe200078efcff */
[----:B------:R-:W-:-:S04]  /*9950*/  IMAD R5, R0, 0x60, R32 ;  /* 0x0000006000057824 */ /* 0x000fc800078e0220 */
[C---:B-----5:R-:W-:Y:S01]  /*9960*/  IMAD.IADD R10, R5.reuse, 0x1, R24 ;  /* 0x00000001050a7824 */ /* 0x060fe200078e0218 */
[----:B------:R-:W-:Y:S01]  /*9970*/  ISETP.GE.AND P0, PT, R5, UR41, PT ;  /* 0x0000002905007c0c */ /* 0x000fe2000bf06270 */
[----:B------:R-:W1:Y:S02]  /*9980*/  @P1 LDC R3, c[0x0][0x438] ;  /* 0x00010e00ff031b82 */ /* 0x000e640000000800 */
[----:B------:R-:W-:Y:S01]  /*9990*/  IMAD.MOV.U32 R11, RZ, RZ, R10 ;  /* 0x000000ffff0b7224 */ /* 0x000fe200078e000a */
[----:B------:R-:W-:-:S13]  /*99a0*/  ISETP.GT.U32.OR P0, PT, R32, 0x5f, P0 ;  /* 0x0000005f2000780c */ /* 0x000fda0000704470 */
[----:B------:R-:W3:Y:S01]  /*99b0*/  @!P0 LDC.64 R8, c[0x0][0x428] ;  /* 0x00010a00ff088b82 */ /* 0x000ee20000000a00 */
[----:B0-----:R-:W-:-:S07]  /*99c0*/  @P1 IMAD.HI.U32 R2, R10, R2, RZ ;  /* 0x000000020a021227 */ /* 0x001fce00078e00ff */
[----:B------:R-:W0:Y:S01]  /*99d0*/  @!P0 LDC.64 R4, c[0x0][0x418] ;  /* 0x00010600ff048b82 */ /* 0x000e220000000a00 */
[----:B-1----:R-:W-:-:S04]  /*99e0*/  @P1 SHF.R.U32.HI R11, RZ, R3, R2 ;  /* 0x00000003ff0b1219 */ /* 0x002fc80000011602 */
[----:B------:R-:W-:Y:S02]  /*99f0*/  @!P0 SHF.R.S32.HI R3, RZ, 0x1f, R11 ;  /* 0x0000001fff038819 */ /* 0x000fe4000001140b */
[----:B--2---:R-:W-:-:S05]  /*9a00*/  SHF.R.S32.HI R33, RZ, 0x1f, R30 ;  /* 0x0000001fff217819 */ /* 0x004fca000001141e */
[----:B---3--:R-:W-:-:S04]  /*9a10*/  @!P0 IMAD R2, R33, R8, RZ ;  /* 0x0000000821028224 */ /* 0x008fc800078e02ff */
[----:B------:R-:W-:Y:S02]  /*9a20*/  @!P0 IMAD R9, R30, R9, R2 ;  /* 0x000000091e098224 */ /* 0x000fe400078e0202 */
[----:B------:R-:W-:-:S04]  /*9a30*/  @!P0 IMAD.MOV.U32 R2, RZ, RZ, R11 ;  /* 0x000000ffff028224 */ /* 0x000fc800078e000b */
[----:B------:R-:W-:-:S05]  /*9a40*/  @!P0 IMAD.WIDE.U32 R2, R30, R8, R2 ;  /* 0x000000081e028225 */ /* 0x000fca00078e0002 */
[----:B------:R-:W-:Y:S02]  /*9a50*/  @!P0 IADD3 R3, R3, R9, RZ ;  /* 0x0000000903038210 */ /* 0x000fe40007ffe0ff */
[----:B0-----:R-:W-:-:S04]  /*9a60*/  @!P0 LEA R4, P1, R2, R4, 0x2 ;  /* 0x0000000402048211 */ /* 0x001fc800078210ff */
[----:B------:R-:W-:-:S05]  /*9a70*/  @!P0 LEA.HI.X R5, R2, R5, R3, 0x2, P1 ;  /* 0x0000000502058211 */ /* 0x000fca00008f1403 */
[----:B------:R0:W5:Y:S01]  /*9a80*/  @!P0 LDG.E R4, desc[UR36][R4.64] ;  /* 0x0000002404048981 */ /* 0x000162000c1e1900 */
[----:B------:R-:W-:Y:S01]  /*9a90*/  LOP3.LUT R22, R6, 0x38, RZ, 0xc0, !PT ;  /* 0x0000003806167812 */ /* 0x000fe200078ec0ff */
[----:B------:R-:W-:Y:S01]  /*9aa0*/  UMOV UR5, 0xffffffff ;  /* 0xffffffff00057882 */ /* 0x000fe20000000000 */
[----:B------:R-:W-:Y:S01]  /*9ab0*/  LOP3.LUT R16, R16, 0xffffffef, RZ, 0xc0, !PT ;  /* 0xffffffef10107812 */ /* 0x000fe200078ec0ff */
[----:B------:R-:W-:Y:S01]  /*9ac0*/  IMAD.MOV R23, RZ, RZ, -R11 ;  /* 0x000000ffff177224 */ /* 0x000fe200078e0a0b */
[C---:B------:R-:W-:Y:S02]  /*9ad0*/  LOP3.LUT R31, R22.reuse, 0x40, RZ, 0xfc, !PT ;  /* 0x00000040161f7812 */ /* 0x040fe400078efcff */
[----:B------:R-:W-:Y:S01]  /*9ae0*/  LOP3.LUT R27, R22, 0x80, RZ, 0xfc, !PT ;  /* 0x00000080161b7812 */ /* 0x000fe200078efcff */
[----:B------:R-:W-:Y:S01]  /*9af0*/  IMAD R23, R12, R23, R10 ;  /* 0x000000170c177224 */ /* 0x000fe200078e020a */
[----:B------:R-:W-:Y:S02]  /*9b00*/  ISETP.GE.AND P4, PT, R31, UR4, PT ;  /* 0x000000041f007c0c */ /* 0x000fe4000bf86270 */
[----:B------:R-:W-:-:S02]  /*9b10*/  ISETP.GE.AND P3, PT, R27, UR4, PT ;  /* 0x000000041b007c0c */ /* 0x000fc4000bf66270 */
[C---:B------:R-:W-:Y:S02]  /*9b20*/  ISETP.GE.AND P2, PT, R22.reuse, UR4, PT ;  /* 0x0000000416007c0c */ /* 0x040fe4000bf46270 */
[----:B------:R-:W-:-:S04]  /*9b30*/  LOP3.LUT R26, R22, 0xc0, RZ, 0xfc, !PT ;  /* 0x000000c0161a7812 */ /* 0x000fc800078efcff */
[----:B------:R-:W-:-:S03]  /*9b40*/  ISETP.GE.AND P1, PT, R26, UR4, PT ;  /* 0x000000041a007c0c */ /* 0x000fc6000bf26270 */
[----:B------:R-:W-:-:S04]  /*9b50*/  @P4 LOP3.LUT R16, R16, 0x10, RZ, 0xfc, !PT ;  /* 0x0000001010104812 */ /* 0x000fc800078efcff */
[----:B------:R-:W-:-:S04]  /*9b60*/  LOP3.LUT R16, R16, 0xfffffffe, RZ, 0xc0, !PT ;  /* 0xfffffffe10107812 */ /* 0x000fc800078ec0ff */
[----:B------:R-:W-:-:S04]  /*9b70*/  LOP3.LUT R16, R16, 0xfffffff7, RZ, 0xc0, !PT ;  /* 0xfffffff710107812 */ /* 0x000fc800078ec0ff */
[----:B------:R-:W-:-:S04]  /*9b80*/  @P3 LOP3.LUT R16, R16, 0x8, RZ, 0xfc, !PT ;  /* 0x0000000810103812 */ /* 0x000fc800078efcff */
[----:B------:R-:W-:-:S04]  /*9b90*/  @P2 LOP3.LUT R16, R16, 0x1, RZ, 0xfc, !PT ;  /* 0x0000000110102812 */ /* 0x000fc800078efcff */
[----:B------:R-:W-:-:S04]  /*9ba0*/  LOP3.LUT R16, R16, 0xfffffffb, RZ, 0xc0, !PT ;  /* 0xfffffffb10107812 */ /* 0x000fc800078ec0ff */
[----:B------:R-:W-:Y:S01]  /*9bb0*/  @P1 LOP3.LUT R16, R16, 0x4, RZ, 0xfc, !PT ;  /* 0x0000000410101812 */ /* 0x000fe200078efcff */
[----:B0-----:R-:W-:Y:S06]  /*9bc0*/  BRA.DIV UR5, `(.L_x_222) ;  /* 0x0000003a05587947 */ /* 0x001fec000b800000 */
.L_x_268:
[----:B------:R-:W2:Y:S01]  /*9bd0*/  LDL R2, [R1] ;  /* 0x0000000001027983 */ /* 0x000ea20000100800 */
[--C-:B-----5:R-:W-:Y:S02]  /*9be0*/  @!P0 SHF.R.S32.HI R3, RZ, 0x1f, R4.reuse ;  /* 0x0000001fff038819 */ /* 0x120fe40000011404 */
[----:B------:R-:W-:Y:S02]  /*9bf0*/  CS2R R18, SRZ ;  /* 0x0000000000127805 */ /* 0x000fe4000001ff00 */
[----:B------:R-:W-:Y:S01]  /*9c00*/  LOP3.LUT R16, R16, 0xffff7fff, RZ, 0xc0, !PT ;  /* 0xffff7fff10107812 */ /* 0x000fe200078ec0ff */
[----:B------:R-:W-:Y:S01]  /*9c10*/  @!P0 IMAD.MOV.U32 R18, RZ, RZ, R4 ;  /* 0x000000ffff128224 */ /* 0x000fe200078e0004 */
[----:B------:R-:W-:Y:S01]  /*9c20*/  MOV R29, UR39 ;  /* 0x00000027001d7c02 */ /* 0x000fe20008000f00 */
[----:B------:R-:W-:Y:S01]  /*9c30*/  @!P0 IMAD.MOV.U32 R19, RZ, RZ, R3 ;  /* 0x000000ffff138224 */ /* 0x000fe200078e0003 */
[----:B------:R-:W-:Y:S02]  /*9c40*/  ISETP.GT.U32.AND P0, PT, R32, 0x5f, PT ;  /* 0x0000005f2000780c */ /* 0x000fe40003f04070 */
[----:B------:R-:W-:-:S02]  /*9c50*/  SHF.R.S32.HI R29, RZ, 0x1f, R29 ;  /* 0x0000001fff1d7819 */ /* 0x000fc4000001141d */
[----:B------:R-:W-:-:S09]  /*9c60*/  SEL R34, RZ, 0x1, P2 ;  /* 0x00000001ff227807 */ /* 0x000fd20001000000 */
[----:B------:R-:W-:-:S04]  /*9c70*/  @P0 LOP3.LUT R16, R16, 0x8000, RZ, 0xfc, !PT ;  /* 0x0000800010100812 */ /* 0x000fc800078efcff */
[----:B------:R-:W-:Y:S02]  /*9c80*/  LOP3.LUT R16, R16, 0xffffffdf, RZ, 0xc0, !PT ;  /* 0xffffffdf10107812 */ /* 0x000fe400078ec0ff */
[----:B--2---:R-:W-:-:S13]  /*9c90*/  R2UR UR4, R2 ;  /* 0x00000000020472ca */ /* 0x004fda00000e0000 */
[----:B------:R-:W-:-:S06]  /*9ca0*/  ULOP3.LUT UR4, UR4, 0x2, URZ, 0xfc, !UPT ;  /* 0x0000000204047892 */ /* 0x000fcc000f8efc3f */
[----:B------:R-:W-:-:S05]  /*9cb0*/  IMAD.U32 R2, RZ, RZ, UR4 ;  /* 0x00000004ff027e24 */ /* 0x000fca000f8e00ff */
[----:B------:R-:W-:-:S13]  /*9cc0*/  ISETP.NE.AND P1, PT, R2, 0x3, PT ;  /* 0x000000030200780c */ /* 0x000fda0003f25270 */
[----:B------:R-:W-:Y:S01]  /*9cd0*/  @P1 LOP3.LUT R16, R16, 0x20, RZ, 0xfc, !PT ;  /* 0x0000002010101812 */ /* 0x000fe200078efcff */
[----:B------:R-:W-:Y:S06]  /*9ce0*/  @!P1 BRA `(.L_x_223) ;  /* 0x0000000000049947 */ /* 0x000fec0003800000 */
[----:B------:R-:W-:Y:S01]  /*9cf0*/  BPT.TRAP 0x1 ;  /* 0x000000040000795c */ /* 0x000fe20000300000 */
.L_x_223:
[----:B------:R-:W-:-:S05]  /*9d00*/  IMAD.MOV.U32 R2, RZ, RZ, 0x1 ;  /* 0x00000001ff027424 */ /* 0x000fca00078e00ff */
[----:B------:R-:W-:-:S04]  /*9d10*/  SHF.L.U32 R2, R2, 0x1f, RZ ;  /* 0x0000001f02027819 */ /* 0x000fc800000006ff */
[----:B------:R-:W0:Y:S02]  /*9d20*/  SYNCS.PHASECHK.TRANS64.TRYWAIT P0, [UR42+0x32440], R2 ;  /* 0x03244002ff0075a7 */ /* 0x000e24000800016a */
[----:B0-----:R-:W-:Y:S05]  /*9d30*/  @!P0 BRA `(.L_x_224) ;  /* 0x00000038001c8947 */ /* 0x001fea0003800000 */
.L_x_269:
[----:B------:R-:W-:Y:S01]  /*9d40*/  SHF.R.S32.HI R25, RZ, 0x1f, R23 ;  /* 0x0000001fff197819 */ /* 0x000fe20000011417 */
[----:B------:R-:W-:Y:S01]  /*9d50*/  ULDC.64 UR4, c[0x0][0x300] ;  /* 0x0000c00000047ab9 */ /* 0x000fe20000000a00 */
[----:B------:R-:W-:Y:S02]  /*9d60*/  R2UR UR6, R29 ;  /* 0x000000001d0672ca */ /* 0x000fe400000e0000 */
[----:B------:R-:W-:Y:S01]  /*9d70*/  MOV R9, 0xffffffa0 ;  /* 0xffffffa000097802 */ /* 0x000fe20000000f00 */
[----:B0-----:R-:W-:Y:S01]  /*9d80*/  IMAD R2, R25, UR4, RZ ;  /* 0x0000000419027c24 */ /* 0x001fe2000f8e02ff */
[----:B------:R-:W-:-:S03]  /*9d90*/  LOP3.LUT R16, R16, 0xfffffffd, RZ, 0xc0, !PT ;  /* 0xfffffffd10107812 */ /* 0x000fc600078ec0ff */
[C---:B------:R-:W-:Y:S02]  /*9da0*/  IMAD R5, R23.reuse, UR5, R2 ;  /* 0x0000000517057c24 */ /* 0x040fe4000f8e0202 */
[----:B------:R-:W-:Y:S01]  /*9db0*/  IMAD.WIDE.U32 R2, R23, UR4, RZ ;  /* 0x0000000417027c25 */ /* 0x000fe2000f8e00ff */
[----:B------:R-:W-:-:S03]  /*9dc0*/  ULDC.64 UR4, c[0x0][0x310] ;  /* 0x0000c40000047ab9 */ /* 0x000fc60000000a00 */
[----:B------:R-:W-:Y:S02]  /*9dd0*/  IMAD.IADD R3, R3, 0x1, R5 ;  /* 0x0000000103037824 */ /* 0x000fe400078e0205 */
[----:B------:R-:W-:Y:S02]  /*9de0*/  IMAD R5, R19, UR4, RZ ;  /* 0x0000000413057c24 */ /* 0x000fe4000f8e02ff */
[----:B------:R-:W-:-:S04]  /*9df0*/  IMAD.WIDE.U32 R2, R18, UR4, R2 ;  /* 0x0000000412027c25 */ /* 0x000fc8000f8e0002 */
[----:B------:R-:W-:Y:S01]  /*9e00*/  IMAD R5, R18, UR5, R5 ;  /* 0x0000000512057c24 */ /* 0x000fe2000f8e0205 */
[----:B------:R-:W-:Y:S01]  /*9e10*/  ULDC.64 UR4, c[0x0][0x308] ;  /* 0x0000c20000047ab9 */ /* 0x000fe20000000a00 */
[----:B------:R-:W-:Y:S02]  /*9e20*/  IMAD R0, R0, R9, UR41 ;  /* 0x0000002900007e24 */ /* 0x000fe4000f8e0209 */
[----:B------:R-:W-:Y:S02]  /*9e30*/  IMAD.IADD R3, R3, 0x1, R5 ;  /* 0x0000000103037824 */ /* 0x000fe400078e0205 */
[----:B------:R-:W-:Y:S01]  /*9e40*/  IMAD.U32 R5, RZ, RZ, UR4 ;  /* 0x00000004ff057e24 */ /* 0x000fe2000f8e00ff */
[----:B------:R-:W-:Y:S01]  /*9e50*/  UIMAD UR4, UR6, UR4, URZ ;  /* 0x00000004060472a4 */ /* 0x000fe2000f8e023f */
[----:B------:R-:W-:Y:S02]  /*9e60*/  IMAD.IADD R17, R0, 0x1, -R37 ;  /* 0x0000000100117824 */ /* 0x000fe400078e0a25 */
[----:B------:R-:W-:Y:S01]  /*9e70*/  IMAD.WIDE.U32 R2, R5, UR39, R2 ;  /* 0x0000002705027c25 */ /* 0x000fe2000f8e0002 */
[----:B------:R-:W-:Y:S01]  /*9e80*/  UIMAD UR4, UR39, UR5, UR4 ;  /* 0x00000005270472a4 */ /* 0x000fe2000f8e0204 */
[----:B------:R-:W-:-:S02]  /*9e90*/  ULDC.64 UR6, c[0x0][0x2e8] ;  /* 0x0000ba0000067ab9 */ /* 0x000fc40000000a00 */
[----:B------:R-:W-:Y:S01]  /*9ea0*/  UMOV UR5, 0xffffffff ;  /* 0xffffffff00057882 */ /* 0x000fe20000000000 */
[----:B------:R-:W-:Y:S02]  /*9eb0*/  LEA R4, P0, R2, UR6, 0x1 ;  /* 0x0000000602047c11 */ /* 0x000fe4000f8008ff */
[----:B------:R-:W-:Y:S01]  /*9ec0*/  VIADD R5, R3, UR4 ;  /* 0x0000000403057c36 */ /* 0x000fe20008000000 */
[----:B------:R-:W-:Y:S01]  /*9ed0*/  ULDC UR4, c[0x0][0x2f4] ;  /* 0x0000bd0000047ab9 */ /* 0x000fe20000000800 */
[----:B------:R-:W-:Y:S02]  /*9ee0*/  LOP3.LUT R3, R6, 0x1c0, RZ, 0xc0, !PT ;  /* 0x000001c006037812 */ /* 0x000fe400078ec0ff */
[----:B------:R-:W-:Y:S02]  /*9ef0*/  ISETP.GE.AND P2, PT, R22, UR4, PT ;  /* 0x0000000416007c0c */ /* 0x000fe4000bf46270 */
[----:B------:R-:W-:Y:S02]  /*9f00*/  LOP3.LUT R3, R3, 0x38, R6, 0xf8, !PT ;  /* 0x0000003803037812 */ /* 0x000fe400078ef806 */
[----:B------:R-:W-:-:S02]  /*9f10*/  LEA.HI.X R5, R2, UR7, R5, 0x1, P0 ;  /* 0x0000000702057c11 */ /* 0x000fc400080f0c05 */
[----:B------:R-:W-:Y:S01]  /*9f20*/  LOP3.LUT R3, R3, 0x38, R28, 0x78, !PT ;  /* 0x0000003803037812 */ /* 0x000fe200078e781c */
[----:B------:R-:W-:Y:S01]  /*9f30*/  IMAD.SHL.U32 R28, R7, 0x8, RZ ;  /* 0x00000008071c7824 */ /* 0x000fe200078e00ff */
[----:B------:R-:W-:-:S04]  /*9f40*/  ISETP.GE.AND P0, PT, R17, 0x1, PT ;  /* 0x000000011100780c */ /* 0x000fc80003f06270 */
[----:B------:R-:W-:Y:S02]  /*9f50*/  LOP3.LUT R28, R3, 0x200, R28, 0xf8, !PT ;  /* 0x00000200031c7812 */ /* 0x000fe400078ef81c */
[----:B------:R-:W-:Y:S01]  /*9f60*/  @P2 LOP3.LUT R16, R16, 0x2, RZ, 0xfc, !PT ;  /* 0x0000000210102812 */ /* 0x000fe200078efcff */
[----:B------:R-:W-:Y:S06]  /*9f70*/  BRA.DIV UR5, `(.L_x_225) ;  /* 0x0000003605a47947 */ /* 0x000fec000b800000 */
[----:B------:R-:W0:Y:S01]  /*9f80*/  SHFL.IDX PT, R14, R4, RZ, 0x181f ;  /* 0x00181fff040e7589 */ /* 0x000e2200000e0000 */
[----:B------:R-:W-:-:S03]  /*9f90*/  @P0 LEA R7, R28, UR42, 0x1 ;  /* 0x0000002a1c070c11 */ /* 0x000fc6000f8e08ff */
[----:B------:R-:W1:Y:S01]  /*9fa0*/  SHFL.IDX PT, R0, R5, RZ, 0x181f ;  /* 0x00181fff05007589 */ /* 0x000e6200000e0000 */
[----:B0-----:R-:W-:-:S03]  /*9fb0*/  @P0 LEA R2, P1, R22, R14, 0x1 ;  /* 0x0000000e16020211 */ /* 0x001fc600078208ff */
[----:B------:R-:W0:Y:S02]  /*9fc0*/  SHFL.IDX PT, R14, R4, 0x1, 0x181f ;  /* 0x00381f00040e7f89 */ /* 0x000e2400000e0000 */
        /* <DEDUP_REMOVED lines=20> */
[----:B------:R-:W0:Y:S02]  /*a110*/  SHFL.IDX PT, R14, R4, 0x4, 0x181f ;  /* 0x00981f00040e7f89 */ /* 0x000e2400000e0000 */
[----:B-1----:R-:W-:Y:S02]  /*a120*/  @P0 IADD3.X R3, RZ, R0, RZ, P1, !PT ;  /* 0x00000000ff030210 */ /* 0x002fe40000ffe4ff */
[----:B------:R-:W1:Y:S04]  /*a130*/  SHFL.IDX PT, R0, R5, 0x4, 0x181f ;  /* 0x00981f0005007f89 */ /* 0x000e6800000e0000 */
[----:B------:R0:W-:Y:S01]  /*a140*/  @P0 LDGSTS.E.BYPASS.LTC128B.128 [R9+0x1dc00], desc[UR36][R2.64], !P2 ;  /* 0x1dc0000002090fae */ /* 0x0001e2000d101d64 */
[----:B------:R-:W-:-:S13]  /*a150*/  ISETP.GE.AND P0, PT, R17, 0x41, PT ;  /* 0x000000411100780c */ /* 0x000fda0003f06270 */
[----:B------:R-:W-:Y:S02]  /*a160*/  @P0 LEA R7, R28, UR42, 0x1 ;  /* 0x0000002a1c070c11 */ /* 0x000fe4000f8e08ff */
[----:B0-----:R-:W-:Y:S02]  /*a170*/  @P0 LEA R2, P1, R22, R14, 0x1 ;  /* 0x0000000e16020211 */ /* 0x001fe400078208ff */
[----:B------:R0:W2:Y:S03]  /*a180*/  SHFL.IDX PT, R14, R4, 0x5, 0x181f ;  /* 0x00b81f00040e7f89 */ /* 0x0000a600000e0000 */
[----:B-1----:R-:W-:Y:S02]  /*a190*/  @P0 IMAD.X R3, RZ, RZ, R0, P1 ;  /* 0x000000ffff030224 */ /* 0x002fe400008e0600 */
[----:B------:R0:W1:Y:S04]  /*a1a0*/  SHFL.IDX PT, R0, R5, 0x5, 0x181f ;  /* 0x00b81f0005007f89 */ /* 0x00006800000e0000 */
[----:B------:R0:W-:Y:S02]  /*a1b0*/  @P0 LDGSTS.E.BYPASS.LTC128B.128 [R7+0x1e400], desc[UR36][R2.64], !P2 ;  /* 0x1e40000002070fae */ /* 0x0001e4000d101d64 */
.L_x_283:
        /* <DEDUP_REMOVED lines=12> */
[----:B------:R-:W-:-:S13]  /*a280*/  LOP3.LUT P2, RZ, R16, 0x20, RZ, 0xc0, !PT ;  /* 0x0000002010ff7812 */ /* 0x000fda000784c0ff */
[----:B0-----:R-:W-:Y:S05]  /*a290*/  @!P2 BRA `(.L_x_226) ;  /* 0x000000000004a947 */ /* 0x001fea0003800000 */
[----:B------:R-:W-:Y:S01]  /*a2a0*/  BPT.TRAP 0x1 ;  /* 0x000000040000795c */ /* 0x000fe20000300000 */
.L_x_226:
[----:B------:R-:W-:Y:S01]  /*a2b0*/  SYNCS.ARRIVE.TRANS64.A1T0 RZ, [UR42+0x32430], RZ ;  /* 0x032430ffffff79a7 */ /* 0x000fe2000810002a */
[----:B------:R-:W-:Y:S05]  /*a2c0*/  WARPSYNC.ALL ;  /* 0x0000000000007948 */ /* 0x000fea0003800000 */
[----:B------:R-:W-:Y:S01]  /*a2d0*/  UIADD3 UR4, UR42, 0x18400, URZ ;  /* 0x000184002a047890 */ /* 0x000fe2000fffe03f */
[----:B------:R-:W-:Y:S01]  /*a2e0*/  BAR.SYNC.DEFER_BLOCKING 0x8, 0x180 ;  /* 0x0206000000007b1d */ /* 0x000fe20000010000 */
[----:B------:R-:W-:Y:S02]  /*a2f0*/  USHF.R.S32.HI UR47, URZ, 0x1f, UR43 ;  /* 0x0000001f3f2f7899 */ /* 0x000fe4000801142b */
[----:B------:R-:W-:-:S06]  /*a300*/  ULOP3.LUT UP0, URZ, UR4, 0x3ff, URZ, 0xc0, !UPT ;  /* 0x000003ff043f7892 */ /* 0x000fcc000f80c03f */
        /* <DEDUP_REMOVED lines=9> */
[----:B------:R-:W-:Y:S02]  /*a3a0*/  IMAD.U32 R5, RZ, RZ, UR7 ;  /* 0x00000007ff057e24 */ /* 0x000fe4000f8e00ff */
[----:B------:R-:W-:Y:S02]  /*a3b0*/  IMAD.U32 R6, RZ, RZ, UR8 ;  /* 0x00000008ff067e24 */ /* 0x000fe4000f8e00ff */
[----:B------:R-:W-:-:S02]  /*a3c0*/  IMAD.U32 R10, RZ, RZ, UR4 ;  /* 0x00000004ff0a7e24 */ /* 0x000fc4000f8e00ff */
[----:B------:R-:W-:Y:S02]  /*a3d0*/  IMAD.U32 R11, RZ, RZ, UR5 ;  /* 0x00000005ff0b7e24 */ /* 0x000fe4000f8e00ff */
[----:B------:R-:W-:Y:S02]  /*a3e0*/  IMAD.MOV.U32 R8, RZ, RZ, 0x70 ;  /* 0x00000070ff087424 */ /* 0x000fe400078e00ff */
[----:B------:R-:W-:Y:S02]  /*a3f0*/  IMAD.MOV.U32 R12, RZ, RZ, 0x1 ;  /* 0x00000001ff0c7424 */ /* 0x000fe400078e00ff */
[----:B------:R-:W-:-:S07]  /*a400*/  IMAD.MOV.U32 R13, RZ, RZ, RZ ;  /* 0x000000ffff0d7224 */ /* 0x000fce00078e00ff */
[----:B------:R-:W-:-:S07]  /*a410*/  LEPC R20, `(.L_x_227) ;  /* 0x000000001014794e */ /* 0x000fce0000000000 */
[----:B0-----:R-:W-:Y:S05]  /*a420*/  CALL.ABS.NOINC R2 ;  /* 0x0000000002007343 */ /* 0x001fea0003c00000 */
.L_x_227:
[----:B------:R-:W0:Y:S01]  /*a430*/  LDC R6, c[0x0][0x448] ;  /* 0x00011200ff067b82 */ /* 0x000e220000000800 */
[----:B------:R-:W-:Y:S01]  /*a440*/  R2UR UR6, R29 ;  /* 0x000000001d0672ca */ /* 0x000fe200000e0000 */
[----:B------:R-:W-:Y:S01]  /*a450*/  ULDC.64 UR8, c[0x0][0x2d8] ;  /* 0x0000b60000087ab9 */ /* 0x000fe20000000a00 */
[----:B------:R-:W-:Y:S01]  /*a460*/  LEA R35, R36, R32, 0x7 ;  /* 0x0000002024237211 */ /* 0x000fe200078e38ff */
[----:B------:R-:W-:Y:S01]  /*a470*/  UIMAD.WIDE.U32 UR4, UR39, UR8, URZ ;  /* 0x00000008270472a5 */ /* 0x000fe2000f8e003f */
[----:B------:R-:W-:-:S03]  /*a480*/  LOP3.LUT R16, R16, 0xfffeffff, RZ, 0xc0, !PT ;  /* 0xfffeffff10107812 */ /* 0x000fc600078ec0ff */
[----:B------:R-:W-:-:S06]  /*a490*/  IMAD.MOV.U32 R7, RZ, RZ, R35 ;  /* 0x000000ffff077224 */ /* 0x000fcc00078e0023 */
[----:B------:R-:W-:-:S04]  /*a4a0*/  UIMAD UR6, UR6, UR8, URZ ;  /* 0x00000008060672a4 */ /* 0x000fc8000f8e023f */
[----:B------:R-:W-:-:S03]  /*a4b0*/  UIMAD UR6, UR39, UR9, UR6 ;  /* 0x00000009270672a4 */ /* 0x000fc6000f8e0206 */
[----:B------:R-:W-:Y:S01]  /*a4c0*/  ULDC.64 UR8, c[0x0][0x2e0] ;  /* 0x0000b80000087ab9 */ /* 0x000fe20000000a00 */
[----:B------:R-:W-:Y:S01]  /*a4d0*/  UIADD3 UR5, UR5, UR6, URZ ;  /* 0x0000000605057290 */ /* 0x000fe2000fffe03f */
[----:B0-----:R-:W-:Y:S01]  /*a4e0*/  ISETP.NE.AND P0, PT, R6, 0x1, PT ;  /* 0x000000010600780c */ /* 0x001fe20003f05270 */
[----:B------:R-:W-:Y:S02]  /*a4f0*/  UIMAD UR6, UR47, UR8, URZ ;  /* 0x000000082f0672a4 */ /* 0x000fe4000f8e023f */
[----:B------:R-:W-:Y:S02]  /*a500*/  UIMAD.WIDE.U32 UR4, UR43, UR8, UR4 ;  /* 0x000000082b0472a5 */ /* 0x000fe4000f8e0004 */
[----:B------:R-:W-:-:S04]  /*a510*/  UIMAD UR6, UR43, UR9, UR6 ;  /* 0x000000092b0672a4 */ /* 0x000fc8000f8e0206 */
[----:B------:R-:W-:Y:S01]  /*a520*/  IMAD.U32 R4, RZ, RZ, UR4 ;  /* 0x00000004ff047e24 */ /* 0x000fe2000f8e00ff */
[----:B------:R-:W-:Y:S02]  /*a530*/  UIADD3 UR6, UR5, UR6, URZ ;  /* 0x0000000605067290 */ /* 0x000fe4000fffe03f */
[----:B------:R-:W-:Y:S01]  /*a540*/  IMAD.U32 R5, RZ, RZ, UR5 ;  /* 0x00000005ff057e24 */ /* 0x000fe2000f8e00ff */
[----:B------:R-:W0:Y:S01]  /*a550*/  @P0 LDC R0, c[0x0][0x44c] ;  /* 0x00011300ff000b82 */ /* 0x000e220000000800 */
[----:B------:R-:W-:Y:S01]  /*a560*/  IMAD.MOV.U32 R2, RZ, RZ, R4 ;  /* 0x000000ffff027224 */ /* 0x000fe200078e0004 */
[----:B------:R-:W-:Y:S01]  /*a570*/  ULDC.64 UR4, c[0x0][0x2d0] ;  /* 0x0000b40000047ab9 */ /* 0x000fe20000000a00 */
[----:B------:R-:W-:-:S05]  /*a580*/  @P0 LOP3.LUT R16, R16, 0x10000, RZ, 0xfc, !PT ;  /* 0x0001000010100812 */ /* 0x000fca00078efcff */
[----:B------:R-:W1:Y:S01]  /*a590*/  @P0 LDC R3, c[0x0][0x450] ;  /* 0x00011400ff030b82 */ /* 0x000e620000000800 */
[----:B0-----:R-:W-:-:S05]  /*a5a0*/  @P0 IMAD.HI.U32 R0, R35, R0, RZ ;  /* 0x0000000023000227 */ /* 0x001fca00078e00ff */
[----:B-1----:R-:W-:Y:S01]  /*a5b0*/  @P0 SHF.R.U32.HI R7, RZ, R3, R0 ;  /* 0x00000003ff070219 */ /* 0x002fe20000011600 */
[----:B------:R-:W-:-:S03]  /*a5c0*/  IMAD.U32 R3, RZ, RZ, UR6 ;  /* 0x00000006ff037e24 */ /* 0x000fc6000f8e00ff */
[----:B------:R-:W-:Y:S01]  /*a5d0*/  SHF.R.S32.HI R0, RZ, 0x1f, R7 ;  /* 0x0000001fff007819 */ /* 0x000fe20000011407 */
[C---:B------:R-:W-:Y:S01]  /*a5e0*/  IMAD.WIDE.U32 R2, R7.reuse, UR4, R2 ;  /* 0x0000000407027c25 */ /* 0x040fe2000f8e0002 */
[----:B------:R-:W-:-:S03]  /*a5f0*/  IADD3 R4, -R7, RZ, RZ ;  /* 0x000000ff07047210 */ /* 0x000fc60007ffe1ff */
[----:B------:R-:W-:Y:S02]  /*a600*/  IMAD R0, R0, UR4, RZ ;  /* 0x0000000400007c24 */ /* 0x000fe4000f8e02ff */
[----:B------:R-:W-:Y:S02]  /*a610*/  IMAD R5, R6, R4, R35 ;  /* 0x0000000406057224 */ /* 0x000fe400078e0223 */
[----:B------:R-:W-:Y:S01]  /*a620*/  IMAD R9, R7, UR5, R0 ;  /* 0x0000000507097c24 */ /* 0x000fe2000f8e0200 */
[----:B------:R-:W-:Y:S02]  /*a630*/  ULDC.64 UR4, c[0x0][0x2c8] ;  /* 0x0000b20000047ab9 */ /* 0x000fe40000000a00 */
[----:B------:R-:W-:Y:S01]  /*a640*/  SHF.R.S32.HI R0, RZ, 0x1f, R5 ;  /* 0x0000001fff007819 */ /* 0x000fe20000011405 */
[----:B------:R-:W-:-:S04]  /*a650*/  IMAD.IADD R3, R3, 0x1, R9 ;  /* 0x0000000103037824 */ /* 0x000fc800078e0209 */
[----:B------:R-:W-:Y:S02]  /*a660*/  IMAD R0, R0, UR4, RZ ;  /* 0x0000000400007c24 */ /* 0x000fe4000f8e02ff */
[----:B------:R-:W-:-:S04]  /*a670*/  IMAD.WIDE.U32 R2, R5, UR4, R2 ;  /* 0x0000000405027c25 */ /* 0x000fc8000f8e0002 */
[----:B------:R-:W-:Y:S01]  /*a680*/  IMAD R7, R5, UR5, R0 ;  /* 0x0000000505077c24 */ /* 0x000fe2000f8e0200 */
[----:B------:R-:W-:Y:S02]  /*a690*/  ULDC.64 UR4, c[0x0][0x280] ;  /* 0x0000a00000047ab9 */ /* 0x000fe40000000a00 */
[----:B------:R-:W-:Y:S01]  /*a6a0*/  LEA R0, P0, R2, UR4, 0x1 ;  /* 0x0000000402007c11 */ /* 0x000fe2000f8008ff */
[----:B------:R-:W-:Y:S01]  /*a6b0*/  IMAD.IADD R3, R3, 0x1, R7 ;  /* 0x0000000103037824 */ /* 0x000fe200078e0207 */
[----:B------:R-:W-:-:S04]  /*a6c0*/  ULDC UR4, c[0x0][0x2b8] ;  /* 0x0000ae0000047ab9 */ /* 0x000fc80000000800 */
[----:B------:R-:W-:Y:S01]  /*a6d0*/  LEA.HI.X R4, R2, UR5, R3, 0x1, P0 ;  /* 0x0000000502047c11 */ /* 0x000fe200080f0c03 */
[----:B------:R-:W-:Y:S01]  /*a6e0*/  UMOV UR5, 0xffffffff ;  /* 0xffffffff00057882 */ /* 0x000fe20000000000 */
[----:B------:R-:W-:Y:S02]  /*a6f0*/  ISETP.GE.AND P0, PT, R22, UR4, PT ;  /* 0x0000000416007c0c */ /* 0x000fe4000bf06270 */
[----:B------:R-:W-:Y:S11]  /*a700*/  BRA.DIV UR5, `(.L_x_228) ;  /* 0x00000036056c7947 */ /* 0x000ff6000b800000 */
[----:B------:R-:W0:Y:S01]  /*a710*/  LDC R2, c[0x0][0x448] ;  /* 0x00011200ff027b82 */ /* 0x000e220000000800 */
[----:B------:R-:W1:Y:S01]  /*a720*/  SHFL.IDX PT, R14, R0, RZ, 0x181f ;  /* 0x00181fff000e7589 */ /* 0x000e6200000e0000 */
[----:B------:R-:W-:Y:S01]  /*a730*/  ULDC UR4, c[0x0][0x288] ;  /* 0x0000a20000047ab9 */ /* 0x000fe20000000800 */
[----:B------:R-:W-:Y:S01]  /*a740*/  IMAD R6, R36, 0x80, R37 ;  /* 0x0000008024067824 */ /* 0x000fe200078e0225 */
[----:B------:R-:W-:Y:S01]  /*a750*/  LOP3.LUT R16, R16, 0xffffefff, RZ, 0xc0, !PT ;  /* 0xffffefff10107812 */ /* 0x000fe200078ec0ff */
[----:B------:R-:W2:Y:S02]  /*a760*/  SHFL.IDX PT, R3, R4, RZ, 0x181f ;  /* 0x00181fff04037589 */ /* 0x000ea400000e0000 */
[C---:B------:R-:W-:Y:S02]  /*a770*/  VIADD R8, R6.reuse, 0x10 ;  /* 0x0000001006087836 */ /* 0x040fe40000000000 */
[----:B------:R-:W-:Y:S01]  /*a780*/  SHFL.IDX PT, R7, R4, 0x1, 0x181f ;  /* 0x00381f0004077f89 */ /* 0x000fe200000e0000 */
[----:B------:R-:W-:-:S03]  /*a790*/  VIADD R9, R6, 0x40 ;  /* 0x0000004006097836 */ /* 0x000fc60000000000 */
[----:B------:R-:W-:Y:S04]  /*a7a0*/  SHFL.IDX PT, R20, R4, 0x2, 0x181f ;  /* 0x00581f0004147f89 */ /* 0x000fe800000e0000 */
[----:B------:R-:W-:Y:S01]  /*a7b0*/  SHFL.IDX PT, R10, R4, 0x5, 0x181f ;  /* 0x00b81f00040a7f89 */ /* 0x000fe200000e0000 */
[----:B0-----:R-:W-:-:S05]  /*a7c0*/  IMAD R5, R2, UR4, RZ ;  /* 0x0000000402057c24 */ /* 0x001fca000f8e02ff */
[-C--:B------:R-:W-:Y:S02]  /*a7d0*/  ISETP.GE.AND P3, PT, R6, R5.reuse, PT ;  /* 0x000000050600720c */ /* 0x080fe40003f66270 */
[-C--:B------:R-:W-:Y:S01]  /*a7e0*/  ISETP.GE.AND P2, PT, R8, R5.reuse, PT ;  /* 0x000000050800720c */ /* 0x080fe20003f46270 */
[----:B------:R-:W-:Y:S01]  /*a7f0*/  VIADD R8, R6, 0x20 ;  /* 0x0000002006087836 */ /* 0x000fe20000000000 */
[----:B------:R-:W-:-:S04]  /*a800*/  ISETP.GE.AND P4, PT, R9, R5, PT ;  /* 0x000000050900720c */ /* 0x000fc80003f86270 */
[----:B------:R-:W-:Y:S01]  /*a810*/  ISETP.GE.AND P6, PT, R8, R5, PT ;  /* 0x000000050800720c */ /* 0x000fe20003fc6270 */
[----:B------:R-:W-:-:S04]  /*a820*/  VIADD R8, R6, 0x30 ;  /* 0x0000003006087836 */ /* 0x000fc80000000000 */
[----:B-1----:R-:W-:Y:S02]  /*a830*/  @!P3 LEA R2, P1, R22, R14, 0x1 ;  /* 0x0000000e1602b211 */ /* 0x002fe400078208ff */
[----:B------:R-:W0:Y:S01]  /*a840*/  SHFL.IDX PT, R14, R0, 0x1, 0x181f ;  /* 0x00381f00000e7f89 */ /* 0x000e2200000e0000 */
[----:B------:R-:W-:Y:S02]  /*a850*/  ISETP.GE.AND P5, PT, R8, R5, PT ;  /* 0x000000050800720c */ /* 0x000fe40003fa6270 */
[----:B--2---:R-:W-:Y:S01]  /*a860*/  @!P3 IMAD.X R3, RZ, RZ, R3, P1 ;  /* 0x000000ffff03b224 */ /* 0x004fe200008e0603 */
[----:B------:R-:W-:Y:S01]  /*a870*/  @!P3 LEA R9, R28, UR42, 0x1 ;  /* 0x0000002a1c09bc11 */ /* 0x000fe2000f8e08ff */
[----:B------:R-:W-:Y:S01]  /*a880*/  SHFL.IDX PT, R8, R4, 0x4, 0x181f ;  /* 0x00981f0004087f89 */ /* 0x000fe200000e0000 */
[----:B------:R-:W-:Y:S02]  /*a890*/  @P3 LOP3.LUT R16, R16, 0x1000, RZ, 0xfc, !PT ;  /* 0x0000100010103812 */ /* 0x000fe400078efcff */
[----:B------:R-:W-:Y:S01]  /*a8a0*/  @!P2 LEA R21, R28, UR42, 0x1 ;  /* 0x0000002a1c15ac11 */ /* 0x000fe2000f8e08ff */
[----:B------:R1:W-:Y:S01]  /*a8b0*/  @!P3 LDGSTS.E.BYPASS.LTC128B.128 [R9+0x18400], desc[UR36][R2.64], !P0 ;  /* 0x184000000209bfae */ /* 0x0003e2000c101d64 */
[----:B------:R-:W-:-:S04]  /*a8c0*/  LOP3.LUT R16, R16, 0xfffff7ff, RZ, 0xc0, !PT ;  /* 0xfffff7ff10107812 */ /* 0x000fc800078ec0ff */
[----:B------:R-:W-:-:S04]  /*a8d0*/  @P2 LOP3.LUT R16, R16, 0x800, RZ, 0xfc, !PT ;  /* 0x0000080010102812 */ /* 0x000fc800078efcff */
[----:B------:R-:W-:Y:S01]  /*a8e0*/  LOP3.LUT R16, R16, 0xfffffbff, RZ, 0xc0, !PT ;  /* 0xfffffbff10107812 */ /* 0x000fe200078ec0ff */
[----:B-1----:R-:W-:Y:S01]  /*a8f0*/  VIADD R2, R6, 0x50 ;  /* 0x0000005006027836 */ /* 0x002fe20000000000 */
[----:B------:R-:W-:Y:S02]  /*a900*/  SHFL.IDX PT, R9, R0, 0x5, 0x181f ;  /* 0x00b81f0000097f89 */ /* 0x000fe400000e0000 */
[----:B------:R-:W-:Y:S02]  /*a910*/  @P6 LOP3.LUT R16, R16, 0x400, RZ, 0xfc, !PT ;  /* 0x0000040010106812 */ /* 0x000fe400078efcff */
[----:B0-----:R-:W-:Y:S02]  /*a920*/  @!P2 LEA R12, P1, R22, R14, 0x1 ;  /* 0x0000000e160ca211 */ /* 0x001fe400078208ff */
[----:B------:R-:W0:Y:S01]  /*a930*/  SHFL.IDX PT, R14, R0, 0x2, 0x181f ;  /* 0x00581f00000e7f89 */ /* 0x000e2200000e0000 */
[----:B------:R-:W-:Y:S02]  /*a940*/  ISETP.GE.AND P3, PT, R2, R5, PT ;  /* 0x000000050200720c */ /* 0x000fe40003f66270 */
[----:B------:R-:W-:Y:S01]  /*a950*/  @!P2 IADD3.X R11, RZ, R7, RZ, P1, !PT ;  /* 0x00000007ff0ba210 */ /* 0x000fe20000ffe4ff */
[----:B------:R-:W-:Y:S01]  /*a960*/  @!P2 IMAD.MOV.U32 R2, RZ, RZ, R12 ;  /* 0x000000ffff02a224 */ /* 0x000fe200078e000c */
[----:B------:R-:W-:Y:S01]  /*a970*/  SHFL.IDX PT, R7, R4, 0x3, 0x181f ;  /* 0x00781f0004077f89 */ /* 0x000fe200000e0000 */
[----:B------:R-:W-:-:S02]  /*a980*/  LOP3.LUT R16, R16, 0xfffffdff, RZ, 0xc0, !PT ;  /* 0xfffffdff10107812 */ /* 0x000fc400078ec0ff */
[----:B------:R-:W-:Y:S02]  /*a990*/  @!P2 IMAD.MOV.U32 R3, RZ, RZ, R11 ;  /* 0x000000ffff03a224 */ /* 0x000fe400078e000b */
[----:B------:R-:W-:Y:S01]  /*a9a0*/  SHFL.IDX PT, R11, R0, 0x6, 0x181f ;  /* 0x00d81f00000b7f89 */ /* 0x000fe200000e0000 */
[----:B------:R-:W-:-:S03]  /*a9b0*/  @P5 LOP3.LUT R16, R16, 0x200, RZ, 0xfc, !PT ;  /* 0x0000020010105812 */ /* 0x000fc600078efcff */
[----:B------:R1:W-:Y:S01]  /*a9c0*/  @!P2 LDGSTS.E.BYPASS.LTC128B.128 [R21+0x18c00], desc[UR36][R2.64], !P0 ;  /* 0x18c000000215afae */ /* 0x0003e2000c101d64 */
[----:B------:R-:W-:-:S04]  /*a9d0*/  LOP3.LUT R16, R16, 0xfffffeff, RZ, 0xc0, !PT ;  /* 0xfffffeff10107812 */ /* 0x000fc800078ec0ff */
[----:B------:R-:W-:-:S04]  /*a9e0*/  @P4 LOP3.LUT R16, R16, 0x100, RZ, 0xfc, !PT ;  /* 0x0000010010104812 */ /* 0x000fc800078efcff */
[----:B------:R-:W-:Y:S02]  /*a9f0*/  LOP3.LUT R16, R16, 0xffffff7f, RZ, 0xc0, !PT ;  /* 0xffffff7f10107812 */ /* 0x000fe400078ec0ff */
[----:B0-----:R-:W-:Y:S01]  /*aa00*/  @!P6 LEA R15, P1, R22, R14, 0x1 ;  /* 0x0000000e160fe211 */ /* 0x001fe200078208ff */
[----:B-1----:R-:W-:Y:S01]  /*aa10*/  SHFL.IDX PT, R2, R4, 0x6, 0x181f ;  /* 0x00d81f0004027f89 */ /* 0x002fe200000e0000 */
[----:B------:R-:W-:Y:S01]  /*aa20*/  VIADD R3, R6, 0x60 ;  /* 0x0000006006037836 */ /* 0x000fe20000000000 */
[C---:B------:R-:W-:Y:S02]  /*aa30*/  @!P6 LEA R21, R28.reuse, UR42, 0x1 ;  /* 0x0000002a1c15ec11 */ /* 0x040fe4000f8e08ff */
[----:B------:R-:W0:Y:S01]  /*aa40*/  SHFL.IDX PT, R14, R0, 0x3, 0x181f ;  /* 0x00781f00000e7f89 */ /* 0x000e2200000e0000 */
[----:B------:R-:W-:Y:S01]  /*aa50*/  @!P6 IMAD.X R20, RZ, RZ, R20, P1 ;  /* 0x000000ffff14e224 */ /* 0x000fe200008e0614 */
[----:B------:R-:W-:Y:S02]  /*aa60*/  ISETP.GE.AND P2, PT, R3, R5, PT ;  /* 0x000000050300720c */ /* 0x000fe40003f46270 */
[----:B------:R-:W-:Y:S01]  /*aa70*/  SHFL.IDX PT, R4, R4, 0x7, 0x181f ;  /* 0x00f81f0004047f89 */ /* 0x000fe200000e0000 */
[----:B------:R-:W-:Y:S01]  /*aa80*/  @!P6 IMAD.MOV.U32 R3, RZ, RZ, R20 ;  /* 0x000000ffff03e224 */ /* 0x000fe200078e0014 */
[----:B------:R-:W-:-:S02]  /*aa90*/  @!P4 LEA R20, R28, UR42, 0x1 ;  /* 0x0000002a1c14cc11 */ /* 0x000fc4000f8e08ff */
[----:B------:R-:W-:-:S04]  /*aaa0*/  @P3 LOP3.LUT R16, R16, 0x80, RZ, 0xfc, !PT ;  /* 0x0000008010103812 */ /* 0x000fc800078efcff */
[----:B------:R-:W-:-:S04]  /*aab0*/  LOP3.LUT R16, R16, 0xffffffbf, RZ, 0xc0, !PT ;  /* 0xffffffbf10107812 */ /* 0x000fc800078ec0ff */
[----:B------:R-:W-:Y:S02]  /*aac0*/  @P2 LOP3.LUT R16, R16, 0x40, RZ, 0xfc, !PT ;  /* 0x0000004010102812 */ /* 0x000fe400078efcff */
[----:B0-----:R-:W-:-:S05]  /*aad0*/  @!P5 LEA R13, P1, R22, R14, 0x1 ;  /* 0x0000000e160dd211 */ /* 0x001fca00078208ff */
[----:B------:R-:W-:Y:S02]  /*aae0*/  @!P5 IMAD.X R14, RZ, RZ, R7, P1 ;  /* 0x000000ffff0ed224 */ /* 0x000fe400008e0607 */
[----:B------:R-:W0:Y:S02]  /*aaf0*/  SHFL.IDX PT, R7, R0, 0x4, 0x181f ;  /* 0x00981f0000077f89 */ /* 0x000e2400000e0000 */
[----:B0-----:R-:W-:-:S04]  /*ab00*/  @!P4 LEA R7, P1, R22, R7, 0x1 ;  /* 0x000000071607c211 */ /* 0x001fc800078208ff */
[----:B------:R-:W-:Y:S02]  /*ab10*/  @!P4 IADD3.X R8, RZ, R8, RZ, P1, !PT ;  /* 0x00000008ff08c210 */ /* 0x000fe40000ffe4ff */
[----:B------:R-:W-:-:S05]  /*ab20*/  @!P3 LEA R9, P1, R22, R9, 0x1 ;  /* 0x000000091609b211 */ /* 0x000fca00078208ff */
[----:B------:R-:W-:Y:S01]  /*ab30*/  @!P3 IMAD.X R10, RZ, RZ, R10, P1 ;  /* 0x000000ffff0ab224 */ /* 0x000fe200008e060a */
[----:B------:R-:W-:-:S04]  /*ab40*/  @!P2 LEA R11, P1, R22, R11, 0x1 ;  /* 0x0000000b160ba211 */ /* 0x000fc800078208ff */
[----:B------:R-:W-:Y:S01]  /*ab50*/  @!P2 IADD3.X R12, RZ, R2, RZ, P1, !PT ;  /* 0x00000002ff0ca210 */ /* 0x000fe20000ffe4ff */
[----:B------:R-:W-:Y:S01]  /*ab60*/  @!P6 IMAD.MOV.U32 R2, RZ, RZ, R15 ;  /* 0x000000ffff02e224 */ /* 0x000fe200078e000f */
[----:B------:R-:W-:-:S04]  /*ab70*/  @!P5 LEA R15, R28, UR42, 0x1 ;  /* 0x0000002a1c0fdc11 */ /* 0x000fc8000f8e08ff */
[----:B------:R0:W-:Y:S02]  /*ab80*/  @!P6 LDGSTS.E.BYPASS.LTC128B.128 [R21+0x19400], desc[UR36][R2.64], !P0 ;  /* 0x194000000215efae */ /* 0x0001e4000c101d64 */
[----:B0-----:R-:W-:Y:S02]  /*ab90*/  @!P5 IMAD.MOV.U32 R2, RZ, RZ, R13 ;  /* 0x000000ffff02d224 */ /* 0x001fe400078e000d */
[----:B------:R-:W-:Y:S02]  /*aba0*/  @!P5 IMAD.MOV.U32 R3, RZ, RZ, R14 ;  /* 0x000000ffff03d224 */ /* 0x000fe400078e000e */
[----:B------:R0:W1:Y:S04]  /*abb0*/  SHFL.IDX PT, R14, R0, 0x7, 0x181f ;  /* 0x00f81f00000e7f89 */ /* 0x00006800000e0000 */
[----:B------:R2:W-:Y:S02]  /*abc0*/  @!P5 LDGSTS.E.BYPASS.LTC128B.128 [R15+0x19c00], desc[UR36][R2.64], !P0 ;  /* 0x19c00000020fdfae */ /* 0x0005e4000c101d64 */
[----:B--2---:R-:W-:Y:S01]  /*abd0*/  @!P4 IMAD.MOV.U32 R2, RZ, RZ, R7 ;  /* 0x000000ffff02c224 */ /* 0x004fe200078e0007 */
[----:B------:R-:W-:-:S02]  /*abe0*/  @!P4 MOV R3, R8 ;  /* 0x000000080003c202 */ /* 0x000fc40000000f00 */
[----:B------:R-:W-:-:S03]  /*abf0*/  @!P3 LEA R7, R28, UR42, 0x1 ;  /* 0x0000002a1c07bc11 */ /* 0x000fc6000f8e08ff */
[----:B------:R2:W-:Y:S02]  /*ac00*/  @!P4 LDGSTS.E.BYPASS.LTC128B.128 [R20+0x1a400], desc[UR36][R2.64], !P0 ;  /* 0x1a4000000214cfae */ /* 0x0005e4000c101d64 */
[----:B--2---:R-:W-:Y:S01]  /*ac10*/  @!P3 IMAD.MOV.U32 R2, RZ, RZ, R9 ;  /* 0x000000ffff02b224 */ /* 0x004fe200078e0009 */
[----:B------:R-:W-:Y:S01]  /*ac20*/  @!P2 LEA R9, R28, UR42, 0x1 ;  /* 0x0000002a1c09ac11 */ /* 0x000fe2000f8e08ff */
[----:B------:R-:W-:-:S05]  /*ac30*/  @!P3 IMAD.MOV.U32 R3, RZ, RZ, R10 ;  /* 0x000000ffff03b224 */ /* 0x000fca00078e000a */
[----:B------:R2:W-:Y:S02]  /*ac40*/  @!P3 LDGSTS.E.BYPASS.LTC128B.128 [R7+0x1ac00], desc[UR36][R2.64], !P0 ;  /* 0x1ac000000207bfae */ /* 0x0005e4000c101d64 */
[----:B--2---:R-:W-:Y:S02]  /*ac50*/  @!P2 IMAD.MOV.U32 R2, RZ, RZ, R11 ;  /* 0x000000ffff02a224 */ /* 0x004fe400078e000b */
[----:B------:R-:W-:-:S05]  /*ac60*/  @!P2 IMAD.MOV.U32 R3, RZ, RZ, R12 ;  /* 0x000000ffff03a224 */ /* 0x000fca00078e000c */
[----:B-1----:R0:W-:Y:S02]  /*ac70*/  @!P2 LDGSTS.E.BYPASS.LTC128B.128 [R9+0x1b400], desc[UR36][R2.64], !P0 ;  /* 0x1b4000000209afae */ /* 0x0021e4000c101d64 */
.L_x_300:
[----:B------:R-:W-:Y:S01]  /*ac80*/  VIADD R6, R6, 0x70 ;  /* 0x0000007006067836 */ /* 0x000fe20000000000 */
[----:B------:R-:W-:-:S04]  /*ac90*/  LOP3.LUT R16, R16, 0xffffdfff, RZ, 0xc0, !PT ;  /* 0xffffdfff10107812 */ /* 0x000fc800078ec0ff */
[----:B------:R-:W-:-:S13]  /*aca0*/  ISETP.GE.AND P2, PT, R6, R5, PT ;  /* 0x000000050600720c */ /* 0x000fda0003f46270 */
[----:B0-----:R-:W-:Y:S02]  /*acb0*/  @!P2 LEA R2, P1, R22, R14, 0x1 ;  /* 0x0000000e1602a211 */ /* 0x001fe400078208ff */
[----:B------:R-:W-:Y:S02]  /*acc0*/  @!P2 LEA R5, R28, UR42, 0x1 ;  /* 0x0000002a1c05ac11 */ /* 0x000fe4000f8e08ff */
[----:B------:R-:W-:Y:S02]  /*acd0*/  @!P2 IADD3.X R3, RZ, R4, RZ, P1, !PT ;  /* 0x00000004ff03a210 */ /* 0x000fe40000ffe4ff */
[----:B------:R-:W-:-:S03]  /*ace0*/  @P2 LOP3.LUT R16, R16, 0x2000, RZ, 0xfc, !PT ;  /* 0x0000200010102812 */ /* 0x000fc600078efcff */
        /* <DEDUP_REMOVED lines=8> */
[----:B------:R-:W-:Y:S02]  /*ad70*/  UIADD3 UR4, UR42, 0x22400, URZ ;  /* 0x000224002a047890 */ /* 0x000fe4000fffe03f */
[----:B------:R-:W-:Y:S02]  /*ad80*/  SYNCS.ARRIVE.TRANS64.A1T0 RZ, [UR42+0x32400], RZ ;  /* 0x032400ffffff79a7 */ /* 0x000fe4000810002a */
[----:B------:R-:W-:-:S06]  /*ad90*/  ULOP3.LUT UP0, URZ, UR4, 0x3ff, URZ, 0xc0, !UPT ;  /* 0x000003ff043f7892 */ /* 0x000fcc000f80c03f */
[----:B------:R-:W-:-:S13]  /*ada0*/  PLOP3.LUT P0, PT, PT, PT, UP0, 0x80, 0x0 ;  /* 0x000000000000781c */ /* 0x000fda0003f0f008 */
[----:B0-----:R-:W-:Y:S05]  /*adb0*/  @!P0 BRA `(.L_x_229) ;  /* 0x0000000000408947 */ /* 0x001fea0003800000 */
        /* <DEDUP_REMOVED lines=16> */
.L_x_229:
[----:B------:R-:W0:Y:S01]  /*aec0*/  LDC R2, c[0x0][0x448] ;  /* 0x00011200ff027b82 */ /* 0x000e220000000800 */
[----:B------:R-:W-:Y:S01]  /*aed0*/  R2UR UR6, R29 ;  /* 0x000000001d0672ca */ /* 0x000fe200000e0000 */
[----:B------:R-:W-:Y:S01]  /*aee0*/  ULDC.64 UR8, c[0x0][0x3d8] ;  /* 0x0000f60000087ab9 */ /* 0x000fe20000000a00 */
[----:B------:R-:W-:Y:S01]  /*aef0*/  ULDC UR7, c[0x0][0x448] ;  /* 0x0001120000077ab9 */ /* 0x000fe20000000800 */
[----:B------:R-:W-:-:S10]  /*af00*/  UIMAD.WIDE.U32 UR4, UR39, UR8, URZ ;  /* 0x00000008270472a5 */ /* 0x000fd4000f8e003f */
[----:B------:R-:W-:-:S04]  /*af10*/  UIMAD UR6, UR6, UR8, URZ ;  /* 0x00000008060672a4 */ /* 0x000fc8000f8e023f */
[----:B------:R-:W-:-:S03]  /*af20*/  UIMAD UR6, UR39, UR9, UR6 ;  /* 0x00000009270672a4 */ /* 0x000fc6000f8e0206 */
[----:B------:R-:W-:Y:S01]  /*af30*/  ULDC.64 UR8, c[0x0][0x3e0] ;  /* 0x0000f80000087ab9 */ /* 0x000fe20000000a00 */
[----:B------:R-:W-:Y:S01]  /*af40*/  UIADD3 UR5, UR5, UR6, URZ ;  /* 0x0000000605057290 */ /* 0x000fe2000fffe03f */
[----:B0-----:R-:W-:Y:S01]  /*af50*/  ISETP.NE.AND P6, PT, R2, 0x1, PT ;  /* 0x000000010200780c */ /* 0x001fe20003fc5270 */
[----:B------:R-:W-:Y:S01]  /*af60*/  IMAD.MOV.U32 R2, RZ, RZ, R35 ;  /* 0x000000ffff027224 */ /* 0x000fe200078e0023 */
[----:B------:R-:W-:Y:S02]  /*af70*/  UIMAD UR6, UR47, UR8, URZ ;  /* 0x000000082f0672a4 */ /* 0x000fe4000f8e023f */
[----:B------:R-:W-:Y:S02]  /*af80*/  UIMAD.WIDE.U32 UR4, UR43, UR8, UR4 ;  /* 0x000000082b0472a5 */ /* 0x000fe4000f8e0004 */
[----:B------:R-:W-:-:S03]  /*af90*/  UIMAD UR6, UR43, UR9, UR6 ;  /* 0x000000092b0672a4 */ /* 0x000fc6000f8e0206 */
[----:B------:R-:W-:Y:S01]  /*afa0*/  ULDC.64 UR8, c[0x0][0x3d0] ;  /* 0x0000f40000087ab9 */ /* 0x000fe20000000a00 */
[----:B------:R-:W-:Y:S01]  /*afb0*/  UIADD3 UR5, UR5, UR6, URZ ;  /* 0x0000000605057290 */ /* 0x000fe2000fffe03f */
[----:B------:R-:W-:Y:S02]  /*afc0*/  MOV R9, UR8 ;  /* 0x0000000800097c02 */ /* 0x000fe40008000f00 */
[----:B------:R-:W0:Y:S08]  /*afd0*/  @P6 LDC R0, c[0x0][0x44c] ;  /* 0x00011300ff006b82 */ /* 0x000e300000000800 */
[----:B------:R-:W1:Y:S01]  /*afe0*/  @P6 LDC R3, c[0x0][0x450] ;  /* 0x00011400ff036b82 */ /* 0x000e620000000800 */
[----:B0-----:R-:W-:-:S05]  /*aff0*/  @P6 IMAD.HI.U32 R0, R35, R0, RZ ;  /* 0x0000000023006227 */ /* 0x001fca00078e00ff */
[----:B-1----:R-:W-:-:S05]  /*b000*/  @P6 SHF.R.U32.HI R2, RZ, R3, R0 ;  /* 0x00000003ff026219 */ /* 0x002fca0000011600 */
[----:B------:R-:W-:-:S04]  /*b010*/  IMAD.MOV R0, RZ, RZ, -R2 ;  /* 0x000000ffff007224 */ /* 0x000fc800078e0a02 */
[----:B------:R-:W-:Y:S01]  /*b020*/  IMAD R5, R0, UR7, R35 ;  /* 0x0000000700057c24 */ /* 0x000fe2000f8e0223 */
[----:B------:R-:W-:-:S05]  /*b030*/  SHF.R.S32.HI R0, RZ, 0x1f, R2 ;  /* 0x0000001fff007819 */ /* 0x000fca0000011402 */
[----:B------:R-:W-:Y:S01]  /*b040*/  IMAD R3, R0, UR8, RZ ;  /* 0x0000000800037c24 */ /* 0x000fe2000f8e02ff */
[----:B------:R-:W-:-:S03]  /*b050*/  SHF.R.S32.HI R0, RZ, 0x1f, R5 ;  /* 0x0000001fff007819 */ /* 0x000fc60000011405 */
[C---:B------:R-:W-:Y:S02]  /*b060*/  IMAD R7, R2.reuse, UR9, R3 ;  /* 0x0000000902077c24 */ /* 0x040fe4000f8e0203 */
[----:B------:R-:W-:Y:S01]  /*b070*/  IMAD.WIDE.U32 R2, R2, R9, UR4 ;  /* 0x0000000402027e25 */ /* 0x000fe2000f8e0009 */
[----:B------:R-:W-:-:S03]  /*b080*/  ULDC.64 UR4, c[0x0][0x3c8] ;  /* 0x0000f20000047ab9 */ /* 0x000fc60000000a00 */
[----:B------:R-:W-:Y:S02]  /*b090*/  IMAD.IADD R3, R3, 0x1, R7 ;  /* 0x0000000103037824 */ /* 0x000fe400078e0207 */
[----:B------:R-:W-:Y:S02]  /*b0a0*/  IMAD R0, R0, UR4, RZ ;  /* 0x0000000400007c24 */ /* 0x000fe4000f8e02ff */
[----:B------:R-:W-:-:S04]  /*b0b0*/  IMAD.WIDE.U32 R2, R5, UR4, R2 ;  /* 0x0000000405027c25 */ /* 0x000fc8000f8e0002 */
[----:B------:R-:W-:Y:S01]  /*b0c0*/  IMAD R7, R5, UR5, R0 ;  /* 0x0000000505077c24 */ /* 0x000fe2000f8e0200 */
[----:B------:R-:W-:Y:S02]  /*b0d0*/  ULDC.64 UR4, c[0x0][0x390] ;  /* 0x0000e40000047ab9 */ /* 0x000fe40000000a00 */
[C---:B------:R-:W-:Y:S01]  /*b0e0*/  LEA R0, P0, R2.reuse, UR4, 0x1 ;  /* 0x0000000402007c11 */ /* 0x040fe2000f8008ff */
[----:B------:R-:W-:Y:S01]  /*b0f0*/  IMAD.IADD R3, R3, 0x1, R7 ;  /* 0x0000000103037824 */ /* 0x000fe200078e0207 */
[----:B------:R-:W-:Y:S02]  /*b100*/  ULDC UR4, c[0x0][0x3b8] ;  /* 0x0000ee0000047ab9 */ /* 0x000fe40000000800 */
[----:B------:R-:W-:Y:S02]  /*b110*/  ISETP.GE.AND P3, PT, R31, UR4, PT ;  /* 0x000000041f007c0c */ /* 0x000fe4000bf66270 */
[----:B------:R-:W-:Y:S01]  /*b120*/  LEA.HI.X R4, R2, UR5, R3, 0x1, P0 ;  /* 0x0000000502047c11 */ /* 0x000fe200080f0c03 */
[----:B------:R-:W-:Y:S01]  /*b130*/  UMOV UR5, 0xffffffff ;  /* 0xffffffff00057882 */ /* 0x000fe20000000000 */
[----:B------:R-:W-:-:S02]  /*b140*/  ISETP.GE.AND P2, PT, R27, UR4, PT ;  /* 0x000000041b007c0c */ /* 0x000fc4000bf46270 */
[----:B------:R-:W-:Y:S02]  /*b150*/  ISETP.GE.AND P1, PT, R26, UR4, PT ;  /* 0x000000041a007c0c */ /* 0x000fe4000bf26270 */
[----:B------:R-:W-:Y:S01]  /*b160*/  ISETP.GE.AND P4, PT, R22, UR4, PT ;  /* 0x0000000416007c0c */ /* 0x000fe2000bf86270 */
[----:B------:R-:W-:-:S12]  /*b170*/  BRA.DIV UR5, `(.L_x_230) ;  /* 0x0000003605a47947 */ /* 0x000fd8000b800000 */
[----:B------:R-:W0:Y:S01]  /*b180*/  SHFL.IDX PT, R14, R0, RZ, 0x181f ;  /* 0x00181fff000e7589 */ /* 0x000e2200000e0000 */
[C---:B------:R-:W-:Y:S02]  /*b190*/  LOP3.LUT P5, RZ, R16.reuse, 0x400, RZ, 0xc0, !PT ;  /* 0x0000040010ff7812 */ /* 0x040fe400078ac0ff */
[C---:B------:R-:W-:Y:S01]  /*b1a0*/  LOP3.LUT P6, RZ, R16.reuse, 0x800, RZ, 0xc0, !PT ;  /* 0x0000080010ff7812 */ /* 0x040fe200078cc0ff */
[----:B------:R-:W1:Y:S01]  /*b1b0*/  SHFL.IDX PT, R2, R4, RZ, 0x181f ;  /* 0x00181fff04027589 */ /* 0x000e6200000e0000 */
[----:B------:R-:W-:Y:S02]  /*b1c0*/  P2R R5, PR, RZ, 0x20 ;  /* 0x00000020ff057803 */ /* 0x000fe40000000000 */
[----:B------:R-:W-:-:S09]  /*b1d0*/  LOP3.LUT P5, RZ, R16, 0x1000, RZ, 0xc0, !PT ;  /* 0x0000100010ff7812 */ /* 0x000fd200078ac0ff */
[----:B------:R-:W-:-:S04]  /*b1e0*/  @!P6 LEA R9, R28, UR42, 0x1 ;  /* 0x0000002a1c09ec11 */ /* 0x000fc8000f8e08ff */
[----:B------:R-:W-:Y:S02]  /*b1f0*/  @!P5 LEA R7, R28, UR42, 0x1 ;  /* 0x0000002a1c07dc11 */ /* 0x000fe4000f8e08ff */
[----:B0-----:R-:W-:-:S05]  /*b200*/  @!P5 LEA R14, P0, R22, R14, 0x1 ;  /* 0x0000000e160ed211 */ /* 0x001fca00078008ff */
[----:B-1----:R-:W-:Y:S02]  /*b210*/  @!P5 IMAD.X R3, RZ, RZ, R2, P0 ;  /* 0x000000ffff03d224 */ /* 0x002fe400000e0602 */
[----:B------:R-:W-:Y:S02]  /*b220*/  @!P5 IMAD.MOV.U32 R2, RZ, RZ, R14 ;  /* 0x000000ffff02d224 */ /* 0x000fe400078e000e */
[----:B------:R-:W0:Y:S04]  /*b230*/  SHFL.IDX PT, R14, R0, 0x1, 0x181f ;  /* 0x00381f00000e7f89 */ /* 0x000e2800000e0000 */
[----:B------:R-:W-:Y:S04]  /*b240*/  @!P5 LDGSTS.E.BYPASS.LTC128B.128 [R7+0x22400], desc[UR36][R2.64], !P4 ;  /* 0x224000000207dfae */ /* 0x000fe8000e101d64 */
[----:B------:R-:W-:Y:S04]  /*b250*/  @!P5 LDGSTS.E.BYPASS.LTC128B.128 [R7+0x26400], desc[UR36][R2.64+0x80], !P3 ;  /* 0x264000800207dfae */ /* 0x000fe8000d901d64 */
[----:B------:R-:W-:Y:S04]  /*b260*/  @!P5 LDGSTS.E.BYPASS.LTC128B.128 [R7+0x2a400], desc[UR36][R2.64+0x100], !P2 ;  /* 0x2a4001000207dfae */ /* 0x000fe8000d101d64 */
[----:B------:R1:W-:Y:S01]  /*b270*/  @!P5 LDGSTS.E.BYPASS.LTC128B.128 [R7+0x2e400], desc[UR36][R2.64+0x180], !P1 ;  /* 0x2e4001800207dfae */ /* 0x0003e2000c901d64 */
[----:B------:R-:W-:-:S03]  /*b280*/  ISETP.NE.AND P5, PT, R5, RZ, PT ;  /* 0x000000ff0500720c */ /* 0x000fc60003fa5270 */
[----:B------:R-:W2:Y:S01]  /*b290*/  SHFL.IDX PT, R5, R4, 0x1, 0x181f ;  /* 0x00381f0004057f89 */ /* 0x000ea200000e0000 */
[----:B0-----:R-:W-:-:S04]  /*b2a0*/  @!P6 LEA R14, P0, R22, R14, 0x1 ;  /* 0x0000000e160ee211 */ /* 0x001fc800078008ff */
[----:B-1----:R-:W-:Y:S02]  /*b2b0*/  @!P6 MOV R2, R14 ;  /* 0x0000000e0002e202 */ /* 0x002fe40000000f00 */
[----:B------:R-:W0:Y:S03]  /*b2c0*/  SHFL.IDX PT, R14, R0, 0x2, 0x181f ;  /* 0x00581f00000e7f89 */ /* 0x000e2600000e0000 */
[----:B------:R-:W-:Y:S01]  /*b2d0*/  @!P5 LEA R7, R28, UR42, 0x1 ;  /* 0x0000002a1c07dc11 */ /* 0x000fe2000f8e08ff */
[----:B--2---:R-:W-:-:S04]  /*b2e0*/  @!P6 IMAD.X R5, RZ, RZ, R5, P0 ;  /* 0x000000ffff05e224 */ /* 0x004fc800000e0605 */
[----:B------:R-:W-:Y:S02]  /*b2f0*/  @!P6 IMAD.MOV.U32 R3, RZ, RZ, R5 ;  /* 0x000000ffff03e224 */ /* 0x000fe400078e0005 */
[----:B------:R-:W1:Y:S01]  /*b300*/  SHFL.IDX PT, R5, R4, 0x2, 0x181f ;  /* 0x00581f0004057f89 */ /* 0x000e6200000e0000 */
[----:B0-----:R-:W-:-:S03]  /*b310*/  @!P5 LEA R14, P0, R22, R14, 0x1 ;  /* 0x0000000e160ed211 */ /* 0x001fc600078008ff */
[----:B------:R-:W-:Y:S04]  /*b320*/  @!P6 LDGSTS.E.BYPASS.LTC128B.128 [R9+0x22c00], desc[UR36][R2.64], !P4 ;  /* 0x22c000000209efae */ /* 0x000fe8000e101d64 */
[----:B------:R-:W-:Y:S04]  /*b330*/  @!P6 LDGSTS.E.BYPASS.LTC128B.128 [R9+0x26c00], desc[UR36][R2.64+0x80], !P3 ;  /* 0x26c000800209efae */ /* 0x000fe8000d901d64 */
[----:B------:R-:W-:Y:S04]  /*b340*/  @!P6 LDGSTS.E.BYPASS.LTC128B.128 [R9+0x2ac00], desc[UR36][R2.64+0x100], !P2 ;  /* 0x2ac001000209efae */ /* 0x000fe8000d101d64 */
[----:B------:R0:W-:Y:S01]  /*b350*/  @!P6 LDGSTS.E.BYPASS.LTC128B.128 [R9+0x2ec00], desc[UR36][R2.64+0x180], !P1 ;  /* 0x2ec001800209efae */ /* 0x0001e2000c901d64 */
[----:B------:R-:W-:-:S04]  /*b360*/  LOP3.LUT P6, RZ, R16, 0x80, RZ, 0xc0, !PT ;  /* 0x0000008010ff7812 */ /* 0x000fc800078cc0ff */
[----:B------:R-:W-:Y:S01]  /*b370*/  P2R R6, PR, RZ, 0x40 ;  /* 0x00000040ff067803 */ /* 0x000fe20000000000 */
[----:B-1----:R-:W-:Y:S01]  /*b380*/  @!P5 IMAD.X R5, RZ, RZ, R5, P0 ;  /* 0x000000ffff05d224 */ /* 0x002fe200000e0605 */
[----:B------:R-:W-:Y:S01]  /*b390*/  LOP3.LUT P6, RZ, R16, 0x200, RZ, 0xc0, !PT ;  /* 0x0000020010ff7812 */ /* 0x000fe200078cc0ff */
[----:B0-----:R-:W-:Y:S02]  /*b3a0*/  @!P5 IMAD.MOV.U32 R2, RZ, RZ, R14 ;  /* 0x000000ffff02d224 */ /* 0x001fe400078e000e */
[----:B------:R-:W0:Y:S01]  /*b3b0*/  SHFL.IDX PT, R14, R0, 0x3, 0x181f ;  /* 0x00781f00000e7f89 */ /* 0x000e2200000e0000 */
[----:B------:R-:W-:-:S03]  /*b3c0*/  @!P5 IMAD.MOV.U32 R3, RZ, RZ, R5 ;  /* 0x000000ffff03d224 */ /* 0x000fc600078e0005 */
[----:B------:R-:W1:Y:S06]  /*b3d0*/  SHFL.IDX PT, R5, R4, 0x3, 0x181f ;  /* 0x00781f0004057f89 */ /* 0x000e6c00000e0000 */
[----:B------:R-:W-:Y:S01]  /*b3e0*/  @!P6 LEA R9, R28, UR42, 0x1 ;  /* 0x0000002a1c09ec11 */ /* 0x000fe2000f8e08ff */
[----:B------:R-:W-:Y:S04]  /*b3f0*/  @!P5 LDGSTS.E.BYPASS.LTC128B.128 [R7+0x23400], desc[UR36][R2.64], !P4 ;  /* 0x234000000207dfae */ /* 0x000fe8000e101d64 */
[----:B------:R-:W-:Y:S04]  /*b400*/  @!P5 LDGSTS.E.BYPASS.LTC128B.128 [R7+0x27400], desc[UR36][R2.64+0x80], !P3 ;  /* 0x274000800207dfae */ /* 0x000fe8000d901d64 */
[----:B------:R-:W-:Y:S04]  /*b410*/  @!P5 LDGSTS.E.BYPASS.LTC128B.128 [R7+0x2b400], desc[UR36][R2.64+0x100], !P2 ;  /* 0x2b4001000207dfae */ /* 0x000fe8000d101d64 */
[----:B------:R2:W-:Y:S01]  /*b420*/  @!P5 LDGSTS.E.BYPASS.LTC128B.128 [R7+0x2f400], desc[UR36][R2.64+0x180], !P1 ;  /* 0x2f4001800207dfae */ /* 0x0005e2000c901d64 */
[----:B------:R-:W-:-:S02]  /*b430*/  LOP3.LUT P5, RZ, R16, 0x40, RZ, 0xc0, !PT ;  /* 0x0000004010ff7812 */ /* 0x000fc400078ac0ff */
[----:B0-----:R-:W-:Y:S02]  /*b440*/  @!P6 LEA R14, P0, R22, R14, 0x1 ;  /* 0x0000000e160ee211 */ /* 0x001fe400078008ff */
[----:B------:R-:W-:Y:S02]  /*b450*/  P2R R8, PR, RZ, 0x20 ;  /* 0x00000020ff087803 */ /* 0x000fe40000000000 */
[----:B------:R-:W-:Y:S01]  /*b460*/  LOP3.LUT P5, RZ, R16, 0x100, RZ, 0xc0, !PT ;  /* 0x0000010010ff7812 */ /* 0x000fe200078ac0ff */
[----:B-1----:R-:W-:Y:S01]  /*b470*/  @!P6 IMAD.X R5, RZ, RZ, R5, P0 ;  /* 0x000000ffff05e224 */ /* 0x002fe200000e0605 */
[----:B--2---:R-:W-:-:S03]  /*b480*/  @!P6 MOV R2, R14 ;  /* 0x0000000e0002e202 */ /* 0x004fc60000000f00 */
[----:B------:R-:W-:Y:S01]  /*b490*/  @!P6 IMAD.MOV.U32 R3, RZ, RZ, R5 ;  /* 0x000000ffff03e224 */ /* 0x000fe200078e0005 */
[----:B------:R-:W0:Y:S04]  /*b4a0*/  SHFL.IDX PT, R14, R0, 0x4, 0x181f ;  /* 0x00981f00000e7f89 */ /* 0x000e2800000e0000 */
[----:B------:R-:W1:Y:S03]  /*b4b0*/  SHFL.IDX PT, R5, R4, 0x4, 0x181f ;  /* 0x00981f0004057f89 */ /* 0x000e6600000e0000 */
[----:B------:R-:W-:Y:S01]  /*b4c0*/  @!P5 LEA R7, R28, UR42, 0x1 ;  /* 0x0000002a1c07dc11 */ /* 0x000fe2000f8e08ff */
[----:B------:R-:W-:Y:S04]  /*b4d0*/  @!P6 LDGSTS.E.BYPASS.LTC128B.128 [R9+0x23c00], desc[UR36][R2.64], !P4 ;  /* 0x23c000000209efae */ /* 0x000fe8000e101d64 */
[----:B------:R-:W-:Y:S04]  /*b4e0*/  @!P6 LDGSTS.E.BYPASS.LTC128B.128 [R9+0x27c00], desc[UR36][R2.64+0x80], !P3 ;  /* 0x27c000800209efae */ /* 0x000fe8000d901d64 */
[----:B------:R-:W-:Y:S04]  /*b4f0*/  @!P6 LDGSTS.E.BYPASS.LTC128B.128 [R9+0x2bc00], desc[UR36][R2.64+0x100], !P2 ;  /* 0x2bc001000209efae */ /* 0x000fe8000d101d64 */
[----:B------:R2:W-:Y:S01]  /*b500*/  @!P6 LDGSTS.E.BYPASS.LTC128B.128 [R9+0x2fc00], desc[UR36][R2.64+0x180], !P1 ;  /* 0x2fc001800209efae */ /* 0x0005e2000c901d64 */
[----:B------:R-:W-:-:S02]  /*b510*/  ISETP.NE.AND P6, PT, R6, RZ, PT ;  /* 0x000000ff0600720c */ /* 0x000fc40003fc5270 */
[----:B0-----:R-:W-:-:S05]  /*b520*/  @!P5 LEA R14, P0, R22, R14, 0x1 ;  /* 0x0000000e160ed211 */ /* 0x001fca00078008ff */
[----:B-1----:R-:W-:Y:S02]  /*b530*/  @!P5 IMAD.X R5, RZ, RZ, R5, P0 ;  /* 0x000000ffff05d224 */ /* 0x002fe400000e0605 */
[----:B--2---:R-:W-:Y:S02]  /*b540*/  @!P5 IMAD.MOV.U32 R2, RZ, RZ, R14 ;  /* 0x000000ffff02d224 */ /* 0x004fe400078e000e */
[----:B------:R-:W0:Y:S01]  /*b550*/  SHFL.IDX PT, R14, R0, 0x5, 0x181f ;  /* 0x00b81f00000e7f89 */ /* 0x000e2200000e0000 */
[----:B------:R-:W-:Y:S01]  /*b560*/  @!P5 IMAD.MOV.U32 R3, RZ, RZ, R5 ;  /* 0x000000ffff03d224 */ /* 0x000fe200078e0005 */
[----:B------:R-:W-:Y:S02]  /*b570*/  @!P6 LEA R9, R28, UR42, 0x1 ;  /* 0x0000002a1c09ec11 */ /* 0x000fe4000f8e08ff */
[----:B------:R-:W1:Y:S04]  /*b580*/  SHFL.IDX PT, R5, R4, 0x5, 0x181f ;  /* 0x00b81f0004057f89 */ /* 0x000e6800000e0000 */
[----:B------:R-:W-:Y:S04]  /*b590*/  @!P5 LDGSTS.E.BYPASS.LTC128B.128 [R7+0x24400], desc[UR36][R2.64], !P4 ;  /* 0x244000000207dfae */ /* 0x000fe8000e101d64 */
[----:B------:R-:W-:Y:S04]  /*b5a0*/  @!P5 LDGSTS.E.BYPASS.LTC128B.128 [R7+0x28400], desc[UR36][R2.64+0x80], !P3 ;  /* 0x284000800207dfae */ /* 0x000fe8000d901d64 */
[----:B------:R-:W-:Y:S04]  /*b5b0*/  @!P5 LDGSTS.E.BYPASS.LTC128B.128 [R7+0x2c400], desc[UR36][R2.64+0x100], !P2 ;  /* 0x2c4001000207dfae */ /* 0x000fe8000d101d64 */
[----:B------:R2:W-:Y:S01]  /*b5c0*/  @!P5 LDGSTS.E.BYPASS.LTC128B.128 [R7+0x30400], desc[UR36][R2.64+0x180], !P1 ;  /* 0x304001800207dfae */ /* 0x0005e2000c901d64 */
[----:B------:R-:W-:-:S02]  /*b5d0*/  ISETP.NE.AND P5, PT, R8, RZ, PT ;  /* 0x000000ff0800720c */ /* 0x000fc40003fa5270 */
[----:B0-----:R-:W-:-:S05]  /*b5e0*/  @!P6 LEA R14, P0, R22, R14, 0x1 ;  /* 0x0000000e160ee211 */ /* 0x001fca00078008ff */
[----:B-1----:R-:W-:Y:S01]  /*b5f0*/  @!P6 IMAD.X R5, RZ, RZ, R5, P0 ;  /* 0x000000ffff05e224 */ /* 0x002fe200000e0605 */
[----:B--2---:R-:W-:-:S03]  /*b600*/  @!P6 MOV R2, R14 ;  /* 0x0000000e0002e202 */ /* 0x004fc60000000f00 */
[----:B------:R-:W-:Y:S01]  /*b610*/  @!P6 IMAD.MOV.U32 R3, RZ, RZ, R5 ;  /* 0x000000ffff03e224 */ /* 0x000fe200078e0005 */
[----:B------:R-:W0:Y:S01]  /*b620*/  SHFL.IDX PT, R14, R0, 0x6, 0x181f ;  /* 0x00d81f00000e7f89 */ /* 0x000e2200000e0000 */
[----:B------:R-:W-:-:S03]  /*b630*/  @!P5 LEA R7, R28, UR42, 0x1 ;  /* 0x0000002a1c07dc11 */ /* 0x000fc6000f8e08ff */
[----:B------:R-:W1:Y:S04]  /*b640*/  SHFL.IDX PT, R5, R4, 0x6, 0x181f ;  /* 0x00d81f0004057f89 */ /* 0x000e6800000e0000 */
[----:B------:R-:W-:Y:S04]  /*b650*/  @!P6 LDGSTS.E.BYPASS.LTC128B.128 [R9+0x24c00], desc[UR36][R2.64], !P4 ;  /* 0x24c000000209efae */ /* 0x000fe8000e101d64 */
[----:B------:R-:W-:Y:S04]  /*b660*/  @!P6 LDGSTS.E.BYPASS.LTC128B.128 [R9+0x28c00], desc[UR36][R2.64+0x80], !P3 ;  /* 0x28c000800209efae */ /* 0x000fe8000d901d64 */
[----:B------:R-:W-:Y:S04]  /*b670*/  @!P6 LDGSTS.E.BYPASS.LTC128B.128 [R9+0x2cc00], desc[UR36][R2.64+0x100], !P2 ;  /* 0x2cc001000209efae */ /* 0x000fe8000d101d64 */
[----:B------:R2:W-:Y:S01]  /*b680*/  @!P6 LDGSTS.E.BYPASS.LTC128B.128 [R9+0x30c00], desc[UR36][R2.64+0x180], !P1 ;  /* 0x30c001800209efae */ /* 0x0005e2000c901d64 */
[----:B0-----:R-:W-:-:S05]  /*b690*/  @!P5 LEA R14, P0, R22, R14, 0x1 ;  /* 0x0000000e160ed211 */ /* 0x001fca00078008ff */
[----:B-1----:R-:W-:Y:S02]  /*b6a0*/  @!P5 IMAD.X R5, RZ, RZ, R5, P0 ;  /* 0x000000ffff05d224 */ /* 0x002fe400000e0605 */
[----:B--2---:R-:W-:Y:S02]  /*b6b0*/  @!P5 IMAD.MOV.U32 R2, RZ, RZ, R14 ;  /* 0x000000ffff02d224 */ /* 0x004fe400078e000e */
[----:B------:R-:W-:Y:S01]  /*b6c0*/  @!P5 IMAD.MOV.U32 R3, RZ, RZ, R5 ;  /* 0x000000ffff03d224 */ /* 0x000fe200078e0005 */
[----:B------:R0:W1:Y:S04]  /*b6d0*/  SHFL.IDX PT, R14, R0, 0x7, 0x181f ;  /* 0x00f81f00000e7f89 */ /* 0x00006800000e0000 */
[----:B------:R0:W-:Y:S04]  /*b6e0*/  @!P5 LDGSTS.E.BYPASS.LTC128B.128 [R7+0x25400], desc[UR36][R2.64], !P4 ;  /* 0x254000000207dfae */ /* 0x0001e8000e101d64 */
[----:B------:R0:W-:Y:S04]  /*b6f0*/  @!P5 LDGSTS.E.BYPASS.LTC128B.128 [R7+0x29400], desc[UR36][R2.64+0x80], !P3 ;  /* 0x294000800207dfae */ /* 0x0001e8000d901d64 */
[----:B------:R0:W-:Y:S04]  /*b700*/  @!P5 LDGSTS.E.BYPASS.LTC128B.128 [R7+0x2d400], desc[UR36][R2.64+0x100], !P2 ;  /* 0x2d4001000207dfae */ /* 0x0001e8000d101d64 */
[----:B------:R0:W-:Y:S04]  /*b710*/  @!P5 LDGSTS.E.BYPASS.LTC128B.128 [R7+0x31400], desc[UR36][R2.64+0x180], !P1 ;  /* 0x314001800207dfae */ /* 0x0001e8000c901d64 */
[----:B------:R0:W2:Y:S02]  /*b720*/  SHFL.IDX PT, R5, R4, 0x7, 0x181f ;  /* 0x00f81f0004057f89 */ /* 0x0000a400000e0000 */
.L_x_318:
[----:B------:R-:W-:Y:S01]  /*b730*/  LOP3.LUT P0, RZ, R16, 0x2000, RZ, 0xc0, !PT ;  /* 0x0000200010ff7812 */ /* 0x000fe2000780c0ff */
[----:B------:R-:W-:-:S12]  /*b740*/  BSSY B0, `(.L_x_231) ;  /* 0x000000c000007945 */ /* 0x000fd80003800000 */
[----:B------:R-:W-:Y:S05]  /*b750*/  @P0 BRA `(.L_x_232) ;  /* 0x0000000000280947 */ /* 0x000fea0003800000 */
[----:B01----:R-:W-:-:S05]  /*b760*/  LEA R2, P0, R22, R14, 0x1 ;  /* 0x0000000e16027211 */ /* 0x003fca00078008ff */
[----:B--2---:R-:W-:Y:S01]  /*b770*/  IMAD.X R3, RZ, RZ, R5, P0 ;  /* 0x000000ffff037224 */ /* 0x004fe200000e0605 */
[----:B------:R-:W-:-:S05]  /*b780*/  LEA R5, R28, UR42, 0x1 ;  /* 0x0000002a1c057c11 */ /* 0x000fca000f8e08ff */
[----:B------:R-:W-:Y:S01]  /*b790*/  @!PT LDS RZ, [RZ] ;  /* 0x00000000fffff984 */ /* 0x000fe20000000800 */
[----:B------:R-:W-:Y:S01]  /*b7a0*/  @!PT LDS RZ, [RZ] ;  /* 0x00000000fffff984 */ /* 0x000fe20000000800 */
[----:B------:R-:W-:Y:S01]  /*b7b0*/  @!PT LDS RZ, [RZ] ;  /* 0x00000000fffff984 */ /* 0x000fe20000000800 */
[----:B------:R3:W-:Y:S04]  /*b7c0*/  LDGSTS.E.BYPASS.LTC128B.128 [R5+0x25c00], desc[UR36][R2.64], !P4 ;  /* 0x25c0000002057fae */ /* 0x0007e8000e101d64 */
[----:B------:R3:W-:Y:S04]  /*b7d0*/  LDGSTS.E.BYPASS.LTC128B.128 [R5+0x29c00], desc[UR36][R2.64+0x80], !P3 ;  /* 0x29c0008002057fae */ /* 0x0007e8000d901d64 */
[----:B------:R3:W-:Y:S04]  /*b7e0*/  LDGSTS.E.BYPASS.LTC128B.128 [R5+0x2dc00], desc[UR36][R2.64+0x100], !P2 ;  /* 0x2dc0010002057fae */ /* 0x0007e8000d101d64 */
[----:B------:R3:W-:Y:S02]  /*b7f0*/  LDGSTS.E.BYPASS.LTC128B.128 [R5+0x31c00], desc[UR36][R2.64+0x180], !P1 ;  /* 0x31c0018002057fae */ /* 0x0007e4000c901d64 */
.L_x_232:
[----:B------:R-:W-:Y:S05]  /*b800*/  BSYNC B0 ;  /* 0x0000000000007941 */ /* 0x000fea0003800000 */
.L_x_231:
[----:B------:R-:W-:Y:S01]  /*b810*/  NOP ;  /* 0x0000000000007918 */ /* 0x000fe20000000000 */
[----:B------:R-:W-:Y:S01]  /*b820*/  SYNCS.ARRIVE.TRANS64.RED.A0T1 RZ, [UR42+0x32410], RZ ;  /* 0x032410ffffff79a7 */ /* 0x000fe2000820042a */
[----:B0-----:R-:W-:Y:S01]  /*b830*/  MOV R0, 0x1 ;  /* 0x0000000100007802 */ /* 0x001fe20000000f00 */
[----:B------:R-:W-:Y:S03]  /*b840*/  ARRIVES.LDGSTSBAR.64.TRANSCNT [UR42+0x32410] ;  /* 0x03241000ff0079b0 */ /* 0x000fe60008000aaa */
[----:B------:R-:W-:Y:S01]  /*b850*/  SHF.L.U32 R0, R0, 0x1f, RZ ;  /* 0x0000001f00007819 */ /* 0x000fe200000006ff */
[----:B------:R-:W-:Y:S01]  /*b860*/  NOP ;  /* 0x0000000000007918 */ /* 0x000fe20000000000 */
[----:B------:R-:W-:Y:S02]  /*b870*/  SYNCS.ARRIVE.TRANS64.A1T0 RZ, [UR42+0x32410], RZ ;  /* 0x032410ffffff79a7 */ /* 0x000fe4000810002a */
[----:B------:R-:W0:Y:S02]  /*b880*/  SYNCS.PHASECHK.TRANS64.TRYWAIT P0, [UR42+0x32420], R0 ;  /* 0x03242000ff0075a7 */ /* 0x000e24000800016a */
[----:B0-----:R-:W-:Y:S05]  /*b890*/  @!P0 BRA `(.L_x_233) ;  /* 0x0000003800a48947 */ /* 0x001fea0003800000 */
.L_x_319:
[----:B------:R-:W-:-:S13]  /*b8a0*/  LOP3.LUT P0, RZ, R16, 0x20, RZ, 0xc0, !PT ;  /* 0x0000002010ff7812 */ /* 0x000fda000780c0ff */
[----:B------:R-:W-:Y:S05]  /*b8b0*/  @!P0 BRA `(.L_x_234) ;  /* 0x0000000000048947 */ /* 0x000fea0003800000 */
[----:B------:R-:W-:Y:S01]  /*b8c0*/  BPT.TRAP 0x1 ;  /* 0x000000040000795c */ /* 0x000fe20000300000 */
.L_x_234:
[----:B------:R-:W4:Y:S02]  /*b8d0*/  SYNCS.PHASECHK.TRANS64.TRYWAIT P0, [UR42+0x32460], R0 ;  /* 0x03246000ff0075a7 */ /* 0x000f24000800016a */
[----:B----4-:R-:W-:Y:S05]  /*b8e0*/  @!P0 BRA `(.L_x_235) ;  /* 0x0000003800a88947 */ /* 0x010fea0003800000 */
.L_x_320:
[----:B------:R-:W-:Y:S01]  /*b8f0*/  ULDC.64 UR4, c[0x0][0x328] ;  /* 0x0000ca0000047ab9 */ /* 0x000fe20000000a00 */
[----:B------:R-:W-:Y:S01]  /*b900*/  ULDC.64 UR6, c[0x0][0x338] ;  /* 0x0000ce0000067ab9 */ /* 0x000fe20000000a00 */
[----:B0-----:R-:W-:Y:S01]  /*b910*/  IMAD R0, R25, UR4, RZ ;  /* 0x0000000419007c24 */ /* 0x001fe2000f8e02ff */
[C---:B------:R-:W-:Y:S01]  /*b920*/  LOP3.LUT P3, RZ, R16.reuse, 0x10, RZ, 0xc0, !PT ;  /* 0x0000001010ff7812 */ /* 0x040fe2000786c0ff */
[----:B---3--:R-:W-:Y:S01]  /*b930*/  IMAD.WIDE.U32 R2, R23, UR4, RZ ;  /* 0x0000000417027c25 */ /* 0x008fe2000f8e00ff */
[----:B------:R-:W-:Y:S02]  /*b940*/  R2UR UR4, R29 ;  /* 0x000000001d0472ca */ /* 0x000fe400000e0000 */
[C---:B------:R-:W-:Y:S01]  /*b950*/  LOP3.LUT P2, RZ, R16.reuse, 0x8, RZ, 0xc0, !PT ;  /* 0x0000000810ff7812 */ /* 0x040fe2000784c0ff */
[----:B------:R-:W-:Y:S01]  /*b960*/  IMAD R23, R23, UR5, R0 ;  /* 0x0000000517177c24 */ /* 0x000fe2000f8e0200 */
[C---:B------:R-:W-:Y:S01]  /*b970*/  LOP3.LUT P1, RZ, R16.reuse, 0x4, RZ, 0xc0, !PT ;  /* 0x0000000410ff7812 */ /* 0x040fe2000782c0ff */
[----:B--2---:R-:W-:Y:S01]  /*b980*/  IMAD R5, R19, UR6, RZ ;  /* 0x0000000613057c24 */ /* 0x004fe2000f8e02ff */
[----:B------:R-:W-:Y:S01]  /*b990*/  SEL R0, RZ, 0x4, P2 ;  /* 0x00000004ff007807 */ /* 0x000fe20001000000 */
[----:B------:R-:W-:Y:S01]  /*b9a0*/  IMAD.IADD R3, R3, 0x1, R23 ;  /* 0x0000000103037824 */ /* 0x000fe200078e0217 */
[----:B------:R-:W-:Y:S01]  /*b9b0*/  LOP3.LUT P4, RZ, R16, 0x1, RZ, 0xc0, !PT ;  /* 0x0000000110ff7812 */ /* 0x000fe2000788c0ff */
[----:B------:R-:W-:-:S02]  /*b9c0*/  IMAD R5, R18, UR7, R5 ;  /* 0x0000000712057c24 */ /* 0x000fc4000f8e0205 */
[----:B------:R-:W-:Y:S01]  /*b9d0*/  IMAD.WIDE.U32 R2, R18, UR6, R2 ;  /* 0x0000000612027c25 */ /* 0x000fe2000f8e0002 */
[----:B------:R-:W-:Y:S02]  /*b9e0*/  ULDC.64 UR6, c[0x0][0x330] ;  /* 0x0000cc0000067ab9 */ /* 0x000fe40000000a00 */
[----:B------:R-:W-:Y:S01]  /*b9f0*/  UIMAD UR4, UR4, UR6, URZ ;  /* 0x00000006040472a4 */ /* 0x000fe2000f8e023f */
[----:B------:R-:W-:Y:S02]  /*ba00*/  IMAD.IADD R3, R3, 0x1, R5 ;  /* 0x0000000103037824 */ /* 0x000fe400078e0205 */
[----:B------:R-:W-:Y:S01]  /*ba10*/  IMAD.U32 R5, RZ, RZ, UR6 ;  /* 0x00000006ff057e24 */ /* 0x000fe2000f8e00ff */
[----:B------:R-:W-:-:S03]  /*ba20*/  UIMAD UR4, UR39, UR7, UR4 ;  /* 0x00000007270472a4 */ /* 0x000fc6000f8e0204 */
[----:B------:R-:W-:Y:S01]  /*ba30*/  IMAD.WIDE.U32 R2, R5, UR39, R2 ;  /* 0x0000002705027c25 */ /* 0x000fe2000f8e0002 */
[----:B------:R-:W-:Y:S01]  /*ba40*/  ULDC.64 UR6, c[0x0][0x318] ;  /* 0x0000c60000067ab9 */ /* 0x000fe20000000a00 */
[----:B------:R-:W-:Y:S02]  /*ba50*/  SEL R5, RZ, 0x8, P1 ;  /* 0x00000008ff057807 */ /* 0x000fe40000800000 */
        /* <DEDUP_REMOVED lines=8> */
[----:B-1----:R-:W0:Y:S01]  /*bae0*/  SHFL.IDX PT, R14, R18, RZ, 0x181f ;  /* 0x00181fff120e7589 */ /* 0x002e2200000e0000 */
[----:B------:R-:W-:Y:S02]  /*baf0*/  SHF.L.U32 R0, R22, 0x1, RZ ;  /* 0x0000000116007819 */ /* 0x000fe400000006ff */
[----:B------:R-:W-:Y:S01]  /*bb00*/  LEA R10, R28, UR42, 0x1 ;  /* 0x0000002a1c0a7c11 */ /* 0x000fe2000f8e08ff */
[----:B------:R-:W1:Y:S01]  /*bb10*/  SHFL.IDX PT, R3, R19, RZ, 0x181f ;  /* 0x00181fff13037589 */ /* 0x000e6200000e0000 */
[C---:B------:R-:W-:Y:S02]  /*bb20*/  LOP3.LUT P2, RZ, R5.reuse, 0x2, RZ, 0xc0, !PT ;  /* 0x0000000205ff7812 */ /* 0x040fe4000784c0ff */
[----:B------:R-:W-:Y:S01]  /*bb30*/  LOP3.LUT P1, RZ, R5, 0x4, RZ, 0xc0, !PT ;  /* 0x0000000405ff7812 */ /* 0x000fe2000782c0ff */
[----:B------:R-:W-:Y:S01]  /*bb40*/  SHFL.IDX PT, R4, R19, 0x1, 0x181f ;  /* 0x00381f0013047f89 */ /* 0x000fe200000e0000 */
[----:B------:R-:W-:-:S03]  /*bb50*/  VIADD R31, R10, 0x400 ;  /* 0x000004000a1f7836 */ /* 0x000fc60000000000 */
[----:B------:R-:W-:Y:S01]  /*bb60*/  SHFL.IDX PT, R20, R19, 0x4, 0x181f ;  /* 0x00981f0013147f89 */ /* 0x000fe200000e0000 */
[----:B0-----:R-:W-:-:S03]  /*bb70*/  IADD3 R2, P0, R14, R0, RZ ;  /* 0x000000000e027210 */ /* 0x001fc60007f1e0ff */
[----:B------:R-:W0:Y:S02]  /*bb80*/  SHFL.IDX PT, R14, R18, 0x1, 0x181f ;  /* 0x00381f00120e7f89 */ /* 0x000e2400000e0000 */
[----:B-1----:R-:W-:Y:S01]  /*bb90*/  IMAD.X R3, RZ, RZ, R3, P0 ;  /* 0x000000ffff037224 */ /* 0x002fe200000e0603 */
[-C--:B0-----:R-:W-:Y:S02]  /*bba0*/  IADD3 R6, P0, R14, R0.reuse, RZ ;  /* 0x000000000e067210 */ /* 0x081fe40007f1e0ff */
[----:B------:R-:W0:Y:S03]  /*bbb0*/  SHFL.IDX PT, R14, R18, 0x2, 0x181f ;  /* 0x00581f00120e7f89 */ /* 0x000e2600000e0000 */
[----:B------:R-:W-:Y:S02]  /*bbc0*/  IMAD.X R7, RZ, RZ, R4, P0 ;  /* 0x000000ffff077224 */ /* 0x000fe400000e0604 */
[----:B------:R-:W1:Y:S01]  /*bbd0*/  SHFL.IDX PT, R4, R19, 0x2, 0x181f ;  /* 0x00581f0013047f89 */ /* 0x000e6200000e0000 */
[----:B0-----:R-:W-:-:S03]  /*bbe0*/  IADD3 R8, P0, R14, R0, RZ ;  /* 0x000000000e087210 */ /* 0x001fc60007f1e0ff */
[----:B------:R-:W0:Y:S02]  /*bbf0*/  SHFL.IDX PT, R14, R18, 0x3, 0x181f ;  /* 0x00781f00120e7f89 */ /* 0x000e2400000e0000 */
[----:B-1----:R-:W-:Y:S01]  /*bc00*/  IMAD.X R9, RZ, RZ, R4, P0 ;  /* 0x000000ffff097224 */ /* 0x002fe200000e0604 */
[----:B------:R-:W-:-:S13]  /*bc10*/  ISETP.LT.OR P0, PT, R17, 0x1, P4 ;  /* 0x000000011100780c */ /* 0x000fda0002701670 */
[----:B------:R-:W-:Y:S01]  /*bc20*/  LDGSTS.E.BYPASS.LTC128B.128 [R10+0x400], desc[UR36][R2.64], !P0 ;  /* 0x00400000020a7fae */ /* 0x000fe2000c101d64 */
[----:B------:R-:W-:-:S13]  /*bc30*/  ISETP.LT.OR P0, PT, R17, 0x1, !P2 ;  /* 0x000000011100780c */ /* 0x000fda0005701670 */
[----:B------:R-:W-:Y:S01]  /*bc40*/  LDGSTS.E.BYPASS.LTC128B.128 [R10+0x3400], desc[UR36][R2.64+0x80], !P0 ;  /* 0x03400080020a7fae */ /* 0x000fe2000c101d64 */
[----:B------:R-:W-:-:S13]  /*bc50*/  ISETP.LT.OR P0, PT, R17, 0x1, !P1 ;  /* 0x000000011100780c */ /* 0x000fda0004f01670 */
[----:B------:R-:W-:Y:S01]  /*bc60*/  LDGSTS.E.BYPASS.LTC128B.128 [R10+0x6400], desc[UR36][R2.64+0x100], !P0 ;  /* 0x06400100020a7fae */ /* 0x000fe2000c101d64 */
[----:B------:R-:W-:-:S03]  /*bc70*/  LOP3.LUT P0, RZ, R5, 0x8, RZ, 0xc0, !PT ;  /* 0x0000000805ff7812 */ /* 0x000fc6000780c0ff */
[----:B------:R-:W1:Y:S01]  /*bc80*/  SHFL.IDX PT, R5, R19, 0x3, 0x181f ;  /* 0x00781f0013057f89 */ /* 0x000e6200000e0000 */
[----:B------:R-:W-:-:S03]  /*bc90*/  ISETP.LT.OR P3, PT, R17, 0x1, !P0 ;  /* 0x000000011100780c */ /* 0x000fc60004761670 */
[----:B------:R-:W-:Y:S10]  /*bca0*/  SHFL.IDX PT, R19, R19, 0x5, 0x181f ;  /* 0x00b81f0013137f89 */ /* 0x000ff400000e0000 */
[----:B------:R2:W-:Y:S01]  /*bcb0*/  LDGSTS.E.BYPASS.LTC128B.128 [R10+0x9400], desc[UR36][R2.64+0x180], !P3 ;  /* 0x09400180020a7fae */ /* 0x0005e2000d901d64 */
[----:B0-----:R-:W-:-:S03]  /*bcc0*/  IADD3 R4, P3, R14, R0, RZ ;  /* 0x000000000e047210 */ /* 0x001fc60007f7e0ff */
[----:B------:R-:W2:Y:S02]  /*bcd0*/  SHFL.IDX PT, R14, R18, 0x4, 0x181f ;  /* 0x00981f00120e7f89 */ /* 0x000ea400000e0000 */
[----:B-1----:R-:W-:Y:S01]  /*bce0*/  IMAD.X R5, RZ, RZ, R5, P3 ;  /* 0x000000ffff057224 */ /* 0x002fe200018e0605 */
[----:B------:R-:W-:-:S13]  /*bcf0*/  ISETP.LT.OR P3, PT, R17, 0x11, P4 ;  /* 0x000000111100780c */ /* 0x000fda0002761670 */
[----:B------:R-:W-:Y:S01]  /*bd00*/  LDGSTS.E.BYPASS.LTC128B.128 [R10+0xc00], desc[UR36][R6.64], !P3 ;  /* 0x00c00000060a7fae */ /* 0x000fe2000d901d64 */
[----:B------:R-:W-:-:S13]  /*bd10*/  ISETP.LT.OR P3, PT, R17, 0x11, !P2 ;  /* 0x000000111100780c */ /* 0x000fda0005761670 */
[----:B------:R-:W-:Y:S01]  /*bd20*/  LDGSTS.E.BYPASS.LTC128B.128 [R10+0x3c00], desc[UR36][R6.64+0x80], !P3 ;  /* 0x03c00080060a7fae */ /* 0x000fe2000d901d64 */
[----:B------:R-:W-:-:S13]  /*bd30*/  ISETP.LT.OR P3, PT, R17, 0x11, !P1 ;  /* 0x000000111100780c */ /* 0x000fda0004f61670 */
[----:B------:R-:W-:Y:S01]  /*bd40*/  LDGSTS.E.BYPASS.LTC128B.128 [R10+0x6c00], desc[UR36][R6.64+0x100], !P3 ;  /* 0x06c00100060a7fae */ /* 0x000fe2000d901d64 */
[----:B------:R-:W-:-:S13]  /*bd50*/  ISETP.LT.OR P3, PT, R17, 0x11, !P0 ;  /* 0x000000111100780c */ /* 0x000fda0004761670 */
[----:B------:R0:W-:Y:S01]  /*bd60*/  LDGSTS.E.BYPASS.LTC128B.128 [R10+0x9c00], desc[UR36][R6.64+0x180], !P3 ;  /* 0x09c00180060a7fae */ /* 0x0001e2000d901d64 */
[----:B--2---:R-:W-:-:S03]  /*bd70*/  IADD3 R2, P3, R14, R0, RZ ;  /* 0x000000000e027210 */ /* 0x004fc60007f7e0ff */
[----:B------:R1:W2:Y:S02]  /*bd80*/  SHFL.IDX PT, R14, R18, 0x5, 0x181f ;  /* 0x00b81f00120e7f89 */ /* 0x0002a400000e0000 */
[----:B------:R-:W-:Y:S01]  /*bd90*/  IMAD.X R3, RZ, RZ, R20, P3 ;  /* 0x000000ffff037224 */ /* 0x000fe200018e0614 */
[----:B------:R-:W-:Y:S02]  /*bda0*/  ISETP.LT.OR P3, PT, R17, 0x21, P4 ;  /* 0x000000211100780c */ /* 0x000fe40002761670 */
[----:B0-----:R-:W-:-:S11]  /*bdb0*/  MOV R6, RZ ;  /* 0x000000ff00067202 */ /* 0x001fd60000000f00 */
        /* <DEDUP_REMOVED lines=22> */
[----:B--2---:R1:W-:Y:S02]  /*bf20*/  LDGSTS.E.BYPASS.LTC128B.128 [R10+0xb400], desc[UR36][R2.64+0x180], !P3 ;  /* 0x0b400180020a7fae */ /* 0x0043e4000d901d64 */
.L_x_334:
[----:B01----:R-:W-:Y:S02]  /*bf30*/  IADD3 R2, P3, R14, R0, RZ ;  /* 0x000000000e027210 */ /* 0x003fe40007f7e0ff */
[C---:B------:R-:W-:Y:S02]  /*bf40*/  ISETP.LT.OR P2, PT, R17.reuse, 0x51, !P2 ;  /* 0x000000511100780c */ /* 0x040fe40005741670 */
[C---:B------:R-:W-:Y:S01]  /*bf50*/  ISETP.LT.OR P1, PT, R17.reuse, 0x51, !P1 ;  /* 0x000000511100780c */ /* 0x040fe20004f21670 */
[----:B------:R-:W-:Y:S01]  /*bf60*/  IMAD.X R3, RZ, RZ, R19, P3 ;  /* 0x000000ffff037224 */ /* 0x000fe200018e0613 */
[C---:B------:R-:W-:Y:S02]  /*bf70*/  ISETP.LT.OR P3, PT, R17.reuse, 0x51, P4 ;  /* 0x000000511100780c */ /* 0x040fe40002761670 */
[----:B------:R-:W-:-:S11]  /*bf80*/  ISETP.LT.OR P0, PT, R17, 0x51, !P0 ;  /* 0x000000511100780c */ /* 0x000fd60004701670 */
        /* <DEDUP_REMOVED lines=11> */
[----:B------:R-:W-:-:S13]  /*c040*/  LOP3.LUT P4, RZ, R16, 0x20, RZ, 0xc0, !PT ;  /* 0x0000002010ff7812 */ /* 0x000fda000788c0ff */
[----:B0-----:R-:W-:Y:S05]  /*c050*/  @!P4 BRA `(.L_x_237) ;  /* 0x000000000004c947 */ /* 0x001fea0003800000 */
[----:B------:R-:W-:Y:S01]  /*c060*/  BPT.TRAP 0x1 ;  /* 0x000000040000795c */ /* 0x000fe20000300000 */
.L_x_237:
        /* <DEDUP_REMOVED lines=8> */
[----:B------:R-:W0:Y:S01]  /*c0f0*/  S2R R2, SR_TID.X ;  /* 0x0000000000027919 */ /* 0x000e220000002100 */
[----:B------:R-:W-:Y:S01]  /*c100*/  UIADD3 UR4, UR44, 0x1, URZ ;  /* 0x000000012c047890 */ /* 0x000fe2000fffe03f */
[----:B------:R-:W-:Y:S01]  /*c110*/  LOP3.LUT R3, RZ, UR40, RZ, 0x33, !PT ;  /* 0x00000028ff037c12 */ /* 0x000fe2000f8e33ff */
[----:B------:R-:W-:Y:S02]  /*c120*/  IMAD.MOV.U32 R17, RZ, RZ, 0x1 ;  /* 0x00000001ff117424 */ /* 0x000fe400078e00ff */
[----:B------:R-:W-:Y:S01]  /*c130*/  UIMAD UR4, UR4, UR38, URZ ;  /* 0x00000026040472a4 */ /* 0x000fe2000f8e023f */
[----:B------:R-:W-:Y:S02]  /*c140*/  IMAD.MOV.U32 R26, RZ, RZ, 0x1 ;  /* 0x00000001ff1a7424 */ /* 0x000fe400078e00ff */
[----:B0-----:R-:W-:-:S05]  /*c150*/  IMAD.SHL.U32 R2, R2, 0x10, RZ ;  /* 0x0000001002027824 */ /* 0x001fca00078e00ff */
[----:B------:R-:W-:-:S04]  /*c160*/  LOP3.LUT R2, R2, 0x70, RZ, 0xc0, !PT ;  /* 0x0000007002027812 */ /* 0x000fc800078ec0ff */
[----:B------:R-:W-:Y:S02]  /*c170*/  IADD3 R24, R2, R24, R37 ;  /* 0x0000001802187210 */ /* 0x000fe40007ffe025 */
[----:B------:R-:W-:Y:S02]  /*c180*/  LOP3.LUT R2, RZ, UR4, RZ, 0x33, !PT ;  /* 0x00000004ff027c12 */ /* 0x000fe4000f8e33ff */
[----:B------:R-:W-:Y:S02]  /*c190*/  IADD3 R5, R24, -0x120, RZ ;  /* 0xfffffee018057810 */ /* 0x000fe40007ffe0ff */
[----:B------:R-:W-:-:S04]  /*c1a0*/  VIMNMX R2, R2, R3, !PT ;  /* 0x0000000302027248 */ /* 0x000fc80007fe0100 */
[C---:B------:R-:W-:Y:S01]  /*c1b0*/  IADD3 R27, -R2.reuse, -0x2, RZ ;  /* 0xfffffffe021b7810 */ /* 0x040fe20007ffe1ff */
[----:B------:R-:W-:-:S07]  /*c1c0*/  IMAD R18, R2, -0x60, R5 ;  /* 0xffffffa002127824 */ /* 0x000fce00078e0205 */
.L_x_253:
[----:B------:R-:W0:Y:S01]  /*c1d0*/  LDC R2, c[0x0][0x430] ;  /* 0x00010c00ff027b82 */ /* 0x000e220000000800 */
[----:B------:R-:W-:Y:S01]  /*c1e0*/  ISETP.GT.U32.AND P0, PT, R32, 0x5f, PT ;  /* 0x0000005f2000780c */ /* 0x000fe20003f04070 */
[----:B------:R-:W-:Y:S01]  /*c1f0*/  BSSY B1, `(.L_x_239) ;  /* 0x0000014000017945 */ /* 0x000fe20003800000 */
[----:B------:R-:W-:Y:S02]  /*c200*/  IMAD.MOV.U32 R7, RZ, RZ, R18 ;  /* 0x000000ffff077224 */ /* 0x000fe400078e0012 */
[----:B------:R-:W-:Y:S01]  /*c210*/  IMAD.MOV.U32 R4, RZ, RZ, RZ ;  /* 0x000000ffff047224 */ /* 0x000fe200078e00ff */
[----:B0-----:R-:W-:-:S13]  /*c220*/  ISETP.NE.AND P1, PT, R2, 0x1, PT ;  /* 0x000000010200780c */ /* 0x001fda0003f25270 */
[----:B------:R-:W0:Y:S08]  /*c230*/  @P1 LDC R3, c[0x0][0x434] ;  /* 0x00010d00ff031b82 */ /* 0x000e300000000800 */
[----:B------:R-:W1:Y:S01]  /*c240*/  @P1 LDC R5, c[0x0][0x438] ;  /* 0x00010e00ff051b82 */ /* 0x000e620000000800 */
[----:B0-----:R-:W-:-:S05]  /*c250*/  @P1 IMAD.HI.U32 R2, R18, R3, RZ ;  /* 0x0000000312021227 */ /* 0x001fca00078e00ff */
[----:B-1----:R-:W-:Y:S01]  /*c260*/  @P1 SHF.R.U32.HI R7, RZ, R5, R2 ;  /* 0x00000005ff071219 */ /* 0x002fe20000011602 */
[----:B--2---:R-:W-:Y:S06]  /*c270*/  @P0 BRA `(.L_x_240) ;  /* 0x00000000002c0947 */ /* 0x004fec0003800000 */
[----:B------:R-:W-:Y:S01]  /*c280*/  ULDC.64 UR4, c[0x0][0x428] ;  /* 0x00010a0000047ab9 */ /* 0x000fe20000000a00 */
[--C-:B------:R-:W-:Y:S01]  /*c290*/  SHF.R.S32.HI R3, RZ, 0x1f, R7.reuse ;  /* 0x0000001fff037819 */ /* 0x100fe20000011407 */
[----:B------:R-:W-:Y:S02]  /*c2a0*/  IMAD R5, R33, UR4, RZ ;  /* 0x0000000421057c24 */ /* 0x000fe4000f8e02ff */
[----:B------:R-:W-:Y:S02]  /*c2b0*/  IMAD.MOV.U32 R2, RZ, RZ, R7 ;  /* 0x000000ffff027224 */ /* 0x000fe400078e0007 */
[C---:B------:R-:W-:Y:S02]  /*c2c0*/  IMAD R5, R30.reuse, UR5, R5 ;  /* 0x000000051e057c24 */ /* 0x040fe4000f8e0205 */
[----:B------:R-:W-:Y:S01]  /*c2d0*/  IMAD.WIDE.U32 R2, R30, UR4, R2 ;  /* 0x000000041e027c25 */ /* 0x000fe2000f8e0002 */
[----:B------:R-:W-:-:S04]  /*c2e0*/  ULDC.64 UR4, c[0x0][0x418] ;  /* 0x0001060000047ab9 */ /* 0x000fc80000000a00 */
[----:B------:R-:W-:Y:S02]  /*c2f0*/  IADD3 R3, R5, R3, RZ ;  /* 0x0000000305037210 */ /* 0x000fe40007ffe0ff */
[----:B------:R-:W-:-:S04]  /*c300*/  LEA R4, P0, R2, UR4, 0x2 ;  /* 0x0000000402047c11 */ /* 0x000fc8000f8010ff */
[----:B------:R-:W-:-:S05]  /*c310*/  LEA.HI.X R5, R2, UR5, R3, 0x2, P0 ;  /* 0x0000000502057c11 */ /* 0x000fca00080f1403 */
[----:B------:R0:W5:Y:S04]  /*c320*/  LDG.E R4, desc[UR36][R4.64] ;  /* 0x0000002404047981 */ /* 0x000168000c1e1900 */
.L_x_240:
[----:B------:R-:W-:Y:S05]  /*c330*/  BSYNC B1 ;  /* 0x0000000000017941 */ /* 0x000fea0003800000 */
.L_x_239:
[----:B------:R-:W-:-:S13]  /*c340*/  LOP3.LUT P0, RZ, R16, 0x20, RZ, 0xc0, !PT ;  /* 0x0000002010ff7812 */ /* 0x000fda000780c0ff */
[----:B------:R-:W-:Y:S05]  /*c350*/  @!P0 BRA `(.L_x_241) ;  /* 0x0000000000048947 */ /* 0x000fea0003800000 */
[----:B------:R-:W-:Y:S01]  /*c360*/  BPT.TRAP 0x1 ;  /* 0x000000040000795c */ /* 0x000fe20000300000 */
.L_x_241:
[----:B------:R-:W-:Y:S01]  /*c370*/  LEA R19, R17, UR42, 0x3 ;  /* 0x0000002a11137c11 */ /* 0x000fe2000f8e18ff */
[----:B------:R-:W-:Y:S01]  /*c380*/  BSSY B1, `(.L_x_242) ;  /* 0x0000004000017945 */ /* 0x000fe20003800000 */
[----:B------:R-:W-:-:S04]  /*c390*/  SHF.L.U32 R23, R26, 0x1f, RZ ;  /* 0x0000001f1a177819 */ /* 0x000fc800000006ff */
[----:B------:R-:W1:Y:S02]  /*c3a0*/  SYNCS.PHASECHK.TRANS64.TRYWAIT P0, [R19+URZ+0x32440], R23 ;  /* 0x03244017130075a7 */ /* 0x000e64000800017f */
[----:B-1----:R-:W-:Y:S05]  /*c3b0*/  @!P0 BRA `(.L_x_243) ;  /* 0x0000003800788947 */ /* 0x002fea0003800000 */
.L_x_335:
[----:B------:R-:W-:Y:S05]  /*c3c0*/  BSYNC B1 ;  /* 0x0000000000017941 */ /* 0x000fea0003800000 */
.L_x_242:
[----:B------:R-:W-:Y:S01]  /*c3d0*/  ULDC UR4, c[0x0][0x430] ;  /* 0x00010c0000047ab9 */ /* 0x000fe20000000800 */
[----:B-----5:R-:W-:Y:S01]  /*c3e0*/  SHF.R.S32.HI R20, RZ, 0x1f, R4 ;  /* 0x0000001fff147819 */ /* 0x020fe20000011404 */
[----:B------:R-:W-:Y:S01]  /*c3f0*/  UIADD3 UR4, -UR4, URZ, URZ ;  /* 0x0000003f04047290 */ /* 0x000fe2000fffe13f */
[----:B------:R-:W-:Y:S01]  /*c400*/  LOP3.LUT P1, RZ, R16, 0x2, RZ, 0xc0, !PT ;  /* 0x0000000210ff7812 */ /* 0x000fe2000782c0ff */
[----:B------:R-:W-:Y:S01]  /*c410*/  ULDC.64 UR6, c[0x0][0x310] ;  /* 0x0000c40000067ab9 */ /* 0x000fe20000000a00 */
[----:B------:R-:W-:-:S03]  /*c420*/  IMAD R22, R17, 0x1800, R28 ;  /* 0x0000180011167824 */ /* 0x000fc600078e021c */
[----:B0-----:R-:W-:Y:S01]  /*c430*/  IMAD R5, R7, UR4, R18 ;  /* 0x0000000407057c24 */ /* 0x001fe2000f8e0212 */
[----:B------:R-:W-:-:S03]  /*c440*/  ULDC.64 UR4, c[0x0][0x300] ;  /* 0x0000c00000047ab9 */ /* 0x000fc60000000a00 */
[----:B------:R-:W-:Y:S01]  /*c450*/  IMAD.WIDE.U32 R2, R5, UR4, RZ ;  /* 0x0000000405027c25 */ /* 0x000fe2000f8e00ff */
[----:B------:R-:W-:-:S05]  /*c460*/  SHF.R.S32.HI R25, RZ, 0x1f, R5 ;  /* 0x0000001fff197819 */ /* 0x000fca0000011405 */
[----:B------:R-:W-:Y:S01]  /*c470*/  IMAD R6, R25, UR4, RZ ;  /* 0x0000000419067c24 */ /* 0x000fe2000f8e02ff */
[----:B------:R-:W-:-:S03]  /*c480*/  R2UR UR4, R29 ;  /* 0x000000001d0472ca */ /* 0x000fc600000e0000 */
[----:B------:R-:W-:-:S04]  /*c490*/  IMAD R7, R5, UR5, R6 ;  /* 0x0000000505077c24 */ /* 0x000fc8000f8e0206 */
[----:B------:R-:W-:Y:S02]  /*c4a0*/  IMAD.IADD R3, R3, 0x1, R7 ;  /* 0x0000000103037824 */ /* 0x000fe400078e0207 */
[----:B------:R-:W-:Y:S02]  /*c4b0*/  IMAD R7, R20, UR6, RZ ;  /* 0x0000000614077c24 */ /* 0x000fe4000f8e02ff */
[----:B------:R-:W-:-:S04]  /*c4c0*/  IMAD.WIDE.U32 R2, R4, UR6, R2 ;  /* 0x0000000604027c25 */ /* 0x000fc8000f8e0002 */
[----:B------:R-:W-:Y:S01]  /*c4d0*/  IMAD R7, R4, UR7, R7 ;  /* 0x0000000704077c24 */ /* 0x000fe2000f8e0207 */
        /* <DEDUP_REMOVED lines=23> */
[----:B------:R-:W0:Y:S01]  /*c650*/  SHFL.IDX PT, R14, R21, 0x2, 0x181f ;  /* 0x00581f00150e7f89 */ /* 0x000e2200000e0000 */
[----:B------:R-:W-:-:S05]  /*c660*/  IADD3.X R11, RZ, R6, RZ, P0, !PT ;  /* 0x00000006ff0b7210 */ /* 0x000fca00007fe4ff */
[----:B------:R2:W-:Y:S01]  /*c670*/  LDGSTS.E.BYPASS.LTC128B.128 [R22+0x1cc00], desc[UR36][R10.64], !P1 ;  /* 0x1cc000000a167fae */ /* 0x0005e2000c901d64 */
[----:B0-----:R-:W-:-:S03]  /*c680*/  IADD3 R8, P0, R14, R0, RZ ;  /* 0x000000000e087210 */ /* 0x001fc60007f1e0ff */
[----:B------:R-:W0:Y:S02]  /*c690*/  SHFL.IDX PT, R14, R21, 0x3, 0x181f ;  /* 0x00781f00150e7f89 */ /* 0x000e2400000e0000 */
[----:B------:R-:W-:Y:S02]  /*c6a0*/  IMAD.X R9, RZ, RZ, R3, P0 ;  /* 0x000000ffff097224 */ /* 0x000fe400000e0603 */
[----:B------:R-:W3:Y:S04]  /*c6b0*/  SHFL.IDX PT, R3, R24, 0x3, 0x181f ;  /* 0x00781f0018037f89 */ /* 0x000ee800000e0000 */
[----:B------:R2:W-:Y:S01]  /*c6c0*/  LDGSTS.E.BYPASS.LTC128B.128 [R22+0x1d400], desc[UR36][R8.64], !P1 ;  /* 0x1d40000008167fae */ /* 0x0005e2000c901d64 */
[----:B0-----:R-:W-:-:S03]  /*c6d0*/  IADD3 R6, P0, R14, R0, RZ ;  /* 0x000000000e067210 */ /* 0x001fc60007f1e0ff */
[----:B------:R-:W0:Y:S02]  /*c6e0*/  SHFL.IDX PT, R14, R21, 0x4, 0x181f ;  /* 0x00981f00150e7f89 */ /* 0x000e2400000e0000 */
[----:B---3--:R-:W-:Y:S02]  /*c6f0*/  IMAD.X R7, RZ, RZ, R3, P0 ;  /* 0x000000ffff077224 */ /* 0x008fe400000e0603 */
[----:B------:R-:W3:Y:S04]  /*c700*/  SHFL.IDX PT, R3, R24, 0x4, 0x181f ;  /* 0x00981f0018037f89 */ /* 0x000ee800000e0000 */
[----:B------:R2:W-:Y:S01]  /*c710*/  LDGSTS.E.BYPASS.LTC128B.128 [R22+0x1dc00], desc[UR36][R6.64], !P1 ;  /* 0x1dc0000006167fae */ /* 0x0005e2000c901d64 */
[----:B0-----:R-:W-:-:S03]  /*c720*/  IADD3 R2, P0, R14, R0, RZ ;  /* 0x000000000e027210 */ /* 0x001fc60007f1e0ff */
[----:B------:R2:W0:Y:S02]  /*c730*/  SHFL.IDX PT, R14, R21, 0x5, 0x181f ;  /* 0x00b81f00150e7f89 */ /* 0x00042400000e0000 */
[----:B---3--:R-:W-:-:S05]  /*c740*/  IMAD.X R3, RZ, RZ, R3, P0 ;  /* 0x000000ffff037224 */ /* 0x008fca00000e0603 */
[----:B------:R2:W-:Y:S03]  /*c750*/  LDGSTS.E.BYPASS.LTC128B.128 [R22+0x1e400], desc[UR36][R2.64], !P1 ;  /* 0x1e40000002167fae */ /* 0x0005e6000c901d64 */
.L_x_349:
[----:B0-2---:R-:W-:-:S05]  /*c760*/  IADD3 R2, P0, R14, R0, RZ ;  /* 0x000000000e027210 */ /* 0x005fca0007f1e0ff */
[----:B------:R-:W-:Y:S01]  /*c770*/  IMAD.X R3, RZ, RZ, R34, P0 ;  /* 0x000000ffff037224 */ /* 0x000fe200000e0622 */
[----:B------:R-:W-:-:S04]  /*c780*/  PLOP3.LUT P0, PT, PT, PT, PT, 0x80, 0x0 ;  /* 0x000000000000781c */ /* 0x000fc80003f0f070 */
[----:B------:R-:W-:Y:S01]  /*c790*/  @!PT LDS RZ, [RZ] ;  /* 0x00000000fffff984 */ /* 0x000fe20000000800 */
[----:B------:R-:W-:Y:S01]  /*c7a0*/  @!PT LDS RZ, [RZ] ;  /* 0x00000000fffff984 */ /* 0x000fe20000000800 */
[----:B------:R-:W-:Y:S01]  /*c7b0*/  @!PT LDS RZ, [RZ] ;  /* 0x00000000fffff984 */ /* 0x000fe20000000800 */
[----:B------:R0:W-:Y:S01]  /*c7c0*/  LDGSTS.E.BYPASS.LTC128B.128 [R22+0x1ec00], desc[UR36][R2.64], !P1 ;  /* 0x1ec0000002167fae */ /* 0x0001e2000c901d64 */
[----:B------:R-:W-:-:S08]  /*c7d0*/  NOP ;  /* 0x0000000000007918 */ /* 0x000fd00000000000 */
.L_x_245:
[----:B------:R-:W-:Y:S02]  /*c7e0*/  PLOP3.LUT P1, PT, P1, P0, PT, 0xa2, 0x0 ;  /* 0x000000000000781c */ /* 0x000fe40000f21472 */
[----:B------:R-:W-:-:S08]  /*c7f0*/  @P0 R2UR P1, UR4, R19 ;  /* 0x00000000130402ca */ /* 0x000fd00000020000 */
[----:B------:R-:W-:-:S05]  /*c800*/  @P0 PLOP3.LUT P0, PT, P1, PT, PT, 0x80, 0x0 ;  /* 0x000000000000081c */ /* 0x000fca0000f0f070 */
[----:B------:R-:W-:Y:S01]  /*c810*/  @!P1 SYNCS.ARRIVE.TRANS64.RED.A0T1 RZ, [UR4+0x32430], RZ ;  /* 0x032430ffffff99a7 */ /* 0x000fe20008200404 */
[----:B------:R-:W-:Y:S07]  /*c820*/  @!P1 ARRIVES.LDGSTSBAR.64.TRANSCNT [UR4+0x32430] ;  /* 0x03243000ff0099b0 */ /* 0x000fee0008000a84 */
[----:B------:R-:W-:Y:S05]  /*c830*/  @P0 BRA.U.ANY `(.L_x_245) ;  /* 0xfffffffd00e80947 */ /* 0x000fea000393ffff */
[----:B------:R-:W-:Y:S01]  /*c840*/  NOP ;  /* 0x0000000000007918 */ /* 0x000fe20000000000 */
[----:B------:R-:W-:-:S13]  /*c850*/  LOP3.LUT P2, RZ, R16, 0x20, RZ, 0xc0, !PT ;  /* 0x0000002010ff7812 */ /* 0x000fda000784c0ff */
[----:B------:R-:W-:Y:S05]  /*c860*/  @!P2 BRA `(.L_x_246) ;  /* 0x000000000004a947 */ /* 0x000fea0003800000 */
[----:B------:R-:W-:Y:S01]  /*c870*/  BPT.TRAP 0x1 ;  /* 0x000000040000795c */ /* 0x000fe20000300000 */
.L_x_246:
[----:B------:R2:W-:Y:S01]  /*c880*/  SYNCS.ARRIVE.TRANS64.A1T0 RZ, [R19+URZ+0x32430], RZ ;  /* 0x032430ff13ff79a7 */ /* 0x0005e2000810003f */
[----:B------:R-:W-:Y:S05]  /*c890*/  @!P2 BRA `(.L_x_247) ;  /* 0x000000000004a947 */ /* 0x000fea0003800000 */
[----:B------:R-:W-:Y:S01]  /*c8a0*/  BPT.TRAP 0x1 ;  /* 0x000000040000795c */ /* 0x000fe20000300000 */
.L_x_247:
[----:B------:R-:W3:Y:S01]  /*c8b0*/  SYNCS.PHASECHK.TRANS64.TRYWAIT P0, [R19+URZ+0x32460], R23 ;  /* 0x03246017130075a7 */ /* 0x000ee2000800017f */
[----:B------:R-:W-:Y:S04]  /*c8c0*/  BSSY B1, `(.L_x_248) ;  /* 0x0000002000017945 */ /* 0x000fe80003800000 */
[----:B---3--:R-:W-:Y:S05]  /*c8d0*/  @!P0 BRA `(.L_x_249) ;  /* 0x0000003800d08947 */ /* 0x008fea0003800000 */
.L_x_350:
[----:B------:R-:W-:Y:S05]  /*c8e0*/  BSYNC B1 ;  /* 0x0000000000017941 */ /* 0x000fea0003800000 */
.L_x_248:
[----:B------:R-:W-:Y:S01]  /*c8f0*/  ULDC.64 UR4, c[0x0][0x328] ;  /* 0x0000ca0000047ab9 */ /* 0x000fe20000000a00 */
[----:B------:R-:W-:Y:S01]  /*c900*/  ULDC.64 UR6, c[0x0][0x338] ;  /* 0x0000ce0000067ab9 */ /* 0x000fe20000000a00 */
[----:B------:R-:W-:Y:S01]  /*c910*/  IMAD R6, R25, UR4, RZ ;  /* 0x0000000419067c24 */ /* 0x000fe2000f8e02ff */
[C---:B------:R-:W-:Y:S01]  /*c920*/  LOP3.LUT P4, RZ, R16.reuse, 0x1, RZ, 0xc0, !PT ;  /* 0x0000000110ff7812 */ /* 0x040fe2000788c0ff */
[----:B0-----:R-:W-:Y:S01]  /*c930*/  IMAD.WIDE.U32 R2, R5, UR4, RZ ;  /* 0x0000000405027c25 */ /* 0x001fe2000f8e00ff */
[----:B------:R-:W-:Y:S02]  /*c940*/  R2UR UR4, R29 ;  /* 0x000000001d0472ca */ /* 0x000fe400000e0000 */
[C---:B------:R-:W-:Y:S01]  /*c950*/  LOP3.LUT P3, RZ, R16.reuse, 0x10, RZ, 0xc0, !PT ;  /* 0x0000001010ff7812 */ /* 0x040fe2000786c0ff */
[----:B------:R-:W-:Y:S01]  /*c960*/  IMAD R5, R5, UR5, R6 ;  /* 0x0000000505057c24 */ /* 0x000fe2000f8e0206 */
[----:B------:R-:W-:Y:S01]  /*c970*/  LOP3.LUT P2, RZ, R16, 0x8, RZ, 0xc0, !PT ;  /* 0x0000000810ff7812 */ /* 0x000fe2000784c0ff */
[----:B------:R-:W-:Y:S01]  /*c980*/  IMAD R7, R20, UR6, RZ ;  /* 0x0000000614077c24 */ /* 0x000fe2000f8e02ff */
[----:B------:R-:W-:Y:S01]  /*c990*/  LOP3.LUT P1, RZ, R16, 0x4, RZ, 0xc0, !PT ;  /* 0x0000000410ff7812 */ /* 0x000fe2000782c0ff */
[----:B------:R-:W-:-:S02]  /*c9a0*/  IMAD.IADD R3, R3, 0x1, R5 ;  /* 0x0000000103037824 */ /* 0x000fc400078e0205 */
[C---:B------:R-:W-:Y:S02]  /*c9b0*/  IMAD R7, R4.reuse, UR7, R7 ;  /* 0x0000000704077c24 */ /* 0x040fe4000f8e0207 */
[----:B------:R-:W-:Y:S01]  /*c9c0*/  IMAD.WIDE.U32 R2, R4, UR6, R2 ;  /* 0x0000000604027c25 */ /* 0x000fe2000f8e0002 */
[----:B------:R-:W-:Y:S02]  /*c9d0*/  ULDC.64 UR6, c[0x0][0x330] ;  /* 0x0000cc0000067ab9 */ /* 0x000fe40000000a00 */
[----:B------:R-:W-:Y:S02]  /*c9e0*/  UIMAD UR4, UR4, UR6, URZ ;  /* 0x00000006040472a4 */ /* 0x000fe4000f8e023f */
[----:B------:R-:W-:Y:S01]  /*c9f0*/  IMAD.U32 R5, RZ, RZ, UR6 ;  /* 0x00000006ff057e24 */ /* 0x000fe2000f8e00ff */
[----:B------:R-:W-:Y:S01]  /*ca00*/  IADD3 R3, R3, R7, RZ ;  /* 0x0000000703037210 */ /* 0x000fe20007ffe0ff */
[----:B------:R-:W-:Y:S02]  /*ca10*/  UIMAD UR4, UR39, UR7, UR4 ;  /* 0x00000007270472a4 */ /* 0x000fe4000f8e0204 */
        /* <DEDUP_REMOVED lines=12> */
[----:B-1-3--:R-:W-:Y:S01]  /*cae0*/  SHFL.IDX PT, R23, R22, 0x4, 0x181f ;  /* 0x00981f0016177f89 */ /* 0x00afe200000e0000 */
[----:B0-----:R-:W-:-:S03]  /*caf0*/  IADD3 R10, P0, R14, R0, RZ ;  /* 0x000000000e0a7210 */ /* 0x001fc60007f1e0ff */
[----:B------:R-:W0:Y:S02]  /*cb00*/  SHFL.IDX PT, R14, R20, 0x1, 0x181f ;  /* 0x00381f00140e7f89 */ /* 0x000e2400000e0000 */
[----:B----4-:R-:W-:-:S05]  /*cb10*/  IMAD.X R11, RZ, RZ, R3, P0 ;  /* 0x000000ffff0b7224 */ /* 0x010fca00000e0603 */
[----:B------:R-:W-:Y:S04]  /*cb20*/  LDGSTS.E.BYPASS.LTC128B.128 [R21], desc[UR36][R10.64], !P4 ;  /* 0x000000000a157fae */ /* 0x000fe8000e101d64 */
[----:B------:R-:W-:Y:S04]  /*cb30*/  LDGSTS.E.BYPASS.LTC128B.128 [R21+0x3000], desc[UR36][R10.64+0x80], !P3 ;  /* 0x030000800a157fae */ /* 0x000fe8000d901d64 */
[----:B------:R-:W-:Y:S04]  /*cb40*/  LDGSTS.E.BYPASS.LTC128B.128 [R21+0x6000], desc[UR36][R10.64+0x100], !P2 ;  /* 0x060001000a157fae */ /* 0x000fe8000d101d64 */
[----:B------:R-:W-:Y:S01]  /*cb50*/  LDGSTS.E.BYPASS.LTC128B.128 [R21+0x9000], desc[UR36][R10.64+0x180], !P1 ;  /* 0x090001800a157fae */ /* 0x000fe2000c901d64 */
[----:B0-----:R-:W-:-:S03]  /*cb60*/  IADD3 R8, P0, R14, R0, RZ ;  /* 0x000000000e087210 */ /* 0x001fc60007f1e0ff */
[----:B------:R-:W0:Y:S02]  /*cb70*/  SHFL.IDX PT, R14, R20, 0x2, 0x181f ;  /* 0x00581f00140e7f89 */ /* 0x000e2400000e0000 */
[----:B------:R-:W-:Y:S02]  /*cb80*/  IMAD.X R9, RZ, RZ, R4, P0 ;  /* 0x000000ffff097224 */ /* 0x000fe400000e0604 */
[----:B------:R-:W1:Y:S04]  /*cb90*/  SHFL.IDX PT, R4, R22, 0x2, 0x181f ;  /* 0x00581f0016047f89 */ /* 0x000e6800000e0000 */
[----:B------:R-:W-:Y:S04]  /*cba0*/  LDGSTS.E.BYPASS.LTC128B.128 [R21+0x800], desc[UR36][R8.64], !P4 ;  /* 0x0080000008157fae */ /* 0x000fe8000e101d64 */
[----:B------:R-:W-:Y:S04]  /*cbb0*/  LDGSTS.E.BYPASS.LTC128B.128 [R21+0x3800], desc[UR36][R8.64+0x80], !P3 ;  /* 0x0380008008157fae */ /* 0x000fe8000d901d64 */
[----:B------:R-:W-:Y:S04]  /*cbc0*/  LDGSTS.E.BYPASS.LTC128B.128 [R21+0x6800], desc[UR36][R8.64+0x100], !P2 ;  /* 0x0680010008157fae */ /* 0x000fe8000d101d64 */
[----:B------:R-:W-:Y:S01]  /*cbd0*/  LDGSTS.E.BYPASS.LTC128B.128 [R21+0x9800], desc[UR36][R8.64+0x180], !P1 ;  /* 0x0980018008157fae */ /* 0x000fe2000c901d64 */
[----:B0-----:R-:W-:-:S03]  /*cbe0*/  IADD3 R6, P0, R14, R0, RZ ;  /* 0x000000000e067210 */ /* 0x001fc60007f1e0ff */
[----:B------:R-:W-:Y:S04]  /*cbf0*/  SHFL.IDX PT, R22, R22, 0x5, 0x181f ;  /* 0x00b81f0016167f89 */ /* 0x000fe800000e0000 */
[----:B------:R-:W0:Y:S01]  /*cc00*/  SHFL.IDX PT, R14, R20, 0x3, 0x181f ;  /* 0x00781f00140e7f89 */ /* 0x000e2200000e0000 */
[----:B-1----:R-:W-:-:S05]  /*cc10*/  IMAD.X R7, RZ, RZ, R4, P0 ;  /* 0x000000ffff077224 */ /* 0x002fca00000e0604 */
[----:B------:R-:W-:Y:S04]  /*cc20*/  LDGSTS.E.BYPASS.LTC128B.128 [R21+0x1000], desc[UR36][R6.64], !P4 ;  /* 0x0100000006157fae */ /* 0x000fe8000e101d64 */
[----:B------:R-:W-:Y:S04]  /*cc30*/  LDGSTS.E.BYPASS.LTC128B.128 [R21+0x4000], desc[UR36][R6.64+0x80], !P3 ;  /* 0x0400008006157fae */ /* 0x000fe8000d901d64 */
[----:B------:R-:W-:Y:S04]  /*cc40*/  LDGSTS.E.BYPASS.LTC128B.128 [R21+0x7000], desc[UR36][R6.64+0x100], !P2 ;  /* 0x0700010006157fae */ /* 0x000fe8000d101d64 */
[----:B------:R1:W-:Y:S01]  /*cc50*/  LDGSTS.E.BYPASS.LTC128B.128 [R21+0xa000], desc[UR36][R6.64+0x180], !P1 ;  /* 0x0a00018006157fae */ /* 0x0003e2000c901d64 */
[----:B0-----:R-:W-:-:S03]  /*cc60*/  IADD3 R4, P0, R14, R0, RZ ;  /* 0x000000000e047210 */ /* 0x001fc60007f1e0ff */
[----:B------:R-:W0:Y:S01]  /*cc70*/  SHFL.IDX PT, R14, R20, 0x4, 0x181f ;  /* 0x00981f00140e7f89 */ /* 0x000e2200000e0000 */
[----:B------:R-:W-:Y:S01]  /*cc80*/  IADD3.X R5, RZ, R5, RZ, P0, !PT ;  /* 0x00000005ff057210 */ /* 0x000fe200007fe4ff */
[----:B-1----:R-:W-:-:S04]  /*cc90*/  IMAD.MOV.U32 R6, RZ, RZ, RZ ;  /* 0x000000ffff067224 */ /* 0x002fc800078e00ff */
[----:B------:R1:W-:Y:S04]  /*cca0*/  LDGSTS.E.BYPASS.LTC128B.128 [R21+0x1800], desc[UR36][R4.64], !P4 ;  /* 0x0180000004157fae */ /* 0x0003e8000e101d64 */
[----:B------:R1:W-:Y:S04]  /*ccb0*/  LDGSTS.E.BYPASS.LTC128B.128 [R21+0x4800], desc[UR36][R4.64+0x80], !P3 ;  /* 0x0480008004157fae */ /* 0x0003e8000d901d64 */
[----:B------:R1:W-:Y:S04]  /*ccc0*/  LDGSTS.E.BYPASS.LTC128B.128 [R21+0x7800], desc[UR36][R4.64+0x100], !P2 ;  /* 0x0780010004157fae */ /* 0x0003e8000d101d64 */
[----:B------:R1:W-:Y:S01]  /*ccd0*/  LDGSTS.E.BYPASS.LTC128B.128 [R21+0xa800], desc[UR36][R4.64+0x180], !P1 ;  /* 0x0a80018004157fae */ /* 0x0003e2000c901d64 */
[----:B0-----:R-:W-:-:S03]  /*cce0*/  IADD3 R2, P0, R14, R0, RZ ;  /* 0x000000000e027210 */ /* 0x001fc60007f1e0ff */
[----:B------:R1:W0:Y:S02]  /*ccf0*/  SHFL.IDX PT, R14, R20, 0x5, 0x181f ;  /* 0x00b81f00140e7f89 */ /* 0x00022400000e0000 */
[----:B------:R-:W-:-:S05]  /*cd00*/  IMAD.X R3, RZ, RZ, R23, P0 ;  /* 0x000000ffff037224 */ /* 0x000fca00000e0617 */
[----:B------:R1:W-:Y:S04]  /*cd10*/  LDGSTS.E.BYPASS.LTC128B.128 [R21+0x2000], desc[UR36][R2.64], !P4 ;  /* 0x0200000002157fae */ /* 0x0003e8000e101d64 */
[----:B------:R1:W-:Y:S04]  /*cd20*/  LDGSTS.E.BYPASS.LTC128B.128 [R21+0x5000], desc[UR36][R2.64+0x80], !P3 ;  /* 0x0500008002157fae */ /* 0x0003e8000d901d64 */
[----:B------:R1:W-:Y:S04]  /*cd30*/  LDGSTS.E.BYPASS.LTC128B.128 [R21+0x8000], desc[UR36][R2.64+0x100], !P2 ;  /* 0x0800010002157fae */ /* 0x0003e8000d101d64 */
[----:B------:R1:W-:Y:S02]  /*cd40*/  LDGSTS.E.BYPASS.LTC128B.128 [R21+0xb000], desc[UR36][R2.64+0x180], !P1 ;  /* 0x0b00018002157fae */ /* 0x0003e4000c901d64 */
.L_x_364:
[----:B01----:R-:W-:-:S05]  /*cd50*/  IADD3 R2, P0, R14, R0, RZ ;  /* 0x000000000e027210 */ /* 0x003fca0007f1e0ff */
        /* <DEDUP_REMOVED lines=10> */
.L_x_251:
        /* <DEDUP_REMOVED lines=10> */
.L_x_252:
[----:B------:R-:W-:Y:S01]  /*cea0*/  VIADD R17, R17, 0x1 ;  /* 0x0000000111117836 */ /* 0x000fe20000000000 */
[----:B------:R1:W-:Y:S01]  /*ceb0*/  SYNCS.ARRIVE.TRANS64.A1T0 RZ, [R19+URZ+0x32450], RZ ;  /* 0x032450ff13ff79a7 */ /* 0x0003e2000810003f */
[----:B------:R-:W-:Y:S01]  /*cec0*/  VIADD R27, R27, 0xffffffff ;  /* 0xffffffff1b1b7836 */ /* 0x000fe20000000000 */
[----:B------:R-:W-:Y:S02]  /*ced0*/  IADD3 R18, R18, -0x60, RZ ;  /* 0xffffffa012127810 */ /* 0x000fe40007ffe0ff */
[----:B------:R-:W-:-:S04]  /*cee0*/  ISETP.NE.AND P0, PT, R17, 0x2, PT ;  /* 0x000000021100780c */ /* 0x000fc80003f05270 */
[----:B------:R-:W-:Y:S02]  /*cef0*/  SEL R17, R17, RZ, P0 ;  /* 0x000000ff11117207 */ /* 0x000fe40000000000 */
[----:B0-----:R-:W-:Y:S02]  /*cf00*/  SEL R3, RZ, 0x1, P0 ;  /* 0x00000001ff037807 */ /* 0x001fe40000000000 */
[----:B------:R-:W-:Y:S02]  /*cf10*/  ISETP.GT.AND P0, PT, R27, UR46, PT ;  /* 0x0000002e1b007c0c */ /* 0x000fe4000bf04270 */
[----:B------:R-:W-:-:S11]  /*cf20*/  LOP3.LUT R26, R26, R3, RZ, 0x3c, !PT ;  /* 0x000000031a1a7212 */ /* 0x000fd600078e3cff */
[----:B-1----:R-:W-:Y:S05]  /*cf30*/  @P0 BRA `(.L_x_253) ;  /* 0xfffffff000a40947 */ /* 0x002fea000383ffff */
.L_x_238:
[----:B------:R-:W-:Y:S05]  /*cf40*/  BSYNC B0 ;  /* 0x0000000000007941 */ /* 0x000fea0003800000 */
.L_x_217:
[----:B------:R-:W0:Y:S01]  /*cf50*/  S2R R3, SR_CgaCtaId ;  /* 0x0000000000037919 */ /* 0x000e220000008800 */
[----:B------:R-:W-:Y:S01]  /*cf60*/  MOV R0, 0x400 ;  /* 0x0000040000007802 */ /* 0x000fe20000000f00 */
[----:B------:R-:W-:Y:S01]  /*cf70*/  BSSY B0, `(.L_x_254) ;  /* 0x0000005000007945 */ /* 0x000fe20003800000 */
[----:B------:R-:W-:Y:S02]  /*cf80*/  SHF.L.U32 R6, R6, 0x1f, RZ ;  /* 0x0000001f06067819 */ /* 0x000fe400000006ff */
[----:B0-----:R-:W-:-:S04]  /*cf90*/  LEA R4, R3, R0, 0x18 ;  /* 0x0000000003047211 */ /* 0x001fc800078ec0ff */
[----:B------:R-:W0:Y:S02]  /*cfa0*/  SYNCS.PHASECHK.TRANS64.TRYWAIT P0, [R4+URZ+0x32420], R6 ;  /* 0x03242006040075a7 */ /* 0x000e24000800017f */
[----:B0-----:R-:W-:Y:S05]  /*cfb0*/  @!P0 BRA `(.L_x_255) ;  /* 0x0000003800f88947 */ /* 0x001fea0003800000 */
.L_x_365:
[----:B------:R-:W-:Y:S05]  /*cfc0*/  BSYNC B0 ;  /* 0x0000000000007941 */ /* 0x000fea0003800000 */
.L_x_254:
[----:B------:R-:W-:-:S03]  /*cfd0*/  UMOV UR4, 0xffffffff ;  /* 0xffffffff00047882 */ /* 0x000fc60000000000 */
[----:B------:R-:W-:Y:S05]  /*cfe0*/  BRA.DIV UR4, `(.L_x_256) ;  /* 0x0000003e04007947 */ /* 0x000fea000b800000 */
[----:B------:R-:W1:Y:S02]  /*cff0*/  S2R R0, SR_TID.X ;  /* 0x0000000000007919 */ /* 0x000e640000002100 */
[----:B-1----:R-:W-:-:S04]  /*d000*/  SHF.R.U32.HI R0, RZ, 0x5, R0 ;  /* 0x00000005ff007819 */ /* 0x002fc80000011600 */
[----:B------:R-:W-:-:S05]  /*d010*/  LOP3.LUT R0, R0, 0x3, RZ, 0xc0, !PT ;  /* 0x0000000300007812 */ /* 0x000fca00078ec0ff */
[----:B------:R1:W3:Y:S02]  /*d020*/  SHFL.IDX PT, R14, R0, RZ, 0x1f ;  /* 0x00001fff000e7589 */ /* 0x0002e400000e0000 */
.L_x_368:
[----:B---3--:R-:W-:-:S13]  /*d030*/  ISETP.NE.AND P0, PT, R14, RZ, PT ;  /* 0x000000ff0e00720c */ /* 0x008fda0003f05270 */
[----:B------:R-:W-:Y:S05]  /*d040*/  @P0 BRA `(.L_x_184) ;  /* 0x0000000000900947 */ /* 0x000fea0003800000 */
[----:B------:R-:W-:-:S03]  /*d050*/  UMOV UR4, 0xffffffff ;  /* 0xffffffff00047882 */ /* 0x000fc60000000000 */
[----:B------:R-:W-:Y:S05]  /*d060*/  BRA.DIV UR4, `(.L_x_257) ;  /* 0x0000003e04147947 */ /* 0x000fea000b800000 */
[----:B------:R-:W-:-:S13]  /*d070*/  ELECT P6, URZ, PT ;  /* 0x00000000003f782f */ /* 0x000fda00038c0000 */
.L_x_371:
[----:B------:R-:W-:Y:S05]  /*d080*/  @!P6 BRA `(.L_x_184) ;  /* 0x000000000080e947 */ /* 0x000fea0003800000 */
[----:B-1----:R-:W3:Y:S02]  /*d090*/  LDL R0, [R1] ;  /* 0x0000000001007983 */ /* 0x002ee40000100800 */
[----:B---3--:R-:W-:-:S13]  /*d0a0*/  R2UR UR4, R0 ;  /* 0x00000000000472ca */ /* 0x008fda00000e0000 */
[----:B------:R-:W-:-:S06]  /*d0b0*/  ULOP3.LUT UR4, UR4, 0x2, URZ, 0xfc, !UPT ;  /* 0x0000000204047892 */ /* 0x000fcc000f8efc3f */
[----:B------:R-:W-:-:S05]  /*d0c0*/  IMAD.U32 R0, RZ, RZ, UR4 ;  /* 0x00000004ff007e24 */ /* 0x000fca000f8e00ff */
[----:B------:R-:W-:-:S13]  /*d0d0*/  ISETP.NE.AND P0, PT, R0, 0x3, PT ;  /* 0x000000030000780c */ /* 0x000fda0003f05270 */
[----:B------:R-:W-:Y:S05]  /*d0e0*/  @!P0 BRA `(.L_x_258) ;  /* 0x0000000000048947 */ /* 0x000fea0003800000 */
[----:B------:R-:W-:Y:S01]  /*d0f0*/  BPT.TRAP 0x1 ;  /* 0x000000040000795c */ /* 0x000fe20000300000 */
.L_x_258:
[C---:B------:R-:W-:Y:S01]  /*d100*/  IMAD R5, R17.reuse, 0x8, R4 ;  /* 0x0000000811057824 */ /* 0x040fe200078e0204 */
[----:B------:R-:W-:Y:S01]  /*d110*/  SHF.L.U32 R0, R26, 0x1f, RZ ;  /* 0x0000001f1a007819 */ /* 0x000fe200000006ff */
[----:B------:R-:W-:-:S03]  /*d120*/  VIADD R17, R17, 0x1 ;  /* 0x0000000111117836 */ /* 0x000fc60000000000 */
[----:B------:R-:W1:Y:S02]  /*d130*/  SYNCS.PHASECHK.TRANS64.TRYWAIT P1, [R5+URZ+0x32440], R0 ;  /* 0x03244000050075a7 */ /* 0x000e64000802017f */
[----:B------:R-:W-:-:S04]  /*d140*/  ISETP.NE.AND P2, PT, R17, 0x2, PT ;  /* 0x000000021100780c */ /* 0x000fc80003f45270 */
[----:B------:R-:W-:Y:S01]  /*d150*/  SEL R3, RZ, 0x1, P2 ;  /* 0x00000001ff037807 */ /* 0x000fe20001000000 */
[----:B-1----:R-:W-:Y:S08]  /*d160*/  @!P1 BRA `(.L_x_259) ;  /* 0x0000003800f49947 */ /* 0x002ff00003800000 */
.L_x_372:
[----:B------:R-:W-:Y:S02]  /*d170*/  SEL R17, R17, RZ, P2 ;  /* 0x000000ff11117207 */ /* 0x000fe40001000000 */
[----:B------:R-:W-:Y:S01]  /*d180*/  LOP3.LUT R2, R26, R3, RZ, 0x3c, !PT ;  /* 0x000000031a027212 */ /* 0x000fe200078e3cff */
[----:B------:R-:W-:Y:S06]  /*d190*/  @!P0 BRA `(.L_x_260) ;  /* 0x0000000000048947 */ /* 0x000fec0003800000 */
[----:B------:R-:W-:Y:S01]  /*d1a0*/  BPT.TRAP 0x1 ;  /* 0x000000040000795c */ /* 0x000fe20000300000 */
.L_x_260:
[----:B------:R-:W-:Y:S01]  /*d1b0*/  IMAD R17, R17, 0x8, R4 ;  /* 0x0000000811117824 */ /* 0x000fe200078e0204 */
[----:B------:R-:W-:-:S04]  /*d1c0*/  SHF.L.U32 R2, R2, 0x1f, RZ ;  /* 0x0000001f02027819 */ /* 0x000fc800000006ff */
[----:B------:R-:W3:Y:S02]  /*d1d0*/  SYNCS.PHASECHK.TRANS64.TRYWAIT P1, [R17+URZ+0x32440], R2 ;  /* 0x03244002110075a7 */ /* 0x000ee4000802017f */
[----:B---3--:R-:W-:Y:S05]  /*d1e0*/  @!P1 BRA `(.L_x_261) ;  /* 0x0000003800e89947 */ /* 0x008fea0003800000 */
.L_x_373:
[----:B------:R-:W-:Y:S05]  /*d1f0*/  @!P0 BRA `(.L_x_262) ;  /* 0x0000000000048947 */ /* 0x000fea0003800000 */
[----:B------:R-:W-:Y:S01]  /*d200*/  BPT.TRAP 0x1 ;  /* 0x000000040000795c */ /* 0x000fe20000300000 */
.L_x_262:
[----:B------:R-:W4:Y:S02]  /*d210*/  SYNCS.PHASECHK.TRANS64.TRYWAIT P1, [R5+URZ+0x32460], R0 ;  /* 0x03246000050075a7 */ /* 0x000f24000802017f */
[----:B----4-:R-:W-:Y:S05]  /*d220*/  @!P1 BRA `(.L_x_263) ;  /* 0x0000003800ec9947 */ /* 0x010fea0003800000 */
.L_x_374:
[----:B------:R-:W-:Y:S05]  /*d230*/  @!P0 BRA `(.L_x_264) ;  /* 0x0000000000048947 */ /* 0x000fea0003800000 */
[----:B------:R-:W-:Y:S01]  /*d240*/  BPT.TRAP 0x1 ;  /* 0x000000040000795c */ /* 0x000fe20000300000 */
.L_x_264:
[----:B------:R0:W0:Y:S02]  /*d250*/  SYNCS.PHASECHK.TRANS64.TRYWAIT P0, [R17+URZ+0x32460], R2 ;  /* 0x03246002110075a7 */ /* 0x000024000800017f */
[----:B0-----:R-:W-:Y:S05]  /*d260*/  @!P0 NANOSLEEP.SYNCS 0x989680 ;  /* 0x009896800000895d */ /* 0x001fea0003900000 */
[----:B------:R-:W0:Y:S02]  /*d270*/  @!P0 SYNCS.PHASECHK.TRANS64 P0, [R17+URZ+0x32460], R2 ;  /* 0x03246002110085a7 */ /* 0x000e24000800007f */
[----:B0-----:R-:W-:Y:S05]  /*d280*/  @!P0 BRA `(.L_x_264) ;  /* 0xfffffffc00f08947 */ /* 0x001fea000383ffff */
.L_x_184:
[----:B------:R-:W-:Y:S05]  /*d290*/  BSYNC B6 ;  /* 0x0000000000067941 */ /* 0x000fea0003800000 */
.L_x_181:
[----:B------:R-:W-:Y:S05]  /*d2a0*/  EXIT ;  /* 0x000000000000794d */ /* 0x000fea0003800000 */
.L_x_188:
[----:B------:R-:W-:-:S13]  /*d2b0*/  R2UR UR4, R16 ;  /* 0x00000000100472ca */ /* 0x000fda00000e0000 */
[----:B-1----:R-:W-:-:S04]  /*d2c0*/  IMAD.U32 R3, RZ, RZ, UR4 ;  /* 0x00000004ff037e24 */ /* 0x002fc8000f8e00ff */
[----:B------:R1:W2:Y:S03]  /*d2d0*/  SYNCS.PHASECHK.TRANS64.TRYWAIT P0, [R3+URZ+0x32400], R0 ;  /* 0x03240000030075a7 */ /* 0x0002a6000800017f */
[----:B--2---:R-:W-:Y:S05]  /*d2e0*/  @!P0 NANOSLEEP.SYNCS 0x989680 ;  /* 0x009896800000895d */ /* 0x004fea0003900000 */
[----:B------:R-:W2:Y:S02]  /*d2f0*/  @!P0 SYNCS.PHASECHK.TRANS64 P0, [R3+URZ+0x32400], R0 ;  /* 0x03240000030085a7 */ /* 0x000ea4000800007f */
[----:B--2---:R-:W-:Y:S05]  /*d300*/  @!P0 BRA `(.L_x_188) ;  /* 0xfffffffc00e88947 */ /* 0x004fea000383ffff */
[----:B------:R-:W-:Y:S05]  /*d310*/  BRA `(.L_x_265) ;  /* 0xffffff4000687947 */ /* 0x000fea000383ffff */
.L_x_192:
[----:B------:R-:W-:-:S13]  /*d320*/  R2UR UR4, R16 ;  /* 0x00000000100472ca */ /* 0x000fda00000e0000 */
[----:B-1----:R-:W-:-:S04]  /*d330*/  MOV R3, UR4 ;  /* 0x0000000400037c02 */ /* 0x002fc80008000f00 */
[----:B------:R1:W2:Y:S03]  /*d340*/  SYNCS.PHASECHK.TRANS64.TRYWAIT P1, [R3+URZ+0x32430], R0 ;  /* 0x03243000030075a7 */ /* 0x0002a6000802017f */
[----:B--2---:R-:W-:Y:S05]  /*d350*/  @!P1 NANOSLEEP.SYNCS 0x989680 ;  /* 0x009896800000995d */ /* 0x004fea0003900000 */
[----:B------:R-:W2:Y:S02]  /*d360*/  @!P1 SYNCS.PHASECHK.TRANS64 P1, [R3+URZ+0x32430], R0 ;  /* 0x03243000030095a7 */ /* 0x000ea4000802007f */
[----:B--2---:R-:W-:Y:S05]  /*d370*/  @!P1 BRA `(.L_x_192) ;  /* 0xfffffffc00e89947 */ /* 0x004fea000383ffff */
[----:B------:R-:W-:Y:S05]  /*d380*/  BRA `(.L_x_191) ;  /* 0xffffff4000907947 */ /* 0x000fea000383ffff */
.L_x_193:
[----:B------:R-:W-:-:S13]  /*d390*/  R2UR UR4, R16 ;  /* 0x00000000100472ca */ /* 0x000fda00000e0000 */
[----:B-1----:R-:W-:-:S04]  /*d3a0*/  IMAD.U32 R3, RZ, RZ, UR4 ;  /* 0x00000004ff037e24 */ /* 0x002fc8000f8e00ff */
[----:B------:R1:W2:Y:S03]  /*d3b0*/  SYNCS.PHASECHK.TRANS64.TRYWAIT P1, [R3+URZ+0x32410], R0 ;  /* 0x03241000030075a7 */ /* 0x0002a6000802017f */
[----:B--2---:R-:W-:Y:S05]  /*d3c0*/  @!P1 NANOSLEEP.SYNCS 0x989680 ;  /* 0x009896800000995d */ /* 0x004fea0003900000 */
[----:B------:R-:W2:Y:S02]  /*d3d0*/  @!P1 SYNCS.PHASECHK.TRANS64 P1, [R3+URZ+0x32410], R0 ;  /* 0x03241000030095a7 */ /* 0x000ea4000802007f */
[----:B--2---:R-:W-:Y:S05]  /*d3e0*/  @!P1 BRA `(.L_x_193) ;  /* 0xfffffffc00e89947 */ /* 0x004fea000383ffff */
[----:B------:R-:W-:Y:S05]  /*d3f0*/  BRA `(.L_x_266) ;  /* 0xffffff4400547947 */ /* 0x000fea000383ffff */
.L_x_197:
[----:B------:R-:W-:-:S13]  /*d400*/  R2UR UR4, R16 ;  /* 0x00000000100472ca */ /* 0x000fda00000e0000 */
[----:B-1----:R-:W-:-:S04]  /*d410*/  IMAD.U32 R3, RZ, RZ, UR4 ;  /* 0x00000004ff037e24 */ /* 0x002fc8000f8e00ff */
[----:B------:R1:W3:Y:S03]  /*d420*/  SYNCS.PHASECHK.TRANS64.TRYWAIT P1, [R3+URZ+0x32450], R0 ;  /* 0x03245000030075a7 */ /* 0x0002e6000802017f */
[----:B---3--:R-:W-:Y:S05]  /*d430*/  @!P1 NANOSLEEP.SYNCS 0x989680 ;  /* 0x009896800000995d */ /* 0x008fea0003900000 */
[----:B------:R-:W3:Y:S02]  /*d440*/  @!P1 SYNCS.PHASECHK.TRANS64 P1, [R3+URZ+0x32450], R0 ;  /* 0x03245000030095a7 */ /* 0x000ee4000802007f */
[----:B---3--:R-:W-:Y:S05]  /*d450*/  @!P1 BRA `(.L_x_197) ;  /* 0xfffffffc00e89947 */ /* 0x008fea000383ffff */
[----:B------:R-:W-:Y:S05]  /*d460*/  BRA `(.L_x_196) ;  /* 0xffffff4400607947 */ /* 0x000fea000383ffff */
.L_x_204:
[----:B-1----:R-:W-:-:S04]  /*d470*/  IMAD.U32 R153, RZ, RZ, UR60 ;  /* 0x0000003cff997e24 */ /* 0x002fc8000f8e00ff */
[----:B------:R1:W2:Y:S03]  /*d480*/  SYNCS.PHASECHK.TRANS64.TRYWAIT P2, [R153+URZ+0x32430], R0 ;  /* 0x03243000990075a7 */ /* 0x0002a6000804017f */
[----:B--2---:R-:W-:Y:S05]  /*d490*/  @!P2 NANOSLEEP.SYNCS 0x989680 ;  /* 0x009896800000a95d */ /* 0x004fea0003900000 */
[----:B------:R-:W2:Y:S02]  /*d4a0*/  @!P2 SYNCS.PHASECHK.TRANS64 P2, [R153+URZ+0x32430], R0 ;  /* 0x032430009900a5a7 */ /* 0x000ea4000804007f */
[----:B--2---:R-:W-:Y:S05]  /*d4b0*/  @!P2 BRA `(.L_x_204) ;  /* 0xfffffffc00eca947 */ /* 0x004fea000383ffff */
[----:B------:R-:W-:Y:S05]  /*d4c0*/  BRA `(.L_x_203) ;  /* 0xffffff64008c7947 */ /* 0x000fea000383ffff */
.L_x_208:
[----:B--2---:R-:W-:-:S04]  /*d4d0*/  IMAD.U32 R203, RZ, RZ, UR60 ;  /* 0x0000003cffcb7e24 */ /* 0x004fc8000f8e00ff */
[----:B------:R2:W3:Y:S03]  /*d4e0*/  SYNCS.PHASECHK.TRANS64.TRYWAIT P2, [R203+URZ+0x32450], R0 ;  /* 0x03245000cb0075a7 */ /* 0x0004e6000804017f */
[----:B---3--:R-:W-:Y:S05]  /*d4f0*/  @!P2 NANOSLEEP.SYNCS 0x989680 ;  /* 0x009896800000a95d */ /* 0x008fea0003900000 */
[----:B------:R-:W3:Y:S02]  /*d500*/  @!P2 SYNCS.PHASECHK.TRANS64 P2, [R203+URZ+0x32450], R0 ;  /* 0x03245000cb00a5a7 */ /* 0x000ee4000804007f */
[----:B---3--:R-:W-:Y:S05]  /*d510*/  @!P2 BRA `(.L_x_208) ;  /* 0xfffffffc00eca947 */ /* 0x008fea000383ffff */
[----:B------:R-:W-:Y:S05]  /*d520*/  BRA `(.L_x_207) ;  /* 0xffffff6800587947 */ /* 0x000fea000383ffff */
.L_x_222:
[----:B------:R-:W-:Y:S01]  /*d530*/  IMAD.MOV.U32 R13, RZ, RZ, R18 ;  /* 0x000000ffff0d7224 */ /* 0x000fe200078e0012 */
[----:B------:R-:W-:Y:S01]  /*d540*/  MOV R12, RZ ;  /* 0x000000ff000c7202 */ /* 0x000fe20000000f00 */
[----:B------:R-:W-:Y:S02]  /*d550*/  IMAD.MOV.U32 R11, RZ, RZ, 0x1f ;  /* 0x0000001fff0b7424 */ /* 0x000fe400078e00ff */
[----:B------:R-:W-:-:S07]  /*d560*/  IMAD.MOV.U32 R15, RZ, RZ, -0x1 ;  /* 0xffffffffff0f7424 */ /* 0x000fce00078e00ff */
[----:B-----5:R-:W-:Y:S05]  /*d570*/  WARPSYNC.COLLECTIVE R15, `(.L_x_267) ;  /* 0x000000000f087348 */ /* 0x020fea0003c00000 */
[----:B------:R0:W1:Y:S02]  /*d580*/  SHFL.IDX P6, R14, R13, R12, R11 ;  /* 0x0000000c0d0e7389 */ /* 0x00006400000c000b */
[----:B01---5:R-:W-:Y:S01]  /*d590*/  ENDCOLLECTIVE ;  /* 0x000000000000791b */ /* 0x023fe20003800000 */
.L_x_267:
[----:B------:R-:W-:Y:S05]  /*d5a0*/  BRA `(.L_x_268) ;  /* 0xffffffc400887947 */ /* 0x000fea000383ffff */
.L_x_224:
[----:B0-----:R-:W-:-:S04]  /*d5b0*/  IMAD.U32 R3, RZ, RZ, UR42 ;  /* 0x0000002aff037e24 */ /* 0x001fc8000f8e00ff */
[----:B------:R0:W1:Y:S03]  /*d5c0*/  SYNCS.PHASECHK.TRANS64.TRYWAIT P0, [R3+URZ+0x32440], R2 ;  /* 0x03244002030075a7 */ /* 0x000066000800017f */
[----:B-1----:R-:W-:Y:S05]  /*d5d0*/  @!P0 NANOSLEEP.SYNCS 0x989680 ;  /* 0x009896800000895d */ /* 0x002fea0003900000 */
[----:B------:R-:W1:Y:S02]  /*d5e0*/  @!P0 SYNCS.PHASECHK.TRANS64 P0, [R3+URZ+0x32440], R2 ;  /* 0x03244002030085a7 */ /* 0x000e64000800007f */
[----:B-1----:R-:W-:Y:S05]  /*d5f0*/  @!P0 BRA `(.L_x_224) ;  /* 0xfffffffc00ec8947 */ /* 0x002fea000383ffff */
[----:B------:R-:W-:Y:S05]  /*d600*/  BRA `(.L_x_269) ;  /* 0xffffffc400cc7947 */ /* 0x000fea000383ffff */
.L_x_225:
        /* <DEDUP_REMOVED lines=8> */
.L_x_271:
[----:B------:R-:W-:Y:S05]  /*d690*/  BSYNC B0 ;  /* 0x0000000000007941 */ /* 0x000fea0003800000 */
.L_x_270:
[----:B------:R-:W-:Y:S01]  /*d6a0*/  IMAD.MOV.U32 R13, RZ, RZ, R4 ;  /* 0x000000ffff0d7224 */ /* 0x000fe200078e0004 */
[----:B------:R-:W-:Y:S01]  /*d6b0*/  MOV R15, 0xffffffff ;  /* 0xffffffff000f7802 */ /* 0x000fe20000000f00 */
[----:B------:R-:W-:Y:S01]  /*d6c0*/  IMAD.MOV.U32 R12, RZ, RZ, RZ ;  /* 0x000000ffff0c7224 */ /* 0x000fe200078e00ff */
[----:B------:R-:W-:Y:S01]  /*d6d0*/  @P0 LEA R7, R28, UR42, 0x1 ;  /* 0x0000002a1c070c11 */ /* 0x000fe2000f8e08ff */
[----:B------:R-:W-:Y:S02]  /*d6e0*/  IMAD.MOV.U32 R11, RZ, RZ, 0x181f ;  /* 0x0000181fff0b7424 */ /* 0x000fe400078e00ff */
[----:B------:R-:W-:-:S07]  /*d6f0*/  IMAD.MOV.U32 R0, RZ, RZ, R14 ;  /* 0x000000ffff007224 */ /* 0x000fce00078e000e */
[----:B------:R-:W-:Y:S05]  /*d700*/  WARPSYNC.COLLECTIVE R15, `(.L_x_272) ;  /* 0x000000000f087348 */ /* 0x000fea0003c00000 */
[----:B------:R0:W1:Y:S02]  /*d710*/  SHFL.IDX P6, R14, R13, R12, R11 ;  /* 0x0000000c0d0e7389 */ /* 0x00006400000c000b */
[----:B01----:R-:W-:Y:S01]  /*d720*/  ENDCOLLECTIVE ;  /* 0x000000000000791b */ /* 0x003fe20003800000 */
.L_x_272:
[----:B------:R-:W-:Y:S02]  /*d730*/  IMAD.MOV.U32 R13, RZ, RZ, R5 ;  /* 0x000000ffff0d7224 */ /* 0x000fe400078e0005 */
[----:B------:R-:W-:Y:S01]  /*d740*/  IMAD.MOV.U32 R12, RZ, RZ, 0x1 ;  /* 0x00000001ff0c7424 */ /* 0x000fe200078e00ff */
[----:B------:R-:W-:-:S13]  /*d750*/  @P0 LEA R2, P1, R22, R14, 0x1 ;  /* 0x0000000e16020211 */ /* 0x000fda00078208ff */
[----:B------:R-:W-:Y:S05]  /*d760*/  WARPSYNC.COLLECTIVE R15, `(.L_x_273) ;  /* 0x000000000f087348 */ /* 0x000fea0003c00000 */
[----:B------:R0:W1:Y:S02]  /*d770*/  SHFL.IDX P6, R14, R13, R12, R11 ;  /* 0x0000000c0d0e7389 */ /* 0x00006400000c000b */
[----:B01----:R-:W-:Y:S01]  /*d780*/  ENDCOLLECTIVE ;  /* 0x000000000000791b */ /* 0x003fe20003800000 */
.L_x_273:
        /* <DEDUP_REMOVED lines=12> */
.L_x_274:
[----:B------:R-:W-:Y:S02]  /*d850*/  IMAD.MOV.U32 R13, RZ, RZ, R5 ;  /* 0x000000ffff0d7224 */ /* 0x000fe400078e0005 */
[----:B------:R-:W-:Y:S01]  /*d860*/  IMAD.MOV.U32 R12, RZ, RZ, 0x2 ;  /* 0x00000002ff0c7424 */ /* 0x000fe200078e00ff */
[----:B------:R-:W-:-:S13]  /*d870*/  @P0 LEA R2, P1, R22, R14, 0x1 ;  /* 0x0000000e16020211 */ /* 0x000fda00078208ff */
[----:B------:R-:W-:Y:S05]  /*d880*/  WARPSYNC.COLLECTIVE R15, `(.L_x_275) ;  /* 0x000000000f087348 */ /* 0x000fea0003c00000 */
[----:B------:R0:W1:Y:S02]  /*d890*/  SHFL.IDX P6, R14, R13, R12, R11 ;  /* 0x0000000c0d0e7389 */ /* 0x00006400000c000b */
[----:B01----:R-:W-:Y:S01]  /*d8a0*/  ENDCOLLECTIVE ;  /* 0x000000000000791b */ /* 0x003fe20003800000 */
.L_x_275:
[----:B------:R-:W-:-:S05]  /*d8b0*/  @P0 IADD3.X R3, RZ, R0, RZ, P1, !PT ;  /* 0x00000000ff030210 */ /* 0x000fca0000ffe4ff */
        /* <DEDUP_REMOVED lines=11> */
.L_x_276:
[----:B------:R-:W-:Y:S01]  /*d970*/  MOV R13, R5 ;  /* 0x00000005000d7202 */ /* 0x000fe20000000f00 */
[----:B------:R-:W-:Y:S01]  /*d980*/  IMAD.MOV.U32 R12, RZ, RZ, 0x3 ;  /* 0x00000003ff0c7424 */ /* 0x000fe200078e00ff */
[----:B------:R-:W-:-:S13]  /*d990*/  @P0 LEA R2, P1, R22, R14, 0x1 ;  /* 0x0000000e16020211 */ /* 0x000fda00078208ff */
[----:B------:R-:W-:Y:S05]  /*d9a0*/  WARPSYNC.COLLECTIVE R15, `(.L_x_277) ;  /* 0x000000000f087348 */ /* 0x000fea0003c00000 */
[----:B------:R0:W1:Y:S02]  /*d9b0*/  SHFL.IDX P6, R14, R13, R12, R11 ;  /* 0x0000000c0d0e7389 */ /* 0x00006400000c000b */
[----:B01----:R-:W-:Y:S01]  /*d9c0*/  ENDCOLLECTIVE ;  /* 0x000000000000791b */ /* 0x003fe20003800000 */
.L_x_277:
        /* <DEDUP_REMOVED lines=12> */
.L_x_278:
[----:B------:R-:W-:Y:S01]  /*da90*/  IMAD.MOV.U32 R13, RZ, RZ, R5 ;  /* 0x000000ffff0d7224 */ /* 0x000fe200078e0005 */
[----:B------:R-:W-:Y:S02]  /*daa0*/  MOV R12, 0x4 ;  /* 0x00000004000c7802 */ /* 0x000fe40000000f00 */
[----:B------:R-:W-:-:S13]  /*dab0*/  @P0 LEA R2, P1, R22, R14, 0x1 ;  /* 0x0000000e16020211 */ /* 0x000fda00078208ff */
[----:B------:R-:W-:Y:S05]  /*dac0*/  WARPSYNC.COLLECTIVE R15, `(.L_x_279) ;  /* 0x000000000f087348 */ /* 0x000fea0003c00000 */
[----:B------:R0:W1:Y:S02]  /*dad0*/  SHFL.IDX P6, R14, R13, R12, R11 ;  /* 0x0000000c0d0e7389 */ /* 0x00006400000c000b */
[----:B01----:R-:W-:Y:S01]  /*dae0*/  ENDCOLLECTIVE ;  /* 0x000000000000791b */ /* 0x003fe20003800000 */
.L_x_279:
        /* <DEDUP_REMOVED lines=12> */
.L_x_280:
[----:B------:R-:W-:Y:S02]  /*dbb0*/  IMAD.MOV.U32 R13, RZ, RZ, R5 ;  /* 0x000000ffff0d7224 */ /* 0x000fe400078e0005 */
[----:B------:R-:W-:Y:S01]  /*dbc0*/  IMAD.MOV.U32 R12, RZ, RZ, 0x5 ;  /* 0x00000005ff0c7424 */ /* 0x000fe200078e00ff */
[----:B------:R-:W-:-:S13]  /*dbd0*/  @P0 LEA R2, P1, R22, R14, 0x1 ;  /* 0x0000000e16020211 */ /* 0x000fda00078208ff */
[----:B------:R-:W-:Y:S05]  /*dbe0*/  WARPSYNC.COLLECTIVE R15, `(.L_x_281) ;  /* 0x000000000f087348 */ /* 0x000fea0003c00000 */
[----:B------:R0:W1:Y:S02]  /*dbf0*/  SHFL.IDX P6, R14, R13, R12, R11 ;  /* 0x0000000c0d0e7389 */ /* 0x00006400000c000b */
[----:B01----:R-:W-:Y:S01]  /*dc00*/  ENDCOLLECTIVE ;  /* 0x000000000000791b */ /* 0x003fe20003800000 */
.L_x_281:
[----:B------:R-:W-:-:S05]  /*dc10*/  @P0 IMAD.X R3, RZ, RZ, R0, P1 ;  /* 0x000000ffff030224 */ /* 0x000fca00008e0600 */
[----:B------:R-:W-:Y:S01]  /*dc20*/  @!PT LDS RZ, [RZ] ;  /* 0x00000000fffff984 */ /* 0x000fe20000000800 */
[----:B------:R-:W-:Y:S01]  /*dc30*/  @!PT LDS RZ, [RZ] ;  /* 0x00000000fffff984 */ /* 0x000fe20000000800 */
[----:B------:R-:W-:Y:S01]  /*dc40*/  @!PT LDS RZ, [RZ] ;  /* 0x00000000fffff984 */ /* 0x000fe20000000800 */
[----:B------:R0:W-:Y:S01]  /*dc50*/  @P0 LDGSTS.E.BYPASS.LTC128B.128 [R7+0x1e400], desc[UR36][R2.64], !P2 ;  /* 0x1e40000002070fae */ /* 0x0001e2000d101d64 */
[----:B------:R-:W-:Y:S01]  /*dc60*/  IMAD.MOV.U32 R13, RZ, RZ, R4 ;  /* 0x000000ffff0d7224 */ /* 0x000fe200078e0004 */
[----:B------:R-:W-:-:S07]  /*dc70*/  MOV R0, R14 ;  /* 0x0000000e00007202 */ /* 0x000fce0000000f00 */
[----:B0-----:R-:W-:Y:S05]  /*dc80*/  WARPSYNC.COLLECTIVE R15, `(.L_x_282) ;  /* 0x000000000f087348 */ /* 0x001fea0003c00000 */
[----:B------:R1:W2:Y:S02]  /*dc90*/  SHFL.IDX P6, R14, R13, R12, R11 ;  /* 0x0000000c0d0e7389 */ /* 0x0002a400000c000b */
[----:B012---:R-:W-:Y:S01]  /*dca0*/  ENDCOLLECTIVE ;  /* 0x000000000000791b */ /* 0x007fe20003800000 */
.L_x_282:
[----:B------:R-:W-:Y:S05]  /*dcb0*/  BRA `(.L_x_283) ;  /* 0xffffffc400407947 */ /* 0x000fea000383ffff */
.L_x_228:
[----:B------:R-:W-:Y:S01]  /*dcc0*/  IMAD.MOV.U32 R13, RZ, RZ, R4 ;  /* 0x000000ffff0d7224 */ /* 0x000fe200078e0004 */
[----:B------:R-:W-:Y:S01]  /*dcd0*/  LOP3.LUT R16, R16, 0xffffefff, RZ, 0xc0, !PT ;  /* 0xffffefff10107812 */ /* 0x000fe200078ec0ff */
[----:B------:R-:W-:Y:S02]  /*dce0*/  IMAD.MOV.U32 R12, RZ, RZ, RZ ;  /* 0x000000ffff0c7224 */ /* 0x000fe400078e00ff */
[----:B------:R-:W-:Y:S02]  /*dcf0*/  IMAD.MOV.U32 R11, RZ, RZ, 0x181f ;  /* 0x0000181fff0b7424 */ /* 0x000fe400078e00ff */
[----:B------:R-:W-:-:S07]  /*dd00*/  IMAD.MOV.U32 R15, RZ, RZ, -0x1 ;  /* 0xffffffffff0f7424 */ /* 0x000fce00078e00ff */
[----:B------:R-:W-:Y:S05]  /*dd10*/  WARPSYNC.COLLECTIVE R15, `(.L_x_284) ;  /* 0x000000000f087348 */ /* 0x000fea0003c00000 */
[----:B------:R0:W1:Y:S02]  /*dd20*/  SHFL.IDX P6, R14, R13, R12, R11 ;  /* 0x0000000c0d0e7389 */ /* 0x00006400000c000b */
[----:B01----:R-:W-:Y:S01]  /*dd30*/  ENDCOLLECTIVE ;  /* 0x000000000000791b */ /* 0x003fe20003800000 */
.L_x_284:
[----:B------:R-:W-:Y:S01]  /*dd40*/  IMAD.MOV.U32 R13, RZ, RZ, R0 ;  /* 0x000000ffff0d7224 */ /* 0x000fe200078e0000 */
[----:B------:R-:W-:-:S07]  /*dd50*/  MOV R3, R14 ;  /* 0x0000000e00037202 */ /* 0x000fce0000000f00 */
[----:B------:R-:W-:Y:S05]  /*dd60*/  WARPSYNC.COLLECTIVE R15, `(.L_x_285) ;  /* 0x000000000f087348 */ /* 0x000fea0003c00000 */
[----:B------:R0:W1:Y:S02]  /*dd70*/  SHFL.IDX P6, R14, R13, R12, R11 ;  /* 0x0000000c0d0e7389 */ /* 0x00006400000c000b */
[----:B01----:R-:W-:Y:S01]  /*dd80*/  ENDCOLLECTIVE ;  /* 0x000000000000791b */ /* 0x003fe20003800000 */
.L_x_285:
[----:B------:R-:W-:Y:S02]  /*dd90*/  ULDC UR4, c[0x0][0x288] ;  /* 0x0000a20000047ab9 */ /* 0x000fe40000000800 */
[----:B------:R-:W-:Y:S02]  /*dda0*/  IMAD R5, R6, UR4, RZ ;  /* 0x0000000406057c24 */ /* 0x000fe4000f8e02ff */
[----:B------:R-:W-:-:S04]  /*ddb0*/  IMAD R6, R36, 0x80, R37 ;  /* 0x0000008024067824 */ /* 0x000fc800078e0225 */
[C---:B------:R-:W-:Y:S01]  /*ddc0*/  VIADD R8, R6.reuse, 0x10 ;  /* 0x0000001006087836 */ /* 0x040fe20000000000 */
[----:B------:R-:W-:Y:S01]  /*ddd0*/  ISETP.GE.AND P2, PT, R6, R5, PT ;  /* 0x000000050600720c */ /* 0x000fe20003f46270 */
[----:B------:R-:W-:Y:S01]  /*dde0*/  IMAD.MOV.U32 R13, RZ, RZ, R4 ;  /* 0x000000ffff0d7224 */ /* 0x000fe200078e0004 */
[----:B------:R-:W-:-:S11]  /*ddf0*/  MOV R12, 0x1 ;  /* 0x00000001000c7802 */ /* 0x000fd60000000f00 */
[----:B------:R-:W-:Y:S02]  /*de00*/  @!P2 LEA R9, R28, UR42, 0x1 ;  /* 0x0000002a1c09ac11 */ /* 0x000fe4000f8e08ff */
[----:B------:R-:W-:-:S13]  /*de10*/  @!P2 LEA R2, P1, R22, R14, 0x1 ;  /* 0x0000000e1602a211 */ /* 0x000fda00078208ff */
[----:B------:R-:W-:Y:S05]  /*de20*/  WARPSYNC.COLLECTIVE R15, `(.L_x_286) ;  /* 0x000000000f087348 */ /* 0x000fea0003c00000 */
[----:B------:R0:W1:Y:S02]  /*de30*/  SHFL.IDX P6, R14, R13, R12, R11 ;  /* 0x0000000c0d0e7389 */ /* 0x00006400000c000b */
[----:B01----:R-:W-:Y:S01]  /*de40*/  ENDCOLLECTIVE ;  /* 0x000000000000791b */ /* 0x003fe20003800000 */
.L_x_286:
[----:B------:R-:W-:Y:S01]  /*de50*/  @P2 LOP3.LUT R16, R16, 0x1000, RZ, 0xfc, !PT ;  /* 0x0000100010102812 */ /* 0x000fe200078efcff */
[----:B------:R-:W-:-:S03]  /*de60*/  @!P2 IMAD.X R3, RZ, RZ, R3, P1 ;  /* 0x000000ffff03a224 */ /* 0x000fc600008e0603 */
[----:B------:R-:W-:Y:S02]  /*de70*/  LOP3.LUT R16, R16, 0xfffff7ff, RZ, 0xc0, !PT ;  /* 0xfffff7ff10107812 */ /* 0x000fe400078ec0ff */
        /* <DEDUP_REMOVED lines=8> */
[----:B------:R-:W-:Y:S01]  /*df00*/  IMAD.MOV.U32 R7, RZ, RZ, R14 ;  /* 0x000000ffff077224 */ /* 0x000fe200078e000e */
[----:B0-----:R-:W-:-:S07]  /*df10*/  @P2 LOP3.LUT R16, R16, 0x800, RZ, 0xfc, !PT ;  /* 0x0000080010102812 */ /* 0x001fce00078efcff */
[----:B------:R-:W-:Y:S05]  /*df20*/  WARPSYNC.COLLECTIVE R15, `(.L_x_287) ;  /* 0x000000000f087348 */ /* 0x000fea0003c00000 */
[----:B------:R0:W1:Y:S02]  /*df30*/  SHFL.IDX P6, R14, R13, R12, R11 ;  /* 0x0000000c0d0e7389 */ /* 0x00006400000c000b */
[----:B01----:R-:W-:Y:S01]  /*df40*/  ENDCOLLECTIVE ;  /* 0x000000000000791b */ /* 0x003fe20003800000 */
.L_x_287:
[----:B------:R-:W-:Y:S01]  /*df50*/  LOP3.LUT R16, R16, 0xfffffbff, RZ, 0xc0, !PT ;  /* 0xfffffbff10107812 */ /* 0x000fe200078ec0ff */
[----:B------:R-:W-:Y:S01]  /*df60*/  IMAD.MOV.U32 R13, RZ, RZ, R4 ;  /* 0x000000ffff0d7224 */ /* 0x000fe200078e0004 */
[----:B------:R-:W-:-:S05]  /*df70*/  @!P2 LEA R12, P1, R22, R14, 0x1 ;  /* 0x0000000e160ca211 */ /* 0x000fca00078208ff */
[----:B------:R-:W-:Y:S02]  /*df80*/  @!P2 IMAD.X R11, RZ, RZ, R7, P1 ;  /* 0x000000ffff0ba224 */ /* 0x000fe400008e0607 */
[----:B------:R-:W-:Y:S02]  /*df90*/  @!P2 IMAD.MOV.U32 R2, RZ, RZ, R12 ;  /* 0x000000ffff02a224 */ /* 0x000fe400078e000c */
[----:B------:R-:W-:Y:S02]  /*dfa0*/  @!P2 IMAD.MOV.U32 R3, RZ, RZ, R11 ;  /* 0x000000ffff03a224 */ /* 0x000fe400078e000b */
[----:B------:R-:W-:Y:S02]  /*dfb0*/  IMAD.MOV.U32 R12, RZ, RZ, 0x2 ;  /* 0x00000002ff0c7424 */ /* 0x000fe400078e00ff */
[----:B------:R-:W-:Y:S01]  /*dfc0*/  IMAD.MOV.U32 R11, RZ, RZ, 0x181f ;  /* 0x0000181fff0b7424 */ /* 0x000fe200078e00ff */
[----:B------:R-:W-:Y:S01]  /*dfd0*/  @!PT LDS RZ, [RZ] ;  /* 0x00000000fffff984 */ /* 0x000fe20000000800 */
[----:B------:R-:W-:Y:S01]  /*dfe0*/  @!PT LDS RZ, [RZ] ;  /* 0x00000000fffff984 */ /* 0x000fe20000000800 */
[----:B------:R-:W-:Y:S01]  /*dff0*/  @!PT LDS RZ, [RZ] ;  /* 0x00000000fffff984 */ /* 0x000fe20000000800 */
[----:B------:R0:W-:Y:S01]  /*e000*/  @!P2 LDGSTS.E.BYPASS.LTC128B.128 [R21+0x18c00], desc[UR36][R2.64], !P0 ;  /* 0x18c000000215afae */ /* 0x0001e2000c101d64 */
[----:B------:R-:W-:Y:S01]  /*e010*/  ISETP.GE.AND P2, PT, R8, R5, PT ;  /* 0x000000050800720c */ /* 0x000fe20003f46270 */
[----:B------:R-:W-:-:S12]  /*e020*/  VIADD R8, R6, 0x30 ;  /* 0x0000003006087836 */ /* 0x000fd80000000000 */
[----:B0-----:R-:W-:Y:S05]  /*e030*/  WARPSYNC.COLLECTIVE R15, `(.L_x_288) ;  /* 0x000000000f087348 */ /* 0x001fea0003c00000 */
[----:B------:R1:W2:Y:S02]  /*e040*/  SHFL.IDX P6, R14, R13, R12, R11 ;  /* 0x0000000c0d0e7389 */ /* 0x0002a400000c000b */
[----:B012---:R-:W-:Y:S01]  /*e050*/  ENDCOLLECTIVE ;  /* 0x000000000000791b */ /* 0x007fe20003800000 */
.L_x_288:
[----:B------:R-:W-:Y:S02]  /*e060*/  @!P2 LEA R21, R28, UR42, 0x1 ;  /* 0x0000002a1c15ac11 */ /* 0x000fe4000f8e08ff */
[----:B------:R-:W-:Y:S01]  /*e070*/  @P2 LOP3.LUT R16, R16, 0x400, RZ, 0xfc, !PT ;  /* 0x0000040010102812 */ /* 0x000fe200078efcff */
[----:B------:R-:W-:-:S03]  /*e080*/  IMAD.MOV.U32 R13, RZ, RZ, R0 ;  /* 0x000000ffff0d7224 */ /* 0x000fc600078e0000 */
[----:B------:R-:W-:Y:S01]  /*e090*/  LOP3.LUT R16, R16, 0xfffffdff, RZ, 0xc0, !PT ;  /* 0xfffffdff10107812 */ /* 0x000fe200078ec0ff */
[----:B------:R-:W-:-:S07]  /*e0a0*/  IMAD.MOV.U32 R20, RZ, RZ, R14 ;  /* 0x000000ffff147224 */ /* 0x000fce00078e000e */
[----:B------:R-:W-:Y:S05]  /*e0b0*/  WARPSYNC.COLLECTIVE R15, `(.L_x_289) ;  /* 0x000000000f087348 */ /* 0x000fea0003c00000 */
[----:B------:R0:W1:Y:S02]  /*e0c0*/  SHFL.IDX P6, R14, R13, R12, R11 ;  /* 0x0000000c0d0e7389 */ /* 0x00006400000c000b */
[----:B01----:R-:W-:Y:S01]  /*e0d0*/  ENDCOLLECTIVE ;  /* 0x000000000000791b */ /* 0x003fe20003800000 */
.L_x_289:
[----:B------:R-:W-:Y:S02]  /*e0e0*/  IMAD.MOV.U32 R13, RZ, RZ, R4 ;  /* 0x000000ffff0d7224 */ /* 0x000fe400078e0004 */
[----:B------:R-:W-:Y:S01]  /*e0f0*/  IMAD.MOV.U32 R12, RZ, RZ, 0x3 ;  /* 0x00000003ff0c7424 */ /* 0x000fe200078e00ff */
[----:B------:R-:W-:-:S04]  /*e100*/  @!P2 LEA R15, P1, R22, R14, 0x1 ;  /* 0x0000000e160fa211 */ /* 0x000fc800078208ff */
[----:B------:R-:W-:Y:S01]  /*e110*/  @!P2 IADD3.X R20, RZ, R20, RZ, P1, !PT ;  /* 0x00000014ff14a210 */ /* 0x000fe20000ffe4ff */
[----:B------:R-:W-:Y:S01]  /*e120*/  @!P2 IMAD.MOV.U32 R2, RZ, RZ, R15 ;  /* 0x000000ffff02a224 */ /* 0x000fe200078e000f */
[----:B------:R-:W-:-:S03]  /*e130*/  MOV R15, 0xffffffff ;  /* 0xffffffff000f7802 */ /* 0x000fc60000000f00 */
[----:B------:R-:W-:-:S07]  /*e140*/  @!P2 IMAD.MOV.U32 R3, RZ, RZ, R20 ;  /* 0x000000ffff03a224 */ /* 0x000fce00078e0014 */
[----:B------:R-:W-:Y:S05]  /*e150*/  WARPSYNC.COLLECTIVE R15, `(.L_x_290) ;  /* 0x000000000f087348 */ /* 0x000fea0003c00000 */
[----:B------:R0:W1:Y:S02]  /*e160*/  SHFL.IDX P6, R14, R13, R12, R11 ;  /* 0x0000000c0d0e7389 */ /* 0x00006400000c000b */
[----:B01----:R-:W-:Y:S01]  /*e170*/  ENDCOLLECTIVE ;  /* 0x000000000000791b */ /* 0x003fe20003800000 */
.L_x_290:
[----:B------:R-:W-:Y:S01]  /*e180*/  @!PT LDS RZ, [RZ] ;  /* 0x00000000fffff984 */ /* 0x000fe20000000800 */
[----:B------:R-:W-:Y:S01]  /*e190*/  @!PT LDS RZ, [RZ] ;  /* 0x00000000fffff984 */ /* 0x000fe20000000800 */
[----:B------:R-:W-:Y:S01]  /*e1a0*/  @!PT LDS RZ, [RZ] ;  /* 0x00000000fffff984 */ /* 0x000fe20000000800 */
[----:B------:R0:W-:Y:S01]  /*e1b0*/  @!P2 LDGSTS.E.BYPASS.LTC128B.128 [R21+0x19400], desc[UR36][R2.64], !P0 ;  /* 0x194000000215afae */ /* 0x0001e2000c101d64 */
[----:B------:R-:W-:Y:S02]  /*e1c0*/  ISETP.GE.AND P2, PT, R8, R5, PT ;  /* 0x000000050800720c */ /* 0x000fe40003f46270 */
[----:B------:R-:W-:Y:S01]  /*e1d0*/  IADD3 R8, R6, 0x40, RZ ;  /* 0x0000004006087810 */ /* 0x000fe20007ffe0ff */
[----:B------:R-:W-:-:S10]  /*e1e0*/  IMAD.MOV.U32 R13, RZ, RZ, R0 ;  /* 0x000000ffff0d7224 */ /* 0x000fd400078e0000 */
[----:B------:R-:W-:-:S04]  /*e1f0*/  @P2 LOP3.LUT R16, R16, 0x200, RZ, 0xfc, !PT ;  /* 0x0000020010102812 */ /* 0x000fc800078efcff */
[----:B------:R-:W-:Y:S01]  /*e200*/  LOP3.LUT R16, R16, 0xfffffeff, RZ, 0xc0, !PT ;  /* 0xfffffeff10107812 */ /* 0x000fe200078ec0ff */
[----:B0-----:R-:W-:-:S07]  /*e210*/  IMAD.MOV.U32 R7, RZ, RZ, R14 ;  /* 0x000000ffff077224 */ /* 0x001fce00078e000e */
[----:B------:R-:W-:Y:S05]  /*e220*/  WARPSYNC.COLLECTIVE R15, `(.L_x_291) ;  /* 0x000000000f087348 */ /* 0x000fea0003c00000 */
[----:B------:R0:W1:Y:S02]  /*e230*/  SHFL.IDX P6, R14, R13, R12, R11 ;  /* 0x0000000c0d0e7389 */ /* 0x00006400000c000b */
[----:B01----:R-:W-:Y:S01]  /*e240*/  ENDCOLLECTIVE ;  /* 0x000000000000791b */ /* 0x003fe20003800000 */
.L_x_291:
[----:B------:R-:W-:Y:S01]  /*e250*/  @!P2 LEA R15, R28, UR42, 0x1 ;  /* 0x0000002a1c0fac11 */ /* 0x000fe2000f8e08ff */
[----:B------:R-:W-:Y:S01]  /*e260*/  IMAD.MOV.U32 R12, RZ, RZ, 0x4 ;  /* 0x00000004ff0c7424 */ /* 0x000fe200078e00ff */
[----:B------:R-:W-:-:S05]  /*e270*/  @!P2 LEA R13, P1, R22, R14, 0x1 ;  /* 0x0000000e160da211 */ /* 0x000fca00078208ff */
[----:B------:R-:W-:Y:S02]  /*e280*/  @!P2 IMAD.X R14, RZ, RZ, R7, P1 ;  /* 0x000000ffff0ea224 */ /* 0x000fe400008e0607 */
[----:B------:R-:W-:Y:S02]  /*e290*/  @!P2 IMAD.MOV.U32 R2, RZ, RZ, R13 ;  /* 0x000000ffff02a224 */ /* 0x000fe400078e000d */
[----:B------:R-:W-:Y:S02]  /*e2a0*/  @!P2 IMAD.MOV.U32 R3, RZ, RZ, R14 ;  /* 0x000000ffff03a224 */ /* 0x000fe400078e000e */
[----:B------:R-:W-:-:S03]  /*e2b0*/  IMAD.MOV.U32 R13, RZ, RZ, R4 ;  /* 0x000000ffff0d7224 */ /* 0x000fc600078e0004 */
[----:B------:R-:W-:Y:S01]  /*e2c0*/  @!PT LDS RZ, [RZ] ;  /* 0x00000000fffff984 */ /* 0x000fe20000000800 */
[----:B------:R-:W-:Y:S01]  /*e2d0*/  @!PT LDS RZ, [RZ] ;  /* 0x00000000fffff984 */ /* 0x000fe20000000800 */
[----:B------:R-:W-:Y:S01]  /*e2e0*/  @!PT LDS RZ, [RZ] ;  /* 0x00000000fffff984 */ /* 0x000fe20000000800 */
[----:B------:R0:W-:Y:S01]  /*e2f0*/  @!P2 LDGSTS.E.BYPASS.LTC128B.128 [R15+0x19c00], desc[UR36][R2.64], !P0 ;  /* 0x19c00000020fafae */ /* 0x0001e2000c101d64 */
[----:B------:R-:W-:Y:S01]  /*e300*/  ISETP.GE.AND P2, PT, R8, R5, PT ;  /* 0x000000050800720c */ /* 0x000fe20003f46270 */
[----:B0-----:R-:W-:-:S12]  /*e310*/  IMAD.MOV.U32 R15, RZ, RZ, -0x1 ;  /* 0xffffffffff0f7424 */ /* 0x001fd800078e00ff */
[----:B------:R-:W-:Y:S02]  /*e320*/  @!P2 LEA R20, R28, UR42, 0x1 ;  /* 0x0000002a1c14ac11 */ /* 0x000fe4000f8e08ff */
[----:B------:R-:W-:-:S07]  /*e330*/  @P2 LOP3.LUT R16, R16, 0x100, RZ, 0xfc, !PT ;  /* 0x0000010010102812 */ /* 0x000fce00078efcff */
[----:B------:R-:W-:Y:S05]  /*e340*/  WARPSYNC.COLLECTIVE R15, `(.L_x_292) ;  /* 0x000000000f087348 */ /* 0x000fea0003c00000 */
[----:B------:R0:W1:Y:S02]  /*e350*/  SHFL.IDX P6, R14, R13, R12, R11 ;  /* 0x0000000c0d0e7389 */ /* 0x00006400000c000b */
[----:B01----:R-:W-:Y:S01]  /*e360*/  ENDCOLLECTIVE ;  /* 0x000000000000791b */ /* 0x003fe20003800000 */
.L_x_292:
[----:B------:R-:W-:Y:S01]  /*e370*/  LOP3.LUT R16, R16, 0xffffff7f, RZ, 0xc0, !PT ;  /* 0xffffff7f10107812 */ /* 0x000fe200078ec0ff */
[----:B------:R-:W-:Y:S02]  /*e380*/  IMAD.MOV.U32 R13, RZ, RZ, R0 ;  /* 0x000000ffff0d7224 */ /* 0x000fe400078e0000 */
[----:B------:R-:W-:-:S07]  /*e390*/  IMAD.MOV.U32 R8, RZ, RZ, R14 ;  /* 0x000000ffff087224 */ /* 0x000fce00078e000e */
[----:B------:R-:W-:Y:S05]  /*e3a0*/  WARPSYNC.COLLECTIVE R15, `(.L_x_293) ;  /* 0x000000000f087348 */ /* 0x000fea0003c00000 */
[----:B------:R0:W1:Y:S02]  /*e3b0*/  SHFL.IDX P6, R14, R13, R12, R11 ;  /* 0x0000000c0d0e7389 */ /* 0x00006400000c000b */
[----:B01----:R-:W-:Y:S01]  /*e3c0*/  ENDCOLLECTIVE ;  /* 0x000000000000791b */ /* 0x003fe20003800000 */
.L_x_293:
[----:B------:R-:W-:Y:S01]  /*e3d0*/  IMAD.MOV.U32 R13, RZ, RZ, R4 ;  /* 0x000000ffff0d7224 */ /* 0x000fe200078e0004 */
[----:B------:R-:W-:Y:S02]  /*e3e0*/  MOV R12, 0x5 ;  /* 0x00000005000c7802 */ /* 0x000fe40000000f00 */
[----:B------:R-:W-:-:S07]  /*e3f0*/  MOV R7, R14 ;  /* 0x0000000e00077202 */ /* 0x000fce0000000f00 */
[----:B------:R-:W-:Y:S05]  /*e400*/  WARPSYNC.COLLECTIVE R15, `(.L_x_294) ;  /* 0x000000000f087348 */ /* 0x000fea0003c00000 */
[----:B------:R0:W1:Y:S02]  /*e410*/  SHFL.IDX P6, R14, R13, R12, R11 ;  /* 0x0000000c0d0e7389 */ /* 0x00006400000c000b */
[----:B01----:R-:W-:Y:S01]  /*e420*/  ENDCOLLECTIVE ;  /* 0x000000000000791b */ /* 0x003fe20003800000 */
.L_x_294:
[----:B------:R-:W-:-:S05]  /*e430*/  @!P2 LEA R7, P1, R22, R7, 0x1 ;  /* 0x000000071607a211 */ /* 0x000fca00078208ff */
[----:B------:R-:W-:Y:S02]  /*e440*/  @!P2 IMAD.X R8, RZ, RZ, R8, P1 ;  /* 0x000000ffff08a224 */ /* 0x000fe400008e0608 */
[----:B------:R-:W-:Y:S02]  /*e450*/  @!P2 IMAD.MOV.U32 R2, RZ, RZ, R7 ;  /* 0x000000ffff02a224 */ /* 0x000fe400078e0007 */
[----:B------:R-:W-:Y:S02]  /*e460*/  @!P2 IMAD.MOV.U32 R3, RZ, RZ, R8 ;  /* 0x000000ffff03a224 */ /* 0x000fe400078e0008 */
[----:B------:R-:W-:Y:S02]  /*e470*/  VIADD R8, R6, 0x50 ;  /* 0x0000005006087836 */ /* 0x000fe40000000000 */
[----:B------:R-:W-:Y:S01]  /*e480*/  IMAD.MOV.U32 R13, RZ, RZ, R0 ;  /* 0x000000ffff0d7224 */ /* 0x000fe200078e0000 */
[----:B------:R-:W-:Y:S01]  /*e490*/  @!PT LDS RZ, [RZ] ;  /* 0x00000000fffff984 */ /* 0x000fe20000000800 */
[----:B------:R-:W-:Y:S01]  /*e4a0*/  @!PT LDS RZ, [RZ] ;  /* 0x00000000fffff984 */ /* 0x000fe20000000800 */
[----:B------:R-:W-:Y:S01]  /*e4b0*/  @!PT LDS RZ, [RZ] ;  /* 0x00000000fffff984 */ /* 0x000fe20000000800 */
[----:B------:R0:W-:Y:S02]  /*e4c0*/  @!P2 LDGSTS.E.BYPASS.LTC128B.128 [R20+0x1a400], desc[UR36][R2.64], !P0 ;  /* 0x1a4000000214afae */ /* 0x0001e4000c101d64 */
[----:B------:R-:W-:-:S02]  /*e4d0*/  ISETP.GE.AND P2, PT, R8, R5, PT ;  /* 0x000000050800720c */ /* 0x000fc40003f46270 */
[----:B------:R-:W-:Y:S01]  /*e4e0*/  IADD3 R8, R6, 0x60, RZ ;  /* 0x0000006006087810 */ /* 0x000fe20007ffe0ff */
[----:B------:R-:W-:-:S10]  /*e4f0*/  IMAD.MOV.U32 R10, RZ, RZ, R14 ;  /* 0x000000ffff0a7224 */ /* 0x000fd400078e000e */
[----:B0-----:R-:W-:Y:S05]  /*e500*/  WARPSYNC.COLLECTIVE R15, `(.L_x_295) ;  /* 0x000000000f087348 */ /* 0x001fea0003c00000 */
[----:B------:R1:W2:Y:S02]  /*e510*/  SHFL.IDX P6, R14, R13, R12, R11 ;  /* 0x0000000c0d0e7389 */ /* 0x0002a400000c000b */
[----:B012---:R-:W-:Y:S01]  /*e520*/  ENDCOLLECTIVE ;  /* 0x000000000000791b */ /* 0x007fe20003800000 */
.L_x_295:
[----:B------:R-:W-:Y:S02]  /*e530*/  @!P2 LEA R7, R28, UR42, 0x1 ;  /* 0x0000002a1c07ac11 */ /* 0x000fe4000f8e08ff */
[----:B------:R-:W-:-:S04]  /*e540*/  @P2 LOP3.LUT R16, R16, 0x80, RZ, 0xfc, !PT ;  /* 0x0000008010102812 */ /* 0x000fc800078efcff */
[----:B------:R-:W-:Y:S01]  /*e550*/  LOP3.LUT R16, R16, 0xffffffbf, RZ, 0xc0, !PT ;  /* 0xffffffbf10107812 */ /* 0x000fe200078ec0ff */
[----:B------:R-:W-:Y:S02]  /*e560*/  IMAD.MOV.U32 R13, RZ, RZ, R4 ;  /* 0x000000ffff0d7224 */ /* 0x000fe400078e0004 */
[----:B------:R-:W-:Y:S02]  /*e570*/  IMAD.MOV.U32 R12, RZ, RZ, 0x6 ;  /* 0x00000006ff0c7424 */ /* 0x000fe400078e00ff */
[----:B------:R-:W-:-:S07]  /*e580*/  IMAD.MOV.U32 R9, RZ, RZ, R14 ;  /* 0x000000ffff097224 */ /* 0x000fce00078e000e */
[----:B------:R-:W-:Y:S05]  /*e590*/  WARPSYNC.COLLECTIVE R15, `(.L_x_296) ;  /* 0x000000000f087348 */ /* 0x000fea0003c00000 */
[----:B------:R0:W1:Y:S02]  /*e5a0*/  SHFL.IDX P6, R14, R13, R12, R11 ;  /* 0x0000000c0d0e7389 */ /* 0x00006400000c000b */
[----:B01----:R-:W-:Y:S01]  /*e5b0*/  ENDCOLLECTIVE ;  /* 0x000000000000791b */ /* 0x003fe20003800000 */
.L_x_296:
[----:B------:R-:W-:-:S05]  /*e5c0*/  @!P2 LEA R9, P1, R22, R9, 0x1 ;  /* 0x000000091609a211 */ /* 0x000fca00078208ff */
[----:B------:R-:W-:Y:S02]  /*e5d0*/  @!P2 IMAD.X R10, RZ, RZ, R10, P1 ;  /* 0x000000ffff0aa224 */ /* 0x000fe400008e060a */
[----:B------:R-:W-:-:S03]  /*e5e0*/  @!P2 IMAD.MOV.U32 R2, RZ, RZ, R9 ;  /* 0x000000ffff02a224 */ /* 0x000fc600078e0009 */
[----:B------:R-:W-:Y:S01]  /*e5f0*/  @!P2 MOV R3, R10 ;  /* 0x0000000a0003a202 */ /* 0x000fe20000000f00 */
[----:B------:R-:W-:-:S04]  /*e600*/  IMAD.MOV.U32 R13, RZ, RZ, R0 ;  /* 0x000000ffff0d7224 */ /* 0x000fc800078e0000 */
[----:B------:R-:W-:Y:S01]  /*e610*/  @!PT LDS RZ, [RZ] ;  /* 0x00000000fffff984 */ /* 0x000fe20000000800 */
[----:B------:R-:W-:Y:S01]  /*e620*/  @!PT LDS RZ, [RZ] ;  /* 0x00000000fffff984 */ /* 0x000fe20000000800 */
[----:B------:R-:W-:Y:S01]  /*e630*/  @!PT LDS RZ, [RZ] ;  /* 0x00000000fffff984 */ /* 0x000fe20000000800 */
[----:B------:R0:W-:Y:S01]  /*e640*/  @!P2 LDGSTS.E.BYPASS.LTC128B.128 [R7+0x1ac00], desc[UR36][R2.64], !P0 ;  /* 0x1ac000000207afae */ /* 0x0001e2000c101d64 */
[----:B------:R-:W-:Y:S01]  /*e650*/  ISETP.GE.AND P2, PT, R8, R5, PT ;  /* 0x000000050800720c */ /* 0x000fe20003f46270 */
[----:B0-----:R-:W-:-:S12]  /*e660*/  IMAD.MOV.U32 R2, RZ, RZ, R14 ;  /* 0x000000ffff027224 */ /* 0x001fd800078e000e */
[----:B------:R-:W-:Y:S05]  /*e670*/  WARPSYNC.COLLECTIVE R15, `(.L_x_297) ;  /* 0x000000000f087348 */ /* 0x000fea0003c00000 */
[----:B------:R0:W1:Y:S02]  /*e680*/  SHFL.IDX P6, R14, R13, R12, R11 ;  /* 0x0000000c0d0e7389 */ /* 0x00006400000c000b */
[----:B01----:R-:W-:Y:S01]  /*e690*/  ENDCOLLECTIVE ;  /* 0x000000000000791b */ /* 0x003fe20003800000 */
.L_x_297:
[----:B------:R-:W-:Y:S02]  /*e6a0*/  @!P2 LEA R9, R28, UR42, 0x1 ;  /* 0x0000002a1c09ac11 */ /* 0x000fe4000f8e08ff */
[----:B------:R-:W-:Y:S01]  /*e6b0*/  @P2 LOP3.LUT R16, R16, 0x40, RZ, 0xfc, !PT ;  /* 0x0000004010102812 */ /* 0x000fe200078efcff */
[----:B------:R-:W-:Y:S02]  /*e6c0*/  IMAD.MOV.U32 R13, RZ, RZ, R4 ;  /* 0x000000ffff0d7224 */ /* 0x000fe400078e0004 */
[----:B------:R-:W-:-:S05]  /*e6d0*/  IMAD.MOV.U32 R11, RZ, RZ, R14 ;  /* 0x000000ffff0b7224 */ /* 0x000fca00078e000e */
[----:B------:R-:W-:-:S05]  /*e6e0*/  @!P2 LEA R11, P1, R22, R11, 0x1 ;  /* 0x0000000b160ba211 */ /* 0x000fca00078208ff */
[----:B------:R-:W-:Y:S02]  /*e6f0*/  @!P2 IMAD.X R12, RZ, RZ, R2, P1 ;  /* 0x000000ffff0ca224 */ /* 0x000fe400008e0602 */
[----:B------:R-:W-:Y:S01]  /*e700*/  @!P2 IMAD.MOV.U32 R2, RZ, RZ, R11 ;  /* 0x000000ffff02a224 */ /* 0x000fe200078e000b */
[----:B------:R-:W-:Y:S01]  /*e710*/  MOV R11, 0x181f ;  /* 0x0000181f000b7802 */ /* 0x000fe20000000f00 */
[----:B------:R-:W-:Y:S02]  /*e720*/  @!P2 IMAD.MOV.U32 R3, RZ, RZ, R12 ;  /* 0x000000ffff03a224 */ /* 0x000fe400078e000c */
[----:B------:R-:W-:-:S03]  /*e730*/  IMAD.MOV.U32 R12, RZ, RZ, 0x7 ;  /* 0x00000007ff0c7424 */ /* 0x000fc600078e00ff */
[----:B------:R-:W-:Y:S01]  /*e740*/  @!PT LDS RZ, [RZ] ;  /* 0x00000000fffff984 */ /* 0x000fe20000000800 */
[----:B------:R-:W-:Y:S01]  /*e750*/  @!PT LDS RZ, [RZ] ;  /* 0x00000000fffff984 */ /* 0x000fe20000000800 */
[----:B------:R-:W-:Y:S01]  /*e760*/  @!PT LDS RZ, [RZ] ;  /* 0x00000000fffff984 */ /* 0x000fe20000000800 */
[----:B------:R0:W-:Y:S04]  /*e770*/  @!P2 LDGSTS.E.BYPASS.LTC128B.128 [R9+0x1b400], desc[UR36][R2.64], !P0 ;  /* 0x1b4000000209afae */ /* 0x0001e8000c101d64 */
[----:B0-----:R-:W-:Y:S05]  /*e780*/  WARPSYNC.COLLECTIVE R15, `(.L_x_298) ;  /* 0x000000000f087348 */ /* 0x001fea0003c00000 */
[----:B------:R1:W2:Y:S02]  /*e790*/  SHFL.IDX P6, R14, R13, R12, R11 ;  /* 0x0000000c0d0e7389 */ /* 0x0002a400000c000b */
[----:B012---:R-:W-:Y:S01]  /*e7a0*/  ENDCOLLECTIVE ;  /* 0x000000000000791b */ /* 0x007fe20003800000 */
.L_x_298:
[----:B------:R-:W-:Y:S02]  /*e7b0*/  IMAD.MOV.U32 R13, RZ, RZ, R0 ;  /* 0x000000ffff0d7224 */ /* 0x000fe400078e0000 */
[----:B------:R-:W-:-:S07]  /*e7c0*/  IMAD.MOV.U32 R4, RZ, RZ, R14 ;  /* 0x000000ffff047224 */ /* 0x000fce00078e000e */
[----:B------:R-:W-:Y:S05]  /*e7d0*/  WARPSYNC.COLLECTIVE R15, `(.L_x_299) ;  /* 0x000000000f087348 */ /* 0x000fea0003c00000 */
[----:B------:R0:W1:Y:S02]  /*e7e0*/  SHFL.IDX P6, R14, R13, R12, R11 ;  /* 0x0000000c0d0e7389 */ /* 0x00006400000c000b */
[----:B01----:R-:W-:Y:S01]  /*e7f0*/  ENDCOLLECTIVE ;  /* 0x000000000000791b */ /* 0x003fe20003800000 */
.L_x_299:
[----:B------:R-:W-:Y:S05]  /*e800*/  BRA `(.L_x_300) ;  /* 0xffffffc4001c7947 */ /* 0x000fea000383ffff */
.L_x_230:
[----:B------:R-:W-:Y:S01]  /*e810*/  BSSY B0, `(.L_x_301) ;  /* 0x0000008000007945 */ /* 0x000fe20003800000 */
[----:B------:R-:W-:Y:S01]  /*e820*/  IMAD.MOV.U32 R13, RZ, RZ, R4 ;  /* 0x000000ffff0d7224 */ /* 0x000fe200078e0004 */
[----:B------:R-:W-:Y:S01]  /*e830*/  MOV R15, 0xffffffff ;  /* 0xffffffff000f7802 */ /* 0x000fe20000000f00 */
[----:B------:R-:W-:Y:S02]  /*e840*/  IMAD.MOV.U32 R12, RZ, RZ, RZ ;  /* 0x000000ffff0c7224 */ /* 0x000fe400078e00ff */
[----:B------:R-:W-:-:S07]  /*e850*/  IMAD.MOV.U32 R11, RZ, RZ, 0x181f ;  /* 0x0000181fff0b7424 */ /* 0x000fce00078e00ff */
[----:B------:R-:W-:Y:S05]  /*e860*/  WARPSYNC.COLLECTIVE R15, `(.L_x_302) ;  /* 0x000000000f087348 */ /* 0x000fea0003c00000 */
[----:B------:R0:W1:Y:S02]  /*e870*/  SHFL.IDX P6, R14, R13, R12, R11 ;  /* 0x0000000c0d0e7389 */ /* 0x00006400000c000b */
[----:B01----:R-:W-:Y:S01]  /*e880*/  ENDCOLLECTIVE ;  /* 0x000000000000791b */ /* 0x003fe20003800000 */
.L_x_302:
[----:B------:R-:W-:Y:S05]  /*e890*/  BSYNC B0 ;  /* 0x0000000000007941 */ /* 0x000fea0003800000 */
.L_x_301:
[----:B------:R-:W-:Y:S01]  /*e8a0*/  IMAD.MOV.U32 R13, RZ, RZ, R0 ;  /* 0x000000ffff0d7224 */ /* 0x000fe200078e0000 */
[----:B------:R-:W-:Y:S01]  /*e8b0*/  LOP3.LUT P5, RZ, R16, 0x1000, RZ, 0xc0, !PT ;  /* 0x0000100010ff7812 */ /* 0x000fe200078ac0ff */
[----:B------:R-:W-:Y:S02]  /*e8c0*/  IMAD.MOV.U32 R12, RZ, RZ, RZ ;  /* 0x000000ffff0c7224 */ /* 0x000fe400078e00ff */
[----:B------:R-:W-:Y:S02]  /*e8d0*/  IMAD.MOV.U32 R11, RZ, RZ, 0x181f ;  /* 0x0000181fff0b7424 */ /* 0x000fe400078e00ff */
[----:B------:R-:W-:Y:S02]  /*e8e0*/  IMAD.MOV.U32 R15, RZ, RZ, -0x1 ;  /* 0xffffffffff0f7424 */ /* 0x000fe400078e00ff */
[----:B------:R-:W-:-:S07]  /*e8f0*/  IMAD.MOV.U32 R2, RZ, RZ, R14 ;  /* 0x000000ffff027224 */ /* 0x000fce00078e000e */
[----:B------:R-:W-:Y:S05]  /*e900*/  WARPSYNC.COLLECTIVE R15, `(.L_x_303) ;  /* 0x000000000f087348 */ /* 0x000fea0003c00000 */
[----:B------:R0:W1:Y:S02]  /*e910*/  SHFL.IDX P6, R14, R13, R12, R11 ;  /* 0x0000000c0d0e7389 */ /* 0x00006400000c000b */
[----:B01----:R-:W-:Y:S01]  /*e920*/  ENDCOLLECTIVE ;  /* 0x000000000000791b */ /* 0x003fe20003800000 */
.L_x_303:
[----:B------:R-:W-:Y:S01]  /*e930*/  @!P5 LEA R7, R28, UR42, 0x1 ;  /* 0x0000002a1c07dc11 */ /* 0x000fe2000f8e08ff */
[----:B------:R-:W-:Y:S02]  /*e940*/  IMAD.MOV.U32 R13, RZ, RZ, R4 ;  /* 0x000000ffff0d7224 */ /* 0x000fe400078e0004 */
[----:B------:R-:W-:Y:S01]  /*e950*/  IMAD.MOV.U32 R12, RZ, RZ, 0x1 ;  /* 0x00000001ff0c7424 */ /* 0x000fe200078e00ff */
[----:B------:R-:W-:-:S04]  /*e960*/  @!P5 LEA R14, P0, R22, R14, 0x1 ;  /* 0x0000000e160ed211 */ /* 0x000fc800078008ff */
[----:B------:R-:W-:Y:S01]  /*e970*/  @!P5 IADD3.X R3, RZ, R2, RZ, P0, !PT ;  /* 0x00000002ff03d210 */ /* 0x000fe200007fe4ff */
[----:B------:R-:W-:-:S08]  /*e980*/  @!P5 IMAD.MOV.U32 R2, RZ, RZ, R14 ;  /* 0x000000ffff02d224 */ /* 0x000fd000078e000e */
[----:B------:R-:W-:Y:S05]  /*e990*/  WARPSYNC.COLLECTIVE R15, `(.L_x_304) ;  /* 0x000000000f087348 */ /* 0x000fea0003c00000 */
[----:B------:R0:W1:Y:S02]  /*e9a0*/  SHFL.IDX P6, R14, R13, R12, R11 ;  /* 0x0000000c0d0e7389 */ /* 0x00006400000c000b */
[----:B01----:R-:W-:Y:S01]  /*e9b0*/  ENDCOLLECTIVE ;  /* 0x000000000000791b */ /* 0x003fe20003800000 */
.L_x_304:
[----:B------:R-:W-:Y:S01]  /*e9c0*/  @!PT LDS RZ, [RZ] ;  /* 0x00000000fffff984 */ /* 0x000fe20000000800 */
[----:B------:R-:W-:Y:S01]  /*e9d0*/  @!PT LDS RZ, [RZ] ;  /* 0x00000000fffff984 */ /* 0x000fe20000000800 */
[----:B------:R-:W-:Y:S01]  /*e9e0*/  @!PT LDS RZ, [RZ] ;  /* 0x00000000fffff984 */ /* 0x000fe20000000800 */
[----:B------:R0:W-:Y:S04]  /*e9f0*/  @!P5 LDGSTS.E.BYPASS.LTC128B.128 [R7+0x22400], desc[UR36][R2.64], !P4 ;  /* 0x224000000207dfae */ /* 0x0001e8000e101d64 */
[----:B------:R0:W-:Y:S04]  /*ea00*/  @!P5 LDGSTS.E.BYPASS.LTC128B.128 [R7+0x26400], desc[UR36][R2.64+0x80], !P3 ;  /* 0x264000800207dfae */ /* 0x0001e8000d901d64 */
[----:B------:R0:W-:Y:S01]  /*ea10*/  @!P5 LDGSTS.E.BYPASS.LTC128B.128 [R7+0x2a400], desc[UR36][R2.64+0x100], !P2 ;  /* 0x2a4001000207dfae */ /* 0x0001e2000d101d64 */
[----:B------:R-:W-:-:S03]  /*ea20*/  IMAD.MOV.U32 R13, RZ, RZ, R0 ;  /* 0x000000ffff0d7224 */ /* 0x000fc600078e0000 */
[----:B------:R0:W-:Y:S01]  /*ea30*/  @!P5 LDGSTS.E.BYPASS.LTC128B.128 [R7+0x2e400], desc[UR36][R2.64+0x180], !P1 ;  /* 0x2e4001800207dfae */ /* 0x0001e2000c901d64 */
[----:B------:R-:W-:Y:S01]  /*ea40*/  LOP3.LUT P5, RZ, R16, 0x400, RZ, 0xc0, !PT ;  /* 0x0000040010ff7812 */ /* 0x000fe200078ac0ff */
[----:B------:R-:W-:-:S12]  /*ea50*/  IMAD.MOV.U32 R5, RZ, RZ, R14 ;  /* 0x000000ffff057224 */ /* 0x000fd800078e000e */
[----:B0-----:R-:W-:Y:S05]  /*ea60*/  WARPSYNC.COLLECTIVE R15, `(.L_x_305) ;  /* 0x000000000f087348 */ /* 0x001fea0003c00000 */
[----:B------:R1:W2:Y:S02]  /*ea70*/  SHFL.IDX P6, R14, R13, R12, R11 ;  /* 0x0000000c0d0e7389 */ /* 0x0002a400000c000b */
[----:B012---:R-:W-:Y:S01]  /*ea80*/  ENDCOLLECTIVE ;  /* 0x000000000000791b */ /* 0x007fe20003800000 */
.L_x_305:
[----:B------:R-:W-:Y:S01]  /*ea90*/  @!P5 LEA R7, R28, UR42, 0x1 ;  /* 0x0000002a1c07dc11 */ /* 0x000fe2000f8e08ff */
[----:B------:R-:W-:Y:S02]  /*eaa0*/  IMAD.MOV.U32 R13, RZ, RZ, R4 ;  /* 0x000000ffff0d7224 */ /* 0x000fe400078e0004 */
[----:B------:R-:W-:Y:S01]  /*eab0*/  IMAD.MOV.U32 R12, RZ, RZ, 0x2 ;  /* 0x00000002ff0c7424 */ /* 0x000fe200078e00ff */
[----:B------:R-:W-:-:S13]  /*eac0*/  LOP3.LUT P6, RZ, R16, 0x800, RZ, 0xc0, !PT ;  /* 0x0000080010ff7812 */ /* 0x000fda00078cc0ff */
[----:B------:R-:W-:Y:S02]  /*ead0*/  @!P6 LEA R14, P0, R22, R14, 0x1 ;  /* 0x0000000e160ee211 */ /* 0x000fe400078008ff */
[----:B------:R-:W-:Y:S02]  /*eae0*/  @!P6 LEA R9, R28, UR42, 0x1 ;  /* 0x0000002a1c09ec11 */ /* 0x000fe4000f8e08ff */
[----:B------:R-:W-:Y:S01]  /*eaf0*/  @!P6 IADD3.X R5, RZ, R5, RZ, P0, !PT ;  /* 0x00000005ff05e210 */ /* 0x000fe200007fe4ff */
[----:B------:R-:W-:-:S04]  /*eb00*/  @!P6 IMAD.MOV.U32 R2, RZ, RZ, R14 ;  /* 0x000000ffff02e224 */ /* 0x000fc800078e000e */
[----:B------:R-:W-:-:S05]  /*eb10*/  @!P6 IMAD.MOV.U32 R3, RZ, RZ, R5 ;  /* 0x000000ffff03e224 */ /* 0x000fca00078e0005 */
[----:B------:R-:W-:Y:S01]  /*eb20*/  @!PT LDS RZ, [RZ] ;  /* 0x00000000fffff984 */ /* 0x000fe20000000800 */
[----:B------:R-:W-:Y:S01]  /*eb30*/  @!PT LDS RZ, [RZ] ;  /* 0x00000000fffff984 */ /* 0x000fe20000000800 */
[----:B------:R-:W-:Y:S01]  /*eb40*/  @!PT LDS RZ, [RZ] ;  /* 0x00000000fffff984 */ /* 0x000fe20000000800 */
[----:B------:R0:W-:Y:S04]  /*eb50*/  @!P6 LDGSTS.E.BYPASS.LTC128B.128 [R9+0x22c00], desc[UR36][R2.64], !P4 ;  /* 0x22c000000209efae */ /* 0x0001e8000e101d64 */
[----:B------:R0:W-:Y:S04]  /*eb60*/  @!P6 LDGSTS.E.BYPASS.LTC128B.128 [R9+0x26c00], desc[UR36][R2.64+0x80], !P3 ;  /* 0x26c000800209efae */ /* 0x0001e8000d901d64 */
[----:B------:R0:W-:Y:S04]  /*eb70*/  @!P6 LDGSTS.E.BYPASS.LTC128B.128 [R9+0x2ac00], desc[UR36][R2.64+0x100], !P2 ;  /* 0x2ac001000209efae */ /* 0x0001e8000d101d64 */
[----:B------:R0:W-:Y:S02]  /*eb80*/  @!P6 LDGSTS.E.BYPASS.LTC128B.128 [R9+0x2ec00], desc[UR36][R2.64+0x180], !P1 ;  /* 0x2ec001800209efae */ /* 0x0001e4000c901d64 */
[----:B0-----:R-:W-:Y:S05]  /*eb90*/  WARPSYNC.COLLECTIVE R15, `(.L_x_306) ;  /* 0x000000000f087348 */ /* 0x001fea0003c00000 */
[----:B------:R1:W2:Y:S02]  /*eba0*/  SHFL.IDX P6, R14, R13, R12, R11 ;  /* 0x0000000c0d0e7389 */ /* 0x0002a400000c000b */
[----:B012---:R-:W-:Y:S01]  /*ebb0*/  ENDCOLLECTIVE ;  /* 0x000000000000791b */ /* 0x007fe20003800000 */
.L_x_306:
[----:B------:R-:W-:Y:S01]  /*ebc0*/  MOV R13, R0 ;  /* 0x00000000000d7202 */ /* 0x000fe20000000f00 */
[----:B------:R-:W-:-:S07]  /*ebd0*/  IMAD.MOV.U32 R5, RZ, RZ, R14 ;  /* 0x000000ffff057224 */ /* 0x000fce00078e000e */
[----:B------:R-:W-:Y:S05]  /*ebe0*/  WARPSYNC.COLLECTIVE R15, `(.L_x_307) ;  /* 0x000000000f087348 */ /* 0x000fea0003c00000 */
[----:B------:R0:W1:Y:S02]  /*ebf0*/  SHFL.IDX P6, R14, R13, R12, R11 ;  /* 0x0000000c0d0e7389 */ /* 0x00006400000c000b */
[----:B01----:R-:W-:Y:S01]  /*ec00*/  ENDCOLLECTIVE ;  /* 0x000000000000791b */ /* 0x003fe20003800000 */
.L_x_307:
[----:B------:R-:W-:Y:S02]  /*ec10*/  IMAD.MOV.U32 R13, RZ, RZ, R4 ;  /* 0x000000ffff0d7224 */ /* 0x000fe400078e0004 */
[----:B------:R-:W-:Y:S01]  /*ec20*/  IMAD.MOV.U32 R12, RZ, RZ, 0x3 ;  /* 0x00000003ff0c7424 */ /* 0x000fe200078e00ff */
[----:B------:R-:W-:-:S05]  /*ec30*/  @!P5 LEA R14, P0, R22, R14, 0x1 ;  /* 0x0000000e160ed211 */ /* 0x000fca00078008ff */
[----:B------:R-:W-:-:S08]  /*ec40*/  @!P5 IMAD.MOV.U32 R2, RZ, RZ, R14 ;  /* 0x000000ffff02d224 */ /* 0x000fd000078e000e */
[----:B------:R-:W-:Y:S05]  /*ec50*/  WARPSYNC.COLLECTIVE R15, `(.L_x_308) ;  /* 0x000000000f087348 */ /* 0x000fea0003c00000 */
[----:B------:R0:W1:Y:S02]  /*ec60*/  SHFL.IDX P6, R14, R13, R12, R11 ;  /* 0x0000000c0d0e7389 */ /* 0x00006400000c000b */
[----:B01----:R-:W-:Y:S01]  /*ec70*/  ENDCOLLECTIVE ;  /* 0x000000000000791b */ /* 0x003fe20003800000 */
.L_x_308:
[----:B------:R-:W-:-:S04]  /*ec80*/  @!P5 IMAD.X R5, RZ, RZ, R5, P0 ;  /* 0x000000ffff05d224 */ /* 0x000fc800000e0605 */
[----:B------:R-:W-:-:S05]  /*ec90*/  @!P5 IMAD.MOV.U32 R3, RZ, RZ, R5 ;  /* 0x000000ffff03d224 */ /* 0x000fca00078e0005 */
[----:B------:R-:W-:Y:S01]  /*eca0*/  @!PT LDS RZ, [RZ] ;  /* 0x00000000fffff984 */ /* 0x000fe20000000800 */
[----:B------:R-:W-:Y:S01]  /*ecb0*/  @!PT LDS RZ, [RZ] ;  /* 0x00000000fffff984 */ /* 0x000fe20000000800 */
[----:B------:R-:W-:Y:S01]  /*ecc0*/  @!PT LDS RZ, [RZ] ;  /* 0x00000000fffff984 */ /* 0x000fe20000000800 */
[----:B------:R0:W-:Y:S01]  /*ecd0*/  @!P5 LDGSTS.E.BYPASS.LTC128B.128 [R7+0x23400], desc[UR36][R2.64], !P4 ;  /* 0x234000000207dfae */ /* 0x0001e2000e101d64 */
[----:B------:R-:W-:-:S03]  /*ece0*/  IMAD.MOV.U32 R13, RZ, RZ, R0 ;  /* 0x000000ffff0d7224 */ /* 0x000fc600078e0000 */
[----:B------:R0:W-:Y:S04]  /*ecf0*/  @!P5 LDGSTS.E.BYPASS.LTC128B.128 [R7+0x27400], desc[UR36][R2.64+0x80], !P3 ;  /* 0x274000800207dfae */ /* 0x0001e8000d901d64 */
[----:B------:R0:W-:Y:S04]  /*ed00*/  @!P5 LDGSTS.E.BYPASS.LTC128B.128 [R7+0x2b400], desc[UR36][R2.64+0x100], !P2 ;  /* 0x2b4001000207dfae */ /* 0x0001e8000d101d64 */
[----:B------:R0:W-:Y:S01]  /*ed10*/  @!P5 LDGSTS.E.BYPASS.LTC128B.128 [R7+0x2f400], desc[UR36][R2.64+0x180], !P1 ;  /* 0x2f4001800207dfae */ /* 0x0001e2000c901d64 */
[----:B------:R-:W-:Y:S02]  /*ed20*/  MOV R5, R14 ;  /* 0x0000000e00057202 */ /* 0x000fe40000000f00 */
[----:B------:R-:W-:-:S13]  /*ed30*/  LOP3.LUT P5, RZ, R16, 0x100, RZ, 0xc0, !PT ;  /* 0x0000010010ff7812 */ /* 0x000fda00078ac0ff */
[----:B0-----:R-:W-:Y:S05]  /*ed40*/  WARPSYNC.COLLECTIVE R15, `(.L_x_309) ;  /* 0x000000000f087348 */ /* 0x001fea0003c00000 */
[----:B------:R1:W2:Y:S02]  /*ed50*/  SHFL.IDX P6, R14, R13, R12, R11 ;  /* 0x0000000c0d0e7389 */ /* 0x0002a400000c000b */
[----:B012---:R-:W-:Y:S01]  /*ed60*/  ENDCOLLECTIVE ;  /* 0x000000000000791b */ /* 0x007fe20003800000 */
.L_x_309:
[----:B------:R-:W-:Y:S01]  /*ed70*/  @!P5 LEA R7, R28, UR42, 0x1 ;  /* 0x0000002a1c07dc11 */ /* 0x000fe2000f8e08ff */
[----:B------:R-:W-:Y:S01]  /*ed80*/  IMAD.MOV.U32 R13, RZ, RZ, R4 ;  /* 0x000000ffff0d7224 */ /* 0x000fe200078e0004 */
[----:B------:R-:W-:Y:S02]  /*ed90*/  MOV R12, 0x4 ;  /* 0x00000004000c7802 */ /* 0x000fe40000000f00 */
[----:B------:R-:W-:-:S13]  /*eda0*/  LOP3.LUT P6, RZ, R16, 0x200, RZ, 0xc0, !PT ;  /* 0x0000020010ff7812 */ /* 0x000fda00078cc0ff */
[----:B------:R-:W-:Y:S02]  /*edb0*/  @!P6 LEA R14, P0, R22, R14, 0x1 ;  /* 0x0000000e160ee211 */ /* 0x000fe400078008ff */
[----:B------:R-:W-:-:S03]  /*edc0*/  @!P6 LEA R9, R28, UR42, 0x1 ;  /* 0x0000002a1c09ec11 */ /* 0x000fc6000f8e08ff */
[----:B------:R-:W-:Y:S02]  /*edd0*/  @!P6 IMAD.X R5, RZ, RZ, R5, P0 ;  /* 0x000000ffff05e224 */ /* 0x000fe400000e0605 */
[----:B------:R-:W-:Y:S02]  /*ede0*/  @!P6 IMAD.MOV.U32 R2, RZ, RZ, R14 ;  /* 0x000000ffff02e224 */ /* 0x000fe400078e000e */
        /* <DEDUP_REMOVED lines=11> */
.L_x_310:
[----:B------:R-:W-:Y:S02]  /*eea0*/  IMAD.MOV.U32 R13, RZ, RZ, R0 ;  /* 0x000000ffff0d7224 */ /* 0x000fe400078e0000 */
[----:B------:R-:W-:-:S07]  /*eeb0*/  IMAD.MOV.U32 R5, RZ, RZ, R14 ;  /* 0x000000ffff057224 */ /* 0x000fce00078e000e */
[----:B------:R-:W-:Y:S05]  /*eec0*/  WARPSYNC.COLLECTIVE R15, `(.L_x_311) ;  /* 0x000000000f087348 */ /* 0x000fea0003c00000 */
[----:B------:R0:W1:Y:S02]  /*eed0*/  SHFL.IDX P6, R14, R13, R12, R11 ;  /* 0x0000000c0d0e7389 */ /* 0x00006400000c000b */
[----:B01----:R-:W-:Y:S01]  /*eee0*/  ENDCOLLECTIVE ;  /* 0x000000000000791b */ /* 0x003fe20003800000 */
.L_x_311:
[----:B------:R-:W-:Y:S01]  /*eef0*/  MOV R13, R4 ;  /* 0x00000004000d7202 */ /* 0x000fe20000000f00 */
[----:B------:R-:W-:Y:S01]  /*ef00*/  IMAD.MOV.U32 R12, RZ, RZ, 0x5 ;  /* 0x00000005ff0c7424 */ /* 0x000fe200078e00ff */
[----:B------:R-:W-:-:S05]  /*ef10*/  @!P5 LEA R14, P0, R22, R14, 0x1 ;  /* 0x0000000e160ed211 */ /* 0x000fca00078008ff */
[----:B------:R-:W-:-:S08]  /*ef20*/  @!P5 IMAD.MOV.U32 R2, RZ, RZ, R14 ;  /* 0x000000ffff02d224 */ /* 0x000fd000078e000e */
[----:B------:R-:W-:Y:S05]  /*ef30*/  WARPSYNC.COLLECTIVE R15, `(.L_x_312) ;  /* 0x000000000f087348 */ /* 0x000fea0003c00000 */
[----:B------:R0:W1:Y:S02]  /*ef40*/  SHFL.IDX P6, R14, R13, R12, R11 ;  /* 0x0000000c0d0e7389 */ /* 0x00006400000c000b */
[----:B01----:R-:W-:Y:S01]  /*ef50*/  ENDCOLLECTIVE ;  /* 0x000000000000791b */ /* 0x003fe20003800000 */
.L_x_312:
        /* <DEDUP_REMOVED lines=10> */
[----:B------:R-:W-:Y:S01]  /*f000*/  IMAD.MOV.U32 R5, RZ, RZ, R14 ;  /* 0x000000ffff057224 */ /* 0x000fe200078e000e */
[----:B------:R-:W-:-:S13]  /*f010*/  LOP3.LUT P5, RZ, R16, 0x40, RZ, 0xc0, !PT ;  /* 0x0000004010ff7812 */ /* 0x000fda00078ac0ff */
[----:B0-----:R-:W-:Y:S05]  /*f020*/  WARPSYNC.COLLECTIVE R15, `(.L_x_313) ;  /* 0x000000000f087348 */ /* 0x001fea0003c00000 */
[----:B------:R1:W2:Y:S02]  /*f030*/  SHFL.IDX P6, R14, R13, R12, R11 ;  /* 0x0000000c0d0e7389 */ /* 0x0002a400000c000b */
[----:B012---:R-:W-:Y:S01]  /*f040*/  ENDCOLLECTIVE ;  /* 0x000000000000791b */ /* 0x007fe20003800000 */
.L_x_313:
[----:B------:R-:W-:Y:S01]  /*f050*/  @!P5 LEA R7, R28, UR42, 0x1 ;  /* 0x0000002a1c07dc11 */ /* 0x000fe2000f8e08ff */
[----:B------:R-:W-:Y:S02]  /*f060*/  IMAD.MOV.U32 R13, RZ, RZ, R4 ;  /* 0x000000ffff0d7224 */ /* 0x000fe400078e0004 */
[----:B------:R-:W-:Y:S01]  /*f070*/  IMAD.MOV.U32 R12, RZ, RZ, 0x6 ;  /* 0x00000006ff0c7424 */ /* 0x000fe200078e00ff */
[----:B------:R-:W-:-:S13]  /*f080*/  LOP3.LUT P6, RZ, R16, 0x80, RZ, 0xc0, !PT ;  /* 0x0000008010ff7812 */ /* 0x000fda00078cc0ff */
[----:B------:R-:W-:Y:S02]  /*f090*/  @!P6 LEA R14, P0, R22, R14, 0x1 ;  /* 0x0000000e160ee211 */ /* 0x000fe400078008ff */
[----:B------:R-:W-:-:S03]  /*f0a0*/  @!P6 LEA R9, R28, UR42, 0x1 ;  /* 0x0000002a1c09ec11 */ /* 0x000fc6000f8e08ff */
[----:B------:R-:W-:Y:S02]  /*f0b0*/  @!P6 IMAD.X R5, RZ, RZ, R5, P0 ;  /* 0x000000ffff05e224 */ /* 0x000fe400000e0605 */
[----:B------:R-:W-:-:S03]  /*f0c0*/  @!P6 IMAD.MOV.U32 R2, RZ, RZ, R14 ;  /* 0x000000ffff02e224 */ /* 0x000fc600078e000e */
[----:B------:R-:W-:-:S05]  /*f0d0*/  @!P6 MOV R3, R5 ;  /* 0x000000050003e202 */ /* 0x000fca0000000f00 */
        /* <DEDUP_REMOVED lines=10> */
.L_x_314:
[----:B------:R-:W-:Y:S02]  /*f180*/  IMAD.MOV.U32 R13, RZ, RZ, R0 ;  /* 0x000000ffff0d7224 */ /* 0x000fe400078e0000 */
[----:B------:R-:W-:-:S07]  /*f190*/  IMAD.MOV.U32 R5, RZ, RZ, R14 ;  /* 0x000000ffff057224 */ /* 0x000fce00078e000e */
[----:B------:R-:W-:Y:S05]  /*f1a0*/  WARPSYNC.COLLECTIVE R15, `(.L_x_315) ;  /* 0x000000000f087348 */ /* 0x000fea0003c00000 */
[----:B------:R0:W1:Y:S02]  /*f1b0*/  SHFL.IDX P6, R14, R13, R12, R11 ;  /* 0x0000000c0d0e7389 */ /* 0x00006400000c000b */
[----:B01----:R-:W-:Y:S01]  /*f1c0*/  ENDCOLLECTIVE ;  /* 0x000000000000791b */ /* 0x003fe20003800000 */
.L_x_315:
[----:B------:R-:W-:Y:S02]  /*f1d0*/  IMAD.MOV.U32 R13, RZ, RZ, R4 ;  /* 0x000000ffff0d7224 */ /* 0x000fe400078e0004 */
[----:B------:R-:W-:Y:S01]  /*f1e0*/  IMAD.MOV.U32 R12, RZ, RZ, 0x7 ;  /* 0x00000007ff0c7424 */ /* 0x000fe200078e00ff */
[----:B------:R-:W-:-:S04]  /*f1f0*/  @!P5 LEA R14, P0, R22, R14, 0x1 ;  /* 0x0000000e160ed211 */ /* 0x000fc800078008ff */
[----:B------:R-:W-:Y:S01]  /*f200*/  @!P5 MOV R2, R14 ;  /* 0x0000000e0002d202 */ /* 0x000fe20000000f00 */
[----:B------:R-:W-:-:S08]  /*f210*/  @!P5 IMAD.X R5, RZ, RZ, R5, P0 ;  /* 0x000000ffff05d224 */ /* 0x000fd000000e0605 */
[----:B------:R-:W-:Y:S05]  /*f220*/  WARPSYNC.COLLECTIVE R15, `(.L_x_316) ;  /* 0x000000000f087348 */ /* 0x000fea0003c00000 */
[----:B------:R0:W1:Y:S02]  /*f230*/  SHFL.IDX P6, R14, R13, R12, R11 ;  /* 0x0000000c0d0e7389 */ /* 0x00006400000c000b */
[----:B01----:R-:W-:Y:S01]  /*f240*/  ENDCOLLECTIVE ;  /* 0x000000000000791b */ /* 0x003fe20003800000 */
.L_x_316:
[----:B------:R-:W-:-:S05]  /*f250*/  @!P5 IMAD.MOV.U32 R3, RZ, RZ, R5 ;  /* 0x000000ffff03d224 */ /* 0x000fca00078e0005 */
[----:B------:R-:W-:Y:S01]  /*f260*/  @!PT LDS RZ, [RZ] ;  /* 0x00000000fffff984 */ /* 0x000fe20000000800 */
[----:B------:R-:W-:Y:S01]  /*f270*/  @!PT LDS RZ, [RZ] ;  /* 0x00000000fffff984 */ /* 0x000fe20000000800 */
[----:B------:R-:W-:Y:S01]  /*f280*/  @!PT LDS RZ, [RZ] ;  /* 0x00000000fffff984 */ /* 0x000fe20000000800 */
[----:B------:R0:W-:Y:S04]  /*f290*/  @!P5 LDGSTS.E.BYPASS.LTC128B.128 [R7+0x25400], desc[UR36][R2.64], !P4 ;  /* 0x254000000207dfae */ /* 0x0001e8000e101d64 */
[----:B------:R0:W-:Y:S01]  /*f2a0*/  @!P5 LDGSTS.E.BYPASS.LTC128B.128 [R7+0x29400], desc[UR36][R2.64+0x80], !P3 ;  /* 0x294000800207dfae */ /* 0x0001e2000d901d64 */
[----:B------:R-:W-:-:S03]  /*f2b0*/  IMAD.MOV.U32 R13, RZ, RZ, R0 ;  /* 0x000000ffff0d7224 */ /* 0x000fc600078e0000 */
[----:B------:R0:W-:Y:S04]  /*f2c0*/  @!P5 LDGSTS.E.BYPASS.LTC128B.128 [R7+0x2d400], desc[UR36][R2.64+0x100], !P2 ;  /* 0x2d4001000207dfae */ /* 0x0001e8000d101d64 */
[----:B------:R0:W-:Y:S01]  /*f2d0*/  @!P5 LDGSTS.E.BYPASS.LTC128B.128 [R7+0x31400], desc[UR36][R2.64+0x180], !P1 ;  /* 0x314001800207dfae */ /* 0x0001e2000c901d64 */
[----:B------:R-:W-:-:S07]  /*f2e0*/  IMAD.MOV.U32 R5, RZ, RZ, R14 ;  /* 0x000000ffff057224 */ /* 0x000fce00078e000e */
[----:B0-----:R-:W-:Y:S05]  /*f2f0*/  WARPSYNC.COLLECTIVE R15, `(.L_x_317) ;  /* 0x000000000f087348 */ /* 0x001fea0003c00000 */
[----:B------:R1:W2:Y:S02]  /*f300*/  SHFL.IDX P6, R14, R13, R12, R11 ;  /* 0x0000000c0d0e7389 */ /* 0x0002a400000c000b */
[----:B012---:R-:W-:Y:S01]  /*f310*/  ENDCOLLECTIVE ;  /* 0x000000000000791b */ /* 0x007fe20003800000 */
.L_x_317:
[----:B------:R-:W-:Y:S05]  /*f320*/  BRA `(.L_x_318) ;  /* 0xffffffc400007947 */ /* 0x000fea000383ffff */
.L_x_233:
[----:B0--3--:R-:W-:-:S04]  /*f330*/  MOV R3, UR42 ;  /* 0x0000002a00037c02 */ /* 0x009fc80008000f00 */
[----:B------:R0:W3:Y:S03]  /*f340*/  SYNCS.PHASECHK.TRANS64.TRYWAIT P0, [R3+URZ+0x32420], R0 ;  /* 0x03242000030075a7 */ /* 0x0000e6000800017f */
[----:B---3--:R-:W-:Y:S05]  /*f350*/  @!P0 NANOSLEEP.SYNCS 0x989680 ;  /* 0x009896800000895d */ /* 0x008fea0003900000 */
[----:B------:R-:W3:Y:S02]  /*f360*/  @!P0 SYNCS.PHASECHK.TRANS64 P0, [R3+URZ+0x32420], R0 ;  /* 0x03242000030085a7 */ /* 0x000ee4000800007f */
[----:B---3--:R-:W-:Y:S05]  /*f370*/  @!P0 BRA `(.L_x_233) ;  /* 0xfffffffc00ec8947 */ /* 0x008fea000383ffff */
[----:B------:R-:W-:Y:S05]  /*f380*/  BRA `(.L_x_319) ;  /* 0xffffffc400447947 */ /* 0x000fea000383ffff */
.L_x_235:
[----:B0--3--:R-:W-:-:S04]  /*f390*/  IMAD.U32 R3, RZ, RZ, UR42 ;  /* 0x0000002aff037e24 */ /* 0x009fc8000f8e00ff */
[----:B------:R0:W3:Y:S03]  /*f3a0*/  SYNCS.PHASECHK.TRANS64.TRYWAIT P0, [R3+URZ+0x32460], R0 ;  /* 0x03246000030075a7 */ /* 0x0000e6000800017f */
[----:B---3--:R-:W-:Y:S05]  /*f3b0*/  @!P0 NANOSLEEP.SYNCS 0x989680 ;  /* 0x009896800000895d */ /* 0x008fea0003900000 */
[----:B------:R-:W3:Y:S02]  /*f3c0*/  @!P0 SYNCS.PHASECHK.TRANS64 P0, [R3+URZ+0x32460], R0 ;  /* 0x03246000030085a7 */ /* 0x000ee4000800007f */
[----:B---3--:R-:W-:Y:S05]  /*f3d0*/  @!P0 BRA `(.L_x_235) ;  /* 0xfffffffc00ec8947 */ /* 0x008fea000383ffff */
[----:B------:R-:W-:Y:S05]  /*f3e0*/  BRA `(.L_x_320) ;  /* 0xffffffc400407947 */ /* 0x000fea000383ffff */
.L_x_236:
[----:B------:R-:W-:Y:S01]  /*f3f0*/  BSSY B0, `(.L_x_321) ;  /* 0x0000008000007945 */ /* 0x000fe20003800000 */
[----:B------:R-:W-:Y:S02]  /*f400*/  IMAD.MOV.U32 R13, RZ, RZ, R19 ;  /* 0x000000ffff0d7224 */ /* 0x000fe400078e0013 */
[----:B------:R-:W-:Y:S02]  /*f410*/  IMAD.MOV.U32 R12, RZ, RZ, RZ ;  /* 0x000000ffff0c7224 */ /* 0x000fe400078e00ff */
[----:B------:R-:W-:Y:S02]  /*f420*/  IMAD.MOV.U32 R11, RZ, RZ, 0x181f ;  /* 0x0000181fff0b7424 */ /* 0x000fe400078e00ff */
[----:B------:R-:W-:-:S07]  /*f430*/  IMAD.MOV.U32 R15, RZ, RZ, -0x1 ;  /* 0xffffffffff0f7424 */ /* 0x000fce00078e00ff */
[----:B-1----:R-:W-:Y:S05]  /*f440*/  WARPSYNC.COLLECTIVE R15, `(.L_x_322) ;  /* 0x000000000f087348 */ /* 0x002fea0003c00000 */
[----:B-1----:R0:W1:Y:S02]  /*f450*/  SHFL.IDX P6, R14, R13, R12, R11 ;  /* 0x0000000c0d0e7389 */ /* 0x00206400000c000b */
[----:B01----:R-:W-:Y:S01]  /*f460*/  ENDCOLLECTIVE ;  /* 0x000000000000791b */ /* 0x003fe20003800000 */
.L_x_322:
[----:B------:R-:W-:Y:S05]  /*f470*/  BSYNC B0 ;  /* 0x0000000000007941 */ /* 0x000fea0003800000 */
.L_x_321:
[----:B------:R-:W-:Y:S01]  /*f480*/  IMAD.MOV.U32 R13, RZ, RZ, R18 ;  /* 0x000000ffff0d7224 */ /* 0x000fe200078e0012 */
[----:B------:R-:W-:Y:S01]  /*f490*/  MOV R3, R14 ;  /* 0x0000000e00037202 */ /* 0x000fe20000000f00 */
[----:B------:R-:W-:Y:S01]  /*f4a0*/  IMAD.MOV.U32 R12, RZ, RZ, RZ ;  /* 0x000000ffff0c7224 */ /* 0x000fe200078e00ff */
[----:B------:R-:W-:Y:S01]  /*f4b0*/  LEA R10, R28, UR42, 0x1 ;  /* 0x0000002a1c0a7c11 */ /* 0x000fe2000f8e08ff */
[----:B------:R-:W-:Y:S01]  /*f4c0*/  IMAD.MOV.U32 R11, RZ, RZ, 0x181f ;  /* 0x0000181fff0b7424 */ /* 0x000fe200078e00ff */
[C---:B------:R-:W-:Y:S01]  /*f4d0*/  LOP3.LUT P2, RZ, R5.reuse, 0x2, RZ, 0xc0, !PT ;  /* 0x0000000205ff7812 */ /* 0x040fe2000784c0ff */
[----:B------:R-:W-:Y:S01]  /*f4e0*/  IMAD.MOV.U32 R15, RZ, RZ, -0x1 ;  /* 0xffffffffff0f7424 */ /* 0x000fe200078e00ff */
[----:B------:R-:W-:Y:S01]  /*f4f0*/  LOP3.LUT P1, RZ, R5, 0x4, RZ, 0xc0, !PT ;  /* 0x0000000405ff7812 */ /* 0x000fe2000782c0ff */
[----:B------:R-:W-:Y:S02]  /*f500*/  IMAD.SHL.U32 R0, R22, 0x2, RZ ;  /* 0x0000000216007824 */ /* 0x000fe400078e00ff */
[----:B------:R-:W-:-:S10]  /*f510*/  IMAD.MOV.U32 R6, RZ, RZ, RZ ;  /* 0x000000ffff067224 */ /* 0x000fd400078e00ff */
[----:B------:R-:W-:Y:S05]  /*f520*/  WARPSYNC.COLLECTIVE R15, `(.L_x_323) ;  /* 0x000000000f087348 */ /* 0x000fea0003c00000 */
[----:B------:R0:W1:Y:S02]  /*f530*/  SHFL.IDX P6, R14, R13, R12, R11 ;  /* 0x0000000c0d0e7389 */ /* 0x00006400000c000b */
[----:B01----:R-:W-:Y:S01]  /*f540*/  ENDCOLLECTIVE ;  /* 0x000000000000791b */ /* 0x003fe20003800000 */
.L_x_323:
[----:B------:R-:W-:Y:S01]  /*f550*/  ISETP.LT.OR P3, PT, R17, 0x1, !P1 ;  /* 0x000000011100780c */ /* 0x000fe20004f61670 */
[----:B------:R-:W-:Y:S02]  /*f560*/  VIADD R31, R10, 0x400 ;  /* 0x000004000a1f7836 */ /* 0x000fe40000000000 */
[----:B------:R-:W-:Y:S02]  /*f570*/  IMAD.MOV.U32 R13, RZ, RZ, R19 ;  /* 0x000000ffff0d7224 */ /* 0x000fe400078e0013 */
[----:B------:R-:W-:Y:S01]  /*f580*/  IMAD.MOV.U32 R12, RZ, RZ, 0x1 ;  /* 0x00000001ff0c7424 */ /* 0x000fe200078e00ff */
[----:B------:R-:W-:-:S13]  /*f590*/  IADD3 R2, P0, R14, R0, RZ ;  /* 0x000000000e027210 */ /* 0x000fda0007f1e0ff */
[----:B------:R-:W-:Y:S05]  /*f5a0*/  WARPSYNC.COLLECTIVE R15, `(.L_x_324) ;  /* 0x000000000f087348 */ /* 0x000fea0003c00000 */
[----:B------:R0:W1:Y:S02]  /*f5b0*/  SHFL.IDX P6, R14, R13, R12, R11 ;  /* 0x0000000c0d0e7389 */ /* 0x00006400000c000b */
[----:B01----:R-:W-:Y:S01]  /*f5c0*/  ENDCOLLECTIVE ;  /* 0x000000000000791b */ /* 0x003fe20003800000 */
.L_x_324:
[----:B------:R-:W-:Y:S02]  /*f5d0*/  IADD3.X R3, RZ, R3, RZ, P0, !PT ;  /* 0x00000003ff037210 */ /* 0x000fe400007fe4ff */
        /* <DEDUP_REMOVED lines=11> */
.L_x_325:
[----:B------:R-:W-:Y:S01]  /*f690*/  @!PT LDS RZ, [RZ] ;  /* 0x00000000fffff984 */ /* 0x000fe20000000800 */
[----:B------:R-:W-:Y:S01]  /*f6a0*/  @!PT LDS RZ, [RZ] ;  /* 0x00000000fffff984 */ /* 0x000fe20000000800 */
[----:B------:R-:W-:Y:S01]  /*f6b0*/  @!PT LDS RZ, [RZ] ;  /* 0x00000000fffff984 */ /* 0x000fe20000000800 */
[----:B------:R-:W-:Y:S01]  /*f6c0*/  LDGSTS.E.BYPASS.LTC128B.128 [R10+0x3400], desc[UR36][R2.64+0x80], !P0 ;  /* 0x03400080020a7fae */ /* 0x000fe2000c101d64 */
[----:B------:R-:W-:-:S03]  /*f6d0*/  LOP3.LUT P0, RZ, R5, 0x8, RZ, 0xc0, !PT ;  /* 0x0000000805ff7812 */ /* 0x000fc6000780c0ff */
[----:B------:R-:W-:Y:S01]  /*f6e0*/  LDGSTS.E.BYPASS.LTC128B.128 [R10+0x6400], desc[UR36][R2.64+0x100], !P3 ;  /* 0x06400100020a7fae */ /* 0x000fe2000d901d64 */
[----:B------:R-:W-:Y:S02]  /*f6f0*/  ISETP.LT.OR P3, PT, R17, 0x1, !P0 ;  /* 0x000000011100780c */ /* 0x000fe40004761670 */
[----:B------:R-:W-:Y:S01]  /*f700*/  MOV R13, R19 ;  /* 0x00000013000d7202 */ /* 0x000fe20000000f00 */
[----:B------:R-:W-:-:S10]  /*f710*/  IMAD.MOV.U32 R12, RZ, RZ, 0x2 ;  /* 0x00000002ff0c7424 */ /* 0x000fd400078e00ff */
[----:B------:R0:W-:Y:S02]  /*f720*/  LDGSTS.E.BYPASS.LTC128B.128 [R10+0x9400], desc[UR36][R2.64+0x180], !P3 ;  /* 0x09400180020a7fae */ /* 0x0001e4000d901d64 */
[----:B0-----:R-:W-:-:S13]  /*f730*/  IADD3 R2, P3, R14, R0, RZ ;  /* 0x000000000e027210 */ /* 0x001fda0007f7e0ff */
[----:B------:R-:W-:Y:S05]  /*f740*/  WARPSYNC.COLLECTIVE R15, `(.L_x_326) ;  /* 0x000000000f087348 */ /* 0x000fea0003c00000 */
[----:B------:R0:W1:Y:S02]  /*f750*/  SHFL.IDX P6, R14, R13, R12, R11 ;  /* 0x0000000c0d0e7389 */ /* 0x00006400000c000b */
[----:B01----:R-:W-:Y:S01]  /*f760*/  ENDCOLLECTIVE ;  /* 0x000000000000791b */ /* 0x003fe20003800000 */
.L_x_326:
        /* <DEDUP_REMOVED lines=12> */
.L_x_327:
        /* <DEDUP_REMOVED lines=14> */
.L_x_328:
        /* <DEDUP_REMOVED lines=12> */
.L_x_329:
        /* <DEDUP_REMOVED lines=14> */
.L_x_330:
        /* <DEDUP_REMOVED lines=12> */
.L_x_331:
        /* <DEDUP_REMOVED lines=14> */
.L_x_332:
[----:B------:R-:W-:Y:S01]  /*fc50*/  IMAD.X R3, RZ, RZ, R20, P3 ;  /* 0x000000ffff037224 */ /* 0x000fe200018e0614 */
        /* <DEDUP_REMOVED lines=11> */
.L_x_333:
        /* <DEDUP_REMOVED lines=9> */
.L_x_243:
[----:B-1----:R1:W2:Y:S02]  /*fda0*/  SYNCS.PHASECHK.TRANS64.TRYWAIT P0, [R19+URZ+0x32440], R23 ;  /* 0x03244017130075a7 */ /* 0x0022a4000800017f */
[----:B--2---:R-:W-:Y:S05]  /*fdb0*/  @!P0 NANOSLEEP.SYNCS 0x989680 ;  /* 0x009896800000895d */ /* 0x004fea0003900000 */
[----:B------:R-:W2:Y:S02]  /*fdc0*/  @!P0 SYNCS.PHASECHK.TRANS64 P0, [R19+URZ+0x32440], R23 ;  /* 0x03244017130085a7 */ /* 0x000ea4000800007f */
[----:B--2---:R-:W-:Y:S05]  /*fdd0*/  @!P0 BRA `(.L_x_243) ;  /* 0xfffffffc00f08947 */ /* 0x004fea000383ffff */
[----:B------:R-:W-:Y:S05]  /*fde0*/  BRA `(.L_x_335) ;  /* 0xffffffc400747947 */ /* 0x000fea000383ffff */
.L_x_244:
[----:B------:R-:W-:Y:S01]  /*fdf0*/  BSSY B1, `(.L_x_336) ;  /* 0x0000008000017945 */ /* 0x000fe20003800000 */
[----:B------:R-:W-:Y:S01]  /*fe00*/  IMAD.MOV.U32 R13, RZ, RZ, R24 ;  /* 0x000000ffff0d7224 */ /* 0x000fe200078e0018 */
[----:B------:R-:W-:Y:S01]  /*fe10*/  MOV R15, 0xffffffff ;  /* 0xffffffff000f7802 */ /* 0x000fe20000000f00 */
[----:B------:R-:W-:Y:S02]  /*fe20*/  IMAD.MOV.U32 R12, RZ, RZ, RZ ;  /* 0x000000ffff0c7224 */ /* 0x000fe400078e00ff */
[----:B------:R-:W-:-:S07]  /*fe30*/  IMAD.MOV.U32 R11, RZ, RZ, 0x181f ;  /* 0x0000181fff0b7424 */ /* 0x000fce00078e00ff */
[----:B-1----:R-:W-:Y:S05]  /*fe40*/  WARPSYNC.COLLECTIVE R15, `(.L_x_337) ;  /* 0x000000000f087348 */ /* 0x002fea0003c00000 */
[----:B------:R0:W2:Y:S02]  /*fe50*/  SHFL.IDX P6, R14, R13, R12, R11 ;  /* 0x0000000c0d0e7389 */ /* 0x0000a400000c000b */
[----:B012---:R-:W-:Y:S01]  /*fe60*/  ENDCOLLECTIVE ;  /* 0x000000000000791b */ /* 0x007fe20003800000 */
.L_x_337:
[----:B------:R-:W-:Y:S05]  /*fe70*/  BSYNC B1 ;  /* 0x0000000000017941 */ /* 0x000fea0003800000 */
.L_x_336:
[----:B------:R-:W-:Y:S01]  /*fe80*/  IMAD.MOV.U32 R13, RZ, RZ, R21 ;  /* 0x000000ffff0d7224 */ /* 0x000fe200078e0015 */
[----:B------:R-:W-:Y:S01]  /*fe90*/  LEA R22, R22, UR42, 0x1 ;  /* 0x0000002a16167c11 */ /* 0x000fe2000f8e08ff */
[----:B------:R-:W-:Y:S02]  /*fea0*/  IMAD.MOV.U32 R12, RZ, RZ, RZ ;  /* 0x000000ffff0c7224 */ /* 0x000fe400078e00ff */
[----:B------:R-:W-:Y:S02]  /*feb0*/  IMAD.MOV.U32 R11, RZ, RZ, 0x181f ;  /* 0x0000181fff0b7424 */ /* 0x000fe400078e00ff */
[----:B------:R-:W-:Y:S02]  /*fec0*/  IMAD.MOV.U32 R15, RZ, RZ, -0x1 ;  /* 0xffffffffff0f7424 */ /* 0x000fe400078e00ff */
[----:B------:R-:W-:-:S07]  /*fed0*/  IMAD.MOV.U32 R3, RZ, RZ, R14 ;  /* 0x000000ffff037224 */ /* 0x000fce00078e000e */
[----:B------:R-:W-:Y:S05]  /*fee0*/  WARPSYNC.COLLECTIVE R15, `(.L_x_338) ;  /* 0x000000000f087348 */ /* 0x000fea0003c00000 */
[----:B------:R0:W1:Y:S02]  /*fef0*/  SHFL.IDX P6, R14, R13, R12, R11 ;  /* 0x0000000c0d0e7389 */ /* 0x00006400000c000b */
[----:B01----:R-:W-:Y:S01]  /*ff00*/  ENDCOLLECTIVE ;  /* 0x000000000000791b */ /* 0x003fe20003800000 */
.L_x_338:
[----:B------:R-:W-:Y:S02]  /*ff10*/  IMAD.MOV.U32 R13, RZ, RZ, R24 ;  /* 0x000000ffff0d7224 */ /* 0x000fe400078e0018 */
[----:B------:R-:W-:Y:S01]  /*ff20*/  IMAD.MOV.U32 R12, RZ, RZ, 0x1 ;  /* 0x00000001ff0c7424 */ /* 0x000fe200078e00ff */
[----:B------:R-:W-:-:S13]  /*ff30*/  IADD3 R2, P0, R14, R0, RZ ;  /* 0x000000000e027210 */ /* 0x000fda0007f1e0ff */
[----:B------:R-:W-:Y:S05]  /*ff40*/  WARPSYNC.COLLECTIVE R15, `(.L_x_339) ;  /* 0x000000000f087348 */ /* 0x000fea0003c00000 */
[----:B------:R0:W1:Y:S02]  /*ff50*/  SHFL.IDX P6, R14, R13, R12, R11 ;  /* 0x0000000c0d0e7389 */ /* 0x00006400000c000b */
[----:B01----:R-:W-:Y:S01]  /*ff60*/  ENDCOLLECTIVE ;  /* 0x000000000000791b */ /* 0x003fe20003800000 */
.L_x_339:
[----:B------:R-:W-:-:S05]  /*ff70*/  IADD3.X R3, RZ, R3, RZ, P0, !PT ;  /* 0x00000003ff037210 */ /* 0x000fca00007fe4ff */
        /* <DEDUP_REMOVED lines=9> */
.L_x_340:
[----:B------:R-:W-:Y:S01]  /*10010*/  MOV R13, R24 ;  /* 0x00000018000d7202 */ /* 0x000fe20000000f00 */
[----:B------:R-:W-:Y:S01]  /*10020*/  IMAD.MOV.U32 R12, RZ, RZ, 0x2 ;  /* 0x00000002ff0c7424 */ /* 0x000fe200078e00ff */
[----:B------:R-:W-:-:S13]  /*10030*/  IADD3 R2, P0, R14, R0, RZ ;  /* 0x000000000e027210 */ /* 0x000fda0007f1e0ff */
[----:B------:R-:W-:Y:S05]  /*10040*/  WARPSYNC.COLLECTIVE R15, `(.L_x_341) ;  /* 0x000000000f087348 */ /* 0x000fea0003c00000 */
[----:B------:R0:W1:Y:S02]  /*10050*/  SHFL.IDX P6, R14, R13, R12, R11 ;  /* 0x0000000c0d0e7389 */ /* 0x00006400000c000b */
[----:B01----:R-:W-:Y:S01]  /*10060*/  ENDCOLLECTIVE ;  /* 0x000000000000791b */ /* 0x003fe20003800000 */
.L_x_341:
[----:B------:R-:W-:-:S05]  /*10070*/  IMAD.X R3, RZ, RZ, R6, P0 ;  /* 0x000000ffff037224 */ /* 0x000fca00000e0606 */
[----:B------:R-:W-:Y:S01]  /*10080*/  @!PT LDS RZ, [RZ] ;  /* 0x00000000fffff984 */ /* 0x000fe20000000800 */
[----:B------:R-:W-:Y:S01]  /*10090*/  @!PT LDS RZ, [RZ] ;  /* 0x00000000fffff984 */ /* 0x000fe20000000800 */
[----:B------:R-:W-:Y:S01]  /*100a0*/  @!PT LDS RZ, [RZ] ;  /* 0x00000000fffff984 */ /* 0x000fe20000000800 */
[----:B------:R0:W-:Y:S01]  /*100b0*/  LDGSTS.E.BYPASS.LTC128B.128 [R22+0x1cc00], desc[UR36][R2.64], !P1 ;  /* 0x1cc0000002167fae */ /* 0x0001e2000c901d64 */
[----:B------:R-:W-:Y:S02]  /*100c0*/  IMAD.MOV.U32 R13, RZ, RZ, R21 ;  /* 0x000000ffff0d7224 */ /* 0x000fe400078e0015 */
[----:B0-----:R-:W-:-:S07]  /*100d0*/  IMAD.MOV.U32 R3, RZ, RZ, R14 ;  /* 0x000000ffff037224 */ /* 0x001fce00078e000e */
[----:B------:R-:W-:Y:S05]  /*100e0*/  WARPSYNC.COLLECTIVE R15, `(.L_x_342) ;  /* 0x000000000f087348 */ /* 0x000fea0003c00000 */
[----:B------:R0:W1:Y:S02]  /*100f0*/  SHFL.IDX P6, R14, R13, R12, R11 ;  /* 0x0000000c0d0e7389 */ /* 0x00006400000c000b */
[----:B01----:R-:W-:Y:S01]  /*10100*/  ENDCOLLECTIVE ;  /* 0x000000000000791b */ /* 0x003fe20003800000 */
.L_x_342:
[----:B------:R-:W-:Y:S01]  /*10110*/  IMAD.MOV.U32 R13, RZ, RZ, R24 ;  /* 0x000000ffff0d7224 */ /* 0x000fe200078e0018 */
[----:B------:R-:W-:Y:S02]  /*10120*/  MOV R12, 0x3 ;  /* 0x00000003000c7802 */ /* 0x000fe40000000f00 */
[----:B------:R-:W-:-:S13]  /*10130*/  IADD3 R2, P0, R14, R0, RZ ;  /* 0x000000000e027210 */ /* 0x000fda0007f1e0ff */
[----:B------:R-:W-:Y:S05]  /*10140*/  WARPSYNC.COLLECTIVE R15, `(.L_x_343) ;  /* 0x000000000f087348 */ /* 0x000fea0003c00000 */
[----:B------:R0:W1:Y:S02]  /*10150*/  SHFL.IDX P6, R14, R13, R12, R11 ;  /* 0x0000000c0d0e7389 */ /* 0x00006400000c000b */
[----:B01----:R-:W-:Y:S01]  /*10160*/  ENDCOLLECTIVE ;  /* 0x000000000000791b */ /* 0x003fe20003800000 */
.L_x_343:
        /* <DEDUP_REMOVED lines=10> */
.L_x_344:
[----:B------:R-:W-:Y:S02]  /*10210*/  IMAD.MOV.U32 R13, RZ, RZ, R24 ;  /* 0x000000ffff0d7224 */ /* 0x000fe400078e0018 */
[----:B------:R-:W-:Y:S01]  /*10220*/  IMAD.MOV.U32 R12, RZ, RZ, 0x4 ;  /* 0x00000004ff0c7424 */ /* 0x000fe200078e00ff */
[----:B------:R-:W-:-:S13]  /*10230*/  IADD3 R2, P0, R14, R0, RZ ;  /* 0x000000000e027210 */ /* 0x000fda0007f1e0ff */
[----:B------:R-:W-:Y:S05]  /*10240*/  WARPSYNC.COLLECTIVE R15, `(.L_x_345) ;  /* 0x000000000f087348 */ /* 0x000fea0003c00000 */
[----:B------:R0:W1:Y:S02]  /*10250*/  SHFL.IDX P6, R14, R13, R12, R11 ;  /* 0x0000000c0d0e7389 */ /* 0x00006400000c000b */
[----:B01----:R-:W-:Y:S01]  /*10260*/  ENDCOLLECTIVE ;  /* 0x000000000000791b */ /* 0x003fe20003800000 */
.L_x_345:
[----:B------:R-:W-:-:S05]  /*10270*/  IMAD.X R3, RZ, RZ, R3, P0 ;  /* 0x000000ffff037224 */ /* 0x000fca00000e0603 */
[----:B------:R-:W-:Y:S01]  /*10280*/  @!PT LDS RZ, [RZ] ;  /* 0x00000000fffff984 */ /* 0x000fe20000000800 */
[----:B------:R-:W-:Y:S01]  /*10290*/  @!PT LDS RZ, [RZ] ;  /* 0x00000000fffff984 */ /* 0x000fe20000000800 */
[----:B------:R-:W-:Y:S01]  /*102a0*/  @!PT LDS RZ, [RZ] ;  /* 0x00000000fffff984 */ /* 0x000fe20000000800 */
[----:B------:R0:W-:Y:S01]  /*102b0*/  LDGSTS.E.BYPASS.LTC128B.128 [R22+0x1dc00], desc[UR36][R2.64], !P1 ;  /* 0x1dc0000002167fae */ /* 0x0001e2000c901d64 */
[----:B------:R-:W-:Y:S01]  /*102c0*/  IMAD.MOV.U32 R13, RZ, RZ, R21 ;  /* 0x000000ffff0d7224 */ /* 0x000fe200078e0015 */
[----:B0-----:R-:W-:-:S07]  /*102d0*/  MOV R3, R14 ;  /* 0x0000000e00037202 */ /* 0x001fce0000000f00 */
[----:B------:R-:W-:Y:S05]  /*102e0*/  WARPSYNC.COLLECTIVE R15, `(.L_x_346) ;  /* 0x000000000f087348 */ /* 0x000fea0003c00000 */
[----:B------:R0:W1:Y:S02]  /*102f0*/  SHFL.IDX P6, R14, R13, R12, R11 ;  /* 0x0000000c0d0e7389 */ /* 0x00006400000c000b */
[----:B01----:R-:W-:Y:S01]  /*10300*/  ENDCOLLECTIVE ;  /* 0x000000000000791b */ /* 0x003fe20003800000 */
.L_x_346:
[----:B------:R-:W-:Y:S02]  /*10310*/  IMAD.MOV.U32 R13, RZ, RZ, R24 ;  /* 0x000000ffff0d7224 */ /* 0x000fe400078e0018 */
[----:B------:R-:W-:Y:S01]  /*10320*/  IMAD.MOV.U32 R12, RZ, RZ, 0x5 ;  /* 0x00000005ff0c7424 */ /* 0x000fe200078e00ff */
[----:B------:R-:W-:-:S13]  /*10330*/  IADD3 R2, P0, R14, R0, RZ ;  /* 0x000000000e027210 */ /* 0x000fda0007f1e0ff */
[----:B------:R-:W-:Y:S05]  /*10340*/  WARPSYNC.COLLECTIVE R15, `(.L_x_347) ;  /* 0x000000000f087348 */ /* 0x000fea0003c00000 */
[----:B------:R0:W1:Y:S02]  /*10350*/  SHFL.IDX P6, R14, R13, R12, R11 ;  /* 0x0000000c0d0e7389 */ /* 0x00006400000c000b */
[----:B01----:R-:W-:Y:S01]  /*10360*/  ENDCOLLECTIVE ;  /* 0x000000000000791b */ /* 0x003fe20003800000 */
.L_x_347:
[----:B------:R-:W-:-:S05]  /*10370*/  IMAD.X R3, RZ, RZ, R3, P0 ;  /* 0x000000ffff037224 */ /* 0x000fca00000e0603 */
        /* <DEDUP_REMOVED lines=9> */
.L_x_348:
[----:B------:R-:W-:Y:S05]  /*10410*/  BRA `(.L_x_349) ;  /* 0xffffffc000d07947 */ /* 0x000fea000383ffff */
.L_x_249:
[----:B---3--:R3:W4:Y:S02]  /*10420*/  SYNCS.PHASECHK.TRANS64.TRYWAIT P0, [R19+URZ+0x32460], R23 ;  /* 0x03246017130075a7 */ /* 0x008724000800017f */
[----:B----4-:R-:W-:Y:S05]  /*10430*/  @!P0 NANOSLEEP.SYNCS 0x989680 ;  /* 0x009896800000895d */ /* 0x010fea0003900000 */
[----:B------:R-:W4:Y:S02]  /*10440*/  @!P0 SYNCS.PHASECHK.TRANS64 P0, [R19+URZ+0x32460], R23 ;  /* 0x03246017130085a7 */ /* 0x000f24000800007f */
[----:B----4-:R-:W-:Y:S05]  /*10450*/  @!P0 BRA `(.L_x_249) ;  /* 0xfffffffc00f08947 */ /* 0x010fea000383ffff */
[----:B------:R-:W-:Y:S05]  /*10460*/  BRA `(.L_x_350) ;  /* 0xffffffc4001c7947 */ /* 0x000fea000383ffff */
.L_x_250:
[----:B------:R-:W-:Y:S01]  /*10470*/  BSSY B1, `(.L_x_351) ;  /* 0x0000008000017945 */ /* 0x000fe20003800000 */
[----:B------:R-:W-:Y:S02]  /*10480*/  IMAD.MOV.U32 R13, RZ, RZ, R22 ;  /* 0x000000ffff0d7224 */ /* 0x000fe400078e0016 */
[----:B------:R-:W-:Y:S02]  /*10490*/  IMAD.MOV.U32 R12, RZ, RZ, RZ ;  /* 0x000000ffff0c7224 */ /* 0x000fe400078e00ff */
[----:B------:R-:W-:Y:S02]  /*104a0*/  IMAD.MOV.U32 R11, RZ, RZ, 0x181f ;  /* 0x0000181fff0b7424 */ /* 0x000fe400078e00ff */
[----:B------:R-:W-:-:S07]  /*104b0*/  IMAD.MOV.U32 R15, RZ, RZ, -0x1 ;  /* 0xffffffffff0f7424 */ /* 0x000fce00078e00ff */
[----:B-123--:R-:W-:Y:S05]  /*104c0*/  WARPSYNC.COLLECTIVE R15, `(.L_x_352) ;  /* 0x000000000f087348 */ /* 0x00efea0003c00000 */
[----:B------:R0:W4:Y:S02]  /*104d0*/  SHFL.IDX P6, R14, R13, R12, R11 ;  /* 0x0000000c0d0e7389 */ /* 0x00012400000c000b */
[----:B01234-:R-:W-:Y:S01]  /*104e0*/  ENDCOLLECTIVE ;  /* 0x000000000000791b */ /* 0x01ffe20003800000 */
.L_x_352:
[----:B------:R-:W-:Y:S05]  /*104f0*/  BSYNC B1 ;  /* 0x0000000000017941 */ /* 0x000fea0003800000 */
.L_x_351:
[----:B------:R-:W-:Y:S01]  /*10500*/  MOV R13, R20 ;  /* 0x00000014000d7202 */ /* 0x000fe20000000f00 */
[----:B------:R-:W-:Y:S02]  /*10510*/  IMAD.MOV.U32 R12, RZ, RZ, RZ ;  /* 0x000000ffff0c7224 */ /* 0x000fe400078e00ff */
[----:B------:R-:W-:Y:S02]  /*10520*/  IMAD.MOV.U32 R11, RZ, RZ, 0x181f ;  /* 0x0000181fff0b7424 */ /* 0x000fe400078e00ff */
[----:B------:R-:W-:Y:S02]  /*10530*/  IMAD.MOV.U32 R15, RZ, RZ, -0x1 ;  /* 0xffffffffff0f7424 */ /* 0x000fe400078e00ff */
[----:B------:R-:W-:Y:S02]  /*10540*/  IMAD.MOV.U32 R3, RZ, RZ, R14 ;  /* 0x000000ffff037224 */ /* 0x000fe400078e000e */
[----:B------:R-:W-:-:S07]  /*10550*/  IMAD R21, R17, 0xc000, R31 ;  /* 0x0000c00011157824 */ /* 0x000fce00078e021f */
[----:B------:R-:W-:Y:S05]  /*10560*/  WARPSYNC.COLLECTIVE R15, `(.L_x_353) ;  /* 0x000000000f087348 */ /* 0x000fea0003c00000 */
[----:B------:R0:W1:Y:S02]  /*10570*/  SHFL.IDX P6, R14, R13, R12, R11 ;  /* 0x0000000c0d0e7389 */ /* 0x00006400000c000b */
[----:B01----:R-:W-:Y:S01]  /*10580*/  ENDCOLLECTIVE ;  /* 0x000000000000791b */ /* 0x003fe20003800000 */
.L_x_353:
[----:B------:R-:W-:Y:S02]  /*10590*/  IMAD.MOV.U32 R6, RZ, RZ, RZ ;  /* 0x000000ffff067224 */ /* 0x000fe400078e00ff */
[----:B------:R-:W-:Y:S01]  /*105a0*/  IMAD.MOV.U32 R13, RZ, RZ, R22 ;  /* 0x000000ffff0d7224 */ /* 0x000fe200078e0016 */
[----:B------:R-:W-:Y:S02]  /*105b0*/  MOV R12, 0x1 ;  /* 0x00000001000c7802 */ /* 0x000fe40000000f00 */
[----:B------:R-:W-:-:S13]  /*105c0*/  IADD3 R2, P0, R14, R0, RZ ;  /* 0x000000000e027210 */ /* 0x000fda0007f1e0ff */
[----:B------:R-:W-:Y:S05]  /*105d0*/  WARPSYNC.COLLECTIVE R15, `(.L_x_354) ;  /* 0x000000000f087348 */ /* 0x000fea0003c00000 */
[----:B------:R0:W1:Y:S02]  /*105e0*/  SHFL.IDX P6, R14, R13, R12, R11 ;  /* 0x0000000c0d0e7389 */ /* 0x00006400000c000b */
[----:B01----:R-:W-:Y:S01]  /*105f0*/  ENDCOLLECTIVE ;  /* 0x000000000000791b */ /* 0x003fe20003800000 */
.L_x_354:
        /* <DEDUP_REMOVED lines=13> */
.L_x_355:
[----:B------:R-:W-:Y:S02]  /*106d0*/  IMAD.MOV.U32 R13, RZ, RZ, R22 ;  /* 0x000000ffff0d7224 */ /* 0x000fe400078e0016 */
[----:B------:R-:W-:Y:S01]  /*106e0*/  IMAD.MOV.U32 R12, RZ, RZ, 0x2 ;  /* 0x00000002ff0c7424 */ /* 0x000fe200078e00ff */
[----:B------:R-:W-:-:S13]  /*106f0*/  IADD3 R2, P0, R14, R0, RZ ;  /* 0x000000000e027210 */ /* 0x000fda0007f1e0ff */
[----:B------:R-:W-:Y:S05]  /*10700*/  WARPSYNC.COLLECTIVE R15, `(.L_x_356) ;  /* 0x000000000f087348 */ /* 0x000fea0003c00000 */
[----:B------:R0:W1:Y:S02]  /*10710*/  SHFL.IDX P6, R14, R13, R12, R11 ;  /* 0x0000000c0d0e7389 */ /* 0x00006400000c000b */
[----:B01----:R-:W-:Y:S01]  /*10720*/  ENDCOLLECTIVE ;  /* 0x000000000000791b */ /* 0x003fe20003800000 */
.L_x_356:
[----:B------:R-:W-:-:S05]  /*10730*/  IMAD.X R3, RZ, RZ, R4, P0 ;  /* 0x000000ffff037224 */ /* 0x000fca00000e0604 */
[----:B------:R-:W-:Y:S01]  /*10740*/  @!PT LDS RZ, [RZ] ;  /* 0x00000000fffff984 */ /* 0x000fe20000000800 */
[----:B------:R-:W-:Y:S01]  /*10750*/  @!PT LDS RZ, [RZ] ;  /* 0x00000000fffff984 */ /* 0x000fe20000000800 */
[----:B------:R-:W-:Y:S01]  /*10760*/  @!PT LDS RZ, [RZ] ;  /* 0x00000000fffff984 */ /* 0x000fe20000000800 */
[----:B------:R0:W-:Y:S04]  /*10770*/  LDGSTS.E.BYPASS.LTC128B.128 [R21+0x800], desc[UR36][R2.64], !P4 ;  /* 0x0080000002157fae */ /* 0x0001e8000e101d64 */
[----:B------:R0:W-:Y:S01]  /*10780*/  LDGSTS.E.BYPASS.LTC128B.128 [R21+0x3800], desc[UR36][R2.64+0x80], !P3 ;  /* 0x0380008002157fae */ /* 0x0001e2000d901d64 */
[----:B------:R-:W-:-:S03]  /*10790*/  IMAD.MOV.U32 R13, RZ, RZ, R20 ;  /* 0x000000ffff0d7224 */ /* 0x000fc600078e0014 */
[----:B------:R0:W-:Y:S04]  /*107a0*/  LDGSTS.E.BYPASS.LTC128B.128 [R21+0x6800], desc[UR36][R2.64+0x100], !P2 ;  /* 0x0680010002157fae */ /* 0x0001e8000d101d64 */
[----:B------:R0:W-:Y:S01]  /*107b0*/  LDGSTS.E.BYPASS.LTC128B.128 [R21+0x9800], desc[UR36][R2.64+0x180], !P1 ;  /* 0x0980018002157fae */ /* 0x0001e2000c901d64 */
[----:B------:R-:W-:-:S07]  /*107c0*/  MOV R4, R14 ;  /* 0x0000000e00047202 */ /* 0x000fce0000000f00 */
[----:B0-----:R-:W-:Y:S05]  /*107d0*/  WARPSYNC.COLLECTIVE R15, `(.L_x_357) ;  /* 0x000000000f087348 */ /* 0x001fea0003c00000 */
[----:B------:R1:W2:Y:S02]  /*107e0*/  SHFL.IDX P6, R14, R13, R12, R11 ;  /* 0x0000000c0d0e7389 */ /* 0x0002a400000c000b */
[----:B012---:R-:W-:Y:S01]  /*107f0*/  ENDCOLLECTIVE ;  /* 0x000000000000791b */ /* 0x007fe20003800000 */
.L_x_357:
[----:B------:R-:W-:Y:S02]  /*10800*/  IMAD.MOV.U32 R13, RZ, RZ, R22 ;  /* 0x000000ffff0d7224 */ /* 0x000fe400078e0016 */
[----:B------:R-:W-:Y:S01]  /*10810*/  IMAD.MOV.U32 R12, RZ, RZ, 0x3 ;  /* 0x00000003ff0c7424 */ /* 0x000fe200078e00ff */
[----:B------:R-:W-:-:S13]  /*10820*/  IADD3 R2, P0, R14, R0, RZ ;  /* 0x000000000e027210 */ /* 0x000fda0007f1e0ff */
[----:B------:R-:W-:Y:S05]  /*10830*/  WARPSYNC.COLLECTIVE R15, `(.L_x_358) ;  /* 0x000000000f087348 */ /* 0x000fea0003c00000 */
[----:B------:R0:W1:Y:S02]  /*10840*/  SHFL.IDX P6, R14, R13, R12, R11 ;  /* 0x0000000c0d0e7389 */ /* 0x00006400000c000b */
[----:B01----:R-:W-:Y:S01]  /*10850*/  ENDCOLLECTIVE ;  /* 0x000000000000791b */ /* 0x003fe20003800000 */
.L_x_358:
[----:B------:R-:W-:-:S05]  /*10860*/  IMAD.X R3, RZ, RZ, R4, P0 ;  /* 0x000000ffff037224 */ /* 0x000fca00000e0604 */
[----:B------:R-:W-:Y:S01]  /*10870*/  @!PT LDS RZ, [RZ] ;  /* 0x00000000fffff984 */ /* 0x000fe20000000800 */
[----:B------:R-:W-:Y:S01]  /*10880*/  @!PT LDS RZ, [RZ] ;  /* 0x00000000fffff984 */ /* 0x000fe20000000800 */
[----:B------:R-:W-:Y:S01]  /*10890*/  @!PT LDS RZ, [RZ] ;  /* 0x00000000fffff984 */ /* 0x000fe20000000800 */
[----:B------:R0:W-:Y:S04]  /*108a0*/  LDGSTS.E.BYPASS.LTC128B.128 [R21+0x1000], desc[UR36][R2.64], !P4 ;  /* 0x0100000002157fae */ /* 0x0001e8000e101d64 */
[----:B------:R0:W-:Y:S01]  /*108b0*/  LDGSTS.E.BYPASS.LTC128B.128 [R21+0x4000], desc[UR36][R2.64+0x80], !P3 ;  /* 0x0400008002157fae */ /* 0x0001e2000d901d64 */
[----:B------:R-:W-:-:S03]  /*108c0*/  MOV R13, R20 ;  /* 0x00000014000d7202 */ /* 0x000fc60000000f00 */
[----:B------:R0:W-:Y:S04]  /*108d0*/  LDGSTS.E.BYPASS.LTC128B.128 [R21+0x7000], desc[UR36][R2.64+0x100], !P2 ;  /* 0x0700010002157fae */ /* 0x0001e8000d101d64 */
[----:B------:R0:W-:Y:S01]  /*108e0*/  LDGSTS.E.BYPASS.LTC128B.128 [R21+0xa000], desc[UR36][R2.64+0x180], !P1 ;  /* 0x0a00018002157fae */ /* 0x0001e2000c901d64 */
[----:B------:R-:W-:-:S07]  /*108f0*/  IMAD.MOV.U32 R5, RZ, RZ, R14 ;  /* 0x000000ffff057224 */ /* 0x000fce00078e000e */
[----:B0-----:R-:W-:Y:S05]  /*10900*/  WARPSYNC.COLLECTIVE R15, `(.L_x_359) ;  /* 0x000000000f087348 */ /* 0x001fea0003c00000 */
[----:B------:R1:W2:Y:S02]  /*10910*/  SHFL.IDX P6, R14, R13, R12, R11 ;  /* 0x0000000c0d0e7389 */ /* 0x0002a400000c000b */
[----:B012---:R-:W-:Y:S01]  /*10920*/  ENDCOLLECTIVE ;  /* 0x000000000000791b */ /* 0x007fe20003800000 */
.L_x_359:
[----:B------:R-:W-:Y:S02]  /*10930*/  IMAD.MOV.U32 R13, RZ, RZ, R22 ;  /* 0x000000ffff0d7224 */ /* 0x000fe400078e0016 */
[----:B------:R-:W-:Y:S01]  /*10940*/  IMAD.MOV.U32 R12, RZ, RZ, 0x4 ;  /* 0x00000004ff0c7424 */ /* 0x000fe200078e00ff */
[----:B------:R-:W-:-:S13]  /*10950*/  IADD3 R2, P0, R14, R0, RZ ;  /* 0x000000000e027210 */ /* 0x000fda0007f1e0ff */
[----:B------:R-:W-:Y:S05]  /*10960*/  WARPSYNC.COLLECTIVE R15, `(.L_x_360) ;  /* 0x000000000f087348 */ /* 0x000fea0003c00000 */
[----:B------:R0:W1:Y:S02]  /*10970*/  SHFL.IDX P6, R14, R13, R12, R11 ;  /* 0x0000000c0d0e7389 */ /* 0x00006400000c000b */
[----:B01----:R-:W-:Y:S01]  /*10980*/  ENDCOLLECTIVE ;  /* 0x000000000000791b */ /* 0x003fe20003800000 */
.L_x_360:
        /* <DEDUP_REMOVED lines=13> */
.L_x_361:
[----:B------:R-:W-:Y:S02]  /*10a60*/  IMAD.MOV.U32 R13, RZ, RZ, R22 ;  /* 0x000000ffff0d7224 */ /* 0x000fe400078e0016 */
[----:B------:R-:W-:Y:S01]  /*10a70*/  IMAD.MOV.U32 R12, RZ, RZ, 0x5 ;  /* 0x00000005ff0c7424 */ /* 0x000fe200078e00ff */
[----:B------:R-:W-:-:S13]  /*10a80*/  IADD3 R2, P0, R14, R0, RZ ;  /* 0x000000000e027210 */ /* 0x000fda0007f1e0ff */
[----:B------:R-:W-:Y:S05]  /*10a90*/  WARPSYNC.COLLECTIVE R15, `(.L_x_362) ;  /* 0x000000000f087348 */ /* 0x000fea0003c00000 */
[----:B------:R0:W1:Y:S02]  /*10aa0*/  SHFL.IDX P6, R14, R13, R12, R11 ;  /* 0x0000000c0d0e7389 */ /* 0x00006400000c000b */
[----:B01----:R-:W-:Y:S01]  /*10ab0*/  ENDCOLLECTIVE ;  /* 0x000000000000791b */ /* 0x003fe20003800000 */
.L_x_362:
[----:B------:R-:W-:-:S05]  /*10ac0*/  IADD3.X R3, RZ, R23, RZ, P0, !PT ;  /* 0x00000017ff037210 */ /* 0x000fca00007fe4ff */
        /* <DEDUP_REMOVED lines=12> */
.L_x_363:
[----:B------:R-:W-:Y:S05]  /*10b90*/  BRA `(.L_x_364) ;  /* 0xffffffc0006c7947 */ /* 0x000fea000383ffff */
.L_x_255:
[----:B0-----:R0:W1:Y:S02]  /*10ba0*/  SYNCS.PHASECHK.TRANS64.TRYWAIT P0, [R4+URZ+0x32420], R6 ;  /* 0x03242006040075a7 */ /* 0x001064000800017f */
[----:B-1----:R-:W-:Y:S05]  /*10bb0*/  @!P0 NANOSLEEP.SYNCS 0x989680 ;  /* 0x009896800000895d */ /* 0x002fea0003900000 */
[----:B------:R-:W1:Y:S02]  /*10bc0*/  @!P0 SYNCS.PHASECHK.TRANS64 P0, [R4+URZ+0x32420], R6 ;  /* 0x03242006040085a7 */ /* 0x000e64000800007f */
[----:B-1----:R-:W-:Y:S05]  /*10bd0*/  @!P0 BRA `(.L_x_255) ;  /* 0xfffffffc00f08947 */ /* 0x002fea000383ffff */
[----:B------:R-:W-:Y:S05]  /*10be0*/  BRA `(.L_x_365) ;  /* 0xffffffc000f47947 */ /* 0x000fea000383ffff */
.L_x_256:
[----:B------:R-:W1:Y:S01]  /*10bf0*/  S2R R0, SR_TID.X ;  /* 0x0000000000007919 */ /* 0x000e620000002100 */
[----:B------:R-:W-:Y:S01]  /*10c00*/  BSSY B0, `(.L_x_366) ;  /* 0x000000a000007945 */ /* 0x000fe20003800000 */
[----:B------:R-:W-:Y:S02]  /*10c10*/  IMAD.MOV.U32 R12, RZ, RZ, RZ ;  /* 0x000000ffff0c7224 */ /* 0x000fe400078e00ff */
[----:B------:R-:W-:Y:S02]  /*10c20*/  IMAD.MOV.U32 R11, RZ, RZ, 0x1f ;  /* 0x0000001fff0b7424 */ /* 0x000fe400078e00ff */
[----:B------:R-:W-:Y:S01]  /*10c30*/  IMAD.MOV.U32 R15, RZ, RZ, -0x1 ;  /* 0xffffffffff0f7424 */ /* 0x000fe200078e00ff */
[----:B-1----:R-:W-:-:S04]  /*10c40*/  SHF.R.U32.HI R0, RZ, 0x5, R0 ;  /* 0x00000005ff007819 */ /* 0x002fc80000011600 */
[----:B------:R-:W-:-:S04]  /*10c50*/  LOP3.LUT R0, R0, 0x3, RZ, 0xc0, !PT ;  /* 0x0000000300007812 */ /* 0x000fc800078ec0ff */
[----:B------:R-:W-:-:S07]  /*10c60*/  MOV R13, R0 ;  /* 0x00000000000d7202 */ /* 0x000fce0000000f00 */
[----:B0-2--5:R-:W-:Y:S05]  /*10c70*/  WARPSYNC.COLLECTIVE R15, `(.L_x_367) ;  /* 0x000000000f087348 */ /* 0x025fea0003c00000 */
[----:B------:R1:W3:Y:S02]  /*10c80*/  SHFL.IDX P6, R14, R13, R12, R11 ;  /* 0x0000000c0d0e7389 */ /* 0x0002e400000c000b */
[----:B0123-5:R-:W-:Y:S01]  /*10c90*/  ENDCOLLECTIVE ;  /* 0x000000000000791b */ /* 0x02ffe20003800000 */
.L_x_367:
[----:B------:R-:W-:Y:S05]  /*10ca0*/  BSYNC B0 ;  /* 0x0000000000007941 */ /* 0x000fea0003800000 */
.L_x_366:
[----:B------:R-:W-:Y:S05]  /*10cb0*/  BRA `(.L_x_368) ;  /* 0xffffffc000dc7947 */ /* 0x000fea000383ffff */
.L_x_257:
[----:B------:R-:W-:Y:S01]  /*10cc0*/  BSSY B0, `(.L_x_369) ;  /* 0x0000006000007945 */ /* 0x000fe20003800000 */
[----:B------:R-:W-:-:S07]  /*10cd0*/  IMAD.MOV.U32 R15, RZ, RZ, -0x1 ;  /* 0xffffffffff0f7424 */ /* 0x000fce00078e00ff */
[----:B012--5:R-:W-:Y:S05]  /*10ce0*/  WARPSYNC.COLLECTIVE R15, `(.L_x_370) ;  /* 0x000000000f0c7348 */ /* 0x027fea0003c00000 */
[----:B------:R-:W-:Y:S02]  /*10cf0*/  ELECT P6, UR62, PT ;  /* 0x00000000003e782f */ /* 0x000fe400038c0000 */
[----:B------:R-:W-:Y:S01]  /*10d00*/  MOV R14, UR62 ;  /* 0x0000003e000e7c02 */ /* 0x000fe20008000f00 */
[----:B012--5:R-:W-:Y:S10]  /*10d10*/  ENDCOLLECTIVE ;  /* 0x000000000000791b */ /* 0x027ff40003800000 */
.L_x_370:
[----:B------:R-:W-:Y:S05]  /*10d20*/  BSYNC B0 ;  /* 0x0000000000007941 */ /* 0x000fea0003800000 */
.L_x_369:
[----:B------:R-:W-:Y:S05]  /*10d30*/  BRA `(.L_x_371) ;  /* 0xffffffc000d07947 */ /* 0x000fea000383ffff */
.L_x_259:
[----:B-1----:R1:W3:Y:S02]  /*10d40*/  SYNCS.PHASECHK.TRANS64.TRYWAIT P1, [R5+URZ+0x32440], R0 ;  /* 0x03244000050075a7 */ /* 0x0022e4000802017f */
[----:B---3--:R-:W-:Y:S05]  /*10d50*/  @!P1 NANOSLEEP.SYNCS 0x989680 ;  /* 0x009896800000995d */ /* 0x008fea0003900000 */
[----:B------:R-:W3:Y:S02]  /*10d60*/  @!P1 SYNCS.PHASECHK.TRANS64 P1, [R5+URZ+0x32440], R0 ;  /* 0x03244000050095a7 */ /* 0x000ee4000802007f */
[----:B---3--:R-:W-:Y:S05]  /*10d70*/  @!P1 BRA `(.L_x_259) ;  /* 0xfffffffc00f09947 */ /* 0x008fea000383ffff */
[----:B------:R-:W-:Y:S05]  /*10d80*/  BRA `(.L_x_372) ;  /* 0xffffffc000f87947 */ /* 0x000fea000383ffff */
.L_x_261:
[----:B---3--:R3:W4:Y:S02]  /*10d90*/  SYNCS.PHASECHK.TRANS64.TRYWAIT P1, [R17+URZ+0x32440], R2 ;  /* 0x03244002110075a7 */ /* 0x008724000802017f */
[----:B----4-:R-:W-:Y:S05]  /*10da0*/  @!P1 NANOSLEEP.SYNCS 0x989680 ;  /* 0x009896800000995d */ /* 0x010fea0003900000 */
[----:B------:R-:W4:Y:S02]  /*10db0*/  @!P1 SYNCS.PHASECHK.TRANS64 P1, [R17+URZ+0x32440], R2 ;  /* 0x03244002110095a7 */ /* 0x000f24000802007f */
[----:B----4-:R-:W-:Y:S05]  /*10dc0*/  @!P1 BRA `(.L_x_261) ;  /* 0xfffffffc00f09947 */ /* 0x010fea000383ffff */
[----:B------:R-:W-:Y:S05]  /*10dd0*/  BRA `(.L_x_373) ;  /* 0xffffffc400047947 */ /* 0x000fea000383ffff */
.L_x_263:
[----:B----4-:R4:W0:Y:S02]  /*10de0*/  SYNCS.PHASECHK.TRANS64.TRYWAIT P1, [R5+URZ+0x32460], R0 ;  /* 0x03246000050075a7 */ /* 0x010824000802017f */
[----:B0-----:R-:W-:Y:S05]  /*10df0*/  @!P1 NANOSLEEP.SYNCS 0x989680 ;  /* 0x009896800000995d */ /* 0x001fea0003900000 */
[----:B------:R-:W0:Y:S02]  /*10e00*/  @!P1 SYNCS.PHASECHK.TRANS64 P1, [R5+URZ+0x32460], R0 ;  /* 0x03246000050095a7 */ /* 0x000e24000802007f */
[----:B0-----:R-:W-:Y:S05]  /*10e10*/  @!P1 BRA `(.L_x_263) ;  /* 0xfffffffc00f09947 */ /* 0x001fea000383ffff */
[----:B------:R-:W-:Y:S05]  /*10e20*/  BRA `(.L_x_374) ;  /* 0xffffffc400007947 */ /* 0x000fea000383ffff */
.L_x_375:
        /* <DEDUP_REMOVED lines=13> */
.L_x_6557:


//--------------------- .text._ZN7cutlass13device_kernelIN5flash11enable_sm90INS1_16FlashAttnFwdSm90INS1_25CollectiveMainloopFwdSm90ILi2EN4cute5tupleIJNS5_1CILi1EEES8_S8_EEENS6_IJNS7_ILi128EEENS7_ILi96EEENS7_ILi64EEEEEELi256ENS_10bfloat16_tEfNS_4arch4Sm90ELb0ELb0ELb0ELb1ELb1ELb0ELb0ELb1ELb0ELb1ELb1ELb0EEENS1_21CollectiveEpilogueFwdINS6_IJSA_NS7_ILi256EEESB_EEES9_SE_SG_Li256ELb1ELb1ELb1ELb0EEENS1_36VarlenDynamicPersistentTileSchedulerILi128ELi96ELi256ELi128ELb1ELb1ELb1ELb0ELb1ELb1EEEEEEEEEvNT_6ParamsE --------------------------
	.section	.text._ZN7cutlass13device_kernelIN5flash11enable_sm90INS1_16FlashAttnFwdSm90INS1_25CollectiveMainloopFwdSm90ILi2EN4cute5tupleIJNS5_1CILi1EEES8_S8_EEENS6_IJNS7_ILi128EEENS7_ILi96EEENS7_ILi64EEEEEELi256ENS_10bfloat16_tEfNS_4arch4Sm90ELb0ELb0ELb0ELb1ELb1ELb0ELb0ELb1ELb0ELb1ELb1ELb0EEENS1_21CollectiveEpilogueFwdINS6_IJSA_NS7_ILi256EEESB_EEES9_SE_SG_Li256ELb1ELb1ELb1ELb0EEENS1_36VarlenDynamicPersistentTileSchedulerILi128ELi96ELi256ELi128ELb1ELb1ELb1ELb0ELb1ELb1EEEEEEEEEvNT_6ParamsE,"ax",@progbits
	.align	128
.text._ZN7cutlass13device_kernelIN5flash11enable_sm90INS1_16FlashAttnFwdSm90INS1_25CollectiveMainloopFwdSm90ILi2EN4cute5tupleIJNS5_1CILi1EEES8_S8_EEENS6_IJNS7_ILi128EEENS7_ILi96EEENS7_ILi64EEEEEELi256ENS_10bfloat16_tEfNS_4arch4Sm90ELb0ELb0ELb0ELb1ELb1ELb0ELb0ELb1ELb0ELb1ELb1ELb0EEENS1_21CollectiveEpilogueFwdINS6_IJSA_NS7_ILi256EEESB_EEES9_SE_SG_Li256ELb1ELb1ELb1ELb0EEENS1_36VarlenDynamicPersistentTileSchedulerILi128ELi96ELi256ELi128ELb1ELb1ELb1ELb0ELb1ELb1EEEEEEEEEvNT_6ParamsE:
        .type           _ZN7cutlass13device_kernelIN5flash11enable_sm90INS1_16FlashAttnFwdSm90INS1_25CollectiveMainloopFwdSm90ILi2EN4cute5tupleIJNS5_1CILi1EEES8_S8_EEENS6_IJNS7_ILi128EEENS7_ILi96EEENS7_ILi64EEEEEELi256ENS_10bfloat16_tEfNS_4arch4Sm90ELb0ELb0ELb0ELb1ELb1ELb0ELb0ELb1ELb0ELb1ELb1ELb0EEENS1_21CollectiveEpilogueFwdINS6_IJSA_NS7_ILi256EEESB_EEES9_SE_SG_Li256ELb1ELb1ELb1ELb0EEENS1_36VarlenDynamicPersistentTileSchedulerILi128ELi96ELi256ELi128ELb1ELb1ELb1ELb0ELb1ELb1EEEEEEEEEvNT_6ParamsE,@function
        .size           _ZN7cutlass13device_kernelIN5flash11enable_sm90INS1_16FlashAttnFwdSm90INS1_25CollectiveMainloopFwdSm90ILi2EN4cute5tupleIJNS5_1CILi1EEES8_S8_EEENS6_IJNS7_ILi128EEENS7_ILi96EEENS7_ILi64EEEEEELi256ENS_10bfloat16_tEfNS_4arch4Sm90ELb0ELb0ELb0ELb1ELb1ELb0ELb0ELb1ELb0ELb1ELb1ELb0EEENS1_21CollectiveEpilogueFwdINS6_IJSA_NS7_ILi256EEESB_EEES9_SE_SG_Li256ELb1ELb1ELb1ELb0EEENS1_36VarlenDynamicPersistentTileSchedulerILi128ELi96ELi256ELi128ELb1ELb1ELb1ELb0ELb1ELb1EEEEEEEEEvNT_6ParamsE,(.L_x_6558 - _ZN7cutlass13device_kernelIN5flash11enable_sm90INS1_16FlashAttnFwdSm90INS1_25CollectiveMainloopFwdSm90ILi2EN4cute5tupleIJNS5_1CILi1EEES8_S8_EEENS6_IJNS7_ILi128EEENS7_ILi96EEENS7_ILi64EEEEEELi256ENS_10bfloat16_tEfNS_4arch4Sm90ELb0ELb0ELb0ELb1ELb1ELb0ELb0ELb1ELb0ELb1ELb1ELb0EEENS1_21CollectiveEpilogueFwdINS6_IJSA_NS7_ILi256EEESB_EEES9_SE_SG_Li256ELb1ELb1ELb1ELb0EEENS1_36VarlenDynamicPersistentTileSchedulerILi128ELi96ELi256ELi128ELb1ELb1ELb1ELb0ELb1ELb1EEEEEEEEEvNT_6ParamsE)
        .other          _ZN7cutlass13device_kernelIN5flash11enable_sm90INS1_16FlashAttnFwdSm90INS1_25CollectiveMainloopFwdSm90ILi2EN4cute5tupleIJNS5_1CILi1EEES8_S8_EEENS6_IJNS7_ILi128EEENS7_ILi96EEENS7_ILi64EEEEEELi256ENS_10bfloat16_tEfNS_4arch4Sm90ELb0ELb0ELb0ELb1ELb1ELb0ELb0ELb1ELb0ELb1ELb1ELb0EEENS1_21CollectiveEpilogueFwdINS6_IJSA_NS7_ILi256EEESB_EEES9_SE_SG_Li256ELb1ELb1ELb1ELb0EEENS1_36VarlenDynamicPersistentTileSchedulerILi128ELi96ELi256ELi128ELb1ELb1ELb1ELb0ELb1ELb1EEEEEEEEEvNT_6ParamsE,@"STO_CUDA_ENTRY STV_DEFAULT"
_ZN7cutlass13device_kernelIN5flash11enable_sm90INS1_16FlashAttnFwdSm90INS1_25CollectiveMainloopFwdSm90ILi2EN4cute5tupleIJNS5_1CILi1EEES8_S8_EEENS6_IJNS7_ILi128EEENS7_ILi96EEENS7_ILi64EEEEEELi256ENS_10bfloat16_tEfNS_4arch4Sm90ELb0ELb0ELb0ELb1ELb1ELb0ELb0ELb1ELb0ELb1ELb1ELb0EEENS1_21CollectiveEpilogueFwdINS6_IJSA_NS7_ILi256EEESB_EEES9_SE_SG_Li256ELb1ELb1ELb1ELb0EEENS1_36VarlenDynamicPersistentTileSchedulerILi128ELi96ELi256ELi128ELb1ELb1ELb1ELb0ELb1ELb1EEEEEEEEEvNT_6ParamsE:
        /* <DEDUP_REMOVED lines=13> */
[----:B------:R-:W-:-:S04]  /*00d0*/  VOTEU.ALL UP1, P0 ;  /* 0x00000000003f7886 */ /* 0x000fc80000020000 */
        /* <DEDUP_REMOVED lines=10> */
[----:B------:R0:W2:Y:S06]  /*0180*/  @!UP0 SYNCS.EXCH.64 URZ, [UR8+0x22800], UR4 ;  /* 0x02280004083f85b2 */ /* 0x0000ac0008000100 */
[----:B------:R0:W3:Y:S02]  /*0190*/  @!UP1 SYNCS.EXCH.64 URZ, [UR8+0x22820], UR6 ;  /* 0x02282006083f95b2 */ /* 0x0000e40008000100 */
        /* <DEDUP_REMOVED lines=15> */
[----:B------:R0:W4:Y:S01]  /*0290*/  SYNCS.EXCH.64 URZ, [UR8+0x22840], UR6 ;  /* 0x02284006083f75b2 */ /* 0x0001220008000100 */
[----:B------:R0:W0:Y:S01]  /*02a0*/  SYNCS.EXCH.64 URZ, [UR8+0x22838], UR4 ;  /* 0x02283804083f75b2 */ /* 0x0000220008000100 */
[----:B------:R0:W0:Y:S01]  /*02b0*/  SYNCS.EXCH.64 URZ, [UR8+0x22848], UR6 ;  /* 0x02284806083f75b2 */ /* 0x0000220008000100 */
[----:B------:R-:W-:Y:S01]  /*02c0*/  NOP ;  /* 0x0000000000007918 */ /* 0x000fe20000000000 */
.L_x_376:
        /* <DEDUP_REMOVED lines=22> */
.L_x_377:
        /* <DEDUP_REMOVED lines=18> */
.L_x_378:
        /* <DEDUP_REMOVED lines=22> */
.L_x_379:
        /* <DEDUP_REMOVED lines=23> */
.L_x_380:
[----:B------:R-:W-:Y:S01]  /*0820*/  UISETP.NE.AND UP0, UPT, UR9, URZ, UPT ;  /* 0x0000003f0900728c */ /* 0x000fe2000bf05270 */
[----:B------:R-:W-:Y:S01]  /*0830*/  NOP ;  /* 0x0000000000007918 */ /* 0x000fe20000000000 */
[----:B------:R-:W-:Y:S01]  /*0840*/  UMOV UR38, 0x1 ;  /* 0x0000000100267882 */ /* 0x000fe20000000000 */
[----:B------:R-:W-:Y:S01]  /*0850*/  ULDC.64 UR50, c[0x0][0x208] ;  /* 0x0000820000327ab9 */ /* 0x000fe20000000a00 */
[----:B------:R-:W-:Y:S01]  /*0860*/  USEL UR38, UR38, 0x2, !UP0 ;  /* 0x0000000226267887 */ /* 0x000fe2000c000000 */
[----:B01234-:R-:W-:Y:S01]  /*0870*/  BAR.SYNC.DEFER_BLOCKING 0x0 ;  /* 0x0000000000007b1d */ /* 0x01ffe20000010000 */
[----:B------:R-:W-:-:S13]  /*0880*/  PLOP3.LUT P0, PT, PT, PT, UP0, 0x80, 0x0 ;  /* 0x000000000000781c */ /* 0x000fda0003f0f008 */
[----:B------:R-:W-:Y:S05]  /*0890*/  @!P0 BRA `(.L_x_381) ;  /* 0x000000a000188947 */ /* 0x000fea0003800000 */
.L_x_382:
[----:B------:R-:W-:-:S08]  /*08a0*/  NOP ;  /* 0x0000000000007918 */ /* 0x000fd00000000000 */
[----:B------:R-:W0:Y:S02]  /*08b0*/  USETMAXREG.TRY_ALLOC.CTAPOOL UP0, 0xe8 ;  /* 0x000000e8000079c8 */ /* 0x000e240008000600 */
[----:B0-----:R-:W-:-:S13]  /*08c0*/  PLOP3.LUT P0, PT, PT, PT, UP0, 0x80, 0x0 ;  /* 0x000000000000781c */ /* 0x001fda0003f0f008 */
[----:B------:R-:W-:Y:S05]  /*08d0*/  @!P0 BRA `(.L_x_382) ;  /* 0xfffffffc00f08947 */ /* 0x000fea000383ffff */
[----:B------:R-:W-:Y:S01]  /*08e0*/  SHF.R.U32.HI R2, RZ, 0x7, R0 ;  /* 0x00000007ff027819 */ /* 0x000fe20000011600 */
[----:B------:R-:W0:Y:S08]  /*08f0*/  S2UR UR5, SR_CgaCtaId ;  /* 0x00000000000579c3 */ /* 0x000e300000008800 */
[----:B------:R-:W-:Y:S06]  /*0900*/  BAR.ARV 0x8, 0x180 ;  /* 0x0206000000007b1d */ /* 0x000fec0000002000 */
[----:B------:R-:W-:Y:S01]  /*0910*/  ISETP.NE.AND P0, PT, R2, 0x1, PT ;  /* 0x000000010200780c */ /* 0x000fe20003f05270 */
[----:B------:R-:W-:-:S12]  /*0920*/  UMOV UR4, 0x400 ;  /* 0x0000040000047882 */ /* 0x000fd80000000000 */
[----:B------:R-:W-:Y:S06]  /*0930*/  @!P0 BAR.ARV 0x9, 0x100 ;  /* 0x0244000000008b1d */ /* 0x000fec0000002000 */
[----:B0-----:R-:W-:Y:S02]  /*0940*/  ULEA UR4, UR5, UR4, 0x18 ;  /* 0x0000000405047291 */ /* 0x001fe4000f8ec03f */
[----:B------:R-:W-:Y:S07]  /*0950*/  BAR.SYNC.DEFER_BLOCKING 0x5, 0x180 ;  /* 0x0146000000007b1d */ /* 0x000fee0000010000 */
[----:B------:R-:W0:Y:S01]  /*0960*/  LDS.128 R4, [UR4+0x228d0] ;  /* 0x0228d004ff047984 */ /* 0x000e220008000c00 */
[----:B------:R-:W-:Y:S01]  /*0970*/  ULDC UR4, c[0x0][0xc3c] ;  /* 0x00030f0000047ab9 */ /* 0x000fe20000000800 */
[----:B------:R-:W-:Y:S06]  /*0980*/  BAR.ARV 0x4, 0x180 ;  /* 0x0106000000007b1d */ /* 0x000fec0000002000 */
[----:B0-----:R-:W-:-:S13]  /*0990*/  ISETP.GE.AND P0, PT, R7, UR4, PT ;  /* 0x0000000407007c0c */ /* 0x001fda000bf06270 */
[----:B------:R-:W-:Y:S05]  /*09a0*/  @P0 EXIT ;  /* 0x000000000000094d */ /* 0x000fea0003800000 */
[----:B------:R-:W-:Y:S01]  /*09b0*/  VIADD R0, R0, 0xffffff80 ;  /* 0xffffff8000007836 */ /* 0x000fe20000000000 */
[----:B------:R-:W-:Y:S01]  /*09c0*/  R2UR UR6, R5 ;  /* 0x00000000050672ca */ /* 0x000fe200000e0000 */
[----:B------:R-:W-:Y:S01]  /*09d0*/  ULOP3.LUT UR47, UR38, 0x1, URZ, 0xfc, !UPT ;  /* 0x00000001262f7892 */ /* 0x000fe2000f8efc3f */
[----:B------:R-:W-:Y:S01]  /*09e0*/  R2UR UR5, R6 ;  /* 0x00000000060572ca */ /* 0x000fe200000e0000 */
[----:B------:R-:W-:Y:S01]  /*09f0*/  UMOV UR46, URZ ;  /* 0x0000003f002e7c82 */ /* 0x000fe20008000000 */
[----:B------:R-:W-:Y:S01]  /*0a00*/  SHF.R.S32.HI R3, RZ, 0x1f, R0 ;  /* 0x0000001fff037819 */ /* 0x000fe20000011400 */
[----:B------:R-:W-:Y:S01]  /*0a10*/  UMOV UR36, URZ ;  /* 0x0000003f00247c82 */ /* 0x000fe20008000000 */
[----:B------:R-:W-:Y:S01]  /*0a20*/  R2UR UR7, R7 ;  /* 0x00000000070772ca */ /* 0x000fe200000e0000 */
[----:B------:R-:W-:Y:S01]  /*0a30*/  UMOV UR37, URZ ;  /* 0x0000003f00257c82 */ /* 0x000fe20008000000 */
[CC--:B------:R-:W-:Y:S02]  /*0a40*/  LEA.HI R2, R3.reuse, R0.reuse, RZ, 0x7 ;  /* 0x0000000003027211 */ /* 0x0c0fe400078f38ff */
[----:B------:R-:W-:-:S02]  /*0a50*/  LEA.HI R4, R3, R0, RZ, 0x5 ;  /* 0x0000000003047211 */ /* 0x000fc400078f28ff */
[----:B------:R-:W-:Y:S02]  /*0a60*/  LOP3.LUT R225, R2, 0xffffff80, RZ, 0xc0, !PT ;  /* 0xffffff8002e17812 */ /* 0x000fe400078ec0ff */
[CC--:B------:R-:W-:Y:S01]  /*0a70*/  LEA.HI R5, R3.reuse, R0.reuse, RZ, 0x2 ;  /* 0x0000000003057211 */ /* 0x0c0fe200078f10ff */
[----:B------:R-:W-:Y:S01]  /*0a80*/  IMAD.SHL.U32 R6, R4, 0x20, RZ ;  /* 0x0000002004067824 */ /* 0x000fe200078e00ff */
[----:B------:R-:W-:Y:S01]  /*0a90*/  LEA.HI R3, R3, R0, RZ, 0x4 ;  /* 0x0000000003037211 */ /* 0x000fe200078f20ff */
[C---:B------:R-:W-:Y:S01]  /*0aa0*/  IMAD.IADD R225, R0.reuse, 0x1, -R225 ;  /* 0x0000000100e17824 */ /* 0x040fe200078e0ae1 */
[----:B------:R-:W-:Y:S02]  /*0ab0*/  LOP3.LUT R11, R5, 0xfffffffc, RZ, 0xc0, !PT ;  /* 0xfffffffc050b7812 */ /* 0x000fe400078ec0ff */
[----:B------:R-:W-:Y:S02]  /*0ac0*/  LOP3.LUT R5, R3, 0x3fffff0, RZ, 0xc0, !PT ;  /* 0x03fffff003057812 */ /* 0x000fe400078ec0ff */
[----:B------:R-:W-:Y:S01]  /*0ad0*/  SHF.R.S32.HI R8, RZ, 0x1f, R225 ;  /* 0x0000001fff087819 */ /* 0x000fe200000114e1 */
[C---:B------:R-:W-:Y:S01]  /*0ae0*/  IMAD.IADD R12, R0.reuse, 0x1, -R11 ;  /* 0x00000001000c7824 */ /* 0x040fe200078e0a0b */
[----:B------:R-:W-:Y:S01]  /*0af0*/  SHF.R.S32.HI R4, RZ, 0x4, R3 ;  /* 0x00000004ff047819 */ /* 0x000fe20000011403 */
[----:B------:R-:W-:Y:S01]  /*0b00*/  IMAD.IADD R5, R0, 0x1, -R5 ;  /* 0x0000000100057824 */ /* 0x000fe200078e0a05 */
[----:B------:R-:W-:-:S02]  /*0b10*/  LEA.HI R9, R8, R225, RZ, 0x2 ;  /* 0x000000e108097211 */ /* 0x000fc400078f10ff */
[----:B------:R-:W-:Y:S02]  /*0b20*/  LEA.HI R0, R3, R4, RZ, 0x1 ;  /* 0x0000000403007211 */ /* 0x000fe400078f08ff */
[--C-:B------:R-:W-:Y:S02]  /*0b30*/  SHF.R.S32.HI R10, RZ, 0x2, R9.reuse ;  /* 0x00000002ff0a7819 */ /* 0x100fe40000011409 */
[----:B------:R-:W-:Y:S02]  /*0b40*/  SHF.R.S32.HI R7, RZ, 0x1f, R9 ;  /* 0x0000001fff077819 */ /* 0x000fe40000011409 */
[----:B------:R-:W-:Y:S02]  /*0b50*/  SHF.R.S32.HI R3, RZ, 0x7, R2 ;  /* 0x00000007ff037819 */ /* 0x000fe40000011402 */
[----:B------:R-:W-:Y:S02]  /*0b60*/  LEA.HI R11, R7, R10, RZ, 0x3 ;  /* 0x0000000a070b7211 */ /* 0x000fe400078f18ff */
[----:B------:R-:W-:-:S02]  /*0b70*/  LOP3.LUT R6, R6, 0xfffffc00, RZ, 0xc0, !PT ;  /* 0xfffffc0006067812 */ /* 0x000fc400078ec0ff */
[----:B------:R-:W-:Y:S02]  /*0b80*/  LOP3.LUT R7, R0, 0x1ffffffe, RZ, 0xc0, !PT ;  /* 0x1ffffffe00077812 */ /* 0x000fe400078ec0ff */
[----:B------:R-:W-:Y:S01]  /*0b90*/  LOP3.LUT R11, R11, 0xfffffff8, RZ, 0xc0, !PT ;  /* 0xfffffff80b0b7812 */ /* 0x000fe200078ec0ff */
[----:B------:R-:W-:Y:S01]  /*0ba0*/  IMAD R6, R5, 0x40, R6 ;  /* 0x0000004005067824 */ /* 0x000fe200078e0206 */
[----:B------:R-:W-:Y:S01]  /*0bb0*/  LEA.HI R2, R2, R3, RZ, 0x1 ;  /* 0x0000000302027211 */ /* 0x000fe200078f08ff */
[----:B------:R-:W-:Y:S01]  /*0bc0*/  IMAD.IADD R7, R4, 0x1, -R7 ;  /* 0x0000000104077824 */ /* 0x000fe200078e0a07 */
[----:B------:R-:W-:Y:S01]  /*0bd0*/  LEA.HI R8, R8, R225, RZ, 0x5 ;  /* 0x000000e108087211 */ /* 0x000fe200078f28ff */
[----:B------:R-:W-:Y:S01]  /*0be0*/  IMAD.IADD R11, R10, 0x1, -R11 ;  /* 0x000000010a0b7824 */ /* 0x000fe200078e0a0b */
[----:B------:R-:W-:Y:S02]  /*0bf0*/  LEA.HI R0, R12, R12, RZ, 0x1 ;  /* 0x0000000c0c007211 */ /* 0x000fe400078f08ff */
[----:B------:R-:W-:-:S02]  /*0c00*/  LOP3.LUT R2, R2, 0x3fffffe, RZ, 0xc0, !PT ;  /* 0x03fffffe02027812 */ /* 0x000fc400078ec0ff */
[----:B------:R-:W-:Y:S02]  /*0c10*/  SHF.R.S32.HI R8, RZ, 0x5, R8 ;  /* 0x00000005ff087819 */ /* 0x000fe40000011408 */
[----:B------:R-:W-:Y:S01]  /*0c20*/  LOP3.LUT R5, R0, 0x1ffffffe, RZ, 0xc0, !PT ;  /* 0x1ffffffe00057812 */ /* 0x000fe200078ec0ff */
[----:B------:R-:W-:Y:S01]  /*0c30*/  IMAD R0, R7, 0x8, R6 ;  /* 0x0000000807007824 */ /* 0x000fe200078e0206 */
[----:B------:R-:W-:Y:S01]  /*0c40*/  LOP3.LUT R4, R9, 0x7ffffffc, RZ, 0xc0, !PT ;  /* 0x7ffffffc09047812 */ /* 0x000fe200078ec0ff */
[----:B------:R-:W-:Y:S02]  /*0c50*/  IMAD.IADD R3, R3, 0x1, -R2 ;  /* 0x0000000103037824 */ /* 0x000fe400078e0a02 */
[----:B------:R-:W-:Y:S01]  /*0c60*/  IMAD R8, R8, 0x10, R11 ;  /* 0x0000001008087824 */ /* 0x000fe200078e020b */
[----:B------:R0:W-:Y:S01]  /*0c70*/  STL [R1+0x30], R0 ;  /* 0x0000300001007387 */ /* 0x0001e20000100800 */
[----:B------:R-:W-:Y:S02]  /*0c80*/  IMAD.IADD R5, R12, 0x1, -R5 ;  /* 0x000000010c057824 */ /* 0x000fe400078e0a05 */
[----:B------:R-:W-:-:S04]  /*0c90*/  IMAD.IADD R2, R225, 0x1, -R4 ;  /* 0x00000001e1027824 */ /* 0x000fc800078e0a04 */
[----:B------:R-:W-:Y:S02]  /*0ca0*/  IMAD.SHL.U32 R2, R2, 0x2, RZ ;  /* 0x0000000202027824 */ /* 0x000fe400078e00ff */
[----:B0-----:R-:W-:Y:S02]  /*0cb0*/  IMAD R0, R3, 0x40, R8 ;  /* 0x0000004003007824 */ /* 0x001fe400078e0208 */
[C---:B------:R-:W-:Y:S02]  /*0cc0*/  VIADD R224, R2.reuse, 0x8 ;  /* 0x0000000802e07836 */ /* 0x040fe40000000000 */
[C---:B------:R-:W-:Y:S01]  /*0cd0*/  VIADD R223, R2.reuse, 0x10 ;  /* 0x0000001002df7836 */ /* 0x040fe20000000000 */
[----:B------:R0:W-:Y:S01]  /*0ce0*/  STL [R1+0x28], R0 ;  /* 0x0000280001007387 */ /* 0x0001e20000100800 */
[C---:B------:R-:W-:Y:S01]  /*0cf0*/  VIADD R222, R2.reuse, 0x18 ;  /* 0x0000001802de7836 */ /* 0x040fe20000000000 */
[----:B------:R-:W-:Y:S01]  /*0d00*/  SHF.R.S32.HI R3, RZ, 0x1f, R224 ;  /* 0x0000001fff037819 */ /* 0x000fe200000114e0 */
        /* <DEDUP_REMOVED lines=8> */
[----:B0-----:R-:W-:Y:S01]  /*0d90*/  IMAD R0, R5, 0x8, R0 ;  /* 0x0000000805007824 */ /* 0x001fe200078e0200 */
[----:B------:R-:W-:Y:S01]  /*0da0*/  SHF.R.S32.HI R4, RZ, 0x1f, R219 ;  /* 0x0000001fff047819 */ /* 0x000fe200000114db */
[C---:B------:R-:W-:Y:S01]  /*0db0*/  VIADD R217, R2.reuse, 0x40 ;  /* 0x0000004002d97836 */ /* 0x040fe20000000000 */
[----:B------:R-:W-:Y:S01]  /*0dc0*/  SHF.R.S32.HI R3, RZ, 0x1f, R218 ;  /* 0x0000001fff037819 */ /* 0x000fe200000114da */
        /* <DEDUP_REMOVED lines=36> */
[----:B------:R-:W-:Y:S01]  /*1010*/  VIADD R16, R2, 0xd8 ;  /* 0x000000d802107836 */ /* 0x000fe20000000000 */
[----:B------:R-:W-:-:S02]  /*1020*/  SHF.R.S32.HI R227, RZ, 0x1f, R18 ;  /* 0x0000001fffe37819 */ /* 0x000fc40000011412 */
[----:B0-----:R-:W-:-:S07]  /*1030*/  SHF.R.S32.HI R226, RZ, 0x1f, R17 ;  /* 0x0000001fffe27819 */ /* 0x001fce0000011411 */
.L_x_432:
[----:B------:R-:W-:Y:S01]  /*1040*/  ULDC.64 UR8, c[0x0][0xc88] ;  /* 0x0003220000087ab9 */ /* 0x000fe20000000a00 */
[----:B------:R-:W-:Y:S01]  /*1050*/  ULDC.64 UR10, c[0x0][0xa20] ;  /* 0x00028800000a7ab9 */ /* 0x000fe20000000a00 */
[----:B------:R-:W-:Y:S02]  /*1060*/  UIMAD.WIDE UR8, UR7, 0x4, UR8 ;  /* 0x00000004070878a5 */ /* 0x000fe4000f8e0208 */
[----:B------:R-:W-:Y:S01]  /*1070*/  UISETP.NE.U32.AND UP1, UPT, UR10, URZ, UPT ;  /* 0x0000003f0a00728c */ /* 0x000fe2000bf25070 */
[----:B------:R-:W-:Y:S01]  /*1080*/  ULDC UR4, c[0x0][0x424] ;  /* 0x0001090000047ab9 */ /* 0x000fe20000000800 */
[----:B------:R-:W-:Y:S02]  /*1090*/  ULDC UR7, c[0x0][0x2f0] ;  /* 0x0000bc0000077ab9 */ /* 0x000fe40000000800 */
[----:B0123--:R-:W-:Y:S02]  /*10a0*/  IMAD.U32 R4, RZ, RZ, UR8 ;  /* 0x00000008ff047e24 */ /* 0x00ffe4000f8e00ff */
[----:B------:R-:W-:Y:S01]  /*10b0*/  IMAD.U32 R5, RZ, RZ, UR9 ;  /* 0x00000009ff057e24 */ /* 0x000fe2000f8e00ff */
[----:B------:R-:W-:-:S04]  /*10c0*/  ULDC.64 UR8, c[0x0][0xa28] ;  /* 0x00028a0000087ab9 */ /* 0x000fc80000000a00 */
[----:B------:R-:W2:Y:S01]  /*10d0*/  LDG.E R4, desc[UR50][R4.64] ;  /* 0x0000003204047981 */ /* 0x000ea2000c1e1900 */
[----:B------:R-:W-:Y:S02]  /*10e0*/  UISETP.NE.U32.AND UP0, UPT, UR8, URZ, UPT ;  /* 0x0000003f0800728c */ /* 0x000fe4000bf05070 */
[----:B------:R-:W-:Y:S02]  /*10f0*/  UISETP.NE.AND.EX UP1, UPT, UR11, URZ, UPT, UP1 ;  /* 0x0000003f0b00728c */ /* 0x000fe4000bf25310 */
[----:B------:R-:W-:-:S04]  /*1100*/  UISETP.NE.AND.EX UP0, UPT, UR9, URZ, UPT, UP0 ;  /* 0x0000003f0900728c */ /* 0x000fc8000bf05300 */
[----:B------:R-:W-:Y:S02]  /*1110*/  PLOP3.LUT P1, PT, PT, PT, UP1, 0x80, 0x0 ;  /* 0x000000000000781c */ /* 0x000fe40003f2f018 */
[----:B------:R-:W-:Y:S02]  /*1120*/  PLOP3.LUT P0, PT, PT, PT, UP0, 0x80, 0x0 ;  /* 0x000000000000781c */ /* 0x000fe40003f0f008 */
[----:B--2---:R-:W-:-:S13]  /*1130*/  R2UR UR39, R4 ;  /* 0x00000000042772ca */ /* 0x004fda00000e0000 */
[----:B------:R-:W-:Y:S02]  /*1140*/  USHF.R.S32.HI UR40, URZ, 0x1f, UR39 ;  /* 0x0000001f3f287899 */ /* 0x000fe40008011427 */
[----:B------:R-:W-:-:S04]  /*1150*/  @UP0 ULEA UR8, UP2, UR39, UR8, 0x2 ;  /* 0x0000000827080291 */ /* 0x000fc8000f84103f */
[----:B------:R-:W-:Y:S02]  /*1160*/  @UP0 ULEA.HI.X UR9, UR39, UR9, UR40, 0x2, UP2 ;  /* 0x0000000927090291 */ /* 0x000fe400090f1428 */
[----:B------:R-:W-:Y:S01]  /*1170*/  @UP1 ULEA UR10, UP0, UR39, UR10, 0x2 ;  /* 0x0000000a270a1291 */ /* 0x000fe2000f80103f */
[----:B------:R-:W-:-:S03]  /*1180*/  IMAD.U32 R4, RZ, RZ, UR8 ;  /* 0x00000008ff047e24 */ /* 0x000fc6000f8e00ff */
[----:B------:R-:W-:Y:S01]  /*1190*/  @UP1 ULEA.HI.X UR11, UR39, UR11, UR40, 0x2, UP0 ;  /* 0x0000000b270b1291 */ /* 0x000fe200080f1428 */
[----:B------:R-:W-:Y:S01]  /*11a0*/  IMAD.U32 R5, RZ, RZ, UR9 ;  /* 0x00000009ff057e24 */ /* 0x000fe2000f8e00ff */
[----:B------:R-:W-:Y:S01]  /*11b0*/  ULDC.64 UR8, c[0x0][0x418] ;  /* 0x0001060000087ab9 */ /* 0x000fe20000000a00 */
[----:B------:R-:W-:-:S03]  /*11c0*/  IMAD.U32 R6, RZ, RZ, UR10 ;  /* 0x0000000aff067e24 */ /* 0x000fc6000f8e00ff */
[----:B------:R-:W-:Y:S01]  /*11d0*/  IMAD.U32 R7, RZ, RZ, UR11 ;  /* 0x0000000bff077e24 */ /* 0x000fe2000f8e00ff */
[----:B------:R-:W2:Y:S04]  /*11e0*/  @P0 LDG.E R4, desc[UR50][R4.64] ;  /* 0x0000003204040981 */ /* 0x000ea8000c1e1900 */
[----:B------:R-:W3:Y:S01]  /*11f0*/  @P1 LDG.E R6, desc[UR50][R6.64] ;  /* 0x0000003206061981 */ /* 0x000ee2000c1e1900 */
[----:B------:R-:W-:Y:S01]  /*1200*/  UISETP.NE.U32.AND UP0, UPT, UR8, URZ, UPT ;  /* 0x0000003f0800728c */ /* 0x000fe2000bf05070 */
[----:B------:R-:W-:Y:S01]  /*1210*/  UMOV UR49, URZ ;  /* 0x0000003f00317c82 */ /* 0x000fe20008000000 */
[----:B------:R-:W-:Y:S02]  /*1220*/  ULOP3.LUT UR8, UR5, 0xff000000, URZ, 0xc0, !UPT ;  /* 0xff00000005087892 */ /* 0x000fe4000f8ec03f */
[----:B------:R-:W-:Y:S01]  /*1230*/  UISETP.NE.AND.EX UP0, UPT, UR9, URZ, UPT, UP0 ;  /* 0x0000003f0900728c */ /* 0x000fe2000bf05300 */
[----:B------:R-:W-:-:S03]  /*1240*/  UMOV UR41, UR6 ;  /* 0x0000000600297c82 */ /* 0x000fc60008000000 */
[----:B------:R-:W-:-:S04]  /*1250*/  USEL UR4, UR4, 0x1, UP0 ;  /* 0x0000000104047887 */ /* 0x000fc80008000000 */
[----:B------:R-:W-:Y:S01]  /*1260*/  UIMAD UR4, UR4, UR7, URZ ;  /* 0x00000007040472a4 */ /* 0x000fe2000f8e023f */
[----:B--2---:R-:W-:-:S06]  /*1270*/  @P0 R2UR UR49, R4 ;  /* 0x00000000043102ca */ /* 0x004fcc00000e0000 */
[----:B---3--:R-:W-:Y:S01]  /*1280*/  @P1 R2UR UR4, R6 ;  /* 0x00000000060412ca */ /* 0x008fe200000e0000 */
[----:B----45:R-:W-:-:S14]  /*1290*/  @P1 BRA `(.L_x_383) ;  /* 0x0000000000341947 */ /* 0x030fdc0003800000 */
[----:B------:R-:W-:Y:S02]  /*12a0*/  ULDC.64 UR6, c[0x0][0xa08] ;  /* 0x0002820000067ab9 */ /* 0x000fe40000000a00 */
[----:B------:R-:W-:-:S04]  /*12b0*/  ISETP.NE.U32.AND P0, PT, RZ, UR6, PT ;  /* 0x00000006ff007c0c */ /* 0x000fc8000bf05070 */
[----:B------:R-:W-:-:S13]  /*12c0*/  ISETP.NE.AND.EX P0, PT, RZ, UR7, PT, P0 ;  /* 0x00000007ff007c0c */ /* 0x000fda000bf05300 */
[----:B------:R-:W-:Y:S05]  /*12d0*/  @!P0 BRA `(.L_x_383) ;  /* 0x0000000000248947 */ /* 0x000fea0003800000 */
[----:B------:R-:W-:Y:S02]  /*12e0*/  ULDC.64 UR6, c[0x0][0xa08] ;  /* 0x0002820000067ab9 */ /* 0x000fe40000000a00 */
[----:B------:R-:W-:-:S06]  /*12f0*/  UIMAD.WIDE UR6, UR39, 0x4, UR6 ;  /* 0x00000004270678a5 */ /* 0x000fcc000f8e0206 */
[----:B------:R-:W-:Y:S02]  /*1300*/  IMAD.U32 R4, RZ, RZ, UR6 ;  /* 0x00000006ff047e24 */ /* 0x000fe4000f8e00ff */
[----:B------:R-:W-:-:S05]  /*1310*/  IMAD.U32 R5, RZ, RZ, UR7 ;  /* 0x00000007ff057e24 */ /* 0x000fca000f8e00ff */
[----:B------:R-:W2:Y:S04]  /*1320*/  LDG.E R3, desc[UR50][R4.64] ;  /* 0x0000003204037981 */ /* 0x000ea8000c1e1900 */
[----:B------:R-:W3:Y:S01]  /*1330*/  LDG.E R0, desc[UR50][R4.64+0x4] ;  /* 0x0000043204007981 */ /* 0x000ee2000c1e1900 */
[----:B--2---:R-:W-:Y:S02]  /*1340*/  R2UR UR4, R3 ;  /* 0x00000000030472ca */ /* 0x004fe400000e0000 */
[----:B---3--:R-:W-:-:S13]  /*1350*/  R2UR UR6, R0 ;  /* 0x00000000000672ca */ /* 0x008fda00000e0000 */
[----:B------:R-:W-:-:S12]  /*1360*/  UIADD3 UR4, -UR4, UR6, URZ ;  /* 0x0000000604047290 */ /* 0x000fd8000fffe13f */
.L_x_383:
[----:B------:R-:W-:Y:S02]  /*1370*/  UIADD3 UR49, -UR49, UR4, URZ ;  /* 0x0000000431317290 */ /* 0x000fe4000fffe13f */
[----:B------:R-:W-:Y:S02]  /*1380*/  ULOP3.LUT UR4, UR5, 0xff0000, URZ, 0xc0, !UPT ;  /* 0x00ff000005047892 */ /* 0x000fe4000f8ec03f */
[----:B------:R-:W-:Y:S02]  /*1390*/  UISETP.GE.AND UP0, UPT, UR49, 0x1, UPT ;  /* 0x000000013100788c */ /* 0x000fe4000bf06270 */
[----:B------:R-:W-:Y:S02]  /*13a0*/  UIADD3 UR6, UR49, 0x5f, URZ ;  /* 0x0000005f31067890 */ /* 0x000fe4000fffe03f */
[----:B------:R-:W-:Y:S02]  /*13b0*/  USHF.R.U32.HI UR8, URZ, 0x8, UR8 ;  /* 0x000000083f087899 */ /* 0x000fe40008011608 */
[----:B------:R-:W-:Y:S01]  /*13c0*/  PLOP3.LUT P0, PT, PT, PT, UP0, 0x80, 0x0 ;  /* 0x000000000000781c */ /* 0x000fe20003f0f008 */
[----:B------:R-:W-:-:S02]  /*13d0*/  UIMAD.WIDE UR6, UR6, 0x2aaaaaab, URZ ;  /* 0x2aaaaaab060678a5 */ /* 0x000fc4000f8e023f */
[----:B------:R-:W-:Y:S02]  /*13e0*/  ULEA.HI UR8, UR4, UR8, URZ, 0x10 ;  /* 0x0000000804087291 */ /* 0x000fe4000f8f803f */
[----:B------:R-:W-:Y:S02]  /*13f0*/  USHF.R.U32.HI UR6, URZ, 0x1f, UR7 ;  /* 0x0000001f3f067899 */ /* 0x000fe40008011607 */
[----:B------:R-:W-:Y:S02]  /*1400*/  ULOP3.LUT UR42, UR8, 0xff, URZ, 0xc0, !UPT ;  /* 0x000000ff082a7892 */ /* 0x000fe4000f8ec03f */
[----:B------:R-:W-:Y:S01]  /*1410*/  ULOP3.LUT UR43, UR5, 0xffff, URZ, 0xc0, !UPT ;  /* 0x0000ffff052b7892 */ /* 0x000fe2000f8ec03f */
[----:B------:R-:W-:Y:S01]  /*1420*/  UMOV UR4, URZ ;  /* 0x0000003f00047c82 */ /* 0x000fe20008000000 */
[----:B------:R-:W-:Y:S02]  /*1430*/  USHF.R.U32.HI UR44, URZ, 0x10, UR8 ;  /* 0x000000103f2c7899 */ /* 0x000fe40008011608 */
[----:B------:R-:W-:Y:S01]  /*1440*/  ULEA.HI.SX32 UR9, UR7, UR6, 0x1c ;  /* 0x0000000607097291 */ /* 0x000fe2000f8fe23f */
[----:B------:R-:W-:Y:S11]  /*1450*/  @!P0 BRA `(.L_x_384) ;  /* 0x0000000000908947 */ /* 0x000ff60003800000 */
[----:B------:R-:W-:Y:S01]  /*1460*/  UISETP.NE.AND UP0, UPT, UR44, URZ, UPT ;  /* 0x0000003f2c00728c */ /* 0x000fe2000bf05270 */
[----:B------:R-:W-:-:S03]  /*1470*/  ULDC UR4, c[0x0][0x9f0] ;  /* 0x00027c0000047ab9 */ /* 0x000fc60000000800 */
[----:B------:R-:W-:-:S03]  /*1480*/  USEL UR10, UR44, UR4, UP0 ;  /* 0x000000042c0a7287 */ /* 0x000fc60008000000 */
[----:B------:R-:W-:Y:S01]  /*1490*/  UMOV UR4, URZ ;  /* 0x0000003f00047c82 */ /* 0x000fe20008000000 */
[----:B------:R-:W-:Y:S02]  /*14a0*/  UIADD3 UR6, UR9, -0x1, UR10 ;  /* 0xffffffff09067890 */ /* 0x000fe4000fffe00a */
[----:B------:R-:W-:-:S04]  /*14b0*/  IMAD.U32 R4, RZ, RZ, UR10 ;  /* 0x0000000aff047e24 */ /* 0x000fc8000f8e00ff */
[----:B------:R-:W-:Y:S01]  /*14c0*/  IMAD.U32 R5, RZ, RZ, UR6 ;  /* 0x00000006ff057e24 */ /* 0x000fe2000f8e00ff */
[-C--:B------:R-:W-:Y:S01]  /*14d0*/  IABS R0, R4.reuse ;  /* 0x0000000400007213 */ /* 0x080fe20000000000 */
[----:B------:R-:W-:Y:S01]  /*14e0*/  ULOP3.LUT UR6, UR6, UR10, URZ, 0x3c, !UPT ;  /* 0x0000000a06067292 */ /* 0x000fe2000f8e3c3f */
[----:B------:R-:W-:Y:S02]  /*14f0*/  IABS R6, R4 ;  /* 0x0000000400067213 */ /* 0x000fe40000000000 */
[----:B------:R-:W-:Y:S02]  /*1500*/  R2UR UR11, R0 ;  /* 0x00000000000b72ca */ /* 0x000fe400000e0000 */
[----:B------:R-:W-:-:S05]  /*1510*/  IABS R5, R5 ;  /* 0x0000000500057213 */ /* 0x000fca0000000000 */
[----:B------:R-:W-:-:S05]  /*1520*/  IMAD.MOV.U32 R4, RZ, RZ, R5 ;  /* 0x000000ffff047224 */ /* 0x000fca00078e0005 */
[----:B------:R-:W-:Y:S01]  /*1530*/  R2UR UR8, R4 ;  /* 0x00000000040872ca */ /* 0x000fe200000e0000 */
[----:B------:R-:W0:Y:S08]  /*1540*/  I2F.RP R0, UR11 ;  /* 0x0000000b00007d06 */ /* 0x000e300008209400 */
[----:B0-----:R-:W0:Y:S02]  /*1550*/  MUFU.RCP R0, R0 ;  /* 0x0000000000007308 */ /* 0x001e240000001000 */
        /* <DEDUP_REMOVED lines=20> */
.L_x_384:
[----:B------:R-:W-:Y:S01]  /*16a0*/  UIMAD UR45, UR42, UR4, URZ ;  /* 0x000000042a2d72a4 */ /* 0x000fe2000f8e023f */
[----:B------:R-:W-:Y:S01]  /*16b0*/  IMAD.U32 R0, RZ, RZ, UR9 ;  /* 0x00000009ff007e24 */ /* 0x000fe2000f8e00ff */
[----:B------:R-:W-:Y:S01]  /*16c0*/  PLOP3.LUT P0, PT, PT, PT, PT, 0x80, 0x0 ;  /* 0x000000000000781c */ /* 0x000fe20003f0f070 */
[----:B------:R-:W-:Y:S01]  /*16d0*/  IMAD.U32 R3, RZ, RZ, UR4 ;  /* 0x00000004ff037e24 */ /* 0x000fe2000f8e00ff */
[----:B------:R-:W-:Y:S01]  /*16e0*/  CS2R R150, SRZ ;  /* 0x0000000000967805 */ /* 0x000fe2000001ff00 */
[----:B------:R-:W-:Y:S01]  /*16f0*/  IMAD.MOV.U32 R6, RZ, RZ, RZ ;  /* 0x000000ffff067224 */ /* 0x000fe200078e00ff */
        /* <DEDUP_REMOVED lines=68> */
[----:B------:R-:W-:Y:S06]  /*1b40*/  @!P1 BRA `(.L_x_385) ;  /* 0x00000044004c9947 */ /* 0x000fec0003800000 */
[----:B------:R-:W0:Y:S01]  /*1b50*/  S2R R0, SR_TID.X ;  /* 0x0000000000007919 */ /* 0x000e220000002100 */
[----:B------:R-:W1:Y:S01]  /*1b60*/  S2UR UR7, SR_CgaCtaId ;  /* 0x00000000000779c3 */ /* 0x000e620000008800 */
[----:B------:R-:W-:Y:S02]  /*1b70*/  UMOV UR6, 0x400 ;  /* 0x0000040000067882 */ /* 0x000fe40000000000 */
[----:B-1----:R-:W-:-:S04]  /*1b80*/  ULEA UR6, UR7, UR6, 0x18 ;  /* 0x0000000607067291 */ /* 0x002fc8000f8ec03f */
[----:B------:R-:W-:Y:S01]  /*1b90*/  UIADD3 UR6, UR6, 0x18400, URZ ;  /* 0x0001840006067890 */ /* 0x000fe2000fffe03f */
[----:B0-----:R-:W-:-:S03]  /*1ba0*/  VIADD R0, R0, 0xffffff80 ;  /* 0xffffff8000007836 */ /* 0x001fc60000000000 */
[----:B------:R-:W-:Y:S02]  /*1bb0*/  ULOP3.LUT UP0, URZ, UR6, 0x1bf, URZ, 0xc0, !UPT ;  /* 0x000001bf063f7892 */ /* 0x000fe4000f80c03f */
[----:B------:R-:W-:-:S04]  /*1bc0*/  SHF.R.S32.HI R3, RZ, 0x1f, R0 ;  /* 0x0000001fff037819 */ /* 0x000fc80000011400 */
[----:B------:R-:W-:Y:S02]  /*1bd0*/  PLOP3.LUT P0, PT, PT, PT, UP0, 0x80, 0x0 ;  /* 0x000000000000781c */ /* 0x000fe40003f0f008 */
[----:B------:R-:W-:-:S04]  /*1be0*/  LEA.HI R3, R3, R0, RZ, 0x7 ;  /* 0x0000000003037211 */ /* 0x000fc800078f38ff */
[----:B------:R-:W-:-:S06]  /*1bf0*/  SHF.R.S32.HI R3, RZ, 0x7, R3 ;  /* 0x00000007ff037819 */ /* 0x000fcc0000011403 */
[----:B------:R-:W0:Y:S02]  /*1c00*/  SHFL.IDX PT, R3, R3, RZ, 0x1f ;  /* 0x00001fff03037589 */ /* 0x000e2400000e0000 */
[----:B0-----:R-:W-:-:S13]  /*1c10*/  R2UR UR4, R3 ;  /* 0x00000000030472ca */ /* 0x001fda00000e0000 */
        /* <DEDUP_REMOVED lines=14> */
[----:B------:R-:W-:Y:S02]  /*1d00*/  IMAD.U32 R10, RZ, RZ, UR6 ;  /* 0x00000006ff0a7e24 */ /* 0x000fe4000f8e00ff */
        /* <DEDUP_REMOVED lines=8> */
.L_x_386:
[----:B------:R-:W0:Y:S01]  /*1d90*/  S2R R0, SR_CgaCtaId ;  /* 0x0000000000007919 */ /* 0x000e220000008800 */
[----:B------:R-:W-:Y:S01]  /*1da0*/  ULEA.HI UR4, UR46, UR46, URZ, 0x1 ;  /* 0x0000002e2e047291 */ /* 0x000fe2000f8f083f */
[----:B------:R-:W-:Y:S01]  /*1db0*/  MOV R7, 0x400 ;  /* 0x0000040000077802 */ /* 0x000fe20000000f00 */
[----:B------:R-:W1:Y:S02]  /*1dc0*/  S2R R20, SR_TID.X ;  /* 0x0000000000147919 */ /* 0x000e640000002100 */
[----:B------:R-:W-:-:S04]  /*1dd0*/  ULOP3.LUT UR4, UR4, 0xfffffffe, URZ, 0xc0, !UPT ;  /* 0xfffffffe04047892 */ /* 0x000fc8000f8ec03f */
[----:B------:R-:W-:-:S06]  /*1de0*/  UIADD3 UR4, UR46, -UR4, URZ ;  /* 0x800000042e047290 */ /* 0x000fcc000fffe03f */
[----:B------:R-:W-:Y:S01]  /*1df0*/  IMAD.U32 R3, RZ, RZ, UR4 ;  /* 0x00000004ff037e24 */ /* 0x000fe2000f8e00ff */
[----:B0-----:R-:W-:-:S04]  /*1e00*/  LEA R7, R0, R7, 0x18 ;  /* 0x0000000700077211 */ /* 0x001fc800078ec0ff */
[----:B------:R-:W-:Y:S02]  /*1e10*/  SHF.L.U32 R0, R3, 0x1f, RZ ;  /* 0x0000001f03007819 */ /* 0x000fe400000006ff */
[----:B-1----:R-:W-:Y:S02]  /*1e20*/  SHF.R.U32.HI R20, RZ, 0x7, R20 ;  /* 0x00000007ff147819 */ /* 0x002fe40000011614 */
[----:B------:R-:W0:Y:S03]  /*1e30*/  SYNCS.PHASECHK.TRANS64.TRYWAIT P0, [R7+URZ+0x22800], R0 ;  /* 0x02280000070075a7 */ /* 0x000e26000800017f */
[----:B------:R-:W-:Y:S01]  /*1e40*/  VIADD R8, R20, 0x8 ;  /* 0x0000000814087836 */ /* 0x000fe20000000000 */
[----:B0-----:R-:W-:Y:S06]  /*1e50*/  @!P0 BRA `(.L_x_387) ;  /* 0x000000e000c88947 */ /* 0x001fec0003800000 */
.L_x_515:
[----:B0-----:R-:W-:Y:S01]  /*1e60*/  IMAD.U32 R0, RZ, RZ, UR47 ;  /* 0x0000002fff007e24 */ /* 0x001fe2000f8e00ff */
[----:B------:R-:W-:Y:S05]  /*1e70*/  WARPSYNC.ALL ;  /* 0x0000000000007948 */ /* 0x000fea0003800000 */
[----:B------:R0:W-:Y:S01]  /*1e80*/  BAR.SYNC.DEFER_BLOCKING R8, 0x100 ;  /* 0x000400080000751d */ /* 0x0001e20000010000 */
[----:B------:R-:W-:-:S13]  /*1e90*/  ISETP.NE.AND P0, PT, R0, 0x3, PT ;  /* 0x000000030000780c */ /* 0x000fda0003f05270 */
[----:B0-----:R-:W-:Y:S05]  /*1ea0*/  @!P0 BRA `(.L_x_388) ;  /* 0x0000000000048947 */ /* 0x001fea0003800000 */
[----:B------:R-:W-:Y:S01]  /*1eb0*/  BPT.TRAP 0x1 ;  /* 0x000000040000795c */ /* 0x000fe20000300000 */
.L_x_388:
[----:B------:R-:W-:Y:S01]  /*1ec0*/  R2UR UR22, R7 ;  /* 0x00000000071672ca */ /* 0x000fe200000e0000 */
[----:B------:R-:W-:-:S05]  /*1ed0*/  IMAD.U32 R9, RZ, RZ, UR36 ;  /* 0x00000024ff097e24 */ /* 0x000fca000f8e00ff */
[----:B------:R-:W-:-:S07]  /*1ee0*/  SHF.L.U32 R9, R9, 0x1f, RZ ;  /* 0x0000001f09097819 */ /* 0x000fce00000006ff */
[----:B------:R-:W-:-:S09]  /*1ef0*/  ULEA UR22, UR37, UR22, 0x3 ;  /* 0x0000001625167291 */ /* 0x000fd2000f8e183f */
[----:B------:R0:W1:Y:S01]  /*1f00*/  SYNCS.PHASECHK.TRANS64.TRYWAIT P1, [UR22+0x22830], R9 ;  /* 0x02283009ff0075a7 */ /* 0x0000620008020156 */
[----:B------:R-:W-:Y:S05]  /*1f10*/  @!P0 BRA `(.L_x_389) ;  /* 0x0000000000048947 */ /* 0x000fea0003800000 */
[----:B------:R-:W-:Y:S01]  /*1f20*/  BPT.TRAP 0x1 ;  /* 0x000000040000795c */ /* 0x000fe20000300000 */
.L_x_389:
[----:B-1----:R-:W-:Y:S05]  /*1f30*/  @P1 BRA `(.L_x_390) ;  /* 0x0000000000081947 */ /* 0x002fea0003800000 */
[----:B------:R-:W1:Y:S02]  /*1f40*/  SYNCS.PHASECHK.TRANS64.TRYWAIT P1, [UR22+0x22830], R9 ;  /* 0x02283009ff0075a7 */ /* 0x000e640008020156 */
[----:B-1----:R-:W-:Y:S05]  /*1f50*/  @!P1 BRA `(.L_x_391) ;  /* 0x000000e0009c9947 */ /* 0x002fea0003800000 */
.L_x_390:
[----:B------:R-:W-:Y:S01]  /*1f60*/  R2UR UR4, R7 ;  /* 0x00000000070472ca */ /* 0x000fe200000e0000 */
[----:B------:R-:W-:Y:S01]  /*1f70*/  ULOP3.LUT UR16, UR52, 0x10000, URZ, 0xfc, !UPT ;  /* 0x0001000034107892 */ /* 0x000fe2000f8efc3f */
[----:B------:R-:W-:Y:S01]  /*1f80*/  WARPGROUP.ARRIVE ;  /* 0x00000000000079c5 */ /* 0x000fe20000000000 */
[----:B------:R-:W-:Y:S01]  /*1f90*/  UMOV UR17, 0x40000040 ;  /* 0x4000004000117882 */ /* 0x000fe20000000000 */
[----:B------:R-:W-:Y:S01]  /*1fa0*/  UMOV UR19, 0x40000040 ;  /* 0x4000004000137882 */ /* 0x000fe20000000000 */
[----:B------:R-:W-:Y:S01]  /*1fb0*/  UMOV UR5, 0x40000040 ;  /* 0x4000004000057882 */ /* 0x000fe20000000000 */
[----:B------:R-:W-:Y:S01]  /*1fc0*/  UMOV UR7, 0x40000040 ;  /* 0x4000004000077882 */ /* 0x000fe20000000000 */
[----:B------:R-:W-:Y:S01]  /*1fd0*/  UIADD3 UR8, UR16, 0x4, URZ ;  /* 0x0000000410087890 */ /* 0x000fe2000fffe03f */
[----:B-1----:R-:W1:Y:S01]  /*1fe0*/  S2R R0, SR_TID.X ;  /* 0x0000000000007919 */ /* 0x002e620000002100 */
[----:B------:R-:W-:Y:S01]  /*1ff0*/  UMOV UR9, 0x40000040 ;  /* 0x4000004000097882 */ /* 0x000fe20000000000 */
[----:B------:R-:W-:Y:S01]  /*2000*/  UMOV UR11, 0x40000040 ;  /* 0x40000040000b7882 */ /* 0x000fe20000000000 */
[----:B------:R-:W-:-:S02]  /*2010*/  UIADD3 UR12, UR16, 0x6, URZ ;  /* 0x00000006100c7890 */ /* 0x000fc4000fffe03f */
[----:B------:R-:W-:Y:S01]  /*2020*/  UIADD3 UR4, UR4, 0x1c400, URZ ;  /* 0x0001c40004047890 */ /* 0x000fe2000fffe03f */
[----:B------:R-:W-:Y:S01]  /*2030*/  UMOV UR13, 0x40000040 ;  /* 0x40000040000d7882 */ /* 0x000fe20000000000 */
[----:B------:R-:W-:Y:S02]  /*2040*/  UMOV UR15, 0x40000040 ;  /* 0x40000040000f7882 */ /* 0x000fe40000000000 */
[----:B------:R-:W-:-:S04]  /*2050*/  USHF.R.U32.HI UR4, URZ, 0x4, UR4 ;  /* 0x000000043f047899 */ /* 0x000fc80008011604 */
[----:B------:R-:W-:-:S04]  /*2060*/  ULOP3.LUT UR4, UR4, 0x3fff, URZ, 0xc0, !UPT ;  /* 0x00003fff04047892 */ /* 0x000fc8000f8ec03f */
[----:B------:R-:W-:Y:S02]  /*2070*/  ULOP3.LUT UR20, UR4, 0x10000, URZ, 0xfc, !UPT ;  /* 0x0001000004147892 */ /* 0x000fe4000f8efc3f */
[----:B------:R-:W-:Y:S02]  /*2080*/  UIADD3 UR4, UR16, 0x2, URZ ;  /* 0x0000000210047890 */ /* 0x000fe4000fffe03f */
[----:B------:R-:W-:-:S04]  /*2090*/  UIMAD UR18, UR37, 0x300, UR20 ;  /* 0x00000300251278a4 */ /* 0x000fc8000f8e0214 */
[----:B------:R-:W-:Y:S02]  /*20a0*/  UIADD3 UR6, UR18, 0x2, URZ ;  /* 0x0000000212067890 */ /* 0x000fe4000fffe03f */
[----:B------:R-:W-:Y:S02]  /*20b0*/  UIADD3 UR10, UR18, 0x4, URZ ;  /* 0x00000004120a7890 */ /* 0x000fe4000fffe03f */
[----:B------:R-:W-:Y:S02]  /*20c0*/  UIADD3 UR14, UR18, 0x6, URZ ;  /* 0x00000006120e7890 */ /* 0x000fe4000fffe03f */
[----:B------:R-:W-:Y:S01]  /*20d0*/  HGMMA.64x96x16.F32.BF16 R24, gdesc[UR16], RZ, !UPT, gsb0 ;  /* 0x01600000101879f0 */ /* 0x000fe2000c0018ff */
[----:B-1----:R-:W-:-:S04]  /*20e0*/  SHF.R.U32.HI R0, RZ, 0x7, R0 ;  /* 0x00000007ff007819 */ /* 0x002fc80000011600 */
[----:B------:R-:W-:Y:S01]  /*20f0*/  IADD3 R0, -R0, 0xb, RZ ;  /* 0x0000000b00007810 */ /* 0x000fe20007ffe1ff */
        /* <DEDUP_REMOVED lines=13> */
.L_x_392:
[----:B------:R-:W-:Y:S01]  /*21d0*/  UIMAD UR49, UR48, -0x60, UR49 ;  /* 0xffffffa0303178a4 */ /* 0x000fe2000f8e0231 */
[----:B------:R-:W-:Y:S01]  /*21e0*/  P2R R11, PR, RZ, 0x1 ;  /* 0x00000001ff0b7803 */ /* 0x000fe20000000000 */
[----:B------:R-:W-:Y:S01]  /*21f0*/  ULDC UR10, c[0x0][0x988] ;  /* 0x00026200000a7ab9 */ /* 0x000fe20000000800 */
[----:B------:R-:W2:Y:S01]  /*2200*/  S2UR UR7, SR_CgaCtaId ;  /* 0x00000000000779c3 */ /* 0x000ea20000008800 */
[----:B------:R-:W-:Y:S02]  /*2210*/  UIADD3 UR6, UR22, 0x22840, URZ ;  /* 0x0002284016067890 */ /* 0x000fe4000fffe03f */
[----:B------:R-:W-:-:S05]  /*2220*/  IMAD.U32 R3, RZ, RZ, UR49 ;  /* 0x00000031ff037e24 */ /* 0x000fca000f8e00ff */
[----:B------:R-:W-:-:S04]  /*2230*/  IADD3 R3, -R2, 0x60, R3 ;  /* 0x0000006002037810 */ /* 0x000fc80007ffe103 */
[C---:B------:R-:W-:Y:S02]  /*2240*/  ISETP.GT.AND P6, PT, R3.reuse, RZ, PT ;  /* 0x000000ff0300720c */ /* 0x040fe40003fc4270 */
[C---:B------:R-:W-:Y:S02]  /*2250*/  ISETP.GT.AND P5, PT, R3.reuse, 0x1, PT ;  /* 0x000000010300780c */ /* 0x040fe40003fa4270 */
[----:B------:R-:W-:Y:S02]  /*2260*/  ISETP.GT.AND P4, PT, R3, 0x8, PT ;  /* 0x000000080300780c */ /* 0x000fe40003f84270 */
[----:B------:R-:W-:Y:S02]  /*2270*/  FSEL R24, R24, -INF , P6 ;  /* 0xff80000018187808 */ /* 0x000fe40003000000 */
[----:B------:R-:W-:Y:S02]  /*2280*/  FSEL R25, R25, -INF , P5 ;  /* 0xff80000019197808 */ /* 0x000fe40002800000 */
[----:B------:R-:W-:-:S02]  /*2290*/  ISETP.GT.AND P3, PT, R3, 0x9, PT ;  /* 0x000000090300780c */ /* 0x000fc40003f64270 */
[----:B------:R-:W-:Y:S01]  /*22a0*/  FSEL R28, R28, -INF , P4 ;  /* 0xff8000001c1c7808 */ /* 0x000fe20002000000 */
[----:B--2---:R-:W-:Y:S01]  /*22b0*/  UPRMT UR6, UR7, 0x654, UR6 ;  /* 0x0000065407067896 */ /* 0x004fe20008000006 */
[----:B------:R-:W-:Y:S02]  /*22c0*/  FMNMX.FTZ R5, R24, R25, !PT ;  /* 0x0000001918057209 */ /* 0x000fe40007810000 */
[----:B------:R-:W-:Y:S02]  /*22d0*/  ISETP.GT.AND P2, PT, R3, 0x10, PT ;  /* 0x000000100300780c */ /* 0x000fe40003f44270 */
[----:B------:R-:W-:Y:S02]  /*22e0*/  FSEL R29, R29, -INF , P3 ;  /* 0xff8000001d1d7808 */ /* 0x000fe40001800000 */
[----:B------:R-:W-:Y:S02]  /*22f0*/  FMNMX.FTZ R4, R28, R5, !PT ;  /* 0x000000051c047209 */ /* 0x000fe40007810000 */
[----:B------:R-:W-:Y:S01]  /*2300*/  ISETP.GT.AND P1, PT, R3, 0x11, PT ;  /* 0x000000110300780c */ /* 0x000fe20003f24270 */
[----:B------:R-:W-:Y:S01]  /*2310*/  SYNCS.ARRIVE.TRANS64.RED.A1T0 RZ, [UR6], RZ ;  /* 0x000000ffffff79a7 */ /* 0x000fe20008100406 */
[----:B------:R-:W-:-:S02]  /*2320*/  FSEL R32, R32, -INF , P2 ;  /* 0xff80000020207808 */ /* 0x000fc40001000000 */
[----:B------:R-:W-:Y:S02]  /*2330*/  FMNMX.FTZ R5, R29, R4, !PT ;  /* 0x000000041d057209 */ /* 0x000fe40007810000 */
[----:B------:R-:W-:Y:S02]  /*2340*/  FSEL R26, R26, -INF , P6 ;  /* 0xff8000001a1a7808 */ /* 0x000fe40003000000 */
[----:B------:R-:W-:Y:S02]  /*2350*/  ISETP.GT.AND P6, PT, R3, 0x18, PT ;  /* 0x000000180300780c */ /* 0x000fe40003fc4270 */
[----:B------:R-:W-:Y:S02]  /*2360*/  FSEL R33, R33, -INF , P1 ;  /* 0xff80000021217808 */ /* 0x000fe40000800000 */
[----:B------:R-:W-:Y:S02]  /*2370*/  FMNMX.FTZ R4, R32, R5, !PT ;  /* 0x0000000520047209 */ /* 0x000fe40007810000 */
[----:B------:R-:W-:-:S02]  /*2380*/  FSEL R27, R27, -INF , P5 ;  /* 0xff8000001b1b7808 */ /* 0x000fc40002800000 */
[----:B------:R-:W-:Y:S02]  /*2390*/  ISETP.GT.AND P5, PT, R3, 0x19, PT ;  /* 0x000000190300780c */ /* 0x000fe40003fa4270 */
[----:B------:R-:W-:Y:S02]  /*23a0*/  FSEL R36, R36, -INF , P6 ;  /* 0xff80000024247808 */ /* 0x000fe40003000000 */
[----:B------:R-:W-:Y:S02]  /*23b0*/  FMNMX.FTZ R5, R33, R4, !PT ;  /* 0x0000000421057209 */ /* 0x000fe40007810000 */
[----:B------:R-:W-:Y:S02]  /*23c0*/  FSEL R30, R30, -INF , P4 ;  /* 0xff8000001e1e7808 */ /* 0x000fe40002000000 */
[----:B------:R-:W-:Y:S02]  /*23d0*/  ISETP.GT.AND P4, PT, R3, 0x20, PT ;  /* 0x000000200300780c */ /* 0x000fe40003f84270 */
        /* <DEDUP_REMOVED lines=63> */
[----:B------:R-:W-:Y:S02]  /*27d0*/  FMNMX.FTZ R4, R68, R3, !PT ;  /* 0x0000000344047209 */ /* 0x000fe40007810000 */
[----:B------:R-:W-:Y:S02]  /*27e0*/  FMNMX.FTZ R5, R26, R27, !PT ;  /* 0x0000001b1a057209 */ /* 0x000fe40007810000 */
[----:B------:R-:W-:Y:S02]  /*27f0*/  FMNMX.FTZ R6, R69, R4, !PT ;  /* 0x0000000445067209 */ /* 0x000fe40007810000 */
[----:B------:R-:W-:-:S02]  /*2800*/  FSEL R62, R62, -INF , P6 ;  /* 0xff8000003e3e7808 */ /* 0x000fc40003000000 */
[----:B------:R-:W-:Y:S01]  /*2810*/  FSEL R63, R63, -INF , P5 ;  /* 0xff8000003f3f7808 */ /* 0x000fe20002800000 */
[----:B------:R-:W2:Y:S01]  /*2820*/  SHFL.BFLY PT, R3, R6, 0x2, 0x1f ;  /* 0x0c401f0006037f89 */ /* 0x000ea200000e0000 */
[----:B------:R-:W-:Y:S02]  /*2830*/  FSEL R66, R66, -INF , P4 ;  /* 0xff80000042427808 */ /* 0x000fe40002000000 */
[----:B------:R-:W-:Y:S02]  /*2840*/  FSEL R67, R67, -INF , P3 ;  /* 0xff80000043437808 */ /* 0x000fe40001800000 */
[----:B------:R-:W-:Y:S02]  /*2850*/  FSEL R70, R70, -INF , P2 ;  /* 0xff80000046467808 */ /* 0x000fe40001000000 */
[----:B------:R-:W-:Y:S02]  /*2860*/  FSEL R71, R71, -INF , P1 ;  /* 0xff80000047477808 */ /* 0x000fe40000800000 */
[----:B--2---:R-:W-:-:S05]  /*2870*/  FMNMX.FTZ R10, R6, R3, !PT ;  /* 0x00000003060a7209 */ /* 0x004fca0007810000 */
[----:B------:R-:W2:Y:S02]  /*2880*/  SHFL.BFLY PT, R3, R10, 0x1, 0x1f ;  /* 0x0c201f000a037f89 */ /* 0x000ea400000e0000 */
[----:B--2---:R-:W-:-:S04]  /*2890*/  FMNMX.FTZ R3, R10, R3, !PT ;  /* 0x000000030a037209 */ /* 0x004fc80007810000 */
        /* <DEDUP_REMOVED lines=11> */
[--C-:B------:R-:W-:Y:S01]  /*2950*/  FFMA.FTZ R5, R25, UR10, -R12.reuse ;  /* 0x0000000a19057c23 */ /* 0x100fe2000801080c */
[----:B------:R-:W-:Y:S01]  /*2960*/  MUFU.EX2 R200, R200 ;  /* 0x000000c800c87308 */ /* 0x000fe20000000800 */
[--C-:B------:R-:W-:Y:S01]  /*2970*/  FFMA.FTZ R156, R40, UR10, -R12.reuse ;  /* 0x0000000a289c7c23 */ /* 0x100fe2000801080c */
[----:B------:R-:W-:Y:S01]  /*2980*/  FMNMX.FTZ R11, R35, R4, !PT ;  /* 0x00000004230b7209 */ /* 0x000fe20007810000 */
[--C-:B------:R-:W-:Y:S01]  /*2990*/  FFMA.FTZ R41, R41, UR10, -R12.reuse ;  /* 0x0000000a29297c23 */ /* 0x100fe2000801080c */
[--C-:B------:R-:W-:Y:S01]  /*29a0*/  FFMA.FTZ R44, R44, UR10, -R12.reuse ;  /* 0x0000000a2c2c7c23 */ /* 0x100fe2000801080c */
[--C-:B------:R-:W-:Y:S01]  /*29b0*/  FFMA.FTZ R45, R45, UR10, -R12.reuse ;  /* 0x0000000a2d2d7c23 */ /* 0x100fe2000801080c */
[----:B------:R-:W-:Y:S01]  /*29c0*/  FMNMX.FTZ R4, R38, R11, !PT ;  /* 0x0000000b26047209 */ /* 0x000fe20007810000 */
[--C-:B------:R-:W-:Y:S01]  /*29d0*/  FFMA.FTZ R48, R48, UR10, -R12.reuse ;  /* 0x0000000a30307c23 */ /* 0x100fe2000801080c */
[----:B------:R-:W2:Y:S01]  /*29e0*/  MUFU.EX2 R5, R5 ;  /* 0x0000000500057308 */ /* 0x000ea20000000800 */
[--C-:B------:R-:W-:Y:S01]  /*29f0*/  FFMA.FTZ R49, R49, UR10, -R12.reuse ;  /* 0x0000000a31317c23 */ /* 0x100fe2000801080c */
[----:B------:R-:W-:Y:S01]  /*2a00*/  FMNMX.FTZ R11, R39, R4, !PT ;  /* 0x00000004270b7209 */ /* 0x000fe20007810000 */
[--C-:B------:R-:W-:Y:S01]  /*2a10*/  FFMA.FTZ R52, R52, UR10, -R12.reuse ;  /* 0x0000000a34347c23 */ /* 0x100fe2000801080c */
[--C-:B------:R-:W-:Y:S01]  /*2a20*/  FFMA.FTZ R53, R53, UR10, -R12.reuse ;  /* 0x0000000a35357c23 */ /* 0x100fe2000801080c */
[--C-:B------:R-:W-:Y:S01]  /*2a30*/  FFMA.FTZ R56, R56, UR10, -R12.reuse ;  /* 0x0000000a38387c23 */ /* 0x100fe2000801080c */
[----:B------:R-:W-:Y:S01]  /*2a40*/  FMNMX.FTZ R4, R42, R11, !PT ;  /* 0x0000000b2a047209 */ /* 0x000fe20007810000 */
[--C-:B------:R-:W-:Y:S01]  /*2a50*/  FFMA.FTZ R11, R29, UR10, -R12.reuse ;  /* 0x0000000a1d0b7c23 */ /* 0x100fe2000801080c */
[----:B------:R-:W3:Y:S01]  /*2a60*/  MUFU.EX2 R202, R202 ;  /* 0x000000ca00ca7308 */ /* 0x000ee20000000800 */
[--C-:B------:R-:W-:Y:S01]  /*2a70*/  FFMA.FTZ R57, R57, UR10, -R12.reuse ;  /* 0x0000000a39397c23 */ /* 0x100fe2000801080c */
[----:B------:R-:W-:Y:S01]  /*2a80*/  FMNMX.FTZ R13, R43, R4, !PT ;  /* 0x000000042b0d7209 */ /* 0x000fe20007810000 */
[--C-:B------:R-:W-:Y:S01]  /*2a90*/  FFMA.FTZ R60, R60, UR10, -R12.reuse ;  /* 0x0000000a3c3c7c23 */ /* 0x100fe2000801080c */
[--C-:B------:R-:W-:Y:S01]  /*2aa0*/  FFMA.FTZ R61, R61, UR10, -R12.reuse ;  /* 0x0000000a3d3d7c23 */ /* 0x100fe2000801080c */
[--C-:B------:R-:W-:Y:S01]  /*2ab0*/  FFMA.FTZ R64, R64, UR10, -R12.reuse ;  /* 0x0000000a40407c23 */ /* 0x100fe2000801080c */
[----:B------:R-:W-:Y:S01]  /*2ac0*/  FMNMX.FTZ R4, R46, R13, !PT ;  /* 0x0000000d2e047209 */ /* 0x000fe20007810000 */
[--C-:B------:R-:W-:Y:S01]  /*2ad0*/  FFMA.FTZ R65, R65, UR10, -R12.reuse ;  /* 0x0000000a41417c23 */ /* 0x100fe2000801080c */
[----:B------:R-:W4:Y:S01]  /*2ae0*/  MUFU.EX2 R11, R11 ;  /* 0x0000000b000b7308 */ /* 0x000f220000000800 */
[----:B--2---:R-:W-:Y:S01]  /*2af0*/  FADD.FTZ R25, R200, R5 ;  /* 0x00000005c8197221 */ /* 0x004fe20000010000 */
[----:B------:R-:W-:Y:S01]  /*2b00*/  FMNMX.FTZ R13, R47, R4, !PT ;  /* 0x000000042f0d7209 */ /* 0x000fe20007810000 */
[----:B------:R-:W-:Y:S01]  /*2b10*/  FFMA.FTZ R68, R68, UR10, -R12 ;  /* 0x0000000a44447c23 */ /* 0x000fe2000801080c */
[----:B------:R-:W-:-:S02]  /*2b20*/  F2FP.BF16.F32.PACK_AB R200, R5, R200 ;  /* 0x000000c805c8723e */ /* 0x000fc400000010ff */
[----:B------:R-:W-:Y:S01]  /*2b30*/  FMNMX.FTZ R4, R50, R13, !PT ;  /* 0x0000000d32047209 */ /* 0x000fe20007810000 */
[----:B------:R-:W-:Y:S01]  /*2b40*/  FFMA.FTZ R13, R33, UR10, -R12 ;  /* 0x0000000a210d7c23 */ /* 0x000fe2000801080c */
[----:B------:R-:W2:Y:S01]  /*2b50*/  MUFU.EX2 R152, R152 ;  /* 0x0000009800987308 */ /* 0x000ea20000000800 */
[----:B---3--:R-:W-:Y:S01]  /*2b60*/  FADD.FTZ R10, R202, R25 ;  /* 0x00000019ca0a7221 */ /* 0x008fe20000010000 */
[----:B------:R-:W-:-:S04]  /*2b70*/  FMNMX.FTZ R15, R51, R4, !PT ;  /* 0x00000004330f7209 */ /* 0x000fc80007810000 */
[----:B------:R-:W-:Y:S02]  /*2b80*/  FMNMX.FTZ R4, R54, R15, !PT ;  /* 0x0000000f36047209 */ /* 0x000fe40007810000 */
[----:B------:R-:W3:Y:S01]  /*2b90*/  MUFU.EX2 R13, R13 ;  /* 0x0000000d000d7308 */ /* 0x000ee20000000800 */
[----:B----4-:R-:W-:Y:S01]  /*2ba0*/  FADD.FTZ R25, R11, R10 ;  /* 0x0000000a0b197221 */ /* 0x010fe20000010000 */
[----:B------:R-:W-:Y:S02]  /*2bb0*/  FMNMX.FTZ R15, R55, R4, !PT ;  /* 0x00000004370f7209 */ /* 0x000fe40007810000 */
[----:B------:R-:W-:Y:S02]  /*2bc0*/  F2FP.BF16.F32.PACK_AB R202, R11, R202 ;  /* 0x000000ca0bca723e */ /* 0x000fe400000010ff */
[----:B------:R-:W-:Y:S01]  /*2bd0*/  FMNMX.FTZ R4, R58, R15, !PT ;  /* 0x0000000f3a047209 */ /* 0x000fe20007810000 */
[--C-:B------:R-:W-:Y:S01]  /*2be0*/  FFMA.FTZ R15, R37, UR10, -R12.reuse ;  /* 0x0000000a250f7c23 */ /* 0x100fe2000801080c */
[----:B------:R-:W-:Y:S01]  /*2bf0*/  MUFU.EX2 R154, R154 ;  /* 0x0000009a009a7308 */ /* 0x000fe20000000800 */
[----:B--2---:R-:W-:Y:S01]  /*2c00*/  FADD.FTZ R10, R152, R25 ;  /* 0x00000019980a7221 */ /* 0x004fe20000010000 */
[----:B------:R-:W-:Y:S01]  /*2c10*/  FMNMX.FTZ R21, R59, R4, !PT ;  /* 0x000000043b157209 */ /* 0x000fe20007810000 */
[----:B------:R-:W-:-:S03]  /*2c20*/  FFMA.FTZ R12, R69, UR10, -R12 ;  /* 0x0000000a450c7c23 */ /* 0x000fc6000801080c */
[----:B------:R-:W-:Y:S02]  /*2c30*/  FMNMX.FTZ R4, R62, R21, !PT ;  /* 0x000000153e047209 */ /* 0x000fe40007810000 */
[----:B------:R-:W-:Y:S01]  /*2c40*/  MUFU.EX2 R15, R15 ;  /* 0x0000000f000f7308 */ /* 0x000fe20000000800 */
[----:B---3--:R-:W-:Y:S01]  /*2c50*/  FADD.FTZ R29, R13, R10 ;  /* 0x0000000a0d1d7221 */ /* 0x008fe20000010000 */
[----:B------:R-:W-:Y:S02]  /*2c60*/  FMNMX.FTZ R21, R63, R4, !PT ;  /* 0x000000043f157209 */ /* 0x000fe40007810000 */
[----:B------:R-:W-:Y:S02]  /*2c70*/  F2FP.BF16.F32.PACK_AB R152, R13, R152 ;  /* 0x000000980d98723e */ /* 0x000fe400000010ff */
[----:B------:R-:W-:Y:S02]  /*2c80*/  FMNMX.FTZ R4, R66, R21, !PT ;  /* 0x0000001542047209 */ /* 0x000fe40007810000 */
[----:B------:R-:W-:Y:S02]  /*2c90*/  MUFU.EX2 R156, R156 ;  /* 0x0000009c009c7308 */ /* 0x000fe40000000800 */
[----:B------:R-:W-:-:S04]  /*2ca0*/  FMNMX.FTZ R21, R67, R4, !PT ;  /* 0x0000000443157209 */ /* 0x000fc80007810000 */
[----:B------:R-:W-:Y:S02]  /*2cb0*/  FMNMX.FTZ R4, R70, R21, !PT ;  /* 0x0000001546047209 */ /* 0x000fe40007810000 */
[----:B------:R-:W-:Y:S02]  /*2cc0*/  MUFU.EX2 R41, R41 ;  /* 0x0000002900297308 */ /* 0x000fe40000000800 */
[----:B------:R-:W-:-:S05]  /*2cd0*/  FMNMX.FTZ R4, R71, R4, !PT ;  /* 0x0000000447047209 */ /* 0x000fca0007810000 */
[----:B------:R-:W2:Y:S01]  /*2ce0*/  SHFL.BFLY PT, R21, R4, 0x2, 0x1f ;  /* 0x0c401f0004157f89 */ /* 0x000ea200000e0000 */
[----:B------:R-:W-:Y:S08]  /*2cf0*/  MUFU.EX2 R44, R44 ;  /* 0x0000002c002c7308 */ /* 0x000ff00000000800 */
[----:B------:R-:W3:Y:S08]  /*2d00*/  MUFU.EX2 R45, R45 ;  /* 0x0000002d002d7308 */ /* 0x000ef00000000800 */
[----:B------:R-:W-:Y:S01]  /*2d10*/  MUFU.EX2 R48, R48 ;  /* 0x0000003000307308 */ /* 0x000fe20000000800 */
[----:B--2---:R-:W-:-:S07]  /*2d20*/  FMNMX.FTZ R21, R4, R21, !PT ;  /* 0x0000001504157209 */ /* 0x004fce0007810000 */
[----:B------:R-:W2:Y:S01]  /*2d30*/  MUFU.EX2 R49, R49 ;  /* 0x0000003100317308 */ /* 0x000ea20000000800 */
[----:B---3--:R-:W-:Y:S01]  /*2d40*/  F2FP.BF16.F32.PACK_AB R158, R45, R44 ;  /* 0x0000002c2d9e723e */ /* 0x008fe200000010ff */
[----:B------:R-:W3:Y:S06]  /*2d50*/  SHFL.BFLY PT, R4, R21, 0x1, 0x1f ;  /* 0x0c201f0015047f89 */ /* 0x000eec00000e0000 */
[----:B------:R-:W-:Y:S08]  /*2d60*/  MUFU.EX2 R52, R52 ;  /* 0x0000003400347308 */ /* 0x000ff00000000800 */
[----:B------:R-:W4:Y:S01]  /*2d70*/  MUFU.EX2 R53, R53 ;  /* 0x0000003500357308 */ /* 0x000f220000000800 */
[----:B--2---:R-:W-:-:S07]  /*2d80*/  F2FP.BF16.F32.PACK_AB R160, R49, R48 ;  /* 0x0000003031a0723e */ /* 0x004fce00000010ff */
[----:B------:R-:W-:Y:S01]  /*2d90*/  MUFU.EX2 R56, R56 ;  /* 0x0000003800387308 */ /* 0x000fe20000000800 */
[----:B---3--:R-:W-:-:S04]  /*2da0*/  FMNMX.FTZ R4, R21, R4, !PT ;  /* 0x0000000415047209 */ /* 0x008fc80007810000 */
[C---:B------:R-:W-:Y:S01]  /*2db0*/  FSETP.NEU.FTZ.AND P1, PT, R4.reuse, -INF , PT ;  /* 0xff8000000400780b */ /* 0x040fe20003f3d000 */
[----:B------:R-:W-:Y:S02]  /*2dc0*/  FMUL.FTZ R6, R4, UR10 ;  /* 0x0000000a04067c20 */ /* 0x000fe40008410000 */
[----:B------:R2:W-:Y:S01]  /*2dd0*/  MUFU.EX2 R21, R12 ;  /* 0x0000000c00157308 */ /* 0x0005e20000000800 */
[----:B----4-:R-:W-:Y:S02]  /*2de0*/  F2FP.BF16.F32.PACK_AB R162, R53, R52 ;  /* 0x0000003435a2723e */ /* 0x010fe400000010ff */
[----:B------:R-:W-:-:S05]  /*2df0*/  FSEL R6, R6, RZ, P1 ;  /* 0x000000ff06067208 */ /* 0x000fca0000800000 */
        /* <DEDUP_REMOVED lines=11> */
[----:B--2---:R-:W-:Y:S01]  /*2eb0*/  FADD.FTZ R12, R154, R29 ;  /* 0x0000001d9a0c7221 */ /* 0x004fe20000010000 */
[--C-:B------:R-:W-:Y:S01]  /*2ec0*/  FFMA.FTZ R43, R43, UR10, -R6.reuse ;  /* 0x0000000a2b2b7c23 */ /* 0x100fe20008010806 */
[--C-:B------:R-:W-:Y:S01]  /*2ed0*/  FFMA.FTZ R46, R46, UR10, -R6.reuse ;  /* 0x0000000a2e2e7c23 */ /* 0x100fe20008010806 */
[----:B------:R-:W-:Y:S01]  /*2ee0*/  FFMA.FTZ R47, R47, UR10, -R6 ;  /* 0x0000000a2f2f7c23 */ /* 0x000fe20008010806 */
[----:B------:R-:W-:Y:S01]  /*2ef0*/  FADD.FTZ R29, R15, R12 ;  /* 0x0000000c0f1d7221 */ /* 0x000fe20000010000 */
[----:B------:R-:W2:Y:S01]  /*2f00*/  MUFU.EX2 R27, R27 ;  /* 0x0000001b001b7308 */ /* 0x000ea20000000800 */
[--C-:B------:R-:W-:Y:S01]  /*2f10*/  FFMA.FTZ R50, R50, UR10, -R6.reuse ;  /* 0x0000000a32327c23 */ /* 0x100fe20008010806 */
[--C-:B------:R-:W-:Y:S01]  /*2f20*/  FFMA.FTZ R51, R51, UR10, -R6.reuse ;  /* 0x0000000a33337c23 */ /* 0x100fe20008010806 */
[----:B------:R-:W-:Y:S01]  /*2f30*/  FADD.FTZ R12, R156, R29 ;  /* 0x0000001d9c0c7221 */ /* 0x000fe20000010000 */
[--C-:B------:R-:W-:Y:S01]  /*2f40*/  FFMA.FTZ R54, R54, UR10, -R6.reuse ;  /* 0x0000000a36367c23 */ /* 0x100fe20008010806 */
[--C-:B------:R-:W-:Y:S01]  /*2f50*/  FFMA.FTZ R55, R55, UR10, -R6.reuse ;  /* 0x0000000a37377c23 */ /* 0x100fe20008010806 */
[----:B------:R-:W-:Y:S01]  /*2f60*/  FFMA.FTZ R58, R58, UR10, -R6 ;  /* 0x0000000a3a3a7c23 */ /* 0x000fe20008010806 */
[----:B------:R-:W-:Y:S01]  /*2f70*/  FADD.FTZ R29, R41, R12 ;  /* 0x0000000c291d7221 */ /* 0x000fe20000010000 */
[----:B------:R-:W3:Y:S01]  /*2f80*/  MUFU.EX2 R30, R30 ;  /* 0x0000001e001e7308 */ /* 0x000ee20000000800 */
[--C-:B------:R-:W-:Y:S01]  /*2f90*/  FFMA.FTZ R59, R59, UR10, -R6.reuse ;  /* 0x0000000a3b3b7c23 */ /* 0x100fe20008010806 */
[--C-:B------:R-:W-:Y:S01]  /*2fa0*/  FFMA.FTZ R62, R62, UR10, -R6.reuse ;  /* 0x0000000a3e3e7c23 */ /* 0x100fe20008010806 */
[----:B------:R-:W-:Y:S01]  /*2fb0*/  FADD.FTZ R12, R44, R29 ;  /* 0x0000001d2c0c7221 */ /* 0x000fe20000010000 */
[--C-:B------:R-:W-:Y:S01]  /*2fc0*/  FFMA.FTZ R63, R63, UR10, -R6.reuse ;  /* 0x0000000a3f3f7c23 */ /* 0x100fe20008010806 */
[--C-:B------:R-:W-:Y:S01]  /*2fd0*/  FFMA.FTZ R66, R66, UR10, -R6.reuse ;  /* 0x0000000a42427c23 */ /* 0x100fe20008010806 */
[----:B------:R-:W-:Y:S01]  /*2fe0*/  FFMA.FTZ R67, R67, UR10, -R6 ;  /* 0x0000000a43437c23 */ /* 0x000fe20008010806 */
[----:B------:R-:W-:Y:S01]  /*2ff0*/  FADD.FTZ R29, R45, R12 ;  /* 0x0000000c2d1d7221 */ /* 0x000fe20000010000 */
[----:B------:R-:W4:Y:S01]  /*3000*/  MUFU.EX2 R31, R31 ;  /* 0x0000001f001f7308 */ /* 0x000f220000000800 */
[----:B--2---:R-:W-:Y:S01]  /*3010*/  FADD.FTZ R25, R26, R27 ;  /* 0x0000001b1a197221 */ /* 0x004fe20000010000 */
[--C-:B------:R-:W-:Y:S01]  /*3020*/  FFMA.FTZ R70, R70, UR10, -R6.reuse ;  /* 0x0000000a46467c23 */ /* 0x100fe20008010806 */
[----:B------:R-:W-:Y:S01]  /*3030*/  FADD.FTZ R12, R48, R29 ;  /* 0x0000001d300c7221 */ /* 0x000fe20000010000 */
[----:B------:R-:W-:Y:S01]  /*3040*/  FFMA.FTZ R6, R71, UR10, -R6 ;  /* 0x0000000a47067c23 */ /* 0x000fe20008010806 */
[----:B------:R-:W-:-:S02]  /*3050*/  F2FP.BF16.F32.PACK_AB R154, R15, R154 ;  /* 0x0000009a0f9a723e */ /* 0x000fc400000010ff */
[----:B------:R-:W-:Y:S01]  /*3060*/  FADD.FTZ R29, R49, R12 ;  /* 0x0000000c311d7221 */ /* 0x000fe20000010000 */
[----:B------:R-:W2:Y:S01]  /*3070*/  MUFU.EX2 R34, R34 ;  /* 0x0000002200227308 */ /* 0x000ea20000000800 */
[----:B---3--:R-:W-:Y:S01]  /*3080*/  FADD.FTZ R10, R30, R25 ;  /* 0x000000191e0a7221 */ /* 0x008fe20000010000 */
[----:B------:R-:W-:Y:S01]  /*3090*/  F2FP.BF16.F32.PACK_AB R156, R41, R156 ;  /* 0x0000009c299c723e */ /* 0x000fe200000010ff */
[----:B------:R-:W-:Y:S01]  /*30a0*/  FADD.FTZ R12, R52, R29 ;  /* 0x0000001d340c7221 */ /* 0x000fe20000010000 */
[----:B------:R-:W-:Y:S02]  /*30b0*/  F2FP.BF16.F32.PACK_AB R164, R57, R56 ;  /* 0x0000003839a4723e */ /* 0x000fe400000010ff */
[----:B------:R-:W-:Y:S01]  /*30c0*/  F2FP.BF16.F32.PACK_AB R201, R27, R26 ;  /* 0x0000001a1bc9723e */ /* 0x000fe200000010ff */
[----:B------:R-:W-:Y:S01]  /*30d0*/  FADD.FTZ R11, R53, R12 ;  /* 0x0000000c350b7221 */ /* 0x000fe20000010000 */
[----:B------:R-:W3:Y:S01]  /*30e0*/  MUFU.EX2 R35, R35 ;  /* 0x0000002300237308 */ /* 0x000ee20000000800 */
[C---:B----4-:R-:W-:Y:S01]  /*30f0*/  FADD.FTZ R25, R31.reuse, R10 ;  /* 0x0000000a1f197221 */ /* 0x050fe20000010000 */
[----:B------:R-:W-:Y:S01]  /*3100*/  F2FP.BF16.F32.PACK_AB R203, R31, R30 ;  /* 0x0000001e1fcb723e */ /* 0x000fe200000010ff */
[----:B------:R-:W-:-:S04]  /*3110*/  FADD.FTZ R12, R56, R11 ;  /* 0x0000000b380c7221 */ /* 0x000fc80000010000 */
[----:B------:R-:W-:Y:S01]  /*3120*/  FADD.FTZ R11, R57, R12 ;  /* 0x0000000c390b7221 */ /* 0x000fe20000010000 */
[----:B------:R-:W4:Y:S01]  /*3130*/  MUFU.EX2 R38, R38 ;  /* 0x0000002600267308 */ /* 0x000f220000000800 */
[----:B--2---:R-:W-:-:S07]  /*3140*/  FADD.FTZ R10, R34, R25 ;  /* 0x00000019220a7221 */ /* 0x004fce0000010000 */
[----:B------:R-:W2:Y:S01]  /*3150*/  MUFU.EX2 R39, R39 ;  /* 0x0000002700277308 */ /* 0x000ea20000000800 */
[C---:B---3--:R-:W-:Y:S01]  /*3160*/  FADD.FTZ R25, R35.reuse, R10 ;  /* 0x0000000a23197221 */ /* 0x048fe20000010000 */
[----:B------:R-:W-:-:S06]  /*3170*/  F2FP.BF16.F32.PACK_AB R153, R35, R34 ;  /* 0x000000222399723e */ /* 0x000fcc00000010ff */
[----:B------:R-:W3:Y:S01]  /*3180*/  MUFU.EX2 R42, R42 ;  /* 0x0000002a002a7308 */ /* 0x000ee20000000800 */
[----:B----4-:R-:W-:-:S07]  /*3190*/  FADD.FTZ R10, R38, R25 ;  /* 0x00000019260a7221 */ /* 0x010fce0000010000 */
[----:B------:R-:W4:Y:S01]  /*31a0*/  MUFU.EX2 R43, R43 ;  /* 0x0000002b002b7308 */ /* 0x000f220000000800 */
[C---:B--2---:R-:W-:Y:S01]  /*31b0*/  FADD.FTZ R25, R39.reuse, R10 ;  /* 0x0000000a27197221 */ /* 0x044fe20000010000 */
[----:B------:R-:W-:-:S06]  /*31c0*/  F2FP.BF16.F32.PACK_AB R155, R39, R38 ;  /* 0x00000026279b723e */ /* 0x000fcc00000010ff */
[----:B------:R-:W2:Y:S01]  /*31d0*/  MUFU.EX2 R46, R46 ;  /* 0x0000002e002e7308 */ /* 0x000ea20000000800 */
[----:B---3--:R-:W-:-:S07]  /*31e0*/  FADD.FTZ R10, R42, R25 ;  /* 0x000000192a0a7221 */ /* 0x008fce0000010000 */
[----:B------:R-:W3:Y:S01]  /*31f0*/  MUFU.EX2 R47, R47 ;  /* 0x0000002f002f7308 */ /* 0x000ee20000000800 */
[C---:B----4-:R-:W-:Y:S01]  /*3200*/  FADD.FTZ R25, R43.reuse, R10 ;  /* 0x0000000a2b197221 */ /* 0x050fe20000010000 */
[----:B------:R-:W-:-:S06]  /*3210*/  F2FP.BF16.F32.PACK_AB R157, R43, R42 ;  /* 0x0000002a2b9d723e */ /* 0x000fcc00000010ff */
        /* <DEDUP_REMOVED lines=13> */
[----:B----4-:R-:W-:-:S07]  /*32f0*/  FADD.FTZ R12, R60, R11 ;  /* 0x0000000b3c0c7221 */ /* 0x010fce0000010000 */
[----:B------:R-:W4:Y:S01]  /*3300*/  MUFU.EX2 R58, R58 ;  /* 0x0000003a003a7308 */ /* 0x000f220000000800 */
[C---:B--2---:R-:W-:Y:S01]  /*3310*/  FADD.FTZ R5, R55.reuse, R10 ;  /* 0x0000000a37057221 */ /* 0x044fe20000010000 */
[----:B------:R-:W-:-:S06]  /*3320*/  F2FP.BF16.F32.PACK_AB R163, R55, R54 ;  /* 0x0000003637a3723e */ /* 0x000fcc00000010ff */
[----:B------:R-:W2:Y:S01]  /*3330*/  MUFU.EX2 R64, R64 ;  /* 0x0000004000407308 */ /* 0x000ea20000000800 */
[C---:B---3--:R-:W-:Y:S01]  /*3340*/  FADD.FTZ R11, R61.reuse, R12 ;  /* 0x0000000c3d0b7221 */ /* 0x048fe20000010000 */
[----:B------:R-:W-:-:S06]  /*3350*/  F2FP.BF16.F32.PACK_AB R166, R61, R60 ;  /* 0x0000003c3da6723e */ /* 0x000fcc00000010ff */
[----:B------:R-:W3:Y:S01]  /*3360*/  MUFU.EX2 R59, R59 ;  /* 0x0000003b003b7308 */ /* 0x000ee20000000800 */
[----:B----4-:R-:W-:-:S07]  /*3370*/  FADD.FTZ R10, R58, R5 ;  /* 0x000000053a0a7221 */ /* 0x010fce0000010000 */
[----:B------:R-:W4:Y:S01]  /*3380*/  MUFU.EX2 R65, R65 ;  /* 0x0000004100417308 */ /* 0x000f220000000800 */
[----:B--2---:R-:W-:-:S07]  /*3390*/  FADD.FTZ R12, R64, R11 ;  /* 0x0000000b400c7221 */ /* 0x004fce0000010000 */
[----:B------:R-:W2:Y:S01]  /*33a0*/  MUFU.EX2 R62, R62 ;  /* 0x0000003e003e7308 */ /* 0x000ea20000000800 */
[C---:B---3--:R-:W-:Y:S01]  /*33b0*/  FADD.FTZ R5, R59.reuse, R10 ;  /* 0x0000000a3b057221 */ /* 0x048fe20000010000 */
[----:B------:R-:W-:-:S06]  /*33c0*/  F2FP.BF16.F32.PACK_AB R165, R59, R58 ;  /* 0x0000003a3ba5723e */ /* 0x000fcc00000010ff */
[----:B------:R-:W3:Y:S01]  /*33d0*/  MUFU.EX2 R68, R68 ;  /* 0x0000004400447308 */ /* 0x000ee20000000800 */
[C---:B----4-:R-:W-:Y:S01]  /*33e0*/  FADD.FTZ R11, R65.reuse, R12 ;  /* 0x0000000c410b7221 */ /* 0x050fe20000010000 */
[----:B------:R-:W-:-:S06]  /*33f0*/  F2FP.BF16.F32.PACK_AB R168, R65, R64 ;  /* 0x0000004041a8723e */ /* 0x000fcc00000010ff */
[----:B------:R-:W4:Y:S01]  /*3400*/  MUFU.EX2 R63, R63 ;  /* 0x0000003f003f7308 */ /* 0x000f220000000800 */
[----:B--2---:R-:W-:-:S07]  /*3410*/  FADD.FTZ R10, R62, R5 ;  /* 0x000000053e0a7221 */ /* 0x004fce0000010000 */
[----:B------:R-:W2:Y:S01]  /*3420*/  MUFU.EX2 R66, R66 ;  /* 0x0000004200427308 */ /* 0x000ea20000000800 */
[----:B---3--:R-:W-:Y:S01]  /*3430*/  FADD.FTZ R12, R68, R11 ;  /* 0x0000000b440c7221 */ /* 0x008fe20000010000 */
[----:B------:R-:W-:-:S03]  /*3440*/  F2FP.BF16.F32.PACK_AB R170, R21, R68 ;  /* 0x0000004415aa723e */ /* 0x000fc600000010ff */
[----:B------:R-:W-:-:S03]  /*3450*/  FADD.FTZ R5, R21, R12 ;  /* 0x0000000c15057221 */ /* 0x000fc60000010000 */
[----:B------:R-:W3:Y:S01]  /*3460*/  MUFU.EX2 R67, R67 ;  /* 0x0000004300437308 */ /* 0x000ee20000000800 */
[C---:B----4-:R-:W-:Y:S01]  /*3470*/  FADD.FTZ R11, R63.reuse, R10 ;  /* 0x0000000a3f0b7221 */ /* 0x050fe20000010000 */
[----:B------:R-:W-:-:S06]  /*3480*/  F2FP.BF16.F32.PACK_AB R167, R63, R62 ;  /* 0x0000003e3fa7723e */ /* 0x000fcc00000010ff */
[----:B------:R-:W4:Y:S01]  /*3490*/  MUFU.EX2 R70, R70 ;  /* 0x0000004600467308 */ /* 0x000f220000000800 */
[----:B--2---:R-:W-:-:S07]  /*34a0*/  FADD.FTZ R10, R66, R11 ;  /* 0x0000000b420a7221 */ /* 0x004fce0000010000 */
[----:B------:R4:W2:Y:S01]  /*34b0*/  MUFU.EX2 R171, R6 ;  /* 0x0000000600ab7308 */ /* 0x0008a20000000800 */
[C---:B---3--:R-:W-:Y:S01]  /*34c0*/  FADD.FTZ R11, R67.reuse, R10 ;  /* 0x0000000a430b7221 */ /* 0x048fe20000010000 */
[----:B------:R-:W-:-:S03]  /*34d0*/  F2FP.BF16.F32.PACK_AB R169, R67, R66 ;  /* 0x0000004243a9723e */ /* 0x000fc600000010ff */
[----:B----4-:R-:W-:-:S04]  /*34e0*/  FADD.FTZ R6, R70, R11 ;  /* 0x0000000b46067221 */ /* 0x010fc80000010000 */
[C---:B--2---:R-:W-:Y:S01]  /*34f0*/  FADD.FTZ R6, R171.reuse, R6 ;  /* 0x00000006ab067221 */ /* 0x044fe20000010000 */
[----:B------:R-:W-:Y:S01]  /*3500*/  F2FP.BF16.F32.PACK_AB R171, R171, R70 ;  /* 0x00000046abab723e */ /* 0x000fe200000010ff */
[----:B------:R-:W-:Y:S06]  /*3510*/  @!P0 BRA `(.L_x_393) ;  /* 0x0000000000048947 */ /* 0x000fec0003800000 */
[----:B------:R-:W-:Y:S01]  /*3520*/  BPT.TRAP 0x1 ;  /* 0x000000040000795c */ /* 0x000fe20000300000 */
.L_x_393:
[----:B------:R2:W3:Y:S01]  /*3530*/  SYNCS.PHASECHK.TRANS64.TRYWAIT P1, [UR22+0x22850], R9 ;  /* 0x02285009ff0075a7 */ /* 0x0004e20008020156 */
[----:B------:R-:W-:Y:S05]  /*3540*/  @!P0 BRA `(.L_x_394) ;  /* 0x0000000000048947 */ /* 0x000fea0003800000 */
[----:B------:R-:W-:Y:S01]  /*3550*/  BPT.TRAP 0x1 ;  /* 0x000000040000795c */ /* 0x000fe20000300000 */
.L_x_394:
[----:B---3--:R-:W-:Y:S05]  /*3560*/  @P1 BRA `(.L_x_395) ;  /* 0x0000000000081947 */ /* 0x008fea0003800000 */
[----:B------:R-:W3:Y:S02]  /*3570*/  SYNCS.PHASECHK.TRANS64.TRYWAIT P1, [UR22+0x22850], R9 ;  /* 0x02285009ff0075a7 */ /* 0x000ee40008020156 */
[----:B---3--:R-:W-:Y:S05]  /*3580*/  @!P1 BRA `(.L_x_396) ;  /* 0x000000cc00289947 */ /* 0x008fea0003800000 */
.L_x_395:
[----:B------:R-:W-:Y:S01]  /*3590*/  R2UR UR6, R7 ;  /* 0x00000000070672ca */ /* 0x000fe200000e0000 */
[----:B------:R4:W-:Y:S06]  /*35a0*/  BAR.SYNC.DEFER_BLOCKING R8, 0x100 ;  /* 0x000400080000751d */ /* 0x0009ec0000010000 */
[----:B------:R-:W-:-:S06]  /*35b0*/  UMOV UR7, 0x40000040 ;  /* 0x4000004000077882 */ /* 0x000fcc0000000000 */
[----:B------:R-:W-:-:S04]  /*35c0*/  UIADD3 UR6, UR6, 0x400, URZ ;  /* 0x0000040006067890 */ /* 0x000fc8000fffe03f */
[----:B------:R-:W-:-:S04]  /*35d0*/  USHF.R.U32.HI UR6, URZ, 0x4, UR6 ;  /* 0x000000043f067899 */ /* 0x000fc80008011606 */
[----:B------:R-:W-:-:S04]  /*35e0*/  ULOP3.LUT UR6, UR6, 0x3fff, URZ, 0xc0, !UPT ;  /* 0x00003fff06067892 */ /* 0x000fc8000f8ec03f */
[----:B------:R-:W-:Y:S01]  /*35f0*/  ULOP3.LUT UR21, UR6, 0x3000000, URZ, 0xfc, !UPT ;  /* 0x0300000006157892 */ /* 0x000fe2000f8efc3f */
[----:B------:R-:W-:-:S03]  /*3600*/  WARPGROUP.ARRIVE ;  /* 0x00000000000079c5 */ /* 0x000fc60000000000 */
[----:B------:R-:W-:-:S07]  /*3610*/  UIMAD UR11, UR37, 0xc00, UR21 ;  /* 0x00000c00250b78a4 */ /* 0x000fce000f8e0215 */
[----:B------:R-:W-:Y:S02]  /*3620*/  UMOV UR6, UR11 ;  /* 0x0000000b00067c82 */ /* 0x000fe40008000000 */
[----:B------:R-:W-:Y:S01]  /*3630*/  HGMMA.64x256x16.F32.BF16 R24, R200, gdesc[UR4].tnspB, RZ, !UPT, gsb0 ;  /* 0x43e00004c8187df0 */ /* 0x000fe2000c0018ff */
        /* <DEDUP_REMOVED lines=33> */
.L_x_397:
[----:B------:R-:W4:Y:S01]  /*3850*/  S2UR UR6, SR_CgaCtaId ;  /* 0x00000000000679c3 */ /* 0x000f220000008800 */
[----:B------:R-:W-:-:S04]  /*3860*/  UIADD3 UR22, UR22, 0x22860, URZ ;  /* 0x0002286016167890 */ /* 0x000fc8000fffe03f */
[----:B----4-:R-:W-:-:S09]  /*3870*/  UPRMT UR22, UR6, 0x654, UR22 ;  /* 0x0000065406167896 */ /* 0x010fd20008000016 */
[----:B------:R-:W-:Y:S01]  /*3880*/  SYNCS.ARRIVE.TRANS64.RED.A1T0 RZ, [UR22], RZ ;  /* 0x000000ffffff79a7 */ /* 0x000fe20008100416 */
[----:B------:R-:W-:-:S04]  /*3890*/  UIADD3 UR22, UR48, -0x2, URZ ;  /* 0xfffffffe30167890 */ /* 0x000fc8000fffe03f */
[----:B------:R-:W-:-:S06]  /*38a0*/  UISETP.GE.AND UP0, UPT, UR22, UR45, UPT ;  /* 0x0000002d1600728c */ /* 0x000fcc000bf06270 */
[----:B------:R-:W-:-:S13]  /*38b0*/  PLOP3.LUT P1, PT, PT, PT, UP0, 0x80, 0x0 ;  /* 0x000000000000781c */ /* 0x000fda0003f2f008 */
[----:B------:R-:W-:Y:S05]  /*38c0*/  @!P1 BRA `(.L_x_398) ;  /* 0x0000001c00609947 */ /* 0x000fea0003800000 */
[----:B0-23--:R-:W-:Y:S01]  /*38d0*/  IMAD.MOV.U32 R9, RZ, RZ, R4 ;  /* 0x000000ffff097224 */ /* 0x00dfe200078e0004 */
[----:B------:R-:W-:Y:S01]  /*38e0*/  ULDC UR23, c[0x0][0x988] ;  /* 0x0002620000177ab9 */ /* 0x000fe20000000800 */
[----:B------:R-:W-:-:S07]  /*38f0*/  IMAD.MOV.U32 R8, RZ, RZ, R3 ;  /* 0x000000ffff087224 */ /* 0x000fce00078e0003 */
.L_x_409:
[----:B------:R-:W-:Y:S01]  /*3900*/  UIADD3 UR37, UR37, 0x1, URZ ;  /* 0x0000000125257890 */ /* 0x000fe2000fffe03f */
[----:B------:R-:W-:Y:S01]  /*3910*/  UMOV UR6, UR22 ;  /* 0x0000001600067c82 */ /* 0x000fe20008000000 */
[----:B------:R-:W-:Y:S02]  /*3920*/  UIADD3 UR22, UR22, -0x1, URZ ;  /* 0xffffffff16167890 */ /* 0x000fe4000fffe03f */
[----:B------:R-:W-:-:S04]  /*3930*/  UISETP.NE.AND UP0, UPT, UR37, 0x2, UPT ;  /* 0x000000022500788c */ /* 0x000fc8000bf05270 */
[----:B------:R-:W-:Y:S02]  /*3940*/  USEL UR7, URZ, 0x1, UP0 ;  /* 0x000000013f077887 */ /* 0x000fe40008000000 */
[----:B------:R-:W-:Y:S02]  /*3950*/  USEL UR37, UR37, URZ, UP0 ;  /* 0x0000003f25257287 */ /* 0x000fe40008000000 */
[----:B------:R-:W-:Y:S02]  /*3960*/  ULOP3.LUT UR36, UR36, UR7, URZ, 0x3c, !UPT ;  /* 0x0000000724247292 */ /* 0x000fe4000f8e3c3f */
[----:B------:R-:W-:Y:S01]  /*3970*/  UISETP.GT.AND UP0, UPT, UR6, UR45, UPT ;  /* 0x0000002d0600728c */ /* 0x000fe2000bf04270 */
[----:B------:R-:W-:Y:S10]  /*3980*/  @!P0 BRA `(.L_x_399) ;  /* 0x0000000000048947 */ /* 0x000ff40003800000 */
[----:B------:R-:W-:Y:S01]  /*3990*/  BPT.TRAP 0x1 ;  /* 0x000000040000795c */ /* 0x000fe20000300000 */
.L_x_399:
[----:B------:R-:W0:Y:S01]  /*39a0*/  S2UR UR24, SR_CgaCtaId ;  /* 0x00000000001879c3 */ /* 0x000e220000008800 */
[----:B------:R-:W-:Y:S01]  /*39b0*/  UMOV UR6, 0x400 ;  /* 0x0000040000067882 */ /* 0x000fe20000000000 */
[----:B------:R-:W-:-:S05]  /*39c0*/  IMAD.U32 R7, RZ, RZ, UR36 ;  /* 0x00000024ff077e24 */ /* 0x000fca000f8e00ff */
[----:B------:R-:W-:Y:S01]  /*39d0*/  SHF.L.U32 R7, R7, 0x1f, RZ ;  /* 0x0000001f07077819 */ /* 0x000fe200000006ff */
[----:B0-----:R-:W-:-:S04]  /*39e0*/  ULEA UR6, UR24, UR6, 0x18 ;  /* 0x0000000618067291 */ /* 0x001fc8000f8ec03f */
[----:B------:R-:W-:-:S09]  /*39f0*/  ULEA UR25, UR37, UR6, 0x3 ;  /* 0x0000000625197291 */ /* 0x000fd2000f8e183f */
[----:B------:R0:W2:Y:S01]  /*3a00*/  SYNCS.PHASECHK.TRANS64.TRYWAIT P1, [UR25+0x22830], R7 ;  /* 0x02283007ff0075a7 */ /* 0x0000a20008020159 */
[----:B------:R-:W-:Y:S05]  /*3a10*/  @!P0 BRA `(.L_x_400) ;  /* 0x0000000000048947 */ /* 0x000fea0003800000 */
[----:B------:R-:W-:Y:S01]  /*3a20*/  BPT.TRAP 0x1 ;  /* 0x000000040000795c */ /* 0x000fe20000300000 */
.L_x_400:
[----:B--2---:R-:W-:Y:S05]  /*3a30*/  @P1 BRA `(.L_x_401) ;  /* 0x0000000000081947 */ /* 0x004fea0003800000 */
[----:B------:R-:W2:Y:S02]  /*3a40*/  SYNCS.PHASECHK.TRANS64.TRYWAIT P1, [UR25+0x22830], R7 ;  /* 0x02283007ff0075a7 */ /* 0x000ea40008020159 */
[----:B--2---:R-:W-:Y:S05]  /*3a50*/  @!P1 BRA `(.L_x_402) ;  /* 0x000000c8000c9947 */ /* 0x004fea0003800000 */
.L_x_401:
[----:B------:R-:W-:Y:S01]  /*3a60*/  UIMAD UR18, UR37, 0x300, UR20 ;  /* 0x00000300251278a4 */ /* 0x000fe2000f8e0214 */
[----:B------:R-:W-:Y:S01]  /*3a70*/  WARPGROUP.ARRIVE ;  /* 0x00000000000079c5 */ /* 0x000fe20000000000 */
[----:B------:R-:W-:Y:S01]  /*3a80*/  UMOV UR19, 0x40000040 ;  /* 0x4000004000137882 */ /* 0x000fe20000000000 */
[----:B------:R-:W-:Y:S01]  /*3a90*/  UMOV UR7, 0x40000040 ;  /* 0x4000004000077882 */ /* 0x000fe20000000000 */
[----:B------:R-:W-:-:S03]  /*3aa0*/  UIADD3 UR6, UR18, 0x2, URZ ;  /* 0x0000000212067890 */ /* 0x000fc6000fffe03f */
[----:B-1----:R-:W1:Y:S01]  /*3ab0*/  S2R R0, SR_TID.X ;  /* 0x0000000000007919 */ /* 0x002e620000002100 */
[----:B------:R-:W-:Y:S01]  /*3ac0*/  UIADD3 UR10, UR18, 0x4, URZ ;  /* 0x00000004120a7890 */ /* 0x000fe2000fffe03f */
[----:B------:R-:W-:Y:S01]  /*3ad0*/  UMOV UR11, 0x40000040 ;  /* 0x40000040000b7882 */ /* 0x000fe20000000000 */
[----:B------:R-:W-:Y:S01]  /*3ae0*/  HGMMA.64x96x16.F32.BF16 R152, gdesc[UR16], RZ, !UPT, gsb0 ;  /* 0x01600000109879f0 */ /* 0x000fe2000c0018ff */
[----:B------:R-:W-:Y:S01]  /*3af0*/  UIADD3 UR14, UR18, 0x6, URZ ;  /* 0x00000006120e7890 */ /* 0x000fe2000fffe03f */
[----:B------:R-:W-:Y:S01]  /*3b00*/  UMOV UR15, 0x40000040 ;  /* 0x40000040000f7882 */ /* 0x000fe20000000000 */
        /* <DEDUP_REMOVED lines=15> */
.L_x_403:
[----:B------:R-:W-:Y:S01]  /*3c00*/  FMNMX.FTZ R3, R152, R8, !PT ;  /* 0x0000000898037209 */ /* 0x000fe20007810000 */
[----:B------:R-:W-:Y:S01]  /*3c10*/  UMOV UR10, UR23 ;  /* 0x00000017000a7c82 */ /* 0x000fe20008000000 */
[----:B------:R-:W-:Y:S02]  /*3c20*/  UIADD3 UR6, UR25, 0x22840, URZ ;  /* 0x0002284019067890 */ /* 0x000fe4000fffe03f */
[----:B------:R-:W-:Y:S02]  /*3c30*/  FMNMX.FTZ R3, R153, R3, !PT ;  /* 0x0000000399037209 */ /* 0x000fe40007810000 */
[----:B------:R-:W-:Y:S02]  /*3c40*/  UPRMT UR6, UR24, 0x654, UR6 ;  /* 0x0000065418067896 */ /* 0x000fe40008000006 */
[----:B------:R-:W-:-:S04]  /*3c50*/  FMNMX.FTZ R3, R156, R3, !PT ;  /* 0x000000039c037209 */ /* 0x000fc80007810000 */
[----:B------:R-:W-:-:S03]  /*3c60*/  FMNMX.FTZ R3, R157, R3, !PT ;  /* 0x000000039d037209 */ /* 0x000fc60007810000 */
[----:B------:R-:W-:Y:S01]  /*3c70*/  SYNCS.ARRIVE.TRANS64.RED.A1T0 RZ, [UR6], RZ ;  /* 0x000000ffffff79a7 */ /* 0x000fe20008100406 */
        /* <DEDUP_REMOVED lines=20> */
[----:B------:R-:W2:Y:S02]  /*3dc0*/  SHFL.BFLY PT, R4, R3, 0x2, 0x1f ;  /* 0x0c401f0003047f89 */ /* 0x000ea400000e0000 */
[----:B--2---:R-:W-:-:S05]  /*3dd0*/  FMNMX.FTZ R3, R3, R4, !PT ;  /* 0x0000000403037209 */ /* 0x004fca0007810000 */
[----:B------:R-:W2:Y:S02]  /*3de0*/  SHFL.BFLY PT, R4, R3, 0x1, 0x1f ;  /* 0x0c201f0003047f89 */ /* 0x000ea400000e0000 */
[----:B--2---:R-:W-:-:S05]  /*3df0*/  FMNMX.FTZ R3, R3, R4, !PT ;  /* 0x0000000403037209 */ /* 0x004fca0007810000 */
[C---:B------:R-:W-:Y:S01]  /*3e00*/  FMUL.FTZ R4, R3.reuse, UR10 ;  /* 0x0000000a03047c20 */ /* 0x040fe20008410000 */
[----:B------:R-:W-:-:S03]  /*3e10*/  FADD.FTZ R8, -R3, R8 ;  /* 0x0000000803087221 */ /* 0x000fc60000010100 */
[--C-:B------:R-:W-:Y:S01]  /*3e20*/  FFMA.FTZ R152, R152, UR10, -R4.reuse ;  /* 0x0000000a98987c23 */ /* 0x100fe20008010804 */
[----:B------:R-:W-:Y:S01]  /*3e30*/  FMUL.FTZ R8, R8, UR10 ;  /* 0x0000000a08087c20 */ /* 0x000fe20008410000 */
        /* <DEDUP_REMOVED lines=21> */
[--C-:B------:R-:W-:Y:S01]  /*3f90*/  FFMA.FTZ R189, R189, UR10, -R4.reuse ;  /* 0x0000000abdbd7c23 */ /* 0x100fe20008010804 */
[--C-:B------:R-:W-:Y:S01]  /*3fa0*/  FFMA.FTZ R192, R192, UR10, -R4.reuse ;  /* 0x0000000ac0c07c23 */ /* 0x100fe20008010804 */
[--C-:B------:R-:W-:Y:S01]  /*3fb0*/  FFMA.FTZ R193, R193, UR10, -R4.reuse ;  /* 0x0000000ac1c17c23 */ /* 0x100fe20008010804 */
[--C-:B------:R-:W-:Y:S01]  /*3fc0*/  FFMA.FTZ R196, R196, UR10, -R4.reuse ;  /* 0x0000000ac4c47c23 */ /* 0x100fe20008010804 */
[----:B------:R-:W-:-:S03]  /*3fd0*/  FFMA.FTZ R197, R197, UR10, -R4 ;  /* 0x0000000ac5c57c23 */ /* 0x000fc60008010804 */
[----:B------:R-:W4:Y:S01]  /*3fe0*/  MUFU.EX2 R156, R156 ;  /* 0x0000009c009c7308 */ /* 0x000f220000000800 */
[----:B--2---:R-:W-:Y:S01]  /*3ff0*/  FFMA.FTZ R4, R8, R5, R152 ;  /* 0x0000000508047223 */ /* 0x004fe20000010098 */
[-C--:B------:R-:W-:Y:S01]  /*4000*/  FMUL.FTZ R24, R24, R8.reuse ;  /* 0x0000000818187220 */ /* 0x080fe20000410000 */
[-C--:B------:R-:W-:Y:S01]  /*4010*/  FMUL.FTZ R25, R25, R8.reuse ;  /* 0x0000000819197220 */ /* 0x080fe20000410000 */
[-C--:B------:R-:W-:Y:S01]  /*4020*/  FMUL.FTZ R28, R28, R8.reuse ;  /* 0x000000081c1c7220 */ /* 0x080fe20000410000 */
[-C--:B------:R-:W-:Y:S01]  /*4030*/  FMUL.FTZ R29, R29, R8.reuse ;  /* 0x000000081d1d7220 */ /* 0x080fe20000410000 */
[-C--:B------:R-:W-:Y:S01]  /*4040*/  FMUL.FTZ R32, R32, R8.reuse ;  /* 0x0000000820207220 */ /* 0x080fe20000410000 */
[----:B------:R-:W-:Y:S01]  /*4050*/  FMUL.FTZ R33, R33, R8 ;  /* 0x0000000821217220 */ /* 0x000fe20000410000 */
[----:B------:R-:W2:Y:S01]  /*4060*/  MUFU.EX2 R157, R157 ;  /* 0x0000009d009d7308 */ /* 0x000ea20000000800 */
[C---:B---3--:R-:W-:Y:S01]  /*4070*/  FADD.FTZ R4, R153.reuse, R4 ;  /* 0x0000000499047221 */ /* 0x048fe20000010000 */
[----:B------:R-:W-:Y:S01]  /*4080*/  F2FP.BF16.F32.PACK_AB R200, R153, R152 ;  /* 0x0000009899c8723e */ /* 0x000fe200000010ff */
[-C--:B------:R-:W-:Y:S01]  /*4090*/  FMUL.FTZ R36, R36, R8.reuse ;  /* 0x0000000824247220 */ /* 0x080fe20000410000 */
[-C--:B------:R-:W-:Y:S01]  /*40a0*/  FMUL.FTZ R37, R37, R8.reuse ;  /* 0x0000000825257220 */ /* 0x080fe20000410000 */
[-C--:B------:R-:W-:Y:S01]  /*40b0*/  FMUL.FTZ R40, R40, R8.reuse ;  /* 0x0000000828287220 */ /* 0x080fe20000410000 */
[-C--:B------:R-:W-:Y:S01]  /*40c0*/  FMUL.FTZ R41, R41, R8.reuse ;  /* 0x0000000829297220 */ /* 0x080fe20000410000 */
[-C--:B------:R-:W-:Y:S01]  /*40d0*/  FMUL.FTZ R44, R44, R8.reuse ;  /* 0x000000082c2c7220 */ /* 0x080fe20000410000 */
[----:B------:R-:W3:Y:S01]  /*40e0*/  MUFU.EX2 R152, R160 ;  /* 0x000000a000987308 */ /* 0x000ee20000000800 */
[----:B----4-:R-:W-:Y:S01]  /*40f0*/  FADD.FTZ R4, R156, R4 ;  /* 0x000000049c047221 */ /* 0x010fe20000010000 */
[-C--:B------:R-:W-:Y:S01]  /*4100*/  FMUL.FTZ R45, R45, R8.reuse ;  /* 0x000000082d2d7220 */ /* 0x080fe20000410000 */
[-C--:B------:R-:W-:Y:S01]  /*4110*/  FMUL.FTZ R48, R48, R8.reuse ;  /* 0x0000000830307220 */ /* 0x080fe20000410000 */
[-C--:B------:R-:W-:Y:S01]  /*4120*/  FMUL.FTZ R49, R49, R8.reuse ;  /* 0x0000000831317220 */ /* 0x080fe20000410000 */
[-C--:B------:R-:W-:Y:S01]  /*4130*/  FMUL.FTZ R52, R52, R8.reuse ;  /* 0x0000000834347220 */ /* 0x080fe20000410000 */
[-C--:B------:R-:W-:Y:S01]  /*4140*/  FMUL.FTZ R53, R53, R8.reuse ;  /* 0x0000000835357220 */ /* 0x080fe20000410000 */
[-C--:B------:R-:W-:Y:S01]  /*4150*/  FMUL.FTZ R56, R56, R8.reuse ;  /* 0x0000000838387220 */ /* 0x080fe20000410000 */
[----:B------:R-:W4:Y:S01]  /*4160*/  MUFU.EX2 R161, R161 ;  /* 0x000000a100a17308 */ /* 0x000f220000000800 */
[----:B--2---:R-:W-:Y:S01]  /*4170*/  FADD.FTZ R5, R157, R4 ;  /* 0x000000049d057221 */ /* 0x004fe20000010000 */
[----:B------:R-:W-:Y:S01]  /*4180*/  FMNMX.FTZ R4, R154, R9, !PT ;  /* 0x000000099a047209 */ /* 0x000fe20007810000 */
[----:B------:R-:W-:Y:S01]  /*4190*/  FMUL.FTZ R57, R57, R8 ;  /* 0x0000000839397220 */ /* 0x000fe20000410000 */
[----:B------:R-:W-:Y:S01]  /*41a0*/  F2FP.BF16.F32.PACK_AB R202, R157, R156 ;  /* 0x0000009c9dca723e */ /* 0x000fe200000010ff */
[----:B------:R-:W-:Y:S01]  /*41b0*/  FMUL.FTZ R60, R60, R8 ;  /* 0x000000083c3c7220 */ /* 0x000fe20000410000 */
[----:B------:R-:W-:Y:S01]  /*41c0*/  FMNMX.FTZ R4, R155, R4, !PT ;  /* 0x000000049b047209 */ /* 0x000fe20007810000 */
[----:B------:R-:W-:Y:S01]  /*41d0*/  FMUL.FTZ R61, R61, R8 ;  /* 0x000000083d3d7220 */ /* 0x000fe20000410000 */
[----:B------:R-:W-:Y:S01]  /*41e0*/  MUFU.EX2 R165, R165 ;  /* 0x000000a500a57308 */ /* 0x000fe20000000800 */
[----:B---3--:R-:W-:Y:S01]  /*41f0*/  FADD.FTZ R5, R152, R5 ;  /* 0x0000000598057221 */ /* 0x008fe20000010000 */
[----:B------:R-:W-:Y:S01]  /*4200*/  FMNMX.FTZ R4, R158, R4, !PT ;  /* 0x000000049e047209 */ /* 0x000fe20007810000 */
[-C--:B------:R-:W-:Y:S01]  /*4210*/  FMUL.FTZ R64, R64, R8.reuse ;  /* 0x0000000840407220 */ /* 0x080fe20000410000 */
[-C--:B------:R-:W-:Y:S01]  /*4220*/  FMUL.FTZ R65, R65, R8.reuse ;  /* 0x0000000841417220 */ /* 0x080fe20000410000 */
[----:B------:R-:W-:Y:S01]  /*4230*/  FMUL.FTZ R68, R68, R8 ;  /* 0x0000000844447220 */ /* 0x000fe20000410000 */
[----:B------:R-:W-:Y:S01]  /*4240*/  FMNMX.FTZ R4, R159, R4, !PT ;  /* 0x000000049f047209 */ /* 0x000fe20007810000 */
[----:B------:R-:W-:Y:S01]  /*4250*/  FMUL.FTZ R69, R69, R8 ;  /* 0x0000000845457220 */ /* 0x000fe20000410000 */
[----:B------:R-:W-:Y:S01]  /*4260*/  MUFU.EX2 R156, R168 ;  /* 0x000000a8009c7308 */ /* 0x000fe20000000800 */
[C---:B----4-:R-:W-:Y:S01]  /*4270*/  FADD.FTZ R5, R161.reuse, R5 ;  /* 0x00000005a1057221 */ /* 0x050fe20000010000 */
[----:B------:R-:W-:Y:S01]  /*4280*/  FMNMX.FTZ R4, R162, R4, !PT ;  /* 0x00000004a2047209 */ /* 0x000fe20007810000 */
[----:B------:R-:W-:Y:S01]  /*4290*/  FMUL.FTZ R72, R72, R8 ;  /* 0x0000000848487220 */ /* 0x000fe20000410000 */
[----:B------:R-:W-:Y:S01]  /*42a0*/  F2FP.BF16.F32.PACK_AB R152, R161, R152 ;  /* 0x00000098a198723e */ /* 0x000fe200000010ff */
[----:B------:R-:W-:Y:S01]  /*42b0*/  FMUL.FTZ R73, R73, R8 ;  /* 0x0000000849497220 */ /* 0x000fe20000410000 */
[----:B------:R-:W-:Y:S01]  /*42c0*/  FMNMX.FTZ R4, R163, R4, !PT ;  /* 0x00000004a3047209 */ /* 0x000fe20007810000 */
[-C--:B------:R-:W-:Y:S01]  /*42d0*/  FMUL.FTZ R76, R76, R8.reuse ;  /* 0x000000084c4c7220 */ /* 0x080fe20000410000 */
[----:B------:R-:W-:Y:S01]  /*42e0*/  MUFU.EX2 R169, R169 ;  /* 0x000000a900a97308 */ /* 0x000fe20000000800 */
[----:B------:R-:W-:Y:S01]  /*42f0*/  FMUL.FTZ R77, R77, R8 ;  /* 0x000000084d4d7220 */ /* 0x000fe20000410000 */
[----:B------:R-:W-:Y:S01]  /*4300*/  FMNMX.FTZ R4, R166, R4, !PT ;  /* 0x00000004a6047209 */ /* 0x000fe20007810000 */
[-C--:B------:R-:W-:Y:S01]  /*4310*/  FMUL.FTZ R80, R80, R8.reuse ;  /* 0x0000000850507220 */ /* 0x080fe20000410000 */
[-C--:B------:R-:W-:Y:S01]  /*4320*/  FMUL.FTZ R81, R81, R8.reuse ;  /* 0x0000000851517220 */ /* 0x080fe20000410000 */
        /* <DEDUP_REMOVED lines=54> */
[----:B------:R-:W-:-:S03]  /*4690*/  FMUL.FTZ R149, R149, R8 ;  /* 0x0000000895957220 */ /* 0x000fc60000410000 */
[----:B------:R-:W-:Y:S02]  /*46a0*/  FMNMX.FTZ R4, R195, R4, !PT ;  /* 0x00000004c3047209 */ /* 0x000fe40007810000 */
[----:B------:R-:W-:Y:S02]  /*46b0*/  MUFU.EX2 R189, R189 ;  /* 0x000000bd00bd7308 */ /* 0x000fe40000000800 */
[----:B------:R-:W-:-:S04]  /*46c0*/  FMNMX.FTZ R4, R198, R4, !PT ;  /* 0x00000004c6047209 */ /* 0x000fc80007810000 */
[----:B------:R-:W-:Y:S02]  /*46d0*/  FMNMX.FTZ R4, R199, R4, !PT ;  /* 0x00000004c7047209 */ /* 0x000fe40007810000 */
[----:B------:R-:W-:Y:S03]  /*46e0*/  MUFU.EX2 R168, R192 ;  /* 0x000000c000a87308 */ /* 0x000fe60000000800 */
[----:B------:R-:W2:Y:S05]  /*46f0*/  SHFL.BFLY PT, R10, R4, 0x2, 0x1f ;  /* 0x0c401f00040a7f89 */ /* 0x000eaa00000e0000 */
[----:B------:R-:W-:Y:S08]  /*4700*/  MUFU.EX2 R193, R193 ;  /* 0x000000c100c17308 */ /* 0x000ff00000000800 */
[----:B------:R-:W-:Y:S08]  /*4710*/  MUFU.EX2 R196, R196 ;  /* 0x000000c400c47308 */ /* 0x000ff00000000800 */
[----:B------:R-:W-:Y:S01]  /*4720*/  MUFU.EX2 R197, R197 ;  /* 0x000000c500c57308 */ /* 0x000fe20000000800 */
[----:B--2---:R-:W-:-:S05]  /*4730*/  FMNMX.FTZ R4, R4, R10, !PT ;  /* 0x0000000a04047209 */ /* 0x004fca0007810000 */
[----:B------:R-:W2:Y:S02]  /*4740*/  SHFL.BFLY PT, R11, R4, 0x1, 0x1f ;  /* 0x0c201f00040b7f89 */ /* 0x000ea400000e0000 */
[----:B------:R-:W3:Y:S08]  /*4750*/  MUFU.EX2 R10, R164 ;  /* 0x000000a4000a7308 */ /* 0x000ef00000000800 */
[----:B------:R-:W-:Y:S01]  /*4760*/  MUFU.EX2 R164, R184 ;  /* 0x000000b800a47308 */ /* 0x000fe20000000800 */
[----:B---3--:R-:W-:-:S04]  /*4770*/  FADD.FTZ R5, R10, R5 ;  /* 0x000000050a057221 */ /* 0x008fc80000010000 */
[----:B------:R-:W-:Y:S01]  /*4780*/  FADD.FTZ R5, R165, R5 ;  /* 0x00000005a5057221 */ /* 0x000fe20000010000 */
[----:B--2---:R-:W-:-:S03]  /*4790*/  FMNMX.FTZ R4, R4, R11, !PT ;  /* 0x0000000b04047209 */ /* 0x004fc60007810000 */
[----:B------:R-:W-:Y:S01]  /*47a0*/  FADD.FTZ R5, R156, R5 ;  /* 0x000000059c057221 */ /* 0x000fe20000010000 */
[C---:B------:R-:W-:Y:S01]  /*47b0*/  F2FP.BF16.F32.PACK_AB R156, R169.reuse, R156 ;  /* 0x0000009ca99c723e */ /* 0x040fe200000010ff */
[C---:B------:R-:W-:Y:S01]  /*47c0*/  FMUL.FTZ R11, R4.reuse, UR10 ;  /* 0x0000000a040b7c20 */ /* 0x040fe20008410000 */
[----:B------:R-:W-:Y:S01]  /*47d0*/  FADD.FTZ R9, -R4, R9 ;  /* 0x0000000904097221 */ /* 0x000fe20000010100 */
[----:B------:R-:W-:Y:S02]  /*47e0*/  FADD.FTZ R5, R169, R5 ;  /* 0x00000005a9057221 */ /* 0x000fe40000010000 */
        /* <DEDUP_REMOVED lines=18> */
[----:B------:R-:W-:Y:S01]  /*4910*/  FFMA.FTZ R183, R183, UR10, -R11 ;  /* 0x0000000ab7b77c23 */ /* 0x000fe2000801080b */
[----:B------:R-:W-:Y:S01]  /*4920*/  FADD.FTZ R5, R172, R5 ;  /* 0x00000005ac057221 */ /* 0x000fe20000010000 */
[--C-:B------:R-:W-:Y:S01]  /*4930*/  FFMA.FTZ R186, R186, UR10, -R11.reuse ;  /* 0x0000000ababa7c23 */ /* 0x100fe2000801080b */
[----:B------:R-:W-:Y:S01]  /*4940*/  FFMA.FTZ R187, R187, UR10, -R11 ;  /* 0x0000000abbbb7c23 */ /* 0x000fe2000801080b */
[----:B------:R-:W3:Y:S01]  /*4950*/  MUFU.EX2 R155, R155 ;  /* 0x0000009b009b7308 */ /* 0x000ee20000000800 */
[----:B------:R-:W-:Y:S01]  /*4960*/  FADD.FTZ R5, R173, R5 ;  /* 0x00000005ad057221 */ /* 0x000fe20000010000 */
[--C-:B------:R-:W-:Y:S01]  /*4970*/  FFMA.FTZ R190, R190, UR10, -R11.reuse ;  /* 0x0000000abebe7c23 */ /* 0x100fe2000801080b */
[--C-:B------:R-:W-:Y:S01]  /*4980*/  FFMA.FTZ R191, R191, UR10, -R11.reuse ;  /* 0x0000000abfbf7c23 */ /* 0x100fe2000801080b */
[----:B------:R-:W-:Y:S01]  /*4990*/  FFMA.FTZ R194, R194, UR10, -R11 ;  /* 0x0000000ac2c27c23 */ /* 0x000fe2000801080b */
[----:B------:R-:W-:Y:S01]  /*49a0*/  FADD.FTZ R5, R160, R5 ;  /* 0x00000005a0057221 */ /* 0x000fe20000010000 */
[--C-:B------:R-:W-:Y:S01]  /*49b0*/  FFMA.FTZ R195, R195, UR10, -R11.reuse ;  /* 0x0000000ac3c37c23 */ /* 0x100fe2000801080b */
[----:B------:R-:W-:Y:S01]  /*49c0*/  FFMA.FTZ R198, R198, UR10, -R11 ;  /* 0x0000000ac6c67c23 */ /* 0x000fe2000801080b */
[----:B------:R-:W4:Y:S01]  /*49d0*/  MUFU.EX2 R158, R158 ;  /* 0x0000009e009e7308 */ /* 0x000f220000000800 */
[----:B--2---:R-:W-:Y:S01]  /*49e0*/  FFMA.FTZ R6, R9, R6, R154 ;  /* 0x0000000609067223 */ /* 0x004fe2000001009a */
[----:B------:R-:W-:Y:S01]  /*49f0*/  FADD.FTZ R5, R177, R5 ;  /* 0x00000005b1057221 */ /* 0x000fe20000010000 */
[----:B------:R-:W-:Y:S01]  /*4a00*/  FFMA.FTZ R11, R199, UR10, -R11 ;  /* 0x0000000ac70b7c23 */ /* 0x000fe2000801080b */
[----:B------:R-:W-:Y:S01]  /*4a10*/  F2FP.BF16.F32.PACK_AB R160, R177, R160 ;  /* 0x000000a0b1a0723e */ /* 0x000fe200000010ff */
[-C--:B------:R-:W-:Y:S01]  /*4a20*/  FMUL.FTZ R26, R26, R9.reuse ;  /* 0x000000091a1a7220 */ /* 0x080fe20000410000 */
[----:B------:R-:W-:Y:S01]  /*4a30*/  FADD.FTZ R5, R180, R5 ;  /* 0x00000005b4057221 */ /* 0x000fe20000010000 */
[-C--:B------:R-:W-:Y:S01]  /*4a40*/  FMUL.FTZ R27, R27, R9.reuse ;  /* 0x000000091b1b7220 */ /* 0x080fe20000410000 */
[----:B------:R-:W2:Y:S01]  /*4a50*/  MUFU.EX2 R203, R159 ;  /* 0x0000009f00cb7308 */ /* 0x000ea20000000800 */
[C---:B---3--:R-:W-:Y:S01]  /*4a60*/  FADD.FTZ R6, R155.reuse, R6 ;  /* 0x000000069b067221 */ /* 0x048fe20000010000 */
[----:B------:R-:W-:Y:S01]  /*4a70*/  F2FP.BF16.F32.PACK_AB R201, R155, R154 ;  /* 0x0000009a9bc9723e */ /* 0x000fe200000010ff */
[----:B------:R-:W-:Y:S01]  /*4a80*/  FADD.FTZ R5, R181, R5 ;  /* 0x00000005b5057221 */ /* 0x000fe20000010000 */
[----:B------:R-:W-:Y:S01]  /*4a90*/  F2FP.BF16.F32.PACK_AB R154, R165, R10 ;  /* 0x0000000aa59a723e */ /* 0x000fe200000010ff */
[-C--:B------:R-:W-:Y:S01]  /*4aa0*/  FMUL.FTZ R30, R30, R9.reuse ;  /* 0x000000091e1e7220 */ /* 0x080fe20000410000 */
[-C--:B------:R-:W-:Y:S01]  /*4ab0*/  FMUL.FTZ R31, R31, R9.reuse ;  /* 0x000000091f1f7220 */ /* 0x080fe20000410000 */
[----:B------:R-:W-:Y:S01]  /*4ac0*/  FADD.FTZ R10, R164, R5 ;  /* 0x00000005a40a7221 */ /* 0x000fe20000010000 */
[----:B------:R3:W5:Y:S01]  /*4ad0*/  MUFU.EX2 R153, R162 ;  /* 0x000000a200997308 */ /* 0x0007620000000800 */
[----:B----4-:R-:W-:Y:S01]  /*4ae0*/  FADD.FTZ R6, R158, R6 ;  /* 0x000000069e067221 */ /* 0x010fe20000010000 */
[C---:B------:R-:W-:Y:S01]  /*4af0*/  F2FP.BF16.F32.PACK_AB R164, R185.reuse, R164 ;  /* 0x000000a4b9a4723e */ /* 0x040fe200000010ff */
[----:B------:R-:W-:Y:S01]  /*4b00*/  FADD.FTZ R5, R185, R10 ;  /* 0x0000000ab9057221 */ /* 0x000fe20000010000 */
[-C--:B------:R-:W-:Y:S01]  /*4b10*/  FMUL.FTZ R34, R34, R9.reuse ;  /* 0x0000000922227220 */ /* 0x080fe20000410000 */
[-C--:B------:R-:W-:Y:S01]  /*4b20*/  FMUL.FTZ R35, R35, R9.reuse ;  /* 0x0000000923237220 */ /* 0x080fe20000410000 */
[-C--:B------:R-:W-:Y:S01]  /*4b30*/  FMUL.FTZ R38, R38, R9.reuse ;  /* 0x0000000926267220 */ /* 0x080fe20000410000 */
[-C--:B------:R-:W-:Y:S01]  /*4b40*/  FMUL.FTZ R39, R39, R9.reuse ;  /* 0x0000000927277220 */ /* 0x080fe20000410000 */
[----:B------:R-:W4:Y:S01]  /*4b50*/  MUFU.EX2 R13, R163 ;  /* 0x000000a3000d7308 */ /* 0x000f220000000800 */
[C---:B--2---:R-:W-:Y:S01]  /*4b60*/  FADD.FTZ R6, R203.reuse, R6 ;  /* 0x00000006cb067221 */ /* 0x044fe20000010000 */
[----:B------:R-:W-:Y:S01]  /*4b70*/  F2FP.BF16.F32.PACK_AB R203, R203, R158 ;  /* 0x0000009ecbcb723e */ /* 0x000fe200000010ff */
[-C--:B------:R-:W-:Y:S01]  /*4b80*/  FMUL.FTZ R42, R42, R9.reuse ;  /* 0x000000092a2a7220 */ /* 0x080fe20000410000 */
[----:B------:R-:W-:Y:S01]  /*4b90*/  F2FP.BF16.F32.PACK_AB R158, R173, R172 ;  /* 0x000000acad9e723e */ /* 0x000fe200000010ff */
[-C--:B------:R-:W-:Y:S01]  /*4ba0*/  FMUL.FTZ R43, R43, R9.reuse ;  /* 0x000000092b2b7220 */ /* 0x080fe20000410000 */
[----:B---3--:R-:W-:Y:S01]  /*4bb0*/  F2FP.BF16.F32.PACK_AB R162, R181, R180 ;  /* 0x000000b4b5a2723e */ /* 0x008fe200000010ff */
[-C--:B------:R-:W-:Y:S01]  /*4bc0*/  FMUL.FTZ R46, R46, R9.reuse ;  /* 0x000000092e2e7220 */ /* 0x080fe20000410000 */
[----:B------:R-:W2:Y:S01]  /*4bd0*/  MUFU.EX2 R12, R12 ;  /* 0x0000000c000c7308 */ /* 0x000ea20000000800 */
[----:B-----5:R-:W-:Y:S01]  /*4be0*/  FADD.FTZ R6, R153, R6 ;  /* 0x0000000699067221 */ /* 0x020fe20000010000 */
[-C--:B------:R-:W-:Y:S01]  /*4bf0*/  FMUL.FTZ R47, R47, R9.reuse ;  /* 0x000000092f2f7220 */ /* 0x080fe20000410000 */
[-C--:B------:R-:W-:Y:S01]  /*4c00*/  FMUL.FTZ R50, R50, R9.reuse ;  /* 0x0000000932327220 */ /* 0x080fe20000410000 */
[-C--:B------:R-:W-:Y:S01]  /*4c10*/  FMUL.FTZ R51, R51, R9.reuse ;  /* 0x0000000933337220 */ /* 0x080fe20000410000 */
[-C--:B------:R-:W-:Y:S01]  /*4c20*/  FMUL.FTZ R54, R54, R9.reuse ;  /* 0x0000000936367220 */ /* 0x080fe20000410000 */
[-C--:B------:R-:W-:Y:S01]  /*4c30*/  FMUL.FTZ R55, R55, R9.reuse ;  /* 0x0000000937377220 */ /* 0x080fe20000410000 */
[----:B------:R-:W-:Y:S01]  /*4c40*/  FMUL.FTZ R58, R58, R9 ;  /* 0x000000093a3a7220 */ /* 0x000fe20000410000 */
[----:B------:R-:W3:Y:S01]  /*4c50*/  MUFU.EX2 R155, R167 ;  /* 0x000000a7009b7308 */ /* 0x000ee20000000800 */
[C---:B----4-:R-:W-:Y:S01]  /*4c60*/  FADD.FTZ R6, R13.reuse, R6 ;  /* 0x000000060d067221 */ /* 0x050fe20000010000 */
[----:B------:R-:W-:Y:S01]  /*4c70*/  F2FP.BF16.F32.PACK_AB R153, R13, R153 ;  /* 0x000000990d99723e */ /* 0x000fe200000010ff */
[-C--:B------:R-:W-:Y:S01]  /*4c80*/  FMUL.FTZ R59, R59, R9.reuse ;  /* 0x000000093b3b7220 */ /* 0x080fe20000410000 */
[-C--:B------:R-:W-:Y:S01]  /*4c90*/  FMUL.FTZ R62, R62, R9.reuse ;  /* 0x000000093e3e7220 */ /* 0x080fe20000410000 */
[-C--:B------:R-:W-:Y:S01]  /*4ca0*/  FMUL.FTZ R63, R63, R9.reuse ;  /* 0x000000093f3f7220 */ /* 0x080fe20000410000 */
[-C--:B------:R-:W-:Y:S01]  /*4cb0*/  FMUL.FTZ R66, R66, R9.reuse ;  /* 0x0000000942427220 */ /* 0x080fe20000410000 */
[-C--:B------:R-:W-:Y:S01]  /*4cc0*/  FMUL.FTZ R67, R67, R9.reuse ;  /* 0x0000000943437220 */ /* 0x080fe20000410000 */
[----:B------:R4:W5:Y:S01]  /*4cd0*/  MUFU.EX2 R157, R170 ;  /* 0x000000aa009d7308 */ /* 0x0009620000000800 */
[----:B--2---:R-:W-:Y:S01]  /*4ce0*/  FADD.FTZ R6, R12, R6 ;  /* 0x000000060c067221 */ /* 0x004fe20000010000 */
[-C--:B------:R-:W-:Y:S01]  /*4cf0*/  FMUL.FTZ R70, R70, R9.reuse ;  /* 0x0000000946467220 */ /* 0x080fe20000410000 */
[-C--:B------:R-:W-:Y:S01]  /*4d00*/  FMUL.FTZ R71, R71, R9.reuse ;  /* 0x0000000947477220 */ /* 0x080fe20000410000 */
[-C--:B------:R-:W-:Y:S01]  /*4d10*/  FMUL.FTZ R74, R74, R9.reuse ;  /* 0x000000094a4a7220 */ /* 0x080fe20000410000 */
[-C--:B------:R-:W-:Y:S01]  /*4d20*/  FMUL.FTZ R75, R75, R9.reuse ;  /* 0x000000094b4b7220 */ /* 0x080fe20000410000 */
[-C--:B------:R-:W-:Y:S01]  /*4d30*/  FMUL.FTZ R78, R78, R9.reuse ;  /* 0x000000094e4e7220 */ /* 0x080fe20000410000 */
[-C--:B------:R-:W-:Y:S01]  /*4d40*/  FMUL.FTZ R79, R79, R9.reuse ;  /* 0x000000094f4f7220 */ /* 0x080fe20000410000 */
[----:B------:R-:W2:Y:S01]  /*4d50*/  MUFU.EX2 R171, R171 ;  /* 0x000000ab00ab7308 */ /* 0x000ea20000000800 */
[C---:B---3--:R-:W-:Y:S01]  /*4d60*/  FADD.FTZ R6, R155.reuse, R6 ;  /* 0x000000069b067221 */ /* 0x048fe20000010000 */
[----:B------:R-:W-:Y:S01]  /*4d70*/  F2FP.BF16.F32.PACK_AB R155, R155, R12 ;  /* 0x0000000c9b9b723e */ /* 0x000fe200000010ff */
[-C--:B------:R-:W-:Y:S01]  /*4d80*/  FMUL.FTZ R82, R82, R9.reuse ;  /* 0x0000000952527220 */ /* 0x080fe20000410000 */
[----:B----4-:R-:W-:Y:S01]  /*4d90*/  F2FP.BF16.F32.PACK_AB R170, R197, R196 ;  /* 0x000000c4c5aa723e */ /* 0x010fe200000010ff */
[-C--:B------:R-:W-:Y:S01]  /*4da0*/  FMUL.FTZ R83, R83, R9.reuse ;  /* 0x0000000953537220 */ /* 0x080fe20000410000 */
[-C--:B------:R-:W-:Y:S01]  /*4db0*/  FMUL.FTZ R86, R86, R9.reuse ;  /* 0x0000000956567220 */ /* 0x080fe20000410000 */
[-C--:B------:R-:W-:Y:S01]  /*4dc0*/  FMUL.FTZ R87, R87, R9.reuse ;  /* 0x0000000957577220 */ /* 0x080fe20000410000 */
[----:B------:R-:W3:Y:S01]  /*4dd0*/  MUFU.EX2 R159, R174 ;  /* 0x000000ae009f7308 */ /* 0x000ee20000000800 */
[----:B-----5:R-:W-:Y:S01]  /*4de0*/  FADD.FTZ R6, R157, R6 ;  /* 0x000000069d067221 */ /* 0x020fe20000010000 */
[-C--:B------:R-:W-:Y:S01]  /*4df0*/  FMUL.FTZ R90, R90, R9.reuse ;  /* 0x000000095a5a7220 */ /* 0x080fe20000410000 */
[-C--:B------:R-:W-:Y:S01]  /*4e00*/  FMUL.FTZ R91, R91, R9.reuse ;  /* 0x000000095b5b7220 */ /* 0x080fe20000410000 */
[-C--:B------:R-:W-:Y:S01]  /*4e10*/  FMUL.FTZ R94, R94, R9.reuse ;  /* 0x000000095e5e7220 */ /* 0x080fe20000410000 */
[-C--:B------:R-:W-:Y:S01]  /*4e20*/  FMUL.FTZ R95, R95, R9.reuse ;  /* 0x000000095f5f7220 */ /* 0x080fe20000410000 */
[-C--:B------:R-:W-:Y:S01]  /*4e30*/  FMUL.FTZ R98, R98, R9.reuse ;  /* 0x0000000962627220 */ /* 0x080fe20000410000 */
[----:B------:R-:W-:Y:S01]  /*4e40*/  FMUL.FTZ R99, R99, R9 ;  /* 0x0000000963637220 */ /* 0x000fe20000410000 */
[----:B------:R-:W4:Y:S01]  /*4e50*/  MUFU.EX2 R175, R175 ;  /* 0x000000af00af7308 */ /* 0x000f220000000800 */
[C---:B--2---:R-:W-:Y:S01]  /*4e60*/  FADD.FTZ R6, R171.reuse, R6 ;  /* 0x00000006ab067221 */ /* 0x044fe20000010000 */
[----:B------:R-:W-:Y:S01]  /*4e70*/  F2FP.BF16.F32.PACK_AB R157, R171, R157 ;  /* 0x0000009dab9d723e */ /* 0x000fe200000010ff */
[-C--:B------:R-:W-:Y:S01]  /*4e80*/  FMUL.FTZ R102, R102, R9.reuse ;  /* 0x0000000966667220 */ /* 0x080fe20000410000 */
[-C--:B------:R-:W-:Y:S01]  /*4e90*/  FMUL.FTZ R103, R103, R9.reuse ;  /* 0x0000000967677220 */ /* 0x080fe20000410000 */
[-C--:B------:R-:W-:Y:S01]  /*4ea0*/  FMUL.FTZ R106, R106, R9.reuse ;  /* 0x000000096a6a7220 */ /* 0x080fe20000410000 */
[-C--:B------:R-:W-:Y:S01]  /*4eb0*/  FMUL.FTZ R107, R107, R9.reuse ;  /* 0x000000096b6b7220 */ /* 0x080fe20000410000 */
[-C--:B------:R-:W-:Y:S01]  /*4ec0*/  FMUL.FTZ R110, R110, R9.reuse ;  /* 0x000000096e6e7220 */ /* 0x080fe20000410000 */
[----:B------:R-:W2:Y:S01]  /*4ed0*/  MUFU.EX2 R178, R178 ;  /* 0x000000b200b27308 */ /* 0x000ea20000000800 */
[----:B---3--:R-:W-:Y:S01]  /*4ee0*/  FADD.FTZ R6, R159, R6 ;  /* 0x000000069f067221 */ /* 0x008fe20000010000 */
        /* <DEDUP_REMOVED lines=26> */
[-C--:B------:R-:W-:Y:S01]  /*5090*/  FMUL.FTZ R147, R147, R9.reuse ;  /* 0x0000000993937220 */ /* 0x080fe20000410000 */
[-C--:B------:R-:W-:Y:S01]  /*50a0*/  FMUL.FTZ R150, R150, R9.reuse ;  /* 0x0000000996967220 */ /* 0x080fe20000410000 */
[----:B------:R-:W-:-:S02]  /*50b0*/  FMUL.FTZ R151, R151, R9 ;  /* 0x0000000997977220 */ /* 0x000fc40000410000 */
        /* <DEDUP_REMOVED lines=11> */
[----:B--2---:R-:W-:Y:S01]  /*5170*/  FADD.FTZ R10, R166, R5 ;  /* 0x00000005a60a7221 */ /* 0x004fe20000010000 */
[----:B------:R-:W-:-:S03]  /*5180*/  F2FP.BF16.F32.PACK_AB R166, R189, R166 ;  /* 0x000000a6bda6723e */ /* 0x000fc600000010ff */
[----:B------:R-:W-:-:S03]  /*5190*/  FADD.FTZ R5, R189, R10 ;  /* 0x0000000abd057221 */ /* 0x000fc60000010000 */
[----:B------:R-:W2:Y:S01]  /*51a0*/  MUFU.EX2 R169, R194 ;  /* 0x000000c200a97308 */ /* 0x000ea20000000800 */
[----:B---3--:R-:W-:Y:S01]  /*51b0*/  FADD.FTZ R6, R167, R6 ;  /* 0x00000006a7067221 */ /* 0x008fe20000010000 */
[----:B------:R-:W-:Y:S01]  /*51c0*/  FADD.FTZ R12, R168, R5 ;  /* 0x00000005a80c7221 */ /* 0x000fe20000010000 */
[----:B------:R-:W-:-:S03]  /*51d0*/  F2FP.BF16.F32.PACK_AB R168, R193, R168 ;  /* 0x000000a8c1a8723e */ /* 0x000fc600000010ff */
[----:B------:R-:W-:Y:S02]  /*51e0*/  FADD.FTZ R5, R193, R12 ;  /* 0x0000000cc1057221 */ /* 0x000fe40000010000 */
[----:B------:R-:W3:Y:S01]  /*51f0*/  MUFU.EX2 R195, R195 ;  /* 0x000000c300c37308 */ /* 0x000ee20000000800 */
[C---:B----4-:R-:W-:Y:S01]  /*5200*/  FADD.FTZ R6, R191.reuse, R6 ;  /* 0x00000006bf067221 */ /* 0x050fe20000010000 */
[----:B------:R-:W-:Y:S01]  /*5210*/  FADD.FTZ R12, R196, R5 ;  /* 0x00000005c40c7221 */ /* 0x000fe20000010000 */
[----:B------:R-:W-:-:S03]  /*5220*/  F2FP.BF16.F32.PACK_AB R167, R191, R167 ;  /* 0x000000a7bfa7723e */ /* 0x000fc600000010ff */
[----:B------:R-:W-:Y:S02]  /*5230*/  FADD.FTZ R5, R197, R12 ;  /* 0x0000000cc5057221 */ /* 0x000fe40000010000 */
[----:B------:R-:W4:Y:S01]  /*5240*/  MUFU.EX2 R171, R198 ;  /* 0x000000c600ab7308 */ /* 0x000f220000000800 */
[----:B--2---:R-:W-:-:S07]  /*5250*/  FADD.FTZ R6, R169, R6 ;  /* 0x00000006a9067221 */ /* 0x004fce0000010000 */
[----:B------:R-:W2:Y:S01]  /*5260*/  MUFU.EX2 R10, R11 ;  /* 0x0000000b000a7308 */ /* 0x000ea20000000800 */
[C---:B---3--:R-:W-:Y:S01]  /*5270*/  FADD.FTZ R6, R195.reuse, R6 ;  /* 0x00000006c3067221 */ /* 0x048fe20000010000 */
[----:B------:R-:W-:-:S03]  /*5280*/  F2FP.BF16.F32.PACK_AB R169, R195, R169 ;  /* 0x000000a9c3a9723e */ /* 0x000fc600000010ff */
[----:B----4-:R-:W-:-:S04]  /*5290*/  FADD.FTZ R13, R171, R6 ;  /* 0x00000006ab0d7221 */ /* 0x010fc80000010000 */
[C---:B--2---:R-:W-:Y:S01]  /*52a0*/  FADD.FTZ R6, R10.reuse, R13 ;  /* 0x0000000d0a067221 */ /* 0x044fe20000010000 */
[----:B------:R-:W-:Y:S01]  /*52b0*/  F2FP.BF16.F32.PACK_AB R171, R10, R171 ;  /* 0x000000ab0aab723e */ /* 0x000fe200000010ff */
[----:B------:R-:W-:Y:S06]  /*52c0*/  @!P0 BRA `(.L_x_404) ;  /* 0x0000000000048947 */ /* 0x000fec0003800000 */
[----:B------:R-:W-:Y:S01]  /*52d0*/  BPT.TRAP 0x1 ;  /* 0x000000040000795c */ /* 0x000fe20000300000 */
.L_x_404:
[----:B------:R2:W3:Y:S01]  /*52e0*/  SYNCS.PHASECHK.TRANS64.TRYWAIT P1, [UR25+0x22850], R7 ;  /* 0x02285007ff0075a7 */ /* 0x0004e20008020159 */
[----:B------:R-:W-:Y:S05]  /*52f0*/  @!P0 BRA `(.L_x_405) ;  /* 0x0000000000048947 */ /* 0x000fea0003800000 */
[----:B------:R-:W-:Y:S01]  /*5300*/  BPT.TRAP 0x1 ;  /* 0x000000040000795c */ /* 0x000fe20000300000 */
.L_x_405:
[----:B---3--:R-:W-:Y:S05]  /*5310*/  @P1 BRA `(.L_x_406) ;  /* 0x0000000000081947 */ /* 0x008fea0003800000 */
[----:B------:R-:W3:Y:S02]  /*5320*/  SYNCS.PHASECHK.TRANS64.TRYWAIT P1, [UR25+0x22850], R7 ;  /* 0x02285007ff0075a7 */ /* 0x000ee40008020159 */
[----:B---3--:R-:W-:Y:S05]  /*5330*/  @!P1 BRA `(.L_x_407) ;  /* 0x000000ac00ec9947 */ /* 0x008fea0003800000 */
.L_x_406:
[----:B---3--:R-:W3:Y:S01]  /*5340*/  S2R R8, SR_TID.X ;  /* 0x0000000000087919 */ /* 0x008ee20000002100 */
[----:B------:R-:W-:Y:S01]  /*5350*/  UIMAD UR11, UR37, 0xc00, UR21 ;  /* 0x00000c00250b78a4 */ /* 0x000fe2000f8e0215 */
[----:B------:R-:W-:-:S06]  /*5360*/  UMOV UR7, 0x40000040 ;  /* 0x4000004000077882 */ /* 0x000fcc0000000000 */
[----:B------:R-:W-:Y:S01]  /*5370*/  UMOV UR6, UR11 ;  /* 0x0000000b00067c82 */ /* 0x000fe20008000000 */
[----:B---3--:R-:W-:-:S05]  /*5380*/  SHF.R.U32.HI R8, RZ, 0x7, R8 ;  /* 0x00000007ff087819 */ /* 0x008fca0000011608 */
[----:B0-2---:R-:W-:-:S05]  /*5390*/  VIADD R7, R8, 0x8 ;  /* 0x0000000808077836 */ /* 0x005fca0000000000 */
[----:B------:R0:W-:Y:S06]  /*53a0*/  BAR.SYNC.DEFER_BLOCKING R7, 0x100 ;  /* 0x000400070000751d */ /* 0x0001ec0000010000 */
[----:B------:R-:W-:-:S06]  /*53b0*/  WARPGROUP.ARRIVE ;  /* 0x00000000000079c5 */ /* 0x000fcc0000000000 */
        /* <DEDUP_REMOVED lines=32> */
[----:B0-----:R-:W-:Y:S05]  /*55c0*/  @!P0 BRA `(.L_x_408) ;  /* 0x0000000000048947 */ /* 0x001fea0003800000 */
[----:B------:R-:W-:Y:S01]  /*55d0*/  BPT.TRAP 0x1 ;  /* 0x000000040000795c */ /* 0x000fe20000300000 */
.L_x_408:
[----:B------:R-:W-:Y:S01]  /*55e0*/  UIADD3 UR25, UR25, 0x22860, URZ ;  /* 0x0002286019197890 */ /* 0x000fe2000fffe03f */
[----:B------:R-:W-:Y:S01]  /*55f0*/  PLOP3.LUT P1, PT, PT, PT, UP0, 0x80, 0x0 ;  /* 0x000000000000781c */ /* 0x000fe20003f2f008 */
[----:B------:R-:W-:Y:S02]  /*5600*/  IMAD.MOV.U32 R9, RZ, RZ, R4 ;  /* 0x000000ffff097224 */ /* 0x000fe400078e0004 */
[----:B------:R-:W-:Y:S01]  /*5610*/  UPRMT UR25, UR24, 0x654, UR25 ;  /* 0x0000065418197896 */ /* 0x000fe20008000019 */
[----:B------:R-:W-:-:S08]  /*5620*/  IMAD.MOV.U32 R8, RZ, RZ, R3 ;  /* 0x000000ffff087224 */ /* 0x000fd000078e0003 */
[----:B------:R-:W-:Y:S01]  /*5630*/  SYNCS.ARRIVE.TRANS64.RED.A1T0 RZ, [UR25], RZ ;  /* 0x000000ffffff79a7 */ /* 0x000fe20008100419 */
[----:B------:R-:W-:Y:S05]  /*5640*/  @P1 BRA `(.L_x_409) ;  /* 0xffffffe000ac1947 */ /* 0x000fea000383ffff */
.L_x_398:
[----:B------:R-:W0:Y:S01]  /*5650*/  SHFL.BFLY PT, R8, R5, 0x2, 0x1f ;  /* 0x0c401f0005087f89 */ /* 0x000e2200000e0000 */
[----:B------:R-:W-:Y:S01]  /*5660*/  UIADD3 UR37, UR37, 0x1, URZ ;  /* 0x0000000125257890 */ /* 0x000fe2000fffe03f */
[----:B------:R1:W-:Y:S06]  /*5670*/  BAR.ARV R0, 0x100 ;  /* 0x000400000000751d */ /* 0x0003ec0000002000 */
[----:B------:R-:W-:Y:S02]  /*5680*/  UISETP.NE.AND UP0, UPT, UR37, 0x2, UPT ;  /* 0x000000022500788c */ /* 0x000fe4000bf05270 */
[----:B------:R-:W-:Y:S06]  /*5690*/  BAR.ARV 0x8, 0x180 ;  /* 0x0206000000007b1d */ /* 0x000fec0000002000 */
[----:B-1----:R-:W-:Y:S01]  /*56a0*/  IMAD.MOV.U32 R0, RZ, RZ, -0x800000 ;  /* 0xff800000ff007424 */ /* 0x002fe200078e00ff */
[----:B------:R-:W-:Y:S01]  /*56b0*/  USEL UR4, URZ, 0x1, UP0 ;  /* 0x000000013f047887 */ /* 0x000fe20008000000 */
[----:B------:R-:W1:Y:S01]  /*56c0*/  SHFL.BFLY PT, R7, R6, 0x2, 0x1f ;  /* 0x0c401f0006077f89 */ /* 0x000e6200000e0000 */
[----:B------:R-:W-:Y:S01]  /*56d0*/  PLOP3.LUT P0, PT, PT, PT, PT, 0x8, 0x0 ;  /* 0x000000000000781c */ /* 0x000fe20003f0e170 */
[----:B------:R-:W-:Y:S01]  /*56e0*/  UIADD3 UR46, UR46, 0x1, URZ ;  /* 0x000000012e2e7890 */ /* 0x000fe2000fffe03f */
[----:B0-23--:R-:W-:Y:S01]  /*56f0*/  FADD.FTZ R9, R8, R5 ;  /* 0x0000000508097221 */ /* 0x00dfe20000010000 */
[----:B------:R-:W-:Y:S01]  /*5700*/  IMAD.MOV.U32 R5, RZ, RZ, RZ ;  /* 0x000000ffff057224 */ /* 0x000fe200078e00ff */
[----:B------:R-:W-:-:S02]  /*5710*/  USEL UR37, UR37, URZ, UP0 ;  /* 0x0000003f25257287 */ /* 0x000fc40008000000 */
[----:B------:R-:W-:Y:S01]  /*5720*/  ULOP3.LUT UR36, UR36, UR4, URZ, 0x3c, !UPT ;  /* 0x0000000424247292 */ /* 0x000fe2000f8e3c3f */
[----:B------:R-:W0:Y:S01]  /*5730*/  SHFL.BFLY PT, R8, R9, 0x1, 0x1f ;  /* 0x0c201f0009087f89 */ /* 0x000e2200000e0000 */
[----:B-1----:R-:W-:-:S05]  /*5740*/  FADD.FTZ R10, R7, R6 ;  /* 0x00000006070a7221 */ /* 0x002fca0000010000 */
[----:B------:R-:W1:Y:S01]  /*5750*/  SHFL.BFLY PT, R7, R10, 0x1, 0x1f ;  /* 0x0c201f000a077f89 */ /* 0x000e6200000e0000 */
[----:B0-----:R-:W-:Y:S01]  /*5760*/  FADD.FTZ R11, R9, R8 ;  /* 0x00000008090b7221 */ /* 0x001fe20000010000 */
[----:B------:R-:W-:Y:S02]  /*5770*/  IMAD.MOV.U32 R8, RZ, RZ, RZ ;  /* 0x000000ffff087224 */ /* 0x000fe400078e00ff */
[----:B------:R-:W-:Y:S02]  /*5780*/  IMAD.U32 R9, RZ, RZ, UR10 ;  /* 0x0000000aff097e24 */ /* 0x000fe4000f8e00ff */
[----:B------:R-:W-:-:S13]  /*5790*/  FSETP.NE.FTZ.AND P1, PT, R11, RZ, PT ;  /* 0x000000ff0b00720b */ /* 0x000fda0003f35000 */
[----:B------:R-:W0:Y:S01]  /*57a0*/  @P1 MUFU.RCP R8, R11 ;  /* 0x0000000b00081308 */ /* 0x000e220000001000 */
[----:B------:R-:W-:Y:S01]  /*57b0*/  @P1 FMUL.FTZ R9, R9, 0.69314718246459960938 ;  /* 0x3f31721809091820 */ /* 0x000fe20000410000 */
[----:B-1----:R-:W-:-:S05]  /*57c0*/  FADD.FTZ R6, R10, R7 ;  /* 0x000000070a067221 */ /* 0x002fca0000010000 */
[----:B------:R-:W-:Y:S01]  /*57d0*/  FSETP.NE.FTZ.AND P2, PT, R6, RZ, PT ;  /* 0x000000ff0600720b */ /* 0x000fe20003f55000 */
[----:B------:R-:W1:Y:S01]  /*57e0*/  @P1 MUFU.LG2 R7, R11 ;  /* 0x0000000b00071308 */ /* 0x000e620000000c00 */
[-C--:B0-----:R-:W-:Y:S01]  /*57f0*/  FMUL.FTZ R24, R24, R8.reuse ;  /* 0x0000000818187220 */ /* 0x081fe20000410000 */
[-C--:B------:R-:W-:Y:S01]  /*5800*/  FMUL.FTZ R25, R25, R8.reuse ;  /* 0x0000000819197220 */ /* 0x080fe20000410000 */
[----:B------:R-:W-:-:S09]  /*5810*/  FMUL.FTZ R28, R28, R8 ;  /* 0x000000081c1c7220 */ /* 0x000fd20000410000 */
[----:B------:R-:W0:Y:S01]  /*5820*/  @P2 MUFU.LG2 R10, R6 ;  /* 0x00000006000a2308 */ /* 0x000e220000000c00 */
[-C--:B------:R-:W-:Y:S01]  /*5830*/  FMUL.FTZ R29, R29, R8.reuse ;  /* 0x000000081d1d7220 */ /* 0x080fe20000410000 */
[-C--:B------:R-:W-:Y:S01]  /*5840*/  FMUL.FTZ R32, R32, R8.reuse ;  /* 0x0000000820207220 */ /* 0x080fe20000410000 */
[-C--:B------:R-:W-:Y:S01]  /*5850*/  FMUL.FTZ R33, R33, R8.reuse ;  /* 0x0000000821217220 */ /* 0x080fe20000410000 */
[-C--:B------:R-:W-:Y:S01]  /*5860*/  FMUL.FTZ R36, R36, R8.reuse ;  /* 0x0000000824247220 */ /* 0x080fe20000410000 */
[-C--:B------:R-:W-:Y:S01]  /*5870*/  FMUL.FTZ R37, R37, R8.reuse ;  /* 0x0000000825257220 */ /* 0x080fe20000410000 */
[-C--:B------:R-:W-:Y:S01]  /*5880*/  FMUL.FTZ R40, R40, R8.reuse ;  /* 0x0000000828287220 */ /* 0x080fe20000410000 */
[-C--:B------:R-:W-:Y:S01]  /*5890*/  FMUL.FTZ R41, R41, R8.reuse ;  /* 0x0000000829297220 */ /* 0x080fe20000410000 */
[----:B------:R2:W3:Y:S01]  /*58a0*/  @P2 MUFU.RCP R5, R6 ;  /* 0x0000000600052308 */ /* 0x0004e20000001000 */
        /* <DEDUP_REMOVED lines=54> */
[----:B------:R-:W-:-:S02]  /*5c10*/  IMAD.U32 R8, RZ, RZ, UR10 ;  /* 0x0000000aff087e24 */ /* 0x000fc4000f8e00ff */
[----:B-1----:R-:W-:Y:S01]  /*5c20*/  @P1 FMUL.FTZ R7, R7, 0.69314718246459960938 ;  /* 0x3f31721807071820 */ /* 0x002fe20000410000 */
[----:B0-----:R-:W-:Y:S01]  /*5c30*/  @P2 FMUL.FTZ R10, R10, 0.69314718246459960938 ;  /* 0x3f3172180a0a2820 */ /* 0x001fe20000410000 */
[----:B--2---:R-:W-:Y:S02]  /*5c40*/  IMAD.MOV.U32 R6, RZ, RZ, -0x800000 ;  /* 0xff800000ff067424 */ /* 0x004fe400078e00ff */
[----:B------:R-:W-:Y:S01]  /*5c50*/  @P2 FMUL.FTZ R8, R8, 0.69314718246459960938 ;  /* 0x3f31721808082820 */ /* 0x000fe20000410000 */
[-C--:B---3--:R-:W-:Y:S01]  /*5c60*/  FMUL.FTZ R26, R26, R5.reuse ;  /* 0x000000051a1a7220 */ /* 0x088fe20000410000 */
        /* <DEDUP_REMOVED lines=65> */
.L_x_385:
[----:B------:R-:W0:Y:S08]  /*6080*/  S2UR UR4, SR_CgaCtaId ;  /* 0x00000000000479c3 */ /* 0x000e300000008800 */
[----:B------:R-:W-:Y:S06]  /*6090*/  BAR.SYNC.DEFER_BLOCKING 0x5, 0x180 ;  /* 0x0146000000007b1d */ /* 0x000fec0000010000 */
[----:B------:R-:W-:Y:S01]  /*60a0*/  UMOV UR8, 0x400 ;  /* 0x0000040000087882 */ /* 0x000fe20000000000 */
[----:B------:R-:W-:Y:S01]  /*60b0*/  BSSY B0, `(.L_x_410) ;  /* 0x000047f000007945 */ /* 0x000fe20003800000 */
[----:B0-----:R-:W-:-:S09]  /*60c0*/  ULEA UR8, UR4, UR8, 0x18 ;  /* 0x0000000804087291 */ /* 0x001fd2000f8ec03f */
[----:B------:R-:W0:Y:S02]  /*60d0*/  LDS.128 R8, [UR8+0x228d0] ;  /* 0x0228d008ff087984 */ /* 0x000e240008000c00 */
[----:B0-----:R-:W-:Y:S02]  /*60e0*/  R2UR UR6, R9 ;  /* 0x00000000090672ca */ /* 0x001fe400000e0000 */
[----:B------:R-:W-:Y:S02]  /*60f0*/  R2UR UR5, R10 ;  /* 0x000000000a0572ca */ /* 0x000fe400000e0000 */
[----:B------:R-:W-:Y:S01]  /*6100*/  R2UR UR7, R11 ;  /* 0x000000000b0772ca */ /* 0x000fe200000e0000 */
[----:B------:R-:W-:Y:S06]  /*6110*/  BAR.ARV 0x4, 0x180 ;  /* 0x0106000000007b1d */ /* 0x000fec0000002000 */
[----:B------:R-:W-:Y:S08]  /*6120*/  @P0 BRA `(.L_x_411) ;  /* 0x0000003800000947 */ /* 0x000ff00003800000 */
[----:B------:R-:W2:Y:S01]  /*6130*/  LDL R3, [R1+0x30] ;  /* 0x0000300001037983 */ /* 0x000ea20000100800 */
[----:B------:R-:W0:Y:S01]  /*6140*/  S2UR UR4, SR_SWINHI ;  /* 0x00000000000479c3 */ /* 0x000e220000002f00 */
[----:B------:R-:W-:Y:S01]  /*6150*/  IMAD.MOV.U32 R4, RZ, RZ, 0x2 ;  /* 0x00000002ff047424 */ /* 0x000fe200078e00ff */
[----:B------:R-:W-:Y:S01]  /*6160*/  F2FP.BF16.F32.PACK_AB R10, R29, R28 ;  /* 0x0000001c1d0a723e */ /* 0x000fe200000010ff */
[----:B------:R-:W-:Y:S01]  /*6170*/  ULDC.64 UR14, c[0x0][0xc00] ;  /* 0x00030000000e7ab9 */ /* 0x000fe20000000a00 */
[----:B------:R-:W3:Y:S01]  /*6180*/  LDL R176, [R1+0x2c] ;  /* 0x00002c0001b07983 */ /* 0x000ee20000100800 */
[----:B------:R-:W-:Y:S01]  /*6190*/  UMOV UR10, UR8 ;  /* 0x00000008000a7c82 */ /* 0x000fe20008000000 */
[----:B0-----:R-:W-:Y:S01]  /*61a0*/  UMOV UR11, UR4 ;  /* 0x00000004000b7c82 */ /* 0x001fe20008000000 */
[----:B------:R-:W-:Y:S02]  /*61b0*/  F2FP.BF16.F32.PACK_AB R11, R31, R30 ;  /* 0x0000001e1f0b723e */ /* 0x000fe400000010ff */
[----:B------:R-:W-:-:S02]  /*61c0*/  F2FP.BF16.F32.PACK_AB R14, R37, R36 ;  /* 0x00000024250e723e */ /* 0x000fc400000010ff */
[----:B------:R-:W-:Y:S01]  /*61d0*/  F2FP.BF16.F32.PACK_AB R15, R39, R38 ;  /* 0x00000026270f723e */ /* 0x000fe200000010ff */
[----:B------:R-:W-:Y:S02]  /*61e0*/  USHF.L.U32 UR4, UR39, 0x2, URZ ;  /* 0x0000000227047899 */ /* 0x000fe4000800063f */
[----:B------:R-:W-:Y:S02]  /*61f0*/  USHF.L.U64.HI UR16, UR39, 0x2, UR40 ;  /* 0x0000000227107899 */ /* 0x000fe40008010228 */
[----:B------:R-:W-:-:S04]  /*6200*/  UIADD3 UR9, UP0, UR4, UR14, URZ ;  /* 0x0000000e04097290 */ /* 0x000fc8000ff1e03f */
[----:B------:R-:W-:Y:S01]  /*6210*/  UIADD3.X UR12, UR16, UR15, URZ, UP0, !UPT ;  /* 0x0000000f100c7290 */ /* 0x000fe200087fe43f */
[----:B------:R-:W-:Y:S01]  /*6220*/  BAR.SYNC.DEFER_BLOCKING 0x1, 0x100 ;  /* 0x0044000000007b1d */ /* 0x000fe20000010000 */
[----:B--2---:R-:W-:-:S03]  /*6230*/  IMAD.WIDE R4, R3, R4, UR10 ;  /* 0x0000000a03047e25 */ /* 0x004fc6000f8e0204 */
[C---:B------:R-:W-:Y:S02]  /*6240*/  IADD3 R163, P0, R4.reuse, 0x40, RZ ;  /* 0x0000004004a37810 */ /* 0x040fe40007f1e0ff */
[C---:B------:R-:W-:Y:S02]  /*6250*/  IADD3 R13, P1, R4.reuse, 0x20, RZ ;  /* 0x00000020040d7810 */ /* 0x040fe40007f3e0ff */
[----:B------:R-:W-:Y:S02]  /*6260*/  LOP3.LUT R162, R163, 0x380, RZ, 0xc0, !PT ;  /* 0x00000380a3a27812 */ /* 0x000fe400078ec0ff */
[----:B------:R-:W-:Y:S02]  /*6270*/  LOP3.LUT R12, R13, 0x380, RZ, 0xc0, !PT ;  /* 0x000003800d0c7812 */ /* 0x000fe400078ec0ff */
[----:B------:R-:W-:Y:S02]  /*6280*/  LOP3.LUT R9, R4, 0x380, RZ, 0xc0, !PT ;  /* 0x0000038004097812 */ /* 0x000fe400078ec0ff */
[----:B------:R-:W-:-:S02]  /*6290*/  SHF.R.U64 R162, R162, 0x3, RZ ;  /* 0x00000003a2a27819 */ /* 0x000fc400000012ff */
[C---:B------:R-:W-:Y:S02]  /*62a0*/  IADD3 R171, P5, R4.reuse, 0x4040, RZ ;  /* 0x0000404004ab7810 */ /* 0x040fe40007fbe0ff */
[C---:B------:R-:W-:Y:S02]  /*62b0*/  IADD3 R167, P3, R4.reuse, 0x4000, RZ ;  /* 0x0000400004a77810 */ /* 0x040fe40007f7e0ff */
[----:B------:R-:W-:Y:S02]  /*62c0*/  IADD3 R153, P2, R4, 0x4060, RZ ;  /* 0x0000406004997810 */ /* 0x000fe40007f5e0ff */
[----:B------:R-:W-:Y:S02]  /*62d0*/  SHF.R.U64 R12, R12, 0x3, RZ ;  /* 0x000000030c0c7819 */ /* 0x000fe400000012ff */
[----:B------:R-:W-:Y:S02]  /*62e0*/  IADD3 R165, P4, R4, 0x60, RZ ;  /* 0x0000006004a57810 */ /* 0x000fe40007f9e0ff */
[----:B------:R-:W-:-:S02]  /*62f0*/  SHF.R.U64 R9, R9, 0x3, RZ ;  /* 0x0000000309097819 */ /* 0x000fc400000012ff */
[----:B------:R-:W-:Y:S01]  /*6300*/  LOP3.LUT R162, R162, R163, RZ, 0x3c, !PT ;  /* 0x000000a3a2a27212 */ /* 0x000fe200078e3cff */
[----:B------:R-:W-:Y:S01]  /*6310*/  IMAD.X R163, RZ, RZ, R5, P0 ;  /* 0x000000ffffa37224 */ /* 0x000fe200000e0605 */
[C---:B------:R-:W-:Y:S02]  /*6320*/  IADD3 R169, P6, R4.reuse, 0x4020, RZ ;  /* 0x0000402004a97810 */ /* 0x040fe40007fde0ff */
[----:B------:R-:W-:Y:S02]  /*6330*/  LOP3.LUT R170, R171, 0x380, RZ, 0xc0, !PT ;  /* 0x00000380abaa7812 */ /* 0x000fe400078ec0ff */
[----:B------:R-:W-:Y:S02]  /*6340*/  LOP3.LUT R166, R167, 0x380, RZ, 0xc0, !PT ;  /* 0x00000380a7a67812 */ /* 0x000fe400078ec0ff */
[----:B------:R-:W-:Y:S02]  /*6350*/  LOP3.LUT R152, R153, 0x380, RZ, 0xc0, !PT ;  /* 0x0000038099987812 */ /* 0x000fe400078ec0ff */
[----:B------:R-:W-:-:S02]  /*6360*/  IADD3 R155, P0, R4, 0x8020, RZ ;  /* 0x00008020049b7810 */ /* 0x000fc40007f1e0ff */
[----:B------:R-:W-:Y:S01]  /*6370*/  LOP3.LUT R12, R12, R13, RZ, 0x3c, !PT ;  /* 0x0000000d0c0c7212 */ /* 0x000fe200078e3cff */
[--C-:B------:R-:W-:Y:S01]  /*6380*/  IMAD.X R13, RZ, RZ, R5.reuse, P1 ;  /* 0x000000ffff0d7224 */ /* 0x100fe200008e0605 */
[----:B------:R-:W-:Y:S02]  /*6390*/  LOP3.LUT R164, R165, 0x380, RZ, 0xc0, !PT ;  /* 0x00000380a5a47812 */ /* 0x000fe400078ec0ff */
[----:B------:R-:W-:Y:S01]  /*63a0*/  LOP3.LUT R8, R9, R4, RZ, 0x3c, !PT ;  /* 0x0000000409087212 */ /* 0x000fe200078e3cff */
[----:B------:R-:W-:Y:S01]  /*63b0*/  IMAD.MOV.U32 R9, RZ, RZ, R5 ;  /* 0x000000ffff097224 */ /* 0x000fe200078e0005 */
[----:B------:R-:W-:Y:S02]  /*63c0*/  LOP3.LUT R168, R169, 0x380, RZ, 0xc0, !PT ;  /* 0x00000380a9a87812 */ /* 0x000fe400078ec0ff */
[----:B------:R-:W-:Y:S02]  /*63d0*/  SHF.R.U64 R170, R170, 0x3, RZ ;  /* 0x00000003aaaa7819 */ /* 0x000fe400000012ff */
[----:B------:R-:W-:-:S02]  /*63e0*/  IADD3 R173, P1, R4, 0x8000, RZ ;  /* 0x0000800004ad7810 */ /* 0x000fc40007f3e0ff */
[----:B------:R-:W-:Y:S02]  /*63f0*/  SHF.R.U64 R166, R166, 0x3, RZ ;  /* 0x00000003a6a67819 */ /* 0x000fe400000012ff */
[----:B------:R-:W-:Y:S02]  /*6400*/  SHF.R.U64 R152, R152, 0x3, RZ ;  /* 0x0000000398987819 */ /* 0x000fe400000012ff */
[----:B------:R-:W-:Y:S02]  /*6410*/  LOP3.LUT R154, R155, 0x380, RZ, 0xc0, !PT ;  /* 0x000003809b9a7812 */ /* 0x000fe400078ec0ff */
[----:B------:R-:W-:Y:S02]  /*6420*/  SHF.R.U64 R164, R164, 0x3, RZ ;  /* 0x00000003a4a47819 */ /* 0x000fe400000012ff */
[----:B------:R-:W-:Y:S02]  /*6430*/  SHF.R.U64 R168, R168, 0x3, RZ ;  /* 0x00000003a8a87819 */ /* 0x000fe400000012ff */
[----:B------:R-:W-:-:S02]  /*6440*/  MOV R7, R8 ;  /* 0x0000000800077202 */ /* 0x000fc40000000f00 */
[----:B------:R-:W-:Y:S01]  /*6450*/  LOP3.LUT R170, R170, R171, RZ, 0x3c, !PT ;  /* 0x000000abaaaa7212 */ /* 0x000fe200078e3cff */
[--C-:B------:R-:W-:Y:S01]  /*6460*/  IMAD.X R171, RZ, RZ, R5.reuse, P5 ;  /* 0x000000ffffab7224 */ /* 0x100fe200028e0605 */
[----:B------:R-:W-:Y:S02]  /*6470*/  LOP3.LUT R172, R173, 0x380, RZ, 0xc0, !PT ;  /* 0x00000380adac7812 */ /* 0x000fe400078ec0ff */
[----:B------:R-:W-:Y:S01]  /*6480*/  LOP3.LUT R166, R166, R167, RZ, 0x3c, !PT ;  /* 0x000000a7a6a67212 */ /* 0x000fe200078e3cff */
[--C-:B------:R-:W-:Y:S01]  /*6490*/  IMAD.X R167, RZ, RZ, R5.reuse, P3 ;  /* 0x000000ffffa77224 */ /* 0x100fe200018e0605 */
[----:B------:R-:W-:Y:S02]  /*64a0*/  F2FP.BF16.F32.PACK_AB R8, R25, R24 ;  /* 0x000000181908723e */ /* 0x000fe400000010ff */
[----:B------:R-:W-:Y:S02]  /*64b0*/  F2FP.BF16.F32.PACK_AB R9, R27, R26 ;  /* 0x0000001a1b09723e */ /* 0x000fe400000010ff */
[----:B------:R-:W-:Y:S01]  /*64c0*/  LOP3.LUT R152, R152, R153, RZ, 0x3c, !PT ;  /* 0x0000009998987212 */ /* 0x000fe200078e3cff */
[----:B------:R-:W-:Y:S01]  /*64d0*/  IMAD.X R153, RZ, RZ, R5, P2 ;  /* 0x000000ffff997224 */ /* 0x000fe200010e0605 */
[----:B------:R-:W-:-:S02]  /*64e0*/  MOV R3, R12 ;  /* 0x0000000c00037202 */ /* 0x000fc40000000f00 */
[----:B------:R-:W-:Y:S02]  /*64f0*/  SHF.R.U64 R154, R154, 0x3, RZ ;  /* 0x000000039a9a7819 */ /* 0x000fe400000012ff */
[----:B------:R-:W-:Y:S01]  /*6500*/  LOP3.LUT R164, R164, R165, RZ, 0x3c, !PT ;  /* 0x000000a5a4a47212 */ /* 0x000fe200078e3cff */
[--C-:B------:R-:W-:Y:S01]  /*6510*/  IMAD.X R165, RZ, RZ, R5.reuse, P4 ;  /* 0x000000ffffa57224 */ /* 0x100fe200020e0605 */
[----:B------:R-:W-:Y:S02]  /*6520*/  F2FP.BF16.F32.PACK_AB R12, R33, R32 ;  /* 0x00000020210c723e */ /* 0x000fe400000010ff */
[----:B------:R-:W-:Y:S02]  /*6530*/  F2FP.BF16.F32.PACK_AB R13, R35, R34 ;  /* 0x00000022230d723e */ /* 0x000fe400000010ff */
[----:B------:R-:W-:Y:S02]  /*6540*/  IADD3 R21, P5, R4, 0xc020, RZ ;  /* 0x0000c02004157810 */ /* 0x000fe40007fbe0ff */
[----:B------:R-:W-:Y:S01]  /*6550*/  LOP3.LUT R168, R168, R169, RZ, 0x3c, !PT ;  /* 0x000000a9a8a87212 */ /* 0x000fe200078e3cff */
[----:B------:R-:W-:Y:S01]  /*6560*/  IMAD.X R169, RZ, RZ, R5, P6 ;  /* 0x000000ffffa97224 */ /* 0x000fe200030e0605 */
[----:B------:R-:W-:-:S02]  /*6570*/  IADD3 R159, P3, R4, 0x8060, RZ ;  /* 0x00008060049f7810 */ /* 0x000fc40007f7e0ff */
[----:B------:R-:W-:Y:S02]  /*6580*/  IADD3 R157, P2, R4, 0xc040, RZ ;  /* 0x0000c040049d7810 */ /* 0x000fe40007f5e0ff */
[----:B------:R-:W-:Y:S02]  /*6590*/  SHF.R.U64 R172, R172, 0x3, RZ ;  /* 0x00000003acac7819 */ /* 0x000fe400000012ff */
[----:B------:R-:W-:Y:S01]  /*65a0*/  IADD3 R175, P4, R4, 0x8040, RZ ;  /* 0x0000804004af7810 */ /* 0x000fe20007f9e0ff */
[----:B------:R0:W-:Y:S01]  /*65b0*/  STSM.16.M88.4 [R7], R8 ;  /* 0x0000000807007844 */ /* 0x0001e20000000200 */
[----:B------:R-:W-:Y:S01]  /*65c0*/  LOP3.LUT R154, R154, R155, RZ, 0x3c, !PT ;  /* 0x0000009b9a9a7212 */ /* 0x000fe200078e3cff */
[----:B------:R-:W-:Y:S01]  /*65d0*/  IMAD.X R155, RZ, RZ, R5, P0 ;  /* 0x000000ffff9b7224 */ /* 0x000fe200000e0605 */
[----:B------:R-:W-:Y:S01]  /*65e0*/  IADD3 R161, P6, R4, 0xc000, RZ ;  /* 0x0000c00004a17810 */ /* 0x000fe20007fde0ff */
[----:B------:R1:W-:Y:S01]  /*65f0*/  STSM.16.M88.4 [R3], R12 ;  /* 0x0000000c03007844 */ /* 0x0003e20000000200 */
[----:B------:R-:W-:-:S02]  /*6600*/  LOP3.LUT R20, R21, 0x380, RZ, 0xc0, !PT ;  /* 0x0000038015147812 */ /* 0x000fc400078ec0ff */
[----:B------:R-:W-:Y:S02]  /*6610*/  LOP3.LUT R158, R159, 0x380, RZ, 0xc0, !PT ;  /* 0x000003809f9e7812 */ /* 0x000fe400078ec0ff */
[----:B------:R-:W-:Y:S02]  /*6620*/  LOP3.LUT R156, R157, 0x380, RZ, 0xc0, !PT ;  /* 0x000003809d9c7812 */ /* 0x000fe400078ec0ff */
[----:B------:R-:W-:Y:S02]  /*6630*/  MOV R163, R162 ;  /* 0x000000a200a37202 */ /* 0x000fe40000000f00 */
[----:B------:R-:W-:Y:S01]  /*6640*/  LOP3.LUT R172, R172, R173, RZ, 0x3c, !PT ;  /* 0x000000adacac7212 */ /* 0x000fe200078e3cff */
[----:B------:R-:W-:Y:S01]  /*6650*/  IMAD.X R173, RZ, RZ, R5, P1 ;  /* 0x000000ffffad7224 */ /* 0x000fe200008e0605 */
[----:B------:R-:W-:Y:S02]  /*6660*/  LOP3.LUT R174, R175, 0x380, RZ, 0xc0, !PT ;  /* 0x00000380afae7812 */ /* 0x000fe400078ec0ff */
[----:B0-----:R-:W-:-:S02]  /*6670*/  F2FP.BF16.F32.PACK_AB R8, R41, R40 ;  /* 0x000000282908723e */ /* 0x001fc400000010ff */
[----:B------:R-:W-:Y:S02]  /*6680*/  F2FP.BF16.F32.PACK_AB R9, R43, R42 ;  /* 0x0000002a2b09723e */ /* 0x000fe400000010ff */
[----:B------:R-:W-:Y:S02]  /*6690*/  F2FP.BF16.F32.PACK_AB R10, R45, R44 ;  /* 0x0000002c2d0a723e */ /* 0x000fe400000010ff */
[----:B------:R-:W-:Y:S02]  /*66a0*/  F2FP.BF16.F32.PACK_AB R11, R47, R46 ;  /* 0x0000002e2f0b723e */ /* 0x000fe400000010ff */
[----:B------:R-:W-:Y:S02]  /*66b0*/  MOV R164, R164 ;  /* 0x000000a400a47202 */ /* 0x000fe40000000f00 */
[----:B-1----:R-:W-:Y:S02]  /*66c0*/  F2FP.BF16.F32.PACK_AB R12, R49, R48 ;  /* 0x00000030310c723e */ /* 0x002fe400000010ff */
[----:B------:R-:W-:-:S02]  /*66d0*/  F2FP.BF16.F32.PACK_AB R13, R51, R50 ;  /* 0x00000032330d723e */ /* 0x000fc400000010ff */
[----:B------:R-:W-:Y:S02]  /*66e0*/  F2FP.BF16.F32.PACK_AB R14, R53, R52 ;  /* 0x00000034350e723e */ /* 0x000fe400000010ff */
[----:B------:R-:W-:Y:S02]  /*66f0*/  F2FP.BF16.F32.PACK_AB R15, R55, R54 ;  /* 0x00000036370f723e */ /* 0x000fe400000010ff */
[----:B------:R-:W-:Y:S02]  /*6700*/  LOP3.LUT R160, R161, 0x380, RZ, 0xc0, !PT ;  /* 0x00000380a1a07812 */ /* 0x000fe400078ec0ff */
[----:B------:R-:W-:Y:S02]  /*6710*/  SHF.R.U64 R20, R20, 0x3, RZ ;  /* 0x0000000314147819 */ /* 0x000fe400000012ff */
[----:B------:R-:W-:Y:S01]  /*6720*/  IADD3 R3, P1, R4, 0xc060, RZ ;  /* 0x0000c06004037810 */ /* 0x000fe20007f3e0ff */
[----:B------:R0:W-:Y:S01]  /*6730*/  STSM.16.M88.4 [R163], R8 ;  /* 0x00000008a3007844 */ /* 0x0001e20000000200 */
[----:B------:R-:W-:-:S02]  /*6740*/  SHF.R.U64 R158, R158, 0x3, RZ ;  /* 0x000000039e9e7819 */ /* 0x000fc400000012ff */
[----:B------:R-:W-:Y:S02]  /*6750*/  SHF.R.U64 R156, R156, 0x3, RZ ;  /* 0x000000039c9c7819 */ /* 0x000fe400000012ff */
[----:B------:R-:W-:Y:S02]  /*6760*/  MOV R162, R152 ;  /* 0x0000009800a27202 */ /* 0x000fe40000000f00 */
[----:B------:R-:W-:Y:S01]  /*6770*/  MOV R7, R154 ;  /* 0x0000009a00077202 */ /* 0x000fe20000000f00 */
[----:B------:R1:W-:Y:S01]  /*6780*/  STSM.16.M88.4 [R164], R12 ;  /* 0x0000000ca4007844 */ /* 0x0003e20000000200 */
[----:B------:R-:W-:Y:S02]  /*6790*/  SHF.R.U64 R174, R174, 0x3, RZ ;  /* 0x00000003aeae7819 */ /* 0x000fe400000012ff */
[----:B------:R-:W-:Y:S02]  /*67a0*/  MOV R166, R166 ;  /* 0x000000a600a67202 */ /* 0x000fe40000000f00 */
[----:B------:R-:W-:-:S02]  /*67b0*/  F2FP.BF16.F32.PACK_AB R152, R57, R56 ;  /* 0x000000383998723e */ /* 0x000fc400000010ff */
[----:B------:R-:W-:Y:S02]  /*67c0*/  F2FP.BF16.F32.PACK_AB R153, R59, R58 ;  /* 0x0000003a3b99723e */ /* 0x000fe400000010ff */
[----:B------:R-:W-:Y:S02]  /*67d0*/  F2FP.BF16.F32.PACK_AB R154, R61, R60 ;  /* 0x0000003c3d9a723e */ /* 0x000fe400000010ff */
[----:B------:R-:W-:Y:S02]  /*67e0*/  F2FP.BF16.F32.PACK_AB R155, R63, R62 ;  /* 0x0000003e3f9b723e */ /* 0x000fe400000010ff */
[----:B------:R-:W-:Y:S02]  /*67f0*/  SHF.R.U64 R160, R160, 0x3, RZ ;  /* 0x00000003a0a07819 */ /* 0x000fe400000012ff */
[----:B------:R-:W-:Y:S02]  /*6800*/  MOV R168, R168 ;  /* 0x000000a800a87202 */ /* 0x000fe40000000f00 */
[----:B0-----:R-:W-:-:S02]  /*6810*/  F2FP.BF16.F32.PACK_AB R8, R65, R64 ;  /* 0x000000404108723e */ /* 0x001fc400000010ff */
[----:B------:R-:W-:Y:S02]  /*6820*/  F2FP.BF16.F32.PACK_AB R9, R67, R66 ;  /* 0x000000424309723e */ /* 0x000fe400000010ff */
[----:B------:R-:W-:Y:S02]  /*6830*/  F2FP.BF16.F32.PACK_AB R10, R69, R68 ;  /* 0x00000044450a723e */ /* 0x000fe400000010ff */
[----:B------:R-:W-:Y:S02]  /*6840*/  F2FP.BF16.F32.PACK_AB R11, R71, R70 ;  /* 0x00000046470b723e */ /* 0x000fe400000010ff */
[----:B------:R-:W-:Y:S01]  /*6850*/  LOP3.LUT R20, R20, R21, RZ, 0x3c, !PT ;  /* 0x0000001514147212 */ /* 0x000fe200078e3cff */
[----:B------:R-:W-:Y:S01]  /*6860*/  IMAD.X R21, RZ, RZ, R5, P5 ;  /* 0x000000ffff157224 */ /* 0x000fe200028e0605 */
[----:B------:R-:W-:Y:S02]  /*6870*/  LOP3.LUT R4, R3, 0x380, RZ, 0xc0, !PT ;  /* 0x0000038003047812 */ /* 0x000fe400078ec0ff */
[----:B------:R-:W-:-:S02]  /*6880*/  MOV R170, R170 ;  /* 0x000000aa00aa7202 */ /* 0x000fc40000000f00 */
[----:B-1----:R-:W-:Y:S02]  /*6890*/  F2FP.BF16.F32.PACK_AB R12, R73, R72 ;  /* 0x00000048490c723e */ /* 0x002fe400000010ff */
[----:B------:R-:W-:Y:S02]  /*68a0*/  F2FP.BF16.F32.PACK_AB R13, R75, R74 ;  /* 0x0000004a4b0d723e */ /* 0x000fe400000010ff */
[----:B------:R-:W-:Y:S02]  /*68b0*/  F2FP.BF16.F32.PACK_AB R14, R77, R76 ;  /* 0x0000004c4d0e723e */ /* 0x000fe400000010ff */
[----:B------:R-:W-:Y:S02]  /*68c0*/  F2FP.BF16.F32.PACK_AB R15, R79, R78 ;  /* 0x0000004e4f0f723e */ /* 0x000fe400000010ff */
[----:B------:R-:W-:Y:S01]  /*68d0*/  LOP3.LUT R158, R158, R159, RZ, 0x3c, !PT ;  /* 0x0000009f9e9e7212 */ /* 0x000fe200078e3cff */
[--C-:B------:R-:W-:Y:S01]  /*68e0*/  IMAD.X R159, RZ, RZ, R5.reuse, P3 ;  /* 0x000000ffff9f7224 */ /* 0x100fe200018e0605 */
[----:B------:R-:W-:Y:S01]  /*68f0*/  LOP3.LUT R156, R156, R157, RZ, 0x3c, !PT ;  /* 0x0000009d9c9c7212 */ /* 0x000fe200078e3cff */
[--C-:B------:R-:W-:Y:S01]  /*6900*/  IMAD.X R157, RZ, RZ, R5.reuse, P2 ;  /* 0x000000ffff9d7224 */ /* 0x100fe200010e0605 */
[----:B------:R-:W-:Y:S01]  /*6910*/  LOP3.LUT R174, R174, R175, RZ, 0x3c, !PT ;  /* 0x000000afaeae7212 */ /* 0x000fe200078e3cff */
[--C-:B------:R-:W-:Y:S01]  /*6920*/  IMAD.X R175, RZ, RZ, R5.reuse, P4 ;  /* 0x000000ffffaf7224 */ /* 0x100fe200020e0605 */
[----:B------:R-:W-:Y:S01]  /*6930*/  LOP3.LUT R160, R160, R161, RZ, 0x3c, !PT ;  /* 0x000000a1a0a07212 */ /* 0x000fe200078e3cff */
[----:B------:R0:W-:Y:S01]  /*6940*/  STSM.16.M88.4 [R166], R152 ;  /* 0x00000098a6007844 */ /* 0x0001e20000000200 */
[----:B------:R-:W-:Y:S01]  /*6950*/  SHF.R.U64 R4, R4, 0x3, RZ ;  /* 0x0000000304047819 */ /* 0x000fe200000012ff */
[----:B------:R-:W-:Y:S01]  /*6960*/  IMAD.X R161, RZ, RZ, R5, P6 ;  /* 0x000000ffffa17224 */ /* 0x000fe200030e0605 */
[----:B------:R-:W-:Y:S01]  /*6970*/  F2FP.BF16.F32.PACK_AB R164, R81, R80 ;  /* 0x0000005051a4723e */ /* 0x000fe200000010ff */
[----:B------:R1:W-:Y:S01]  /*6980*/  STSM.16.M88.4 [R168], R8 ;  /* 0x00000008a8007844 */ /* 0x0003e20000000200 */
[----:B------:R-:W-:-:S02]  /*6990*/  F2FP.BF16.F32.PACK_AB R165, R83, R82 ;  /* 0x0000005253a5723e */ /* 0x000fc400000010ff */
[----:B------:R-:W-:Y:S01]  /*69a0*/  F2FP.BF16.F32.PACK_AB R167, R87, R86 ;  /* 0x0000005657a7723e */ /* 0x000fe200000010ff */
[----:B------:R2:W-:Y:S01]  /*69b0*/  STSM.16.M88.4 [R170], R12 ;  /* 0x0000000caa007844 */ /* 0x0005e20000000200 */
[----:B------:R-:W-:Y:S02]  /*69c0*/  MOV R172, R172 ;  /* 0x000000ac00ac7202 */ /* 0x000fe40000000f00 */
[----:B------:R-:W-:Y:S02]  /*69d0*/  F2FP.BF16.F32.PACK_AB R169, R91, R90 ;  /* 0x0000005a5ba9723e */ /* 0x000fe400000010ff */
[----:B------:R-:W-:Y:S02]  /*69e0*/  F2FP.BF16.F32.PACK_AB R171, R95, R94 ;  /* 0x0000005e5fab723e */ /* 0x000fe400000010ff */
[----:B0-----:R-:W-:Y:S02]  /*69f0*/  F2FP.BF16.F32.PACK_AB R166, R85, R84 ;  /* 0x0000005455a6723e */ /* 0x001fe400000010ff */
[----:B------:R-:W-:-:S02]  /*6a00*/  MOV R20, R20 ;  /* 0x0000001400147202 */ /* 0x000fc40000000f00 */
[----:B-1----:R-:W-:Y:S02]  /*6a10*/  F2FP.BF16.F32.PACK_AB R168, R89, R88 ;  /* 0x0000005859a8723e */ /* 0x002fe400000010ff */
[----:B------:R-:W-:Y:S02]  /*6a20*/  MOV R173, R158 ;  /* 0x0000009e00ad7202 */ /* 0x000fe40000000f00 */
[----:B--2---:R-:W-:Y:S02]  /*6a30*/  F2FP.BF16.F32.PACK_AB R170, R93, R92 ;  /* 0x0000005c5daa723e */ /* 0x004fe400000010ff */
[----:B------:R-:W-:Y:S02]  /*6a40*/  MOV R21, R156 ;  /* 0x0000009c00157202 */ /* 0x000fe40000000f00 */
[----:B------:R-:W-:Y:S02]  /*6a50*/  F2FP.BF16.F32.PACK_AB R152, R97, R96 ;  /* 0x000000606198723e */ /* 0x000fe400000010ff */
[----:B------:R-:W-:-:S02]  /*6a60*/  F2FP.BF16.F32.PACK_AB R153, R99, R98 ;  /* 0x000000626399723e */ /* 0x000fc400000010ff */
[----:B------:R-:W-:Y:S02]  /*6a70*/  F2FP.BF16.F32.PACK_AB R154, R101, R100 ;  /* 0x00000064659a723e */ /* 0x000fe400000010ff */
[----:B------:R-:W-:Y:S01]  /*6a80*/  F2FP.BF16.F32.PACK_AB R155, R103, R102 ;  /* 0x00000066679b723e */ /* 0x000fe200000010ff */
[----:B------:R-:W-:Y:S01]  /*6a90*/  IMAD.X R5, RZ, RZ, R5, P1 ;  /* 0x000000ffff057224 */ /* 0x000fe200008e0605 */
[----:B------:R-:W-:Y:S01]  /*6aa0*/  LOP3.LUT R4, R4, R3, RZ, 0x3c, !PT ;  /* 0x0000000304047212 */ /* 0x000fe200078e3cff */
[----:B------:R0:W-:Y:S01]  /*6ab0*/  STSM.16.M88.4 [R162], R164 ;  /* 0x000000a4a2007844 */ /* 0x0001e20000000200 */
[----:B------:R-:W-:Y:S02]  /*6ac0*/  MOV R174, R174 ;  /* 0x000000ae00ae7202 */ /* 0x000fe40000000f00 */
[----:B------:R-:W-:Y:S02]  /*6ad0*/  F2FP.BF16.F32.PACK_AB R156, R105, R104 ;  /* 0x00000068699c723e */ /* 0x000fe400000010ff */
[----:B------:R-:W-:-:S02]  /*6ae0*/  F2FP.BF16.F32.PACK_AB R157, R107, R106 ;  /* 0x0000006a6b9d723e */ /* 0x000fc400000010ff */
[----:B------:R-:W-:Y:S02]  /*6af0*/  F2FP.BF16.F32.PACK_AB R158, R109, R108 ;  /* 0x0000006c6d9e723e */ /* 0x000fe400000010ff */
[----:B------:R-:W-:Y:S02]  /*6b00*/  F2FP.BF16.F32.PACK_AB R159, R111, R110 ;  /* 0x0000006e6f9f723e */ /* 0x000fe400000010ff */
[----:B------:R-:W-:Y:S01]  /*6b10*/  MOV R3, R160 ;  /* 0x000000a000037202 */ /* 0x000fe20000000f00 */
[----:B------:R-:W-:Y:S01]  /*6b20*/  STSM.16.M88.4 [R172], R168 ;  /* 0x000000a8ac007844 */ /* 0x000fe20000000200 */
[----:B------:R-:W-:Y:S02]  /*6b30*/  F2FP.BF16.F32.PACK_AB R160, R113, R112 ;  /* 0x0000007071a0723e */ /* 0x000fe400000010ff */
[----:B------:R-:W-:Y:S02]  /*6b40*/  F2FP.BF16.F32.PACK_AB R161, R115, R114 ;  /* 0x0000007273a1723e */ /* 0x000fe400000010ff */
[----:B0-----:R-:W-:-:S02]  /*6b50*/  F2FP.BF16.F32.PACK_AB R162, R117, R116 ;  /* 0x0000007475a2723e */ /* 0x001fc400000010ff */
[----:B------:R-:W-:Y:S01]  /*6b60*/  F2FP.BF16.F32.PACK_AB R163, R119, R118 ;  /* 0x0000007677a3723e */ /* 0x000fe200000010ff */
[----:B------:R0:W-:Y:S01]  /*6b70*/  STSM.16.M88.4 [R7], R152 ;  /* 0x0000009807007844 */ /* 0x0001e20000000200 */
[----:B------:R-:W-:Y:S02]  /*6b80*/  F2FP.BF16.F32.PACK_AB R8, R121, R120 ;  /* 0x000000787908723e */ /* 0x000fe400000010ff */
[----:B------:R-:W-:Y:S02]  /*6b90*/  F2FP.BF16.F32.PACK_AB R9, R123, R122 ;  /* 0x0000007a7b09723e */ /* 0x000fe400000010ff */
[----:B------:R-:W-:Y:S02]  /*6ba0*/  F2FP.BF16.F32.PACK_AB R10, R125, R124 ;  /* 0x0000007c7d0a723e */ /* 0x000fe400000010ff */
[----:B------:R-:W-:Y:S01]  /*6bb0*/  F2FP.BF16.F32.PACK_AB R11, R127, R126 ;  /* 0x0000007e7f0b723e */ /* 0x000fe200000010ff */
[----:B------:R1:W-:Y:S01]  /*6bc0*/  STSM.16.M88.4 [R174], R156 ;  /* 0x0000009cae007844 */ /* 0x0003e20000000200 */
[----:B------:R-:W-:-:S02]  /*6bd0*/  F2FP.BF16.F32.PACK_AB R12, R129, R128 ;  /* 0x00000080810c723e */ /* 0x000fc400000010ff */
[----:B------:R-:W-:Y:S02]  /*6be0*/  F2FP.BF16.F32.PACK_AB R13, R131, R130 ;  /* 0x00000082830d723e */ /* 0x000fe400000010ff */
[----:B------:R-:W-:Y:S02]  /*6bf0*/  F2FP.BF16.F32.PACK_AB R14, R133, R132 ;  /* 0x00000084850e723e */ /* 0x000fe400000010ff */
[----:B------:R-:W-:Y:S02]  /*6c00*/  F2FP.BF16.F32.PACK_AB R15, R135, R134 ;  /* 0x00000086870f723e */ /* 0x000fe400000010ff */
[----:B0-----:R-:W-:Y:S02]  /*6c10*/  F2FP.BF16.F32.PACK_AB R152, R137, R136 ;  /* 0x000000888998723e */ /* 0x001fe400000010ff */
[----:B------:R-:W-:Y:S02]  /*6c20*/  F2FP.BF16.F32.PACK_AB R153, R139, R138 ;  /* 0x0000008a8b99723e */ /* 0x000fe400000010ff */
[----:B------:R-:W-:-:S02]  /*6c30*/  F2FP.BF16.F32.PACK_AB R154, R141, R140 ;  /* 0x0000008c8d9a723e */ /* 0x000fc400000010ff */
[----:B------:R-:W-:Y:S01]  /*6c40*/  F2FP.BF16.F32.PACK_AB R155, R143, R142 ;  /* 0x0000008e8f9b723e */ /* 0x000fe200000010ff */
[----:B------:R-:W-:Y:S01]  /*6c50*/  STSM.16.M88.4 [R173], R160 ;  /* 0x000000a0ad007844 */ /* 0x000fe20000000200 */
[----:B------:R-:W-:Y:S02]  /*6c60*/  MOV R164, R4 ;  /* 0x0000000400a47202 */ /* 0x000fe40000000f00 */
[----:B-1----:R-:W-:Y:S02]  /*6c70*/  F2FP.BF16.F32.PACK_AB R156, R145, R144 ;  /* 0x00000090919c723e */ /* 0x002fe400000010ff */
[----:B------:R-:W-:Y:S02]  /*6c80*/  F2FP.BF16.F32.PACK_AB R157, R147, R146 ;  /* 0x00000092939d723e */ /* 0x000fe400000010ff */
[----:B------:R-:W-:Y:S02]  /*6c90*/  F2FP.BF16.F32.PACK_AB R158, R149, R148 ;  /* 0x00000094959e723e */ /* 0x000fe400000010ff */
[----:B------:R-:W-:Y:S01]  /*6ca0*/  F2FP.BF16.F32.PACK_AB R159, R151, R150 ;  /* 0x00000096979f723e */ /* 0x000fe200000010ff */
[----:B------:R0:W-:Y:S04]  /*6cb0*/  STSM.16.M88.4 [R3], R8 ;  /* 0x0000000803007844 */ /* 0x0001e80000000200 */
[----:B------:R1:W-:Y:S04]  /*6cc0*/  STSM.16.M88.4 [R20], R12 ;  /* 0x0000000c14007844 */ /* 0x0003e80000000200 */
[----:B------:R2:W-:Y:S04]  /*6cd0*/  STSM.16.M88.4 [R21], R152 ;  /* 0x0000009815007844 */ /* 0x0005e80000000200 */
[----:B------:R2:W-:Y:S01]  /*6ce0*/  STSM.16.M88.4 [R164], R156 ;  /* 0x0000009ca4007844 */ /* 0x0005e20000000200 */
[----:B------:R-:W-:Y:S01]  /*6cf0*/  BAR.SYNC.DEFER_BLOCKING 0x1, 0x100 ;  /* 0x0044000000007b1d */ /* 0x000fe20000010000 */
[----:B------:R-:W-:-:S04]  /*6d00*/  ISETP.NE.U32.AND P0, PT, RZ, UR14, PT ;  /* 0x0000000eff007c0c */ /* 0x000fc8000bf05070 */
[----:B------:R-:W-:Y:S01]  /*6d10*/  ISETP.NE.AND.EX P0, PT, RZ, UR15, PT, P0 ;  /* 0x0000000fff007c0c */ /* 0x000fe2000bf05300 */
[----:B------:R-:W-:Y:S01]  /*6d20*/  IMAD.U32 R4, RZ, RZ, UR9 ;  /* 0x00000009ff047e24 */ /* 0x000fe2000f8e00ff */
[----:B------:R-:W-:Y:S01]  /*6d30*/  ULDC UR9, c[0x0][0xbe8] ;  /* 0x0002fa0000097ab9 */ /* 0x000fe20000000800 */
[----:B------:R-:W-:Y:S01]  /*6d40*/  IMAD.U32 R5, RZ, RZ, UR12 ;  /* 0x0000000cff057e24 */ /* 0x000fe2000f8e00ff */
[----:B------:R-:W-:-:S09]  /*6d50*/  ULDC.64 UR12, c[0x0][0xc08] ;  /* 0x00030200000c7ab9 */ /* 0x000fd20000000a00 */
[----:B------:R-:W4:Y:S01]  /*6d60*/  @P0 LDG.E R7, desc[UR50][R4.64] ;  /* 0x0000003204070981 */ /* 0x000f22000c1e1900 */
[----:B------:R-:W-:-:S04]  /*6d70*/  UISETP.NE.U32.AND UP0, UPT, UR12, URZ, UPT ;  /* 0x0000003f0c00728c */ /* 0x000fc8000bf05070 */
[----:B------:R-:W-:-:S06]  /*6d80*/  UISETP.NE.AND.EX UP0, UPT, UR13, URZ, UPT, UP0 ;  /* 0x0000003f0d00728c */ /* 0x000fcc000bf05300 */
[----:B------:R-:W-:-:S05]  /*6d90*/  PLOP3.LUT P4, PT, PT, PT, UP0, 0x80, 0x0 ;  /* 0x000000000000781c */ /* 0x000fca0003f8f008 */
[----:B------:R-:W-:-:S03]  /*6da0*/  @UP0 UIADD3 UR12, UP1, UR4, UR12, URZ ;  /* 0x0000000c040c0290 */ /* 0x000fc6000ff3e03f */
[----:B------:R-:W-:Y:S01]  /*6db0*/  ULDC UR4, c[0x0][0xa88] ;  /* 0x0002a20000047ab9 */ /* 0x000fe20000000800 */
[----:B------:R-:W-:Y:S01]  /*6dc0*/  @UP0 UIADD3.X UR13, UR16, UR13, URZ, UP1, !UPT ;  /* 0x0000000d100d0290 */ /* 0x000fe20008ffe43f */
[----:B0-----:R-:W-:Y:S01]  /*6dd0*/  IMAD.U32 R3, RZ, RZ, UR4 ;  /* 0x00000004ff037e24 */ /* 0x001fe2000f8e00ff */
[----:B------:R-:W-:Y:S01]  /*6de0*/  UISETP.NE.AND UP0, UPT, UR44, URZ, UPT ;  /* 0x0000003f2c00728c */ /* 0x000fe2000bf05270 */
[----:B------:R-:W-:-:S03]  /*6df0*/  ULDC UR4, c[0x0][0xad4] ;  /* 0x0002b50000047ab9 */ /* 0x000fc60000000800 */
[----:B------:R-:W-:Y:S02]  /*6e00*/  USEL UR4, UR44, UR4, UP0 ;  /* 0x000000042c047287 */ /* 0x000fe40008000000 */
[----:B------:R-:W-:Y:S02]  /*6e10*/  UISETP.NE.AND UP1, UPT, UR9, 0x1, UPT ;  /* 0x000000010900788c */ /* 0x000fe4000bf25270 */
[----:B------:R-:W-:Y:S01]  /*6e20*/  UISETP.GT.AND UP2, UPT, UR4, 0x1, UPT ;  /* 0x000000010400788c */ /* 0x000fe2000bf44270 */
[----:B------:R-:W-:-:S03]  /*6e30*/  UMOV UR21, 0x9b8 ;  /* 0x000009b800157882 */ /* 0x000fc60000000000 */
[----:B------:R-:W-:Y:S01]  /*6e40*/  USEL UR21, UR21, 0x978, UP2 ;  /* 0x0000097815157887 */ /* 0x000fe20009000000 */
[----:B------:R-:W-:Y:S01]  /*6e50*/  PLOP3.LUT P1, PT, PT, PT, UP1, 0x80, 0x0 ;  /* 0x000000000000781c */ /* 0x000fe20003f2f018 */
[----:B------:R-:W-:Y:S01]  /*6e60*/  UISETP.NE.U32.AND UP0, UPT, UR14, URZ, UPT ;  /* 0x0000003f0e00728c */ /* 0x000fe2000bf05070 */
[----:B-1----:R-:W-:Y:S01]  /*6e70*/  IMAD.U32 R12, RZ, RZ, UR41 ;  /* 0x00000029ff0c7e24 */ /* 0x002fe2000f8e00ff */
[----:B------:R-:W-:Y:S01]  /*6e80*/  UMOV UR4, URZ ;  /* 0x0000003f00047c82 */ /* 0x000fe20008000000 */
[----:B------:R-:W-:Y:S01]  /*6e90*/  IMAD.U32 R8, RZ, RZ, UR12 ;  /* 0x0000000cff087e24 */ /* 0x000fe2000f8e00ff */
[----:B------:R-:W-:Y:S01]  /*6ea0*/  UISETP.NE.AND.EX UP0, UPT, UR15, URZ, UPT, UP0 ;  /* 0x0000003f0f00728c */ /* 0x000fe2000bf05300 */
[----:B------:R-:W-:Y:S01]  /*6eb0*/  IMAD.U32 R9, RZ, RZ, UR13 ;  /* 0x0000000dff097e24 */ /* 0x000fe2000f8e00ff */
[----:B------:R-:W-:Y:S01]  /*6ec0*/  @UP1 ULDC UR23, c[0x0][0xbec] ;  /* 0x0002fb0000171ab9 */ /* 0x000fe20000000800 */
[----:B---3--:R-:W-:Y:S01]  /*6ed0*/  IMAD R12, R12, 0x80, R176 ;  /* 0x000000800c0c7824 */ /* 0x008fe200078e02b0 */
[----:B------:R-:W-:-:S02]  /*6ee0*/  USEL UR39, UR39, URZ, !UP0 ;  /* 0x0000003f27277287 */ /* 0x000fc4000c000000 */
[----:B------:R0:W5:Y:S01]  /*6ef0*/  @P4 LDG.E R3, desc[UR50][R8.64] ;  /* 0x0000003208034981 */ /* 0x000162000c1e1900 */
[----:B------:R-:W-:Y:S01]  /*6f00*/  USEL UR20, UR42, URZ, UP2 ;  /* 0x0000003f2a147287 */ /* 0x000fe20009000000 */
[----:B------:R-:W-:Y:S01]  /*6f10*/  ULDC.64 UR16, c[0x0][UR21+0x220] ;  /* 0x0000880015107abb */ /* 0x000fe20008000a00 */
[----:B------:R-:W-:Y:S01]  /*6f20*/  USEL UR40, UR40, URZ, !UP0 ;  /* 0x0000003f28287287 */ /* 0x000fe2000c000000 */
[----:B------:R-:W-:Y:S01]  /*6f30*/  ULDC.64 UR18, c[0x0][UR21+0x228] ;  /* 0x00008a0015127abb */ /* 0x000fe20008000a00 */
[----:B------:R-:W-:Y:S01]  /*6f40*/  UIMAD UR17, UR17, UR39, URZ ;  /* 0x00000027111172a4 */ /* 0x000fe2000f8e023f */
[----:B------:R-:W-:Y:S01]  /*6f50*/  @UP1 ULDC UR26, c[0x0][0xbf0] ;  /* 0x0002fc00001a1ab9 */ /* 0x000fe20000000800 */
[----:B0-----:R-:W-:Y:S01]  /*6f60*/  @P1 IMAD.HI.U32 R8, R12, UR23, RZ ;  /* 0x000000170c081c27 */ /* 0x001fe2000f8e00ff */
[----:B------:R-:W-:Y:S01]  /*6f70*/  ULDC.64 UR14, c[0x0][UR21+0x218] ;  /* 0x00008600150e7abb */ /* 0x000fe20008000a00 */
[----:B------:R-:W-:Y:S02]  /*6f80*/  UIMAD.WIDE.U32 UR24, UR18, UR20, URZ ;  /* 0x00000014121872a5 */ /* 0x000fe4000f8e003f */
[----:B------:R-:W-:-:S02]  /*6f90*/  UIMAD.WIDE.U32 UR12, UR14, UR43, URZ ;  /* 0x0000002b0e0c72a5 */ /* 0x000fc4000f8e003f */
[----:B------:R-:W-:Y:S02]  /*6fa0*/  UIMAD UR22, UR15, UR43, URZ ;  /* 0x0000002b0f1672a4 */ /* 0x000fe4000f8e023f */
[----:B------:R-:W-:Y:S02]  /*6fb0*/  UIMAD UR18, UR19, UR20, URZ ;  /* 0x00000014131272a4 */ /* 0x000fe4000f8e023f */
[----:B------:R-:W-:Y:S02]  /*6fc0*/  UIMAD.WIDE.U32 UR14, UR16, UR39, URZ ;  /* 0x00000027100e72a5 */ /* 0x000fe4000f8e003f */
[----:B------:R-:W-:Y:S02]  /*6fd0*/  UIMAD UR17, UR16, UR40, UR17 ;  /* 0x00000028101172a4 */ /* 0x000fe4000f8e0211 */
[----:B------:R-:W-:Y:S02]  /*6fe0*/  UIADD3 UR18, UR25, UR18, URZ ;  /* 0x0000001219127290 */ /* 0x000fe4000fffe03f */
[----:B------:R-:W-:-:S02]  /*6ff0*/  UIADD3 UR22, UR13, UR22, URZ ;  /* 0x000000160d167290 */ /* 0x000fc4000fffe03f */
[----:B------:R-:W-:Y:S02]  /*7000*/  UIADD3 UR17, UR15, UR17, URZ ;  /* 0x000000110f117290 */ /* 0x000fe4000fffe03f */
[----:B------:R-:W-:Y:S01]  /*7010*/  IMAD.U32 R14, RZ, RZ, UR18 ;  /* 0x00000012ff0e7e24 */ /* 0x000fe2000f8e00ff */
[----:B----4-:R-:W-:Y:S01]  /*7020*/  @P0 R2UR UR4, R7 ;  /* 0x00000000070402ca */ /* 0x010fe200000e0000 */
[----:B------:R-:W-:Y:S01]  /*7030*/  IMAD.MOV.U32 R7, RZ, RZ, R12 ;  /* 0x000000ffff077224 */ /* 0x000fe200078e000c */
[----:B------:R-:W-:Y:S01]  /*7040*/  @P1 SHF.R.U32.HI R7, RZ, UR26, R8 ;  /* 0x0000001aff071c19 */ /* 0x000fe20008011608 */
[----:B------:R-:W-:-:S04]  /*7050*/  IMAD.U32 R8, RZ, RZ, UR24 ;  /* 0x00000018ff087e24 */ /* 0x000fc8000f8e00ff */
[----:B------:R-:W-:-:S06]  /*7060*/  IMAD.MOV R11, RZ, RZ, -R7 ;  /* 0x000000ffff0b7224 */ /* 0x000fcc00078e0a07 */
[----:B------:R-:W-:Y:S02]  /*7070*/  UIADD3 UR12, UP0, UP3, UR14, UR12, UR4 ;  /* 0x0000000c0e0c7290 */ /* 0x000fe4000fb1e004 */
[----:B------:R-:W-:Y:S01]  /*7080*/  USHF.R.S32.HI UR16, URZ, 0x1f, UR4 ;  /* 0x0000001f3f107899 */ /* 0x000fe20008011404 */
[----:B------:R-:W-:Y:S01]  /*7090*/  IMAD R11, R11, UR9, R12 ;  /* 0x000000090b0b7c24 */ /* 0x000fe2000f8e020c */
[----:B------:R-:W-:Y:S02]  /*70a0*/  SHF.R.S32.HI R9, RZ, 0x1f, R7 ;  /* 0x0000001fff097819 */ /* 0x000fe40000011407 */
[----:B------:R-:W-:Y:S01]  /*70b0*/  UIADD3.X UR14, UR17, UR22, UR16, UP0, UP3 ;  /* 0x00000016110e7290 */ /* 0x000fe200087e6410 */
[----:B------:R-:W-:Y:S01]  /*70c0*/  IADD3 R8, P2, P3, R7, UR12, R8 ;  /* 0x0000000c07087c10 */ /* 0x000fe2000fb5e008 */
[----:B------:R-:W-:Y:S01]  /*70d0*/  ULDC.64 UR12, c[0x0][UR21+0x210] ;  /* 0x00008400150c7abb */ /* 0x000fe20008000a00 */
[----:B------:R-:W-:Y:S01]  /*70e0*/  SHF.R.S32.HI R7, RZ, 0x1f, R11 ;  /* 0x0000001fff077819 */ /* 0x000fe2000001140b */
[----:B------:R-:W-:-:S02]  /*70f0*/  IMAD R10, R11, UR13, RZ ;  /* 0x0000000d0b0a7c24 */ /* 0x000fc4000f8e02ff */
[----:B------:R-:W-:Y:S01]  /*7100*/  IADD3.X R9, R9, UR14, R14, P2, P3 ;  /* 0x0000000e09097c10 */ /* 0x000fe200097e640e */
[----:B------:R-:W-:Y:S01]  /*7110*/  ULDC.64 UR14, c[0x0][0xba8] ;  /* 0x0002ea00000e7ab9 */ /* 0x000fe20000000a00 */
[----:B------:R-:W-:Y:S01]  /*7120*/  IMAD R7, R7, UR12, R10 ;  /* 0x0000000c07077c24 */ /* 0x000fe2000f8e020a */
[----:B------:R-:W-:Y:S01]  /*7130*/  @!UP2 ULDC UR14, c[0x0][0xb50] ;  /* 0x0002d400000eaab9 */ /* 0x000fe20000000800 */
[----:B------:R-:W-:Y:S01]  /*7140*/  @!UP2 ULDC UR15, c[0x0][0xb54] ;  /* 0x0002d500000faab9 */ /* 0x000fe20000000800 */
[----:B------:R-:W-:-:S04]  /*7150*/  IMAD.WIDE.U32 R8, R11, UR12, R8 ;  /* 0x0000000c0b087c25 */ /* 0x000fc8000f8e0008 */
[----:B------:R-:W-:Y:S01]  /*7160*/  IMAD.IADD R7, R9, 0x1, R7 ;  /* 0x0000000109077824 */ /* 0x000fe200078e0207 */
[----:B------:R-:W-:-:S04]  /*7170*/  LEA R11, P2, R8, UR14, 0x2 ;  /* 0x0000000e080b7c11 */ /* 0x000fc8000f8410ff */
[----:B------:R-:W-:Y:S01]  /*7180*/  LEA.HI.X R7, R8, UR15, R7, 0x2, P2 ;  /* 0x0000000f08077c11 */ /* 0x000fe200090f1407 */
[----:B--2---:R-:W-:Y:S08]  /*7190*/  @P4 BRA `(.L_x_412) ;  /* 0x0000000000104947 */ /* 0x004ff00003800000 */
[----:B------:R-:W-:Y:S05]  /*71a0*/  @!P0 BRA `(.L_x_412) ;  /* 0x00000000000c8947 */ /* 0x000fea0003800000 */
[----:B------:R-:W2:Y:S04]  /*71b0*/  LDG.E R8, desc[UR50][R4.64] ;  /* 0x0000003204087981 */ /* 0x000ea8000c1e1900 */
[----:B-----5:R-:W2:Y:S02]  /*71c0*/  LDG.E R3, desc[UR50][R4.64+0x4] ;  /* 0x0000043204037981 */ /* 0x020ea4000c1e1900 */
[----:B--2---:R-:W-:-:S07]  /*71d0*/  IMAD.IADD R3, R3, 0x1, -R8 ;  /* 0x0000000103037824 */ /* 0x004fce00078e0a08 */
.L_x_412:
[----:B------:R-:W2:Y:S01]  /*71e0*/  LDL R10, [R1+0x28] ;  /* 0x00002800010a7983 */ /* 0x000ea20000100800 */
[----:B------:R-:W-:Y:S01]  /*71f0*/  IMAD.U32 R14, RZ, RZ, UR41 ;  /* 0x00000029ff0e7e24 */ /* 0x000fe2000f8e00ff */
[----:B------:R-:W-:Y:S01]  /*7200*/  LOP3.LUT P0, RZ, R225, 0x3, RZ, 0xc0, !PT ;  /* 0x00000003e1ff7812 */ /* 0x000fe2000780c0ff */
[----:B-----5:R-:W-:Y:S01]  /*7210*/  IMAD R3, R3, UR9, RZ ;  /* 0x0000000903037c24 */ /* 0x020fe2000f8e02ff */
[----:B------:R-:W-:Y:S01]  /*7220*/  SHFL.IDX PT, R4, R11, RZ, 0x1c1f ;  /* 0x001c1fff0b047589 */ /* 0x000fe200000e0000 */
[----:B------:R-:W-:-:S03]  /*7230*/  PLOP3.LUT P3, PT, PT, PT, UP2, 0x80, 0x0 ;  /* 0x000000000000781c */ /* 0x000fc60003f6f028 */
[----:B------:R-:W0:Y:S04]  /*7240*/  SHFL.IDX PT, R5, R7, RZ, 0x1c1f ;  /* 0x001c1fff07057589 */ /* 0x000e2800000e0000 */
[----:B------:R-:W-:Y:S04]  /*7250*/  SHFL.IDX PT, R8, R11, 0x1, 0x1c1f ;  /* 0x003c1f000b087f89 */ /* 0x000fe800000e0000 */
[----:B------:R-:W1:Y:S01]  /*7260*/  SHFL.IDX PT, R9, R7, 0x1, 0x1c1f ;  /* 0x003c1f0007097f89 */ /* 0x000e6200000e0000 */
[----:B--2---:R-:W-:-:S04]  /*7270*/  IMAD R14, R14, 0x80, R10 ;  /* 0x000000800e0e7824 */ /* 0x004fc800078e020a */
[C---:B------:R-:W-:Y:S01]  /*7280*/  VIADD R10, R14.reuse, 0x8 ;  /* 0x000000080e0a7836 */ /* 0x040fe20000000000 */
[----:B------:R-:W-:-:S04]  /*7290*/  ISETP.GE.OR P2, PT, R14, R3, P0 ;  /* 0x000000030e00720c */ /* 0x000fc80000746670 */
[----:B------:R-:W-:-:S09]  /*72a0*/  ISETP.GE.OR P0, PT, R10, R3, P0 ;  /* 0x000000030a00720c */ /* 0x000fd20000706670 */
[----:B0-----:R0:W-:Y:S01]  /*72b0*/  @!P2 ST.E desc[UR50][R4.64], R6 ;  /* 0x000000060400a985 */ /* 0x0011e2000c101932 */
[----:B------:R-:W-:-:S03]  /*72c0*/  ISETP.GE.AND P2, PT, R14, R3, PT ;  /* 0x000000030e00720c */ /* 0x000fc60003f46270 */
[----:B-1----:R0:W-:Y:S01]  /*72d0*/  @!P0 ST.E desc[UR50][R8.64], R0 ;  /* 0x0000000008008985 */ /* 0x0021e2000c101932 */
[----:B------:R-:W-:Y:S01]  /*72e0*/  ISETP.GE.AND P0, PT, R10, R3, PT ;  /* 0x000000030a00720c */ /* 0x000fe20003f06270 */
[----:B------:R-:W-:-:S12]  /*72f0*/  @P3 BRA `(.L_x_413) ;  /* 0x0000001000103947 */ /* 0x000fd80003800000 */
[----:B0-----:R-:W0:Y:S01]  /*7300*/  S2R R0, SR_TID.X ;  /* 0x0000000000007919 */ /* 0x001e220000002100 */
[----:B------:R-:W-:Y:S01]  /*7310*/  ULDC.64 UR14, c[0x0][0xaa0] ;  /* 0x0002a800000e7ab9 */ /* 0x000fe20000000a00 */
[----:B0-----:R-:W-:-:S05]  /*7320*/  VIADD R0, R0, 0xffffff80 ;  /* 0xffffff8000007836 */ /* 0x001fca0000000000 */
[----:B------:R-:W-:-:S04]  /*7330*/  SHF.R.S32.HI R5, RZ, 0x1f, R0 ;  /* 0x0000001fff057819 */ /* 0x000fc80000011400 */
[----:B------:R-:W-:-:S04]  /*7340*/  LEA.HI R5, R5, R0, RZ, 0x3 ;  /* 0x0000000005057211 */ /* 0x000fc800078f18ff */
[----:B------:R-:W-:Y:S02]  /*7350*/  LOP3.LUT R7, R5, 0xfffffff8, RZ, 0xc0, !PT ;  /* 0xfffffff805077812 */ /* 0x000fe400078ec0ff */
[----:B------:R-:W-:Y:S01]  /*7360*/  SHF.R.S32.HI R21, RZ, 0x3, R5 ;  /* 0x00000003ff157819 */ /* 0x000fe20000011405 */
[----:B------:R-:W-:Y:S02]  /*7370*/  IMAD.MOV.U32 R5, RZ, RZ, 0x2 ;  /* 0x00000002ff057424 */ /* 0x000fe400078e00ff */
[----:B------:R-:W-:-:S04]  /*7380*/  IMAD.IADD R20, R0, 0x1, -R7 ;  /* 0x0000000100147824 */ /* 0x000fc800078e0a07 */
[----:B------:R-:W-:-:S04]  /*7390*/  IMAD.SHL.U32 R0, R20, 0x8, RZ ;  /* 0x0000000814007824 */ /* 0x000fc800078e00ff */
[----:B------:R-:W-:-:S04]  /*73a0*/  IMAD R4, R21, 0x40, R0 ;  /* 0x0000004015047824 */ /* 0x000fc800078e0200 */
[----:B------:R-:W-:Y:S01]  /*73b0*/  IMAD.WIDE R4, R4, R5, UR10 ;  /* 0x0000000a04047e25 */ /* 0x000fe2000f8e0205 */
[----:B------:R-:W-:Y:S02]  /*73c0*/  UIMAD UR12, UR16, UR14, URZ ;  /* 0x0000000e100c72a4 */ /* 0x000fe4000f8e023f */
[C---:B------:R-:W-:Y:S02]  /*73d0*/  IADD3 R9, P4, R4.reuse, 0x1000, RZ ;  /* 0x0000100004097810 */ /* 0x040fe40007f9e0ff */
[C---:B------:R-:W-:Y:S02]  /*73e0*/  IADD3 R13, P3, R4.reuse, 0x2000, RZ ;  /* 0x00002000040d7810 */ /* 0x040fe40007f7e0ff */
[----:B------:R-:W-:Y:S01]  /*73f0*/  IADD3 R25, P2, R4, 0x3000, RZ ;  /* 0x0000300004197810 */ /* 0x000fe20007f5e0ff */
[----:B------:R-:W-:Y:S01]  /*7400*/  UIMAD UR12, UR4, UR15, UR12 ;  /* 0x0000000f040c72a4 */ /* 0x000fe2000f8e020c */
[----:B------:R-:W-:Y:S01]  /*7410*/  LOP3.LUT R8, R9, 0x380, RZ, 0xc0, !PT ;  /* 0x0000038009087812 */ /* 0x000fe200078ec0ff */
[----:B------:R-:W-:Y:S01]  /*7420*/  UIMAD.WIDE.U32 UR10, UR4, UR14, URZ ;  /* 0x0000000e040a72a5 */ /* 0x000fe2000f8e003f */
[----:B------:R-:W-:-:S02]  /*7430*/  LOP3.LUT R12, R13, 0x380, RZ, 0xc0, !PT ;  /* 0x000003800d0c7812 */ /* 0x000fc400078ec0ff */
[----:B------:R-:W-:Y:S01]  /*7440*/  LOP3.LUT R24, R25, 0x380, RZ, 0xc0, !PT ;  /* 0x0000038019187812 */ /* 0x000fe200078ec0ff */
[----:B------:R-:W-:Y:S01]  /*7450*/  UIADD3 UR11, UR11, UR12, URZ ;  /* 0x0000000c0b0b7290 */ /* 0x000fe2000fffe03f */
[----:B------:R-:W-:Y:S01]  /*7460*/  SHF.R.U64 R8, R8, 0x3, RZ ;  /* 0x0000000308087819 */ /* 0x000fe200000012ff */
[----:B------:R-:W-:Y:S01]  /*7470*/  IMAD.U32 R77, RZ, RZ, UR41 ;  /* 0x00000029ff4d7e24 */ /* 0x000fe2000f8e00ff */
[----:B------:R-:W-:Y:S01]  /*7480*/  SHF.R.U64 R12, R12, 0x3, RZ ;  /* 0x000000030c0c7819 */ /* 0x000fe200000012ff */
[----:B------:R-:W-:Y:S01]  /*7490*/  ULDC.64 UR12, c[0x0][0xae8] ;  /* 0x0002ba00000c7ab9 */ /* 0x000fe20000000a00 */
[----:B------:R-:W-:Y:S01]  /*74a0*/  SHF.R.U64 R24, R24, 0x3, RZ ;  /* 0x0000000318187819 */ /* 0x000fe200000012ff */
[----:B------:R-:W-:Y:S01]  /*74b0*/  UIMAD.WIDE.U32 UR10, UR43, UR12, UR10 ;  /* 0x0000000c2b0a72a5 */ /* 0x000fe2000f8e000a */
[----:B------:R-:W-:Y:S01]  /*74c0*/  LOP3.LUT R8, R8, R9, RZ, 0x3c, !PT ;  /* 0x0000000908087212 */ /* 0x000fe200078e3cff */
[--C-:B------:R-:W-:Y:S01]  /*74d0*/  IMAD.X R9, RZ, RZ, R5.reuse, P4 ;  /* 0x000000ffff097224 */ /* 0x100fe200020e0605 */
[----:B------:R-:W-:Y:S01]  /*74e0*/  LOP3.LUT R12, R12, R13, RZ, 0x3c, !PT ;  /* 0x0000000d0c0c7212 */ /* 0x000fe200078e3cff */
[----:B------:R-:W-:Y:S01]  /*74f0*/  IMAD.X R13, RZ, RZ, R5, P3 ;  /* 0x000000ffff0d7224 */ /* 0x000fe200018e0605 */
[----:B------:R-:W-:Y:S01]  /*7500*/  LOP3.LUT R24, R24, R25, RZ, 0x3c, !PT ;  /* 0x0000001918187212 */ /* 0x000fe200078e3cff */
[----:B------:R-:W-:Y:S01]  /*7510*/  IMAD R20, R20, 0x20, R21 ;  /* 0x0000002014147824 */ /* 0x000fe200078e0215 */
[C---:B------:R-:W-:Y:S01]  /*7520*/  IADD3 R29, P0, R4.reuse, 0x4000, RZ ;  /* 0x00004000041d7810 */ /* 0x040fe20007f1e0ff */
[----:B------:R-:W-:Y:S01]  /*7530*/  IMAD.X R25, RZ, RZ, R5, P2 ;  /* 0x000000ffff197224 */ /* 0x000fe200010e0605 */
[----:B------:R-:W-:-:S02]  /*7540*/  IADD3 R33, P6, R4, 0x5000, RZ ;  /* 0x0000500004217810 */ /* 0x000fc40007fde0ff */
[C---:B------:R-:W-:Y:S01]  /*7550*/  IADD3 R37, P5, R4.reuse, 0x6000, RZ ;  /* 0x0000600004257810 */ /* 0x040fe20007fbe0ff */
[----:B------:R-:W-:Y:S01]  /*7560*/  USHF.R.S32.HI UR4, URZ, 0x1f, UR39 ;  /* 0x0000001f3f047899 */ /* 0x000fe20008011427 */
[C---:B------:R-:W-:Y:S01]  /*7570*/  IADD3 R41, P4, R4.reuse, 0x7000, RZ ;  /* 0x0000700004297810 */ /* 0x040fe20007f9e0ff */
[----:B------:R-:W-:Y:S01]  /*7580*/  @UP1 ULDC UR14, c[0x0][0xbec] ;  /* 0x0002fb00000e1ab9 */ /* 0x000fe20000000800 */
[C---:B------:R-:W-:Y:S01]  /*7590*/  IADD3 R45, P3, R4.reuse, 0x8000, RZ ;  /* 0x00008000042d7810 */ /* 0x040fe20007f7e0ff */
[----:B------:R-:W-:Y:S01]  /*75a0*/  UIMAD UR11, UR43, UR13, UR11 ;  /* 0x0000000d2b0b72a4 */ /* 0x000fe2000f8e020b */
[----:B------:R-:W-:Y:S01]  /*75b0*/  IADD3 R49, P2, R4, 0x9000, RZ ;  /* 0x0000900004317810 */ /* 0x000fe20007f5e0ff */
[----:B------:R-:W-:Y:S01]  /*75c0*/  IMAD R78, R77, 0x80, R20 ;  /* 0x000000804d4e7824 */ /* 0x000fe200078e0214 */
[----:B------:R-:W-:Y:S01]  /*75d0*/  LOP3.LUT R28, R29, 0x380, RZ, 0xc0, !PT ;  /* 0x000003801d1c7812 */ /* 0x000fe200078ec0ff */
[----:B------:R-:W-:Y:S01]  /*75e0*/  ULDC.64 UR12, c[0x0][0xaf0] ;  /* 0x0002bc00000c7ab9 */ /* 0x000fe20000000a00 */
[----:B------:R-:W-:Y:S01]  /*75f0*/  LOP3.LUT R32, R33, 0x380, RZ, 0xc0, !PT ;  /* 0x0000038021207812 */ /* 0x000fe200078ec0ff */
[----:B------:R-:W-:Y:S01]  /*7600*/  IMAD.U32 R84, RZ, RZ, UR41 ;  /* 0x00000029ff547e24 */ /* 0x000fe2000f8e00ff */
[----:B------:R-:W-:Y:S01]  /*7610*/  LOP3.LUT R36, R37, 0x380, RZ, 0xc0, !PT ;  /* 0x0000038025247812 */ /* 0x000fe200078ec0ff */
[----:B------:R-:W5:Y:S01]  /*7620*/  LD.E.128 R12, desc[UR50][R12.64] ;  /* 0x000000320c0c7980 */ /* 0x000f62000c101d00 */
[----:B------:R-:W-:-:S02]  /*7630*/  LOP3.LUT R40, R41, 0x380, RZ, 0xc0, !PT ;  /* 0x0000038029287812 */ /* 0x000fc400078ec0ff */
[----:B------:R-:W-:Y:S01]  /*7640*/  LOP3.LUT R44, R45, 0x380, RZ, 0xc0, !PT ;  /* 0x000003802d2c7812 */ /* 0x000fe200078ec0ff */
[----:B------:R-:W-:Y:S01]  /*7650*/  UIMAD UR4, UR4, UR12, URZ ;  /* 0x0000000c040472a4 */ /* 0x000fe2000f8e023f */
[----:B------:R-:W-:Y:S01]  /*7660*/  LOP3.LUT R48, R49, 0x380, RZ, 0xc0, !PT ;  /* 0x0000038031307812 */ /* 0x000fe200078ec0ff */
[----:B------:R-:W-:Y:S01]  /*7670*/  @P1 IMAD.HI.U32 R20, R78, UR14, RZ ;  /* 0x0000000e4e141c27 */ /* 0x000fe2000f8e00ff */
[----:B------:R-:W-:Y:S01]  /*7680*/  SHF.R.U64 R28, R28, 0x3, RZ ;  /* 0x000000031c1c7819 */ /* 0x000fe200000012ff */
[----:B------:R-:W-:Y:S01]  /*7690*/  UIMAD.WIDE.U32 UR10, UR39, UR12, UR10 ;  /* 0x0000000c270a72a5 */ /* 0x000fe2000f8e000a */
[----:B------:R-:W-:Y:S01]  /*76a0*/  SHF.R.U64 R32, R32, 0x3, RZ ;  /* 0x0000000320207819 */ /* 0x000fe200000012ff */
[----:B------:R-:W5:Y:S01]  /*76b0*/  LD.E.128 R24, desc[UR50][R24.64] ;  /* 0x0000003218187980 */ /* 0x000f62000c101d00 */
[----:B------:R-:W-:Y:S02]  /*76c0*/  SHF.R.U64 R36, R36, 0x3, RZ ;  /* 0x0000000324247819 */ /* 0x000fe400000012ff */
[----:B------:R-:W-:-:S02]  /*76d0*/  SHF.R.U64 R40, R40, 0x3, RZ ;  /* 0x0000000328287819 */ /* 0x000fc400000012ff */
[----:B------:R-:W-:Y:S01]  /*76e0*/  SHF.R.U64 R44, R44, 0x3, RZ ;  /* 0x000000032c2c7819 */ /* 0x000fe200000012ff */
[----:B------:R-:W-:Y:S01]  /*76f0*/  UIMAD UR4, UR39, UR13, UR4 ;  /* 0x0000000d270472a4 */ /* 0x000fe2000f8e0204 */
[----:B------:R-:W-:Y:S01]  /*7700*/  SHF.R.U64 R48, R48, 0x3, RZ ;  /* 0x0000000330307819 */ /* 0x000fe200000012ff */
[----:B------:R-:W-:Y:S01]  /*7710*/  @UP1 ULDC UR12, c[0x0][0xbf0] ;  /* 0x0002fc00000c1ab9 */ /* 0x000fe20000000800 */
[----:B------:R-:W-:Y:S01]  /*7720*/  IMAD.MOV.U32 R79, RZ, RZ, R78 ;  /* 0x000000ffff4f7224 */ /* 0x000fe200078e004e */
[----:B------:R-:W-:Y:S01]  /*7730*/  LOP3.LUT R28, R28, R29, RZ, 0x3c, !PT ;  /* 0x0000001d1c1c7212 */ /* 0x000fe200078e3cff */
[--C-:B------:R-:W-:Y:S01]  /*7740*/  IMAD.X R29, RZ, RZ, R5.reuse, P0 ;  /* 0x000000ffff1d7224 */ /* 0x100fe200000e0605 */
        /* <DEDUP_REMOVED lines=8> */
[----:B------:R-:W-:Y:S01]  /*77d0*/  @P1 SHF.R.U32.HI R79, RZ, UR12, R20 ;  /* 0x0000000cff4f1c19 */ /* 0x000fe20008011614 */
[----:B------:R-:W-:Y:S01]  /*77e0*/  UIADD3 UR4, UR11, UR4, URZ ;  /* 0x000000040b047290 */ /* 0x000fe2000fffe03f */
[----:B------:R-:W-:Y:S01]  /*77f0*/  LOP3.LUT R48, R48, R49, RZ, 0x3c, !PT ;  /* 0x0000003130307212 */ /* 0x000fe200078e3cff */
[----:B------:R-:W-:Y:S01]  /*7800*/  IMAD.X R49, RZ, RZ, R5, P2 ;  /* 0x000000ffff317224 */ /* 0x000fe200010e0605 */
[C---:B------:R-:W-:Y:S01]  /*7810*/  IADD3 R53, P0, R4.reuse, 0xa000, RZ ;  /* 0x0000a00004357810 */ /* 0x040fe20007f1e0ff */
[----:B------:R-:W-:Y:S01]  /*7820*/  IMAD.U32 R76, RZ, RZ, UR10 ;  /* 0x0000000aff4c7e24 */ /* 0x000fe2000f8e00ff */
[C---:B------:R-:W-:Y:S01]  /*7830*/  IADD3 R57, P6, R4.reuse, 0xb000, RZ ;  /* 0x0000b00004397810 */ /* 0x040fe20007fde0ff */
[----:B------:R-:W-:Y:S01]  /*7840*/  IMAD.U32 R77, RZ, RZ, UR11 ;  /* 0x0000000bff4d7e24 */ /* 0x000fe2000f8e00ff */
[C---:B------:R-:W-:Y:S01]  /*7850*/  IADD3 R61, P5, R4.reuse, 0xc000, RZ ;  /* 0x0000c000043d7810 */ /* 0x040fe20007fbe0ff */
[----:B------:R-:W5:Y:S01]  /*7860*/  LD.E.128 R28, desc[UR50][R28.64] ;  /* 0x000000321c1c7980 */ /* 0x000f62000c101d00 */
[----:B------:R-:W-:-:S02]  /*7870*/  IADD3 R65, P4, R4, 0xd000, RZ ;  /* 0x0000d00004417810 */ /* 0x000fc40007f9e0ff */
[C---:B------:R-:W-:Y:S01]  /*7880*/  IADD3 R69, P3, R4.reuse, 0xe000, RZ ;  /* 0x0000e00004457810 */ /* 0x040fe20007f7e0ff */
[--C-:B------:R-:W-:Y:S01]  /*7890*/  IMAD.MOV R81, RZ, RZ, -R79.reuse ;  /* 0x000000ffff517224 */ /* 0x100fe200078e0a4f */
[----:B------:R-:W-:Y:S01]  /*78a0*/  IADD3 R7, P2, R4, 0xf000, RZ ;  /* 0x0000f00004077810 */ /* 0x000fe20007f5e0ff */
[----:B------:R-:W-:Y:S01]  /*78b0*/  ULDC.64 UR10, c[0x0][0xae0] ;  /* 0x0002b800000a7ab9 */ /* 0x000fe20000000a00 */
[----:B------:R-:W-:Y:S01]  /*78c0*/  SHF.R.S32.HI R20, RZ, 0x1f, R79 ;  /* 0x0000001fff147819 */ /* 0x000fe2000001144f */
[----:B------:R-:W5:Y:S01]  /*78d0*/  LD.E.128 R32, desc[UR50][R32.64] ;  /* 0x0000003220207980 */ /* 0x000f62000c101d00 */
[----:B------:R-:W-:Y:S02]  /*78e0*/  LOP3.LUT R52, R53, 0x380, RZ, 0xc0, !PT ;  /* 0x0000038035347812 */ /* 0x000fe400078ec0ff */
[----:B------:R-:W-:Y:S01]  /*78f0*/  LOP3.LUT R56, R57, 0x380, RZ, 0xc0, !PT ;  /* 0x0000038039387812 */ /* 0x000fe200078ec0ff */
[----:B------:R-:W5:Y:S01]  /*7900*/  LD.E.128 R36, desc[UR50][R36.64] ;  /* 0x0000003224247980 */ /* 0x000f62000c101d00 */
[----:B------:R-:W-:-:S02]  /*7910*/  LOP3.LUT R60, R61, 0x380, RZ, 0xc0, !PT ;  /* 0x000003803d3c7812 */ /* 0x000fc400078ec0ff */
[----:B------:R-:W-:Y:S01]  /*7920*/  LOP3.LUT R64, R65, 0x380, RZ, 0xc0, !PT ;  /* 0x0000038041407812 */ /* 0x000fe200078ec0ff */
[----:B------:R-:W5:Y:S01]  /*7930*/  LD.E.128 R40, desc[UR50][R40.64] ;  /* 0x0000003228287980 */ /* 0x000f62000c101d00 */
[----:B------:R-:W-:Y:S01]  /*7940*/  LOP3.LUT R68, R69, 0x380, RZ, 0xc0, !PT ;  /* 0x0000038045447812 */ /* 0x000fe200078ec0ff */
[----:B------:R-:W-:Y:S01]  /*7950*/  IMAD.U32 R77, RZ, RZ, UR4 ;  /* 0x00000004ff4d7e24 */ /* 0x000fe2000f8e00ff */
[----:B------:R-:W-:Y:S01]  /*7960*/  LOP3.LUT R11, R4, 0x380, RZ, 0xc0, !PT ;  /* 0x00000380040b7812 */ /* 0x000fe200078ec0ff */
[----:B------:R-:W-:Y:S01]  /*7970*/  IMAD R81, R81, UR9, R78 ;  /* 0x0000000951517c24 */ /* 0x000fe2000f8e024e */
[----:B------:R-:W-:Y:S01]  /*7980*/  LOP3.LUT R6, R7, 0x380, RZ, 0xc0, !PT ;  /* 0x0000038007067812 */ /* 0x000fe200078ec0ff */
[----:B------:R-:W-:Y:S01]  /*7990*/  IMAD R20, R20, UR10, RZ ;  /* 0x0000000a14147c24 */ /* 0x000fe2000f8e02ff */
[----:B------:R-:W-:Y:S01]  /*79a0*/  SHF.R.U64 R52, R52, 0x3, RZ ;  /* 0x0000000334347819 */ /* 0x000fe200000012ff */
[----:B------:R-:W-:Y:S01]  /*79b0*/  IMAD.X R73, RZ, RZ, R5, P2 ;  /* 0x000000ffff497224 */ /* 0x000fe200010e0605 */
[----:B------:R-:W-:Y:S01]  /*79c0*/  SHF.R.U64 R56, R56, 0x3, RZ ;  /* 0x0000000338387819 */ /* 0x000fe200000012ff */
[----:B------:R-:W5:Y:S01]  /*79d0*/  LD.E.128 R44, desc[UR50][R44.64] ;  /* 0x000000322c2c7980 */ /* 0x000f62000c101d00 */
[----:B------:R-:W-:-:S02]  /*79e0*/  SHF.R.U64 R60, R60, 0x3, RZ ;  /* 0x000000033c3c7819 */ /* 0x000fc400000012ff */
[----:B------:R-:W-:Y:S01]  /*79f0*/  SHF.R.U64 R64, R64, 0x3, RZ ;  /* 0x0000000340407819 */ /* 0x000fe200000012ff */
[----:B------:R-:W5:Y:S01]  /*7a00*/  LD.E.128 R48, desc[UR50][R48.64] ;  /* 0x0000003230307980 */ /* 0x000f62000c101d00 */
[----:B------:R-:W-:Y:S01]  /*7a10*/  SHF.R.U64 R68, R68, 0x3, RZ ;  /* 0x0000000344447819 */ /* 0x000fe200000012ff */
[----:B------:R-:W-:Y:S01]  /*7a20*/  IMAD.WIDE.U32 R76, R79, UR10, R76 ;  /* 0x0000000a4f4c7c25 */ /* 0x000fe2000f8e004c */
[----:B------:R-:W-:Y:S02]  /*7a30*/  SHF.R.U64 R11, R11, 0x3, RZ ;  /* 0x000000030b0b7819 */ /* 0x000fe400000012ff */
[----:B------:R-:W-:Y:S01]  /*7a40*/  SHF.R.U64 R6, R6, 0x3, RZ ;  /* 0x0000000306067819 */ /* 0x000fe200000012ff */
[----:B------:R-:W-:Y:S01]  /*7a50*/  IMAD R79, R79, UR11, R20 ;  /* 0x0000000b4f4f7c24 */ /* 0x000fe2000f8e0214 */
        /* <DEDUP_REMOVED lines=9> */
[----:B------:R-:W-:Y:S01]  /*7af0*/  IMAD.X R69, RZ, RZ, R5, P3 ;  /* 0x000000ffff457224 */ /* 0x000fe200018e0605 */
[----:B------:R-:W-:Y:S01]  /*7b00*/  SHF.R.S32.HI R20, RZ, 0x1f, R81 ;  /* 0x0000001fff147819 */ /* 0x000fe20000011451 */
[----:B------:R-:W-:Y:S01]  /*7b10*/  ULDC.64 UR10, c[0x0][0xad8] ;  /* 0x0002b600000a7ab9 */ /* 0x000fe20000000a00 */
[----:B------:R-:W-:-:S02]  /*7b20*/  LOP3.LUT R4, R11, R4, RZ, 0x3c, !PT ;  /* 0x000000040b047212 */ /* 0x000fc400078e3cff */
[----:B------:R-:W-:Y:S01]  /*7b30*/  LOP3.LUT R72, R6, R7, RZ, 0x3c, !PT ;  /* 0x0000000706487212 */ /* 0x000fe200078e3cff */
[----:B------:R-:W-:Y:S01]  /*7b40*/  IMAD R20, R20, UR10, RZ ;  /* 0x0000000a14147c24 */ /* 0x000fe2000f8e02ff */
[----:B------:R-:W5:Y:S01]  /*7b50*/  LD.E.128 R8, desc[UR50][R8.64] ;  /* 0x0000003208087980 */ /* 0x000f62000c101d00 */
[----:B------:R-:W-:-:S03]  /*7b60*/  IMAD.IADD R77, R77, 0x1, R79 ;  /* 0x000000014d4d7824 */ /* 0x000fc600078e024f */
[----:B------:R-:W5:Y:S01]  /*7b70*/  LD.E.128 R4, desc[UR50][R4.64] ;  /* 0x0000003204047980 */ /* 0x000f62000c101d00 */
[----:B------:R-:W-:-:S03]  /*7b80*/  IMAD R84, R84, 0x80, R21 ;  /* 0x0000008054547824 */ /* 0x000fc600078e0215 */
[----:B------:R-:W5:Y:S01]  /*7b90*/  LD.E.128 R52, desc[UR50][R52.64] ;  /* 0x0000003234347980 */ /* 0x000f62000c101d00 */
[----:B------:R-:W-:-:S03]  /*7ba0*/  IMAD R79, R81, UR11, R20 ;  /* 0x0000000b514f7c24 */ /* 0x000fc6000f8e0214 */
[----:B------:R-:W5:Y:S01]  /*7bb0*/  LD.E.128 R56, desc[UR50][R56.64] ;  /* 0x0000003238387980 */ /* 0x000f62000c101d00 */
[----:B------:R-:W-:Y:S01]  /*7bc0*/  IMAD.WIDE.U32 R20, R81, UR10, R76 ;  /* 0x0000000a51147c25 */ /* 0x000fe2000f8e004c */
[----:B------:R-:W-:Y:S02]  /*7bd0*/  ULDC.64 UR10, c[0x0][0xa80] ;  /* 0x0002a000000a7ab9 */ /* 0x000fe40000000a00 */
[----:B------:R-:W5:Y:S04]  /*7be0*/  LD.E.128 R60, desc[UR50][R60.64] ;  /* 0x000000323c3c7980 */ /* 0x000f68000c101d00 */
[----:B------:R-:W5:Y:S04]  /*7bf0*/  LD.E.128 R64, desc[UR50][R64.64] ;  /* 0x0000003240407980 */ /* 0x000f68000c101d00 */
[----:B------:R-:W5:Y:S04]  /*7c00*/  LD.E.128 R68, desc[UR50][R68.64] ;  /* 0x0000003244447980 */ /* 0x000f68000c101d00 */
[----:B------:R-:W5:Y:S01]  /*7c10*/  LD.E.128 R72, desc[UR50][R72.64] ;  /* 0x0000003248487980 */ /* 0x000f62000c101d00 */
[----:B------:R-:W-:Y:S01]  /*7c20*/  @!PT LDS RZ, [RZ] ;  /* 0x00000000fffff984 */ /* 0x000fe20000000800 */
[----:B------:R-:W-:Y:S01]  /*7c30*/  @!PT LDS RZ, [RZ] ;  /* 0x00000000fffff984 */ /* 0x000fe20000000800 */
[----:B------:R-:W-:Y:S01]  /*7c40*/  @!PT LDS RZ, [RZ] ;  /* 0x00000000fffff984 */ /* 0x000fe20000000800 */
[----:B------:R-:W-:Y:S01]  /*7c50*/  @!PT LDS RZ, [RZ] ;  /* 0x00000000fffff984 */ /* 0x000fe20000000800 */
[----:B------:R0:W-:Y:S06]  /*7c60*/  MEMBAR.ALL.CTA ;  /* 0x0000000000007992 */ /* 0x0001ec0000008000 */
[----:B0-----:R-:W0:Y:S01]  /*7c70*/  FENCE.VIEW.ASYNC.S ;  /* 0x00000000000073c6 */ /* 0x001e220000000000 */
[----:B------:R-:W-:Y:S01]  /*7c80*/  IMAD.IADD R21, R21, 0x1, R79 ;  /* 0x0000000115157824 */ /* 0x000fe200078e024f */
[----:B------:R-:W-:Y:S01]  /*7c90*/  LEA R82, P2, R20, UR10, 0x1 ;  /* 0x0000000a14527c11 */ /* 0x000fe2000f8408ff */
[----:B------:R-:W-:-:S03]  /*7ca0*/  UIADD3 UR8, UR8, 0x22820, URZ ;  /* 0x0002282008087890 */ /* 0x000fc6000fffe03f */
[----:B------:R-:W-:Y:S02]  /*7cb0*/  LEA.HI.X R83, R20, UR11, R21, 0x1, P2 ;  /* 0x0000000b14537c11 */ /* 0x000fe400090f0c15 */
[C---:B------:R-:W-:Y:S01]  /*7cc0*/  ISETP.GE.AND P2, PT, R84.reuse, R3, PT ;  /* 0x000000035400720c */ /* 0x040fe20003f46270 */
[----:B------:R-:W-:Y:S01]  /*7cd0*/  UPRMT UR8, URZ, 0x654, UR8 ;  /* 0x000006543f087896 */ /* 0x000fe20008000008 */
[C---:B------:R-:W-:Y:S02]  /*7ce0*/  VIADD R76, R84.reuse, 0x20 ;  /* 0x00000020544c7836 */ /* 0x040fe40000000000 */
[----:B------:R-:W-:Y:S02]  /*7cf0*/  VIADD R78, R84, 0x40 ;  /* 0x00000040544e7836 */ /* 0x000fe40000000000 */
[C---:B------:R-:W-:Y:S02]  /*7d00*/  VIADD R86, R0.reuse, 0x40 ;  /* 0x0000004000567836 */ /* 0x040fe40000000000 */
[----:B------:R-:W-:-:S02]  /*7d10*/  VIADD R88, R0, 0x80 ;  /* 0x0000008000587836 */ /* 0x000fc40000000000 */
[----:B------:R-:W-:Y:S01]  /*7d20*/  VIADD R90, R0, 0xc0 ;  /* 0x000000c0005a7836 */ /* 0x000fe20000000000 */
[----:B0-----:R0:W1:Y:S01]  /*7d30*/  SHFL.IDX PT, R85, R82, RZ, 0x181f ;  /* 0x00181fff52557589 */ /* 0x00106200000e0000 */
[----:B------:R-:W-:Y:S03]  /*7d40*/  BSSY B1, `(.L_x_414) ;  /* 0x000001b000017945 */ /* 0x000fe60003800000 */
[----:B------:R0:W2:Y:S01]  /*7d50*/  SHFL.IDX PT, R81, R83, RZ, 0x181f ;  /* 0x00181fff53517589 */ /* 0x0000a200000e0000 */
[----:B------:R-:W-:Y:S01]  /*7d60*/  SYNCS.ARRIVE.TRANS64.RED.A1T0 RZ, [UR8], RZ ;  /* 0x000000ffffff79a7 */ /* 0x000fe20008100408 */
[-C--:B------:R-:W-:Y:S02]  /*7d70*/  ISETP.GE.AND P1, PT, R76, R3.reuse, PT ;  /* 0x000000034c00720c */ /* 0x080fe40003f26270 */
[----:B------:R-:W-:Y:S02]  /*7d80*/  ISETP.GE.AND P0, PT, R78, R3, PT ;  /* 0x000000034e00720c */ /* 0x000fe40003f06270 */
[----:B------:R-:W-:-:S02]  /*7d90*/  SHF.R.S32.HI R92, RZ, 0x1f, R0 ;  /* 0x0000001fff5c7819 */ /* 0x000fc40000011400 */
[----:B------:R-:W-:Y:S02]  /*7da0*/  SHF.R.S32.HI R87, RZ, 0x1f, R86 ;  /* 0x0000001fff577819 */ /* 0x000fe40000011456 */
[----:B------:R-:W-:Y:S02]  /*7db0*/  SHF.R.S32.HI R89, RZ, 0x1f, R88 ;  /* 0x0000001fff597819 */ /* 0x000fe40000011458 */
[----:B------:R-:W-:Y:S01]  /*7dc0*/  SHF.R.S32.HI R91, RZ, 0x1f, R90 ;  /* 0x0000001fff5b7819 */ /* 0x000fe2000001145a */
[----:B0-----:R-:W-:Y:S06]  /*7dd0*/  @P2 BRA `(.L_x_415) ;  /* 0x0000000000442947 */ /* 0x001fec0003800000 */
[----:B------:R-:W-:Y:S02]  /*7de0*/  ULDC UR4, c[0x0][0xac8] ;  /* 0x0002b20000047ab9 */ /* 0x000fe40000000800 */
[----:B------:R-:W-:Y:S02]  /*7df0*/  ISETP.GE.AND P5, PT, R0, UR4, PT ;  /* 0x0000000400007c0c */ /* 0x000fe4000bfa6270 */
[----:B------:R-:W-:Y:S02]  /*7e00*/  ISETP.GE.AND P4, PT, R86, UR4, PT ;  /* 0x0000000456007c0c */ /* 0x000fe4000bf86270 */
[----:B------:R-:W-:Y:S02]  /*7e10*/  ISETP.GE.AND P3, PT, R88, UR4, PT ;  /* 0x0000000458007c0c */ /* 0x000fe4000bf66270 */
[----:B------:R-:W-:-:S07]  /*7e20*/  ISETP.GE.AND P2, PT, R90, UR4, PT ;  /* 0x000000045a007c0c */ /* 0x000fce000bf46270 */
[----:B-1----:R-:W-:-:S04]  /*7e30*/  @!P5 LEA R20, P6, R0, R85, 0x1 ;  /* 0x000000550014d211 */ /* 0x002fc800078c08ff */
[----:B--2---:R-:W-:Y:S02]  /*7e40*/  @!P5 LEA.HI.X R21, R0, R81, R92, 0x1, P6 ;  /* 0x000000510015d211 */ /* 0x004fe400030f0c5c */
[----:B------:R-:W-:-:S03]  /*7e50*/  @!P4 LEA R76, P6, R86, R85, 0x1 ;  /* 0x00000055564cc211 */ /* 0x000fc600078c08ff */
[----:B-----5:R0:W-:Y:S01]  /*7e60*/  @!P5 ST.E.128 desc[UR50][R20.64], R4 ;  /* 0x000000041400d985 */ /* 0x0201e2000c101d32 */
[----:B------:R-:W-:Y:S02]  /*7e70*/  @!P4 LEA.HI.X R77, R86, R81, R87, 0x1, P6 ;  /* 0x00000051564dc211 */ /* 0x000fe400030f0c57 */
[----:B------:R-:W-:-:S03]  /*7e80*/  @!P3 LEA R78, P6, R88, R85, 0x1 ;  /* 0x00000055584eb211 */ /* 0x000fc600078c08ff */
[----:B------:R0:W-:Y:S01]  /*7e90*/  @!P4 ST.E.128 desc[UR50][R76.64], R28 ;  /* 0x0000001c4c00c985 */ /* 0x0001e2000c101d32 */
[----:B------:R-:W-:Y:S02]  /*7ea0*/  @!P3 LEA.HI.X R79, R88, R81, R89, 0x1, P6 ;  /* 0x00000051584fb211 */ /* 0x000fe400030f0c59 */
[----:B------:R-:W-:-:S03]  /*7eb0*/  @!P2 LEA R80, P6, R90, R85, 0x1 ;  /* 0x000000555a50a211 */ /* 0x000fc600078c08ff */
[----:B------:R0:W-:Y:S01]  /*7ec0*/  @!P3 ST.E.128 desc[UR50][R78.64], R44 ;  /* 0x0000002c4e00b985 */ /* 0x0001e2000c101d32 */
[----:B------:R-:W-:-:S05]  /*7ed0*/  @!P2 LEA.HI.X R81, R90, R81, R91, 0x1, P6 ;  /* 0x000000515a51a211 */ /* 0x000fca00030f0c5b */
[----:B------:R0:W-:Y:S04]  /*7ee0*/  @!P2 ST.E.128 desc[UR50][R80.64], R60 ;  /* 0x0000003c5000a985 */ /* 0x0001e8000c101d32 */
.L_x_415:
[----:B------:R-:W-:Y:S05]  /*7ef0*/  BSYNC B1 ;  /* 0x0000000000017941 */ /* 0x000fea0003800000 */
.L_x_414:
[----:B0----5:R0:W3:Y:S01]  /*7f00*/  SHFL.IDX PT, R29, R83, 0x1, 0x181f ;  /* 0x00381f00531d7f89 */ /* 0x0210e200000e0000 */
[----:B------:R-:W-:Y:S03]  /*7f10*/  BSSY B1, `(.L_x_416) ;  /* 0x0000014000017945 */ /* 0x000fe60003800000 */
[----:B------:R0:W4:Y:S01]  /*7f20*/  SHFL.IDX PT, R21, R82, 0x1, 0x181f ;  /* 0x00381f0052157f89 */ /* 0x00012200000e0000 */
[----:B------:R-:W-:Y:S05]  /*7f30*/  @P1 BRA `(.L_x_417) ;  /* 0x0000000000441947 */ /* 0x000fea0003800000 */
[----:B------:R-:W-:Y:S02]  /*7f40*/  ULDC UR4, c[0x0][0xac8] ;  /* 0x0002b20000047ab9 */ /* 0x000fe40000000800 */
[----:B------:R-:W-:Y:S02]  /*7f50*/  ISETP.GE.AND P4, PT, R0, UR4, PT ;  /* 0x0000000400007c0c */ /* 0x000fe4000bf86270 */
[----:B------:R-:W-:Y:S02]  /*7f60*/  ISETP.GE.AND P3, PT, R86, UR4, PT ;  /* 0x0000000456007c0c */ /* 0x000fe4000bf66270 */
[----:B------:R-:W-:Y:S02]  /*7f70*/  ISETP.GE.AND P2, PT, R88, UR4, PT ;  /* 0x0000000458007c0c */ /* 0x000fe4000bf46270 */
[----:B------:R-:W-:-:S07]  /*7f80*/  ISETP.GE.AND P1, PT, R90, UR4, PT ;  /* 0x000000045a007c0c */ /* 0x000fce000bf26270 */
[-C--:B----4-:R-:W-:Y:S02]  /*7f90*/  @!P4 LEA R4, P6, R0, R21.reuse, 0x1 ;  /* 0x000000150004c211 */ /* 0x090fe400078c08ff */
[----:B------:R-:W-:Y:S02]  /*7fa0*/  @!P3 LEA R6, P5, R86, R21, 0x1 ;  /* 0x000000155606b211 */ /* 0x000fe400078a08ff */
[----:B---3--:R-:W-:Y:S02]  /*7fb0*/  @!P4 LEA.HI.X R5, R0, R29, R92, 0x1, P6 ;  /* 0x0000001d0005c211 */ /* 0x008fe400030f0c5c */
[----:B------:R-:W-:Y:S02]  /*7fc0*/  @!P2 LEA R20, P6, R88, R21, 0x1 ;  /* 0x000000155814a211 */ /* 0x000fe400078c08ff */
[----:B------:R-:W-:Y:S01]  /*7fd0*/  @!P3 LEA.HI.X R7, R86, R29, R87, 0x1, P5 ;  /* 0x0000001d5607b211 */ /* 0x000fe200028f0c57 */
[----:B------:R3:W-:Y:S01]  /*7fe0*/  @!P4 ST.E.128 desc[UR50][R4.64], R8 ;  /* 0x000000080400c985 */ /* 0x0007e2000c101d32 */
[----:B------:R-:W-:-:S02]  /*7ff0*/  @!P1 LEA R28, P5, R90, R21, 0x1 ;  /* 0x000000155a1c9211 */ /* 0x000fc400078a08ff */
[-C--:B------:R-:W-:Y:S01]  /*8000*/  @!P2 LEA.HI.X R21, R88, R29.reuse, R89, 0x1, P6 ;  /* 0x0000001d5815a211 */ /* 0x080fe200030f0c59 */
[----:B------:R3:W-:Y:S01]  /*8010*/  @!P3 ST.E.128 desc[UR50][R6.64], R32 ;  /* 0x000000200600b985 */ /* 0x0007e2000c101d32 */
[----:B------:R-:W-:-:S03]  /*8020*/  @!P1 LEA.HI.X R29, R90, R29, R91, 0x1, P5 ;  /* 0x0000001d5a1d9211 */ /* 0x000fc600028f0c5b */
[----:B------:R3:W-:Y:S04]  /*8030*/  @!P2 ST.E.128 desc[UR50][R20.64], R48 ;  /* 0x000000301400a985 */ /* 0x0007e8000c101d32 */
[----:B------:R3:W-:Y:S02]  /*8040*/  @!P1 ST.E.128 desc[UR50][R28.64], R64 ;  /* 0x000000401c009985 */ /* 0x0007e4000c101d32 */
.L_x_417:
[----:B------:R-:W-:Y:S05]  /*8050*/  BSYNC B1 ;  /* 0x0000000000017941 */ /* 0x000fea0003800000 */
.L_x_416:
[----:B---3--:R3:W0:Y:S01]  /*8060*/  SHFL.IDX PT, R11, R83, 0x2, 0x181f ;  /* 0x00581f00530b7f89 */ /* 0x00862200000e0000 */
[----:B------:R-:W-:Y:S03]  /*8070*/  BSSY B1, `(.L_x_418) ;  /* 0x0000014000017945 */ /* 0x000fe60003800000 */
[----:B------:R3:W0:Y:S01]  /*8080*/  SHFL.IDX PT, R7, R82, 0x2, 0x181f ;  /* 0x00581f0052077f89 */ /* 0x00062200000e0000 */
[----:B------:R-:W-:Y:S05]  /*8090*/  @P0 BRA `(.L_x_419) ;  /* 0x0000000000440947 */ /* 0x000fea0003800000 */
[----:B------:R-:W-:Y:S02]  /*80a0*/  ULDC UR4, c[0x0][0xac8] ;  /* 0x0002b20000047ab9 */ /* 0x000fe40000000800 */
[----:B------:R-:W-:Y:S02]  /*80b0*/  ISETP.GE.AND P3, PT, R0, UR4, PT ;  /* 0x0000000400007c0c */ /* 0x000fe4000bf66270 */
[----:B------:R-:W-:Y:S02]  /*80c0*/  ISETP.GE.AND P2, PT, R86, UR4, PT ;  /* 0x0000000456007c0c */ /* 0x000fe4000bf46270 */
[----:B------:R-:W-:Y:S02]  /*80d0*/  ISETP.GE.AND P1, PT, R88, UR4, PT ;  /* 0x0000000458007c0c */ /* 0x000fe4000bf26270 */
[----:B------:R-:W-:-:S07]  /*80e0*/  ISETP.GE.AND P0, PT, R90, UR4, PT ;  /* 0x000000045a007c0c */ /* 0x000fce000bf06270 */
[-C--:B0-----:R-:W-:Y:S02]  /*80f0*/  @!P3 LEA R4, P6, R0, R7.reuse, 0x1 ;  /* 0x000000070004b211 */ /* 0x081fe400078c08ff */
[-C--:B------:R-:W-:Y:S02]  /*8100*/  @!P2 LEA R6, P5, R86, R7.reuse, 0x1 ;  /* 0x000000075606a211 */ /* 0x080fe400078a08ff */
[----:B------:R-:W-:Y:S02]  /*8110*/  @!P1 LEA R8, P4, R88, R7, 0x1 ;  /* 0x0000000758089211 */ /* 0x000fe400078808ff */
[----:B------:R-:W-:Y:S02]  /*8120*/  @!P3 LEA.HI.X R5, R0, R11, R92, 0x1, P6 ;  /* 0x0000000b0005b211 */ /* 0x000fe400030f0c5c */
[----:B------:R-:W-:Y:S02]  /*8130*/  @!P0 LEA R10, P6, R90, R7, 0x1 ;  /* 0x000000075a0a8211 */ /* 0x000fe400078c08ff */
[-C--:B------:R-:W-:Y:S01]  /*8140*/  @!P2 LEA.HI.X R7, R86, R11.reuse, R87, 0x1, P5 ;  /* 0x0000000b5607a211 */ /* 0x080fe200028f0c57 */
[----:B------:R0:W-:Y:S01]  /*8150*/  @!P3 ST.E.128 desc[UR50][R4.64], R12 ;  /* 0x0000000c0400b985 */ /* 0x0001e2000c101d32 */
[----:B------:R-:W-:-:S02]  /*8160*/  @!P1 LEA.HI.X R9, R88, R11, R89, 0x1, P4 ;  /* 0x0000000b58099211 */ /* 0x000fc400020f0c59 */
[----:B------:R-:W-:Y:S01]  /*8170*/  @!P0 LEA.HI.X R11, R90, R11, R91, 0x1, P6 ;  /* 0x0000000b5a0b8211 */ /* 0x000fe200030f0c5b */
[----:B------:R0:W-:Y:S04]  /*8180*/  @!P2 ST.E.128 desc[UR50][R6.64], R36 ;  /* 0x000000240600a985 */ /* 0x0001e8000c101d32 */
[----:B------:R0:W-:Y:S04]  /*8190*/  @!P1 ST.E.128 desc[UR50][R8.64], R52 ;  /* 0x0000003408009985 */ /* 0x0001e8000c101d32 */
[----:B------:R0:W-:Y:S02]  /*81a0*/  @!P0 ST.E.128 desc[UR50][R10.64], R68 ;  /* 0x000000440a008985 */ /* 0x0001e4000c101d32 */
.L_x_419:
[----:B------:R-:W-:Y:S05]  /*81b0*/  BSYNC B1 ;  /* 0x0000000000017941 */ /* 0x000fea0003800000 */
.L_x_418:
[----:B0-----:R-:W-:Y:S01]  /*81c0*/  VIADD R4, R84, 0x60 ;  /* 0x0000006054047836 */ /* 0x001fe20000000000 */
[----:B---3--:R-:W0:Y:S04]  /*81d0*/  SHFL.IDX PT, R83, R83, 0x3, 0x181f ;  /* 0x00781f0053537f89 */ /* 0x008e2800000e0000 */
[----:B------:R-:W-:Y:S01]  /*81e0*/  ISETP.GE.AND P0, PT, R4, R3, PT ;  /* 0x000000030400720c */ /* 0x000fe20003f06270 */
[----:B------:R3:W0:-:S12]  /*81f0*/  SHFL.IDX PT, R11, R82, 0x3, 0x181f ;  /* 0x00781f00520b7f89 */ /* 0x00061800000e0000 */
[----:B---3--:R-:W-:Y:S05]  /*8200*/  @P0 BRA `(.L_x_420) ;  /* 0x0000002400a40947 */ /* 0x008fea0003800000 */
[----:B------:R-:W-:Y:S02]  /*8210*/  ULDC UR4, c[0x0][0xac8] ;  /* 0x0002b20000047ab9 */ /* 0x000fe40000000800 */
[----:B------:R-:W-:Y:S02]  /*8220*/  ISETP.GE.AND P3, PT, R0, UR4, PT ;  /* 0x0000000400007c0c */ /* 0x000fe4000bf66270 */
[----:B------:R-:W-:Y:S02]  /*8230*/  ISETP.GE.AND P4, PT, R86, UR4, PT ;  /* 0x0000000456007c0c */ /* 0x000fe4000bf86270 */
[----:B------:R-:W-:-:S09]  /*8240*/  ISETP.GE.AND P5, PT, R88, UR4, PT ;  /* 0x0000000458007c0c */ /* 0x000fd2000bfa6270 */
[-C--:B0-----:R-:W-:Y:S02]  /*8250*/  @!P3 LEA R4, P0, R0, R11.reuse, 0x1 ;  /* 0x0000000b0004b211 */ /* 0x081fe400078008ff */
[-C--:B------:R-:W-:Y:S02]  /*8260*/  @!P4 LEA R6, P1, R86, R11.reuse, 0x1 ;  /* 0x0000000b5606c211 */ /* 0x080fe400078208ff */
[----:B------:R-:W-:Y:S02]  /*8270*/  @!P5 LEA R8, P2, R88, R11, 0x1 ;  /* 0x0000000b5808d211 */ /* 0x000fe400078408ff */
[-C--:B------:R-:W-:Y:S02]  /*8280*/  @!P3 LEA.HI.X R5, R0, R83.reuse, R92, 0x1, P0 ;  /* 0x000000530005b211 */ /* 0x080fe400000f0c5c */
[-C--:B------:R-:W-:Y:S02]  /*8290*/  @!P4 LEA.HI.X R7, R86, R83.reuse, R87, 0x1, P1 ;  /* 0x000000535607c211 */ /* 0x080fe400008f0c57 */
[----:B------:R-:W-:Y:S01]  /*82a0*/  @!P5 LEA.HI.X R9, R88, R83, R89, 0x1, P2 ;  /* 0x000000535809d211 */ /* 0x000fe200010f0c59 */
[----:B------:R3:W-:Y:S01]  /*82b0*/  @!P3 ST.E.128 desc[UR50][R4.64], R24 ;  /* 0x000000180400b985 */ /* 0x0007e2000c101d32 */
[----:B------:R-:W-:-:S03]  /*82c0*/  ISETP.GE.AND P0, PT, R90, UR4, PT ;  /* 0x000000045a007c0c */ /* 0x000fc6000bf06270 */
[----:B------:R3:W-:Y:S04]  /*82d0*/  @!P4 ST.E.128 desc[UR50][R6.64], R40 ;  /* 0x000000280600c985 */ /* 0x0007e8000c101d32 */
[----:B------:R3:W-:Y:S06]  /*82e0*/  @!P5 ST.E.128 desc[UR50][R8.64], R56 ;  /* 0x000000380800d985 */ /* 0x0007ec000c101d32 */
[----:B------:R-:W-:Y:S05]  /*82f0*/  @P0 BRA `(.L_x_420) ;  /* 0x0000002400680947 */ /* 0x000fea0003800000 */
[----:B---3--:R-:W-:-:S04]  /*8300*/  LEA R4, P0, R90, R11, 0x1 ;  /* 0x0000000b5a047211 */ /* 0x008fc800078008ff */
[----:B------:R-:W-:-:S05]  /*8310*/  LEA.HI.X R5, R90, R83, R91, 0x1, P0 ;  /* 0x000000535a057211 */ /* 0x000fca00000f0c5b */
[----:B------:R0:W-:Y:S01]  /*8320*/  ST.E.128 desc[UR50][R4.64], R72 ;  /* 0x0000004804007985 */ /* 0x0001e2000c101d32 */
[----:B------:R-:W-:Y:S05]  /*8330*/  BRA `(.L_x_420) ;  /* 0x0000002400587947 */ /* 0x000fea0003800000 */
.L_x_413:
[----:B------:R-:W-:Y:S01]  /*8340*/  ULDC.64 UR14, c[0x0][0xb08] ;  /* 0x0002c200000e7ab9 */ /* 0x000fe20000000a00 */
[----:B------:R-:W-:Y:S01]  /*8350*/  IMAD.MOV.U32 R3, RZ, RZ, R12 ;  /* 0x000000ffff037224 */ /* 0x000fe200078e000c */
[----:B------:R-:W-:Y:S01]  /*8360*/  UIMAD UR12, UR16, UR14, URZ ;  /* 0x0000000e100c72a4 */ /* 0x000fe2000f8e023f */
[----:B------:R-:W-:Y:S01]  /*8370*/  BSSY B1, `(.L_x_421) ;  /* 0x00000cd000017945 */ /* 0x000fe20003800000 */
[----:B------:R-:W-:Y:S01]  /*8380*/  UIMAD.WIDE.U32 UR10, UR4, UR14, URZ ;  /* 0x0000000e040a72a5 */ /* 0x000fe2000f8e003f */
[----:B------:R-:W-:Y:S01]  /*8390*/  SHF.R.S32.HI R152, RZ, 0x1f, R23 ;  /* 0x0000001fff987819 */ /* 0x000fe20000011417 */
[----:B------:R-:W-:Y:S01]  /*83a0*/  UIMAD UR12, UR4, UR15, UR12 ;  /* 0x0000000f040c72a4 */ /* 0x000fe2000f8e020c */
[----:B------:R-:W-:Y:S01]  /*83b0*/  SHF.R.S32.HI R153, RZ, 0x1f, R204 ;  /* 0x0000001fff997819 */ /* 0x000fe200000114cc */
[----:B------:R-:W-:Y:S01]  /*83c0*/  USHF.R.S32.HI UR4, URZ, 0x1f, UR39 ;  /* 0x0000001f3f047899 */ /* 0x000fe20008011427 */
[----:B------:R-:W-:Y:S01]  /*83d0*/  SHF.R.S32.HI R154, RZ, 0x1f, R205 ;  /* 0x0000001fff9a7819 */ /* 0x000fe200000114cd */
[----:B------:R-:W-:Y:S01]  /*83e0*/  UIADD3 UR11, UR11, UR12, URZ ;  /* 0x0000000c0b0b7290 */ /* 0x000fe2000fffe03f */
[----:B------:R-:W-:Y:S01]  /*83f0*/  SHF.R.S32.HI R155, RZ, 0x1f, R206 ;  /* 0x0000001fff9b7819 */ /* 0x000fe200000114ce */
[----:B------:R-:W-:Y:S01]  /*8400*/  ULDC.64 UR14, c[0x0][0xb40] ;  /* 0x0002d000000e7ab9 */ /* 0x000fe20000000a00 */
[----:B------:R-:W-:Y:S01]  /*8410*/  ULDC.64 UR12, c[0x0][0xb38] ;  /* 0x0002ce00000c7ab9 */ /* 0x000fe20000000a00 */
[----:B------:R-:W-:Y:S01]  /*8420*/  UIMAD UR4, UR4, UR14, URZ ;  /* 0x0000000e040472a4 */ /* 0x000fe2000f8e023f */
[----:B------:R-:W-:Y:S01]  /*8430*/  SHF.R.S32.HI R156, RZ, 0x1f, R207 ;  /* 0x0000001fff9c7819 */ /* 0x000fe200000114cf */
[----:B------:R-:W-:Y:S01]  /*8440*/  UIMAD.WIDE.U32 UR10, UR43, UR12, UR10 ;  /* 0x0000000c2b0a72a5 */ /* 0x000fe2000f8e000a */
[----:B------:R-:W-:Y:S01]  /*8450*/  SHF.R.S32.HI R157, RZ, 0x1f, R208 ;  /* 0x0000001fff9d7819 */ /* 0x000fe200000114d0 */
[----:B------:R-:W-:Y:S01]  /*8460*/  UIMAD UR4, UR39, UR15, UR4 ;  /* 0x0000000f270472a4 */ /* 0x000fe2000f8e0204 */
[----:B------:R-:W-:Y:S01]  /*8470*/  SHF.R.S32.HI R158, RZ, 0x1f, R209 ;  /* 0x0000001fff9e7819 */ /* 0x000fe200000114d1 */
[----:B------:R-:W-:Y:S01]  /*8480*/  UIMAD UR11, UR43, UR13, UR11 ;  /* 0x0000000d2b0b72a4 */ /* 0x000fe2000f8e020b */
[----:B------:R-:W-:Y:S01]  /*8490*/  SHF.R.S32.HI R159, RZ, 0x1f, R210 ;  /* 0x0000001fff9f7819 */ /* 0x000fe200000114d2 */
[----:B------:R-:W-:Y:S01]  /*84a0*/  @UP1 ULDC UR12, c[0x0][0xbec] ;  /* 0x0002fb00000c1ab9 */ /* 0x000fe20000000800 */
[----:B------:R-:W-:Y:S01]  /*84b0*/  UIADD3 UR8, UR8, 0x22820, URZ ;  /* 0x0002282008087890 */ /* 0x000fe2000fffe03f */
[----:B0-----:R-:W-:Y:S01]  /*84c0*/  @P1 IMAD.HI.U32 R0, R12, UR12, RZ ;  /* 0x0000000c0c001c27 */ /* 0x001fe2000f8e00ff */
[----:B------:R-:W-:Y:S01]  /*84d0*/  UIMAD.WIDE.U32 UR10, UR39, UR14, UR10 ;  /* 0x0000000e270a72a5 */ /* 0x000fe2000f8e000a */
[----:B------:R-:W-:Y:S01]  /*84e0*/  SHF.R.S32.HI R160, RZ, 0x1f, R211 ;  /* 0x0000001fffa07819 */ /* 0x000fe200000114d3 */
[----:B------:R-:W-:Y:S01]  /*84f0*/  ULDC.64 UR12, c[0x0][0xb48] ;  /* 0x0002d200000c7ab9 */ /* 0x000fe20000000a00 */
[----:B------:R-:W-:Y:S01]  /*8500*/  UPRMT UR8, URZ, 0x654, UR8 ;  /* 0x000006543f087896 */ /* 0x000fe20008000008 */
[----:B------:R-:W-:Y:S01]  /*8510*/  SHF.R.S32.HI R161, RZ, 0x1f, R212 ;  /* 0x0000001fffa17819 */ /* 0x000fe200000114d4 */
[----:B------:R-:W-:Y:S01]  /*8520*/  UIADD3 UR11, UR11, UR4, URZ ;  /* 0x000000040b0b7290 */ /* 0x000fe2000fffe03f */
[----:B------:R-:W-:-:S02]  /*8530*/  SHF.R.S32.HI R162, RZ, 0x1f, R213 ;  /* 0x0000001fffa27819 */ /* 0x000fc400000114d5 */
[----:B------:R-:W-:Y:S01]  /*8540*/  @UP1 ULDC UR4, c[0x0][0xbf0] ;  /* 0x0002fc0000041ab9 */ /* 0x000fe20000000800 */
[----:B------:R-:W-:Y:S01]  /*8550*/  UIMAD.WIDE.U32 UR10, UR42, UR12, UR10 ;  /* 0x0000000c2a0a72a5 */ /* 0x000fe2000f8e000a */
[----:B------:R-:W-:Y:S02]  /*8560*/  @P1 SHF.R.U32.HI R3, RZ, UR4, R0 ;  /* 0x00000004ff031c19 */ /* 0x000fe40008011600 */
[----:B------:R-:W-:Y:S01]  /*8570*/  SYNCS.ARRIVE.TRANS64.RED.A1T0 RZ, [UR8], RZ ;  /* 0x000000ffffff79a7 */ /* 0x000fe20008100408 */
[----:B------:R-:W-:Y:S01]  /*8580*/  UIMAD UR42, UR42, UR13, UR11 ;  /* 0x0000000d2a2a72a4 */ /* 0x000fe2000f8e020b */
[--C-:B------:R-:W-:Y:S01]  /*8590*/  SHF.R.S32.HI R0, RZ, 0x1f, R3.reuse ;  /* 0x0000001fff007819 */ /* 0x100fe20000011403 */
[----:B------:R-:W-:Y:S01]  /*85a0*/  IMAD.MOV R7, RZ, RZ, -R3 ;  /* 0x000000ffff077224 */ /* 0x000fe200078e0a03 */
[----:B------:R-:W-:Y:S01]  /*85b0*/  ULDC.64 UR12, c[0x0][0xb30] ;  /* 0x0002cc00000c7ab9 */ /* 0x000fe20000000a00 */
[----:B------:R-:W-:Y:S01]  /*85c0*/  IMAD.U32 R5, RZ, RZ, UR11 ;  /* 0x0000000bff057e24 */ /* 0x000fe2000f8e00ff */
[----:B------:R-:W-:Y:S01]  /*85d0*/  SHF.R.S32.HI R163, RZ, 0x1f, R214 ;  /* 0x0000001fffa37819 */ /* 0x000fe200000114d6 */
[----:B------:R-:W-:Y:S01]  /*85e0*/  IMAD R7, R7, UR9, R12 ;  /* 0x0000000907077c24 */ /* 0x000fe2000f8e020c */
[----:B------:R-:W-:Y:S01]  /*85f0*/  SHF.R.S32.HI R164, RZ, 0x1f, R215 ;  /* 0x0000001fffa47819 */ /* 0x000fe200000114d7 */
[----:B------:R-:W-:Y:S01]  /*8600*/  IMAD R0, R0, UR12, RZ ;  /* 0x0000000c00007c24 */ /* 0x000fe2000f8e02ff */
[----:B------:R-:W-:Y:S01]  /*8610*/  SHF.R.S32.HI R165, RZ, 0x1f, R216 ;  /* 0x0000001fffa57819 */ /* 0x000fe200000114d8 */
[----:B------:R-:W-:Y:S01]  /*8620*/  IMAD.U32 R4, RZ, RZ, UR10 ;  /* 0x0000000aff047e24 */ /* 0x000fe2000f8e00ff */
[----:B------:R-:W-:Y:S01]  /*8630*/  ULDC.64 UR10, c[0x0][0xb28] ;  /* 0x0002ca00000a7ab9 */ /* 0x000fe20000000a00 */
[----:B------:R-:W-:Y:S01]  /*8640*/  IMAD.U32 R5, RZ, RZ, UR42 ;  /* 0x0000002aff057e24 */ /* 0x000fe2000f8e00ff */
[----:B------:R-:W-:Y:S01]  /*8650*/  SHF.R.S32.HI R166, RZ, 0x1f, R217 ;  /* 0x0000001fffa67819 */ /* 0x000fe200000114d9 */
[C---:B------:R-:W-:Y:S01]  /*8660*/  IMAD R9, R3.reuse, UR13, R0 ;  /* 0x0000000d03097c24 */ /* 0x040fe2000f8e0200 */
[----:B------:R-:W-:Y:S01]  /*8670*/  SHF.R.S32.HI R0, RZ, 0x1f, R7 ;  /* 0x0000001fff007819 */ /* 0x000fe20000011407 */
[----:B------:R-:W-:Y:S01]  /*8680*/  IMAD.WIDE.U32 R4, R3, UR12, R4 ;  /* 0x0000000c03047c25 */ /* 0x000fe2000f8e0004 */
[----:B------:R-:W-:-:S02]  /*8690*/  SHF.R.S32.HI R167, RZ, 0x1f, R218 ;  /* 0x0000001fffa77819 */ /* 0x000fc400000114da */
[----:B------:R-:W-:Y:S01]  /*86a0*/  SHF.R.S32.HI R168, RZ, 0x1f, R219 ;  /* 0x0000001fffa87819 */ /* 0x000fe200000114db */
[----:B------:R-:W-:Y:S01]  /*86b0*/  IMAD R0, R0, UR10, RZ ;  /* 0x0000000a00007c24 */ /* 0x000fe2000f8e02ff */
[----:B------:R-:W-:Y:S01]  /*86c0*/  SHF.R.S32.HI R20, RZ, 0x1f, R220 ;  /* 0x0000001fff147819 */ /* 0x000fe200000114dc */
[----:B------:R-:W-:Y:S01]  /*86d0*/  IMAD.IADD R5, R5, 0x1, R9 ;  /* 0x0000000105057824 */ /* 0x000fe200078e0209 */
[----:B------:R-:W-:Y:S01]  /*86e0*/  SHF.R.S32.HI R169, RZ, 0x1f, R221 ;  /* 0x0000001fffa97819 */ /* 0x000fe200000114dd */
[C---:B------:R-:W-:Y:S01]  /*86f0*/  IMAD R3, R7.reuse, UR11, R0 ;  /* 0x0000000b07037c24 */ /* 0x040fe2000f8e0200 */
[----:B------:R-:W-:Y:S01]  /*8700*/  SHF.R.S32.HI R170, RZ, 0x1f, R222 ;  /* 0x0000001fffaa7819 */ /* 0x000fe200000114de */
[----:B------:R-:W-:Y:S01]  /*8710*/  IMAD.WIDE.U32 R4, R7, UR10, R4 ;  /* 0x0000000a07047c25 */ /* 0x000fe2000f8e0004 */
[----:B------:R-:W-:Y:S01]  /*8720*/  ULDC.64 UR10, c[0x0][0xb00] ;  /* 0x0002c000000a7ab9 */ /* 0x000fe20000000a00 */
[----:B------:R-:W-:Y:S02]  /*8730*/  SHF.R.S32.HI R171, RZ, 0x1f, R223 ;  /* 0x0000001fffab7819 */ /* 0x000fe400000114df */
[----:B------:R-:W-:Y:S01]  /*8740*/  IMAD.IADD R3, R5, 0x1, R3 ;  /* 0x0000000105037824 */ /* 0x000fe200078e0203 */
[----:B------:R-:W-:-:S02]  /*8750*/  LEA R0, P1, R4, UR10, 0x2 ;  /* 0x0000000a04007c11 */ /* 0x000fc4000f8210ff */
[----:B------:R-:W-:Y:S02]  /*8760*/  SHF.R.S32.HI R172, RZ, 0x1f, R224 ;  /* 0x0000001fffac7819 */ /* 0x000fe400000114e0 */
[----:B------:R-:W-:Y:S02]  /*8770*/  LEA.HI.X R3, R4, UR11, R3, 0x2, P1 ;  /* 0x0000000b04037c11 */ /* 0x000fe400088f1403 */
[----:B------:R0:W1:Y:S04]  /*8780*/  SHFL.IDX PT, R4, R0, RZ, 0x1c1f ;  /* 0x001c1fff00047589 */ /* 0x00006800000e0000 */
[----:B------:R0:W2:Y:S01]  /*8790*/  SHFL.IDX PT, R5, R3, RZ, 0x1c1f ;  /* 0x001c1fff03057589 */ /* 0x0000a200000e0000 */
[----:B------:R-:W-:Y:S05]  /*87a0*/  @P2 BRA `(.L_x_422) ;  /* 0x0000000800242947 */ /* 0x000fea0003800000 */
[----:B------:R-:W-:Y:S01]  /*87b0*/  ULDC UR4, c[0x0][0xac8] ;  /* 0x0002b20000047ab9 */ /* 0x000fe20000000800 */
[----:B------:R-:W-:Y:S01]  /*87c0*/  VIADD R21, R2, 0xe0 ;  /* 0x000000e002157836 */ /* 0x000fe20000000000 */
[----:B------:R-:W-:Y:S02]  /*87d0*/  ISETP.GE.AND P2, PT, R224, UR4, PT ;  /* 0x00000004e0007c0c */ /* 0x000fe4000bf46270 */
[----:B------:R-:W-:Y:S02]  /*87e0*/  ISETP.GE.AND P3, PT, R2, UR4, PT ;  /* 0x0000000402007c0c */ /* 0x000fe4000bf66270 */
[----:B------:R-:W-:Y:S02]  /*87f0*/  ISETP.GE.AND P1, PT, R223, UR4, PT ;  /* 0x00000004df007c0c */ /* 0x000fe4000bf26270 */
[----:B------:R-:W-:-:S07]  /*8800*/  ISETP.GE.AND P4, PT, R222, UR4, PT ;  /* 0x00000004de007c0c */ /* 0x000fce000bf86270 */
[----:B-1----:R-:W-:Y:S02]  /*8810*/  @!P2 LEA R8, P5, R224, R4, 0x2 ;  /* 0x00000004e008a211 */ /* 0x002fe400078a10ff */
[----:B--2---:R-:W-:Y:S02]  /*8820*/  @!P3 IMAD.WIDE R6, R2, 0x4, R4 ;  /* 0x000000040206b825 */ /* 0x004fe400078e0204 */
[----:B------:R-:W-:-:S03]  /*8830*/  @!P2 LEA.HI.X R9, R224, R5, R172, 0x2, P5 ;  /* 0x00000005e009a211 */ /* 0x000fc600028f14ac */
[----:B------:R1:W-:Y:S01]  /*8840*/  @!P3 ST.E.64 desc[UR50][R6.64], R24 ;  /* 0x000000180600b985 */ /* 0x0003e2000c101b32 */
[----:B------:R-:W-:-:S03]  /*8850*/  ISETP.GE.AND P3, PT, R221, UR4, PT ;  /* 0x00000004dd007c0c */ /* 0x000fc6000bf66270 */
[----:B------:R2:W-:Y:S01]  /*8860*/  @!P2 ST.E.64 desc[UR50][R8.64], R28 ;  /* 0x0000001c0800a985 */ /* 0x0005e2000c101b32 */
[----:B------:R-:W-:Y:S02]  /*8870*/  ISETP.GE.AND P2, PT, R220, UR4, PT ;  /* 0x00000004dc007c0c */ /* 0x000fe4000bf46270 */
[----:B-1----:R-:W-:Y:S01]  /*8880*/  @!P1 LEA R6, P6, R223, R4, 0x2 ;  /* 0x00000004df069211 */ /* 0x002fe200078c10ff */
[----:B------:R-:W-:-:S03]  /*8890*/  VIADD R25, R2, 0xf8 ;  /* 0x000000f802197836 */ /* 0x000fc60000000000 */
[----:B------:R-:W-:Y:S01]  /*88a0*/  @!P1 LEA.HI.X R7, R223, R5, R171, 0x2, P6 ;  /* 0x00000005df079211 */ /* 0x000fe200030f14ab */
[----:B--2---:R-:W-:Y:S01]  /*88b0*/  VIADD R29, R2, 0xf0 ;  /* 0x000000f0021d7836 */ /* 0x004fe20000000000 */
[----:B------:R-:W-:-:S03]  /*88c0*/  @!P4 LEA R8, P5, R222, R4, 0x2 ;  /* 0x00000004de08c211 */ /* 0x000fc600078a10ff */
[----:B------:R1:W-:Y:S01]  /*88d0*/  @!P1 ST.E.64 desc[UR50][R6.64], R32 ;  /* 0x0000002006009985 */ /* 0x0003e2000c101b32 */
[----:B------:R-:W-:Y:S02]  /*88e0*/  @!P4 LEA.HI.X R9, R222, R5, R170, 0x2, P5 ;  /* 0x00000005de09c211 */ /* 0x000fe400028f14aa */
[----:B------:R-:W-:-:S03]  /*88f0*/  ISETP.GE.AND P1, PT, R219, UR4, PT ;  /* 0x00000004db007c0c */ /* 0x000fc6000bf26270 */
[----:B------:R2:W-:Y:S01]  /*8900*/  @!P4 ST.E.64 desc[UR50][R8.64], R36 ;  /* 0x000000240800c985 */ /* 0x0005e2000c101b32 */
[----:B------:R-:W-:Y:S02]  /*8910*/  ISETP.GE.AND P4, PT, R218, UR4, PT ;  /* 0x00000004da007c0c */ /* 0x000fe4000bf86270 */
[----:B-1----:R-:W-:Y:S01]  /*8920*/  @!P3 LEA R6, P6, R221, R4, 0x2 ;  /* 0x00000004dd06b211 */ /* 0x002fe200078c10ff */
[----:B------:R-:W-:-:S03]  /*8930*/  VIADD R33, R2, 0xe8 ;  /* 0x000000e802217836 */ /* 0x000fc60000000000 */
[----:B------:R-:W-:Y:S02]  /*8940*/  @!P3 LEA.HI.X R7, R221, R5, R169, 0x2, P6 ;  /* 0x00000005dd07b211 */ /* 0x000fe400030f14a9 */
[----:B--2---:R-:W-:-:S03]  /*8950*/  @!P2 LEA R8, P5, R220, R4, 0x2 ;  /* 0x00000004dc08a211 */ /* 0x004fc600078a10ff */
[----:B------:R1:W-:Y:S01]  /*8960*/  @!P3 ST.E.64 desc[UR50][R6.64], R40 ;  /* 0x000000280600b985 */ /* 0x0003e2000c101b32 */
[----:B------:R-:W-:Y:S02]  /*8970*/  @!P2 LEA.HI.X R9, R220, R5, R20, 0x2, P5 ;  /* 0x00000005dc09a211 */ /* 0x000fe400028f1414 */
[----:B------:R-:W-:-:S03]  /*8980*/  ISETP.GE.AND P3, PT, R217, UR4, PT ;  /* 0x00000004d9007c0c */ /* 0x000fc6000bf66270 */
[----:B------:R2:W-:Y:S01]  /*8990*/  @!P2 ST.E.64 desc[UR50][R8.64], R44 ;  /* 0x0000002c0800a985 */ /* 0x0005e2000c101b32 */
[----:B------:R-:W-:Y:S02]  /*89a0*/  ISETP.GE.AND P2, PT, R216, UR4, PT ;  /* 0x00000004d8007c0c */ /* 0x000fe4000bf46270 */
[----:B-1----:R-:W-:-:S04]  /*89b0*/  @!P1 LEA R6, P6, R219, R4, 0x2 ;  /* 0x00000004db069211 */ /* 0x002fc800078c10ff */
        /* <DEDUP_REMOVED lines=19> */
[-C--:B------:R-:W-:Y:S02]  /*8af0*/  @!P4 LEA.HI.X R9, R214, R5.reuse, R163, 0x2, P5 ;  /* 0x00000005d609c211 */ /* 0x080fe400028f14a3 */
[----:B------:R-:W-:Y:S02]  /*8b00*/  ISETP.GE.AND P1, PT, R211, UR4, PT ;  /* 0x00000004d3007c0c */ /* 0x000fe4000bf26270 */
[-C--:B------:R-:W-:Y:S01]  /*8b10*/  @!P2 LEA R10, P5, R212, R4.reuse, 0x2 ;  /* 0x00000004d40aa211 */ /* 0x080fe200078a10ff */
[----:B------:R2:W-:Y:S01]  /*8b20*/  @!P4 ST.E.64 desc[UR50][R8.64], R68 ;  /* 0x000000440800c985 */ /* 0x0005e2000c101b32 */
[----:B------:R-:W-:Y:S02]  /*8b30*/  ISETP.GE.AND P4, PT, R210, UR4, PT ;  /* 0x00000004d2007c0c */ /* 0x000fe4000bf86270 */
[----:B------:R-:W-:Y:S02]  /*8b40*/  @!P2 LEA.HI.X R11, R212, R5, R161, 0x2, P5 ;  /* 0x00000005d40ba211 */ /* 0x000fe400028f14a1 */
[----:B-1----:R-:W-:-:S04]  /*8b50*/  @!P3 LEA R6, P6, R213, R4, 0x2 ;  /* 0x00000004d506b211 */ /* 0x002fc800078c10ff */
[----:B------:R-:W-:Y:S02]  /*8b60*/  @!P3 LEA.HI.X R7, R213, R5, R162, 0x2, P6 ;  /* 0x00000005d507b211 */ /* 0x000fe400030f14a2 */
[----:B------:R-:W-:-:S03]  /*8b70*/  @!P1 LEA R12, P6, R211, R4, 0x2 ;  /* 0x00000004d30c9211 */ /* 0x000fc600078c10ff */
[----:B------:R-:W-:Y:S01]  /*8b80*/  @!P4 LEA R14, P5, R210, R4, 0x2 ;  /* 0x00000004d20ec211 */ /* 0x000fe200078a10ff */
[----:B------:R1:W-:Y:S01]  /*8b90*/  @!P3 ST.E.64 desc[UR50][R6.64], R72 ;  /* 0x000000480600b985 */ /* 0x0003e2000c101b32 */
[----:B------:R-:W-:Y:S02]  /*8ba0*/  ISETP.GE.AND P3, PT, R209, UR4, PT ;  /* 0x00000004d1007c0c */ /* 0x000fe4000bf66270 */
[-C--:B------:R-:W-:Y:S01]  /*8bb0*/  @!P1 LEA.HI.X R13, R211, R5.reuse, R160, 0x2, P6 ;  /* 0x00000005d30d9211 */ /* 0x080fe200030f14a0 */
[----:B------:R3:W-:Y:S01]  /*8bc0*/  @!P2 ST.E.64 desc[UR50][R10.64], R76 ;  /* 0x0000004c0a00a985 */ /* 0x0007e2000c101b32 */
[----:B------:R-:W-:Y:S02]  /*8bd0*/  ISETP.GE.AND P2, PT, R208, UR4, PT ;  /* 0x00000004d0007c0c */ /* 0x000fe4000bf46270 */
[----:B------:R-:W-:Y:S01]  /*8be0*/  @!P4 LEA.HI.X R15, R210, R5, R159, 0x2, P5 ;  /* 0x00000005d20fc211 */ /* 0x000fe200028f149f */
[----:B------:R4:W-:Y:S01]  /*8bf0*/  @!P1 ST.E.64 desc[UR50][R12.64], R80 ;  /* 0x000000500c009985 */ /* 0x0009e2000c101b32 */
[----:B------:R-:W-:-:S03]  /*8c00*/  ISETP.GE.AND P1, PT, R207, UR4, PT ;  /* 0x00000004cf007c0c */ /* 0x000fc6000bf26270 */
[----:B------:R5:W-:Y:S01]  /*8c10*/  @!P4 ST.E.64 desc[UR50][R14.64], R84 ;  /* 0x000000540e00c985 */ /* 0x000be2000c101b32 */
[----:B------:R-:W-:Y:S02]  /*8c20*/  ISETP.GE.AND P4, PT, R206, UR4, PT ;  /* 0x00000004ce007c0c */ /* 0x000fe4000bf86270 */
[----:B--2---:R-:W-:-:S03]  /*8c30*/  @!P3 LEA R8, P6, R209, R4, 0x2 ;  /* 0x00000004d108b211 */ /* 0x004fc600078c10ff */
[CC--:B-1----:R-:W-:Y:S02]  /*8c40*/  @!P2 LEA R6, P5, R208.reuse, R4.reuse, 0x2 ;  /* 0x00000004d006a211 */ /* 0x0c2fe400078a10ff */
[-C--:B------:R-:W-:Y:S02]  /*8c50*/  @!P3 LEA.HI.X R9, R209, R5.reuse, R158, 0x2, P6 ;  /* 0x00000005d109b211 */ /* 0x080fe400030f149e */
[-C--:B------:R-:W-:Y:S02]  /*8c60*/  @!P2 LEA.HI.X R7, R208, R5.reuse, R157, 0x2, P5 ;  /* 0x00000005d007a211 */ /* 0x080fe400028f149d */
[----:B---3--:R-:W-:Y:S01]  /*8c70*/  @!P1 LEA R10, P6, R207, R4, 0x2 ;  /* 0x00000004cf0a9211 */ /* 0x008fe200078c10ff */
[----:B------:R1:W-:Y:S01]  /*8c80*/  @!P3 ST.E.64 desc[UR50][R8.64], R88 ;  /* 0x000000580800b985 */ /* 0x0003e2000c101b32 */
[----:B------:R-:W-:Y:S02]  /*8c90*/  ISETP.GE.AND P3, PT, R205, UR4, PT ;  /* 0x00000004cd007c0c */ /* 0x000fe4000bf66270 */
[----:B------:R-:W-:Y:S01]  /*8ca0*/  @!P1 LEA.HI.X R11, R207, R5, R156, 0x2, P6 ;  /* 0x00000005cf0b9211 */ /* 0x000fe200030f149c */
[----:B------:R2:W-:Y:S01]  /*8cb0*/  @!P2 ST.E.64 desc[UR50][R6.64], R92 ;  /* 0x0000005c0600a985 */ /* 0x0005e2000c101b32 */
[----:B------:R-:W-:-:S02]  /*8cc0*/  ISETP.GE.AND P2, PT, R204, UR4, PT ;  /* 0x00000004cc007c0c */ /* 0x000fc4000bf46270 */
[C---:B----4-:R-:W-:Y:S01]  /*8cd0*/  @!P4 LEA R12, P5, R206.reuse, R4, 0x2 ;  /* 0x00000004ce0cc211 */ /* 0x050fe200078a10ff */
[----:B------:R3:W-:Y:S01]  /*8ce0*/  @!P1 ST.E.64 desc[UR50][R10.64], R96 ;  /* 0x000000600a009985 */ /* 0x0007e2000c101b32 */
[----:B------:R-:W-:Y:S02]  /*8cf0*/  ISETP.GE.AND P1, PT, R23, UR4, PT ;  /* 0x0000000417007c0c */ /* 0x000fe4000bf26270 */
[----:B------:R-:W-:-:S03]  /*8d00*/  @!P4 LEA.HI.X R13, R206, R5, R155, 0x2, P5 ;  /* 0x00000005ce0dc211 */ /* 0x000fc600028f149b */
[CC--:B-----5:R-:W-:Y:S02]  /*8d10*/  @!P3 LEA R14, P6, R205.reuse, R4.reuse, 0x2 ;  /* 0x00000004cd0eb211 */ /* 0x0e0fe400078c10ff */
[----:B------:R4:W-:Y:S01]  /*8d20*/  @!P4 ST.E.64 desc[UR50][R12.64], R100 ;  /* 0x000000640c00c985 */ /* 0x0009e2000c101b32 */
[----:B------:R-:W-:Y:S02]  /*8d30*/  ISETP.GE.AND P4, PT, R22, UR4, PT ;  /* 0x0000000416007c0c */ /* 0x000fe4000bf86270 */
[CC--:B-1----:R-:W-:Y:S02]  /*8d40*/  @!P2 LEA R8, P5, R204.reuse, R4.reuse, 0x2 ;  /* 0x00000004cc08a211 */ /* 0x0c2fe400078a10ff */
[-C--:B------:R-:W-:Y:S02]  /*8d50*/  @!P3 LEA.HI.X R15, R205, R5.reuse, R154, 0x2, P6 ;  /* 0x00000005cd0fb211 */ /* 0x080fe400030f149a */
[----:B------:R-:W-:Y:S02]  /*8d60*/  @!P2 LEA.HI.X R9, R204, R5, R153, 0x2, P5 ;  /* 0x00000005cc09a211 */ /* 0x000fe400028f1499 */
[----:B--2---:R-:W-:Y:S01]  /*8d70*/  @!P1 LEA R6, P6, R23, R4, 0x2 ;  /* 0x0000000417069211 */ /* 0x004fe200078c10ff */
[----:B------:R1:W-:Y:S01]  /*8d80*/  @!P3 ST.E.64 desc[UR50][R14.64], R104 ;  /* 0x000000680e00b985 */ /* 0x0003e2000c101b32 */
[----:B------:R-:W-:-:S02]  /*8d90*/  ISETP.GE.AND P3, PT, R19, UR4, PT ;  /* 0x0000000413007c0c */ /* 0x000fc4000bf66270 */
[-C--:B------:R-:W-:Y:S01]  /*8da0*/  @!P1 LEA.HI.X R7, R23, R5.reuse, R152, 0x2, P6 ;  /* 0x0000000517079211 */ /* 0x080fe200030f1498 */
[----:B------:R2:W-:Y:S01]  /*8db0*/  @!P2 ST.E.64 desc[UR50][R8.64], R108 ;  /* 0x0000006c0800a985 */ /* 0x0005e2000c101b32 */
[----:B------:R-:W-:Y:S02]  /*8dc0*/  ISETP.GE.AND P2, PT, R18, UR4, PT ;  /* 0x0000000412007c0c */ /* 0x000fe4000bf46270 */
[C---:B---3--:R-:W-:Y:S01]  /*8dd0*/  @!P4 LEA R10, P5, R22.reuse, R4, 0x2 ;  /* 0x00000004160ac211 */ /* 0x048fe200078a10ff */
[----:B------:R3:W-:Y:S01]  /*8de0*/  @!P1 ST.E.64 desc[UR50][R6.64], R112 ;  /* 0x0000007006009985 */ /* 0x0007e2000c101b32 */
[----:B------:R-:W-:Y:S02]  /*8df0*/  ISETP.GE.AND P1, PT, R17, UR4, PT ;  /* 0x0000000411007c0c */ /* 0x000fe4000bf26270 */
[----:B------:R-:W-:-:S03]  /*8e00*/  @!P4 LEA.HI.X R11, R22, R5, R229, 0x2, P5 ;  /* 0x00000005160bc211 */ /* 0x000fc600028f14e5 */
[CC--:B----4-:R-:W-:Y:S02]  /*8e10*/  @!P3 LEA R12, P6, R19.reuse, R4.reuse, 0x2 ;  /* 0x00000004130cb211 */ /* 0x0d0fe400078c10ff */
[----:B------:R4:W-:Y:S02]  /*8e20*/  @!P4 ST.E.64 desc[UR50][R10.64], R116 ;  /* 0x000000740a00c985 */ /* 0x0009e4000c101b32 */
[CC--:B-1----:R-:W-:Y:S02]  /*8e30*/  @!P2 LEA R14, P4, R18.reuse, R4.reuse, 0x2 ;  /* 0x00000004120ea211 */ /* 0x0c2fe400078810ff */
[-C--:B------:R-:W-:Y:S02]  /*8e40*/  @!P3 LEA.HI.X R13, R19, R5.reuse, R228, 0x2, P6 ;  /* 0x00000005130db211 */ /* 0x080fe400030f14e4 */
[----:B------:R-:W-:Y:S02]  /*8e50*/  @!P2 LEA.HI.X R15, R18, R5, R227, 0x2, P4 ;  /* 0x00000005120fa211 */ /* 0x000fe400020f14e3 */
[----:B------:R-:W-:Y:S01]  /*8e60*/  ISETP.GE.AND P4, PT, R16, UR4, PT ;  /* 0x0000000410007c0c */ /* 0x000fe2000bf86270 */
[----:B------:R1:W-:Y:S01]  /*8e70*/  @!P3 ST.E.64 desc[UR50][R12.64], R120 ;  /* 0x000000780c00b985 */ /* 0x0003e2000c101b32 */
[----:B--2---:R-:W-:-:S02]  /*8e80*/  @!P1 LEA R8, P5, R17, R4, 0x2 ;  /* 0x0000000411089211 */ /* 0x004fc400078a10ff */
[----:B------:R-:W-:Y:S01]  /*8e90*/  ISETP.GE.AND P3, PT, R21, UR4, PT ;  /* 0x0000000415007c0c */ /* 0x000fe2000bf66270 */
[----:B------:R-:W-:Y:S01]  /*8ea0*/  @!P2 ST.E.64 desc[UR50][R14.64], R124 ;  /* 0x0000007c0e00a985 */ /* 0x000fe2000c101b32 */
[----:B------:R-:W-:Y:S02]  /*8eb0*/  @!P1 LEA.HI.X R9, R17, R5, R226, 0x2, P5 ;  /* 0x0000000511099211 */ /* 0x000fe400028f14e2 */
[----:B------:R-:W-:Y:S02]  /*8ec0*/  ISETP.GE.AND P2, PT, R33, UR4, PT ;  /* 0x0000000421007c0c */ /* 0x000fe4000bf46270 */
[----:B---3--:R-:W-:Y:S01]  /*8ed0*/  SHF.R.S32.HI R7, RZ, 0x1f, R16 ;  /* 0x0000001fff077819 */ /* 0x008fe20000011410 */
[----:B------:R2:W-:Y:S01]  /*8ee0*/  @!P1 ST.E.64 desc[UR50][R8.64], R128 ;  /* 0x0000008008009985 */ /* 0x0005e2000c101b32 */
[----:B------:R-:W-:Y:S02]  /*8ef0*/  ISETP.GE.AND P1, PT, R29, UR4, PT ;  /* 0x000000041d007c0c */ /* 0x000fe4000bf26270 */
[----:B------:R-:W-:-:S02]  /*8f00*/  @!P4 LEA R6, P5, R16, R4, 0x2 ;  /* 0x000000041006c211 */ /* 0x000fc400078a10ff */
[----:B----4-:R-:W-:Y:S02]  /*8f10*/  SHF.R.S32.HI R11, RZ, 0x1f, R21 ;  /* 0x0000001fff0b7819 */ /* 0x010fe40000011415 */
[----:B------:R-:W-:Y:S02]  /*8f20*/  @!P3 LEA R10, P6, R21, R4, 0x2 ;  /* 0x00000004150ab211 */ /* 0x000fe400078c10ff */
[-C--:B------:R-:W-:Y:S02]  /*8f30*/  @!P4 LEA.HI.X R7, R16, R5.reuse, R7, 0x2, P5 ;  /* 0x000000051007c211 */ /* 0x080fe400028f1407 */
[----:B------:R-:W-:Y:S02]  /*8f40*/  ISETP.GE.AND P5, PT, R25, UR4, PT ;  /* 0x0000000419007c0c */ /* 0x000fe4000bfa6270 */
[----:B------:R-:W-:Y:S01]  /*8f50*/  @!P3 LEA.HI.X R11, R21, R5, R11, 0x2, P6 ;  /* 0x00000005150bb211 */ /* 0x000fe200030f140b */
[----:B------:R3:W-:Y:S01]  /*8f60*/  @!P4 ST.E.64 desc[UR50][R6.64], R132 ;  /* 0x000000840600c985 */ /* 0x0007e2000c101b32 */
[----:B-1----:R-:W-:-:S02]  /*8f70*/  SHF.R.S32.HI R12, RZ, 0x1f, R33 ;  /* 0x0000001fff0c7819 */ /* 0x002fc40000011421 */
[CC--:B--2---:R-:W-:Y:S01]  /*8f80*/  @!P2 LEA R8, P6, R33.reuse, R4.reuse, 0x2 ;  /* 0x000000042108a211 */ /* 0x0c4fe200078c10ff */
[----:B------:R3:W-:Y:S01]  /*8f90*/  @!P3 ST.E.64 desc[UR50][R10.64], R136 ;  /* 0x000000880a00b985 */ /* 0x0007e2000c101b32 */
[----:B------:R-:W-:Y:S02]  /*8fa0*/  SHF.R.S32.HI R13, RZ, 0x1f, R29 ;  /* 0x0000001fff0d7819 */ /* 0x000fe4000001141d */
[-C--:B------:R-:W-:Y:S02]  /*8fb0*/  @!P2 LEA.HI.X R9, R33, R5.reuse, R12, 0x2, P6 ;  /* 0x000000052109a211 */ /* 0x080fe400030f140c */
[C---:B------:R-:W-:Y:S02]  /*8fc0*/  @!P1 LEA R12, P6, R29.reuse, R4, 0x2 ;  /* 0x000000041d0c9211 */ /* 0x040fe400078c10ff */
[----:B------:R-:W-:Y:S01]  /*8fd0*/  SHF.R.S32.HI R14, RZ, 0x1f, R25 ;  /* 0x0000001fff0e7819 */ /* 0x000fe20000011419 */
[----:B------:R3:W-:Y:S01]  /*8fe0*/  @!P2 ST.E.64 desc[UR50][R8.64], R140 ;  /* 0x0000008c0800a985 */ /* 0x0007e2000c101b32 */
[----:B------:R-:W-:-:S02]  /*8ff0*/  @!P1 LEA.HI.X R13, R29, R5, R13, 0x2, P6 ;  /* 0x000000051d0d9211 */ /* 0x000fc400030f140d */
[----:B------:R-:W-:-:S03]  /*9000*/  @!P5 LEA R4, P6, R25, R4, 0x2 ;  /* 0x000000041904d211 */ /* 0x000fc600078c10ff */
[----:B------:R3:W-:Y:S01]  /*9010*/  @!P1 ST.E.64 desc[UR50][R12.64], R144 ;  /* 0x000000900c009985 */ /* 0x0007e2000c101b32 */
[----:B------:R-:W-:-:S05]  /*9020*/  @!P5 LEA.HI.X R5, R25, R5, R14, 0x2, P6 ;  /* 0x000000051905d211 */ /* 0x000fca00030f140e */
[----:B------:R3:W-:Y:S04]  /*9030*/  @!P5 ST.E.64 desc[UR50][R4.64], R148 ;  /* 0x000000940400d985 */ /* 0x0007e8000c101b32 */
.L_x_422:
[----:B------:R-:W-:Y:S05]  /*9040*/  BSYNC B1 ;  /* 0x0000000000017941 */ /* 0x000fea0003800000 */
.L_x_421:
[----:B--23--:R2:W3:Y:S04]  /*9050*/  SHFL.IDX PT, R5, R3, 0x1, 0x1c1f ;  /* 0x003c1f0003057f89 */ /* 0x00c4e800000e0000 */
[----:B-1----:R2:W1:Y:S01]  /*9060*/  SHFL.IDX PT, R4, R0, 0x1, 0x1c1f ;  /* 0x003c1f0000047f89 */ /* 0x00246200000e0000 */
[----:B------:R-:W-:Y:S05]  /*9070*/  @P0 BRA `(.L_x_420) ;  /* 0x0000001800080947 */ /* 0x000fea0003800000 */
[----:B------:R-:W-:Y:S01]  /*9080*/  ULDC UR4, c[0x0][0xac8] ;  /* 0x0002b20000047ab9 */ /* 0x000fe20000000800 */
[----:B------:R-:W-:Y:S01]  /*9090*/  VIADD R25, R2, 0xe0 ;  /* 0x000000e002197836 */ /* 0x000fe20000000000 */
[----:B------:R-:W-:Y:S01]  /*90a0*/  ISETP.GE.AND P5, PT, R224, UR4, PT ;  /* 0x00000004e0007c0c */ /* 0x000fe2000bfa6270 */
[C---:B0-2---:R-:W-:Y:S01]  /*90b0*/  VIADD R3, R2.reuse, 0xe8 ;  /* 0x000000e802037836 */ /* 0x045fe20000000000 */
[----:B------:R-:W-:Y:S02]  /*90c0*/  ISETP.GE.AND P4, PT, R2, UR4, PT ;  /* 0x0000000402007c0c */ /* 0x000fe4000bf86270 */
[----:B------:R-:W-:Y:S02]  /*90d0*/  ISETP.GE.AND P2, PT, R223, UR4, PT ;  /* 0x00000004df007c0c */ /* 0x000fe4000bf46270 */
[----:B------:R-:W-:Y:S02]  /*90e0*/  ISETP.GE.AND P1, PT, R222, UR4, PT ;  /* 0x00000004de007c0c */ /* 0x000fe4000bf26270 */
[----:B------:R-:W-:-:S02]  /*90f0*/  ISETP.GE.AND P0, PT, R221, UR4, PT ;  /* 0x00000004dd007c0c */ /* 0x000fc4000bf06270 */
[----:B------:R-:W-:-:S03]  /*9100*/  SHF.R.S32.HI R0, RZ, 0x1f, R25 ;  /* 0x0000001fff007819 */ /* 0x000fc60000011419 */
[-C--:B-1----:R-:W-:Y:S02]  /*9110*/  @!P5 LEA R8, P3, R224, R4.reuse, 0x2 ;  /* 0x00000004e008d211 */ /* 0x082fe400078610ff */
[----:B---3--:R-:W-:Y:S02]  /*9120*/  @!P4 IMAD.WIDE R6, R2, 0x4, R4 ;  /* 0x000000040206c825 */ /* 0x008fe400078e0204 */
[-C--:B------:R-:W-:Y:S02]  /*9130*/  @!P5 LEA.HI.X R9, R224, R5.reuse, R172, 0x2, P3 ;  /* 0x00000005e009d211 */ /* 0x080fe400018f14ac */
[CC--:B------:R-:W-:Y:S01]  /*9140*/  @!P2 LEA R10, P6, R223.reuse, R4.reuse, 0x2 ;  /* 0x00000004df0aa211 */ /* 0x0c0fe200078c10ff */
[----:B------:R0:W-:Y:S01]  /*9150*/  @!P4 ST.E.64 desc[UR50][R6.64], R26 ;  /* 0x0000001a0600c985 */ /* 0x0001e2000c101b32 */
[----:B------:R-:W-:Y:S02]  /*9160*/  ISETP.GE.AND P3, PT, R220, UR4, PT ;  /* 0x00000004dc007c0c */ /* 0x000fe4000bf66270 */
[----:B------:R-:W-:Y:S01]  /*9170*/  @!P2 LEA.HI.X R11, R223, R5, R171, 0x2, P6 ;  /* 0x00000005df0ba211 */ /* 0x000fe200030f14ab */
[----:B------:R1:W-:Y:S01]  /*9180*/  @!P5 ST.E.64 desc[UR50][R8.64], R30 ;  /* 0x0000001e0800d985 */ /* 0x0003e2000c101b32 */
[----:B------:R-:W-:-:S02]  /*9190*/  @!P1 LEA R12, P5, R222, R4, 0x2 ;  /* 0x00000004de0c9211 */ /* 0x000fc400078a10ff */
[----:B------:R-:W-:Y:S01]  /*91a0*/  ISETP.GE.AND P4, PT, R219, UR4, PT ;  /* 0x00000004db007c0c */ /* 0x000fe2000bf86270 */
[----:B------:R2:W-:Y:S01]  /*91b0*/  @!P2 ST.E.64 desc[UR50][R10.64], R34 ;  /* 0x000000220a00a985 */ /* 0x0005e2000c101b32 */
[CC--:B------:R-:W-:Y:S02]  /*91c0*/  @!P0 LEA R14, P6, R221.reuse, R4.reuse, 0x2 ;  /* 0x00000004dd0e8211 */ /* 0x0c0fe400078c10ff */
[-C--:B------:R-:W-:Y:S02]  /*91d0*/  @!P1 LEA.HI.X R13, R222, R5.reuse, R170, 0x2, P5 ;  /* 0x00000005de0d9211 */ /* 0x080fe400028f14aa */
[----:B------:R-:W-:Y:S02]  /*91e0*/  ISETP.GE.AND P5, PT, R218, UR4, PT ;  /* 0x00000004da007c0c */ /* 0x000fe4000bfa6270 */
[----:B------:R-:W-:Y:S01]  /*91f0*/  @!P0 LEA.HI.X R15, R221, R5, R169, 0x2, P6 ;  /* 0x00000005dd0f8211 */ /* 0x000fe200030f14a9 */
[----:B------:R3:W-:Y:S01]  /*9200*/  @!P1 ST.E.64 desc[UR50][R12.64], R38 ;  /* 0x000000260c009985 */ /* 0x0007e2000c101b32 */
[----:B0-----:R-:W-:-:S02]  /*9210*/  @!P3 LEA R6, P6, R220, R4, 0x2 ;  /* 0x00000004dc06b211 */ /* 0x001fc400078c10ff */
[----:B------:R-:W-:Y:S01]  /*9220*/  ISETP.GE.AND P1, PT, R216, UR4, PT ;  /* 0x00000004d8007c0c */ /* 0x000fe2000bf26270 */
[----:B------:R0:W-:Y:S01]  /*9230*/  @!P0 ST.E.64 desc[UR50][R14.64], R42 ;  /* 0x0000002a0e008985 */ /* 0x0001e2000c101b32 */
[----:B------:R-:W-:Y:S02]  /*9240*/  ISETP.GE.AND P0, PT, R217, UR4, PT ;  /* 0x00000004d9007c0c */ /* 0x000fe4000bf06270 */
[CC--:B-1----:R-:W-:Y:S02]  /*9250*/  @!P4 LEA R8, P2, R219.reuse, R4.reuse, 0x2 ;  /* 0x00000004db08c211 */ /* 0x0c2fe400078410ff */
[-C--:B------:R-:W-:Y:S02]  /*9260*/  @!P3 LEA.HI.X R7, R220, R5.reuse, R20, 0x2, P6 ;  /* 0x00000005dc07b211 */ /* 0x080fe400030f1414 */
[----:B------:R-:W-:Y:S02]  /*9270*/  @!P5 LEA R20, P6, R218, R4, 0x2 ;  /* 0x00000004da14d211 */ /* 0x000fe400078c10ff */
[----:B------:R-:W-:Y:S01]  /*9280*/  @!P4 LEA.HI.X R9, R219, R5, R168, 0x2, P2 ;  /* 0x00000005db09c211 */ /* 0x000fe200010f14a8 */
[----:B------:R1:W-:Y:S01]  /*9290*/  @!P3 ST.E.64 desc[UR50][R6.64], R46 ;  /* 0x0000002e0600b985 */ /* 0x0003e2000c101b32 */
[----:B------:R-:W-:-:S02]  /*92a0*/  ISETP.GE.AND P2, PT, R215, UR4, PT ;  /* 0x00000004d7007c0c */ /* 0x000fc4000bf46270 */
[-C--:B------:R-:W-:Y:S01]  /*92b0*/  @!P5 LEA.HI.X R21, R218, R5.reuse, R167, 0x2, P6 ;  /* 0x00000005da15d211 */ /* 0x080fe200030f14a7 */
[----:B------:R4:W-:Y:S01]  /*92c0*/  @!P4 ST.E.64 desc[UR50][R8.64], R50 ;  /* 0x000000320800c985 */ /* 0x0009e2000c101b32 */
[CC--:B--2---:R-:W-:Y:S02]  /*92d0*/  @!P0 LEA R10, P4, R217.reuse, R4.reuse, 0x2 ;  /* 0x00000004d90a8211 */ /* 0x0c4fe400078810ff */
[----:B------:R-:W-:Y:S01]  /*92e0*/  ISETP.GE.AND P3, PT, R214, UR4, PT ;  /* 0x00000004d6007c0c */ /* 0x000fe2000bf66270 */
[----:B------:R2:W-:Y:S01]  /*92f0*/  @!P5 ST.E.64 desc[UR50][R20.64], R54 ;  /* 0x000000361400d985 */ /* 0x0005e2000c101b32 */
[----:B---3--:R-:W-:Y:S02]  /*9300*/  @!P1 LEA R12, P5, R216, R4, 0x2 ;  /* 0x00000004d80c9211 */ /* 0x008fe400078a10ff */
[----:B------:R-:W-:Y:S02]  /*9310*/  @!P0 LEA.HI.X R11, R217, R5, R166, 0x2, P4 ;  /* 0x00000005d90b8211 */ /* 0x000fe400020f14a6 */
[----:B------:R-:W-:-:S02]  /*9320*/  ISETP.GE.AND P4, PT, R213, UR4, PT ;  /* 0x00000004d5007c0c */ /* 0x000fc4000bf86270 */
[-C--:B------:R-:W-:Y:S01]  /*9330*/  @!P1 LEA.HI.X R13, R216, R5.reuse, R165, 0x2, P5 ;  /* 0x00000005d80d9211 */ /* 0x080fe200028f14a5 */
[----:B------:R-:W-:Y:S01]  /*9340*/  @!P0 ST.E.64 desc[UR50][R10.64], R58 ;  /* 0x0000003a0a008985 */ /* 0x000fe2000c101b32 */
[----:B------:R-:W-:Y:S02]  /*9350*/  ISETP.GE.AND P5, PT, R212, UR4, PT ;  /* 0x00000004d4007c0c */ /* 0x000fe4000bfa6270 */
[CC--:B0-----:R-:W-:Y:S01]  /*9360*/  @!P2 LEA R14, P6, R215.reuse, R4.reuse, 0x2 ;  /* 0x00000004d70ea211 */ /* 0x0c1fe200078c10ff */
[----:B------:R0:W-:Y:S01]  /*9370*/  @!P1 ST.E.64 desc[UR50][R12.64], R62 ;  /* 0x0000003e0c009985 */ /* 0x0001e2000c101b32 */
[----:B------:R-:W-:Y:S02]  /*9380*/  ISETP.GE.AND P1, PT, R210, UR4, PT ;  /* 0x00000004d2007c0c */ /* 0x000fe4000bf26270 */
[----:B------:R-:W-:Y:S02]  /*9390*/  @!P2 LEA.HI.X R15, R215, R5, R164, 0x2, P6 ;  /* 0x00000005d70fa211 */ /* 0x000fe400030f14a4 */
[----:B-1----:R-:W-:-:S02]  /*93a0*/  @!P3 LEA R6, P6, R214, R4, 0x2 ;  /* 0x00000004d606b211 */ /* 0x002fc400078c10ff */
[----:B------:R-:W-:Y:S01]  /*93b0*/  ISETP.GE.AND P0, PT, R211, UR4, PT ;  /* 0x00000004d3007c0c */ /* 0x000fe2000bf06270 */
[----:B------:R1:W-:Y:S01]  /*93c0*/  @!P2 ST.E.64 desc[UR50][R14.64], R66 ;  /* 0x000000420e00a985 */ /* 0x0003e2000c101b32 */
[CC--:B----4-:R-:W-:Y:S02]  /*93d0*/  @!P4 LEA R8, P2, R213.reuse, R4.reuse, 0x2 ;  /* 0x00000004d508c211 */ /* 0x0d0fe400078410ff */
[-C--:B------:R-:W-:Y:S02]  /*93e0*/  @!P3 LEA.HI.X R7, R214, R5.reuse, R163, 0x2, P6 ;  /* 0x00000005d607b211 */ /* 0x080fe400030f14a3 */
[----:B--2---:R-:W-:Y:S02]  /*93f0*/  @!P5 LEA R20, P6, R212, R4, 0x2 ;  /* 0x00000004d414d211 */ /* 0x004fe400078c10ff */
[----:B------:R-:W-:Y:S01]  /*9400*/  @!P4 LEA.HI.X R9, R213, R5, R162, 0x2, P2 ;  /* 0x00000005d509c211 */ /* 0x000fe200010f14a2 */
[----:B------:R-:W-:Y:S01]  /*9410*/  @!P3 ST.E.64 desc[UR50][R6.64], R70 ;  /* 0x000000460600b985 */ /* 0x000fe2000c101b32 */
[----:B------:R-:W-:-:S02]  /*9420*/  ISETP.GE.AND P2, PT, R209, UR4, PT ;  /* 0x00000004d1007c0c */ /* 0x000fc4000bf46270 */
[-C--:B------:R-:W-:Y:S01]  /*9430*/  @!P5 LEA.HI.X R21, R212, R5.reuse, R161, 0x2, P6 ;  /* 0x00000005d415d211 */ /* 0x080fe200030f14a1 */
[----:B------:R2:W-:Y:S01]  /*9440*/  @!P4 ST.E.64 desc[UR50][R8.64], R74 ;  /* 0x0000004a0800c985 */ /* 0x0005e2000c101b32 */
[-C--:B0-----:R-:W-:Y:S02]  /*9450*/  @!P1 LEA R12, P3, R210, R4.reuse, 0x2 ;  /* 0x00000004d20c9211 */ /* 0x081fe400078610ff */
[----:B------:R-:W-:Y:S01]  /*9460*/  @!P0 LEA R10, P6, R211, R4, 0x2 ;  /* 0x00000004d30a8211 */ /* 0x000fe200078c10ff */
[----:B------:R0:W-:Y:S01]  /*9470*/  @!P5 ST.E.64 desc[UR50][R20.64], R78 ;  /* 0x0000004e1400d985 */ /* 0x0001e2000c101b32 */
[----:B------:R-:W-:Y:S02]  /*9480*/  ISETP.GE.AND P5, PT, R208, UR4, PT ;  /* 0x00000004d0007c0c */ /* 0x000fe4000bfa6270 */
[----:B------:R-:W-:Y:S02]  /*9490*/  ISETP.GE.AND P4, PT, R207, UR4, PT ;  /* 0x00000004cf007c0c */ /* 0x000fe4000bf86270 */
[----:B------:R-:W-:-:S02]  /*94a0*/  @!P1 LEA.HI.X R13, R210, R5, R159, 0x2, P3 ;  /* 0x00000005d20d9211 */ /* 0x000fc400018f149f */
[----:B------:R-:W-:Y:S02]  /*94b0*/  ISETP.GE.AND P3, PT, R206, UR4, PT ;  /* 0x00000004ce007c0c */ /* 0x000fe4000bf66270 */
[-C--:B------:R-:W-:Y:S02]  /*94c0*/  @!P0 LEA.HI.X R11, R211, R5.reuse, R160, 0x2, P6 ;  /* 0x00000005d30b8211 */ /* 0x080fe400030f14a0 */
[CC--:B-1----:R-:W-:Y:S02]  /*94d0*/  @!P2 LEA R14, P6, R209.reuse, R4.reuse, 0x2 ;  /* 0x00000004d10ea211 */ /* 0x0c2fe400078c10ff */
[----:B------:R-:W-:Y:S01]  /*94e0*/  SHF.R.S32.HI R27, RZ, 0x1f, R16 ;  /* 0x0000001fff1b7819 */ /* 0x000fe20000011410 */
[----:B------:R1:W-:Y:S01]  /*94f0*/  @!P0 ST.E.64 desc[UR50][R10.64], R82 ;  /* 0x000000520a008985 */ /* 0x0003e2000c101b32 */
[----:B------:R-:W-:Y:S02]  /*9500*/  @!P2 LEA.HI.X R15, R209, R5, R158, 0x2, P6 ;  /* 0x00000005d10fa211 */ /* 0x000fe400030f149e */
[-C--:B--2---:R-:W-:Y:S01]  /*9510*/  @!P4 LEA R8, P0, R207, R4.reuse, 0x2 ;  /* 0x00000004cf08c211 */ /* 0x084fe200078010ff */
[----:B------:R2:W-:Y:S01]  /*9520*/  @!P1 ST.E.64 desc[UR50][R12.64], R86 ;  /* 0x000000560c009985 */ /* 0x0005e2000c101b32 */
[----:B------:R-:W-:-:S02]  /*9530*/  @!P5 LEA R6, P1, R208, R4, 0x2 ;  /* 0x00000004d006d211 */ /* 0x000fc400078210ff */
[----:B0-----:R-:W-:Y:S01]  /*9540*/  @!P3 LEA R20, P6, R206, R4, 0x2 ;  /* 0x00000004ce14b211 */ /* 0x001fe200078c10ff */
[----:B------:R0:W-:Y:S01]  /*9550*/  @!P2 ST.E.64 desc[UR50][R14.64], R90 ;  /* 0x0000005a0e00a985 */ /* 0x0001e2000c101b32 */
[----:B------:R-:W-:Y:S02]  /*9560*/  ISETP.GE.AND P2, PT, R205, UR4, PT ;  /* 0x00000004cd007c0c */ /* 0x000fe4000bf46270 */
[-C--:B------:R-:W-:Y:S02]  /*9570*/  @!P5 LEA.HI.X R7, R208, R5.reuse, R157, 0x2, P1 ;  /* 0x00000005d007d211 */ /* 0x080fe400008f149d */
[----:B------:R-:W-:Y:S02]  /*9580*/  ISETP.GE.AND P1, PT, R204, UR4, PT ;  /* 0x00000004cc007c0c */ /* 0x000fe4000bf26270 */
[-C--:B------:R-:W-:Y:S01]  /*9590*/  @!P4 LEA.HI.X R9, R207, R5.reuse, R156, 0x2, P0 ;  /* 0x00000005cf09c211 */ /* 0x080fe200000f149c */
[----:B------:R-:W-:Y:S01]  /*95a0*/  @!P5 ST.E.64 desc[UR50][R6.64], R94 ;  /* 0x0000005e0600d985 */ /* 0x000fe2000c101b32 */
[----:B------:R-:W-:-:S02]  /*95b0*/  @!P3 LEA.HI.X R21, R206, R5, R155, 0x2, P6 ;  /* 0x00000005ce15b211 */ /* 0x000fc400030f149b */
[----:B------:R-:W-:Y:S01]  /*95c0*/  ISETP.GE.AND P0, PT, R23, UR4, PT ;  /* 0x0000000417007c0c */ /* 0x000fe2000bf06270 */
[----:B------:R3:W-:Y:S01]  /*95d0*/  @!P4 ST.E.64 desc[UR50][R8.64], R98 ;  /* 0x000000620800c985 */ /* 0x0007e2000c101b32 */
[----:B------:R-:W-:Y:S02]  /*95e0*/  ISETP.GE.AND P4, PT, R19, UR4, PT ;  /* 0x0000000413007c0c */ /* 0x000fe4000bf86270 */
[CC--:B-1----:R-:W-:Y:S01]  /*95f0*/  @!P2 LEA R10, P6, R205.reuse, R4.reuse, 0x2 ;  /* 0x00000004cd0aa211 */ /* 0x0c2fe200078c10ff */
[----:B------:R1:W-:Y:S01]  /*9600*/  @!P3 ST.E.64 desc[UR50][R20.64], R102 ;  /* 0x000000661400b985 */ /* 0x0003e2000c101b32 */
[----:B------:R-:W-:Y:S02]  /*9610*/  ISETP.GE.AND P3, PT, R22, UR4, PT ;  /* 0x0000000416007c0c */ /* 0x000fe4000bf66270 */
[----:B--2---:R-:W-:Y:S02]  /*9620*/  @!P1 LEA R12, P5, R204, R4, 0x2 ;  /* 0x00000004cc0c9211 */ /* 0x004fe400078a10ff */
[----:B------:R-:W-:-:S02]  /*9630*/  @!P2 LEA.HI.X R11, R205, R5, R154, 0x2, P6 ;  /* 0x00000005cd0ba211 */ /* 0x000fc400030f149a */
[-C--:B------:R-:W-:Y:S02]  /*9640*/  @!P1 LEA.HI.X R13, R204, R5.reuse, R153, 0x2, P5 ;  /* 0x00000005cc0d9211 */ /* 0x080fe400028f1499 */
[-C--:B0-----:R-:W-:Y:S01]  /*9650*/  @!P0 LEA R14, P6, R23, R4.reuse, 0x2 ;  /* 0x00000004170e8211 */ /* 0x081fe200078c10ff */
[----:B------:R0:W-:Y:S01]  /*9660*/  @!P2 ST.E.64 desc[UR50][R10.64], R106 ;  /* 0x0000006a0a00a985 */ /* 0x0001e2000c101b32 */
[-C--:B---3--:R-:W-:Y:S02]  /*9670*/  @!P4 LEA R8, P5, R19, R4.reuse, 0x2 ;  /* 0x000000041308c211 */ /* 0x088fe400078a10ff */
[-C--:B------:R-:W-:Y:S01]  /*9680*/  @!P0 LEA.HI.X R15, R23, R5.reuse, R152, 0x2, P6 ;  /* 0x00000005170f8211 */ /* 0x080fe200030f1498 */
[----:B------:R2:W-:Y:S01]  /*9690*/  @!P1 ST.E.64 desc[UR50][R12.64], R110 ;  /* 0x0000006e0c009985 */ /* 0x0005e2000c101b32 */
[----:B------:R-:W-:Y:S01]  /*96a0*/  @!P3 LEA R6, P1, R22, R4, 0x2 ;  /* 0x000000041606b211 */ /* 0x000fe200078210ff */
[----:B-1----:R-:W-:Y:S01]  /*96b0*/  VIADD R21, R2, 0xf0 ;  /* 0x000000f002157836 */ /* 0x002fe20000000000 */
[----:B------:R-:W-:Y:S01]  /*96c0*/  ISETP.GE.AND P2, PT, R18, UR4, PT ;  /* 0x0000000412007c0c */ /* 0x000fe2000bf46270 */
[----:B------:R1:W-:Y:S01]  /*96d0*/  @!P0 ST.E.64 desc[UR50][R14.64], R114 ;  /* 0x000000720e008985 */ /* 0x0003e2000c101b32 */
[----:B------:R-:W-:-:S02]  /*96e0*/  @!P3 LEA.HI.X R7, R22, R5, R229, 0x2, P1 ;  /* 0x000000051607b211 */ /* 0x000fc400008f14e5 */
[----:B------:R-:W-:Y:S02]  /*96f0*/  ISETP.GE.AND P1, PT, R17, UR4, PT ;  /* 0x0000000411007c0c */ /* 0x000fe4000bf26270 */
[----:B------:R-:W-:Y:S01]  /*9700*/  @!P4 LEA.HI.X R9, R19, R5, R228, 0x2, P5 ;  /* 0x000000051309c211 */ /* 0x000fe200028f14e4 */
[----:B------:R3:W-:Y:S01]  /*9710*/  @!P3 ST.E.64 desc[UR50][R6.64], R118 ;  /* 0x000000760600b985 */ /* 0x0007e2000c101b32 */
[----:B------:R-:W-:Y:S02]  /*9720*/  ISETP.GE.AND P0, PT, R16, UR4, PT ;  /* 0x0000000410007c0c */ /* 0x000fe4000bf06270 */
[----:B------:R-:W-:Y:S01]  /*9730*/  ISETP.GE.AND P3, PT, R3, UR4, PT ;  /* 0x0000000403007c0c */ /* 0x000fe2000bf66270 */
[----:B------:R4:W-:Y:S01]  /*9740*/  @!P4 ST.E.64 desc[UR50][R8.64], R122 ;  /* 0x0000007a0800c985 */ /* 0x0009e2000c101b32 */
[----:B------:R-:W-:Y:S02]  /*9750*/  ISETP.GE.AND P4, PT, R25, UR4, PT ;  /* 0x0000000419007c0c */ /* 0x000fe4000bf86270 */
[----:B0-----:R-:W-:-:S03]  /*9760*/  @!P2 LEA R10, P5, R18, R4, 0x2 ;  /* 0x00000004120aa211 */ /* 0x001fc600078a10ff */
[CC--:B--2---:R-:W-:Y:S02]  /*9770*/  @!P1 LEA R12, P6, R17.reuse, R4.reuse, 0x2 ;  /* 0x00000004110c9211 */ /* 0x0c4fe400078c10ff */
[-C--:B------:R-:W-:Y:S02]  /*9780*/  @!P2 LEA.HI.X R11, R18, R5.reuse, R227, 0x2, P5 ;  /* 0x00000005120ba211 */ /* 0x080fe400028f14e3 */
[CC--:B-1----:R-:W-:Y:S02]  /*9790*/  @!P0 LEA R14, P5, R16.reuse, R4.reuse, 0x2 ;  /* 0x00000004100e8211 */ /* 0x0c2fe400078a10ff */
[-C--:B------:R-:W-:Y:S01]  /*97a0*/  @!P1 LEA.HI.X R13, R17, R5.reuse, R226, 0x2, P6 ;  /* 0x00000005110d9211 */ /* 0x080fe200030f14e2 */
[----:B------:R0:W-:Y:S01]  /*97b0*/  @!P2 ST.E.64 desc[UR50][R10.64], R126 ;  /* 0x0000007e0a00a985 */ /* 0x0001e2000c101b32 */
[----:B------:R-:W-:Y:S02]  /*97c0*/  ISETP.GE.AND P6, PT, R21, UR4, PT ;  /* 0x0000000415007c0c */ /* 0x000fe4000bfc6270 */
[----:B------:R-:W-:Y:S01]  /*97d0*/  @!P0 LEA.HI.X R15, R16, R5, R27, 0x2, P5 ;  /* 0x00000005100f8211 */ /* 0x000fe200028f141b */
[----:B------:R0:W-:Y:S01]  /*97e0*/  @!P1 ST.E.64 desc[UR50][R12.64], R130 ;  /* 0x000000820c009985 */ /* 0x0001e2000c101b32 */
[----:B---3--:R-:W-:-:S03]  /*97f0*/  @!P4 LEA R6, P5, R25, R4, 0x2 ;  /* 0x000000041906c211 */ /* 0x008fc600078a10ff */
[----:B------:R0:W-:Y:S01]  /*9800*/  @!P0 ST.E.64 desc[UR50][R14.64], R134 ;  /* 0x000000860e008985 */ /* 0x0001e2000c101b32 */
[-C--:B------:R-:W-:Y:S02]  /*9810*/  @!P4 LEA.HI.X R7, R25, R5.reuse, R0, 0x2, P5 ;  /* 0x000000051907c211 */ /* 0x080fe400028f1400 */
[----:B------:R-:W-:Y:S02]  /*9820*/  SHF.R.S32.HI R0, RZ, 0x1f, R3 ;  /* 0x0000001fff007819 */ /* 0x000fe40000011403 */
[C---:B----4-:R-:W-:Y:S01]  /*9830*/  @!P3 LEA R8, P5, R3.reuse, R4, 0x2 ;  /* 0x000000040308b211 */ /* 0x050fe200078a10ff */
[----:B------:R0:W-:Y:S03]  /*9840*/  @!P4 ST.E.64 desc[UR50][R6.64], R138 ;  /* 0x0000008a0600c985 */ /* 0x0001e6000c101b32 */
[----:B------:R-:W-:Y:S01]  /*9850*/  @!P3 LEA.HI.X R9, R3, R5, R0, 0x2, P5 ;  /* 0x000000050309b211 */ /* 0x000fe200028f1400 */
[----:B------:R-:W-:Y:S01]  /*9860*/  VIADD R3, R2, 0xf8 ;  /* 0x000000f802037836 */ /* 0x000fe20000000000 */
[----:B------:R-:W-:-:S02]  /*9870*/  SHF.R.S32.HI R0, RZ, 0x1f, R21 ;  /* 0x0000001fff007819 */ /* 0x000fc40000011415 */
[----:B------:R-:W-:Y:S01]  /*9880*/  @!P6 LEA R20, P5, R21, R4, 0x2 ;  /* 0x000000041514e211 */ /* 0x000fe200078a10ff */
[----:B------:R0:W-:Y:S01]  /*9890*/  @!P3 ST.E.64 desc[UR50][R8.64], R142 ;  /* 0x0000008e0800b985 */ /* 0x0001e2000c101b32 */
[----:B------:R-:W-:Y:S02]  /*98a0*/  ISETP.GE.AND P0, PT, R3, UR4, PT ;  /* 0x0000000403007c0c */ /* 0x000fe4000bf06270 */
[----:B------:R-:W-:-:S05]  /*98b0*/  @!P6 LEA.HI.X R21, R21, R5, R0, 0x2, P5 ;  /* 0x000000051515e211 */ /* 0x000fca00028f1400 */
[----:B------:R0:W-:Y:S06]  /*98c0*/  @!P6 ST.E.64 desc[UR50][R20.64], R146 ;  /* 0x000000921400e985 */ /* 0x0001ec000c101b32 */
[----:B------:R-:W-:Y:S05]  /*98d0*/  @P0 BRA `(.L_x_420) ;  /* 0x0000000c00f00947 */ /* 0x000fea0003800000 */
[----:B------:R-:W-:Y:S02]  /*98e0*/  LEA R4, P0, R3, R4, 0x2 ;  /* 0x0000000403047211 */ /* 0x000fe400078010ff */
[----:B------:R-:W-:-:S04]  /*98f0*/  SHF.R.S32.HI R0, RZ, 0x1f, R3 ;  /* 0x0000001fff007819 */ /* 0x000fc80000011403 */
[----:B------:R-:W-:-:S05]  /*9900*/  LEA.HI.X R5, R3, R5, R0, 0x2, P0 ;  /* 0x0000000503057211 */ /* 0x000fca00000f1400 */
[----:B------:R1:W-:Y:S01]  /*9910*/  ST.E.64 desc[UR50][R4.64], R150 ;  /* 0x0000009604007985 */ /* 0x0003e2000c101b32 */
[----:B------:R-:W-:Y:S05]  /*9920*/  BRA `(.L_x_420) ;  /* 0x0000000c00dc7947 */ /* 0x000fea0003800000 */
.L_x_411:
[----:B------:R-:W-:Y:S02]  /*9930*/  ULDC.64 UR8, c[0x0][0xc00] ;  /* 0x0003000000087ab9 */ /* 0x000fe40000000a00 */
[----:B------:R-:W-:-:S04]  /*9940*/  UISETP.NE.U32.AND UP0, UPT, UR8, URZ, UPT ;  /* 0x0000003f0800728c */ /* 0x000fc8000bf05070 */
[----:B------:R-:W-:-:S03]  /*9950*/  UISETP.NE.AND.EX UP0, UPT, UR9, URZ, UPT, UP0 ;  /* 0x0000003f0900728c */ /* 0x000fc6000bf05300 */
[----:B------:R-:W-:Y:S02]  /*9960*/  ULDC.64 UR8, c[0x0][0xc00] ;  /* 0x0003000000087ab9 */ /* 0x000fe40000000a00 */
[----:B------:R-:W-:Y:S01]  /*9970*/  UIMAD.WIDE UR8, UR39, 0x4, UR8 ;  /* 0x00000004270878a5 */ /* 0x000fe2000f8e0208 */
[----:B------:R-:W-:-:S05]  /*9980*/  PLOP3.LUT P1, PT, PT, PT, UP0, 0x80, 0x0 ;  /* 0x000000000000781c */ /* 0x000fca0003f2f008 */
[----:B------:R-:W-:Y:S02]  /*9990*/  IMAD.U32 R4, RZ, RZ, UR8 ;  /* 0x00000008ff047e24 */ /* 0x000fe4000f8e00ff */
[----:B------:R-:W-:Y:S01]  /*99a0*/  IMAD.U32 R5, RZ, RZ, UR9 ;  /* 0x00000009ff057e24 */ /* 0x000fe2000f8e00ff */
[----:B------:R-:W-:Y:S02]  /*99b0*/  ULDC.64 UR8, c[0x0][0xc08] ;  /* 0x0003020000087ab9 */ /* 0x000fe40000000a00 */
[----:B------:R-:W-:-:S03]  /*99c0*/  UISETP.NE.U32.AND UP1, UPT, UR8, URZ, UPT ;  /* 0x0000003f0800728c */ /* 0x000fc6000bf25070 */
[----:B------:R-:W2:Y:S01]  /*99d0*/  @P1 LDG.E R8, desc[UR50][R4.64] ;  /* 0x0000003204081981 */ /* 0x000ea2000c1e1900 */
[----:B------:R-:W-:Y:S01]  /*99e0*/  UISETP.NE.AND.EX UP1, UPT, UR9, URZ, UPT, UP1 ;  /* 0x0000003f0900728c */ /* 0x000fe2000bf25310 */
[----:B------:R-:W-:Y:S02]  /*99f0*/  ULDC UR4, c[0x0][0xa88] ;  /* 0x0002a20000047ab9 */ /* 0x000fe40000000800 */
[----:B------:R-:W-:-:S03]  /*9a00*/  IMAD.U32 R0, RZ, RZ, UR4 ;  /* 0x00000004ff007e24 */ /* 0x000fc6000f8e00ff */
[----:B------:R-:W-:-:S05]  /*9a10*/  PLOP3.LUT P2, PT, PT, PT, UP1, 0x80, 0x0 ;  /* 0x000000000000781c */ /* 0x000fca0003f4f018 */
[----:B------:R-:W-:Y:S02]  /*9a20*/  @UP1 ULDC.64 UR8, c[0x0][0xc08] ;  /* 0x0003020000081ab9 */ /* 0x000fe40000000a00 */
[----:B------:R-:W-:-:S06]  /*9a30*/  @UP1 UIMAD.WIDE UR8, UR39, 0x4, UR8 ;  /* 0x00000004270818a5 */ /* 0x000fcc000f8e0208 */
[----:B------:R-:W-:Y:S02]  /*9a40*/  IMAD.U32 R6, RZ, RZ, UR8 ;  /* 0x00000008ff067e24 */ /* 0x000fe4000f8e00ff */
[----:B------:R-:W-:-:S05]  /*9a50*/  IMAD.U32 R7, RZ, RZ, UR9 ;  /* 0x00000009ff077e24 */ /* 0x000fca000f8e00ff */
[----:B------:R0:W5:Y:S01]  /*9a60*/  @P2 LDG.E R0, desc[UR50][R6.64] ;  /* 0x0000003206002981 */ /* 0x000162000c1e1900 */
[----:B------:R-:W-:Y:S01]  /*9a70*/  UMOV UR4, URZ ;  /* 0x0000003f00047c82 */ /* 0x000fe20008000000 */
[----:B------:R-:W-:Y:S01]  /*9a80*/  UISETP.NE.AND UP1, UPT, UR44, URZ, UPT ;  /* 0x0000003f2c00728c */ /* 0x000fe2000bf25270 */
[----:B------:R-:W1:Y:S10]  /*9a90*/  S2R R3, SR_TID.X ;  /* 0x0000000000037919 */ /* 0x000e740000002100 */
[----:B------:R-:W-:Y:S01]  /*9aa0*/  @!UP1 ULDC UR44, c[0x0][0xad4] ;  /* 0x0002b500002c9ab9 */ /* 0x000fe20000000800 */
[----:B--2---:R-:W-:Y:S01]  /*9ab0*/  @P1 R2UR UR4, R8 ;  /* 0x00000000080412ca */ /* 0x004fe200000e0000 */
[----:B-1----:R-:W-:-:S05]  /*9ac0*/  VIADD R8, R3, 0xffffff80 ;  /* 0xffffff8003087836 */ /* 0x002fca0000000000 */
[----:B------:R-:W-:-:S07]  /*9ad0*/  ISETP.GT.AND P0, PT, R8, 0x7f, PT ;  /* 0x0000007f0800780c */ /* 0x000fce0003f04270 */
[----:B------:R-:W-:Y:S01]  /*9ae0*/  USHF.R.S32.HI UR19, URZ, 0x1f, UR4 ;  /* 0x0000001f3f137899 */ /* 0x000fe20008011404 */
[----:B0-----:R-:W-:Y:S11]  /*9af0*/  @P2 BRA `(.L_x_423) ;  /* 0x0000000000102947 */ /* 0x001ff60003800000 */
[----:B------:R-:W-:Y:S05]  /*9b00*/  @!P1 BRA `(.L_x_423) ;  /* 0x00000000000c9947 */ /* 0x000fea0003800000 */
[----:B------:R-:W2:Y:S04]  /*9b10*/  LDG.E R3, desc[UR50][R4.64] ;  /* 0x0000003204037981 */ /* 0x000ea8000c1e1900 */
[----:B-----5:R-:W2:Y:S02]  /*9b20*/  LDG.E R0, desc[UR50][R4.64+0x4] ;  /* 0x0000043204007981 */ /* 0x020ea4000c1e1900 */
[----:B--2---:R-:W-:-:S07]  /*9b30*/  IMAD.IADD R0, R0, 0x1, -R3 ;  /* 0x0000000100007824 */ /* 0x004fce00078e0a03 */
.L_x_423:
[----:B------:R-:W-:Y:S01]  /*9b40*/  USEL UR39, UR39, URZ, !UP0 ;  /* 0x0000003f27277287 */ /* 0x000fe2000c000000 */
[----:B------:R-:W-:Y:S01]  /*9b50*/  BSSY B1, `(.L_x_424) ;  /* 0x0000039000017945 */ /* 0x000fe20003800000 */
[----:B------:R-:W-:-:S03]  /*9b60*/  USEL UR40, UR40, URZ, !UP0 ;  /* 0x0000003f28287287 */ /* 0x000fc6000c000000 */
[----:B------:R-:W-:Y:S09]  /*9b70*/  @P0 BRA `(.L_x_425) ;  /* 0x0000000000d80947 */ /* 0x000ff20003800000 */
[----:B------:R-:W0:Y:S01]  /*9b80*/  S2R R3, SR_TID.X ;  /* 0x0000000000037919 */ /* 0x000e220000002100 */
[----:B------:R-:W1:Y:S01]  /*9b90*/  LDC R9, c[0x0][0xbe8] ;  /* 0x0002fa00ff097b82 */ /* 0x000e620000000800 */
[----:B------:R-:W-:-:S04]  /*9ba0*/  IMAD.U32 R4, RZ, RZ, UR41 ;  /* 0x00000029ff047e24 */ /* 0x000fc8000f8e00ff */
[----:B0-----:R-:W-:Y:S02]  /*9bb0*/  IMAD R3, R4, 0x80, R3 ;  /* 0x0000008004037824 */ /* 0x001fe400078e0203 */
[----:B-1---5:R-:W-:Y:S02]  /*9bc0*/  IMAD R4, R0, R9, RZ ;  /* 0x0000000900047224 */ /* 0x022fe400078e02ff */
[----:B------:R-:W-:-:S05]  /*9bd0*/  VIADD R6, R3, 0xffffff80 ;  /* 0xffffff8003067836 */ /* 0x000fca0000000000 */
[----:B------:R-:W-:-:S13]  /*9be0*/  ISETP.GE.AND P0, PT, R6, R4, PT ;  /* 0x000000040600720c */ /* 0x000fda0003f06270 */
[----:B------:R-:W-:Y:S05]  /*9bf0*/  @P0 BRA `(.L_x_425) ;  /* 0x0000000000b80947 */ /* 0x000fea0003800000 */
[----:B------:R-:W-:Y:S01]  /*9c00*/  ISETP.NE.AND P0, PT, R9, 0x1, PT ;  /* 0x000000010900780c */ /* 0x000fe20003f05270 */
[----:B------:R-:W-:Y:S01]  /*9c10*/  UISETP.GT.AND UP0, UPT, UR44, 0x1, UPT ;  /* 0x000000012c00788c */ /* 0x000fe2000bf04270 */
[----:B------:R-:W-:-:S03]  /*9c20*/  UMOV UR17, 0x9b8 ;  /* 0x000009b800117882 */ /* 0x000fc60000000000 */
[----:B------:R-:W-:Y:S02]  /*9c30*/  USEL UR17, UR17, 0x978, UP0 ;  /* 0x0000097811117887 */ /* 0x000fe40008000000 */
[----:B------:R-:W-:-:S06]  /*9c40*/  USEL UR16, UR42, URZ, UP0 ;  /* 0x0000003f2a107287 */ /* 0x000fcc0008000000 */
[----:B------:R-:W0:Y:S04]  /*9c50*/  @P0 LDC R3, c[0x0][0xbec] ;  /* 0x0002fb00ff030b82 */ /* 0x000e280000000800 */
[----:B------:R-:W-:Y:S01]  /*9c60*/  ULDC.64 UR8, c[0x0][UR17+0x218] ;  /* 0x0000860011087abb */ /* 0x000fe20008000a00 */
[----:B------:R-:W-:Y:S01]  /*9c70*/  ULDC.64 UR12, c[0x0][UR17+0x220] ;  /* 0x00008800110c7abb */ /* 0x000fe20008000a00 */
[----:B------:R-:W-:Y:S01]  /*9c80*/  ULDC.64 UR14, c[0x0][UR17+0x228] ;  /* 0x00008a00110e7abb */ /* 0x000fe20008000a00 */
[----:B------:R-:W-:Y:S01]  /*9c90*/  UIMAD.WIDE.U32 UR10, UR8, UR43, URZ ;  /* 0x0000002b080a72a5 */ /* 0x000fe2000f8e003f */
[----:B------:R-:W1:Y:S01]  /*9ca0*/  @P0 LDC R5, c[0x0][0xbf0] ;  /* 0x0002fc00ff050b82 */ /* 0x000e620000000800 */
[----:B------:R-:W-:Y:S02]  /*9cb0*/  UIMAD UR18, UR9, UR43, URZ ;  /* 0x0000002b091272a4 */ /* 0x000fe4000f8e023f */
[----:B------:R-:W-:-:S02]  /*9cc0*/  UIMAD UR13, UR13, UR39, URZ ;  /* 0x000000270d0d72a4 */ /* 0x000fc4000f8e023f */
[----:B------:R-:W-:Y:S02]  /*9cd0*/  UIMAD.WIDE.U32 UR20, UR14, UR16, URZ ;  /* 0x000000100e1472a5 */ /* 0x000fe4000f8e003f */
[----:B------:R-:W-:Y:S02]  /*9ce0*/  UIMAD.WIDE.U32 UR8, UR12, UR39, URZ ;  /* 0x000000270c0872a5 */ /* 0x000fe4000f8e003f */
[----:B------:R-:W-:Y:S02]  /*9cf0*/  UIMAD UR14, UR15, UR16, URZ ;  /* 0x000000100f0e72a4 */ /* 0x000fe4000f8e023f */
[----:B------:R-:W-:Y:S02]  /*9d00*/  UIMAD UR13, UR12, UR40, UR13 ;  /* 0x000000280c0d72a4 */ /* 0x000fe4000f8e020d */
[----:B------:R-:W-:Y:S02]  /*9d10*/  UIADD3 UR10, UP1, UP2, UR8, UR10, UR4 ;  /* 0x0000000a080a7290 */ /* 0x000fe4000fa3e004 */
[----:B------:R-:W-:Y:S01]  /*9d20*/  UIADD3 UR14, UR21, UR14, URZ ;  /* 0x0000000e150e7290 */ /* 0x000fe2000fffe03f */
[----:B0-----:R-:W-:Y:S01]  /*9d30*/  @P0 IMAD.HI.U32 R4, R6, R3, RZ ;  /* 0x0000000306040227 */ /* 0x001fe200078e00ff */
[----:B------:R-:W-:-:S02]  /*9d40*/  UIADD3 UR18, UR11, UR18, URZ ;  /* 0x000000120b127290 */ /* 0x000fc4000fffe03f */
[----:B------:R-:W-:Y:S01]  /*9d50*/  UIADD3 UR13, UR9, UR13, URZ ;  /* 0x0000000d090d7290 */ /* 0x000fe2000fffe03f */
[----:B------:R-:W-:Y:S02]  /*9d60*/  IMAD.MOV.U32 R3, RZ, RZ, R6 ;  /* 0x000000ffff037224 */ /* 0x000fe400078e0006 */
[----:B------:R-:W-:Y:S01]  /*9d70*/  IMAD.U32 R10, RZ, RZ, UR14 ;  /* 0x0000000eff0a7e24 */ /* 0x000fe2000f8e00ff */
[----:B------:R-:W-:Y:S01]  /*9d80*/  ULDC.64 UR8, c[0x0][UR17+0x210] ;  /* 0x0000840011087abb */ /* 0x000fe20008000a00 */
[----:B-1----:R-:W-:Y:S01]  /*9d90*/  @P0 SHF.R.U32.HI R3, RZ, R5, R4 ;  /* 0x00000005ff030219 */ /* 0x002fe20000011604 */
[----:B------:R-:W-:Y:S02]  /*9da0*/  IMAD.U32 R4, RZ, RZ, UR20 ;  /* 0x00000014ff047e24 */ /* 0x000fe4000f8e00ff */
[----:B------:R-:W-:Y:S01]  /*9db0*/  IMAD.U32 R5, RZ, RZ, UR21 ;  /* 0x00000015ff057e24 */ /* 0x000fe2000f8e00ff */
[--C-:B------:R-:W-:Y:S01]  /*9dc0*/  SHF.R.S32.HI R5, RZ, 0x1f, R3.reuse ;  /* 0x0000001fff057819 */ /* 0x100fe20000011403 */
[----:B------:R-:W-:Y:S01]  /*9dd0*/  IMAD.MOV R7, RZ, RZ, -R3 ;  /* 0x000000ffff077224 */ /* 0x000fe200078e0a03 */
[----:B------:R-:W-:Y:S01]  /*9de0*/  IADD3 R4, P0, P1, R3, UR10, R4 ;  /* 0x0000000a03047c10 */ /* 0x000fe2000f91e004 */
[----:B------:R-:W-:-:S02]  /*9df0*/  UIADD3.X UR10, UR13, UR18, UR19, UP1, UP2 ;  /* 0x000000120d0a7290 */ /* 0x000fc40008fe4413 */
[----:B------:R-:W-:-:S04]  /*9e00*/  IMAD R7, R9, R7, R6 ;  /* 0x0000000709077224 */ /* 0x000fc800078e0206 */
[----:B------:R-:W-:Y:S01]  /*9e10*/  IADD3.X R5, R5, UR10, R10, P0, P1 ;  /* 0x0000000a05057c10 */ /* 0x000fe200087e240a */
[C---:B------:R-:W-:Y:S01]  /*9e20*/  IMAD R6, R7.reuse, UR9, RZ ;  /* 0x0000000907067c24 */ /* 0x040fe2000f8e02ff */
[----:B------:R-:W-:Y:S01]  /*9e30*/  SHF.R.S32.HI R3, RZ, 0x1f, R7 ;  /* 0x0000001fff037819 */ /* 0x000fe20000011407 */
[----:B------:R-:W-:Y:S01]  /*9e40*/  ULDC.64 UR10, c[0x0][0xba8] ;  /* 0x0002ea00000a7ab9 */ /* 0x000fe20000000a00 */
[----:B------:R-:W-:Y:S01]  /*9e50*/  @!UP0 ULDC UR10, c[0x0][0xb50] ;  /* 0x0002d400000a8ab9 */ /* 0x000fe20000000800 */
[----:B------:R-:W-:Y:S01]  /*9e60*/  IMAD.WIDE.U32 R4, R7, UR8, R4 ;  /* 0x0000000807047c25 */ /* 0x000fe2000f8e0004 */
[----:B------:R-:W-:-:S03]  /*9e70*/  @!UP0 ULDC UR11, c[0x0][0xb54] ;  /* 0x0002d500000b8ab9 */ /* 0x000fc60000000800 */
[----:B------:R-:W-:Y:S01]  /*9e80*/  IMAD R3, R3, UR8, R6 ;  /* 0x0000000803037c24 */ /* 0x000fe2000f8e0206 */
[----:B------:R-:W-:-:S03]  /*9e90*/  LEA R6, P0, R4, UR10, 0x2 ;  /* 0x0000000a04067c11 */ /* 0x000fc6000f8010ff */
[----:B------:R-:W-:-:S05]  /*9ea0*/  IMAD.IADD R3, R5, 0x1, R3 ;  /* 0x0000000105037824 */ /* 0x000fca00078e0203 */
[----:B------:R-:W-:Y:S01]  /*9eb0*/  LEA.HI.X R7, R4, UR11, R3, 0x2, P0 ;  /* 0x0000000b04077c11 */ /* 0x000fe200080f1403 */
[----:B------:R-:W-:-:S05]  /*9ec0*/  IMAD.MOV.U32 R3, RZ, RZ, -0x800000 ;  /* 0xff800000ff037424 */ /* 0x000fca00078e00ff */
[----:B------:R0:W-:Y:S02]  /*9ed0*/  STG.E desc[UR50][R6.64], R3 ;  /* 0x0000000306007986 */ /* 0x0001e4000c101932 */
.L_x_425:
[----:B------:R-:W-:Y:S05]  /*9ee0*/  BSYNC B1 ;  /* 0x0000000000017941 */ /* 0x000fea0003800000 */
.L_x_424:
[----:B------:R-:W-:-:S06]  /*9ef0*/  UISETP.GT.AND UP0, UPT, UR44, 0x1, UPT ;  /* 0x000000012c00788c */ /* 0x000fcc000bf04270 */
[----:B------:R-:W-:-:S13]  /*9f00*/  PLOP3.LUT P0, PT, PT, PT, UP0, 0x80, 0x0 ;  /* 0x000000000000781c */ /* 0x000fda0003f0f008 */
[----:B------:R-:W-:Y:S05]  /*9f10*/  @P0 BRA `(.L_x_420) ;  /* 0x0000000800600947 */ /* 0x000fea0003800000 */
[----:B------:R-:W1:Y:S01]  /*9f20*/  LDC R11, c[0x0][0xbe8] ;  /* 0x0002fa00ff0b7b82 */ /* 0x000e620000000800 */
[----:B0-----:R-:W-:Y:S01]  /*9f30*/  SHF.R.S32.HI R3, RZ, 0x1f, R8 ;  /* 0x0000001fff037819 */ /* 0x001fe20000011408 */
[----:B------:R-:W-:Y:S01]  /*9f40*/  ULDC.64 UR10, c[0x0][0xaa0] ;  /* 0x0002a800000a7ab9 */ /* 0x000fe20000000a00 */
[----:B------:R-:W-:Y:S01]  /*9f50*/  BSSY B1, `(.L_x_426) ;  /* 0x0000052000017945 */ /* 0x000fe20003800000 */
[----:B------:R-:W-:Y:S01]  /*9f60*/  UIMAD.WIDE.U32 UR8, UR4, UR10, URZ ;  /* 0x0000000a040872a5 */ /* 0x000fe2000f8e003f */
[----:B------:R-:W-:Y:S01]  /*9f70*/  LEA.HI R3, R3, R8, RZ, 0x3 ;  /* 0x0000000803037211 */ /* 0x000fe200078f18ff */
[----:B------:R-:W-:-:S03]  /*9f80*/  UIMAD UR10, UR19, UR10, URZ ;  /* 0x0000000a130a72a4 */ /* 0x000fc6000f8e023f */
[----:B------:R-:W-:Y:S01]  /*9f90*/  LOP3.LUT R9, R3, 0xfffffff8, RZ, 0xc0, !PT ;  /* 0xfffffff803097812 */ /* 0x000fe200078ec0ff */
[----:B------:R-:W-:Y:S01]  /*9fa0*/  UIMAD UR10, UR4, UR11, UR10 ;  /* 0x0000000b040a72a4 */ /* 0x000fe2000f8e020a */
[----:B------:R-:W-:-:S03]  /*9fb0*/  SHF.R.S32.HI R13, RZ, 0x3, R3 ;  /* 0x00000003ff0d7819 */ /* 0x000fc60000011403 */
[----:B------:R-:W-:Y:S01]  /*9fc0*/  IMAD.IADD R10, R8, 0x1, -R9 ;  /* 0x00000001080a7824 */ /* 0x000fe200078e0a09 */
[----:B------:R-:W-:Y:S01]  /*9fd0*/  UIADD3 UR9, UR9, UR10, URZ ;  /* 0x0000000a09097290 */ /* 0x000fe2000fffe03f */
[----:B------:R-:W-:Y:S02]  /*9fe0*/  IMAD.U32 R8, RZ, RZ, UR41 ;  /* 0x00000029ff087e24 */ /* 0x000fe4000f8e00ff */
[----:B------:R-:W-:Y:S01]  /*9ff0*/  IMAD R3, R10, 0x20, R13 ;  /* 0x000000200a037824 */ /* 0x000fe200078e020d */
[----:B------:R-:W-:Y:S02]  /*a000*/  ULDC.64 UR10, c[0x0][0xae8] ;  /* 0x0002ba00000a7ab9 */ /* 0x000fe40000000a00 */
[----:B------:R-:W-:Y:S01]  /*a010*/  UIMAD.WIDE.U32 UR8, UR43, UR10, UR8 ;  /* 0x0000000a2b0872a5 */ /* 0x000fe2000f8e0008 */
[----:B------:R-:W-:Y:S01]  /*a020*/  IMAD R8, R8, 0x80, R3 ;  /* 0x0000008008087824 */ /* 0x000fe200078e0203 */
[----:B-1----:R-:W-:Y:S02]  /*a030*/  ISETP.NE.AND P0, PT, R11, 0x1, PT ;  /* 0x000000010b00780c */ /* 0x002fe40003f05270 */
[----:B------:R-:W-:Y:S01]  /*a040*/  UIMAD UR9, UR43, UR11, UR9 ;  /* 0x0000000b2b0972a4 */ /* 0x000fe2000f8e0209 */
[----:B------:R-:W-:-:S02]  /*a050*/  IMAD.MOV.U32 R3, RZ, RZ, R8 ;  /* 0x000000ffff037224 */ /* 0x000fc400078e0008 */
[----:B------:R-:W-:Y:S02]  /*a060*/  ULDC.64 UR10, c[0x0][0xaf0] ;  /* 0x0002bc00000a7ab9 */ /* 0x000fe40000000a00 */
[----:B------:R-:W-:Y:S02]  /*a070*/  UIMAD UR40, UR40, UR10, URZ ;  /* 0x0000000a282872a4 */ /* 0x000fe4000f8e023f */
[----:B------:R-:W-:Y:S02]  /*a080*/  UIMAD.WIDE.U32 UR8, UR39, UR10, UR8 ;  /* 0x0000000a270872a5 */ /* 0x000fe4000f8e0008 */
[----:B------:R-:W-:Y:S02]  /*a090*/  UIMAD UR4, UR39, UR11, UR40 ;  /* 0x0000000b270472a4 */ /* 0x000fe4000f8e0228 */
[----:B------:R-:W0:Y:S02]  /*a0a0*/  @P0 LDC R5, c[0x0][0xbec] ;  /* 0x0002fb00ff050b82 */ /* 0x000e240000000800 */
[----:B------:R-:W-:Y:S01]  /*a0b0*/  UIADD3 UR4, UR9, UR4, URZ ;  /* 0x0000000409047290 */ /* 0x000fe2000fffe03f */
[----:B------:R-:W-:-:S05]  /*a0c0*/  ULDC.64 UR10, c[0x0][0xae0] ;  /* 0x0002b800000a7ab9 */ /* 0x000fca0000000a00 */
[----:B------:R-:W1:Y:S01]  /*a0d0*/  @P0 LDC R7, c[0x0][0xbf0] ;  /* 0x0002fc00ff070b82 */ /* 0x000e620000000800 */
[----:B0-----:R-:W-:-:S04]  /*a0e0*/  @P0 IMAD.HI.U32 R4, R8, R5, RZ ;  /* 0x0000000508040227 */ /* 0x001fc800078e00ff */
[----:B------:R-:W-:Y:S02]  /*a0f0*/  IMAD.U32 R5, RZ, RZ, UR9 ;  /* 0x00000009ff057e24 */ /* 0x000fe4000f8e00ff */
[----:B------:R-:W-:Y:S01]  /*a100*/  IMAD.U32 R5, RZ, RZ, UR4 ;  /* 0x00000004ff057e24 */ /* 0x000fe2000f8e00ff */
[----:B-1----:R-:W-:Y:S01]  /*a110*/  @P0 SHF.R.U32.HI R3, RZ, R7, R4 ;  /* 0x00000007ff030219 */ /* 0x002fe20000011604 */
[----:B------:R-:W-:Y:S01]  /*a120*/  IMAD.U32 R4, RZ, RZ, UR8 ;  /* 0x00000008ff047e24 */ /* 0x000fe2000f8e00ff */
[----:B------:R-:W-:Y:S02]  /*a130*/  ULDC.64 UR8, c[0x0][0xad8] ;  /* 0x0002b60000087ab9 */ /* 0x000fe40000000a00 */
[--C-:B------:R-:W-:Y:S01]  /*a140*/  SHF.R.S32.HI R6, RZ, 0x1f, R3.reuse ;  /* 0x0000001fff067819 */ /* 0x100fe20000011403 */
[----:B------:R-:W-:Y:S02]  /*a150*/  IMAD.MOV R7, RZ, RZ, -R3 ;  /* 0x000000ffff077224 */ /* 0x000fe400078e0a03 */
[----:B------:R-:W-:-:S04]  /*a160*/  IMAD.WIDE.U32 R4, R3, UR10, R4 ;  /* 0x0000000a03047c25 */ /* 0x000fc8000f8e0004 */
[----:B------:R-:W-:Y:S02]  /*a170*/  IMAD R7, R11, R7, R8 ;  /* 0x000000070b077224 */ /* 0x000fe400078e0208 */
[----:B------:R-:W-:Y:S02]  /*a180*/  IMAD R6, R6, UR10, RZ ;  /* 0x0000000a06067c24 */ /* 0x000fe4000f8e02ff */
[----:B------:R-:W-:Y:S02]  /*a190*/  IMAD.U32 R8, RZ, RZ, UR41 ;  /* 0x00000029ff087e24 */ /* 0x000fe4000f8e00ff */
[----:B------:R-:W-:Y:S01]  /*a1a0*/  IMAD R9, R3, UR11, R6 ;  /* 0x0000000b03097c24 */ /* 0x000fe2000f8e0206 */
[----:B------:R-:W-:Y:S01]  /*a1b0*/  SHF.R.S32.HI R6, RZ, 0x1f, R7 ;  /* 0x0000001fff067819 */ /* 0x000fe20000011407 */
[----:B------:R-:W-:Y:S02]  /*a1c0*/  IMAD R8, R8, 0x80, R13 ;  /* 0x0000008008087824 */ /* 0x000fe400078e020d */
[----:B------:R-:W-:-:S02]  /*a1d0*/  IMAD.IADD R5, R5, 0x1, R9 ;  /* 0x0000000105057824 */ /* 0x000fc400078e0209 */
[----:B------:R-:W-:Y:S02]  /*a1e0*/  IMAD R6, R6, UR8, RZ ;  /* 0x0000000806067c24 */ /* 0x000fe4000f8e02ff */
[----:B------:R-:W-:-:S04]  /*a1f0*/  IMAD.WIDE.U32 R4, R7, UR8, R4 ;  /* 0x0000000807047c25 */ /* 0x000fc8000f8e0004 */
[----:B------:R-:W-:Y:S01]  /*a200*/  IMAD R9, R7, UR9, R6 ;  /* 0x0000000907097c24 */ /* 0x000fe2000f8e0206 */
[----:B------:R-:W-:Y:S01]  /*a210*/  ULDC.64 UR8, c[0x0][0xa80] ;  /* 0x0002a00000087ab9 */ /* 0x000fe20000000a00 */
[----:B-----5:R-:W-:Y:S01]  /*a220*/  IMAD R11, R0, R11, RZ ;  /* 0x0000000b000b7224 */ /* 0x020fe200078e02ff */
[----:B------:R-:W-:Y:S01]  /*a230*/  LEA R6, P2, R4, UR8, 0x1 ;  /* 0x0000000804067c11 */ /* 0x000fe2000f8408ff */
[C---:B------:R-:W-:Y:S02]  /*a240*/  VIADD R3, R8.reuse, 0x40 ;  /* 0x0000004008037836 */ /* 0x040fe40000000000 */
[----:B------:R-:W-:Y:S02]  /*a250*/  IMAD.IADD R5, R5, 0x1, R9 ;  /* 0x0000000105057824 */ /* 0x000fe400078e0209 */
[----:B------:R-:W-:Y:S01]  /*a260*/  VIADD R0, R8, 0x20 ;  /* 0x0000002008007836 */ /* 0x000fe20000000000 */
[----:B------:R-:W-:Y:S01]  /*a270*/  ISETP.GE.AND P0, PT, R3, R11, PT ;  /* 0x0000000b0300720c */ /* 0x000fe20003f06270 */
[----:B------:R-:W-:Y:S01]  /*a280*/  IMAD.SHL.U32 R7, R10, 0x8, RZ ;  /* 0x000000080a077824 */ /* 0x000fe200078e00ff */
[----:B------:R-:W-:-:S02]  /*a290*/  LEA.HI.X R3, R4, UR9, R5, 0x1, P2 ;  /* 0x0000000904037c11 */ /* 0x000fc400090f0c05 */
[-C--:B------:R-:W-:Y:S01]  /*a2a0*/  ISETP.GE.AND P2, PT, R8, R11.reuse, PT ;  /* 0x0000000b0800720c */ /* 0x080fe20003f46270 */
[C---:B------:R-:W-:Y:S01]  /*a2b0*/  VIADD R9, R7.reuse, 0x80 ;  /* 0x0000008007097836 */ /* 0x040fe20000000000 */
[----:B------:R-:W-:Y:S01]  /*a2c0*/  ISETP.GE.AND P1, PT, R0, R11, PT ;  /* 0x0000000b0000720c */ /* 0x000fe20003f26270 */
[C---:B------:R-:W-:Y:S01]  /*a2d0*/  VIADD R15, R7.reuse, 0xc0 ;  /* 0x000000c0070f7836 */ /* 0x040fe20000000000 */
[----:B------:R0:W1:Y:S01]  /*a2e0*/  SHFL.IDX PT, R4, R6, RZ, 0x181f ;  /* 0x00181fff06047589 */ /* 0x00006200000e0000 */
[----:B------:R-:W-:Y:S01]  /*a2f0*/  VIADD R13, R7, 0x40 ;  /* 0x00000040070d7836 */ /* 0x000fe20000000000 */
[----:B------:R-:W-:Y:S02]  /*a300*/  SHF.R.S32.HI R20, RZ, 0x1f, R7 ;  /* 0x0000001fff147819 */ /* 0x000fe40000011407 */
[----:B------:R0:W2:Y:S01]  /*a310*/  SHFL.IDX PT, R0, R3, RZ, 0x181f ;  /* 0x00181fff03007589 */ /* 0x0000a200000e0000 */
[----:B------:R-:W-:Y:S02]  /*a320*/  SHF.R.S32.HI R10, RZ, 0x1f, R9 ;  /* 0x0000001fff0a7819 */ /* 0x000fe40000011409 */
[----:B------:R-:W-:-:S02]  /*a330*/  SHF.R.S32.HI R12, RZ, 0x1f, R15 ;  /* 0x0000001fff0c7819 */ /* 0x000fc4000001140f */
[----:B------:R-:W-:Y:S01]  /*a340*/  SHF.R.S32.HI R14, RZ, 0x1f, R13 ;  /* 0x0000001fff0e7819 */ /* 0x000fe2000001140d */
[----:B------:R-:W-:Y:S06]  /*a350*/  @P2 BRA `(.L_x_427) ;  /* 0x0000000000442947 */ /* 0x000fec0003800000 */
        /* <DEDUP_REMOVED lines=8> */
[----:B------:R3:W-:Y:S01]  /*a3e0*/  @!P5 ST.E.128 desc[UR50][R24.64], RZ ;  /* 0x000000ff1800d985 */ /* 0x0007e2000c101d32 */
[----:B------:R-:W-:Y:S02]  /*a3f0*/  @!P4 LEA.HI.X R27, R13, R0, R14, 0x1, P6 ;  /* 0x000000000d1bc211 */ /* 0x000fe400030f0c0e */
[----:B------:R-:W-:-:S03]  /*a400*/  @!P3 LEA R28, P6, R9, R4, 0x1 ;  /* 0x00000004091cb211 */ /* 0x000fc600078c08ff */
[----:B------:R3:W-:Y:S01]  /*a410*/  @!P4 ST.E.128 desc[UR50][R26.64], RZ ;  /* 0x000000ff1a00c985 */ /* 0x0007e2000c101d32 */
[----:B------:R-:W-:Y:S02]  /*a420*/  @!P3 LEA.HI.X R29, R9, R0, R10, 0x1, P6 ;  /* 0x00000000091db211 */ /* 0x000fe400030f0c0a */
[----:B------:R-:W-:-:S03]  /*a430*/  @!P2 LEA R4, P6, R15, R4, 0x1 ;  /* 0x000000040f04a211 */ /* 0x000fc600078c08ff */
[----:B------:R3:W-:Y:S01]  /*a440*/  @!P3 ST.E.128 desc[UR50][R28.64], RZ ;  /* 0x000000ff1c00b985 */ /* 0x0007e2000c101d32 */
[----:B------:R-:W-:-:S05]  /*a450*/  @!P2 LEA.HI.X R5, R15, R0, R12, 0x1, P6 ;  /* 0x000000000f05a211 */ /* 0x000fca00030f0c0c */
[----:B------:R3:W-:Y:S04]  /*a460*/  @!P2 ST.E.128 desc[UR50][R4.64], RZ ;  /* 0x000000ff0400a985 */ /* 0x0007e8000c101d32 */
.L_x_427:
[----:B------:R-:W-:Y:S05]  /*a470*/  BSYNC B1 ;  /* 0x0000000000017941 */ /* 0x000fea0003800000 */
.L_x_426:
[----:B--2---:R2:W4:Y:S01]  /*a480*/  SHFL.IDX PT, R0, R3, 0x1, 0x181f ;  /* 0x00381f0003007f89 */ /* 0x00452200000e0000 */
[----:B------:R-:W-:Y:S03]  /*a490*/  BSSY B1, `(.L_x_428) ;  /* 0x0000014000017945 */ /* 0x000fe60003800000 */
[----:B-1-3--:R2:W1:Y:S01]  /*a4a0*/  SHFL.IDX PT, R4, R6, 0x1, 0x181f ;  /* 0x00381f0006047f89 */ /* 0x00a46200000e0000 */
[----:B------:R-:W-:Y:S05]  /*a4b0*/  @P1 BRA `(.L_x_429) ;  /* 0x0000000000441947 */ /* 0x000fea0003800000 */
[----:B------:R-:W-:Y:S02]  /*a4c0*/  ULDC UR4, c[0x0][0xac8] ;  /* 0x0002b20000047ab9 */ /* 0x000fe40000000800 */
[----:B------:R-:W-:Y:S02]  /*a4d0*/  ISETP.GE.AND P4, PT, R7, UR4, PT ;  /* 0x0000000407007c0c */ /* 0x000fe4000bf86270 */
[----:B------:R-:W-:Y:S02]  /*a4e0*/  ISETP.GE.AND P3, PT, R13, UR4, PT ;  /* 0x000000040d007c0c */ /* 0x000fe4000bf66270 */
[----:B------:R-:W-:Y:S02]  /*a4f0*/  ISETP.GE.AND P2, PT, R9, UR4, PT ;  /* 0x0000000409007c0c */ /* 0x000fe4000bf46270 */
[----:B------:R-:W-:-:S07]  /*a500*/  ISETP.GE.AND P1, PT, R15, UR4, PT ;  /* 0x000000040f007c0c */ /* 0x000fce000bf26270 */
[-C--:B-1----:R-:W-:Y:S02]  /*a510*/  @!P4 LEA R24, P6, R7, R4.reuse, 0x1 ;  /* 0x000000040718c211 */ /* 0x082fe400078c08ff */
[----:B------:R-:W-:Y:S02]  /*a520*/  @!P3 LEA R26, P5, R13, R4, 0x1 ;  /* 0x000000040d1ab211 */ /* 0x000fe400078a08ff */
[----:B----4-:R-:W-:Y:S02]  /*a530*/  @!P4 LEA.HI.X R25, R7, R0, R20, 0x1, P6 ;  /* 0x000000000719c211 */ /* 0x010fe400030f0c14 */
[----:B------:R-:W-:Y:S02]  /*a540*/  @!P2 LEA R28, P6, R9, R4, 0x1 ;  /* 0x00000004091ca211 */ /* 0x000fe400078c08ff */
[----:B------:R-:W-:Y:S01]  /*a550*/  @!P3 LEA.HI.X R27, R13, R0, R14, 0x1, P5 ;  /* 0x000000000d1bb211 */ /* 0x000fe200028f0c0e */
[----:B------:R3:W-:Y:S01]  /*a560*/  @!P4 ST.E.128 desc[UR50][R24.64], RZ ;  /* 0x000000ff1800c985 */ /* 0x0007e2000c101d32 */
[----:B------:R-:W-:-:S02]  /*a570*/  @!P1 LEA R4, P5, R15, R4, 0x1 ;  /* 0x000000040f049211 */ /* 0x000fc400078a08ff */
[-C--:B------:R-:W-:Y:S01]  /*a580*/  @!P2 LEA.HI.X R29, R9, R0.reuse, R10, 0x1, P6 ;  /* 0x00000000091da211 */ /* 0x080fe200030f0c0a */
[----:B------:R3:W-:Y:S01]  /*a590*/  @!P3 ST.E.128 desc[UR50][R26.64], RZ ;  /* 0x000000ff1a00b985 */ /* 0x0007e2000c101d32 */
[----:B------:R-:W-:-:S03]  /*a5a0*/  @!P1 LEA.HI.X R5, R15, R0, R12, 0x1, P5 ;  /* 0x000000000f059211 */ /* 0x000fc600028f0c0c */
[----:B------:R3:W-:Y:S04]  /*a5b0*/  @!P2 ST.E.128 desc[UR50][R28.64], RZ ;  /* 0x000000ff1c00a985 */ /* 0x0007e8000c101d32 */
[----:B------:R3:W-:Y:S02]  /*a5c0*/  @!P1 ST.E.128 desc[UR50][R4.64], RZ ;  /* 0x000000ff04009985 */ /* 0x0007e4000c101d32 */
.L_x_429:
[----:B------:R-:W-:Y:S05]  /*a5d0*/  BSYNC B1 ;  /* 0x0000000000017941 */ /* 0x000fea0003800000 */
.L_x_428:
[----:B----4-:R4:W0:Y:S01]  /*a5e0*/  SHFL.IDX PT, R0, R3, 0x2, 0x181f ;  /* 0x00581f0003007f89 */ /* 0x01082200000e0000 */
        /* <DEDUP_REMOVED lines=9> */
[-C--:B------:R-:W-:Y:S02]  /*a680*/  @!P2 LEA R26, P5, R13, R4.reuse, 0x1 ;  /* 0x000000040d1aa211 */ /* 0x080fe400078a08ff */
[----:B------:R-:W-:Y:S02]  /*a690*/  @!P1 LEA R28, P4, R9, R4, 0x1 ;  /* 0x00000004091c9211 */ /* 0x000fe400078808ff */
[----:B0-----:R-:W-:Y:S02]  /*a6a0*/  @!P3 LEA.HI.X R25, R7, R0, R20, 0x1, P6 ;  /* 0x000000000719b211 */ /* 0x001fe400030f0c14 */
[----:B------:R-:W-:Y:S02]  /*a6b0*/  @!P0 LEA R4, P6, R15, R4, 0x1 ;  /* 0x000000040f048211 */ /* 0x000fe400078c08ff */
[-C--:B------:R-:W-:Y:S01]  /*a6c0*/  @!P2 LEA.HI.X R27, R13, R0.reuse, R14, 0x1, P5 ;  /* 0x000000000d1ba211 */ /* 0x080fe200028f0c0e */
[----:B------:R3:W-:Y:S01]  /*a6d0*/  @!P3 ST.E.128 desc[UR50][R24.64], RZ ;  /* 0x000000ff1800b985 */ /* 0x0007e2000c101d32 */
[----:B------:R-:W-:-:S02]  /*a6e0*/  @!P1 LEA.HI.X R29, R9, R0, R10, 0x1, P4 ;  /* 0x00000000091d9211 */ /* 0x000fc400020f0c0a */
[----:B------:R-:W-:Y:S01]  /*a6f0*/  @!P0 LEA.HI.X R5, R15, R0, R12, 0x1, P6 ;  /* 0x000000000f058211 */ /* 0x000fe200030f0c0c */
[----:B------:R3:W-:Y:S04]  /*a700*/  @!P2 ST.E.128 desc[UR50][R26.64], RZ ;  /* 0x000000ff1a00a985 */ /* 0x0007e8000c101d32 */
[----:B------:R3:W-:Y:S04]  /*a710*/  @!P1 ST.E.128 desc[UR50][R28.64], RZ ;  /* 0x000000ff1c009985 */ /* 0x0007e8000c101d32 */
[----:B------:R3:W-:Y:S02]  /*a720*/  @!P0 ST.E.128 desc[UR50][R4.64], RZ ;  /* 0x000000ff04008985 */ /* 0x0007e4000c101d32 */
.L_x_431:
[----:B------:R-:W-:Y:S05]  /*a730*/  BSYNC B1 ;  /* 0x0000000000017941 */ /* 0x000fea0003800000 */
.L_x_430:
[----:B0-----:R-:W-:Y:S01]  /*a740*/  VIADD R0, R8, 0x60 ;  /* 0x0000006008007836 */ /* 0x001fe20000000000 */
[----:B--2-4-:R-:W0:Y:S04]  /*a750*/  SHFL.IDX PT, R3, R3, 0x3, 0x181f ;  /* 0x00781f0003037f89 */ /* 0x014e2800000e0000 */
[----:B------:R-:W-:Y:S01]  /*a760*/  ISETP.GE.AND P0, PT, R0, R11, PT ;  /* 0x0000000b0000720c */ /* 0x000fe20003f06270 */
[----:B-1-3--:R1:W2:-:S12]  /*a770*/  SHFL.IDX PT, R4, R6, 0x3, 0x181f ;  /* 0x00781f0006047f89 */ /* 0x00a29800000e0000 */
[----:B-1----:R-:W-:Y:S05]  /*a780*/  @P0 BRA `(.L_x_420) ;  /* 0x0000000000440947 */ /* 0x002fea0003800000 */
[----:B------:R-:W-:Y:S02]  /*a790*/  ULDC UR4, c[0x0][0xac8] ;  /* 0x0002b20000047ab9 */ /* 0x000fe40000000800 */
[----:B------:R-:W-:Y:S02]  /*a7a0*/  ISETP.GE.AND P3, PT, R7, UR4, PT ;  /* 0x0000000407007c0c */ /* 0x000fe4000bf66270 */
[----:B------:R-:W-:Y:S02]  /*a7b0*/  ISETP.GE.AND P2, PT, R13, UR4, PT ;  /* 0x000000040d007c0c */ /* 0x000fe4000bf46270 */
[----:B------:R-:W-:Y:S02]  /*a7c0*/  ISETP.GE.AND P1, PT, R9, UR4, PT ;  /* 0x0000000409007c0c */ /* 0x000fe4000bf26270 */
[----:B------:R-:W-:-:S07]  /*a7d0*/  ISETP.GE.AND P0, PT, R15, UR4, PT ;  /* 0x000000040f007c0c */ /* 0x000fce000bf06270 */
[----:B--2---:R-:W-:-:S04]  /*a7e0*/  @!P3 LEA R6, P4, R7, R4, 0x1 ;  /* 0x000000040706b211 */ /* 0x004fc800078808ff */
[-C--:B0-----:R-:W-:Y:S02]  /*a7f0*/  @!P3 LEA.HI.X R7, R7, R3.reuse, R20, 0x1, P4 ;  /* 0x000000030707b211 */ /* 0x081fe400020f0c14 */
[-C--:B------:R-:W-:Y:S02]  /*a800*/  @!P2 LEA R20, P4, R13, R4.reuse, 0x1 ;  /* 0x000000040d14a211 */ /* 0x080fe400078808ff */
[-C--:B------:R-:W-:Y:S01]  /*a810*/  @!P1 LEA R8, P5, R9, R4.reuse, 0x1 ;  /* 0x0000000409089211 */ /* 0x080fe200078a08ff */
[----:B------:R0:W-:Y:S01]  /*a820*/  @!P3 ST.E.128 desc[UR50][R6.64], RZ ;  /* 0x000000ff0600b985 */ /* 0x0001e2000c101d32 */
[----:B------:R-:W-:Y:S02]  /*a830*/  @!P0 LEA R4, P6, R15, R4, 0x1 ;  /* 0x000000040f048211 */ /* 0x000fe400078c08ff */
[-C--:B------:R-:W-:Y:S02]  /*a840*/  @!P2 LEA.HI.X R21, R13, R3.reuse, R14, 0x1, P4 ;  /* 0x000000030d15a211 */ /* 0x080fe400020f0c0e */
[----:B------:R-:W-:-:S02]  /*a850*/  @!P1 LEA.HI.X R9, R9, R3, R10, 0x1, P5 ;  /* 0x0000000309099211 */ /* 0x000fc400028f0c0a */
[----:B------:R-:W-:Y:S01]  /*a860*/  @!P0 LEA.HI.X R5, R15, R3, R12, 0x1, P6 ;  /* 0x000000030f058211 */ /* 0x000fe200030f0c0c */
[----:B------:R0:W-:Y:S04]  /*a870*/  @!P2 ST.E.128 desc[UR50][R20.64], RZ ;  /* 0x000000ff1400a985 */ /* 0x0001e8000c101d32 */
[----:B------:R0:W-:Y:S04]  /*a880*/  @!P1 ST.E.128 desc[UR50][R8.64], RZ ;  /* 0x000000ff08009985 */ /* 0x0001e8000c101d32 */
[----:B------:R0:W-:Y:S02]  /*a890*/  @!P0 ST.E.128 desc[UR50][R4.64], RZ ;  /* 0x000000ff04008985 */ /* 0x0001e4000c101d32 */
.L_x_420:
[----:B------:R-:W-:Y:S05]  /*a8a0*/  BSYNC B0 ;  /* 0x0000000000007941 */ /* 0x000fea0003800000 */
.L_x_410:
[----:B------:R-:W-:Y:S02]  /*a8b0*/  ULDC UR4, c[0x0][0xc3c] ;  /* 0x00030f0000047ab9 */ /* 0x000fe40000000800 */
[----:B------:R-:W-:-:S06]  /*a8c0*/  UISETP.GE.AND UP0, UPT, UR7, UR4, UPT ;  /* 0x000000040700728c */ /* 0x000fcc000bf06270 */
[----:B------:R-:W-:-:S13]  /*a8d0*/  PLOP3.LUT P0, PT, PT, PT, UP0, 0x80, 0x0 ;  /* 0x000000000000781c */ /* 0x000fda0003f0f008 */
[----:B------:R-:W-:Y:S05]  /*a8e0*/  @!P0 BRA `(.L_x_432) ;  /* 0xffffff6400d48947 */ /* 0x000fea000383ffff */
[----:B------:R-:W-:Y:S05]  /*a8f0*/  EXIT ;  /* 0x000000000000794d */ /* 0x000fea0003800000 */
.L_x_381:
[----:B------:R-:W-:-:S08]  /*a900*/  NOP ;  /* 0x0000000000007918 */ /* 0x000fd00000000000 */
[----:B------:R-:W0:-:S00]  /*a910*/  USETMAXREG.DEALLOC.CTAPOOL 0x28 ;  /* 0x00000028000079c8 */ /* 0x000e0000080e0500 */
[----:B0-----:R-:W-:Y:S01]  /*a920*/  LOP3.LUT R2, R2, 0x3, RZ, 0xc0, !PT ;  /* 0x0000000302027812 */ /* 0x001fe200078ec0ff */
[----:B------:R-:W-:Y:S01]  /*a930*/  IMAD.MOV.U32 R6, RZ, RZ, RZ ;  /* 0x000000ffff067224 */ /* 0x000fe200078e00ff */
[----:B------:R-:W-:-:S04]  /*a940*/  LOP3.LUT R23, R23, 0xfffffdff, RZ, 0xc0, !PT ;  /* 0xfffffdff17177812 */ /* 0x000fc800078ec0ff */
[----:B------:R-:W0:Y:S02]  /*a950*/  SHFL.IDX PT, R2, R2, RZ, 0x1f ;  /* 0x00001fff02027589 */ /* 0x000e2400000e0000 */
[----:B0-----:R-:W-:-:S13]  /*a960*/  ISETP.NE.AND P0, PT, R2, RZ, PT ;  /* 0x000000ff0200720c */ /* 0x001fda0003f05270 */
[----:B------:R-:W-:Y:S01]  /*a970*/  @P0 LOP3.LUT R23, R23, 0x200, RZ, 0xfc, !PT ;  /* 0x0000020017170812 */ /* 0x000fe200078efcff */
[----:B------:R-:W-:Y:S06]  /*a980*/  @!P0 BRA `(.L_x_433) ;  /* 0x00000000001c8947 */ /* 0x000fec0003800000 */
[----:B------:R-:W0:Y:S08]  /*a990*/  S2UR UR5, SR_CgaCtaId ;  /* 0x00000000000579c3 */ /* 0x000e300000008800 */
[----:B------:R-:W-:Y:S06]  /*a9a0*/  BAR.SYNC.DEFER_BLOCKING 0x5, 0x180 ;  /* 0x0146000000007b1d */ /* 0x000fec0000010000 */
[----:B------:R-:W-:-:S02]  /*a9b0*/  UMOV UR4, 0x400 ;  /* 0x0000040000047882 */ /* 0x000fc40000000000 */
[----:B0-----:R-:W-:-:S09]  /*a9c0*/  ULEA UR4, UR5, UR4, 0x18 ;  /* 0x0000000405047291 */ /* 0x001fd2000f8ec03f */
[----:B------:R-:W0:Y:S01]  /*a9d0*/  LDS.128 R16, [UR4+0x228d0] ;  /* 0x0228d004ff107984 */ /* 0x000e220008000c00 */
[----:B------:R-:W-:Y:S06]  /*a9e0*/  BAR.ARV 0x4, 0x180 ;  /* 0x0106000000007b1d */ /* 0x000fec0000002000 */
[----:B------:R-:W-:Y:S05]  /*a9f0*/  BRA `(.L_x_434) ;  /* 0x0000000800907947 */ /* 0x000fea0003800000 */
.L_x_433:
[----:B------:R-:W-:Y:S01]  /*aa00*/  LOP3.LUT R7, R0, 0x1f, RZ, 0xc0, !PT ;  /* 0x0000001f00077812 */ /* 0x000fe200078ec0ff */
[----:B------:R-:W-:Y:S01]  /*aa10*/  ULDC UR4, c[0x0][0xc3c] ;  /* 0x00030f0000047ab9 */ /* 0x000fe20000000800 */
[----:B------:R-:W-:Y:S01]  /*aa20*/  IMAD.MOV.U32 R9, RZ, RZ, RZ ;  /* 0x000000ffff097224 */ /* 0x000fe200078e00ff */
[----:B------:R-:W0:Y:S01]  /*aa30*/  S2UR UR6, SR_CTAID.X ;  /* 0x00000000000679c3 */ /* 0x000e220000002500 */
[----:B------:R-:W-:Y:S01]  /*aa40*/  ISETP.NE.AND P0, PT, R7, 0x1f, PT ;  /* 0x0000001f0700780c */ /* 0x000fe20003f05270 */
[----:B------:R-:W-:-:S03]  /*aa50*/  ULDC UR5, c[0x0][0xc38] ;  /* 0x00030e0000057ab9 */ /* 0x000fc60000000800 */
[----:B------:R-:W-:-:S13]  /*aa60*/  ISETP.GE.OR P1, PT, R7, UR4, !P0 ;  /* 0x0000000407007c0c */ /* 0x000fda000c726670 */
[----:B------:R-:W1:Y:S08]  /*aa70*/  @!P1 LDC.64 R4, c[0x0][0xc80] ;  /* 0x00032000ff049b82 */ /* 0x000e700000000a00 */
[----:B------:R-:W2:Y:S01]  /*aa80*/  @!P1 LDC.64 R2, c[0x0][0xc78] ;  /* 0x00031e00ff029b82 */ /* 0x000ea20000000a00 */
[----:B-1----:R-:W-:-:S05]  /*aa90*/  @!P1 IMAD.WIDE.U32 R4, R7, 0x4, R4 ;  /* 0x0000000407049825 */ /* 0x002fca00078e0004 */
[----:B------:R-:W3:Y:S01]  /*aaa0*/  @!P1 LDG.E R6, desc[UR50][R4.64] ;  /* 0x0000003204069981 */ /* 0x000ee2000c1e1900 */
[----:B--2---:R-:W-:-:S05]  /*aab0*/  @!P1 IMAD.WIDE.U32 R2, R7, 0x4, R2 ;  /* 0x0000000407029825 */ /* 0x004fca00078e0002 */
[----:B------:R-:W3:Y:S01]  /*aac0*/  @!P1 LDG.E R9, desc[UR50][R2.64] ;  /* 0x0000003202099981 */ /* 0x000ee2000c1e1900 */
[C---:B------:R-:W-:Y:S02]  /*aad0*/  ISETP.NE.AND P1, PT, R7.reuse, RZ, PT ;  /* 0x000000ff0700720c */ /* 0x040fe40003f25270 */
[C---:B------:R-:W-:Y:S02]  /*aae0*/  ISETP.GE.U32.AND P2, PT, R7.reuse, 0x2, PT ;  /* 0x000000020700780c */ /* 0x040fe40003f46070 */
[C---:B------:R-:W-:Y:S02]  /*aaf0*/  ISETP.GE.U32.AND P3, PT, R7.reuse, 0x4, PT ;  /* 0x000000040700780c */ /* 0x040fe40003f66070 */
[C---:B------:R-:W-:Y:S02]  /*ab00*/  ISETP.GE.U32.AND P4, PT, R7.reuse, 0x8, PT ;  /* 0x000000080700780c */ /* 0x040fe40003f86070 */
[----:B------:R-:W-:Y:S01]  /*ab10*/  ISETP.GE.U32.AND P5, PT, R7, 0x10, PT ;  /* 0x000000100700780c */ /* 0x000fe20003fa6070 */
[----:B------:R-:W-:Y:S01]  /*ab20*/  UMOV UR4, URZ ;  /* 0x0000003f00047c82 */ /* 0x000fe20008000000 */
[----:B---3--:R-:W-:-:S05]  /*ab30*/  IMAD R8, R6, R9, RZ ;  /* 0x0000000906087224 */ /* 0x008fca00078e02ff */
[----:B------:R-:W1:Y:S02]  /*ab40*/  SHFL.UP PT, R10, R8, 0x1, RZ ;  /* 0x04200000080a7989 */ /* 0x000e6400000e00ff */
[----:B-1----:R-:W-:-:S05]  /*ab50*/  SEL R11, R10, RZ, P1 ;  /* 0x000000ff0a0b7207 */ /* 0x002fca0000800000 */
[----:B------:R-:W-:-:S05]  /*ab60*/  IMAD.IADD R11, R8, 0x1, R11 ;  /* 0x00000001080b7824 */ /* 0x000fca00078e020b */
        /* <DEDUP_REMOVED lines=12> */
[----:B------:R-:W1:Y:S02]  /*ac30*/  SHFL.IDX PT, R4, R5, 0x1f, 0x1f ;  /* 0x03e01f0005047f89 */ /* 0x000e6400000e0000 */
[----:B-1----:R-:W-:-:S05]  /*ac40*/  IMAD R8, R4, UR5, RZ ;  /* 0x0000000504087c24 */ /* 0x002fca000f8e02ff */
[----:B0-----:R-:W-:Y:S01]  /*ac50*/  ISETP.GT.AND P6, PT, R8, UR6, PT ;  /* 0x0000000608007c0c */ /* 0x001fe2000bfc4270 */
[----:B------:R-:W-:-:S12]  /*ac60*/  IMAD.MOV.U32 R3, RZ, RZ, R8 ;  /* 0x000000ffff037224 */ /* 0x000fd800078e0008 */
[----:B------:R-:W-:Y:S05]  /*ac70*/  @P6 BRA `(.L_x_435) ;  /* 0x0000000000986947 */ /* 0x000fea0003800000 */
[----:B------:R-:W-:Y:S01]  /*ac80*/  IMAD.MOV.U32 R8, RZ, RZ, R3 ;  /* 0x000000ffff087224 */ /* 0x000fe200078e0003 */
[----:B------:R-:W-:Y:S01]  /*ac90*/  UMOV UR4, URZ ;  /* 0x0000003f00047c82 */ /* 0x000fe20008000000 */
[----:B------:R-:W-:-:S05]  /*aca0*/  ULDC UR5, c[0x0][0xc38] ;  /* 0x00030e0000057ab9 */ /* 0x000fca0000000800 */
.L_x_437:
[----:B------:R-:W0:Y:S01]  /*acb0*/  LDC R2, c[0x0][0xc3c] ;  /* 0x00030f00ff027b82 */ /* 0x000e220000000800 */
[----:B------:R-:W-:-:S06]  /*acc0*/  UIADD3 UR4, UR4, 0x1f, URZ ;  /* 0x0000001f04047890 */ /* 0x000fcc000fffe03f */
[----:B0-----:R-:W-:-:S13]  /*acd0*/  ISETP.LE.AND P6, PT, R2, UR4, PT ;  /* 0x0000000402007c0c */ /* 0x001fda000bfc3270 */
[----:B------:R-:W-:Y:S05]  /*ace0*/  @P6 BRA `(.L_x_436) ;  /* 0x0000000400a86947 */ /* 0x000fea0003800000 */
[----:B------:R-:W-:Y:S02]  /*acf0*/  VIADD R9, R7, UR4 ;  /* 0x0000000407097c36 */ /* 0x000fe40008000000 */
[----:B------:R-:W-:-:S03]  /*ad00*/  IMAD.MOV.U32 R6, RZ, RZ, RZ ;  /* 0x000000ffff067224 */ /* 0x000fc600078e00ff */
[----:B------:R-:W-:-:S13]  /*ad10*/  ISETP.GE.OR P6, PT, R9, R2, !P0 ;  /* 0x000000020900720c */ /* 0x000fda00047c6670 */
[----:B------:R-:W0:Y:S08]  /*ad20*/  @!P6 LDC.64 R4, c[0x0][0xc80] ;  /* 0x00032000ff04eb82 */ /* 0x000e300000000a00 */
[----:B------:R-:W1:Y:S01]  /*ad30*/  @!P6 LDC.64 R2, c[0x0][0xc78] ;  /* 0x00031e00ff02eb82 */ /* 0x000e620000000a00 */
[----:B0-----:R-:W-:-:S05]  /*ad40*/  @!P6 IMAD.WIDE R4, R9, 0x4, R4 ;  /* 0x000000040904e825 */ /* 0x001fca00078e0204 */
[----:B------:R-:W2:Y:S01]  /*ad50*/  @!P6 LDG.E R6, desc[UR50][R4.64] ;  /* 0x000000320406e981 */ /* 0x000ea2000c1e1900 */
[----:B-1----:R-:W-:-:S04]  /*ad60*/  @!P6 IMAD.WIDE R2, R9, 0x4, R2 ;  /* 0x000000040902e825 */ /* 0x002fc800078e0202 */
[----:B------:R-:W-:-:S06]  /*ad70*/  IMAD.MOV.U32 R9, RZ, RZ, RZ ;  /* 0x000000ffff097224 */ /* 0x000fcc00078e00ff */
[----:B------:R-:W2:Y:S02]  /*ad80*/  @!P6 LDG.E R9, desc[UR50][R2.64] ;  /* 0x000000320209e981 */ /* 0x000ea4000c1e1900 */
[----:B--2---:R-:W-:-:S05]  /*ad90*/  IMAD R13, R6, R9, RZ ;  /* 0x00000009060d7224 */ /* 0x004fca00078e02ff */
[----:B------:R-:W0:Y:S02]  /*ada0*/  SHFL.UP PT, R10, R13, 0x1, RZ ;  /* 0x042000000d0a7989 */ /* 0x000e2400000e00ff */
[----:B0-----:R-:W-:-:S05]  /*adb0*/  SEL R10, R10, RZ, P1 ;  /* 0x000000ff0a0a7207 */ /* 0x001fca0000800000 */
[----:B------:R-:W-:-:S05]  /*adc0*/  IMAD.IADD R10, R13, 0x1, R10 ;  /* 0x000000010d0a7824 */ /* 0x000fca00078e020a */
        /* <DEDUP_REMOVED lines=12> */
[----:B------:R-:W0:Y:S02]  /*ae90*/  SHFL.IDX PT, R2, R5, 0x1f, 0x1f ;  /* 0x03e01f0005027f89 */ /* 0x000e2400000e0000 */
[----:B0-----:R-:W-:-:S04]  /*aea0*/  IMAD R3, R2, UR5, RZ ;  /* 0x0000000502037c24 */ /* 0x001fc8000f8e02ff */
[----:B------:R-:W-:-:S05]  /*aeb0*/  IMAD.IADD R8, R3, 0x1, R8 ;  /* 0x0000000103087824 */ /* 0x000fca00078e0208 */
[----:B------:R-:W-:-:S13]  /*aec0*/  ISETP.GT.AND P6, PT, R8, UR6, PT ;  /* 0x0000000608007c0c */ /* 0x000fda000bfc4270 */
[----:B------:R-:W-:Y:S05]  /*aed0*/  @!P6 BRA `(.L_x_437) ;  /* 0xfffffffc0074e947 */ /* 0x000fea000383ffff */
.L_x_435:
[----:B------:R-:W-:Y:S02]  /*aee0*/  IMAD.IADD R10, R8, 0x1, -R3 ;  /* 0x00000001080a7824 */ /* 0x000fe400078e0a03 */
[----:B------:R-:W-:Y:S02]  /*aef0*/  IMAD.MOV.U32 R16, RZ, RZ, RZ ;  /* 0x000000ffff107224 */ /* 0x000fe400078e00ff */
[----:B------:R-:W-:-:S05]  /*af00*/  IMAD R2, R5, UR5, R10 ;  /* 0x0000000505027c24 */ /* 0x000fca000f8e020a */
[----:B------:R-:W-:-:S13]  /*af10*/  ISETP.GT.AND P0, PT, R2, UR6, PT ;  /* 0x0000000602007c0c */ /* 0x000fda000bf04270 */
[----:B------:R-:W-:-:S04]  /*af20*/  VOTE.ANY R4, PT, !P0 ;  /* 0x0000000000047806 */ /* 0x000fc800040e0100 */
[----:B------:R-:W0:Y:S01]  /*af30*/  POPC R19, R4 ;  /* 0x0000000400137309 */ /* 0x000e220000000000 */
[----:B------:R-:W-:Y:S01]  /*af40*/  ISETP.NE.AND P0, PT, R4, RZ, PT ;  /* 0x000000ff0400720c */ /* 0x000fe20003f05270 */
[----:B0-----:R-:W0:Y:S04]  /*af50*/  SHFL.IDX PT, R6, R6, R19, 0x1f ;  /* 0x00001f1306067589 */ /* 0x001e2800000e0000 */
[----:B------:R1:W2:Y:S01]  /*af60*/  SHFL.IDX PT, R9, R9, R19, 0x1f ;  /* 0x00001f1309097589 */ /* 0x0002a200000e0000 */
[----:B0-----:R-:W-:-:S04]  /*af70*/  IABS R12, R6 ;  /* 0x00000006000c7213 */ /* 0x001fc80000000000 */
[----:B------:R-:W0:Y:S08]  /*af80*/  I2F.RP R8, R12 ;  /* 0x0000000c00087306 */ /* 0x000e300000209400 */
[----:B0-----:R-:W0:Y:S02]  /*af90*/  MUFU.RCP R8, R8 ;  /* 0x0000000800087308 */ /* 0x001e240000001000 */
[----:B0-----:R-:W-:-:S06]  /*afa0*/  VIADD R2, R8, 0xffffffe ;  /* 0x0ffffffe08027836 */ /* 0x001fcc0000000000 */
[----:B------:R-:W0:Y:S02]  /*afb0*/  F2I.FTZ.U32.TRUNC.NTZ R3, R2 ;  /* 0x0000000200037305 */ /* 0x000e24000021f000 */
[----:B0-----:R-:W-:Y:S01]  /*afc0*/  IMAD.MOV R11, RZ, RZ, -R3 ;  /* 0x000000ffff0b7224 */ /* 0x001fe200078e0a03 */
[----:B-12---:R-:W-:Y:S06]  /*afd0*/  @!P0 BRA `(.L_x_438) ;  /* 0x0000000000088947 */ /* 0x006fec0003800000 */
[----:B------:R-:W-:-:S06]  /*afe0*/  VIADD R16, R19, 0xffffffff ;  /* 0xffffffff13107836 */ /* 0x000fcc0000000000 */
[----:B------:R0:W1:Y:S02]  /*aff0*/  SHFL.IDX PT, R16, R5, R16, 0x1f ;  /* 0x00001f1005107589 */ /* 0x00006400000e0000 */
.L_x_438:
[----:B-1----:R-:W-:Y:S01]  /*b000*/  IMAD R16, R16, UR5, R10 ;  /* 0x0000000510107c24 */ /* 0x002fe2000f8e020a */
[----:B------:R-:W-:Y:S01]  /*b010*/  IABS R4, R9 ;  /* 0x0000000900047213 */ /* 0x000fe20000000000 */
[----:B0-----:R-:W-:Y:S01]  /*b020*/  IMAD.MOV.U32 R5, RZ, RZ, R11 ;  /* 0x000000ffff057224 */ /* 0x001fe200078e000b */
[----:B------:R-:W-:Y:S01]  /*b030*/  IABS R11, R6 ;  /* 0x00000006000b7213 */ /* 0x000fe20000000000 */
[----:B------:R-:W-:Y:S01]  /*b040*/  IMAD.MOV.U32 R2, RZ, RZ, RZ ;  /* 0x000000ffff027224 */ /* 0x000fe200078e00ff */
[----:B------:R-:W-:Y:S01]  /*b050*/  IADD3 R17, -R16, UR6, RZ ;  /* 0x0000000610117c10 */ /* 0x000fe2000fffe1ff */
[----:B------:R-:W-:Y:S01]  /*b060*/  IMAD R5, R5, R12, RZ ;  /* 0x0000000c05057224 */ /* 0x000fe200078e02ff */
[----:B------:R-:W0:Y:S01]  /*b070*/  I2F.RP R8, R4 ;  /* 0x0000000400087306 */ /* 0x000e220000209400 */
[----:B------:R-:W-:Y:S01]  /*b080*/  VIADD R19, R19, UR4 ;  /* 0x0000000413137c36 */ /* 0x000fe20008000000 */
[----:B------:R-:W-:Y:S01]  /*b090*/  IABS R10, R17 ;  /* 0x00000011000a7213 */ /* 0x000fe20000000000 */
[----:B------:R-:W-:-:S04]  /*b0a0*/  IMAD.HI.U32 R2, R3, R5, R2 ;  /* 0x0000000503027227 */ /* 0x000fc800078e0002 */
[----:B------:R-:W-:Y:S02]  /*b0b0*/  IMAD.MOV.U32 R3, RZ, RZ, R10 ;  /* 0x000000ffff037224 */ /* 0x000fe400078e000a */
[----:B------:R-:W-:Y:S02]  /*b0c0*/  IMAD.MOV R5, RZ, RZ, -R11 ;  /* 0x000000ffff057224 */ /* 0x000fe400078e0a0b */
[----:B------:R-:W-:-:S04]  /*b0d0*/  IMAD.HI.U32 R2, R2, R3, RZ ;  /* 0x0000000302027227 */ /* 0x000fc800078e00ff */
[----:B------:R-:W-:Y:S01]  /*b0e0*/  IMAD R3, R2, R5, R3 ;  /* 0x0000000502037224 */ /* 0x000fe200078e0203 */
[----:B0-----:R-:W0:Y:S01]  /*b0f0*/  MUFU.RCP R8, R8 ;  /* 0x0000000800087308 */ /* 0x001e220000001000 */
[----:B------:R-:W-:-:S03]  /*b100*/  LOP3.LUT R5, R17, R6, RZ, 0x3c, !PT ;  /* 0x0000000611057212 */ /* 0x000fc600078e3cff */
[----:B------:R-:W-:Y:S02]  /*b110*/  ISETP.GT.U32.AND P1, PT, R12, R3, PT ;  /* 0x000000030c00720c */ /* 0x000fe40003f24070 */
[----:B------:R-:W-:-:S11]  /*b120*/  ISETP.GE.AND P2, PT, R5, RZ, PT ;  /* 0x000000ff0500720c */ /* 0x000fd60003f46270 */
[----:B------:R-:W-:Y:S02]  /*b130*/  @!P1 IMAD.IADD R3, R3, 0x1, -R12 ;  /* 0x0000000103039824 */ /* 0x000fe400078e0a0c */
[----:B0-----:R-:W-:Y:S02]  /*b140*/  VIADD R10, R8, 0xffffffe ;  /* 0x0ffffffe080a7836 */ /* 0x001fe40000000000 */
[----:B------:R-:W-:Y:S01]  /*b150*/  @!P1 VIADD R2, R2, 0x1 ;  /* 0x0000000102029836 */ /* 0x000fe20000000000 */
[----:B------:R-:W-:Y:S02]  /*b160*/  ISETP.GE.U32.AND P0, PT, R3, R12, PT ;  /* 0x0000000c0300720c */ /* 0x000fe40003f06070 */
[----:B------:R-:W0:Y:S01]  /*b170*/  F2I.FTZ.U32.TRUNC.NTZ R3, R10 ;  /* 0x0000000a00037305 */ /* 0x000e22000021f000 */
[----:B------:R-:W-:-:S10]  /*b180*/  ISETP.NE.AND P1, PT, R6, RZ, PT ;  /* 0x000000ff0600720c */ /* 0x000fd40003f25270 */
[----:B------:R-:W-:-:S04]  /*b190*/  @P0 VIADD R2, R2, 0x1 ;  /* 0x0000000102020836 */ /* 0x000fc80000000000 */
[----:B------:R-:W-:Y:S01]  /*b1a0*/  IMAD.MOV.U32 R8, RZ, RZ, R2 ;  /* 0x000000ffff087224 */ /* 0x000fe200078e0002 */
[----:B------:R-:W-:Y:S01]  /*b1b0*/  IABS R2, R9 ;  /* 0x0000000900027213 */ /* 0x000fe20000000000 */
[----:B0-----:R-:W-:Y:S02]  /*b1c0*/  IMAD.MOV R5, RZ, RZ, -R3 ;  /* 0x000000ffff057224 */ /* 0x001fe400078e0a03 */
[----:B------:R-:W-:Y:S01]  /*b1d0*/  @!P2 IMAD.MOV R8, RZ, RZ, -R8 ;  /* 0x000000ffff08a224 */ /* 0x000fe200078e0a08 */
[----:B------:R-:W-:Y:S01]  /*b1e0*/  @!P1 LOP3.LUT R8, RZ, R6, RZ, 0x33, !PT ;  /* 0x00000006ff089212 */ /* 0x000fe200078e33ff */
[----:B------:R-:W-:Y:S02]  /*b1f0*/  IMAD.MOV R11, RZ, RZ, -R2 ;  /* 0x000000ffff0b7224 */ /* 0x000fe400078e0a02 */
[----:B------:R-:W-:Y:S01]  /*b200*/  IMAD R5, R5, R4, RZ ;  /* 0x0000000405057224 */ /* 0x000fe200078e02ff */
[----:B------:R-:W-:Y:S01]  /*b210*/  IABS R10, R8 ;  /* 0x00000008000a7213 */ /* 0x000fe20000000000 */
[----:B------:R-:W-:-:S02]  /*b220*/  IMAD.MOV.U32 R2, RZ, RZ, RZ ;  /* 0x000000ffff027224 */ /* 0x000fc400078e00ff */
[----:B------:R-:W-:Y:S02]  /*b230*/  IMAD R6, R6, R8, RZ ;  /* 0x0000000806067224 */ /* 0x000fe400078e02ff */
[----:B------:R-:W-:-:S04]  /*b240*/  IMAD.HI.U32 R2, R3, R5, R2 ;  /* 0x0000000503027227 */ /* 0x000fc800078e0002 */
[----:B------:R-:W-:Y:S02]  /*b250*/  IMAD.MOV.U32 R3, RZ, RZ, R10 ;  /* 0x000000ffff037224 */ /* 0x000fe400078e000a */
[----:B------:R-:W-:Y:S02]  /*b260*/  IMAD.MOV.U32 R5, RZ, RZ, R11 ;  /* 0x000000ffff057224 */ /* 0x000fe400078e000b */
[----:B------:R-:W-:-:S04]  /*b270*/  IMAD.HI.U32 R2, R2, R3, RZ ;  /* 0x0000000302027227 */ /* 0x000fc800078e00ff */
[----:B------:R-:W-:Y:S02]  /*b280*/  IMAD R3, R2, R5, R3 ;  /* 0x0000000502037224 */ /* 0x000fe400078e0203 */
[----:B------:R-:W-:-:S03]  /*b290*/  IMAD.IADD R17, R17, 0x1, -R6 ;  /* 0x0000000111117824 */ /* 0x000fc600078e0a06 */
[----:B------:R-:W-:-:S13]  /*b2a0*/  ISETP.GT.U32.AND P1, PT, R4, R3, PT ;  /* 0x000000030400720c */ /* 0x000fda0003f24070 */
[----:B------:R-:W-:Y:S02]  /*b2b0*/  @!P1 IMAD.IADD R3, R3, 0x1, -R4 ;  /* 0x0000000103039824 */ /* 0x000fe400078e0a04 */
[----:B------:R-:W-:Y:S01]  /*b2c0*/  @!P1 VIADD R2, R2, 0x1 ;  /* 0x0000000102029836 */ /* 0x000fe20000000000 */
[----:B------:R-:W-:Y:S02]  /*b2d0*/  ISETP.NE.AND P1, PT, R9, RZ, PT ;  /* 0x000000ff0900720c */ /* 0x000fe40003f25270 */
[----:B------:R-:W-:Y:S02]  /*b2e0*/  ISETP.GE.U32.AND P0, PT, R3, R4, PT ;  /* 0x000000040300720c */ /* 0x000fe40003f06070 */
[----:B------:R-:W-:-:S04]  /*b2f0*/  LOP3.LUT R3, R8, R9, RZ, 0x3c, !PT ;  /* 0x0000000908037212 */ /* 0x000fc800078e3cff */
[----:B------:R-:W-:-:S07]  /*b300*/  ISETP.GE.AND P2, PT, R3, RZ, PT ;  /* 0x000000ff0300720c */ /* 0x000fce0003f46270 */
[----:B------:R-:W-:-:S06]  /*b310*/  @P0 VIADD R2, R2, 0x1 ;  /* 0x0000000102020836 */ /* 0x000fcc0000000000 */
[----:B------:R-:W-:Y:S01]  /*b320*/  @!P2 IMAD.MOV R2, RZ, RZ, -R2 ;  /* 0x000000ffff02a224 */ /* 0x000fe200078e0a02 */
[----:B------:R-:W-:-:S05]  /*b330*/  @!P1 LOP3.LUT R2, RZ, R9, RZ, 0x33, !PT ;  /* 0x00000009ff029212 */ /* 0x000fca00078e33ff */
[----:B------:R-:W-:-:S04]  /*b340*/  IMAD.MOV R18, RZ, RZ, -R2 ;  /* 0x000000ffff127224 */ /* 0x000fc800078e0a02 */
[C---:B------:R-:W-:Y:S02]  /*b350*/  IMAD R18, R9.reuse, R18, R8 ;  /* 0x0000001209127224 */ /* 0x040fe400078e0208 */
[----:B------:R-:W-:-:S04]  /*b360*/  IMAD R9, R9, 0x1000000, R2 ;  /* 0x0100000009097824 */ /* 0x000fc800078e0202 */
[----:B------:R-:W-:Y:S01]  /*b370*/  IMAD R18, R18, 0x10000, R9 ;  /* 0x0001000012127824 */ /* 0x000fe200078e0209 */
[----:B------:R-:W-:Y:S06]  /*b380*/  BRA `(.L_x_439) ;  /* 0x0000000000147947 */ /* 0x000fec0003800000 */
.L_x_436:
[----:B------:R-:W-:Y:S01]  /*b390*/  ULDC UR4, c[0x0][0xc3c] ;  /* 0x00030f0000047ab9 */ /* 0x000fe20000000800 */
[----:B------:R-:W-:Y:S02]  /*b3a0*/  IMAD.MOV.U32 R17, RZ, RZ, RZ ;  /* 0x000000ffff117224 */ /* 0x000fe400078e00ff */
[----:B------:R-:W-:Y:S02]  /*b3b0*/  IMAD.U32 R16, RZ, RZ, UR6 ;  /* 0x00000006ff107e24 */ /* 0x000fe4000f8e00ff */
[----:B------:R-:W-:Y:S02]  /*b3c0*/  IMAD.MOV.U32 R18, RZ, RZ, RZ ;  /* 0x000000ffff127224 */ /* 0x000fe400078e00ff */
[----:B------:R-:W-:-:S07]  /*b3d0*/  IMAD.U32 R19, RZ, RZ, UR4 ;  /* 0x00000004ff137e24 */ /* 0x000fce000f8e00ff */
.L_x_439:
[----:B------:R-:W-:-:S13]  /*b3e0*/  ISETP.NE.AND P0, PT, R7, RZ, PT ;  /* 0x000000ff0700720c */ /* 0x000fda0003f05270 */
[----:B------:R-:W0:Y:S01]  /*b3f0*/  @!P0 S2R R3, SR_CgaCtaId ;  /* 0x0000000000038919 */ /* 0x000e220000008800 */
[----:B------:R-:W-:-:S04]  /*b400*/  @!P0 MOV R2, 0x400 ;  /* 0x0000040000028802 */ /* 0x000fc80000000f00 */
[----:B0-----:R-:W-:-:S05]  /*b410*/  @!P0 LEA R2, R3, R2, 0x18 ;  /* 0x0000000203028211 */ /* 0x001fca00078ec0ff */
[----:B------:R1:W-:Y:S01]  /*b420*/  @!P0 STS.128 [R2+0x228d0], R16 ;  /* 0x0228d01002008388 */ /* 0x0003e20000000c00 */
[----:B------:R-:W-:Y:S06]  /*b430*/  BAR.ARV 0x5, 0x180 ;  /* 0x0146000000007b1d */ /* 0x000fec0000002000 */
.L_x_434:
[----:B------:R2:W-:Y:S01]  /*b440*/  STL [R1+0x24], RZ ;  /* 0x000024ff01007387 */ /* 0x0005e20000100800 */
[----:B------:R-:W-:Y:S01]  /*b450*/  ULDC UR4, c[0x0][0xc3c] ;  /* 0x00030f0000047ab9 */ /* 0x000fe20000000800 */
[----:B------:R-:W-:Y:S01]  /*b460*/  IMAD.MOV.U32 R26, RZ, RZ, 0x1 ;  /* 0x00000001ff1a7424 */ /* 0x000fe200078e00ff */
[----:B0-----:R-:W-:Y:S01]  /*b470*/  ISETP.GE.AND P0, PT, R19, UR4, PT ;  /* 0x0000000413007c0c */ /* 0x001fe2000bf06270 */
[----:B------:R-:W-:-:S12]  /*b480*/  IMAD.MOV.U32 R24, RZ, RZ, RZ ;  /* 0x000000ffff187224 */ /* 0x000fd800078e00ff */
[----:B--2---:R-:W-:Y:S05]  /*b490*/  @P0 BRA `(.L_x_440) ;  /* 0x0000004800500947 */ /* 0x004fea0003800000 */
[----:B------:R-:W0:Y:S01]  /*b4a0*/  S2UR UR5, SR_CgaCtaId ;  /* 0x00000000000579c3 */ /* 0x000e220000008800 */
[----:B------:R2:W-:Y:S01]  /*b4b0*/  STL [R1+0x24], RZ ;  /* 0x000024ff01007387 */ /* 0x0005e20000100800 */
[C---:B-1----:R-:W-:Y:S01]  /*b4c0*/  IMAD.SHL.U32 R2, R0.reuse, 0x8, RZ ;  /* 0x0000000800027824 */ /* 0x042fe200078e00ff */
[----:B------:R-:W-:Y:S01]  /*b4d0*/  UMOV UR4, 0x400 ;  /* 0x0000040000047882 */ /* 0x000fe20000000000 */
[----:B------:R-:W-:Y:S01]  /*b4e0*/  LOP3.LUT R4, R0, 0x7f, RZ, 0xc0, !PT ;  /* 0x0000007f00047812 */ /* 0x000fe200078ec0ff */
[----:B------:R-:W-:Y:S01]  /*b4f0*/  BSSY B8, `(.L_x_440) ;  /* 0x000048e000087945 */ /* 0x000fe20003800000 */
[----:B------:R-:W-:Y:S01]  /*b500*/  IMAD.MOV.U32 R26, RZ, RZ, 0x1 ;  /* 0x00000001ff1a7424 */ /* 0x000fe200078e00ff */
[----:B------:R-:W-:Y:S01]  /*b510*/  LOP3.LUT R3, R2, 0x1f8, RZ, 0xc0, !PT ;  /* 0x000001f802037812 */ /* 0x000fe200078ec0ff */
[----:B------:R-:W-:Y:S01]  /*b520*/  IMAD.MOV.U32 R24, RZ, RZ, RZ ;  /* 0x000000ffff187224 */ /* 0x000fe200078e00ff */
[----:B------:R-:W-:Y:S01]  /*b530*/  SHF.R.U32.HI R5, RZ, 0x3, R4 ;  /* 0x00000003ff057819 */ /* 0x000fe20000011604 */
[----:B------:R-:W-:Y:S01]  /*b540*/  ULOP3.LUT UR36, UR38, 0x2, URZ, 0xfc, !UPT ;  /* 0x0000000226247892 */ /* 0x000fe2000f8efc3f */
[----:B------:R-:W-:Y:S01]  /*b550*/  LOP3.LUT R3, R3, 0x38, R0, 0x78, !PT ;  /* 0x0000003803037812 */ /* 0x000fe200078e7800 */
[----:B------:R-:W-:Y:S01]  /*b560*/  IMAD.SHL.U32 R0, R0, 0x10, RZ ;  /* 0x0000001000007824 */ /* 0x000fe200078e00ff */
[----:B------:R-:W-:Y:S01]  /*b570*/  LOP3.LUT R4, R2, 0x38, RZ, 0xc0, !PT ;  /* 0x0000003802047812 */ /* 0x000fe200078ec0ff */
[----:B------:R-:W-:Y:S01]  /*b580*/  ULDC UR37, c[0x0][0xc] ;  /* 0x0000030000257ab9 */ /* 0x000fe20000000800 */
[----:B------:R-:W-:-:S02]  /*b590*/  LOP3.LUT R28, R3, 0x200, R2, 0xf8, !PT ;  /* 0x00000200031c7812 */ /* 0x000fc400078ef802 */
[----:B------:R-:W-:Y:S02]  /*b5a0*/  LOP3.LUT R0, R5, 0x70, R0, 0xf8, !PT ;  /* 0x0000007005007812 */ /* 0x000fe400078ef800 */
[C---:B------:R-:W-:Y:S02]  /*b5b0*/  LOP3.LUT R3, R4.reuse, 0x40, RZ, 0xfc, !PT ;  /* 0x0000004004037812 */ /* 0x040fe400078efcff */
[C---:B------:R-:W-:Y:S02]  /*b5c0*/  LOP3.LUT R2, R4.reuse, 0x80, RZ, 0xfc, !PT ;  /* 0x0000008004027812 */ /* 0x040fe400078efcff */
[----:B------:R-:W-:Y:S01]  /*b5d0*/  LOP3.LUT R0, R4, 0xc0, RZ, 0xfc, !PT ;  /* 0x000000c004007812 */ /* 0x000fe200078efcff */
[----:B0-----:R-:W-:-:S06]  /*b5e0*/  ULEA UR4, UR5, UR4, 0x18 ;  /* 0x0000000405047291 */ /* 0x001fcc000f8ec03f */
[----:B------:R-:W-:-:S04]  /*b5f0*/  IMAD.U32 R22, RZ, RZ, UR4 ;  /* 0x00000004ff167e24 */ /* 0x000fc8000f8e00ff */
[----:B--2---:R-:W-:-:S07]  /*b600*/  IMAD R36, R28, 0x2, R22 ;  /* 0x000000021c247824 */ /* 0x004fce00078e0216 */
.L_x_501:
[----:B0-----:R-:W0:Y:S02]  /*b610*/  LDC.64 R2, c[0x0][0xc88] ;  /* 0x00032200ff027b82 */ /* 0x001e240000000a00 */
[----:B0-----:R-:W-:-:S05]  /*b620*/  IMAD.WIDE R2, R19, 0x4, R2 ;  /* 0x0000000413027825 */ /* 0x001fca00078e0202 */
[----:B------:R-:W2:Y:S01]  /*b630*/  LDG.E R25, desc[UR50][R2.64] ;  /* 0x0000003202197981 */ /* 0x000ea2000c1e1900 */
[----:B------:R-:W-:Y:S05]  /*b640*/  YIELD ;  /* 0x0000000000007946 */ /* 0x000fea0003800000 */
[----:B------:R-:W-:Y:S01]  /*b650*/  ULDC.64 UR4, c[0x0][0xa28] ;  /* 0x00028a0000047ab9 */ /* 0x000fe20000000a00 */
[----:B------:R-:W-:Y:S01]  /*b660*/  IMAD.MOV.U32 R30, RZ, RZ, RZ ;  /* 0x000000ffff1e7224 */ /* 0x000fe200078e00ff */
[----:B------:R-:W-:Y:S01]  /*b670*/  ISETP.NE.U32.AND P0, PT, RZ, UR4, PT ;  /* 0x00000004ff007c0c */ /* 0x000fe2000bf05070 */
[----:B------:R-:W-:-:S03]  /*b680*/  ULDC.64 UR6, c[0x0][0xa18] ;  /* 0x0002860000067ab9 */ /* 0x000fc60000000a00 */
[----:B------:R-:W-:Y:S01]  /*b690*/  ISETP.NE.AND.EX P0, PT, RZ, UR5, PT, P0 ;  /* 0x00000005ff007c0c */ /* 0x000fe2000bf05300 */
[----:B------:R-:W-:Y:S01]  /*b6a0*/  IMAD.MOV.U32 R37, RZ, RZ, RZ ;  /* 0x000000ffff257224 */ /* 0x000fe200078e00ff */
[----:B--2---:R-:W-:-:S11]  /*b6b0*/  SHF.R.S32.HI R0, RZ, 0x1f, R25 ;  /* 0x0000001fff007819 */ /* 0x004fd60000011419 */
[C---:B------:R-:W-:Y:S01]  /*b6c0*/  @P0 LEA R2, P1, R25.reuse, UR4, 0x2 ;  /* 0x0000000419020c11 */ /* 0x040fe2000f8210ff */
[C---:B------:R-:W-:Y:S01]  /*b6d0*/  IMAD.SHL.U32 R31, R25.reuse, 0x4, RZ ;  /* 0x00000004191f7824 */ /* 0x040fe200078e00ff */
[C-C-:B------:R-:W-:Y:S01]  /*b6e0*/  SHF.L.U64.HI R33, R25.reuse, 0x2, R0.reuse ;  /* 0x0000000219217819 */ /* 0x140fe20000010200 */
[----:B------:R0:W-:Y:S01]  /*b6f0*/  STL [R1], R0 ;  /* 0x0000000001007387 */ /* 0x0001e20000100800 */
[----:B------:R-:W-:Y:S01]  /*b700*/  @P0 LEA.HI.X R3, R25, UR5, R0, 0x2, P1 ;  /* 0x0000000519030c11 */ /* 0x000fe200088f1400 */
[----:B------:R-:W-:-:S04]  /*b710*/  ULDC.64 UR4, c[0x0][0xa00] ;  /* 0x0002800000047ab9 */ /* 0x000fc80000000a00 */
[----:B-1----:R1:W5:Y:S01]  /*b720*/  @P0 LDG.E R30, desc[UR50][R2.64] ;  /* 0x00000032021e0981 */ /* 0x002362000c1e1900 */
[----:B------:R-:W-:Y:S02]  /*b730*/  ISETP.NE.U32.AND P0, PT, RZ, UR4, PT ;  /* 0x00000004ff007c0c */ /* 0x000fe4000bf05070 */
[----:B------:R-:W-:Y:S02]  /*b740*/  LOP3.LUT R23, R23, 0xfffffeff, RZ, 0xc0, !PT ;  /* 0xfffffeff17177812 */ /* 0x000fe400078ec0ff */
[----:B------:R-:W-:Y:S02]  /*b750*/  ISETP.NE.AND.EX P2, PT, RZ, UR5, PT, P0 ;  /* 0x00000005ff007c0c */ /* 0x000fe4000bf45300 */
[----:B------:R-:W-:Y:S02]  /*b760*/  ISETP.NE.U32.AND P0, PT, RZ, UR6, PT ;  /* 0x00000006ff007c0c */ /* 0x000fe4000bf05070 */
[----:B-1----:R-:W-:Y:S02]  /*b770*/  IADD3 R2, P1, R31, UR4, RZ ;  /* 0x000000041f027c10 */ /* 0x002fe4000ff3e0ff */
[----:B------:R-:W-:-:S02]  /*b780*/  ISETP.NE.AND.EX P0, PT, RZ, UR7, PT, P0 ;  /* 0x00000007ff007c0c */ /* 0x000fc4000bf05300 */
[----:B------:R-:W-:Y:S01]  /*b790*/  IADD3.X R3, R33, UR5, RZ, P1, !PT ;  /* 0x0000000521037c10 */ /* 0x000fe20008ffe4ff */
[----:B------:R-:W-:-:S04]  /*b7a0*/  ULDC.64 UR4, c[0x0][0x418] ;  /* 0x0001060000047ab9 */ /* 0x000fc80000000a00 */
[----:B------:R-:W-:Y:S01]  /*b7b0*/  @P2 LOP3.LUT R23, R23, 0x100, RZ, 0xfc, !PT ;  /* 0x0000010017172812 */ /* 0x000fe200078efcff */
[----:B------:R1:W5:Y:S05]  /*b7c0*/  @P2 LDG.E R37, desc[UR50][R2.64] ;  /* 0x0000003202252981 */ /* 0x00036a000c1e1900 */
[----:B------:R-:W-:-:S04]  /*b7d0*/  @P0 IADD3 R4, P1, R31, UR6, RZ ;  /* 0x000000061f040c10 */ /* 0x000fc8000ff3e0ff */
[----:B------:R-:W-:-:S05]  /*b7e0*/  @P0 IADD3.X R5, R33, UR7, RZ, P1, !PT ;  /* 0x0000000721050c10 */ /* 0x000fca0008ffe4ff */
[----:B0-----:R-:W2:Y:S01]  /*b7f0*/  @P0 LDG.E R0, desc[UR50][R4.64] ;  /* 0x0000003204000981 */ /* 0x001ea2000c1e1900 */
[----:B------:R-:W-:-:S03]  /*b800*/  UISETP.NE.U32.AND UP0, UPT, UR4, URZ, UPT ;  /* 0x0000003f0400728c */ /* 0x000fc6000bf05070 */
[----:B------:R-:W-:Y:S01]  /*b810*/  ULDC UR4, c[0x0][0x424] ;  /* 0x0001090000047ab9 */ /* 0x000fe20000000800 */
[----:B------:R-:W-:-:S03]  /*b820*/  UISETP.NE.AND.EX UP0, UPT, UR5, URZ, UPT, UP0 ;  /* 0x0000003f0500728c */ /* 0x000fc6000bf05300 */
[----:B------:R-:W-:Y:S01]  /*b830*/  ULDC UR5, c[0x0][0x2f0] ;  /* 0x0000bc0000057ab9 */ /* 0x000fe20000000800 */
[----:B------:R-:W-:-:S04]  /*b840*/  USEL UR4, UR4, 0x1, UP0 ;  /* 0x0000000104047887 */ /* 0x000fc80008000000 */
[----:B------:R-:W-:-:S06]  /*b850*/  UIMAD UR4, UR4, UR5, URZ ;  /* 0x00000005040472a4 */ /* 0x000fcc000f8e023f */
[----:B------:R-:W-:Y:S01]  /*b860*/  IMAD.U32 R7, RZ, RZ, UR4 ;  /* 0x00000004ff077e24 */ /* 0x000fe2000f8e00ff */
[----:B--2---:R1:W-:Y:S01]  /*b870*/  @P0 STL [R1+0x10], R0 ;  /* 0x0000100001000387 */ /* 0x0043e20000100800 */
[----:B---34-:R-:W-:Y:S05]  /*b880*/  @P0 BRA `(.L_x_441) ;  /* 0x0000000000200947 */ /* 0x018fea0003800000 */
[----:B------:R-:W-:Y:S02]  /*b890*/  ULDC UR4, c[0x0][0x288] ;  /* 0x0000a20000047ab9 */ /* 0x000fe40000000800 */
[----:B-1----:R-:W-:-:S05]  /*b8a0*/  IMAD.U32 R0, RZ, RZ, UR4 ;  /* 0x00000004ff007e24 */ /* 0x002fca000f8e00ff */
[----:B------:R0:W-:Y:S01]  /*b8b0*/  STL [R1+0x10], R0 ;  /* 0x0000100001007387 */ /* 0x0001e20000100800 */
[----:B------:R-:W-:Y:S05]  /*b8c0*/  @!P2 BRA `(.L_x_441) ;  /* 0x000000000010a947 */ /* 0x000fea0003800000 */
[----:B------:R-:W2:Y:S04]  /*b8d0*/  LDG.E R5, desc[UR50][R2.64] ;  /* 0x0000003202057981 */ /* 0x000ea8000c1e1900 */
[----:B0-----:R-:W2:Y:S02]  /*b8e0*/  LDG.E R0, desc[UR50][R2.64+0x4] ;  /* 0x0000043202007981 */ /* 0x001ea4000c1e1900 */
[----:B--2---:R-:W-:-:S05]  /*b8f0*/  IMAD.IADD R0, R0, 0x1, -R5 ;  /* 0x0000000100007824 */ /* 0x004fca00078e0a05 */
[----:B------:R2:W-:Y:S02]  /*b900*/  STL [R1+0x10], R0 ;  /* 0x0000100001007387 */ /* 0x0005e40000100800 */
.L_x_441:
[----:B------:R-:W-:Y:S01]  /*b910*/  ULDC.64 UR4, c[0x0][0xa20] ;  /* 0x0002880000047ab9 */ /* 0x000fe20000000a00 */
[----:B------:R-:W-:Y:S01]  /*b920*/  IMAD.MOV.U32 R27, RZ, RZ, R25 ;  /* 0x000000ffff1b7224 */ /* 0x000fe200078e0019 */
[----:B------:R-:W-:-:S04]  /*b930*/  ISETP.NE.U32.AND P0, PT, RZ, UR4, PT ;  /* 0x00000004ff007c0c */ /* 0x000fc8000bf05070 */
[----:B------:R-:W-:-:S13]  /*b940*/  ISETP.NE.AND.EX P0, PT, RZ, UR5, PT, P0 ;  /* 0x00000005ff007c0c */ /* 0x000fda000bf05300 */
[----:B------:R-:W-:Y:S05]  /*b950*/  @!P0 BRA `(.L_x_442) ;  /* 0x0000000000108947 */ /* 0x000fea0003800000 */
[----:B-1----:R-:W-:-:S04]  /*b960*/  IADD3 R2, P0, R31, UR4, RZ ;  /* 0x000000041f027c10 */ /* 0x002fc8000ff1e0ff */
[----:B------:R-:W-:-:S05]  /*b970*/  IADD3.X R3, R33, UR5, RZ, P0, !PT ;  /* 0x0000000521037c10 */ /* 0x000fca00087fe4ff */
[----:B------:R1:W5:Y:S01]  /*b980*/  LDG.E R7, desc[UR50][R2.64] ;  /* 0x0000003202077981 */ /* 0x000362000c1e1900 */
[----:B------:R-:W-:Y:S05]  /*b990*/  BRA `(.L_x_443) ;  /* 0x0000000000247947 */ /* 0x000fea0003800000 */
.L_x_442:
[----:B------:R-:W-:Y:S02]  /*b9a0*/  ULDC.64 UR4, c[0x0][0xa08] ;  /* 0x0002820000047ab9 */ /* 0x000fe40000000a00 */
[----:B------:R-:W-:-:S04]  /*b9b0*/  ISETP.NE.U32.AND P0, PT, RZ, UR4, PT ;  /* 0x00000004ff007c0c */ /* 0x000fc8000bf05070 */
[----:B------:R-:W-:-:S13]  /*b9c0*/  ISETP.NE.AND.EX P0, PT, RZ, UR5, PT, P0 ;  /* 0x00000005ff007c0c */ /* 0x000fda000bf05300 */
[----:B------:R-:W-:Y:S05]  /*b9d0*/  @!P0 BRA `(.L_x_443) ;  /* 0x0000000000148947 */ /* 0x000fea0003800000 */
[----:B-1----:R-:W1:Y:S02]  /*b9e0*/  LDC.64 R2, c[0x0][0xa08] ;  /* 0x00028200ff027b82 */ /* 0x002e640000000a00 */
[----:B-1----:R-:W-:-:S05]  /*b9f0*/  IMAD.WIDE R2, R27, 0x4, R2 ;  /* 0x000000041b027825 */ /* 0x002fca00078e0202 */
[----:B------:R-:W3:Y:S04]  /*ba00*/  LDG.E R7, desc[UR50][R2.64] ;  /* 0x0000003202077981 */ /* 0x000ee8000c1e1900 */
[----:B0-2---:R-:W3:Y:S02]  /*ba10*/  LDG.E R0, desc[UR50][R2.64+0x4] ;  /* 0x0000043202007981 */ /* 0x005ee4000c1e1900 */
[----:B---3--:R-:W-:-:S07]  /*ba20*/  IMAD.IADD R7, R0, 0x1, -R7 ;  /* 0x0000000100077824 */ /* 0x008fce00078e0a07 */
.L_x_443:
[----:B-----5:R-:W-:Y:S01]  /*ba30*/  IMAD.IADD R32, R7, 0x1, -R30 ;  /* 0x0000000107207824 */ /* 0x020fe200078e0a1e */
[----:B012---:R-:W-:Y:S01]  /*ba40*/  LOP3.LUT R0, R18, 0xff000000, RZ, 0xc0, !PT ;  /* 0xff00000012007812 */ /* 0x007fe200078ec0ff */
[----:B------:R-:W-:Y:S02]  /*ba50*/  BSSY B0, `(.L_x_444) ;  /* 0x0000028000007945 */ /* 0x000fe40003800000 */
[C---:B------:R-:W-:Y:S01]  /*ba60*/  VIADD R2, R32.reuse, 0x5f ;  /* 0x0000005f20027836 */ /* 0x040fe20000000000 */
[----:B------:R-:W-:Y:S02]  /*ba70*/  ISETP.GE.AND P0, PT, R32, 0x1, PT ;  /* 0x000000012000780c */ /* 0x000fe40003f06270 */
[----:B------:R-:W-:Y:S01]  /*ba80*/  SHF.R.U32.HI R3, RZ, 0x8, R0 ;  /* 0x00000008ff037819 */ /* 0x000fe20000011600 */
[----:B------:R-:W-:Y:S01]  /*ba90*/  IMAD.HI R2, R2, 0x2aaaaaab, RZ ;  /* 0x2aaaaaab02027827 */ /* 0x000fe200078e02ff */
[----:B------:R-:W-:-:S04]  /*baa0*/  LOP3.LUT R0, R18, 0xff0000, RZ, 0xc0, !PT ;  /* 0x00ff000012007812 */ /* 0x000fc800078ec0ff */
[----:B------:R-:W-:Y:S02]  /*bab0*/  LEA.HI R5, R0, R3, RZ, 0x10 ;  /* 0x0000000300057211 */ /* 0x000fe400078f80ff */
[----:B------:R-:W-:Y:S02]  /*bac0*/  SHF.R.U32.HI R3, RZ, 0x1f, R2 ;  /* 0x0000001fff037819 */ /* 0x000fe40000011602 */
[----:B------:R-:W-:Y:S02]  /*bad0*/  LOP3.LUT R29, R5, 0xff, RZ, 0xc0, !PT ;  /* 0x000000ff051d7812 */ /* 0x000fe400078ec0ff */
[----:B------:R-:W-:Y:S01]  /*bae0*/  LEA.HI.SX32 R0, R2, R3, 0x1c ;  /* 0x0000000302007211 */ /* 0x000fe200078fe2ff */
[----:B------:R-:W-:Y:S01]  /*baf0*/  IMAD.MOV.U32 R2, RZ, RZ, RZ ;  /* 0x000000ffff027224 */ /* 0x000fe200078e00ff */
[----:B------:R-:W-:Y:S06]  /*bb00*/  @!P0 BRA `(.L_x_445) ;  /* 0x0000000000708947 */ /* 0x000fec0003800000 */
[----:B------:R-:W-:-:S04]  /*bb10*/  SHF.R.U32.HI R5, RZ, 0x10, R5 ;  /* 0x00000010ff057819 */ /* 0x000fc80000011605 */
[----:B------:R-:W-:-:S13]  /*bb20*/  ISETP.NE.AND P0, PT, R5, RZ, PT ;  /* 0x000000ff0500720c */ /* 0x000fda0003f05270 */
[----:B------:R-:W0:Y:S02]  /*bb30*/  @!P0 LDC R5, c[0x0][0x9f0] ;  /* 0x00027c00ff058b82 */ /* 0x000e240000000800 */
[-C--:B0-----:R-:W-:Y:S02]  /*bb40*/  IABS R4, R5.reuse ;  /* 0x0000000500047213 */ /* 0x081fe40000000000 */
[----:B------:R-:W-:Y:S02]  /*bb50*/  IADD3 R6, R5, -0x1, R0 ;  /* 0xffffffff05067810 */ /* 0x000fe40007ffe000 */
[----:B------:R-:W0:Y:S02]  /*bb60*/  I2F.RP R7, R4 ;  /* 0x0000000400077306 */ /* 0x000e240000209400 */
[----:B------:R-:W-:-:S04]  /*bb70*/  LOP3.LUT R2, R6, R5, RZ, 0x3c, !PT ;  /* 0x0000000506027212 */ /* 0x000fc800078e3cff */
[----:B------:R-:W-:Y:S01]  /*bb80*/  ISETP.GE.AND P2, PT, R2, RZ, PT ;  /* 0x000000ff0200720c */ /* 0x000fe20003f46270 */
[----:B------:R-:W-:Y:S01]  /*bb90*/  IMAD.MOV.U32 R2, RZ, RZ, RZ ;  /* 0x000000ffff027224 */ /* 0x000fe200078e00ff */
[----:B0-----:R-:W0:Y:S02]  /*bba0*/  MUFU.RCP R7, R7 ;  /* 0x0000000700077308 */ /* 0x001e240000001000 */
[----:B0-----:R-:W-:-:S06]  /*bbb0*/  VIADD R3, R7, 0xffffffe ;  /* 0x0ffffffe07037836 */ /* 0x001fcc0000000000 */
[----:B------:R-:W0:Y:S02]  /*bbc0*/  F2I.FTZ.U32.TRUNC.NTZ R3, R3 ;  /* 0x0000000300037305 */ /* 0x000e24000021f000 */
[----:B0-----:R-:W-:-:S04]  /*bbd0*/  IMAD.MOV R9, RZ, RZ, -R3 ;  /* 0x000000ffff097224 */ /* 0x001fc800078e0a03 */
[----:B------:R-:W-:-:S04]  /*bbe0*/  IMAD R9, R9, R4, RZ ;  /* 0x0000000409097224 */ /* 0x000fc800078e02ff */
[----:B------:R-:W-:Y:S01]  /*bbf0*/  IMAD.HI.U32 R2, R3, R9, R2 ;  /* 0x0000000903027227 */ /* 0x000fe200078e0002 */
[----:B------:R-:W-:Y:S02]  /*bc00*/  IABS R3, R6 ;  /* 0x0000000600037213 */ /* 0x000fe40000000000 */
[----:B------:R-:W-:-:S03]  /*bc10*/  IABS R6, R5 ;  /* 0x0000000500067213 */ /* 0x000fc60000000000 */
[----:B------:R-:W-:-:S04]  /*bc20*/  IMAD.HI.U32 R2, R2, R3, RZ ;  /* 0x0000000302027227 */ /* 0x000fc800078e00ff */
[----:B------:R-:W-:-:S04]  /*bc30*/  IMAD.MOV R6, RZ, RZ, -R6 ;  /* 0x000000ffff067224 */ /* 0x000fc800078e0a06 */
[----:B------:R-:W-:-:S05]  /*bc40*/  IMAD R3, R2, R6, R3 ;  /* 0x0000000602037224 */ /* 0x000fca00078e0203 */
[----:B------:R-:W-:-:S13]  /*bc50*/  ISETP.GT.U32.AND P1, PT, R4, R3, PT ;  /* 0x000000030400720c */ /* 0x000fda0003f24070 */
[----:B------:R-:W-:Y:S02]  /*bc60*/  @!P1 IMAD.IADD R3, R3, 0x1, -R4 ;  /* 0x0000000103039824 */ /* 0x000fe400078e0a04 */
[----:B------:R-:W-:Y:S01]  /*bc70*/  @!P1 VIADD R2, R2, 0x1 ;  /* 0x0000000102029836 */ /* 0x000fe20000000000 */
[----:B------:R-:W-:Y:S02]  /*bc80*/  ISETP.NE.AND P1, PT, R5, RZ, PT ;  /* 0x000000ff0500720c */ /* 0x000fe40003f25270 */
[----:B------:R-:W-:-:S13]  /*bc90*/  ISETP.GE.U32.AND P0, PT, R3, R4, PT ;  /* 0x000000040300720c */ /* 0x000fda0003f06070 */
[----:B------:R-:W-:-:S04]  /*bca0*/  @P0 VIADD R2, R2, 0x1 ;  /* 0x0000000102020836 */ /* 0x000fc80000000000 */
[----:B------:R-:W-:Y:S01]  /*bcb0*/  @!P2 IMAD.MOV R2, RZ, RZ, -R2 ;  /* 0x000000ffff02a224 */ /* 0x000fe200078e0a02 */
[----:B------:R-:W-:-:S07]  /*bcc0*/  @!P1 LOP3.LUT R2, RZ, R5, RZ, 0x33, !PT ;  /* 0x00000005ff029212 */ /* 0x000fce00078e33ff */
.L_x_445:
[----:B------:R-:W-:Y:S05]  /*bcd0*/  BSYNC B0 ;  /* 0x0000000000007941 */ /* 0x000fea0003800000 */
.L_x_444:
[-C--:B------:R-:W-:Y:S01]  /*bce0*/  IMAD R29, R29, R2.reuse, RZ ;  /* 0x000000021d1d7224 */ /* 0x080fe200078e02ff */
[----:B------:R-:W-:Y:S04]  /*bcf0*/  BSSY B7, `(.L_x_446) ;  /* 0x000034b000077945 */ /* 0x000fe80003800000 */
[----:B------:R-:W-:-:S04]  /*bd00*/  VIADDMNMX R35, R29, R2, R0, PT ;  /* 0x000000021d237246 */ /* 0x000fc80003800100 */
[----:B------:R-:W-:Y:S01]  /*bd10*/  ISETP.GT.AND P0, PT, R35, R29, PT ;  /* 0x0000001d2300720c */ /* 0x000fe20003f04270 */
[----:B------:R0:W-:-:S12]  /*bd20*/  STL [R1+0x18], R35 ;  /* 0x0000182301007387 */ /* 0x0001d80000100800 */
[----:B0-----:R-:W-:Y:S05]  /*bd30*/  @P0 BRA `(.L_x_447) ;  /* 0x0000000000440947 */ /* 0x001fea0003800000 */
[----:B------:R-:W0:Y:S02]  /*bd40*/  S2R R3, SR_TID.X ;  /* 0x0000000000037919 */ /* 0x000e240000002100 */
[----:B0-----:R-:W-:-:S04]  /*bd50*/  LOP3.LUT R3, R3, 0x7f, RZ, 0xc0, !PT ;  /* 0x0000007f03037812 */ /* 0x001fc800078ec0ff */
[----:B------:R-:W-:-:S13]  /*bd60*/  ISETP.NE.AND P0, PT, R3, RZ, PT ;  /* 0x000000ff0300720c */ /* 0x000fda0003f05270 */
[----:B------:R-:W-:Y:S05]  /*bd70*/  @P0 BRA `(.L_x_448) ;  /* 0x0000003400080947 */ /* 0x000fea0003800000 */
[----:B------:R-:W0:Y:S01]  /*bd80*/  S2R R5, SR_LANEID ;  /* 0x0000000000057919 */ /* 0x000e220000000000 */
[----:B------:R-:W-:Y:S01]  /*bd90*/  VOTEU.ANY UR4, UPT, PT ;  /* 0x0000000000047886 */ /* 0x000fe200038e0100 */
[----:B------:R-:W1:Y:S01]  /*bda0*/  LDC.64 R2, c[0x0][0xc60] ;  /* 0x00031800ff027b82 */ /* 0x000e620000000a00 */
[----:B------:R-:W0:Y:S02]  /*bdb0*/  FLO.U32 R0, UR4 ;  /* 0x0000000400007d00 */ /* 0x000e2400080e0000 */
[----:B0-----:R-:W-:-:S06]  /*bdc0*/  ISETP.EQ.U32.AND P0, PT, R0, R5, PT ;  /* 0x000000050000720c */ /* 0x001fcc0003f02070 */
[----:B------:R-:W1:Y:S07]  /*bdd0*/  POPC R5, UR4 ;  /* 0x0000000400057d09 */ /* 0x000e6e0008000000 */
[----:B-1----:R-:W2:Y:S01]  /*bde0*/  @P0 ATOMG.E.ADD.STRONG.GPU PT, R3, desc[UR50][R2.64], R5 ;  /* 0x00000005020309a8 */ /* 0x002ea200081ee1f2 */
[----:B------:R-:W0:Y:S02]  /*bdf0*/  S2R R4, SR_LTMASK ;  /* 0x0000000000047919 */ /* 0x000e240000003900 */
[----:B0-----:R-:W-:-:S04]  /*be00*/  LOP3.LUT R4, R4, UR4, RZ, 0xc0, !PT ;  /* 0x0000000404047c12 */ /* 0x001fc8000f8ec0ff */
[----:B------:R-:W0:Y:S01]  /*be10*/  POPC R7, R4 ;  /* 0x0000000400077309 */ /* 0x000e220000000000 */
[----:B--2---:R-:W0:Y:S02]  /*be20*/  SHFL.IDX PT, R0, R3, R0, 0x1f ;  /* 0x00001f0003007589 */ /* 0x004e2400000e0000 */
[----:B0-----:R-:W-:Y:S01]  /*be30*/  IADD3 R16, R0, UR37, R7 ;  /* 0x0000002500107c10 */ /* 0x001fe2000fffe007 */
[----:B------:R-:W-:Y:S06]  /*be40*/  BRA `(.L_x_448) ;  /* 0x0000003000d47947 */ /* 0x000fec0003800000 */
.L_x_447:
[----:B------:R-:W-:Y:S01]  /*be50*/  VIADD R0, R22, 0x1c400 ;  /* 0x0001c40016007836 */ /* 0x000fe20000000000 */
[----:B------:R-:W-:Y:S04]  /*be60*/  BSSY B6, `(.L_x_449) ;  /* 0x0000013000067945 */ /* 0x000fe80003800000 */
[----:B------:R-:W-:-:S13]  /*be70*/  LOP3.LUT P0, RZ, R0, 0x3ff, RZ, 0xc0, !PT ;  /* 0x000003ff00ff7812 */ /* 0x000fda000780c0ff */
[----:B------:R-:W-:Y:S05]  /*be80*/  @!P0 BRA `(.L_x_450) ;  /* 0x0000000000408947 */ /* 0x000fea0003800000 */
[----:B------:R-:W-:Y:S01]  /*be90*/  MOV R2, 0x0 ;  /* 0x0000000000027802 */ /* 0x000fe20000000f00 */
[----:B------:R-:W-:Y:S01]  /*bea0*/  ULDC.64 UR6, c[0x4][0x98] ;  /* 0x0100260000067ab9 */ /* 0x000fe20000000a00 */
[----:B------:R-:W-:Y:S01]  /*beb0*/  ULDC.64 UR8, c[0x4][0xa0] ;  /* 0x0100280000087ab9 */ /* 0x000fe20000000a00 */
[----:B------:R-:W-:Y:S01]  /*bec0*/  ULDC.64 UR4, c[0x4][0x8] ;  /* 0x0100020000047ab9 */ /* 0x000fe20000000a00 */
[----:B------:R-:W-:Y:S02]  /*bed0*/  IMAD.U32 R4, RZ, RZ, UR6 ;  /* 0x00000006ff047e24 */ /* 0x000fe4000f8e00ff */
[----:B------:R-:W0:Y:S01]  /*bee0*/  LDC.64 R2, c[0x4][R2] ;  /* 0x0100000002027b82 */ /* 0x000e220000000a00 */
[----:B------:R-:W-:Y:S02]  /*bef0*/  IMAD.U32 R5, RZ, RZ, UR7 ;  /* 0x00000007ff057e24 */ /* 0x000fe4000f8e00ff */
[----:B------:R-:W-:Y:S02]  /*bf00*/  IMAD.U32 R6, RZ, RZ, UR8 ;  /* 0x00000008ff067e24 */ /* 0x000fe4000f8e00ff */
[----:B------:R-:W-:-:S02]  /*bf10*/  IMAD.U32 R7, RZ, RZ, UR9 ;  /* 0x00000009ff077e24 */ /* 0x000fc4000f8e00ff */
[----:B------:R-:W-:Y:S02]  /*bf20*/  IMAD.U32 R10, RZ, RZ, UR4 ;  /* 0x00000004ff0a7e24 */ /* 0x000fe4000f8e00ff */
[----:B------:R-:W-:Y:S02]  /*bf30*/  IMAD.U32 R11, RZ, RZ, UR5 ;  /* 0x00000005ff0b7e24 */ /* 0x000fe4000f8e00ff */
[----:B------:R-:W-:Y:S02]  /*bf40*/  IMAD.MOV.U32 R8, RZ, RZ, 0x70 ;  /* 0x00000070ff087424 */ /* 0x000fe400078e00ff */
[----:B------:R-:W-:Y:S02]  /*bf50*/  IMAD.MOV.U32 R12, RZ, RZ, 0x1 ;  /* 0x00000001ff0c7424 */ /* 0x000fe400078e00ff */
[----:B------:R-:W-:-:S07]  /*bf60*/  IMAD.MOV.U32 R13, RZ, RZ, RZ ;  /* 0x000000ffff0d7224 */ /* 0x000fce00078e00ff */
[----:B------:R-:W-:-:S07]  /*bf70*/  LEPC R20, `(.L_x_450) ;  /* 0x000000001014794e */ /* 0x000fce0000000000 */
[----:B0-----:R-:W-:Y:S05]  /*bf80*/  CALL.ABS.NOINC R2 ;  /* 0x0000000002007343 */ /* 0x001fea0003c00000 */
.L_x_450:
[----:B------:R-:W-:Y:S05]  /*bf90*/  BSYNC B6 ;  /* 0x0000000000067941 */ /* 0x000fea0003800000 */
.L_x_449:
        /* <DEDUP_REMOVED lines=8> */
[----:B------:R0:W1:Y:S01]  /*c020*/  LDC.64 R2, c[0x4][R34] ;  /* 0x0100000022027b82 */ /* 0x0000620000000a00 */
[----:B------:R-:W-:Y:S02]  /*c030*/  IMAD.U32 R4, RZ, RZ, UR6 ;  /* 0x00000006ff047e24 */ /* 0x000fe4000f8e00ff */
[----:B------:R-:W-:Y:S02]  /*c040*/  IMAD.U32 R5, RZ, RZ, UR7 ;  /* 0x00000007ff057e24 */ /* 0x000fe4000f8e00ff */
[----:B------:R-:W-:Y:S02]  /*c050*/  IMAD.U32 R6, RZ, RZ, UR8 ;  /* 0x00000008ff067e24 */ /* 0x000fe4000f8e00ff */
[----:B------:R-:W-:-:S02]  /*c060*/  IMAD.U32 R7, RZ, RZ, UR9 ;  /* 0x00000009ff077e24 */ /* 0x000fc4000f8e00ff */
[----:B------:R-:W-:Y:S02]  /*c070*/  IMAD.U32 R10, RZ, RZ, UR4 ;  /* 0x00000004ff0a7e24 */ /* 0x000fe4000f8e00ff */
[----:B------:R-:W-:Y:S02]  /*c080*/  IMAD.U32 R11, RZ, RZ, UR5 ;  /* 0x00000005ff0b7e24 */ /* 0x000fe4000f8e00ff */
[----:B------:R-:W-:Y:S02]  /*c090*/  IMAD.MOV.U32 R8, RZ, RZ, 0x70 ;  /* 0x00000070ff087424 */ /* 0x000fe400078e00ff */
[----:B------:R-:W-:Y:S02]  /*c0a0*/  IMAD.MOV.U32 R12, RZ, RZ, 0x1 ;  /* 0x00000001ff0c7424 */ /* 0x000fe400078e00ff */
[----:B0-----:R-:W-:-:S07]  /*c0b0*/  IMAD.MOV.U32 R13, RZ, RZ, RZ ;  /* 0x000000ffff0d7224 */ /* 0x001fce00078e00ff */
[----:B------:R-:W-:-:S07]  /*c0c0*/  LEPC R20, `(.L_x_453) ;  /* 0x000000001014794e */ /* 0x000fce0000000000 */
[----:B-1----:R-:W-:Y:S05]  /*c0d0*/  CALL.ABS.NOINC R2 ;  /* 0x0000000002007343 */ /* 0x002fea0003c00000 */
.L_x_453:
[----:B------:R0:W1:Y:S01]  /*c0e0*/  LDC.64 R2, c[0x4][R34] ;  /* 0x0100000022027b82 */ /* 0x0000620000000a00 */
[----:B------:R-:W-:Y:S01]  /*c0f0*/  ULDC.64 UR6, c[0x4][0x98] ;  /* 0x0100260000067ab9 */ /* 0x000fe20000000a00 */
[----:B------:R-:W-:Y:S01]  /*c100*/  ULDC.64 UR8, c[0x4][0xa0] ;  /* 0x0100280000087ab9 */ /* 0x000fe20000000a00 */
[----:B------:R-:W-:Y:S01]  /*c110*/  ULDC.64 UR4, c[0x4][0x18] ;  /* 0x0100060000047ab9 */ /* 0x000fe20000000a00 */
        /* <DEDUP_REMOVED lines=11> */
.L_x_452:
[----:B------:R-:W-:Y:S05]  /*c1d0*/  BSYNC B6 ;  /* 0x0000000000067941 */ /* 0x000fea0003800000 */
.L_x_451:
[----:B------:R-:W-:Y:S01]  /*c1e0*/  ULDC.64 UR4, c[0x0][0x9f8] ;  /* 0x00027e0000047ab9 */ /* 0x000fe20000000a00 */
[----:B------:R-:W0:Y:S01]  /*c1f0*/  S2R R20, SR_TID.X ;  /* 0x0000000000147919 */ /* 0x000e220000002100 */
[----:B------:R-:W-:Y:S01]  /*c200*/  ISETP.NE.U32.AND P0, PT, RZ, UR4, PT ;  /* 0x00000004ff007c0c */ /* 0x000fe2000bf05070 */
[----:B------:R-:W1:Y:S03]  /*c210*/  LDC R8, c[0x0][0x430] ;  /* 0x00010c00ff087b82 */ /* 0x000e660000000800 */
[----:B------:R-:W-:-:S13]  /*c220*/  ISETP.NE.AND.EX P0, PT, RZ, UR5, PT, P0 ;  /* 0x00000005ff007c0c */ /* 0x000fda000bf05300 */
[----:B------:R-:W-:Y:S01]  /*c230*/  @P0 IADD3 R2, P1, R31, UR4, RZ ;  /* 0x000000041f020c10 */ /* 0x000fe2000ff3e0ff */
[----:B------:R-:W-:Y:S01]  /*c240*/  VIADD R0, R35, 0xffffffff ;  /* 0xffffffff23007836 */ /* 0x000fe20000000000 */
[----:B------:R-:W-:Y:S02]  /*c250*/  ULDC UR4, c[0x0][0x320] ;  /* 0x0000c80000047ab9 */ /* 0x000fe40000000800 */
[----:B------:R-:W-:-:S05]  /*c260*/  @P0 IADD3.X R3, R33, UR5, RZ, P1, !PT ;  /* 0x0000000521030c10 */ /* 0x000fca0008ffe4ff */
[----:B------:R2:W3:Y:S01]  /*c270*/  @P0 LDG.E R27, desc[UR50][R2.64] ;  /* 0x00000032021b0981 */ /* 0x0004e2000c1e1900 */
[----:B0-----:R-:W-:-:S04]  /*c280*/  LOP3.LUT R20, R20, 0x7f, RZ, 0xc0, !PT ;  /* 0x0000007f14147812 */ /* 0x001fc800078ec0ff */
[----:B------:R-:W-:Y:S02]  /*c290*/  SHF.R.U32.HI R21, RZ, 0x3, R20 ;  /* 0x00000003ff157819 */ /* 0x000fe40000011614 */
[----:B------:R-:W0:Y:S01]  /*c2a0*/  S2R R20, SR_TID.X ;  /* 0x0000000000147919 */ /* 0x000e220000002100 */
[----:B-1----:R-:W-:-:S13]  /*c2b0*/  ISETP.NE.AND P2, PT, R8, 0x1, PT ;  /* 0x000000010800780c */ /* 0x002fda0003f45270 */
[----:B------:R-:W2:Y:S08]  /*c2c0*/  @P2 LDC R6, c[0x0][0x434] ;  /* 0x00010d00ff062b82 */ /* 0x000eb00000000800 */
[----:B------:R-:W1:Y:S01]  /*c2d0*/  @P2 LDC R7, c[0x0][0x438] ;  /* 0x00010e00ff072b82 */ /* 0x000e620000000800 */
[----:B0-----:R-:W-:-:S05]  /*c2e0*/  IMAD.SHL.U32 R20, R20, 0x10, RZ ;  /* 0x0000001014147824 */ /* 0x001fca00078e00ff */
[----:B------:R-:W-:-:S05]  /*c2f0*/  LOP3.LUT R20, R21, 0x70, R20, 0xf8, !PT ;  /* 0x0000007015147812 */ /* 0x000fca00078ef814 */
[----:B------:R-:W-:-:S05]  /*c300*/  IMAD R35, R0, 0x60, R20 ;  /* 0x0000006000237824 */ /* 0x000fca00078e0214 */
[----:B------:R-:W-:-:S04]  /*c310*/  ISETP.GE.AND P0, PT, R35, R32, PT ;  /* 0x000000202300720c */ /* 0x000fc80003f06270 */
[----:B------:R-:W-:Y:S01]  /*c320*/  ISETP.GT.U32.OR P0, PT, R20, 0x5f, P0 ;  /* 0x0000005f1400780c */ /* 0x000fe20000704470 */
[----:B------:R-:W0:Y:S01]  /*c330*/  S2R R21, SR_TID.X ;  /* 0x0000000000157919 */ /* 0x000e220000002100 */
[----:B------:R-:W-:-:S11]  /*c340*/  IMAD.IADD R35, R35, 0x1, R30 ;  /* 0x0000000123237824 */ /* 0x000fd600078e021e */
[----:B------:R-:W4:Y:S01]  /*c350*/  @!P0 LDC.64 R4, c[0x0][0x428] ;  /* 0x00010a00ff048b82 */ /* 0x000f220000000a00 */
[----:B--2---:R-:W-:-:S04]  /*c360*/  @P2 IMAD.HI.U32 R2, R35, R6, RZ ;  /* 0x0000000623022227 */ /* 0x004fc800078e00ff */
[----:B------:R-:W-:Y:S01]  /*c370*/  IMAD.MOV.U32 R6, RZ, RZ, R35 ;  /* 0x000000ffff067224 */ /* 0x000fe200078e0023 */
[----:B-1----:R-:W-:-:S04]  /*c380*/  @P2 SHF.R.U32.HI R6, RZ, R7, R2 ;  /* 0x00000007ff062219 */ /* 0x002fc80000011602 */
[--C-:B------:R-:W-:Y:S01]  /*c390*/  @!P0 SHF.R.S32.HI R3, RZ, 0x1f, R6.reuse ;  /* 0x0000001fff038819 */ /* 0x100fe20000011406 */
[----:B------:R-:W-:Y:S02]  /*c3a0*/  @!P0 IMAD.MOV.U32 R2, RZ, RZ, R6 ;  /* 0x000000ffff028224 */ /* 0x000fe400078e0006 */
[----:B0-----:R-:W-:-:S05]  /*c3b0*/  IMAD.SHL.U32 R21, R21, 0x8, RZ ;  /* 0x0000000815157824 */ /* 0x001fca00078e00ff */
[----:B------:R-:W-:-:S04]  /*c3c0*/  LOP3.LUT R21, R21, 0x38, RZ, 0xc0, !PT ;  /* 0x0000003815157812 */ /* 0x000fc800078ec0ff */
[----:B------:R-:W-:Y:S02]  /*c3d0*/  LOP3.LUT R10, R21, 0x40, RZ, 0xfc, !PT ;  /* 0x00000040150a7812 */ /* 0x000fe400078efcff */
[----:B------:R-:W-:Y:S02]  /*c3e0*/  LOP3.LUT R23, R23, 0xffffff7f, RZ, 0xc0, !PT ;  /* 0xffffff7f17177812 */ /* 0x000fe400078ec0ff */
[----:B------:R-:W-:Y:S02]  /*c3f0*/  ISETP.GE.AND P3, PT, R10, UR4, PT ;  /* 0x000000040a007c0c */ /* 0x000fe4000bf66270 */
[----:B------:R-:W-:Y:S02]  /*c400*/  @P2 LOP3.LUT R23, R23, 0x80, RZ, 0xfc, !PT ;  /* 0x0000008017172812 */ /* 0x000fe400078efcff */
[----:B------:R-:W-:Y:S02]  /*c410*/  LOP3.LUT R9, R21, 0x80, RZ, 0xfc, !PT ;  /* 0x0000008015097812 */ /* 0x000fe400078efcff */
[----:B------:R-:W-:Y:S01]  /*c420*/  LOP3.LUT R23, R23, 0xfffffff7, RZ, 0xc0, !PT ;  /* 0xfffffff717177812 */ /* 0x000fe200078ec0ff */
[----:B------:R-:W-:Y:S01]  /*c430*/  IMAD.MOV.U32 R34, RZ, RZ, RZ ;  /* 0x000000ffff227224 */ /* 0x000fe200078e00ff */
[----:B------:R-:W-:-:S05]  /*c440*/  ISETP.GE.AND P2, PT, R21, UR4, PT ;  /* 0x0000000415007c0c */ /* 0x000fca000bf46270 */
[----:B------:R-:W-:-:S04]  /*c450*/  @P3 LOP3.LUT R23, R23, 0x8, RZ, 0xfc, !PT ;  /* 0x0000000817173812 */ /* 0x000fc800078efcff */
[----:B------:R-:W-:-:S04]  /*c460*/  LOP3.LUT R23, R23, 0xffffffef, RZ, 0xc0, !PT ;  /* 0xffffffef17177812 */ /* 0x000fc800078ec0ff */
[----:B------:R-:W-:Y:S01]  /*c470*/  LOP3.LUT R23, R23, 0xfffffffb, RZ, 0xc0, !PT ;  /* 0xfffffffb17177812 */ /* 0x000fe200078ec0ff */
[----:B------:R-:W-:Y:S01]  /*c480*/  UMOV UR5, 0xffffffff ;  /* 0xffffffff00057882 */ /* 0x000fe20000000000 */
[----:B------:R-:W-:Y:S02]  /*c490*/  LOP3.LUT R18, R18, 0xffff, RZ, 0xc0, !PT ;  /* 0x0000ffff12127812 */ /* 0x000fe400078ec0ff */
[----:B---3--:R-:W-:Y:S01]  /*c4a0*/  SHF.R.S32.HI R31, RZ, 0x1f, R27 ;  /* 0x0000001fff1f7819 */ /* 0x008fe2000001141b */
[----:B----4-:R-:W-:-:S04]  /*c4b0*/  @!P0 IMAD.WIDE.U32 R2, R27, R4, R2 ;  /* 0x000000041b028225 */ /* 0x010fc800078e0002 */
[----:B------:R-:W-:-:S04]  /*c4c0*/  @!P0 IMAD R7, R31, R4, RZ ;  /* 0x000000041f078224 */ /* 0x000fc800078e02ff */
[----:B------:R-:W-:Y:S02]  /*c4d0*/  @!P0 IMAD R7, R27, R5, R7 ;  /* 0x000000051b078224 */ /* 0x000fe400078e0207 */
[----:B------:R-:W0:Y:S02]  /*c4e0*/  @!P0 LDC.64 R4, c[0x0][0x418] ;  /* 0x00010600ff048b82 */ /* 0x000e240000000a00 */
[----:B------:R-:W-:Y:S01]  /*c4f0*/  @!P0 IMAD.IADD R7, R3, 0x1, R7 ;  /* 0x0000000103078824 */ /* 0x000fe200078e0207 */
[----:B0-----:R-:W-:-:S04]  /*c500*/  @!P0 LEA R4, P1, R2, R4, 0x2 ;  /* 0x0000000402048211 */ /* 0x001fc800078210ff */
[----:B------:R-:W-:Y:S02]  /*c510*/  @!P0 LEA.HI.X R5, R2, R5, R7, 0x2, P1 ;  /* 0x0000000502058211 */ /* 0x000fe400008f1407 */
[----:B------:R-:W-:Y:S01]  /*c520*/  ISETP.GE.AND P1, PT, R9, UR4, PT ;  /* 0x0000000409007c0c */ /* 0x000fe2000bf26270 */
[----:B------:R-:W-:Y:S02]  /*c530*/  IMAD.MOV R2, RZ, RZ, -R6 ;  /* 0x000000ffff027224 */ /* 0x000fe400078e0a06 */
[----:B------:R0:W5:Y:S02]  /*c540*/  @!P0 LDG.E R34, desc[UR50][R4.64] ;  /* 0x0000003204228981 */ /* 0x000164000c1e1900 */
[----:B------:R-:W-:Y:S01]  /*c550*/  IMAD R35, R8, R2, R35 ;  /* 0x0000000208237224 */ /* 0x000fe200078e0223 */
[----:B------:R-:W-:-:S04]  /*c560*/  LOP3.LUT R8, R21, 0xc0, RZ, 0xfc, !PT ;  /* 0x000000c015087812 */ /* 0x000fc800078efcff */
[----:B------:R-:W-:-:S03]  /*c570*/  ISETP.GE.AND P0, PT, R8, UR4, PT ;  /* 0x0000000408007c0c */ /* 0x000fc6000bf06270 */
[----:B------:R-:W-:-:S04]  /*c580*/  @P1 LOP3.LUT R23, R23, 0x4, RZ, 0xfc, !PT ;  /* 0x0000000417171812 */ /* 0x000fc800078efcff */
[----:B------:R-:W-:-:S04]  /*c590*/  @P2 LOP3.LUT R23, R23, 0x10, RZ, 0xfc, !PT ;  /* 0x0000001017172812 */ /* 0x000fc800078efcff */
[----:B------:R-:W-:Y:S01]  /*c5a0*/  LOP3.LUT R23, R23, 0xfffffffd, RZ, 0xc0, !PT ;  /* 0xfffffffd17177812 */ /* 0x000fe200078ec0ff */
[----:B------:R-:W-:-:S03]  /*c5b0*/  IMAD.U32 R2, RZ, RZ, UR36 ;  /* 0x00000024ff027e24 */ /* 0x000fc6000f8e00ff */
[----:B------:R-:W-:Y:S01]  /*c5c0*/  @P0 LOP3.LUT R23, R23, 0x2, RZ, 0xfc, !PT ;  /* 0x0000000217170812 */ /* 0x000fe200078efcff */
[----:B0-----:R-:W-:Y:S06]  /*c5d0*/  BRA.DIV UR5, `(.L_x_454) ;  /* 0x0000003e055c7947 */ /* 0x001fec000b800000 */
.L_x_518:
[----:B------:R-:W-:Y:S02]  /*c5e0*/  ISETP.NE.AND P0, PT, R2, 0x3, PT ;  /* 0x000000030200780c */ /* 0x000fe40003f05270 */
[----:B------:R-:W-:Y:S02]  /*c5f0*/  ISETP.GT.U32.AND P1, PT, R20, 0x5f, PT ;  /* 0x0000005f1400780c */ /* 0x000fe40003f24070 */
[----:B------:R-:W-:Y:S02]  /*c600*/  LOP3.LUT R23, R23, 0xffffffbf, RZ, 0xc0, !PT ;  /* 0xffffffbf17177812 */ /* 0x000fe400078ec0ff */
[----:B------:R-:W-:-:S07]  /*c610*/  SEL R6, RZ, 0x1, P2 ;  /* 0x00000001ff067807 */ /* 0x000fce0001000000 */
[----:B------:R-:W-:-:S04]  /*c620*/  @P0 LOP3.LUT R23, R23, 0x40, RZ, 0xfc, !PT ;  /* 0x0000004017170812 */ /* 0x000fc800078efcff */
[----:B------:R-:W-:-:S04]  /*c630*/  LOP3.LUT R23, R23, 0xffffffdf, RZ, 0xc0, !PT ;  /* 0xffffffdf17177812 */ /* 0x000fc800078ec0ff */
[----:B------:R-:W-:Y:S01]  /*c640*/  @P1 LOP3.LUT R23, R23, 0x20, RZ, 0xfc, !PT ;  /* 0x0000002017171812 */ /* 0x000fe200078efcff */
[----:B------:R-:W-:Y:S06]  /*c650*/  @!P0 BRA `(.L_x_455) ;  /* 0x0000000000048947 */ /* 0x000fec0003800000 */
[----:B------:R-:W-:Y:S01]  /*c660*/  BPT.TRAP 0x1 ;  /* 0x000000040000795c */ /* 0x000fe20000300000 */
.L_x_455:
[----:B------:R-:W-:Y:S01]  /*c670*/  IMAD R32, R0, -0x60, R32 ;  /* 0xffffffa000207824 */ /* 0x000fe200078e0220 */
[----:B------:R-:W-:Y:S01]  /*c680*/  SHF.L.U32 R0, R26, 0x1f, RZ ;  /* 0x0000001f1a007819 */ /* 0x000fe200000006ff */
[----:B------:R-:W-:Y:S01]  /*c690*/  IMAD R33, R24, 0x8, R22 ;  /* 0x0000000818217824 */ /* 0x000fe200078e0216 */
[----:B------:R-:W-:Y:S03]  /*c6a0*/  BSSY B0, `(.L_x_456) ;  /* 0x0000003000007945 */ /* 0x000fe60003800000 */
[----:B------:R-:W0:Y:S02]  /*c6b0*/  SYNCS.PHASECHK.TRANS64.TRYWAIT P0, [R33+URZ+0x22840], R0 ;  /* 0x02284000210075a7 */ /* 0x000e24000800017f */
[----:B0-----:R-:W-:Y:S05]  /*c6c0*/  @!P0 BRA `(.L_x_457) ;  /* 0x0000003c00548947 */ /* 0x001fea0003800000 */
.L_x_519:
[----:B------:R-:W-:Y:S05]  /*c6d0*/  BSYNC B0 ;  /* 0x0000000000007941 */ /* 0x000fea0003800000 */
.L_x_456:
[----:B0-----:R-:W-:Y:S01]  /*c6e0*/  SHF.R.S32.HI R0, RZ, 0x1f, R35 ;  /* 0x0000001fff007819 */ /* 0x001fe20000011423 */
[----:B------:R-:W-:Y:S01]  /*c6f0*/  ULDC.64 UR4, c[0x0][0x300] ;  /* 0x0000c00000047ab9 */ /* 0x000fe20000000a00 */
[----:B------:R-:W0:Y:S01]  /*c700*/  S2R R8, SR_TID.X ;  /* 0x0000000000087919 */ /* 0x000e220000002100 */
[----:B------:R-:W-:Y:S01]  /*c710*/  IMAD.WIDE.U32 R2, R35, UR4, RZ ;  /* 0x0000000423027c25 */ /* 0x000fe2000f8e00ff */
[----:B-----5:R-:W-:Y:S01]  /*c720*/  SHF.R.S32.HI R4, RZ, 0x1f, R34 ;  /* 0x0000001fff047819 */ /* 0x020fe20000011422 */
[----:B------:R-:W-:Y:S01]  /*c730*/  ULDC.64 UR6, c[0x0][0x2e8] ;  /* 0x0000ba0000067ab9 */ /* 0x000fe20000000a00 */
[----:B------:R1:W-:Y:S01]  /*c740*/  STL [R1+0x1c], R0 ;  /* 0x00001c0001007387 */ /* 0x0003e20000100800 */
[----:B------:R-:W-:-:S03]  /*c750*/  LOP3.LUT R23, R23, 0xfffffffe, RZ, 0xc0, !PT ;  /* 0xfffffffe17177812 */ /* 0x000fc600078ec0ff */
[----:B------:R2:W-:Y:S01]  /*c760*/  STL [R1+0x20], R4 ;  /* 0x0000200401007387 */ /* 0x0005e20000100800 */
[----:B-1----:R-:W-:-:S04]  /*c770*/  IMAD R0, R0, UR4, RZ ;  /* 0x0000000400007c24 */ /* 0x002fc8000f8e02ff */
[----:B------:R-:W-:Y:S01]  /*c780*/  IMAD R0, R35, UR5, R0 ;  /* 0x0000000523007c24 */ /* 0x000fe2000f8e0200 */
[----:B------:R-:W-:-:S03]  /*c790*/  ULDC.64 UR4, c[0x0][0x310] ;  /* 0x0000c40000047ab9 */ /* 0x000fc60000000a00 */
[----:B------:R-:W-:Y:S02]  /*c7a0*/  IMAD.IADD R3, R3, 0x1, R0 ;  /* 0x0000000103037824 */ /* 0x000fe400078e0200 */
[----:B------:R-:W-:Y:S02]  /*c7b0*/  IMAD R0, R4, UR4, RZ ;  /* 0x0000000404007c24 */ /* 0x000fe4000f8e02ff */
[----:B--2---:R-:W1:Y:S01]  /*c7c0*/  S2R R4, SR_TID.X ;  /* 0x0000000000047919 */ /* 0x004e620000002100 */
[----:B------:R-:W-:-:S04]  /*c7d0*/  IMAD.WIDE.U32 R2, R34, UR4, R2 ;  /* 0x0000000422027c25 */ /* 0x000fc8000f8e0002 */
[----:B------:R-:W-:Y:S01]  /*c7e0*/  IMAD R0, R34, UR5, R0 ;  /* 0x0000000522007c24 */ /* 0x000fe2000f8e0200 */
[----:B------:R-:W-:Y:S01]  /*c7f0*/  ULDC.64 UR4, c[0x0][0x308] ;  /* 0x0000c20000047ab9 */ /* 0x000fe20000000a00 */
[----:B0-----:R-:W-:Y:S02]  /*c800*/  IMAD.SHL.U32 R8, R8, 0x8, RZ ;  /* 0x0000000808087824 */ /* 0x001fe400078e00ff */
[----:B------:R-:W-:-:S03]  /*c810*/  IMAD.IADD R3, R3, 0x1, R0 ;  /* 0x0000000103037824 */ /* 0x000fc600078e0200 */
[----:B------:R-:W-:Y:S01]  /*c820*/  LOP3.LUT R8, R8, 0x38, RZ, 0xc0, !PT ;  /* 0x0000003808087812 */ /* 0x000fe200078ec0ff */
[----:B------:R-:W-:Y:S01]  /*c830*/  IMAD.WIDE.U32 R2, R18, UR4, R2 ;  /* 0x0000000412027c25 */ /* 0x000fe2000f8e0002 */
[----:B------:R-:W-:Y:S02]  /*c840*/  ULDC UR4, c[0x0][0x2f4] ;  /* 0x0000bd0000047ab9 */ /* 0x000fe40000000800 */
[----:B------:R-:W-:Y:S02]  /*c850*/  ISETP.GE.AND P2, PT, R8, UR4, PT ;  /* 0x0000000408007c0c */ /* 0x000fe4000bf46270 */
[----:B------:R-:W-:-:S11]  /*c860*/  LEA R0, P0, R2, UR6, 0x1 ;  /* 0x0000000602007c11 */ /* 0x000fd6000f8008ff */
[----:B------:R-:W-:Y:S02]  /*c870*/  @P2 LOP3.LUT R23, R23, 0x1, RZ, 0xfc, !PT ;  /* 0x0000000117172812 */ /* 0x000fe400078efcff */
[----:B-1----:R-:W-:-:S04]  /*c880*/  LOP3.LUT R4, R4, 0x7f, RZ, 0xc0, !PT ;  /* 0x0000007f04047812 */ /* 0x002fc800078ec0ff */
[----:B------:R-:W-:Y:S01]  /*c890*/  SHF.R.U32.HI R5, RZ, 0x3, R4 ;  /* 0x00000003ff057819 */ /* 0x000fe20000011604 */
[----:B------:R-:W-:Y:S01]  /*c8a0*/  IMAD R4, R18, UR5, R3 ;  /* 0x0000000512047c24 */ /* 0x000fe2000f8e0203 */
[----:B------:R-:W-:-:S03]  /*c8b0*/  UMOV UR5, 0xffffffff ;  /* 0xffffffff00057882 */ /* 0x000fc60000000000 */
[----:B------:R-:W-:Y:S01]  /*c8c0*/  IMAD.IADD R32, R32, 0x1, -R5 ;  /* 0x0000000120207824 */ /* 0x000fe200078e0a05 */
[----:B------:R-:W-:Y:S01]  /*c8d0*/  LEA.HI.X R4, R2, UR7, R4, 0x1, P0 ;  /* 0x0000000702047c11 */ /* 0x000fe200080f0c04 */
[----:B------:R-:W-:-:S03]  /*c8e0*/  IMAD R5, R24, 0x1800, R28 ;  /* 0x0000180018057824 */ /* 0x000fc600078e021c */
[----:B------:R-:W-:Y:S01]  /*c8f0*/  ISETP.GE.AND P0, PT, R32, 0x1, PT ;  /* 0x000000012000780c */ /* 0x000fe20003f06270 */
[----:B------:R-:W-:-:S12]  /*c900*/  BRA.DIV UR5, `(.L_x_458) ;  /* 0x0000003a05d87947 */ /* 0x000fd8000b800000 */
[----:B------:R-:W0:Y:S01]  /*c910*/  SHFL.IDX PT, R3, R0, RZ, 0x181f ;  /* 0x00181fff00037589 */ /* 0x000e2200000e0000 */
[----:B------:R-:W-:-:S03]  /*c920*/  @P0 IMAD R7, R5, 0x2, R22 ;  /* 0x0000000205070824 */ /* 0x000fc600078e0216 */
[----:B------:R-:W1:Y:S01]  /*c930*/  SHFL.IDX PT, R2, R4, RZ, 0x181f ;  /* 0x00181fff04027589 */ /* 0x000e6200000e0000 */
[----:B0-----:R-:W-:-:S05]  /*c940*/  @P0 LEA R3, P1, R8, R3, 0x1 ;  /* 0x0000000308030211 */ /* 0x001fca00078208ff */
[----:B-1----:R-:W-:-:S05]  /*c950*/  @P0 IMAD.X R2, RZ, RZ, R2, P1 ;  /* 0x000000ffff020224 */ /* 0x002fca00008e0602 */
[----:B------:R-:W-:-:S04]  /*c960*/  @P0 LOP3.LUT R3, R3, R2, RZ, 0x3c, !PT ;  /* 0x0000000203030212 */ /* 0x000fc800078e3cff */
[----:B------:R-:W-:-:S04]  /*c970*/  @P0 LOP3.LUT R2, R3, R2, RZ, 0x3c, !PT ;  /* 0x0000000203020212 */ /* 0x000fc800078e3cff */
[----:B------:R-:W-:-:S05]  /*c980*/  @P0 LOP3.LUT R3, R3, R2, RZ, 0x3c, !PT ;  /* 0x0000000203030212 */ /* 0x000fca00078e3cff */
[----:B------:R-:W-:Y:S01]  /*c990*/  @!PT LDS RZ, [RZ] ;  /* 0x00000000fffff984 */ /* 0x000fe20000000800 */
[----:B------:R0:W-:Y:S01]  /*c9a0*/  @P0 LDGSTS.E.BYPASS.LTC128B.128 [R7+0x1c400], desc[UR50][R2.64], !P2 ;  /* 0x1c40000002070fae */ /* 0x0001e2000d101d72 */
[----:B------:R-:W-:-:S03]  /*c9b0*/  ISETP.GE.AND P0, PT, R32, 0x11, PT ;  /* 0x000000112000780c */ /* 0x000fc60003f06270 */
[----:B0-----:R-:W0:Y:S10]  /*c9c0*/  SHFL.IDX PT, R3, R0, 0x1, 0x181f ;  /* 0x00381f0000037f89 */ /* 0x001e3400000e0000 */
[----:B------:R-:W-:Y:S01]  /*c9d0*/  @P0 IMAD R7, R5, 0x2, R22 ;  /* 0x0000000205070824 */ /* 0x000fe200078e0216 */
[----:B------:R-:W1:Y:S01]  /*c9e0*/  SHFL.IDX PT, R2, R4, 0x1, 0x181f ;  /* 0x00381f0004027f89 */ /* 0x000e6200000e0000 */
[----:B0-----:R-:W-:-:S05]  /*c9f0*/  @P0 LEA R3, P1, R8, R3, 0x1 ;  /* 0x0000000308030211 */ /* 0x001fca00078208ff */
[----:B-1----:R-:W-:-:S05]  /*ca00*/  @P0 IMAD.X R2, RZ, RZ, R2, P1 ;  /* 0x000000ffff020224 */ /* 0x002fca00008e0602 */
[----:B------:R-:W-:-:S04]  /*ca10*/  @P0 LOP3.LUT R3, R3, R2, RZ, 0x3c, !PT ;  /* 0x0000000203030212 */ /* 0x000fc800078e3cff */
[----:B------:R-:W-:-:S04]  /*ca20*/  @P0 LOP3.LUT R2, R3, R2, RZ, 0x3c, !PT ;  /* 0x0000000203020212 */ /* 0x000fc800078e3cff */
[----:B------:R-:W-:-:S05]  /*ca30*/  @P0 LOP3.LUT R3, R3, R2, RZ, 0x3c, !PT ;  /* 0x0000000203030212 */ /* 0x000fca00078e3cff */
        /* <DEDUP_REMOVED lines=24> */
[----:B------:R-:W1:Y:S04]  /*cbc0*/  SHFL.IDX PT, R2, R4, 0x4, 0x181f ;  /* 0x00981f0004027f89 */ /* 0x000e6800000e0000 */
[----:B------:R-:W2:Y:S04]  /*cbd0*/  SHFL.IDX PT, R4, R4, 0x5, 0x181f ;  /* 0x00b81f0004047f89 */ /* 0x000ea800000e0000 */
[----:B------:R-:W3:Y:S01]  /*cbe0*/  SHFL.IDX PT, R0, R0, 0x5, 0x181f ;  /* 0x00b81f0000007f89 */ /* 0x000ee200000e0000 */
[----:B0-----:R-:W-:-:S05]  /*cbf0*/  @P0 LEA R3, P1, R8, R3, 0x1 ;  /* 0x0000000308030211 */ /* 0x001fca00078208ff */
[----:B-1----:R-:W-:-:S05]  /*cc00*/  @P0 IMAD.X R2, RZ, RZ, R2, P1 ;  /* 0x000000ffff020224 */ /* 0x002fca00008e0602 */
[----:B------:R-:W-:-:S04]  /*cc10*/  @P0 LOP3.LUT R3, R3, R2, RZ, 0x3c, !PT ;  /* 0x0000000203030212 */ /* 0x000fc800078e3cff */
[----:B------:R-:W-:-:S04]  /*cc20*/  @P0 LOP3.LUT R2, R3, R2, RZ, 0x3c, !PT ;  /* 0x0000000203020212 */ /* 0x000fc800078e3cff */
[----:B------:R-:W-:-:S05]  /*cc30*/  @P0 LOP3.LUT R3, R3, R2, RZ, 0x3c, !PT ;  /* 0x0000000203030212 */ /* 0x000fca00078e3cff */
[----:B--23--:R0:W-:Y:S02]  /*cc40*/  @P0 LDGSTS.E.BYPASS.LTC128B.128 [R7+0x1e400], desc[UR50][R2.64], !P2 ;  /* 0x1e40000002070fae */ /* 0x00c1e4000d101d72 */
.L_x_533:
[----:B------:R-:W-:-:S13]  /*cc50*/  ISETP.GE.AND P0, PT, R32, 0x51, PT ;  /* 0x000000512000780c */ /* 0x000fda0003f06270 */
[----:B01----:R-:W-:Y:S01]  /*cc60*/  @P0 LEA R2, P1, R8, R0, 0x1 ;  /* 0x0000000008020211 */ /* 0x003fe200078208ff */
[----:B------:R-:W-:-:S04]  /*cc70*/  @P0 IMAD R5, R5, 0x2, R22 ;  /* 0x0000000205050824 */ /* 0x000fc800078e0216 */
[----:B------:R-:W-:-:S05]  /*cc80*/  @P0 IMAD.X R3, RZ, RZ, R4, P1 ;  /* 0x000000ffff030224 */ /* 0x000fca00008e0604 */
[----:B------:R-:W-:Y:S01]  /*cc90*/  @!PT LDS RZ, [RZ] ;  /* 0x00000000fffff984 */ /* 0x000fe20000000800 */
[----:B------:R-:W-:Y:S01]  /*cca0*/  @!PT LDS RZ, [RZ] ;  /* 0x00000000fffff984 */ /* 0x000fe20000000800 */
[----:B------:R-:W-:Y:S01]  /*ccb0*/  @!PT LDS RZ, [RZ] ;  /* 0x00000000fffff984 */ /* 0x000fe20000000800 */
[----:B------:R0:W-:Y:S01]  /*ccc0*/  @P0 LDGSTS.E.BYPASS.LTC128B.128 [R5+0x1ec00], desc[UR50][R2.64], !P2 ;  /* 0x1ec0000002050fae */ /* 0x0001e2000d101d72 */
[----:B------:R-:W-:Y:S01]  /*ccd0*/  PLOP3.LUT P0, PT, PT, PT, PT, 0x80, 0x0 ;  /* 0x000000000000781c */ /* 0x000fe20003f0f070 */
[----:B------:R-:W-:-:S12]  /*cce0*/  NOP ;  /* 0x0000000000007918 */ /* 0x000fd80000000000 */
.L_x_459:
[----:B------:R-:W-:Y:S02]  /*ccf0*/  PLOP3.LUT P1, PT, P1, P0, PT, 0xa2, 0x0 ;  /* 0x000000000000781c */ /* 0x000fe40000f21472 */
[----:B------:R-:W-:-:S08]  /*cd00*/  @P0 R2UR P1, UR4, R33 ;  /* 0x00000000210402ca */ /* 0x000fd00000020000 */
[----:B------:R-:W-:-:S05]  /*cd10*/  @P0 PLOP3.LUT P0, PT, P1, PT, PT, 0x80, 0x0 ;  /* 0x000000000000081c */ /* 0x000fca0000f0f070 */
[----:B------:R-:W-:Y:S01]  /*cd20*/  @!P1 SYNCS.ARRIVE.TRANS64.RED.A0T1 RZ, [UR4+0x22830], RZ ;  /* 0x022830ffffff99a7 */ /* 0x000fe20008200404 */
[----:B------:R-:W-:Y:S07]  /*cd30*/  @!P1 ARRIVES.LDGSTSBAR.64.TRANSCNT [UR4+0x22830] ;  /* 0x02283000ff0099b0 */ /* 0x000fee0008000a84 */
[----:B------:R-:W-:Y:S05]  /*cd40*/  @P0 BRA.U.ANY `(.L_x_459) ;  /* 0xfffffffd00e80947 */ /* 0x000fea000393ffff */
[----:B------:R-:W-:Y:S01]  /*cd50*/  NOP ;  /* 0x0000000000007918 */ /* 0x000fe20000000000 */
[----:B------:R-:W-:-:S05]  /*cd60*/  IMAD.U32 R0, RZ, RZ, UR36 ;  /* 0x00000024ff007e24 */ /* 0x000fca000f8e00ff */
[----:B------:R-:W-:-:S13]  /*cd70*/  ISETP.NE.AND P2, PT, R0, 0x3, PT ;  /* 0x000000030000780c */ /* 0x000fda0003f45270 */
[----:B------:R-:W-:Y:S05]  /*cd80*/  @!P2 BRA `(.L_x_460) ;  /* 0x000000000004a947 */ /* 0x000fea0003800000 */
[----:B------:R-:W-:Y:S01]  /*cd90*/  BPT.TRAP 0x1 ;  /* 0x000000040000795c */ /* 0x000fe20000300000 */
.L_x_460:
[----:B0-----:R0:W5:Y:S01]  /*cda0*/  LDL.LU R3, [R1] ;  /* 0x0000000001037983 */ /* 0x0011620000300800 */
[C---:B------:R-:W-:Y:S01]  /*cdb0*/  LOP3.LUT P3, RZ, R23.reuse, 0x8, RZ, 0xc0, !PT ;  /* 0x0000000817ff7812 */ /* 0x040fe2000786c0ff */
[----:B------:R0:W-:Y:S01]  /*cdc0*/  SYNCS.ARRIVE.TRANS64.A1T0 RZ, [R33+URZ+0x22830], RZ ;  /* 0x022830ff21ff79a7 */ /* 0x0001e2000810003f */
[----:B------:R-:W-:-:S13]  /*cdd0*/  LOP3.LUT P2, RZ, R23, 0x4, RZ, 0xc0, !PT ;  /* 0x0000000417ff7812 */ /* 0x000fda000784c0ff */
[----:B------:R-:W-:Y:S05]  /*cde0*/  WARPSYNC.ALL ;  /* 0x0000000000007948 */ /* 0x000fea0003800000 */
[----:B------:R-:W-:Y:S01]  /*cdf0*/  BAR.SYNC.DEFER_BLOCKING 0x8, 0x180 ;  /* 0x0206000000007b1d */ /* 0x000fe20000010000 */
[----:B------:R-:W-:Y:S02]  /*ce00*/  LOP3.LUT P1, RZ, R23, 0x100, RZ, 0xc0, !PT ;  /* 0x0000010017ff7812 */ /* 0x000fe4000782c0ff */
[----:B------:R-:W-:Y:S02]  /*ce10*/  SEL R0, RZ, 0x2, P3 ;  /* 0x00000002ff007807 */ /* 0x000fe40001800000 */
[----:B------:R-:W-:Y:S01]  /*ce20*/  SEL R2, RZ, 0x4, P2 ;  /* 0x00000004ff027807 */ /* 0x000fe20001000000 */
[----:B------:R-:W-:Y:S01]  /*ce30*/  ULDC.64 UR4, c[0x0][0x298] ;  /* 0x0000a60000047ab9 */ /* 0x000fe20000000a00 */
[----:B------:R-:W-:Y:S01]  /*ce40*/  SEL R4, R25, RZ, !P1 ;  /* 0x000000ff19047207 */ /* 0x000fe20004800000 */
[----:B------:R-:W-:Y:S01]  /*ce50*/  BSSY B6, `(.L_x_461) ;  /* 0x0000021000067945 */ /* 0x000fe20003800000 */
[----:B------:R-:W-:-:S02]  /*ce60*/  IADD3 R0, R2, R0, R6 ;  /* 0x0000000002007210 */ /* 0x000fc40007ffe006 */
[----:B------:R-:W-:Y:S01]  /*ce70*/  LOP3.LUT P0, RZ, R23, 0x2, RZ, 0xc0, !PT ;  /* 0x0000000217ff7812 */ /* 0x000fe2000780c0ff */
[----:B------:R1:W-:Y:S03]  /*ce80*/  STL [R1+0x14], R4 ;  /* 0x0000140401007387 */ /* 0x0003e60000100800 */
[----:B------:R-:W-:-:S05]  /*ce90*/  SEL R25, RZ, 0x8, P0 ;  /* 0x00000008ff197807 */ /* 0x000fca0000000000 */
[----:B------:R-:W-:Y:S01]  /*cea0*/  IMAD.IADD R25, R0, 0x1, R25 ;  /* 0x0000000100197824 */ /* 0x000fe200078e0219 */
[----:B------:R-:W-:Y:S01]  /*ceb0*/  SHF.R.S32.HI R0, RZ, 0x1f, R37 ;  /* 0x0000001fff007819 */ /* 0x000fe20000011425 */
[----:B-1----:R-:W-:-:S04]  /*cec0*/  IMAD.WIDE.U32 R4, R37, UR4, RZ ;  /* 0x0000000425047c25 */ /* 0x002fc8000f8e00ff */
[----:B------:R-:W-:-:S04]  /*ced0*/  IMAD R0, R0, UR4, RZ ;  /* 0x0000000400007c24 */ /* 0x000fc8000f8e02ff */
[----:B------:R-:W-:-:S04]  /*cee0*/  IMAD R0, R37, UR5, R0 ;  /* 0x0000000525007c24 */ /* 0x000fc8000f8e0200 */
[----:B------:R-:W-:Y:S01]  /*cef0*/  IMAD.IADD R37, R5, 0x1, R0 ;  /* 0x0000000105257824 */ /* 0x000fe200078e0200 */
[----:B-----5:R-:W-:-:S05]  /*cf00*/  SEL R2, R3, RZ, !P1 ;  /* 0x000000ff03027207 */ /* 0x020fca0004800000 */
[----:B------:R1:W-:Y:S04]  /*cf10*/  STL [R1], R2 ;  /* 0x0000000201007387 */ /* 0x0003e80000100800 */
[----:B------:R2:W-:Y:S01]  /*cf20*/  STL.64 [R1+0x8], R4 ;  /* 0x0000080401007387 */ /* 0x0005e20000100a00 */
[----:B-1----:R-:W-:-:S05]  /*cf30*/  VIADD R2, R22, 0x18400 ;  /* 0x0001840016027836 */ /* 0x002fca0000000000 */
[----:B------:R-:W-:-:S13]  /*cf40*/  LOP3.LUT P0, RZ, R2, 0x3ff, RZ, 0xc0, !PT ;  /* 0x000003ff02ff7812 */ /* 0x000fda000780c0ff */
[----:B--2---:R-:W-:Y:S05]  /*cf50*/  @!P0 BRA `(.L_x_462) ;  /* 0x0000000000408947 */ /* 0x004fea0003800000 */
[----:B------:R-:W-:Y:S01]  /*cf60*/  MOV R2, 0x0 ;  /* 0x0000000000027802 */ /* 0x000fe20000000f00 */
[----:B------:R-:W-:Y:S01]  /*cf70*/  ULDC.64 UR6, c[0x4][0x98] ;  /* 0x0100260000067ab9 */ /* 0x000fe20000000a00 */
[----:B------:R-:W-:Y:S01]  /*cf80*/  ULDC.64 UR8, c[0x4][0xa0] ;  /* 0x0100280000087ab9 */ /* 0x000fe20000000a00 */
[----:B------:R-:W-:Y:S01]  /*cf90*/  ULDC.64 UR4, c[0x4][0x20] ;  /* 0x0100080000047ab9 */ /* 0x000fe20000000a00 */
[----:B------:R-:W-:Y:S02]  /*cfa0*/  IMAD.U32 R4, RZ, RZ, UR6 ;  /* 0x00000006ff047e24 */ /* 0x000fe4000f8e00ff */
[----:B------:R-:W1:Y:S01]  /*cfb0*/  LDC.64 R2, c[0x4][R2] ;  /* 0x0100000002027b82 */ /* 0x000e620000000a00 */
        /* <DEDUP_REMOVED lines=9> */
[----:B01----:R-:W-:Y:S05]  /*d050*/  CALL.ABS.NOINC R2 ;  /* 0x0000000002007343 */ /* 0x003fea0003c00000 */
.L_x_462:
[----:B------:R-:W-:Y:S05]  /*d060*/  BSYNC B6 ;  /* 0x0000000000067941 */ /* 0x000fea0003800000 */
.L_x_461:
[----:B------:R-:W2:Y:S01]  /*d070*/  LDL.LU.64 R2, [R1+0x8] ;  /* 0x0000080001027983 */ /* 0x000ea20000300a00 */
[----:B------:R-:W-:Y:S01]  /*d080*/  ULDC.64 UR4, c[0x0][0x2d8] ;  /* 0x0000b60000047ab9 */ /* 0x000fe20000000a00 */
[----:B------:R-:W1:Y:S02]  /*d090*/  LDC R6, c[0x0][0x448] ;  /* 0x00011200ff067b82 */ /* 0x000e640000000800 */
[----:B------:R-:W3:Y:S04]  /*d0a0*/  LDL.LU R21, [R1] ;  /* 0x0000000001157983 */ /* 0x000ee80000300800 */
[----:B------:R-:W4:Y:S01]  /*d0b0*/  LDL.LU R20, [R1+0x14] ;  /* 0x0000140001147983 */ /* 0x000f220000300800 */
[----:B------:R-:W-:-:S03]  /*d0c0*/  IMAD.SHL.U32 R17, R17, 0x80, RZ ;  /* 0x0000008011117824 */ /* 0x000fc600078e00ff */
[----:B------:R0:W5:Y:S01]  /*d0d0*/  LDL R10, [R1+0x10] ;  /* 0x00001000010a7983 */ /* 0x0001620000100800 */
[----:B-1----:R-:W-:-:S13]  /*d0e0*/  ISETP.NE.AND P0, PT, R6, 0x1, PT ;  /* 0x000000010600780c */ /* 0x002fda0003f05270 */
[----:B------:R-:W1:Y:S01]  /*d0f0*/  @P0 LDC R4, c[0x0][0x44c] ;  /* 0x00011300ff040b82 */ /* 0x000e620000000800 */
[----:B------:R-:W0:Y:S02]  /*d100*/  S2R R8, SR_TID.X ;  /* 0x0000000000087919 */ /* 0x000e240000002100 */
[----:B0-----:R-:W-:-:S05]  /*d110*/  IMAD.SHL.U32 R8, R8, 0x8, RZ ;  /* 0x0000000808087824 */ /* 0x001fca00078e00ff */
[----:B------:R-:W-:Y:S01]  /*d120*/  LOP3.LUT R8, R8, 0x38, RZ, 0xc0, !PT ;  /* 0x0000003808087812 */ /* 0x000fe200078ec0ff */
[----:B--2---:R-:W-:Y:S02]  /*d130*/  IMAD.MOV.U32 R3, RZ, RZ, R37 ;  /* 0x000000ffff037224 */ /* 0x004fe400078e0025 */
[----:B------:R-:W-:-:S04]  /*d140*/  IMAD.WIDE.U32 R2, R18, UR4, R2 ;  /* 0x0000000412027c25 */ /* 0x000fc8000f8e0002 */
[----:B------:R-:W-:Y:S01]  /*d150*/  IMAD R3, R18, UR5, R3 ;  /* 0x0000000512037c24 */ /* 0x000fe2000f8e0203 */
[----:B------:R-:W-:Y:S02]  /*d160*/  ULDC.64 UR4, c[0x0][0x2e0] ;  /* 0x0000b80000047ab9 */ /* 0x000fe40000000a00 */
[----:B---3--:R-:W-:Y:S02]  /*d170*/  IMAD R0, R21, UR4, RZ ;  /* 0x0000000415007c24 */ /* 0x008fe4000f8e02ff */
[----:B----4-:R-:W-:-:S04]  /*d180*/  IMAD.WIDE.U32 R2, R20, UR4, R2 ;  /* 0x0000000414027c25 */ /* 0x010fc8000f8e0002 */
[----:B------:R-:W-:Y:S01]  /*d190*/  IMAD R0, R20, UR5, R0 ;  /* 0x0000000514007c24 */ /* 0x000fe2000f8e0200 */
[----:B------:R-:W-:Y:S01]  /*d1a0*/  ULDC.64 UR4, c[0x0][0x2d0] ;  /* 0x0000b40000047ab9 */ /* 0x000fe20000000a00 */
[----:B------:R-:W0:Y:S02]  /*d1b0*/  S2R R20, SR_TID.X ;  /* 0x0000000000147919 */ /* 0x000e240000002100 */
[----:B------:R-:W-:Y:S02]  /*d1c0*/  IMAD.IADD R3, R3, 0x1, R0 ;  /* 0x0000000103037824 */ /* 0x000fe400078e0200 */
[----:B------:R-:W2:Y:S01]  /*d1d0*/  @P0 LDC R0, c[0x0][0x450] ;  /* 0x00011400ff000b82 */ /* 0x000ea20000000800 */
[----:B0-----:R-:W-:-:S04]  /*d1e0*/  LOP3.LUT R20, R20, 0x7f, RZ, 0xc0, !PT ;  /* 0x0000007f14147812 */ /* 0x001fc800078ec0ff */
[----:B------:R-:W-:Y:S02]  /*d1f0*/  SHF.R.U32.HI R21, RZ, 0x3, R20 ;  /* 0x00000003ff157819 */ /* 0x000fe40000011614 */
[----:B------:R-:W0:Y:S02]  /*d200*/  S2R R20, SR_TID.X ;  /* 0x0000000000147919 */ /* 0x000e240000002100 */
[----:B0-----:R-:W-:-:S05]  /*d210*/  IMAD.SHL.U32 R20, R20, 0x10, RZ ;  /* 0x0000001014147824 */ /* 0x001fca00078e00ff */
[----:B------:R-:W-:-:S04]  /*d220*/  LOP3.LUT R20, R21, 0x70, R20, 0xf8, !PT ;  /* 0x0000007015147812 */ /* 0x000fc800078ef814 */
[----:B------:R-:W-:-:S05]  /*d230*/  LOP3.LUT R5, R20, R17, RZ, 0xfc, !PT ;  /* 0x0000001114057212 */ /* 0x000fca00078efcff */
[----:B-1----:R-:W-:-:S04]  /*d240*/  @P0 IMAD.HI.U32 R7, R5, R4, RZ ;  /* 0x0000000405070227 */ /* 0x002fc800078e00ff */
[----:B------:R-:W-:Y:S01]  /*d250*/  IMAD.MOV.U32 R4, RZ, RZ, R5 ;  /* 0x000000ffff047224 */ /* 0x000fe200078e0005 */
[----:B--2---:R-:W-:Y:S01]  /*d260*/  @P0 SHF.R.U32.HI R4, RZ, R0, R7 ;  /* 0x00000000ff040219 */ /* 0x004fe20000011607 */
[----:B------:R-:W0:Y:S04]  /*d270*/  S2R R20, SR_TID.X ;  /* 0x0000000000147919 */ /* 0x000e280000002100 */
[----:B------:R-:W-:-:S04]  /*d280*/  IMAD.MOV R0, RZ, RZ, -R4 ;  /* 0x000000ffff007224 */ /* 0x000fc800078e0a04 */
[----:B------:R-:W-:Y:S01]  /*d290*/  IMAD R0, R6, R0, R5 ;  /* 0x0000000006007224 */ /* 0x000fe200078e0205 */
[----:B------:R-:W-:Y:S01]  /*d2a0*/  SHF.R.S32.HI R5, RZ, 0x1f, R4 ;  /* 0x0000001fff057819 */ /* 0x000fe20000011404 */
[----:B------:R-:W-:-:S04]  /*d2b0*/  IMAD.WIDE.U32 R2, R4, UR4, R2 ;  /* 0x0000000404027c25 */ /* 0x000fc8000f8e0002 */
[----:B------:R-:W-:-:S04]  /*d2c0*/  IMAD R5, R5, UR4, RZ ;  /* 0x0000000405057c24 */ /* 0x000fc8000f8e02ff */
[----:B------:R-:W-:Y:S01]  /*d2d0*/  IMAD R5, R4, UR5, R5 ;  /* 0x0000000504057c24 */ /* 0x000fe2000f8e0205 */
[----:B------:R-:W-:Y:S01]  /*d2e0*/  SHF.R.S32.HI R4, RZ, 0x1f, R0 ;  /* 0x0000001fff047819 */ /* 0x000fe20000011400 */
[----:B------:R-:W-:Y:S02]  /*d2f0*/  ULDC.64 UR4, c[0x0][0x2c8] ;  /* 0x0000b20000047ab9 */ /* 0x000fe40000000a00 */
[----:B------:R-:W-:Y:S02]  /*d300*/  IMAD.IADD R3, R3, 0x1, R5 ;  /* 0x0000000103037824 */ /* 0x000fe400078e0205 */
[----:B------:R-:W-:Y:S02]  /*d310*/  IMAD R4, R4, UR4, RZ ;  /* 0x0000000404047c24 */ /* 0x000fe4000f8e02ff */
[----:B------:R-:W-:-:S04]  /*d320*/  IMAD.WIDE.U32 R2, R0, UR4, R2 ;  /* 0x0000000400027c25 */ /* 0x000fc8000f8e0002 */
[----:B------:R-:W-:Y:S01]  /*d330*/  IMAD R4, R0, UR5, R4 ;  /* 0x0000000500047c24 */ /* 0x000fe2000f8e0204 */
[----:B------:R-:W-:Y:S02]  /*d340*/  ULDC.64 UR4, c[0x0][0x280] ;  /* 0x0000a00000047ab9 */ /* 0x000fe40000000a00 */
[----:B------:R-:W-:Y:S01]  /*d350*/  LEA R0, P0, R2, UR4, 0x1 ;  /* 0x0000000402007c11 */ /* 0x000fe2000f8008ff */
[----:B------:R-:W-:Y:S01]  /*d360*/  IMAD.IADD R4, R3, 0x1, R4 ;  /* 0x0000000103047824 */ /* 0x000fe200078e0204 */
[----:B------:R-:W-:Y:S01]  /*d370*/  ULDC UR4, c[0x0][0x2b8] ;  /* 0x0000ae0000047ab9 */ /* 0x000fe20000000800 */
[----:B0-----:R-:W-:-:S03]  /*d380*/  LOP3.LUT R20, R20, 0x7f, RZ, 0xc0, !PT ;  /* 0x0000007f14147812 */ /* 0x001fc600078ec0ff */
[----:B------:R-:W-:Y:S01]  /*d390*/  LEA.HI.X R4, R2, UR5, R4, 0x1, P0 ;  /* 0x0000000502047c11 */ /* 0x000fe200080f0c04 */
[----:B------:R-:W-:Y:S01]  /*d3a0*/  UMOV UR5, 0xffffffff ;  /* 0xffffffff00057882 */ /* 0x000fe20000000000 */
[----:B------:R-:W-:Y:S02]  /*d3b0*/  ISETP.GE.AND P1, PT, R8, UR4, PT ;  /* 0x0000000408007c0c */ /* 0x000fe4000bf26270 */
[----:B------:R-:W-:Y:S01]  /*d3c0*/  SHF.R.U32.HI R9, RZ, 0x3, R20 ;  /* 0x00000003ff097819 */ /* 0x000fe20000011614 */
[----:B------:R-:W-:Y:S10]  /*d3d0*/  BRA.DIV UR5, `(.L_x_463) ;  /* 0x0000003a05247947 */ /* 0x000ff4000b800000 */
[----:B------:R-:W0:Y:S01]  /*d3e0*/  SHFL.IDX PT, R3, R0, RZ, 0x181f ;  /* 0x00181fff00037589 */ /* 0x000e2200000e0000 */
[----:B-----5:R-:W-:Y:S02]  /*d3f0*/  IMAD R5, R10, R6, RZ ;  /* 0x000000060a057224 */ /* 0x020fe400078e02ff */
[----:B------:R-:W-:Y:S01]  /*d400*/  IMAD.IADD R17, R9, 0x1, R17 ;  /* 0x0000000109117824 */ /* 0x000fe200078e0211 */
[----:B------:R-:W1:Y:S03]  /*d410*/  SHFL.IDX PT, R2, R4, RZ, 0x181f ;  /* 0x00181fff04027589 */ /* 0x000e6600000e0000 */
[C---:B------:R-:W-:Y:S01]  /*d420*/  VIADD R6, R17.reuse, 0x10 ;  /* 0x0000001011067836 */ /* 0x040fe20000000000 */
[----:B------:R-:W-:Y:S01]  /*d430*/  ISETP.GE.AND P0, PT, R17, R5, PT ;  /* 0x000000051100720c */ /* 0x000fe20003f06270 */
[----:B------:R-:W-:-:S12]  /*d440*/  SHFL.IDX PT, R14, R0, 0x7, 0x181f ;  /* 0x00f81f00000e7f89 */ /* 0x000fd800000e0000 */
[----:B0-----:R-:W-:-:S05]  /*d450*/  @!P0 LEA R3, P2, R8, R3, 0x1 ;  /* 0x0000000308038211 */ /* 0x001fca00078408ff */
[----:B-1----:R-:W-:-:S05]  /*d460*/  @!P0 IMAD.X R2, RZ, RZ, R2, P2 ;  /* 0x000000ffff028224 */ /* 0x002fca00010e0602 */
[----:B------:R-:W-:-:S04]  /*d470*/  @!P0 LOP3.LUT R3, R3, R2, RZ, 0x3c, !PT ;  /* 0x0000000203038212 */ /* 0x000fc800078e3cff */
[----:B------:R-:W-:-:S04]  /*d480*/  @!P0 LOP3.LUT R2, R3, R2, RZ, 0x3c, !PT ;  /* 0x0000000203028212 */ /* 0x000fc800078e3cff */
[----:B------:R-:W-:-:S05]  /*d490*/  @!P0 LOP3.LUT R3, R3, R2, RZ, 0x3c, !PT ;  /* 0x0000000203038212 */ /* 0x000fca00078e3cff */
[----:B------:R0:W-:Y:S01]  /*d4a0*/  @!P0 LDGSTS.E.BYPASS.LTC128B.128 [R36+0x18400], desc[UR50][R2.64], !P1 ;  /* 0x1840000002248fae */ /* 0x0001e2000c901d72 */
[----:B------:R-:W-:Y:S01]  /*d4b0*/  ISETP.GE.AND P0, PT, R6, R5, PT ;  /* 0x000000050600720c */ /* 0x000fe20003f06270 */
[----:B------:R-:W-:Y:S02]  /*d4c0*/  VIADD R6, R17, 0x20 ;  /* 0x0000002011067836 */ /* 0x000fe40000000000 */
[----:B0-----:R-:W0:Y:S04]  /*d4d0*/  SHFL.IDX PT, R3, R0, 0x1, 0x181f ;  /* 0x00381f0000037f89 */ /* 0x001e2800000e0000 */
[----:B------:R-:W1:Y:S06]  /*d4e0*/  SHFL.IDX PT, R2, R4, 0x1, 0x181f ;  /* 0x00381f0004027f89 */ /* 0x000e6c00000e0000 */
        /* <DEDUP_REMOVED lines=46> */
[----:B------:R-:W-:-:S03]  /*d7d0*/  ISETP.GE.AND P0, PT, R6, R5, PT ;  /* 0x000000050600720c */ /* 0x000fc60003f06270 */
[----:B0-----:R-:W0:Y:S04]  /*d7e0*/  SHFL.IDX PT, R3, R0, 0x6, 0x181f ;  /* 0x00d81f0000037f89 */ /* 0x001e2800000e0000 */
[----:B------:R-:W1:Y:S04]  /*d7f0*/  SHFL.IDX PT, R2, R4, 0x6, 0x181f ;  /* 0x00d81f0004027f89 */ /* 0x000e6800000e0000 */
[----:B------:R-:W2:Y:S02]  /*d800*/  SHFL.IDX PT, R4, R4, 0x7, 0x181f ;  /* 0x00f81f0004047f89 */ /* 0x000ea400000e0000 */
[----:B0-----:R-:W-:-:S05]  /*d810*/  @!P0 LEA R3, P2, R8, R3, 0x1 ;  /* 0x0000000308038211 */ /* 0x001fca00078408ff */
[----:B-1----:R-:W-:-:S05]  /*d820*/  @!P0 IMAD.X R2, RZ, RZ, R2, P2 ;  /* 0x000000ffff028224 */ /* 0x002fca00010e0602 */
[----:B------:R-:W-:-:S04]  /*d830*/  @!P0 LOP3.LUT R3, R3, R2, RZ, 0x3c, !PT ;  /* 0x0000000203038212 */ /* 0x000fc800078e3cff */
[----:B------:R-:W-:-:S04]  /*d840*/  @!P0 LOP3.LUT R2, R3, R2, RZ, 0x3c, !PT ;  /* 0x0000000203028212 */ /* 0x000fc800078e3cff */
[----:B------:R-:W-:-:S05]  /*d850*/  @!P0 LOP3.LUT R3, R3, R2, RZ, 0x3c, !PT ;  /* 0x0000000203038212 */ /* 0x000fca00078e3cff */
[----:B--2---:R0:W-:Y:S02]  /*d860*/  @!P0 LDGSTS.E.BYPASS.LTC128B.128 [R36+0x1b400], desc[UR50][R2.64], !P1 ;  /* 0x1b40000002248fae */ /* 0x0041e4000c901d72 */
.L_x_550:
[----:B------:R-:W-:-:S05]  /*d870*/  VIADD R0, R17, 0x70 ;  /* 0x0000007011007836 */ /* 0x000fca0000000000 */
[----:B------:R-:W-:-:S13]  /*d880*/  ISETP.GE.AND P0, PT, R0, R5, PT ;  /* 0x000000050000720c */ /* 0x000fda0003f06270 */
[----:B0-----:R-:W-:-:S05]  /*d890*/  @!P0 LEA R2, P2, R8, R14, 0x1 ;  /* 0x0000000e08028211 */ /* 0x001fca00078408ff */
[----:B------:R-:W-:-:S05]  /*d8a0*/  @!P0 IMAD.X R3, RZ, RZ, R4, P2 ;  /* 0x000000ffff038224 */ /* 0x000fca00010e0604 */
[----:B------:R-:W-:Y:S01]  /*d8b0*/  @!PT LDS RZ, [RZ] ;  /* 0x00000000fffff984 */ /* 0x000fe20000000800 */
[----:B------:R-:W-:Y:S01]  /*d8c0*/  @!PT LDS RZ, [RZ] ;  /* 0x00000000fffff984 */ /* 0x000fe20000000800 */
[----:B------:R-:W-:Y:S01]  /*d8d0*/  @!PT LDS RZ, [RZ] ;  /* 0x00000000fffff984 */ /* 0x000fe20000000800 */
[----:B------:R0:W-:Y:S01]  /*d8e0*/  @!P0 LDGSTS.E.BYPASS.LTC128B.128 [R36+0x1bc00], desc[UR50][R2.64], !P1 ;  /* 0x1bc0000002248fae */ /* 0x0001e2000c901d72 */
[----:B------:R-:W-:Y:S01]  /*d8f0*/  PLOP3.LUT P0, PT, PT, PT, PT, 0x80, 0x0 ;  /* 0x000000000000781c */ /* 0x000fe20003f0f070 */
[----:B------:R-:W-:-:S12]  /*d900*/  NOP ;  /* 0x0000000000007918 */ /* 0x000fd80000000000 */
.L_x_464:
[----:B------:R-:W-:Y:S02]  /*d910*/  PLOP3.LUT P1, PT, P1, P0, PT, 0xa2, 0x0 ;  /* 0x000000000000781c */ /* 0x000fe40000f21472 */
[----:B------:R-:W-:-:S08]  /*d920*/  @P0 R2UR P1, UR4, R22 ;  /* 0x00000000160402ca */ /* 0x000fd00000020000 */
[----:B------:R-:W-:-:S05]  /*d930*/  @P0 PLOP3.LUT P0, PT, P1, PT, PT, 0x80, 0x0 ;  /* 0x000000000000081c */ /* 0x000fca0000f0f070 */
[----:B------:R-:W-:Y:S01]  /*d940*/  @!P1 SYNCS.ARRIVE.TRANS64.RED.A0T1 RZ, [UR4+0x22800], RZ ;  /* 0x022800ffffff99a7 */ /* 0x000fe20008200404 */
[----:B------:R-:W-:Y:S07]  /*d950*/  @!P1 ARRIVES.LDGSTSBAR.64.TRANSCNT [UR4+0x22800] ;  /* 0x02280000ff0099b0 */ /* 0x000fee0008000a84 */
[----:B------:R-:W-:Y:S05]  /*d960*/  @P0 BRA.U.ANY `(.L_x_464) ;  /* 0xfffffffd00e80947 */ /* 0x000fea000393ffff */
[----:B0-----:R-:W2:Y:S02]  /*d970*/  LDL.LU R2, [R1+0x24] ;  /* 0x0000240001027983 */ /* 0x001ea40000300800 */
[----:B--2---:R-:W-:-:S05]  /*d980*/  VIADD R2, R2, 0x1 ;  /* 0x0000000102027836 */ /* 0x004fca0000000000 */
[----:B------:R0:W-:Y:S01]  /*d990*/  STL [R1+0x24], R2 ;  /* 0x0000240201007387 */ /* 0x0001e20000100800 */
[----:B------:R-:W-:-:S04]  /*d9a0*/  LEA.HI R0, R2, R2, RZ, 0x1 ;  /* 0x0000000202007211 */ /* 0x000fc800078f08ff */
[----:B------:R-:W-:-:S05]  /*d9b0*/  LOP3.LUT R0, R0, 0xfffffffe, RZ, 0xc0, !PT ;  /* 0xfffffffe00007812 */ /* 0x000fca00078ec0ff */
[----:B------:R-:W-:-:S05]  /*d9c0*/  IMAD.IADD R0, R2, 0x1, -R0 ;  /* 0x0000000102007824 */ /* 0x000fca00078e0a00 */
[----:B------:R-:W-:Y:S01]  /*d9d0*/  SHF.L.U32 R3, R0, 0x1f, RZ ;  /* 0x0000001f00037819 */ /* 0x000fe200000006ff */
[----:B------:R-:W-:Y:S01]  /*d9e0*/  NOP ;  /* 0x0000000000007918 */ /* 0x000fe20000000000 */
[----:B------:R0:W-:Y:S01]  /*d9f0*/  SYNCS.ARRIVE.TRANS64.A1T0 RZ, [R22+URZ+0x22800], RZ ;  /* 0x022800ff16ff79a7 */ /* 0x0001e2000810003f */
[----:B------:R-:W-:Y:S01]  /*da00*/  BSSY B0, `(.L_x_465) ;  /* 0x0000003000007945 */ /* 0x000fe20003800000 */
[----:B------:R-:W1:Y:S03]  /*da10*/  SYNCS.PHASECHK.TRANS64.TRYWAIT P0, [R22+URZ+0x22820], R3 ;  /* 0x02282003160075a7 */ /* 0x000e66000800017f */
[----:B01----:R-:W-:Y:S05]  /*da20*/  @!P0 BRA `(.L_x_466) ;  /* 0x0000003c00308947 */ /* 0x003fea0003800000 */
.L_x_551:
[----:B------:R-:W-:Y:S05]  /*da30*/  BSYNC B0 ;  /* 0x0000000000007941 */ /* 0x000fea0003800000 */
.L_x_465:
[----:B------:R-:W-:-:S05]  /*da40*/  IMAD.U32 R0, RZ, RZ, UR36 ;  /* 0x00000024ff007e24 */ /* 0x000fca000f8e00ff */
[----:B------:R-:W-:-:S13]  /*da50*/  ISETP.NE.AND P0, PT, R0, 0x3, PT ;  /* 0x000000030000780c */ /* 0x000fda0003f05270 */
[----:B------:R-:W-:Y:S05]  /*da60*/  @!P0 BRA `(.L_x_467) ;  /* 0x0000000000048947 */ /* 0x000fea0003800000 */
[----:B------:R-:W-:Y:S01]  /*da70*/  BPT.TRAP 0x1 ;  /* 0x000000040000795c */ /* 0x000fe20000300000 */
.L_x_467:
[----:B------:R-:W-:Y:S01]  /*da80*/  SHF.L.U32 R0, R26, 0x1f, RZ ;  /* 0x0000001f1a007819 */ /* 0x000fe200000006ff */
[----:B------:R-:W-:Y:S03]  /*da90*/  BSSY B0, `(.L_x_468) ;  /* 0x0000003000007945 */ /* 0x000fe60003800000 */
[----:B------:R-:W1:Y:S02]  /*daa0*/  SYNCS.PHASECHK.TRANS64.TRYWAIT P0, [R33+URZ+0x22860], R0 ;  /* 0x02286000210075a7 */ /* 0x000e64000800017f */
[----:B-1----:R-:W-:Y:S05]  /*dab0*/  @!P0 BRA `(.L_x_469) ;  /* 0x0000003c00208947 */ /* 0x002fea0003800000 */
.L_x_552:
[----:B------:R-:W-:Y:S05]  /*dac0*/  BSYNC B0 ;  /* 0x0000000000007941 */ /* 0x000fea0003800000 */
.L_x_468:
[----:B------:R-:W1:Y:S01]  /*dad0*/  LDL.LU R2, [R1+0x1c] ;  /* 0x00001c0001027983 */ /* 0x000e620000300800 */
[----:B------:R-:W-:Y:S01]  /*dae0*/  ULDC.64 UR4, c[0x0][0x328] ;  /* 0x0000ca0000047ab9 */ /* 0x000fe20000000a00 */
[----:B------:R-:W-:Y:S02]  /*daf0*/  ULDC.64 UR6, c[0x0][0x318] ;  /* 0x0000c60000067ab9 */ /* 0x000fe40000000a00 */
[----:B------:R-:W2:Y:S01]  /*db00*/  LDL.LU R4, [R1+0x20] ;  /* 0x0000200001047983 */ /* 0x000ea20000300800 */
[----:B-1----:R-:W-:Y:S02]  /*db10*/  IMAD R0, R2, UR4, RZ ;  /* 0x0000000402007c24 */ /* 0x002fe4000f8e02ff */
[----:B0-----:R-:W-:-:S04]  /*db20*/  IMAD.WIDE.U32 R2, R35, UR4, RZ ;  /* 0x0000000423027c25 */ /* 0x001fc8000f8e00ff */
[----:B------:R-:W-:Y:S01]  /*db30*/  IMAD R5, R35, UR5, R0 ;  /* 0x0000000523057c24 */ /* 0x000fe2000f8e0200 */
[----:B------:R-:W-:-:S03]  /*db40*/  ULDC.64 UR4, c[0x0][0x338] ;  /* 0x0000ce0000047ab9 */ /* 0x000fc60000000a00 */
[----:B------:R-:W-:Y:S02]  /*db50*/  IMAD.IADD R3, R3, 0x1, R5 ;  /* 0x0000000103037824 */ /* 0x000fe400078e0205 */
[----:B--2---:R-:W-:Y:S02]  /*db60*/  IMAD R5, R4, UR4, RZ ;  /* 0x0000000404057c24 */ /* 0x004fe4000f8e02ff */
[----:B------:R-:W-:-:S04]  /*db70*/  IMAD.WIDE.U32 R2, R34, UR4, R2 ;  /* 0x0000000422027c25 */ /* 0x000fc8000f8e0002 */
[----:B------:R-:W-:Y:S01]  /*db80*/  IMAD R5, R34, UR5, R5 ;  /* 0x0000000522057c24 */ /* 0x000fe2000f8e0205 */
[----:B------:R-:W-:Y:S01]  /*db90*/  ULDC.64 UR4, c[0x0][0x330] ;  /* 0x0000cc0000047ab9 */ /* 0x000fe20000000a00 */
[----:B------:R-:W-:Y:S02]  /*dba0*/  IMAD R4, R24, 0x6000, R28 ;  /* 0x0000600018047824 */ /* 0x000fe400078e021c */
[----:B------:R-:W-:Y:S02]  /*dbb0*/  IMAD.IADD R3, R3, 0x1, R5 ;  /* 0x0000000103037824 */ /* 0x000fe400078e0205 */
[----:B------:R-:W-:Y:S01]  /*dbc0*/  IMAD.WIDE.U32 R2, R18, UR4, R2 ;  /* 0x0000000412027c25 */ /* 0x000fe2000f8e0002 */
[----:B------:R-:W-:-:S03]  /*dbd0*/  UMOV UR4, 0xffffffff ;  /* 0xffffffff00047882 */ /* 0x000fc60000000000 */
[----:B------:R-:W-:Y:S01]  /*dbe0*/  IMAD R3, R18, UR5, R3 ;  /* 0x0000000512037c24 */ /* 0x000fe2000f8e0203 */
[----:B------:R-:W-:-:S04]  /*dbf0*/  LEA R5, P0, R2, UR6, 0x1 ;  /* 0x0000000602057c11 */ /* 0x000fc8000f8008ff */
[----:B------:R-:W-:Y:S01]  /*dc00*/  LEA.HI.X R6, R2, UR7, R3, 0x1, P0 ;  /* 0x0000000702067c11 */ /* 0x000fe200080f0c03 */
[----:B------:R-:W-:Y:S08]  /*dc10*/  BRA.DIV UR4, `(.L_x_470) ;  /* 0x0000003a04dc7947 */ /* 0x000ff0000b800000 */
[----:B------:R-:W0:Y:S01]  /*dc20*/  S2R R2, SR_TID.X ;  /* 0x0000000000027919 */ /* 0x000e220000002100 */
[C---:B------:R-:W-:Y:S01]  /*dc30*/  LOP3.LUT R7, R25.reuse, 0x1, RZ, 0xc0, !PT ;  /* 0x0000000119077812 */ /* 0x040fe200078ec0ff */
[----:B------:R-:W-:Y:S01]  /*dc40*/  IMAD R4, R4, 0x2, R22 ;  /* 0x0000000204047824 */ /* 0x000fe200078e0216 */
[----:B------:R-:W-:Y:S01]  /*dc50*/  LOP3.LUT P2, RZ, R25, 0x2, RZ, 0xc0, !PT ;  /* 0x0000000219ff7812 */ /* 0x000fe2000784c0ff */
[----:B------:R-:W1:Y:S01]  /*dc60*/  SHFL.IDX PT, R14, R5, RZ, 0x181f ;  /* 0x00181fff050e7589 */ /* 0x000e6200000e0000 */
[----:B------:R-:W-:Y:S02]  /*dc70*/  ISETP.NE.U32.AND P3, PT, R7, 0x1, PT ;  /* 0x000000010700780c */ /* 0x000fe40003f65070 */
[----:B------:R-:W-:Y:S01]  /*dc80*/  LOP3.LUT P1, RZ, R25, 0x4, RZ, 0xc0, !PT ;  /* 0x0000000419ff7812 */ /* 0x000fe2000782c0ff */
[----:B------:R-:W2:Y:S01]  /*dc90*/  SHFL.IDX PT, R3, R6, RZ, 0x181f ;  /* 0x00181fff06037589 */ /* 0x000ea200000e0000 */
[----:B0-----:R-:W-:-:S05]  /*dca0*/  IMAD.SHL.U32 R2, R2, 0x8, RZ ;  /* 0x0000000802027824 */ /* 0x001fca00078e00ff */
[----:B------:R-:W-:-:S05]  /*dcb0*/  LOP3.LUT R2, R2, 0x38, RZ, 0xc0, !PT ;  /* 0x0000003802027812 */ /* 0x000fca00078ec0ff */
[----:B------:R-:W-:-:S05]  /*dcc0*/  IMAD.SHL.U32 R0, R2, 0x2, RZ ;  /* 0x0000000202007824 */ /* 0x000fca00078e00ff */
[----:B-1----:R-:W-:Y:S02]  /*dcd0*/  IADD3 R2, P0, R14, R0, RZ ;  /* 0x000000000e027210 */ /* 0x002fe40007f1e0ff */
[----:B------:R-:W0:Y:S03]  /*dce0*/  SHFL.IDX PT, R14, R5, 0x1, 0x181f ;  /* 0x00381f00050e7f89 */ /* 0x000e2600000e0000 */
[----:B--2---:R-:W-:Y:S01]  /*dcf0*/  IMAD.X R3, RZ, RZ, R3, P0 ;  /* 0x000000ffff037224 */ /* 0x004fe200000e0603 */
[----:B------:R-:W-:-:S13]  /*dd00*/  ISETP.LT.OR P0, PT, R32, 0x1, P3 ;  /* 0x000000012000780c */ /* 0x000fda0001f01670 */
[----:B------:R-:W-:Y:S01]  /*dd10*/  LDGSTS.E.BYPASS.LTC128B.128 [R4+0x400], desc[UR50][R2.64], !P0 ;  /* 0x0040000002047fae */ /* 0x000fe2000c101d72 */
[----:B------:R-:W-:-:S13]  /*dd20*/  ISETP.LT.OR P0, PT, R32, 0x1, !P2 ;  /* 0x000000012000780c */ /* 0x000fda0005701670 */
[----:B------:R-:W-:Y:S01]  /*dd30*/  LDGSTS.E.BYPASS.LTC128B.128 [R4+0x3400], desc[UR50][R2.64+0x80], !P0 ;  /* 0x0340008002047fae */ /* 0x000fe2000c101d72 */
[----:B------:R-:W-:-:S13]  /*dd40*/  ISETP.LT.OR P0, PT, R32, 0x1, !P1 ;  /* 0x000000012000780c */ /* 0x000fda0004f01670 */
[----:B------:R-:W-:Y:S01]  /*dd50*/  LDGSTS.E.BYPASS.LTC128B.128 [R4+0x6400], desc[UR50][R2.64+0x100], !P0 ;  /* 0x0640010002047fae */ /* 0x000fe2000c101d72 */
[----:B------:R-:W-:-:S04]  /*dd60*/  LOP3.LUT P0, RZ, R25, 0x8, RZ, 0xc0, !PT ;  /* 0x0000000819ff7812 */ /* 0x000fc8000780c0ff */
[----:B------:R-:W-:-:S13]  /*dd70*/  ISETP.LT.OR P4, PT, R32, 0x1, !P0 ;  /* 0x000000012000780c */ /* 0x000fda0004781670 */
[----:B------:R1:W-:Y:S04]  /*dd80*/  LDGSTS.E.BYPASS.LTC128B.128 [R4+0x9400], desc[UR50][R2.64+0x180], !P4 ;  /* 0x0940018002047fae */ /* 0x0003e8000e101d72 */
[----:B-1----:R-:W1:Y:S01]  /*dd90*/  SHFL.IDX PT, R3, R6, 0x1, 0x181f ;  /* 0x00381f0006037f89 */ /* 0x002e6200000e0000 */
        /* <DEDUP_REMOVED lines=11> */
[----:B0-----:R-:W-:-:S03]  /*de50*/  IADD3 R8, P4, R14, R0, RZ ;  /* 0x000000000e087210 */ /* 0x001fc60007f9e0ff */
[----:B------:R-:W-:Y:S04]  /*de60*/  SHFL.IDX PT, R14, R5, 0x3, 0x181f ;  /* 0x00781f00050e7f89 */ /* 0x000fe800000e0000 */
[----:B-1----:R-:W0:Y:S02]  /*de70*/  SHFL.IDX PT, R3, R6, 0x2, 0x181f ;  /* 0x00581f0006037f89 */ /* 0x002e2400000e0000 */
[----:B0-----:R-:W-:Y:S01]  /*de80*/  IMAD.X R9, RZ, RZ, R3, P4 ;  /* 0x000000ffff097224 */ /* 0x001fe200020e0603 */
[----:B------:R-:W-:Y:S01]  /*de90*/  ISETP.LT.OR P4, PT, R32, 0x21, P3 ;  /* 0x000000212000780c */ /* 0x000fe20001f81670 */
[----:B------:R-:W0:-:S12]  /*dea0*/  SHFL.IDX PT, R3, R6, 0x3, 0x181f ;  /* 0x00781f0006037f89 */ /* 0x000e1800000e0000 */
[----:B------:R-:W-:Y:S01]  /*deb0*/  LDGSTS.E.BYPASS.LTC128B.128 [R4+0x1400], desc[UR50][R8.64], !P4 ;  /* 0x0140000008047fae */ /* 0x000fe2000e101d72 */
[----:B------:R-:W-:-:S13]  /*dec0*/  ISETP.LT.OR P4, PT, R32, 0x21, !P2 ;  /* 0x000000212000780c */ /* 0x000fda0005781670 */
[----:B------:R-:W-:Y:S01]  /*ded0*/  LDGSTS.E.BYPASS.LTC128B.128 [R4+0x4400], desc[UR50][R8.64+0x80], !P4 ;  /* 0x0440008008047fae */ /* 0x000fe2000e101d72 */
[----:B------:R-:W-:-:S13]  /*dee0*/  ISETP.LT.OR P4, PT, R32, 0x21, !P1 ;  /* 0x000000212000780c */ /* 0x000fda0004f81670 */
[----:B------:R-:W-:Y:S01]  /*def0*/  LDGSTS.E.BYPASS.LTC128B.128 [R4+0x7400], desc[UR50][R8.64+0x100], !P4 ;  /* 0x0740010008047fae */ /* 0x000fe2000e101d72 */
[----:B------:R-:W-:-:S13]  /*df00*/  ISETP.LT.OR P4, PT, R32, 0x21, !P0 ;  /* 0x000000212000780c */ /* 0x000fda0004781670 */
[----:B------:R-:W-:Y:S01]  /*df10*/  LDGSTS.E.BYPASS.LTC128B.128 [R4+0xa400], desc[UR50][R8.64+0x180], !P4 ;  /* 0x0a40018008047fae */ /* 0x000fe2000e101d72 */
[----:B------:R-:W-:-:S03]  /*df20*/  IADD3 R2, P4, R14, R0, RZ ;  /* 0x000000000e027210 */ /* 0x000fc60007f9e0ff */
[----:B------:R-:W1:Y:S02]  /*df30*/  SHFL.IDX PT, R14, R5, 0x4, 0x181f ;  /* 0x00981f00050e7f89 */ /* 0x000e6400000e0000 */
[----:B0-----:R-:W-:Y:S01]  /*df40*/  IMAD.X R3, RZ, RZ, R3, P4 ;  /* 0x000000ffff037224 */ /* 0x001fe200020e0603 */
[----:B------:R-:W-:-:S13]  /*df50*/  ISETP.LT.OR P4, PT, R32, 0x31, P3 ;  /* 0x000000312000780c */ /* 0x000fda0001f81670 */
[----:B------:R-:W-:Y:S01]  /*df60*/  LDGSTS.E.BYPASS.LTC128B.128 [R4+0x1c00], desc[UR50][R2.64], !P4 ;  /* 0x01c0000002047fae */ /* 0x000fe2000e101d72 */
[----:B------:R-:W-:-:S13]  /*df70*/  ISETP.LT.OR P4, PT, R32, 0x31, !P2 ;  /* 0x000000312000780c */ /* 0x000fda0005781670 */
[----:B------:R-:W-:Y:S01]  /*df80*/  LDGSTS.E.BYPASS.LTC128B.128 [R4+0x4c00], desc[UR50][R2.64+0x80], !P4 ;  /* 0x04c0008002047fae */ /* 0x000fe2000e101d72 */
[----:B------:R-:W-:-:S13]  /*df90*/  ISETP.LT.OR P4, PT, R32, 0x31, !P1 ;  /* 0x000000312000780c */ /* 0x000fda0004f81670 */
[----:B------:R-:W-:Y:S01]  /*dfa0*/  LDGSTS.E.BYPASS.LTC128B.128 [R4+0x7c00], desc[UR50][R2.64+0x100], !P4 ;  /* 0x07c0010002047fae */ /* 0x000fe2000e101d72 */
[----:B------:R-:W-:-:S13]  /*dfb0*/  ISETP.LT.OR P4, PT, R32, 0x31, !P0 ;  /* 0x000000312000780c */ /* 0x000fda0004781670 */
[----:B------:R0:W-:Y:S04]  /*dfc0*/  LDGSTS.E.BYPASS.LTC128B.128 [R4+0xac00], desc[UR50][R2.64+0x180], !P4 ;  /* 0x0ac0018002047fae */ /* 0x0001e8000e101d72 */
[----:B0-----:R-:W0:Y:S01]  /*dfd0*/  SHFL.IDX PT, R3, R6, 0x4, 0x181f ;  /* 0x00981f0006037f89 */ /* 0x001e2200000e0000 */
[----:B-1----:R-:W-:-:S03]  /*dfe0*/  IADD3 R2, P4, R14, R0, RZ ;  /* 0x000000000e027210 */ /* 0x002fc60007f9e0ff */
[----:B------:R-:W1:Y:S04]  /*dff0*/  SHFL.IDX PT, R6, R6, 0x5, 0x181f ;  /* 0x00b81f0006067f89 */ /* 0x000e6800000e0000 */
[----:B------:R2:W3:Y:S01]  /*e000*/  SHFL.IDX PT, R14, R5, 0x5, 0x181f ;  /* 0x00b81f00050e7f89 */ /* 0x0004e200000e0000 */
[----:B0-----:R-:W-:Y:S01]  /*e010*/  IMAD.X R3, RZ, RZ, R3, P4 ;  /* 0x000000ffff037224 */ /* 0x001fe200020e0603 */
        /* <DEDUP_REMOVED lines=8> */
.L_x_566:
[C---:B------:R-:W-:Y:S02]  /*e0a0*/  ISETP.LT.OR P3, PT, R32.reuse, 0x51, P3 ;  /* 0x000000512000780c */ /* 0x040fe40001f61670 */
[C---:B------:R-:W-:Y:S02]  /*e0b0*/  ISETP.LT.OR P2, PT, R32.reuse, 0x51, !P2 ;  /* 0x000000512000780c */ /* 0x040fe40005741670 */
[----:B------:R-:W-:Y:S02]  /*e0c0*/  ISETP.LT.OR P1, PT, R32, 0x51, !P1 ;  /* 0x000000512000780c */ /* 0x000fe40004f21670 */
[----:B0-2---:R-:W-:Y:S02]  /*e0d0*/  IADD3 R2, P4, R14, R0, RZ ;  /* 0x000000000e027210 */ /* 0x005fe40007f9e0ff */
[----:B------:R-:W-:-:S03]  /*e0e0*/  ISETP.LT.OR P0, PT, R32, 0x51, !P0 ;  /* 0x000000512000780c */ /* 0x000fc60004701670 */
[----:B------:R-:W-:-:S05]  /*e0f0*/  IMAD.X R3, RZ, RZ, R6, P4 ;  /* 0x000000ffff037224 */ /* 0x000fca00020e0606 */
[----:B------:R-:W-:Y:S01]  /*e100*/  @!PT LDS RZ, [RZ] ;  /* 0x00000000fffff984 */ /* 0x000fe20000000800 */
[----:B------:R-:W-:Y:S01]  /*e110*/  @!PT LDS RZ, [RZ] ;  /* 0x00000000fffff984 */ /* 0x000fe20000000800 */
[----:B------:R-:W-:Y:S01]  /*e120*/  @!PT LDS RZ, [RZ] ;  /* 0x00000000fffff984 */ /* 0x000fe20000000800 */
[----:B------:R0:W-:Y:S04]  /*e130*/  LDGSTS.E.BYPASS.LTC128B.128 [R4+0x2c00], desc[UR50][R2.64], !P3 ;  /* 0x02c0000002047fae */ /* 0x0001e8000d901d72 */
[----:B------:R0:W-:Y:S04]  /*e140*/  LDGSTS.E.BYPASS.LTC128B.128 [R4+0x5c00], desc[UR50][R2.64+0x80], !P2 ;  /* 0x05c0008002047fae */ /* 0x0001e8000d101d72 */
[----:B------:R0:W-:Y:S04]  /*e150*/  LDGSTS.E.BYPASS.LTC128B.128 [R4+0x8c00], desc[UR50][R2.64+0x100], !P1 ;  /* 0x08c0010002047fae */ /* 0x0001e8000c901d72 */
[----:B------:R0:W-:Y:S01]  /*e160*/  LDGSTS.E.BYPASS.LTC128B.128 [R4+0xbc00], desc[UR50][R2.64+0x180], !P0 ;  /* 0x0bc0018002047fae */ /* 0x0001e2000c101d72 */
[----:B------:R-:W-:Y:S01]  /*e170*/  PLOP3.LUT P0, PT, PT, PT, PT, 0x80, 0x0 ;  /* 0x000000000000781c */ /* 0x000fe20003f0f070 */
[----:B------:R-:W-:-:S12]  /*e180*/  NOP ;  /* 0x0000000000007918 */ /* 0x000fd80000000000 */
.L_x_471:
[----:B------:R-:W-:Y:S02]  /*e190*/  PLOP3.LUT P1, PT, P1, P0, PT, 0xa2, 0x0 ;  /* 0x000000000000781c */ /* 0x000fe40000f21472 */
[----:B------:R-:W-:-:S08]  /*e1a0*/  @P0 R2UR P1, UR4, R33 ;  /* 0x00000000210402ca */ /* 0x000fd00000020000 */
[----:B------:R-:W-:-:S05]  /*e1b0*/  @P0 PLOP3.LUT P0, PT, P1, PT, PT, 0x80, 0x0 ;  /* 0x000000000000081c */ /* 0x000fca0000f0f070 */
[----:B------:R-:W-:Y:S01]  /*e1c0*/  @!P1 SYNCS.ARRIVE.TRANS64.RED.A0T1 RZ, [UR4+0x22850], RZ ;  /* 0x022850ffffff99a7 */ /* 0x000fe20008200404 */
[----:B------:R-:W-:Y:S07]  /*e1d0*/  @!P1 ARRIVES.LDGSTSBAR.64.TRANSCNT [UR4+0x22850] ;  /* 0x02285000ff0099b0 */ /* 0x000fee0008000a84 */
[----:B------:R-:W-:Y:S05]  /*e1e0*/  @P0 BRA.U.ANY `(.L_x_471) ;  /* 0xfffffffd00e80947 */ /* 0x000fea000393ffff */
[----:B------:R-:W-:Y:S01]  /*e1f0*/  NOP ;  /* 0x0000000000007918 */ /* 0x000fe20000000000 */
[----:B0-----:R-:W-:-:S05]  /*e200*/  IMAD.U32 R2, RZ, RZ, UR36 ;  /* 0x00000024ff027e24 */ /* 0x001fca000f8e00ff */
[----:B------:R-:W-:-:S13]  /*e210*/  ISETP.NE.AND P2, PT, R2, 0x3, PT ;  /* 0x000000030200780c */ /* 0x000fda0003f45270 */
[----:B------:R-:W-:Y:S05]  /*e220*/  @!P2 BRA `(.L_x_472) ;  /* 0x000000000004a947 */ /* 0x000fea0003800000 */
[----:B------:R-:W-:Y:S01]  /*e230*/  BPT.TRAP 0x1 ;  /* 0x000000040000795c */ /* 0x000fe20000300000 */
.L_x_472:
[----:B------:R-:W2:Y:S01]  /*e240*/  LDL.LU R2, [R1+0x18] ;  /* 0x0000180001027983 */ /* 0x000ea20000300800 */
[----:B------:R0:W-:Y:S01]  /*e250*/  SYNCS.ARRIVE.TRANS64.A1T0 RZ, [R33+URZ+0x22850], RZ ;  /* 0x022850ff21ff79a7 */ /* 0x0001e2000810003f */
[----:B------:R-:W-:Y:S01]  /*e260*/  BSSY B0, `(.L_x_473) ;  /* 0x00000dc000007945 */ /* 0x000fe20003800000 */
[----:B--2---:R-:W-:-:S05]  /*e270*/  VIADD R21, R2, 0xfffffffe ;  /* 0xfffffffe02157836 */ /* 0x004fca0000000000 */
[----:B------:R-:W-:-:S13]  /*e280*/  ISETP.GE.AND P0, PT, R21, R29, PT ;  /* 0x0000001d1500720c */ /* 0x000fda0003f06270 */
[----:B0-----:R-:W-:Y:S05]  /*e290*/  @!P0 BRA `(.L_x_474) ;  /* 0x0000000c00608947 */ /* 0x001fea0003800000 */
.L_x_487:
[----:B0-----:R-:W0:Y:S01]  /*e2a0*/  S2R R2, SR_TID.X ;  /* 0x0000000000027919 */ /* 0x001e220000002100 */
[----:B-1----:R-:W1:Y:S01]  /*e2b0*/  LDC R3, c[0x0][0x430] ;  /* 0x00010c00ff037b82 */ /* 0x002e620000000800 */
[----:B------:R-:W-:Y:S02]  /*e2c0*/  IMAD R8, R21, 0x60, R30 ;  /* 0x0000006015087824 */ /* 0x000fe400078e021e */
[----:B------:R-:W-:Y:S01]  /*e2d0*/  VIADD R24, R24, 0x1 ;  /* 0x0000000118187836 */ /* 0x000fe20000000000 */
[----:B-1----:R-:W-:Y:S02]  /*e2e0*/  ISETP.NE.AND P0, PT, R3, 0x1, PT ;  /* 0x000000010300780c */ /* 0x002fe40003f05270 */
[----:B0-----:R-:W-:-:S04]  /*e2f0*/  LOP3.LUT R2, R2, 0x7f, RZ, 0xc0, !PT ;  /* 0x0000007f02027812 */ /* 0x001fc800078ec0ff */
[----:B------:R-:W-:Y:S02]  /*e300*/  SHF.R.U32.HI R4, RZ, 0x3, R2 ;  /* 0x00000003ff047819 */ /* 0x000fe40000011602 */
[----:B------:R-:W0:Y:S05]  /*e310*/  S2R R2, SR_TID.X ;  /* 0x0000000000027919 */ /* 0x000e2a0000002100 */
[----:B------:R-:W1:Y:S08]  /*e320*/  @P0 LDC R3, c[0x0][0x434] ;  /* 0x00010d00ff030b82 */ /* 0x000e700000000800 */
[----:B------:R-:W2:Y:S01]  /*e330*/  @P0 LDC R7, c[0x0][0x438] ;  /* 0x00010e00ff070b82 */ /* 0x000ea20000000800 */
[----:B0-----:R-:W-:-:S05]  /*e340*/  IMAD.SHL.U32 R2, R2, 0x10, RZ ;  /* 0x0000001002027824 */ /* 0x001fca00078e00ff */
[----:B------:R-:W-:-:S04]  /*e350*/  LOP3.LUT R2, R4, 0x70, R2, 0xf8, !PT ;  /* 0x0000007004027812 */ /* 0x000fc800078ef802 */
[C---:B------:R-:W-:Y:S01]  /*e360*/  ISETP.GT.U32.AND P1, PT, R2.reuse, 0x5f, PT ;  /* 0x0000005f0200780c */ /* 0x040fe20003f24070 */
[----:B------:R-:W-:-:S04]  /*e370*/  IMAD.IADD R8, R2, 0x1, R8 ;  /* 0x0000000102087824 */ /* 0x000fc800078e0208 */
[----:B-1----:R-:W-:-:S04]  /*e380*/  @P0 IMAD.HI.U32 R2, R8, R3, RZ ;  /* 0x0000000308020227 */ /* 0x002fc800078e00ff */
[----:B------:R-:W-:Y:S01]  /*e390*/  IMAD.MOV.U32 R9, RZ, RZ, R8 ;  /* 0x000000ffff097224 */ /* 0x000fe200078e0008 */
[----:B--2---:R-:W-:-:S03]  /*e3a0*/  @P0 SHF.R.U32.HI R9, RZ, R7, R2 ;  /* 0x00000007ff090219 */ /* 0x004fc60000011602 */
[----:B------:R-:W0:Y:S01]  /*e3b0*/  @!P1 LDC.64 R4, c[0x0][0x428] ;  /* 0x00010a00ff049b82 */ /* 0x000e220000000a00 */
[----:B------:R-:W-:-:S07]  /*e3c0*/  @!P1 SHF.R.S32.HI R3, RZ, 0x1f, R9 ;  /* 0x0000001fff039819 */ /* 0x000fce0000011409 */
[----:B------:R-:W1:Y:S01]  /*e3d0*/  @!P1 LDC.64 R6, c[0x0][0x418] ;  /* 0x00010600ff069b82 */ /* 0x000e620000000a00 */
[----:B0-----:R-:W-:-:S04]  /*e3e0*/  @!P1 IMAD R2, R31, R4, RZ ;  /* 0x000000041f029224 */ /* 0x001fc800078e02ff */
[----:B------:R-:W-:Y:S02]  /*e3f0*/  @!P1 IMAD R5, R27, R5, R2 ;  /* 0x000000051b059224 */ /* 0x000fe400078e0202 */
[----:B------:R-:W-:-:S04]  /*e400*/  @!P1 IMAD.MOV.U32 R2, RZ, RZ, R9 ;  /* 0x000000ffff029224 */ /* 0x000fc800078e0009 */
[----:B------:R-:W-:-:S04]  /*e410*/  @!P1 IMAD.WIDE.U32 R2, R27, R4, R2 ;  /* 0x000000041b029225 */ /* 0x000fc800078e0002 */
[----:B------:R-:W-:Y:S01]  /*e420*/  @!P1 IMAD.IADD R3, R5, 0x1, R3 ;  /* 0x0000000105039824 */ /* 0x000fe200078e0203 */
[C---:B-1----:R-:W-:Y:S01]  /*e430*/  @!P1 LEA R6, P0, R2.reuse, R6, 0x2 ;  /* 0x0000000602069211 */ /* 0x042fe200078010ff */
[----:B------:R-:W-:Y:S02]  /*e440*/  IMAD.MOV.U32 R4, RZ, RZ, RZ ;  /* 0x000000ffff047224 */ /* 0x000fe400078e00ff */
[----:B------:R-:W-:Y:S01]  /*e450*/  IMAD.U32 R10, RZ, RZ, UR36 ;  /* 0x00000024ff0a7e24 */ /* 0x000fe2000f8e00ff */
[----:B------:R-:W-:Y:S01]  /*e460*/  @!P1 LEA.HI.X R7, R2, R7, R3, 0x2, P0 ;  /* 0x0000000702079211 */ /* 0x000fe200000f1403 */
[----:B------:R-:W-:Y:S01]  /*e470*/  IMAD.MOV R5, RZ, RZ, -R9 ;  /* 0x000000ffff057224 */ /* 0x000fe200078e0a09 */
[----:B------:R-:W-:-:S03]  /*e480*/  ISETP.NE.AND P0, PT, R24, 0x2, PT ;  /* 0x000000021800780c */ /* 0x000fc60003f05270 */
[----:B------:R0:W5:Y:S01]  /*e490*/  @!P1 LDG.E R4, desc[UR50][R6.64] ;  /* 0x0000003206049981 */ /* 0x000162000c1e1900 */
[----:B------:R-:W-:Y:S01]  /*e4a0*/  ISETP.NE.AND P1, PT, R10, 0x3, PT ;  /* 0x000000030a00780c */ /* 0x000fe20003f25270 */
[----:B------:R-:W-:Y:S05]  /*e4b0*/  YIELD ;  /* 0x0000000000007946 */ /* 0x000fea0003800000 */
[----:B------:R-:W-:Y:S01]  /*e4c0*/  ULDC UR4, c[0x0][0x430] ;  /* 0x00010c0000047ab9 */ /* 0x000fe20000000800 */
[----:B------:R-:W-:Y:S01]  /*e4d0*/  IMAD.MOV.U32 R2, RZ, RZ, R21 ;  /* 0x000000ffff027224 */ /* 0x000fe200078e0015 */
[----:B------:R-:W-:Y:S01]  /*e4e0*/  SEL R3, RZ, 0x1, P0 ;  /* 0x00000001ff037807 */ /* 0x000fe20000000000 */
[----:B------:R-:W-:Y:S01]  /*e4f0*/  IMAD R5, R5, UR4, R8 ;  /* 0x0000000405057c24 */ /* 0x000fe2000f8e0208 */
[----:B------:R-:W-:Y:S01]  /*e500*/  SEL R24, R24, RZ, P0 ;  /* 0x000000ff18187207 */ /* 0x000fe20000000000 */
[----:B------:R-:W-:Y:S01]  /*e510*/  VIADD R21, R21, 0xffffffff ;  /* 0xffffffff15157836 */ /* 0x000fe20000000000 */
[----:B------:R-:W-:-:S02]  /*e520*/  LOP3.LUT R26, R26, R3, RZ, 0x3c, !PT ;  /* 0x000000031a1a7212 */ /* 0x000fc400078e3cff */
[----:B------:R-:W-:Y:S01]  /*e530*/  ISETP.GT.AND P2, PT, R2, R29, PT ;  /* 0x0000001d0200720c */ /* 0x000fe20003f44270 */
[----:B0-----:R-:W-:-:S12]  /*e540*/  @!P1 BRA `(.L_x_475) ;  /* 0x0000000000049947 */ /* 0x001fd80003800000 */
[----:B------:R-:W-:Y:S01]  /*e550*/  BPT.TRAP 0x1 ;  /* 0x000000040000795c */ /* 0x000fe20000300000 */
.L_x_475:
[----:B------:R-:W-:Y:S01]  /*e560*/  IMAD R10, R24, 0x8, R22 ;  /* 0x00000008180a7824 */ /* 0x000fe200078e0216 */
[----:B------:R-:W-:Y:S01]  /*e570*/  SHF.L.U32 R20, R26, 0x1f, RZ ;  /* 0x0000001f1a147819 */ /* 0x000fe200000006ff */
[----:B------:R-:W-:Y:S01]  /*e580*/  BSSY B1, `(.L_x_476) ;  /* 0x0000004000017945 */ /* 0x000fe20003800000 */
[----:B------:R-:W-:Y:S02]  /*e590*/  SHF.R.S32.HI R9, RZ, 0x1f, R5 ;  /* 0x0000001fff097819 */ /* 0x000fe40000011405 */
[----:B------:R-:W0:Y:S02]  /*e5a0*/  SYNCS.PHASECHK.TRANS64.TRYWAIT P0, [R10+URZ+0x22840], R20 ;  /* 0x022840140a0075a7 */ /* 0x000e24000800017f */
[----:B0-----:R-:W-:Y:S05]  /*e5b0*/  @!P0 BRA `(.L_x_477) ;  /* 0x0000003800bc8947 */ /* 0x001fea0003800000 */
.L_x_567:
[----:B------:R-:W-:Y:S05]  /*e5c0*/  BSYNC B1 ;  /* 0x0000000000017941 */ /* 0x000fea0003800000 */
.L_x_476:
[----:B------:R-:W-:Y:S01]  /*e5d0*/  ULDC.64 UR4, c[0x0][0x300] ;  /* 0x0000c00000047ab9 */ /* 0x000fe20000000a00 */
[----:B-----5:R-:W-:Y:S01]  /*e5e0*/  SHF.R.S32.HI R17, RZ, 0x1f, R4 ;  /* 0x0000001fff117819 */ /* 0x020fe20000011404 */
[----:B------:R-:W-:Y:S01]  /*e5f0*/  IMAD R2, R9, UR4, RZ ;  /* 0x0000000409027c24 */ /* 0x000fe2000f8e02ff */
[----:B------:R-:W-:Y:S01]  /*e600*/  ULDC.64 UR6, c[0x0][0x2e8] ;  /* 0x0000ba0000067ab9 */ /* 0x000fe20000000a00 */
[----:B------:R-:W-:Y:S02]  /*e610*/  LOP3.LUT P1, RZ, R23, 0x1, RZ, 0xc0, !PT ;  /* 0x0000000117ff7812 */ /* 0x000fe4000782c0ff */
        /* <DEDUP_REMOVED lines=16> */
[----:B------:R-:W1:Y:S01]  /*e720*/  SHFL.IDX PT, R2, R6, RZ, 0x181f ;  /* 0x00181fff06027589 */ /* 0x000e6200000e0000 */
[----:B------:R-:W-:-:S03]  /*e730*/  IMAD R7, R7, 0x2, R22 ;  /* 0x0000000207077824 */ /* 0x000fc600078e0216 */
[----:B------:R-:W2:Y:S04]  /*e740*/  SHFL.IDX PT, R3, R8, RZ, 0x181f ;  /* 0x00181fff08037589 */ /* 0x000ea800000e0000 */
[----:B------:R-:W-:Y:S01]  /*e750*/  SHFL.IDX PT, R14, R6, 0x5, 0x181f ;  /* 0x00b81f00060e7f89 */ /* 0x000fe200000e0000 */
[----:B-1----:R-:W-:-:S05]  /*e760*/  IADD3 R2, P0, R2, R0, RZ ;  /* 0x0000000002027210 */ /* 0x002fca0007f1e0ff */
[----:B--2---:R-:W-:-:S05]  /*e770*/  IMAD.X R3, RZ, RZ, R3, P0 ;  /* 0x000000ffff037224 */ /* 0x004fca00000e0603 */
[----:B------:R1:W-:Y:S04]  /*e780*/  LDGSTS.E.BYPASS.LTC128B.128 [R7+0x1c400], desc[UR50][R2.64], !P1 ;  /* 0x1c40000002077fae */ /* 0x0003e8000c901d72 */
[----:B-1----:R-:W1:Y:S04]  /*e790*/  SHFL.IDX PT, R2, R6, 0x1, 0x181f ;  /* 0x00381f0006027f89 */ /* 0x002e6800000e0000 */
[----:B------:R-:W2:Y:S01]  /*e7a0*/  SHFL.IDX PT, R3, R8, 0x1, 0x181f ;  /* 0x00381f0008037f89 */ /* 0x000ea200000e0000 */
        /* <DEDUP_REMOVED lines=14> */
[----:B------:R-:W2:Y:S04]  /*e890*/  SHFL.IDX PT, R3, R8, 0x4, 0x181f ;  /* 0x00981f0008037f89 */ /* 0x000ea800000e0000 */
[----:B------:R-:W3:Y:S01]  /*e8a0*/  SHFL.IDX PT, R8, R8, 0x5, 0x181f ;  /* 0x00b81f0008087f89 */ /* 0x000ee200000e0000 */
[----:B-1----:R-:W-:-:S05]  /*e8b0*/  IADD3 R2, P0, R2, R0, RZ ;  /* 0x0000000002027210 */ /* 0x002fca0007f1e0ff */
[----:B--2---:R-:W-:-:S05]  /*e8c0*/  IMAD.X R3, RZ, RZ, R3, P0 ;  /* 0x000000ffff037224 */ /* 0x004fca00000e0603 */
[----:B---3--:R1:W-:Y:S03]  /*e8d0*/  LDGSTS.E.BYPASS.LTC128B.128 [R7+0x1e400], desc[UR50][R2.64], !P1 ;  /* 0x1e40000002077fae */ /* 0x0083e6000c901d72 */
.L_x_581:
[----:B-1----:R-:W-:-:S05]  /*e8e0*/  IADD3 R2, P0, R14, R0, RZ ;  /* 0x000000000e027210 */ /* 0x002fca0007f1e0ff */
[----:B------:R-:W-:Y:S01]  /*e8f0*/  IMAD.X R3, RZ, RZ, R8, P0 ;  /* 0x000000ffff037224 */ /* 0x000fe200000e0608 */
[----:B------:R-:W-:-:S04]  /*e900*/  PLOP3.LUT P0, PT, PT, PT, PT, 0x80, 0x0 ;  /* 0x000000000000781c */ /* 0x000fc80003f0f070 */
[----:B------:R-:W-:Y:S01]  /*e910*/  @!PT LDS RZ, [RZ] ;  /* 0x00000000fffff984 */ /* 0x000fe20000000800 */
[----:B------:R-:W-:Y:S01]  /*e920*/  @!PT LDS RZ, [RZ] ;  /* 0x00000000fffff984 */ /* 0x000fe20000000800 */
[----:B------:R-:W-:Y:S01]  /*e930*/  @!PT LDS RZ, [RZ] ;  /* 0x00000000fffff984 */ /* 0x000fe20000000800 */
[----:B------:R1:W-:Y:S01]  /*e940*/  LDGSTS.E.BYPASS.LTC128B.128 [R7+0x1ec00], desc[UR50][R2.64], !P1 ;  /* 0x1ec0000002077fae */ /* 0x0003e2000c901d72 */
[----:B------:R-:W-:-:S08]  /*e950*/  NOP ;  /* 0x0000000000007918 */ /* 0x000fd00000000000 */
.L_x_479:
[----:B------:R-:W-:Y:S02]  /*e960*/  PLOP3.LUT P1, PT, P1, P0, PT, 0xa2, 0x0 ;  /* 0x000000000000781c */ /* 0x000fe40000f21472 */
[----:B------:R-:W-:-:S08]  /*e970*/  @P0 R2UR P1, UR4, R10 ;  /* 0x000000000a0402ca */ /* 0x000fd00000020000 */
[----:B------:R-:W-:-:S05]  /*e980*/  @P0 PLOP3.LUT P0, PT, P1, PT, PT, 0x80, 0x0 ;  /* 0x000000000000081c */ /* 0x000fca0000f0f070 */
[----:B------:R-:W-:Y:S01]  /*e990*/  @!P1 SYNCS.ARRIVE.TRANS64.RED.A0T1 RZ, [UR4+0x22830], RZ ;  /* 0x022830ffffff99a7 */ /* 0x000fe20008200404 */
[----:B------:R-:W-:Y:S07]  /*e9a0*/  @!P1 ARRIVES.LDGSTSBAR.64.TRANSCNT [UR4+0x22830] ;  /* 0x02283000ff0099b0 */ /* 0x000fee0008000a84 */
[----:B------:R-:W-:Y:S05]  /*e9b0*/  @P0 BRA.U.ANY `(.L_x_479) ;  /* 0xfffffffd00e80947 */ /* 0x000fea000393ffff */
[----:B------:R-:W-:Y:S01]  /*e9c0*/  NOP ;  /* 0x0000000000007918 */ /* 0x000fe20000000000 */
[----:B-1----:R-:W-:-:S05]  /*e9d0*/  IMAD.U32 R2, RZ, RZ, UR36 ;  /* 0x00000024ff027e24 */ /* 0x002fca000f8e00ff */
[----:B------:R-:W-:-:S13]  /*e9e0*/  ISETP.NE.AND P3, PT, R2, 0x3, PT ;  /* 0x000000030200780c */ /* 0x000fda0003f65270 */
[----:B------:R-:W-:Y:S05]  /*e9f0*/  @!P3 BRA `(.L_x_480) ;  /* 0x000000000004b947 */ /* 0x000fea0003800000 */
[----:B------:R-:W-:Y:S01]  /*ea00*/  BPT.TRAP 0x1 ;  /* 0x000000040000795c */ /* 0x000fe20000300000 */
.L_x_480:
[----:B------:R1:W-:Y:S01]  /*ea10*/  SYNCS.ARRIVE.TRANS64.A1T0 RZ, [R10+URZ+0x22830], RZ ;  /* 0x022830ff0aff79a7 */ /* 0x0003e2000810003f */
[----:B------:R-:W-:Y:S05]  /*ea20*/  @!P3 BRA `(.L_x_481) ;  /* 0x000000000004b947 */ /* 0x000fea0003800000 */
[----:B------:R-:W-:Y:S01]  /*ea30*/  BPT.TRAP 0x1 ;  /* 0x000000040000795c */ /* 0x000fe20000300000 */
.L_x_481:
[----:B------:R-:W2:Y:S01]  /*ea40*/  SYNCS.PHASECHK.TRANS64.TRYWAIT P0, [R10+URZ+0x22860], R20 ;  /* 0x022860140a0075a7 */ /* 0x000ea2000800017f */
[----:B------:R-:W-:Y:S04]  /*ea50*/  BSSY B1, `(.L_x_482) ;  /* 0x0000002000017945 */ /* 0x000fe80003800000 */
[----:B--2---:R-:W-:Y:S05]  /*ea60*/  @!P0 BRA `(.L_x_483) ;  /* 0x0000003c00448947 */ /* 0x004fea0003800000 */
.L_x_582:
[----:B------:R-:W-:Y:S05]  /*ea70*/  BSYNC B1 ;  /* 0x0000000000017941 */ /* 0x000fea0003800000 */
.L_x_482:
[----:B------:R-:W-:Y:S01]  /*ea80*/  ULDC.64 UR4, c[0x0][0x328] ;  /* 0x0000ca0000047ab9 */ /* 0x000fe20000000a00 */
[----:B------:R-:W-:Y:S01]  /*ea90*/  ULDC.64 UR6, c[0x0][0x318] ;  /* 0x0000c60000067ab9 */ /* 0x000fe20000000a00 */
[----:B------:R-:W-:Y:S01]  /*eaa0*/  IMAD R2, R9, UR4, RZ ;  /* 0x0000000409027c24 */ /* 0x000fe2000f8e02ff */
[C---:B------:R-:W-:Y:S01]  /*eab0*/  LOP3.LUT P5, RZ, R23.reuse, 0x10, RZ, 0xc0, !PT ;  /* 0x0000001017ff7812 */ /* 0x040fe200078ac0ff */
[----:B0-2---:R-:W-:Y:S01]  /*eac0*/  IMAD R20, R24, 0x6000, R28 ;  /* 0x0000600018147824 */ /* 0x005fe200078e021c */
[----:B------:R-:W-:Y:S01]  /*ead0*/  LOP3.LUT P4, RZ, R23, 0x8, RZ, 0xc0, !PT ;  /* 0x0000000817ff7812 */ /* 0x000fe2000788c0ff */
[----:B------:R-:W-:Y:S01]  /*eae0*/  IMAD R7, R5, UR5, R2 ;  /* 0x0000000505077c24 */ /* 0x000fe2000f8e0202 */
[----:B------:R-:W-:Y:S01]  /*eaf0*/  LOP3.LUT P3, RZ, R23, 0x4, RZ, 0xc0, !PT ;  /* 0x0000000417ff7812 */ /* 0x000fe2000786c0ff */
[----:B------:R-:W-:Y:S01]  /*eb00*/  IMAD.WIDE.U32 R2, R5, UR4, RZ ;  /* 0x0000000405027c25 */ /* 0x000fe2000f8e00ff */
[----:B------:R-:W-:Y:S01]  /*eb10*/  ULDC.64 UR4, c[0x0][0x338] ;  /* 0x0000ce0000047ab9 */ /* 0x000fe20000000a00 */
[----:B------:R-:W-:-:S02]  /*eb20*/  LOP3.LUT P1, RZ, R23, 0x2, RZ, 0xc0, !PT ;  /* 0x0000000217ff7812 */ /* 0x000fc4000782c0ff */
[----:B------:R-:W-:Y:S02]  /*eb30*/  IMAD.IADD R3, R3, 0x1, R7 ;  /* 0x0000000103037824 */ /* 0x000fe400078e0207 */
[----:B------:R-:W-:Y:S02]  /*eb40*/  IMAD R17, R17, UR4, RZ ;  /* 0x0000000411117c24 */ /* 0x000fe4000f8e02ff */
[----:B------:R-:W-:-:S04]  /*eb50*/  IMAD.WIDE.U32 R2, R4, UR4, R2 ;  /* 0x0000000404027c25 */ /* 0x000fc8000f8e0002 */
[----:B------:R-:W-:Y:S01]  /*eb60*/  IMAD R17, R4, UR5, R17 ;  /* 0x0000000504117c24 */ /* 0x000fe2000f8e0211 */
[----:B------:R-:W-:-:S03]  /*eb70*/  ULDC.64 UR4, c[0x0][0x330] ;  /* 0x0000cc0000047ab9 */ /* 0x000fc60000000a00 */
[----:B------:R-:W-:Y:S02]  /*eb80*/  IMAD.IADD R3, R3, 0x1, R17 ;  /* 0x0000000103037824 */ /* 0x000fe400078e0211 */
[----:B------:R-:W-:Y:S01]  /*eb90*/  IMAD.WIDE.U32 R2, R18, UR4, R2 ;  /* 0x0000000412027c25 */ /* 0x000fe2000f8e0002 */
[----:B------:R-:W-:-:S03]  /*eba0*/  UMOV UR4, 0xffffffff ;  /* 0xffffffff00047882 */ /* 0x000fc60000000000 */
[----:B------:R-:W-:Y:S01]  /*ebb0*/  IMAD R25, R18, UR5, R3 ;  /* 0x0000000512197c24 */ /* 0x000fe2000f8e0203 */
[----:B------:R-:W-:-:S04]  /*ebc0*/  LEA R17, P0, R2, UR6, 0x1 ;  /* 0x0000000602117c11 */ /* 0x000fc8000f8008ff */
[----:B------:R-:W-:Y:S01]  /*ebd0*/  LEA.HI.X R25, R2, UR7, R25, 0x1, P0 ;  /* 0x0000000702197c11 */ /* 0x000fe200080f0c19 */
[----:B------:R-:W-:Y:S08]  /*ebe0*/  BRA.DIV UR4, `(.L_x_484) ;  /* 0x0000003a04f87947 */ /* 0x000ff0000b800000 */
[----:B------:R-:W0:Y:S01]  /*ebf0*/  SHFL.IDX PT, R14, R17, RZ, 0x181f ;  /* 0x00181fff110e7589 */ /* 0x000e2200000e0000 */
[----:B------:R-:W-:-:S03]  /*ec00*/  IMAD R20, R20, 0x2, R22 ;  /* 0x0000000214147824 */ /* 0x000fc600078e0216 */
[----:B------:R-:W2:Y:S04]  /*ec10*/  SHFL.IDX PT, R3, R25, RZ, 0x181f ;  /* 0x00181fff19037589 */ /* 0x000ea800000e0000 */
[----:B------:R-:W-:Y:S04]  /*ec20*/  SHFL.IDX PT, R4, R25, 0x1, 0x181f ;  /* 0x00381f0019047f89 */ /* 0x000fe800000e0000 */
[----:B------:R-:W-:Y:S04]  /*ec30*/  SHFL.IDX PT, R8, R17, 0x2, 0x181f ;  /* 0x00581f0011087f89 */ /* 0x000fe800000e0000 */
[----:B------:R-:W-:Y:S01]  /*ec40*/  SHFL.IDX PT, R5, R25, 0x3, 0x181f ;  /* 0x00781f0019057f89 */ /* 0x000fe200000e0000 */
[----:B0-----:R-:W-:-:S03]  /*ec50*/  IADD3 R2, P0, R14, R0, RZ ;  /* 0x000000000e027210 */ /* 0x001fc60007f1e0ff */
[----:B------:R-:W0:Y:S02]  /*ec60*/  SHFL.IDX PT, R14, R17, 0x1, 0x181f ;  /* 0x00381f00110e7f89 */ /* 0x000e2400000e0000 */
[----:B--2---:R-:W-:-:S05]  /*ec70*/  IMAD.X R3, RZ, RZ, R3, P0 ;  /* 0x000000ffff037224 */ /* 0x004fca00000e0603 */
[----:B------:R-:W-:Y:S04]  /*ec80*/  LDGSTS.E.BYPASS.LTC128B.128 [R20+0x400], desc[UR50][R2.64], !P5 ;  /* 0x0040000002147fae */ /* 0x000fe8000e901d72 */
[----:B------:R-:W-:Y:S04]  /*ec90*/  LDGSTS.E.BYPASS.LTC128B.128 [R20+0x3400], desc[UR50][R2.64+0x80], !P4 ;  /* 0x0340008002147fae */ /* 0x000fe8000e101d72 */
[----:B------:R-:W-:Y:S04]  /*eca0*/  LDGSTS.E.BYPASS.LTC128B.128 [R20+0x6400], desc[UR50][R2.64+0x100], !P3 ;  /* 0x0640010002147fae */ /* 0x000fe8000d901d72 */
[----:B------:R2:W-:Y:S01]  /*ecb0*/  LDGSTS.E.BYPASS.LTC128B.128 [R20+0x9400], desc[UR50][R2.64+0x180], !P1 ;  /* 0x0940018002147fae */ /* 0x0005e2000c901d72 */
[----:B0-----:R-:W-:-:S03]  /*ecc0*/  IADD3 R6, P0, R14, R0, RZ ;  /* 0x000000000e067210 */ /* 0x001fc60007f1e0ff */
[----:B------:R-:W-:Y:S02]  /*ecd0*/  SHFL.IDX PT, R14, R17, 0x3, 0x181f ;  /* 0x00781f00110e7f89 */ /* 0x000fe400000e0000 */
[----:B------:R-:W-:Y:S01]  /*ece0*/  IMAD.X R7, RZ, RZ, R4, P0 ;  /* 0x000000ffff077224 */ /* 0x000fe200000e0604 */
[-C--:B------:R-:W-:Y:S01]  /*ecf0*/  IADD3 R8, P0, R8, R0.reuse, RZ ;  /* 0x0000000008087210 */ /* 0x080fe20007f1e0ff */
[----:B------:R-:W0:Y:S04]  /*ed00*/  SHFL.IDX PT, R4, R25, 0x2, 0x181f ;  /* 0x00581f0019047f89 */ /* 0x000e2800000e0000 */
[----:B--2---:R-:W-:Y:S04]  /*ed10*/  SHFL.IDX PT, R3, R25, 0x4, 0x181f ;  /* 0x00981f0019037f89 */ /* 0x004fe800000e0000 */
[----:B------:R2:W-:Y:S04]  /*ed20*/  LDGSTS.E.BYPASS.LTC128B.128 [R20+0xc00], desc[UR50][R6.64], !P5 ;  /* 0x00c0000006147fae */ /* 0x0005e8000e901d72 */
[----:B------:R2:W-:Y:S04]  /*ed30*/  LDGSTS.E.BYPASS.LTC128B.128 [R20+0x3c00], desc[UR50][R6.64+0x80], !P4 ;  /* 0x03c0008006147fae */ /* 0x0005e8000e101d72 */
[----:B------:R2:W-:Y:S04]  /*ed40*/  LDGSTS.E.BYPASS.LTC128B.128 [R20+0x6c00], desc[UR50][R6.64+0x100], !P3 ;  /* 0x06c0010006147fae */ /* 0x0005e8000d901d72 */
[----:B------:R2:W-:Y:S01]  /*ed50*/  LDGSTS.E.BYPASS.LTC128B.128 [R20+0x9c00], desc[UR50][R6.64+0x180], !P1 ;  /* 0x09c0018006147fae */ /* 0x0005e2000c901d72 */
[----:B0-----:R-:W-:Y:S01]  /*ed60*/  IMAD.X R9, RZ, RZ, R4, P0 ;  /* 0x000000ffff097224 */ /* 0x001fe200000e0604 */
[----:B------:R-:W-:-:S02]  /*ed70*/  IADD3 R4, P0, R14, R0, RZ ;  /* 0x000000000e047210 */ /* 0x000fc40007f1e0ff */
[----:B------:R-:W-:Y:S04]  /*ed80*/  SHFL.IDX PT, R25, R25, 0x5, 0x181f ;  /* 0x00b81f0019197f89 */ /* 0x000fe800000e0000 */
[----:B------:R-:W0:Y:S01]  /*ed90*/  SHFL.IDX PT, R14, R17, 0x4, 0x181f ;  /* 0x00981f00110e7f89 */ /* 0x000e2200000e0000 */
[----:B------:R-:W-:-:S03]  /*eda0*/  IMAD.X R5, RZ, RZ, R5, P0 ;  /* 0x000000ffff057224 */ /* 0x000fc600000e0605 */
[----:B------:R2:W-:Y:S04]  /*edb0*/  LDGSTS.E.BYPASS.LTC128B.128 [R20+0x1400], desc[UR50][R8.64], !P5 ;  /* 0x0140000008147fae */ /* 0x0005e8000e901d72 */
[----:B------:R2:W-:Y:S04]  /*edc0*/  LDGSTS.E.BYPASS.LTC128B.128 [R20+0x4400], desc[UR50][R8.64+0x80], !P4 ;  /* 0x0440008008147fae */ /* 0x0005e8000e101d72 */
[----:B------:R2:W-:Y:S04]  /*edd0*/  LDGSTS.E.BYPASS.LTC128B.128 [R20+0x7400], desc[UR50][R8.64+0x100], !P3 ;  /* 0x0740010008147fae */ /* 0x0005e8000d901d72 */
[----:B------:R2:W-:Y:S04]  /*ede0*/  LDGSTS.E.BYPASS.LTC128B.128 [R20+0xa400], desc[UR50][R8.64+0x180], !P1 ;  /* 0x0a40018008147fae */ /* 0x0005e8000c901d72 */
[----:B------:R2:W-:Y:S01]  /*edf0*/  LDGSTS.E.BYPASS.LTC128B.128 [R20+0x1c00], desc[UR50][R4.64], !P5 ;  /* 0x01c0000004147fae */ /* 0x0005e2000e901d72 */
[----:B0-----:R-:W-:-:S03]  /*ee00*/  IADD3 R2, P0, R14, R0, RZ ;  /* 0x000000000e027210 */ /* 0x001fc60007f1e0ff */
[----:B------:R2:W-:Y:S02]  /*ee10*/  LDGSTS.E.BYPASS.LTC128B.128 [R20+0x4c00], desc[UR50][R4.64+0x80], !P4 ;  /* 0x04c0008004147fae */ /* 0x0005e4000e101d72 */
[----:B------:R-:W-:Y:S02]  /*ee20*/  IMAD.X R3, RZ, RZ, R3, P0 ;  /* 0x000000ffff037224 */ /* 0x000fe400000e0603 */
[----:B------:R2:W-:Y:S04]  /*ee30*/  LDGSTS.E.BYPASS.LTC128B.128 [R20+0x7c00], desc[UR50][R4.64+0x100], !P3 ;  /* 0x07c0010004147fae */ /* 0x0005e8000d901d72 */
[----:B------:R2:W-:Y:S04]  /*ee40*/  LDGSTS.E.BYPASS.LTC128B.128 [R20+0xac00], desc[UR50][R4.64+0x180], !P1 ;  /* 0x0ac0018004147fae */ /* 0x0005e8000c901d72 */
[----:B------:R2:W-:Y:S04]  /*ee50*/  LDGSTS.E.BYPASS.LTC128B.128 [R20+0x2400], desc[UR50][R2.64], !P5 ;  /* 0x0240000002147fae */ /* 0x0005e8000e901d72 */
[----:B------:R2:W-:Y:S04]  /*ee60*/  LDGSTS.E.BYPASS.LTC128B.128 [R20+0x5400], desc[UR50][R2.64+0x80], !P4 ;  /* 0x0540008002147fae */ /* 0x0005e8000e101d72 */
[----:B------:R2:W-:Y:S04]  /*ee70*/  LDGSTS.E.BYPASS.LTC128B.128 [R20+0x8400], desc[UR50][R2.64+0x100], !P3 ;  /* 0x0840010002147fae */ /* 0x0005e8000d901d72 */
[----:B------:R2:W-:Y:S04]  /*ee80*/  LDGSTS.E.BYPASS.LTC128B.128 [R20+0xb400], desc[UR50][R2.64+0x180], !P1 ;  /* 0x0b40018002147fae */ /* 0x0005e8000c901d72 */
[----:B------:R2:W0:Y:S02]  /*ee90*/  SHFL.IDX PT, R14, R17, 0x5, 0x181f ;  /* 0x00b81f00110e7f89 */ /* 0x00042400000e0000 */
.L_x_596:
[----:B0-2---:R-:W-:-:S05]  /*eea0*/  IADD3 R2, P0, R14, R0, RZ ;  /* 0x000000000e027210 */ /* 0x005fca0007f1e0ff */
        /* <DEDUP_REMOVED lines=10> */
.L_x_485:
        /* <DEDUP_REMOVED lines=11> */
.L_x_486:
[----:B------:R0:W-:Y:S01]  /*f000*/  SYNCS.ARRIVE.TRANS64.A1T0 RZ, [R10+URZ+0x22850], RZ ;  /* 0x022850ff0aff79a7 */ /* 0x0001e2000810003f */
[----:B------:R-:W-:Y:S05]  /*f010*/  @P2 BRA `(.L_x_487) ;  /* 0xfffffff000a02947 */ /* 0x000fea000383ffff */
.L_x_474:
[----:B------:R-:W-:Y:S05]  /*f020*/  BSYNC B0 ;  /* 0x0000000000007941 */ /* 0x000fea0003800000 */
.L_x_473:
[----:B------:R-:W2:Y:S01]  /*f030*/  S2R R2, SR_TID.X ;  /* 0x0000000000027919 */ /* 0x000ea20000002100 */
[----:B------:R-:W-:Y:S01]  /*f040*/  VIADD R24, R24, 0x1 ;  /* 0x0000000118187836 */ /* 0x000fe20000000000 */
[----:B------:R-:W-:Y:S04]  /*f050*/  BSSY B0, `(.L_x_488) ;  /* 0x0000012000007945 */ /* 0x000fe80003800000 */
[----:B------:R-:W-:-:S04]  /*f060*/  ISETP.NE.AND P0, PT, R24, 0x2, PT ;  /* 0x000000021800780c */ /* 0x000fc80003f05270 */
[----:B------:R-:W-:Y:S02]  /*f070*/  SEL R5, RZ, 0x1, P0 ;  /* 0x00000001ff057807 */ /* 0x000fe40000000000 */
[----:B--2---:R-:W-:-:S04]  /*f080*/  LOP3.LUT R2, R2, 0x7f, RZ, 0xc0, !PT ;  /* 0x0000007f02027812 */ /* 0x004fc800078ec0ff */
[----:B------:R-:W-:-:S13]  /*f090*/  ISETP.NE.AND P1, PT, R2, RZ, PT ;  /* 0x000000ff0200720c */ /* 0x000fda0003f25270 */
[----:B------:R-:W-:Y:S05]  /*f0a0*/  @P1 BRA `(.L_x_489) ;  /* 0x0000000000301947 */ /* 0x000fea0003800000 */
[----:B------:R-:W2:Y:S01]  /*f0b0*/  S2R R7, SR_LANEID ;  /* 0x0000000000077919 */ /* 0x000ea20000000000 */
[----:B------:R-:W-:Y:S01]  /*f0c0*/  VOTEU.ANY UR4, UPT, PT ;  /* 0x0000000000047886 */ /* 0x000fe200038e0100 */
[----:B------:R-:W3:Y:S01]  /*f0d0*/  LDC.64 R2, c[0x0][0xc60] ;  /* 0x00031800ff027b82 */ /* 0x000ee20000000a00 */
[----:B------:R-:W2:Y:S02]  /*f0e0*/  FLO.U32 R0, UR4 ;  /* 0x0000000400007d00 */ /* 0x000ea400080e0000 */
[----:B--2---:R-:W-:-:S06]  /*f0f0*/  ISETP.EQ.U32.AND P1, PT, R0, R7, PT ;  /* 0x000000070000720c */ /* 0x004fcc0003f22070 */
[----:B------:R-:W3:Y:S07]  /*f100*/  POPC R7, UR4 ;  /* 0x0000000400077d09 */ /* 0x000eee0008000000 */
[----:B---3--:R-:W2:Y:S01]  /*f110*/  @P1 ATOMG.E.ADD.STRONG.GPU PT, R3, desc[UR50][R2.64], R7 ;  /* 0x00000007020319a8 */ /* 0x008ea200081ee1f2 */
[----:B------:R-:W3:Y:S02]  /*f120*/  S2R R4, SR_LTMASK ;  /* 0x0000000000047919 */ /* 0x000ee40000003900 */
[----:B---3--:R-:W-:-:S04]  /*f130*/  LOP3.LUT R4, R4, UR4, RZ, 0xc0, !PT ;  /* 0x0000000404047c12 */ /* 0x008fc8000f8ec0ff */
[----:B------:R-:W3:Y:S01]  /*f140*/  POPC R9, R4 ;  /* 0x0000000400097309 */ /* 0x000ee20000000000 */
[----:B--2---:R-:W3:Y:S02]  /*f150*/  SHFL.IDX PT, R0, R3, R0, 0x1f ;  /* 0x00001f0003007589 */ /* 0x004ee400000e0000 */
[----:B---3--:R-:W-:-:S07]  /*f160*/  IADD3 R16, R0, UR37, R9 ;  /* 0x0000002500107c10 */ /* 0x008fce000fffe009 */
.L_x_489:
[----:B------:R-:W-:Y:S05]  /*f170*/  BSYNC B0 ;  /* 0x0000000000007941 */ /* 0x000fea0003800000 */
.L_x_488:
[----:B------:R-:W-:Y:S02]  /*f180*/  SEL R24, R24, RZ, P0 ;  /* 0x000000ff18187207 */ /* 0x000fe40000000000 */
[----:B------:R-:W-:-:S07]  /*f190*/  LOP3.LUT R26, R26, R5, RZ, 0x3c, !PT ;  /* 0x000000051a1a7212 */ /* 0x000fce00078e3cff */
.L_x_448:
[----:B------:R-:W-:Y:S05]  /*f1a0*/  BSYNC B7 ;  /* 0x0000000000077941 */ /* 0x000fea0003800000 */
.L_x_446:
[----:B------:R-:W-:-:S13]  /*f1b0*/  LOP3.LUT P0, RZ, R23, 0x200, RZ, 0xc0, !PT ;  /* 0x0000020017ff7812 */ /* 0x000fda000780c0ff */
[----:B------:R-:W-:Y:S05]  /*f1c0*/  @!P0 BRA `(.L_x_490) ;  /* 0x0000000000248947 */ /* 0x000fea0003800000 */
[----:B------:R-:W-:Y:S05]  /*f1d0*/  WARPSYNC.ALL ;  /* 0x0000000000007948 */ /* 0x000fea0003800000 */
[----:B------:R-:W2:Y:S08]  /*f1e0*/  S2UR UR5, SR_CgaCtaId ;  /* 0x00000000000579c3 */ /* 0x000eb00000008800 */
[----:B------:R-:W-:Y:S06]  /*f1f0*/  BAR.SYNC.DEFER_BLOCKING 0x5, 0x180 ;  /* 0x0146000000007b1d */ /* 0x000fec0000010000 */
[----:B------:R-:W-:-:S02]  /*f200*/  UMOV UR4, 0x400 ;  /* 0x0000040000047882 */ /* 0x000fc40000000000 */
[----:B--2---:R-:W-:-:S06]  /*f210*/  ULEA UR4, UR5, UR4, 0x18 ;  /* 0x0000000405047291 */ /* 0x004fcc000f8ec03f */
[----:B------:R-:W-:-:S05]  /*f220*/  IMAD.U32 R22, RZ, RZ, UR4 ;  /* 0x00000004ff167e24 */ /* 0x000fca000f8e00ff */
[----:B------:R4:W2:Y:S01]  /*f230*/  LDS.128 R16, [R22+0x228d0] ;  /* 0x0228d00016107984 */ /* 0x0008a20000000c00 */
[----:B------:R-:W-:Y:S06]  /*f240*/  BAR.ARV 0x4, 0x180 ;  /* 0x0106000000007b1d */ /* 0x000fec0000002000 */
[----:B------:R-:W-:Y:S05]  /*f250*/  BRA `(.L_x_491) ;  /* 0x0000000800d07947 */ /* 0x000fea0003800000 */
.L_x_490:
[----:B------:R-:W2:Y:S01]  /*f260*/  S2R R9, SR_TID.X ;  /* 0x0000000000097919 */ /* 0x000ea20000002100 */
[----:B------:R-:W-:Y:S01]  /*f270*/  UMOV UR4, 0xffffffff ;  /* 0xffffffff00047882 */ /* 0x000fe20000000000 */
[----:B--2---:R-:W-:-:S04]  /*f280*/  LOP3.LUT R9, R9, 0x1f, RZ, 0xc0, !PT ;  /* 0x0000001f09097812 */ /* 0x004fc800078ec0ff */
[----:B------:R-:W-:Y:S01]  /*f290*/  ISETP.NE.AND P0, PT, R9, 0x1f, PT ;  /* 0x0000001f0900780c */ /* 0x000fe20003f05270 */
[----:B------:R-:W-:-:S12]  /*f2a0*/  BRA.DIV UR4, `(.L_x_492) ;  /* 0x0000003e04147947 */ /* 0x000fd8000b800000 */
[----:B------:R-:W-:Y:S01]  /*f2b0*/  IMAD.IADD R7, R19, 0x1, R9 ;  /* 0x0000000113077824 */ /* 0x000fe200078e0209 */
[----:B------:R-:W-:-:S04]  /*f2c0*/  ULDC UR4, c[0x0][0xc3c] ;  /* 0x00030f0000047ab9 */ /* 0x000fc80000000800 */
[----:B------:R-:W-:-:S13]  /*f2d0*/  ISETP.GE.OR P1, PT, R7, UR4, !P0 ;  /* 0x0000000407007c0c */ /* 0x000fda000c726670 */
[----:B------:R-:W2:Y:S08]  /*f2e0*/  @!P1 LDC.64 R2, c[0x0][0xc80] ;  /* 0x00032000ff029b82 */ /* 0x000eb00000000a00 */
[----:B------:R-:W3:Y:S01]  /*f2f0*/  @!P1 LDC.64 R4, c[0x0][0xc78] ;  /* 0x00031e00ff049b82 */ /* 0x000ee20000000a00 */
[----:B--2---:R-:W-:-:S05]  /*f300*/  @!P1 IMAD.WIDE R2, R7, 0x4, R2 ;  /* 0x0000000407029825 */ /* 0x004fca00078e0202 */
[----:B------:R3:W2:Y:S02]  /*f310*/  @!P1 LDG.E R6, desc[UR50][R2.64] ;  /* 0x0000003202069981 */ /* 0x0006a4000c1e1900 */
[----:B---3--:R-:W-:-:S05]  /*f320*/  @!P1 IMAD.WIDE R2, R7, 0x4, R4 ;  /* 0x0000000407029825 */ /* 0x008fca00078e0204 */
[----:B------:R-:W3:Y:S01]  /*f330*/  @!P1 LDG.E R5, desc[UR50][R2.64] ;  /* 0x0000003202059981 */ /* 0x000ee2000c1e1900 */
[----:B------:R-:W-:Y:S01]  /*f340*/  IMAD.MOV.U32 R7, RZ, RZ, RZ ;  /* 0x000000ffff077224 */ /* 0x000fe200078e00ff */
[C---:B------:R-:W-:Y:S01]  /*f350*/  ISETP.GE.U32.AND P2, PT, R9.reuse, 0x2, PT ;  /* 0x000000020900780c */ /* 0x040fe20003f46070 */
[----:B------:R-:W-:Y:S01]  /*f360*/  IMAD.MOV.U32 R4, RZ, RZ, RZ ;  /* 0x000000ffff047224 */ /* 0x000fe200078e00ff */
[C---:B------:R-:W-:Y:S01]  /*f370*/  ISETP.GE.U32.AND P3, PT, R9.reuse, 0x4, PT ;  /* 0x000000040900780c */ /* 0x040fe20003f66070 */
[----:B------:R-:W-:Y:S01]  /*f380*/  SHFL.IDX PT, R0, R16, RZ, 0x1f ;  /* 0x00001fff10007589 */ /* 0x000fe200000e0000 */
[C---:B------:R-:W-:Y:S02]  /*f390*/  ISETP.GE.U32.AND P4, PT, R9.reuse, 0x8, PT ;  /* 0x000000080900780c */ /* 0x040fe40003f86070 */
[----:B------:R-:W-:Y:S01]  /*f3a0*/  ISETP.GE.U32.AND P5, PT, R9, 0x10, PT ;  /* 0x000000100900780c */ /* 0x000fe20003fa6070 */
[----:B------:R-:W-:Y:S01]  /*f3b0*/  SHFL.IDX PT, R8, R16, 0x1, 0x1f ;  /* 0x00201f0010087f89 */ /* 0x000fe200000e0000 */
[----:B--2---:R-:W-:-:S02]  /*f3c0*/  @!P1 IMAD.MOV.U32 R7, RZ, RZ, R6 ;  /* 0x000000ffff079224 */ /* 0x004fc400078e0006 */
[----:B------:R-:W-:Y:S02]  /*f3d0*/  IMAD.MOV.U32 R6, RZ, RZ, RZ ;  /* 0x000000ffff067224 */ /* 0x000fe400078e00ff */
[----:B---3--:R-:W-:Y:S01]  /*f3e0*/  @!P1 IMAD.MOV.U32 R4, RZ, RZ, R5 ;  /* 0x000000ffff049224 */ /* 0x008fe200078e0005 */
[----:B------:R-:W-:-:S03]  /*f3f0*/  ISETP.NE.AND P1, PT, R9, RZ, PT ;  /* 0x000000ff0900720c */ /* 0x000fc60003f25270 */
[----:B------:R-:W-:-:S05]  /*f400*/  IMAD R13, R4, R7, RZ ;  /* 0x00000007040d7224 */ /* 0x000fca00078e02ff */
[----:B------:R-:W2:Y:S02]  /*f410*/  SHFL.UP PT, R14, R13, 0x1, RZ ;  /* 0x042000000d0e7989 */ /* 0x000ea400000e00ff */
[----:B--2---:R-:W-:-:S05]  /*f420*/  SEL R14, R14, RZ, P1 ;  /* 0x000000ff0e0e7207 */ /* 0x004fca0000800000 */
[----:B------:R-:W-:-:S05]  /*f430*/  IMAD.IADD R5, R13, 0x1, R14 ;  /* 0x000000010d057824 */ /* 0x000fca00078e020e */
        /* <DEDUP_REMOVED lines=12> */
[----:B------:R2:W3:Y:S02]  /*f500*/  SHFL.IDX PT, R14, R2, 0x1f, 0x1f ;  /* 0x03e01f00020e7f89 */ /* 0x0004e400000e0000 */
.L_x_606:
[----:B------:R-:W-:Y:S02]  /*f510*/  ULDC UR4, c[0x0][0xc38] ;  /* 0x00030e0000047ab9 */ /* 0x000fe40000000800 */
[----:B------:R-:W-:-:S04]  /*f520*/  IMAD.U32 R5, RZ, RZ, UR4 ;  /* 0x00000004ff057e24 */ /* 0x000fc8000f8e00ff */
[----:B---3--:R-:W-:-:S04]  /*f530*/  IMAD R14, R14, R5, RZ ;  /* 0x000000050e0e7224 */ /* 0x008fc800078e02ff */
[----:B------:R-:W-:-:S05]  /*f540*/  IMAD.IADD R9, R8, 0x1, R14 ;  /* 0x0000000108097824 */ /* 0x000fca00078e020e */
[----:B------:R-:W-:-:S13]  /*f550*/  ISETP.GT.AND P6, PT, R9, R0, PT ;  /* 0x000000000900720c */ /* 0x000fda0003fc4270 */
[----:B------:R-:W-:Y:S05]  /*f560*/  @P6 BRA `(.L_x_493) ;  /* 0x0000000000a46947 */ /* 0x000fea0003800000 */
.L_x_496:
[----:B--2---:R-:W2:Y:S01]  /*f570*/  LDC R2, c[0x0][0xc3c] ;  /* 0x00030f00ff027b82 */ /* 0x004ea20000000800 */
[----:B------:R-:W-:-:S05]  /*f580*/  VIADD R19, R19, 0x1f ;  /* 0x0000001f13137836 */ /* 0x000fca0000000000 */
[----:B--2---:R-:W-:-:S13]  /*f590*/  ISETP.GE.AND P6, PT, R19, R2, PT ;  /* 0x000000021300720c */ /* 0x004fda0003fc6270 */
[----:B------:R-:W-:Y:S05]  /*f5a0*/  @P6 BRA `(.L_x_494) ;  /* 0x0000000400b86947 */ /* 0x000fea0003800000 */
[----:B------:R-:W2:Y:S01]  /*f5b0*/  S2R R3, SR_TID.X ;  /* 0x0000000000037919 */ /* 0x000ea20000002100 */
[----:B------:R-:W-:Y:S01]  /*f5c0*/  IMAD.MOV.U32 R7, RZ, RZ, RZ ;  /* 0x000000ffff077224 */ /* 0x000fe200078e00ff */
[----:B--2---:R-:W-:-:S05]  /*f5d0*/  LOP3.LUT R3, R3, 0x1f, RZ, 0xc0, !PT ;  /* 0x0000001f03037812 */ /* 0x004fca00078ec0ff */
[----:B------:R-:W-:-:S05]  /*f5e0*/  IMAD.IADD R11, R19, 0x1, R3 ;  /* 0x00000001130b7824 */ /* 0x000fca00078e0203 */
[----:B------:R-:W-:-:S13]  /*f5f0*/  ISETP.GE.OR P6, PT, R11, R2, !P0 ;  /* 0x000000020b00720c */ /* 0x000fda00047c6670 */
[----:B------:R-:W2:Y:S08]  /*f600*/  @!P6 LDC.64 R2, c[0x0][0xc80] ;  /* 0x00032000ff02eb82 */ /* 0x000eb00000000a00 */
[----:B------:R-:W3:Y:S01]  /*f610*/  @!P6 LDC.64 R4, c[0x0][0xc78] ;  /* 0x00031e00ff04eb82 */ /* 0x000ee20000000a00 */
[----:B--2---:R-:W-:-:S05]  /*f620*/  @!P6 IMAD.WIDE R2, R11, 0x4, R2 ;  /* 0x000000040b02e825 */ /* 0x004fca00078e0202 */
[----:B------:R3:W2:Y:S02]  /*f630*/  @!P6 LDG.E R7, desc[UR50][R2.64] ;  /* 0x000000320207e981 */ /* 0x0006a4000c1e1900 */
[----:B---3--:R-:W-:-:S04]  /*f640*/  @!P6 IMAD.WIDE R2, R11, 0x4, R4 ;  /* 0x000000040b02e825 */ /* 0x008fc800078e0204 */
[----:B------:R-:W-:-:S06]  /*f650*/  IMAD.MOV.U32 R4, RZ, RZ, RZ ;  /* 0x000000ffff047224 */ /* 0x000fcc00078e00ff */
[----:B------:R-:W2:Y:S01]  /*f660*/  @!P6 LDG.E R4, desc[UR50][R2.64] ;  /* 0x000000320204e981 */ /* 0x000ea2000c1e1900 */
[----:B------:R-:W-:Y:S01]  /*f670*/  UMOV UR4, 0xffffffff ;  /* 0xffffffff00047882 */ /* 0x000fe20000000000 */
[----:B--2---:R-:W-:Y:S02]  /*f680*/  IMAD R13, R4, R7, RZ ;  /* 0x00000007040d7224 */ /* 0x004fe400078e02ff */
[----:B------:R-:W-:Y:S05]  /*f690*/  BRA.DIV UR4, `(.L_x_495) ;  /* 0x0000003e04547947 */ /* 0x000fea000b800000 */
        /* <DEDUP_REMOVED lines=16> */
.L_x_614:
[----:B------:R-:W-:Y:S02]  /*f7a0*/  ULDC UR4, c[0x0][0xc38] ;  /* 0x00030e0000047ab9 */ /* 0x000fe40000000800 */
[----:B------:R-:W-:-:S04]  /*f7b0*/  IMAD.U32 R5, RZ, RZ, UR4 ;  /* 0x00000004ff057e24 */ /* 0x000fc8000f8e00ff */
[----:B---3--:R-:W-:-:S04]  /*f7c0*/  IMAD R14, R14, R5, RZ ;  /* 0x000000050e0e7224 */ /* 0x008fc800078e02ff */
[----:B------:R-:W-:-:S05]  /*f7d0*/  IMAD.IADD R9, R14, 0x1, R9 ;  /* 0x000000010e097824 */ /* 0x000fca00078e0209 */
[----:B------:R-:W-:-:S13]  /*f7e0*/  ISETP.GT.AND P6, PT, R9, R0, PT ;  /* 0x000000000900720c */ /* 0x000fda0003fc4270 */
[----:B------:R-:W-:Y:S05]  /*f7f0*/  @!P6 BRA `(.L_x_496) ;  /* 0xfffffffc005ce947 */ /* 0x000fea000383ffff */
.L_x_493:
[----:B------:R-:W-:Y:S01]  /*f800*/  IMAD.IADD R9, R9, 0x1, -R14 ;  /* 0x0000000109097824 */ /* 0x000fe200078e0a0e */
[----:B------:R-:W-:-:S03]  /*f810*/  UMOV UR4, 0xffffffff ;  /* 0xffffffff00047882 */ /* 0x000fc60000000000 */
[----:B------:R-:W-:-:S05]  /*f820*/  IMAD R3, R2, R5, R9 ;  /* 0x0000000502037224 */ /* 0x000fca00078e0209 */
[----:B------:R-:W-:Y:S01]  /*f830*/  ISETP.GT.AND P6, PT, R3, R0, PT ;  /* 0x000000000300720c */ /* 0x000fe20003fc4270 */
[----:B------:R-:W-:-:S12]  /*f840*/  BRA.DIV UR4, `(.L_x_497) ;  /* 0x0000003e04a07947 */ /* 0x000fd8000b800000 */
[----:B------:R-:W-:-:S04]  /*f850*/  VOTE.ANY R3, PT, !P6 ;  /* 0x0000000000037806 */ /* 0x000fc800070e0100 */
[----:B------:R-:W3:Y:S02]  /*f860*/  POPC R8, R3 ;  /* 0x0000000300087309 */ /* 0x000ee40000000000 */
[----:B---3--:R3:W4:Y:S04]  /*f870*/  SHFL.IDX PT, R7, R7, R8, 0x1f ;  /* 0x00001f0807077589 */ /* 0x00872800000e0000 */
[----:B------:R3:W0:Y:S02]  /*f880*/  SHFL.IDX PT, R4, R4, R8, 0x1f ;  /* 0x00001f0804047589 */ /* 0x00062400000e0000 */
.L_x_619:
[----:B------:R-:W-:-:S13]  /*f890*/  ISETP.NE.AND P0, PT, R3, RZ, PT ;  /* 0x000000ff0300720c */ /* 0x000fda0003f05270 */
[----:B------:R-:W-:Y:S05]  /*f8a0*/  @!P0 BRA `(.L_x_498) ;  /* 0x0000000000108947 */ /* 0x000fea0003800000 */
[----:B------:R-:W-:Y:S01]  /*f8b0*/  UMOV UR4, 0xffffffff ;  /* 0xffffffff00047882 */ /* 0x000fe20000000000 */
[----:B------:R-:W-:Y:S02]  /*f8c0*/  VIADD R12, R8, 0xffffffff ;  /* 0xffffffff080c7836 */ /* 0x000fe40000000000 */
[----:B------:R-:W-:Y:S05]  /*f8d0*/  BRA.DIV UR4, `(.L_x_499) ;  /* 0x0000003e04d87947 */ /* 0x000fea000b800000 */
[----:B------:R0:W0:Y:S02]  /*f8e0*/  SHFL.IDX PT, R6, R2, R12, 0x1f ;  /* 0x00001f0c02067589 */ /* 0x00002400000e0000 */
.L_x_498:
[----:B01--4-:R-:W-:Y:S01]  /*f8f0*/  IABS R10, R7 ;  /* 0x00000007000a7213 */ /* 0x013fe20000000000 */
[----:B------:R-:W-:Y:S01]  /*f900*/  IMAD R16, R6, R5, R9 ;  /* 0x0000000506107224 */ /* 0x000fe200078e0209 */
[----:B------:R-:W-:Y:S01]  /*f910*/  IABS R5, R4 ;  /* 0x0000000400057213 */ /* 0x000fe20000000000 */
[----:B------:R-:W-:Y:S01]  /*f920*/  IMAD.IADD R19, R8, 0x1, R19 ;  /* 0x0000000108137824 */ /* 0x000fe200078e0213 */
[----:B------:R-:W0:Y:S01]  /*f930*/  I2F.RP R11, R10 ;  /* 0x0000000a000b7306 */ /* 0x000e220000209400 */
[----:B------:R-:W-:-:S07]  /*f940*/  IMAD.IADD R0, R0, 0x1, -R16 ;  /* 0x0000000100007824 */ /* 0x000fce00078e0a10 */
[----:B------:R-:W1:Y:S08]  /*f950*/  I2F.RP R12, R5 ;  /* 0x00000005000c7306 */ /* 0x000e700000209400 */
[----:B0-----:R-:W2:Y:S08]  /*f960*/  MUFU.RCP R11, R11 ;  /* 0x0000000b000b7308 */ /* 0x001eb00000001000 */
[----:B-1----:R-:W-:Y:S01]  /*f970*/  MUFU.RCP R12, R12 ;  /* 0x0000000c000c7308 */ /* 0x002fe20000001000 */
[----:B--2---:R-:W-:-:S07]  /*f980*/  VIADD R2, R11, 0xffffffe ;  /* 0x0ffffffe0b027836 */ /* 0x004fce0000000000 */
[----:B------:R0:W1:Y:S02]  /*f990*/  F2I.FTZ.U32.TRUNC.NTZ R3, R2 ;  /* 0x0000000200037305 */ /* 0x000064000021f000 */
[----:B0-----:R-:W-:Y:S02]  /*f9a0*/  IMAD.MOV.U32 R2, RZ, RZ, RZ ;  /* 0x000000ffff027224 */ /* 0x001fe400078e00ff */
[----:B-1----:R-:W-:-:S04]  /*f9b0*/  IMAD.MOV R9, RZ, RZ, -R3 ;  /* 0x000000ffff097224 */ /* 0x002fc800078e0a03 */
[----:B------:R-:W-:-:S04]  /*f9c0*/  IMAD R9, R9, R10, RZ ;  /* 0x0000000a09097224 */ /* 0x000fc800078e02ff */
[----:B------:R-:W-:Y:S01]  /*f9d0*/  IMAD.HI.U32 R3, R3, R9, R2 ;  /* 0x0000000903037227 */ /* 0x000fe200078e0002 */
[----:B------:R-:W-:Y:S02]  /*f9e0*/  IABS R2, R7 ;  /* 0x0000000700027213 */ /* 0x000fe40000000000 */
[----:B------:R-:W-:-:S03]  /*f9f0*/  IABS R9, R0 ;  /* 0x0000000000097213 */ /* 0x000fc60000000000 */
[----:B------:R-:W-:Y:S02]  /*fa00*/  IMAD.MOV R2, RZ, RZ, -R2 ;  /* 0x000000ffff027224 */ /* 0x000fe400078e0a02 */
[----:B------:R-:W-:-:S04]  /*fa10*/  IMAD.HI.U32 R6, R3, R9, RZ ;  /* 0x0000000903067227 */ /* 0x000fc800078e00ff */
[----:B------:R-:W-:Y:S02]  /*fa20*/  VIADD R3, R12, 0xffffffe ;  /* 0x0ffffffe0c037836 */ /* 0x000fe40000000000 */
[----:B------:R-:W-:-:S04]  /*fa30*/  IMAD R9, R6, R2, R9 ;  /* 0x0000000206097224 */ /* 0x000fc800078e0209 */
[----:B------:R-:W0:Y:S01]  /*fa40*/  F2I.FTZ.U32.TRUNC.NTZ R3, R3 ;  /* 0x0000000300037305 */ /* 0x000e22000021f000 */
[----:B------:R-:W-:-:S13]  /*fa50*/  ISETP.GT.U32.AND P1, PT, R10, R9, PT ;  /* 0x000000090a00720c */ /* 0x000fda0003f24070 */
[----:B------:R-:W-:Y:S02]  /*fa60*/  @!P1 IMAD.IADD R9, R9, 0x1, -R10 ;  /* 0x0000000109099824 */ /* 0x000fe400078e0a0a */
[----:B0-----:R-:W-:Y:S02]  /*fa70*/  IMAD.MOV R2, RZ, RZ, -R3 ;  /* 0x000000ffff027224 */ /* 0x001fe400078e0a03 */
[----:B------:R-:W-:Y:S01]  /*fa80*/  @!P1 VIADD R6, R6, 0x1 ;  /* 0x0000000106069836 */ /* 0x000fe20000000000 */
[----:B------:R-:W-:Y:S01]  /*fa90*/  ISETP.GE.U32.AND P0, PT, R9, R10, PT ;  /* 0x0000000a0900720c */ /* 0x000fe20003f06070 */
[----:B------:R-:W-:Y:S01]  /*faa0*/  IMAD R9, R2, R5, RZ ;  /* 0x0000000502097224 */ /* 0x000fe200078e02ff */
[----:B------:R-:W-:Y:S01]  /*fab0*/  ISETP.NE.AND P1, PT, R7, RZ, PT ;  /* 0x000000ff0700720c */ /* 0x000fe20003f25270 */
[----:B------:R-:W-:-:S04]  /*fac0*/  IMAD.MOV.U32 R2, RZ, RZ, RZ ;  /* 0x000000ffff027224 */ /* 0x000fc800078e00ff */
[----:B------:R-:W-:Y:S01]  /*fad0*/  IMAD.HI.U32 R9, R3, R9, R2 ;  /* 0x0000000903097227 */ /* 0x000fe200078e0002 */
[----:B------:R-:W-:Y:S02]  /*fae0*/  LOP3.LUT R2, R0, R7, RZ, 0x3c, !PT ;  /* 0x0000000700027212 */ /* 0x000fe400078e3cff */
[----:B------:R-:W-:Y:S02]  /*faf0*/  IABS R3, R4 ;  /* 0x0000000400037213 */ /* 0x000fe40000000000 */
[----:B------:R-:W-:Y:S01]  /*fb00*/  ISETP.GE.AND P2, PT, R2, RZ, PT ;  /* 0x000000ff0200720c */ /* 0x000fe20003f46270 */
[----:B------:R-:W-:Y:S02]  /*fb10*/  @P0 VIADD R6, R6, 0x1 ;  /* 0x0000000106060836 */ /* 0x000fe40000000000 */
[----:B------:R-:W-:-:S10]  /*fb20*/  IMAD.MOV R3, RZ, RZ, -R3 ;  /* 0x000000ffff037224 */ /* 0x000fd400078e0a03 */
[----:B------:R-:W-:Y:S01]  /*fb30*/  @!P2 IMAD.MOV R6, RZ, RZ, -R6 ;  /* 0x000000ffff06a224 */ /* 0x000fe200078e0a06 */
[----:B------:R-:W-:-:S04]  /*fb40*/  @!P1 LOP3.LUT R6, RZ, R7, RZ, 0x33, !PT ;  /* 0x00000007ff069212 */ /* 0x000fc800078e33ff */
[-C--:B------:R-:W-:Y:S01]  /*fb50*/  IABS R2, R6.reuse ;  /* 0x0000000600027213 */ /* 0x080fe20000000000 */
[----:B------:R-:W-:-:S04]  /*fb60*/  IMAD R7, R7, R6, RZ ;  /* 0x0000000607077224 */ /* 0x000fc800078e02ff */
        /* <DEDUP_REMOVED lines=13> */
[--C-:B------:R-:W-:Y:S02]  /*fc40*/  IMAD.MOV R3, RZ, RZ, -R9.reuse ;  /* 0x000000ffff037224 */ /* 0x100fe400078e0a09 */
[C---:B------:R-:W-:Y:S02]  /*fc50*/  IMAD R9, R4.reuse, 0x1000000, R9 ;  /* 0x0100000004097824 */ /* 0x040fe400078e0209 */
[----:B------:R-:W-:-:S04]  /*fc60*/  IMAD R18, R4, R3, R6 ;  /* 0x0000000304127224 */ /* 0x000fc800078e0206 */
[----:B------:R-:W-:Y:S01]  /*fc70*/  IMAD R18, R18, 0x10000, R9 ;  /* 0x0001000012127824 */ /* 0x000fe200078e0209 */
[----:B------:R-:W-:Y:S06]  /*fc80*/  BRA `(.L_x_500) ;  /* 0x00000000001c7947 */ /* 0x000fec0003800000 */
.L_x_494:
[----:B------:R-:W-:Y:S01]  /*fc90*/  UMOV UR4, URZ ;  /* 0x0000003f00047c82 */ /* 0x000fe20008000000 */
[----:B------:R-:W-:Y:S01]  /*fca0*/  UMOV UR5, URZ ;  /* 0x0000003f00057c82 */ /* 0x000fe20008000000 */
[----:B------:R-:W-:Y:S01]  /*fcb0*/  ULDC UR6, c[0x0][0xc3c] ;  /* 0x00030f0000067ab9 */ /* 0x000fe20000000800 */
[----:B------:R-:W-:Y:S02]  /*fcc0*/  IMAD.MOV.U32 R16, RZ, RZ, R0 ;  /* 0x000000ffff107224 */ /* 0x000fe400078e0000 */
[----:B------:R-:W-:Y:S02]  /*fcd0*/  IMAD.U32 R17, RZ, RZ, UR4 ;  /* 0x00000004ff117e24 */ /* 0x000fe4000f8e00ff */
[----:B------:R-:W-:Y:S02]  /*fce0*/  IMAD.U32 R18, RZ, RZ, UR5 ;  /* 0x00000005ff127e24 */ /* 0x000fe4000f8e00ff */
[----:B------:R-:W-:-:S07]  /*fcf0*/  IMAD.U32 R19, RZ, RZ, UR6 ;  /* 0x00000006ff137e24 */ /* 0x000fce000f8e00ff */
.L_x_500:
[----:B------:R-:W2:Y:S01]  /*fd00*/  S2R R0, SR_TID.X ;  /* 0x0000000000007919 */ /* 0x000ea20000002100 */
[----:B------:R-:W-:Y:S05]  /*fd10*/  WARPSYNC.ALL ;  /* 0x0000000000007948 */ /* 0x000fea0003800000 */
[----:B------:R-:W-:Y:S01]  /*fd20*/  BAR.SYNC.DEFER_BLOCKING 0x4, 0x180 ;  /* 0x0106000000007b1d */ /* 0x000fe20000010000 */
[----:B--2---:R-:W-:-:S04]  /*fd30*/  LOP3.LUT R0, R0, 0x1f, RZ, 0xc0, !PT ;  /* 0x0000001f00007812 */ /* 0x004fc800078ec0ff */
[----:B------:R-:W-:-:S13]  /*fd40*/  ISETP.NE.AND P0, PT, R0, RZ, PT ;  /* 0x000000ff0000720c */ /* 0x000fda0003f05270 */
[----:B------:R-:W2:Y:S01]  /*fd50*/  @!P0 S2R R3, SR_CgaCtaId ;  /* 0x0000000000038919 */ /* 0x000ea20000008800 */
[----:B------:R-:W-:-:S04]  /*fd60*/  @!P0 MOV R0, 0x400 ;  /* 0x0000040000008802 */ /* 0x000fc80000000f00 */
[----:B--2---:R-:W-:-:S05]  /*fd70*/  @!P0 LEA R22, R3, R0, 0x18 ;  /* 0x0000000003168211 */ /* 0x004fca00078ec0ff */
[----:B------:R2:W-:Y:S01]  /*fd80*/  @!P0 STS.128 [R22+0x228d0], R16 ;  /* 0x0228d01016008388 */ /* 0x0005e20000000c00 */
[----:B------:R-:W-:Y:S06]  /*fd90*/  BAR.ARV 0x5, 0x180 ;  /* 0x0146000000007b1d */ /* 0x000fec0000002000 */
.L_x_491:
[----:B------:R-:W-:Y:S02]  /*fda0*/  ULDC UR4, c[0x0][0xc3c] ;  /* 0x00030f0000047ab9 */ /* 0x000fe40000000800 */
[----:B--2---:R-:W-:-:S13]  /*fdb0*/  ISETP.GE.AND P0, PT, R19, UR4, PT ;  /* 0x0000000413007c0c */ /* 0x004fda000bf06270 */
[----:B------:R-:W-:Y:S05]  /*fdc0*/  @!P0 BRA `(.L_x_501) ;  /* 0xffffffb800108947 */ /* 0x000fea000383ffff */
[----:B------:R-:W-:Y:S05]  /*fdd0*/  BSYNC B8 ;  /* 0x0000000000087941 */ /* 0x000fea0003800000 */
.L_x_440:
[----:B------:R-:W2:Y:S01]  /*fde0*/  LDL.LU R0, [R1+0x24] ;  /* 0x0000240001007983 */ /* 0x000ea20000300800 */
[----:B------:R-:W-:Y:S01]  /*fdf0*/  BSSY B0, `(.L_x_502) ;  /* 0x000000b000007945 */ /* 0x000fe20003800000 */
[----:B------:R-:W5:Y:S01]  /*fe00*/  S2R R5, SR_CgaCtaId ;  /* 0x0000000000057919 */ /* 0x000f620000008800 */
[----:B--2---:R-:W-:-:S05]  /*fe10*/  VIADD R0, R0, 0x1 ;  /* 0x0000000100007836 */ /* 0x004fca0000000000 */
[----:B-1----:R-:W-:-:S04]  /*fe20*/  LEA.HI R2, R0, R0, RZ, 0x1 ;  /* 0x0000000000027211 */ /* 0x002fc800078f08ff */
[----:B------:R-:W-:Y:S02]  /*fe30*/  LOP3.LUT R3, R2, 0xfffffffe, RZ, 0xc0, !PT ;  /* 0xfffffffe02037812 */ /* 0x000fe400078ec0ff */
[----:B------:R-:W-:-:S03]  /*fe40*/  MOV R2, 0x400 ;  /* 0x0000040000027802 */ /* 0x000fc60000000f00 */
[----:B------:R-:W-:Y:S01]  /*fe50*/  IMAD.IADD R0, R0, 0x1, -R3 ;  /* 0x0000000100007824 */ /* 0x000fe200078e0a03 */
[----:B-----5:R-:W-:-:S04]  /*fe60*/  LEA R7, R5, R2, 0x18 ;  /* 0x0000000205077211 */ /* 0x020fc800078ec0ff */
[----:B------:R-:W-:-:S04]  /*fe70*/  SHF.L.U32 R0, R0, 0x1f, RZ ;  /* 0x0000001f00007819 */ /* 0x000fc800000006ff */
[----:B------:R-:W1:Y:S02]  /*fe80*/  SYNCS.PHASECHK.TRANS64.TRYWAIT P0, [R7+URZ+0x22820], R0 ;  /* 0x02282000070075a7 */ /* 0x000e64000800017f */
[----:B-1----:R-:W-:Y:S05]  /*fe90*/  @!P0 BRA `(.L_x_503) ;  /* 0x0000003800908947 */ /* 0x002fea0003800000 */
.L_x_622:
[----:B------:R-:W-:Y:S05]  /*fea0*/  BSYNC B0 ;  /* 0x0000000000007941 */ /* 0x000fea0003800000 */
.L_x_502:
[----:B------:R-:W-:-:S03]  /*feb0*/  UMOV UR4, 0xffffffff ;  /* 0xffffffff00047882 */ /* 0x000fc60000000000 */
[----:B------:R-:W-:Y:S05]  /*fec0*/  BRA.DIV UR4, `(.L_x_504) ;  /* 0x0000003a04987947 */ /* 0x000fea000b800000 */
[----:B-1----:R-:W1:Y:S02]  /*fed0*/  S2R R0, SR_TID.X ;  /* 0x0000000000007919 */ /* 0x002e640000002100 */
[----:B-1----:R-:W-:-:S04]  /*fee0*/  SHF.R.U32.HI R0, RZ, 0x5, R0 ;  /* 0x00000005ff007819 */ /* 0x002fc80000011600 */
[----:B------:R-:W-:-:S05]  /*fef0*/  LOP3.LUT R0, R0, 0x3, RZ, 0xc0, !PT ;  /* 0x0000000300007812 */ /* 0x000fca00078ec0ff */
[----:B------:R1:W2:Y:S02]  /*ff00*/  SHFL.IDX PT, R14, R0, RZ, 0x1f ;  /* 0x00001fff000e7589 */ /* 0x0002a400000e0000 */
.L_x_625:
[----:B--2---:R-:W-:Y:S01]  /*ff10*/  ISETP.NE.AND P0, PT, R14, RZ, PT ;  /* 0x000000ff0e00720c */ /* 0x004fe20003f05270 */
[----:B------:R-:W-:-:S12]  /*ff20*/  BSSY B0, `(.L_x_505) ;  /* 0x0000024000007945 */ /* 0x000fd80003800000 */
[----:B------:R-:W-:Y:S05]  /*ff30*/  @P0 BRA `(.L_x_506) ;  /* 0x0000000000880947 */ /* 0x000fea0003800000 */
[----:B------:R-:W-:-:S03]  /*ff40*/  UMOV UR4, 0xffffffff ;  /* 0xffffffff00047882 */ /* 0x000fc60000000000 */
[----:B------:R-:W-:Y:S05]  /*ff50*/  BRA.DIV UR4, `(.L_x_507) ;  /* 0x0000003a04a87947 */ /* 0x000fea000b800000 */
[----:B------:R-:W-:-:S13]  /*ff60*/  ELECT P6, URZ, PT ;  /* 0x00000000003f782f */ /* 0x000fda00038c0000 */
.L_x_628:
[----:B------:R-:W-:Y:S05]  /*ff70*/  @!P6 BRA `(.L_x_506) ;  /* 0x000000000078e947 */ /* 0x000fea0003800000 */
[----:B------:R-:W-:-:S06]  /*ff80*/  ULOP3.LUT UR4, UR38, 0x2, URZ, 0xfc, !UPT ;  /* 0x0000000226047892 */ /* 0x000fcc000f8efc3f */
[----:B-1----:R-:W-:-:S05]  /*ff90*/  IMAD.U32 R0, RZ, RZ, UR4 ;  /* 0x00000004ff007e24 */ /* 0x002fca000f8e00ff */
[----:B------:R-:W-:-:S13]  /*ffa0*/  ISETP.NE.AND P0, PT, R0, 0x3, PT ;  /* 0x000000030000780c */ /* 0x000fda0003f05270 */
[----:B------:R-:W-:Y:S05]  /*ffb0*/  @!P0 BRA `(.L_x_508) ;  /* 0x0000000000048947 */ /* 0x000fea0003800000 */
[----:B------:R-:W-:Y:S01]  /*ffc0*/  BPT.TRAP 0x1 ;  /* 0x000000040000795c */ /* 0x000fe20000300000 */
.L_x_508:
[----:B------:R-:W-:Y:S01]  /*ffd0*/  IMAD R5, R24, 0x8, R7 ;  /* 0x0000000818057824 */ /* 0x000fe200078e0207 */
[----:B------:R-:W-:Y:S01]  /*ffe0*/  SHF.L.U32 R0, R26, 0x1f, RZ ;  /* 0x0000001f1a007819 */ /* 0x000fe200000006ff */
[----:B------:R-:W-:-:S03]  /*fff0*/  VIADD R24, R24, 0x1 ;  /* 0x0000000118187836 */ /* 0x000fc60000000000 */
[----:B------:R-:W1:Y:S02]  /*10000*/  SYNCS.PHASECHK.TRANS64.TRYWAIT P1, [R5+URZ+0x22840], R0 ;  /* 0x02284000050075a7 */ /* 0x000e64000802017f */
[----:B------:R-:W-:-:S04]  /*10010*/  ISETP.NE.AND P2, PT, R24, 0x2, PT ;  /* 0x000000021800780c */ /* 0x000fc80003f45270 */
[----:B------:R-:W-:Y:S01]  /*10020*/  SEL R3, RZ, 0x1, P2 ;  /* 0x00000001ff037807 */ /* 0x000fe20001000000 */
[----:B-1----:R-:W-:Y:S08]  /*10030*/  @!P1 BRA `(.L_x_509) ;  /* 0x0000003800909947 */ /* 0x002ff00003800000 */
.L_x_629:
[----:B------:R-:W-:Y:S02]  /*10040*/  SEL R24, R24, RZ, P2 ;  /* 0x000000ff18187207 */ /* 0x000fe40001000000 */
[----:B------:R-:W-:Y:S01]  /*10050*/  LOP3.LUT R2, R26, R3, RZ, 0x3c, !PT ;  /* 0x000000031a027212 */ /* 0x000fe200078e3cff */
[----:B------:R-:W-:Y:S06]  /*10060*/  @!P0 BRA `(.L_x_510) ;  /* 0x0000000000048947 */ /* 0x000fec0003800000 */
[----:B------:R-:W-:Y:S01]  /*10070*/  BPT.TRAP 0x1 ;  /* 0x000000040000795c */ /* 0x000fe20000300000 */
.L_x_510:
[----:B------:R-:W-:Y:S01]  /*10080*/  IMAD R3, R24, 0x8, R7 ;  /* 0x0000000818037824 */ /* 0x000fe200078e0207 */
[----:B------:R-:W-:-:S04]  /*10090*/  SHF.L.U32 R2, R2, 0x1f, RZ ;  /* 0x0000001f02027819 */ /* 0x000fc800000006ff */
[----:B------:R-:W2:Y:S02]  /*100a0*/  SYNCS.PHASECHK.TRANS64.TRYWAIT P1, [R3+URZ+0x22840], R2 ;  /* 0x02284002030075a7 */ /* 0x000ea4000802017f */
[----:B--2---:R-:W-:Y:S05]  /*100b0*/  @!P1 BRA `(.L_x_511) ;  /* 0x0000003800849947 */ /* 0x004fea0003800000 */
.L_x_630:
[----:B------:R-:W-:Y:S05]  /*100c0*/  @!P0 BRA `(.L_x_512) ;  /* 0x0000000000048947 */ /* 0x000fea0003800000 */
[----:B------:R-:W-:Y:S01]  /*100d0*/  BPT.TRAP 0x1 ;  /* 0x000000040000795c */ /* 0x000fe20000300000 */
.L_x_512:
[----:B------:R-:W5:Y:S02]  /*100e0*/  SYNCS.PHASECHK.TRANS64.TRYWAIT P1, [R5+URZ+0x22860], R0 ;  /* 0x02286000050075a7 */ /* 0x000f64000802017f */
[----:B-----5:R-:W-:Y:S05]  /*100f0*/  @!P1 BRA `(.L_x_513) ;  /* 0x0000003800889947 */ /* 0x020fea0003800000 */
.L_x_631:
[----:B------:R-:W-:Y:S05]  /*10100*/  @!P0 BRA `(.L_x_514) ;  /* 0x0000000000048947 */ /* 0x000fea0003800000 */
[----:B------:R-:W-:Y:S01]  /*10110*/  BPT.TRAP 0x1 ;  /* 0x000000040000795c */ /* 0x000fe20000300000 */
.L_x_514:
[----:B------:R0:W0:Y:S02]  /*10120*/  SYNCS.PHASECHK.TRANS64.TRYWAIT P0, [R3+URZ+0x22860], R2 ;  /* 0x02286002030075a7 */ /* 0x000024000800017f */
[----:B0-----:R-:W-:Y:S05]  /*10130*/  @!P0 NANOSLEEP.SYNCS 0x989680 ;  /* 0x009896800000895d */ /* 0x001fea0003900000 */
[----:B------:R-:W0:Y:S02]  /*10140*/  @!P0 SYNCS.PHASECHK.TRANS64 P0, [R3+URZ+0x22860], R2 ;  /* 0x02286002030085a7 */ /* 0x000e24000800007f */
[----:B0-----:R-:W-:Y:S05]  /*10150*/  @!P0 BRA `(.L_x_514) ;  /* 0xfffffffc00f08947 */ /* 0x001fea000383ffff */
.L_x_506:
[----:B------:R-:W-:Y:S05]  /*10160*/  BSYNC B0 ;  /* 0x0000000000007941 */ /* 0x000fea0003800000 */
.L_x_505:
[----:B------:R-:W-:Y:S05]  /*10170*/  EXIT ;  /* 0x000000000000794d */ /* 0x000fea0003800000 */
.L_x_387:
[----:B0-----:R0:W1:Y:S02]  /*10180*/  SYNCS.PHASECHK.TRANS64.TRYWAIT P0, [R7+URZ+0x22800], R0 ;  /* 0x02280000070075a7 */ /* 0x001064000800017f */
[----:B-1----:R-:W-:Y:S05]  /*10190*/  @!P0 NANOSLEEP.SYNCS 0x989680 ;  /* 0x009896800000895d */ /* 0x002fea0003900000 */
[----:B------:R-:W1:Y:S02]  /*101a0*/  @!P0 SYNCS.PHASECHK.TRANS64 P0, [R7+URZ+0x22800], R0 ;  /* 0x02280000070085a7 */ /* 0x000e64000800007f */
[----:B-1----:R-:W-:Y:S05]  /*101b0*/  @!P0 BRA `(.L_x_387) ;  /* 0xfffffffc00f08947 */ /* 0x002fea000383ffff */
[----:B------:R-:W-:Y:S05]  /*101c0*/  BRA `(.L_x_515) ;  /* 0xffffff1c00247947 */ /* 0x000fea000383ffff */
.L_x_391:
[----:B-1----:R-:W-:-:S04]  /*101d0*/  IMAD.U32 R0, RZ, RZ, UR22 ;  /* 0x00000016ff007e24 */ /* 0x002fc8000f8e00ff */
[----:B------:R1:W2:Y:S03]  /*101e0*/  SYNCS.PHASECHK.TRANS64.TRYWAIT P1, [R0+URZ+0x22830], R9 ;  /* 0x02283009000075a7 */ /* 0x0002a6000802017f */
[----:B--2---:R-:W-:Y:S05]  /*101f0*/  @!P1 NANOSLEEP.SYNCS 0x989680 ;  /* 0x009896800000995d */ /* 0x004fea0003900000 */
[----:B------:R-:W2:Y:S02]  /*10200*/  @!P1 SYNCS.PHASECHK.TRANS64 P1, [R0+URZ+0x22830], R9 ;  /* 0x02283009000095a7 */ /* 0x000ea4000802007f */
[----:B--2---:R-:W-:Y:S05]  /*10210*/  @!P1 BRA `(.L_x_391) ;  /* 0xfffffffc00ec9947 */ /* 0x004fea000383ffff */
[----:B------:R-:W-:Y:S05]  /*10220*/  BRA `(.L_x_390) ;  /* 0xffffff1c004c7947 */ /* 0x000fea000383ffff */
.L_x_396:
[----:B---3--:R-:W-:-:S04]  /*10230*/  IMAD.U32 R10, RZ, RZ, UR22 ;  /* 0x00000016ff0a7e24 */ /* 0x008fc8000f8e00ff */
[----:B------:R3:W4:Y:S03]  /*10240*/  SYNCS.PHASECHK.TRANS64.TRYWAIT P1, [R10+URZ+0x22850], R9 ;  /* 0x022850090a0075a7 */ /* 0x000726000802017f */
[----:B----4-:R-:W-:Y:S05]  /*10250*/  @!P1 NANOSLEEP.SYNCS 0x989680 ;  /* 0x009896800000995d */ /* 0x010fea0003900000 */
[----:B------:R-:W4:Y:S02]  /*10260*/  @!P1 SYNCS.PHASECHK.TRANS64 P1, [R10+URZ+0x22850], R9 ;  /* 0x022850090a0095a7 */ /* 0x000f24000802007f */
[----:B----4-:R-:W-:Y:S05]  /*10270*/  @!P1 BRA `(.L_x_396) ;  /* 0xfffffffc00ec9947 */ /* 0x010fea000383ffff */
[----:B------:R-:W-:Y:S05]  /*10280*/  BRA `(.L_x_395) ;  /* 0xffffff3000c07947 */ /* 0x000fea000383ffff */
.L_x_402:
[----:B-1----:R-:W-:-:S04]  /*10290*/  IMAD.U32 R0, RZ, RZ, UR25 ;  /* 0x00000019ff007e24 */ /* 0x002fc8000f8e00ff */
[----:B------:R1:W2:Y:S03]  /*102a0*/  SYNCS.PHASECHK.TRANS64.TRYWAIT P1, [R0+URZ+0x22830], R7 ;  /* 0x02283007000075a7 */ /* 0x0002a6000802017f */
[----:B--2---:R-:W-:Y:S05]  /*102b0*/  @!P1 NANOSLEEP.SYNCS 0x989680 ;  /* 0x009896800000995d */ /* 0x004fea0003900000 */
[----:B------:R-:W2:Y:S02]  /*102c0*/  @!P1 SYNCS.PHASECHK.TRANS64 P1, [R0+URZ+0x22830], R7 ;  /* 0x02283007000095a7 */ /* 0x000ea4000802007f */
[----:B--2---:R-:W-:Y:S05]  /*102d0*/  @!P1 BRA `(.L_x_402) ;  /* 0xfffffffc00ec9947 */ /* 0x004fea000383ffff */
[----:B------:R-:W-:Y:S05]  /*102e0*/  BRA `(.L_x_401) ;  /* 0xffffff3400dc7947 */ /* 0x000fea000383ffff */
.L_x_407:
[----:B---3--:R-:W-:-:S04]  /*102f0*/  IMAD.U32 R8, RZ, RZ, UR25 ;  /* 0x00000019ff087e24 */ /* 0x008fc8000f8e00ff */
[----:B------:R3:W4:Y:S03]  /*10300*/  SYNCS.PHASECHK.TRANS64.TRYWAIT P1, [R8+URZ+0x22850], R7 ;  /* 0x02285007080075a7 */ /* 0x000726000802017f */
[----:B----4-:R-:W-:Y:S05]  /*10310*/  @!P1 NANOSLEEP.SYNCS 0x989680 ;  /* 0x009896800000995d */ /* 0x010fea0003900000 */
[----:B------:R-:W4:Y:S02]  /*10320*/  @!P1 SYNCS.PHASECHK.TRANS64 P1, [R8+URZ+0x22850], R7 ;  /* 0x02285007080095a7 */ /* 0x000f24000802007f */
[----:B----4-:R-:W-:Y:S05]  /*10330*/  @!P1 BRA `(.L_x_407) ;  /* 0xfffffffc00ec9947 */ /* 0x010fea000383ffff */
[----:B------:R-:W-:Y:S05]  /*10340*/  BRA `(.L_x_406) ;  /* 0xffffff4c00fc7947 */ /* 0x000fea000383ffff */
.L_x_454:
[----:B------:R-:W0:Y:S01]  /*10350*/  S2R R8, SR_TID.X ;  /* 0x0000000000087919 */ /* 0x000e220000002100 */
[----:B------:R-:W-:Y:S01]  /*10360*/  BSSY B0, `(.L_x_516) ;  /* 0x000000a000007945 */ /* 0x000fe20003800000 */
[----:B------:R-:W-:Y:S02]  /*10370*/  IMAD.MOV.U32 R12, RZ, RZ, RZ ;  /* 0x000000ffff0c7224 */ /* 0x000fe400078e00ff */
[----:B------:R-:W-:Y:S02]  /*10380*/  IMAD.MOV.U32 R11, RZ, RZ, 0x1f ;  /* 0x0000001fff0b7424 */ /* 0x000fe400078e00ff */
[----:B------:R-:W-:Y:S01]  /*10390*/  IMAD.MOV.U32 R15, RZ, RZ, -0x1 ;  /* 0xffffffffff0f7424 */ /* 0x000fe200078e00ff */
[----:B0-----:R-:W-:-:S04]  /*103a0*/  SHF.R.U32.HI R8, RZ, 0x5, R8 ;  /* 0x00000005ff087819 */ /* 0x001fc80000011608 */
[----:B------:R-:W-:-:S05]  /*103b0*/  LOP3.LUT R8, R8, 0x3, RZ, 0xc0, !PT ;  /* 0x0000000308087812 */ /* 0x000fca00078ec0ff */
[----:B------:R-:W-:-:S07]  /*103c0*/  IMAD.MOV.U32 R13, RZ, RZ, R8 ;  /* 0x000000ffff0d7224 */ /* 0x000fce00078e0008 */
[----:B-----5:R-:W-:Y:S05]  /*103d0*/  WARPSYNC.COLLECTIVE R15, `(.L_x_517) ;  /* 0x000000000f087348 */ /* 0x020fea0003c00000 */
[----:B------:R0:W1:Y:S02]  /*103e0*/  SHFL.IDX P6, R14, R13, R12, R11 ;  /* 0x0000000c0d0e7389 */ /* 0x00006400000c000b */
[----:B01---5:R-:W-:Y:S01]  /*103f0*/  ENDCOLLECTIVE ;  /* 0x000000000000791b */ /* 0x023fe20003800000 */
.L_x_517:
[----:B------:R-:W-:Y:S05]  /*10400*/  BSYNC B0 ;  /* 0x0000000000007941 */ /* 0x000fea0003800000 */
.L_x_516:
[----:B------:R-:W-:Y:S05]  /*10410*/  BRA `(.L_x_518) ;  /* 0xffffffc000707947 */ /* 0x000fea000383ffff */
.L_x_457:
[----:B0-----:R0:W1:Y:S02]  /*10420*/  SYNCS.PHASECHK.TRANS64.TRYWAIT P0, [R33+URZ+0x22840], R0 ;  /* 0x02284000210075a7 */ /* 0x001064000800017f */
[----:B-1----:R-:W-:Y:S05]  /*10430*/  @!P0 NANOSLEEP.SYNCS 0x989680 ;  /* 0x009896800000895d */ /* 0x002fea0003900000 */
[----:B------:R-:W1:Y:S02]  /*10440*/  @!P0 SYNCS.PHASECHK.TRANS64 P0, [R33+URZ+0x22840], R0 ;  /* 0x02284000210085a7 */ /* 0x000e64000800007f */
[----:B-1----:R-:W-:Y:S05]  /*10450*/  @!P0 BRA `(.L_x_457) ;  /* 0xfffffffc00f08947 */ /* 0x002fea000383ffff */
[----:B------:R-:W-:Y:S05]  /*10460*/  BRA `(.L_x_519) ;  /* 0xffffffc000987947 */ /* 0x000fea000383ffff */
.L_x_458:
[----:B------:R-:W-:Y:S01]  /*10470*/  BSSY B0, `(.L_x_520) ;  /* 0x0000008000007945 */ /* 0x000fe20003800000 */
[----:B------:R-:W-:Y:S02]  /*10480*/  IMAD.MOV.U32 R13, RZ, RZ, R4 ;  /* 0x000000ffff0d7224 */ /* 0x000fe400078e0004 */
[----:B------:R-:W-:Y:S02]  /*10490*/  IMAD.MOV.U32 R12, RZ, RZ, RZ ;  /* 0x000000ffff0c7224 */ /* 0x000fe400078e00ff */
[----:B------:R-:W-:Y:S02]  /*104a0*/  IMAD.MOV.U32 R11, RZ, RZ, 0x181f ;  /* 0x0000181fff0b7424 */ /* 0x000fe400078e00ff */
[----:B------:R-:W-:-:S07]  /*104b0*/  IMAD.MOV.U32 R15, RZ, RZ, -0x1 ;  /* 0xffffffffff0f7424 */ /* 0x000fce00078e00ff */
[----:B------:R-:W-:Y:S05]  /*104c0*/  WARPSYNC.COLLECTIVE R15, `(.L_x_521) ;  /* 0x000000000f087348 */ /* 0x000fea0003c00000 */
[----:B------:R0:W1:Y:S02]  /*104d0*/  SHFL.IDX P6, R14, R13, R12, R11 ;  /* 0x0000000c0d0e7389 */ /* 0x00006400000c000b */
[----:B01----:R-:W-:Y:S01]  /*104e0*/  ENDCOLLECTIVE ;  /* 0x000000000000791b */ /* 0x003fe20003800000 */
.L_x_521:
[----:B------:R-:W-:Y:S05]  /*104f0*/  BSYNC B0 ;  /* 0x0000000000007941 */ /* 0x000fea0003800000 */
.L_x_520:
[----:B------:R-:W-:Y:S02]  /*10500*/  IMAD.MOV.U32 R13, RZ, RZ, R0 ;  /* 0x000000ffff0d7224 */ /* 0x000fe400078e0000 */
[----:B------:R-:W-:Y:S02]  /*10510*/  IMAD.MOV.U32 R12, RZ, RZ, RZ ;  /* 0x000000ffff0c7224 */ /* 0x000fe400078e00ff */
[----:B------:R-:W-:Y:S02]  /*10520*/  IMAD.MOV.U32 R11, RZ, RZ, 0x181f ;  /* 0x0000181fff0b7424 */ /* 0x000fe400078e00ff */
[----:B------:R-:W-:Y:S02]  /*10530*/  IMAD.MOV.U32 R15, RZ, RZ, -0x1 ;  /* 0xffffffffff0f7424 */ /* 0x000fe400078e00ff */
[----:B------:R-:W-:Y:S02]  /*10540*/  IMAD.MOV.U32 R2, RZ, RZ, R14 ;  /* 0x000000ffff027224 */ /* 0x000fe400078e000e */
[----:B------:R-:W-:-:S07]  /*10550*/  @P0 IMAD R7, R5, 0x2, R22 ;  /* 0x0000000205070824 */ /* 0x000fce00078e0216 */
[----:B------:R-:W-:Y:S05]  /*10560*/  WARPSYNC.COLLECTIVE R15, `(.L_x_522) ;  /* 0x000000000f087348 */ /* 0x000fea0003c00000 */
[----:B------:R0:W1:Y:S02]  /*10570*/  SHFL.IDX P6, R14, R13, R12, R11 ;  /* 0x0000000c0d0e7389 */ /* 0x00006400000c000b */
[----:B01----:R-:W-:Y:S01]  /*10580*/  ENDCOLLECTIVE ;  /* 0x000000000000791b */ /* 0x003fe20003800000 */
.L_x_522:
[----:B------:R-:W-:Y:S02]  /*10590*/  IMAD.MOV.U32 R13, RZ, RZ, R4 ;  /* 0x000000ffff0d7224 */ /* 0x000fe400078e0004 */
[----:B------:R-:W-:Y:S02]  /*105a0*/  IMAD.MOV.U32 R12, RZ, RZ, 0x1 ;  /* 0x00000001ff0c7424 */ /* 0x000fe400078e00ff */
[----:B------:R-:W-:-:S07]  /*105b0*/  IMAD.MOV.U32 R3, RZ, RZ, R14 ;  /* 0x000000ffff037224 */ /* 0x000fce00078e000e */
[----:B------:R-:W-:Y:S05]  /*105c0*/  WARPSYNC.COLLECTIVE R15, `(.L_x_523) ;  /* 0x000000000f087348 */ /* 0x000fea0003c00000 */
[----:B------:R0:W1:Y:S02]  /*105d0*/  SHFL.IDX P6, R14, R13, R12, R11 ;  /* 0x0000000c0d0e7389 */ /* 0x00006400000c000b */
[----:B01----:R-:W-:Y:S01]  /*105e0*/  ENDCOLLECTIVE ;  /* 0x000000000000791b */ /* 0x003fe20003800000 */
.L_x_523:
[----:B------:R-:W-:-:S05]  /*105f0*/  @P0 LEA R3, P1, R8, R3, 0x1 ;  /* 0x0000000308030211 */ /* 0x000fca00078208ff */
[----:B------:R-:W-:-:S05]  /*10600*/  @P0 IMAD.X R2, RZ, RZ, R2, P1 ;  /* 0x000000ffff020224 */ /* 0x000fca00008e0602 */
[----:B------:R-:W-:Y:S01]  /*10610*/  @P0 LOP3.LUT R3, R3, R2, RZ, 0x3c, !PT ;  /* 0x0000000203030212 */ /* 0x000fe200078e3cff */
[----:B------:R-:W-:-:S03]  /*10620*/  IMAD.MOV.U32 R13, RZ, RZ, R0 ;  /* 0x000000ffff0d7224 */ /* 0x000fc600078e0000 */
[----:B------:R-:W-:-:S04]  /*10630*/  @P0 LOP3.LUT R2, R3, R2, RZ, 0x3c, !PT ;  /* 0x0000000203020212 */ /* 0x000fc800078e3cff */
[----:B------:R-:W-:-:S05]  /*10640*/  @P0 LOP3.LUT R3, R3, R2, RZ, 0x3c, !PT ;  /* 0x0000000203030212 */ /* 0x000fca00078e3cff */
[----:B------:R-:W-:Y:S01]  /*10650*/  @!PT LDS RZ, [RZ] ;  /* 0x00000000fffff984 */ /* 0x000fe20000000800 */
[----:B------:R-:W-:Y:S01]  /*10660*/  @!PT LDS RZ, [RZ] ;  /* 0x00000000fffff984 */ /* 0x000fe20000000800 */
[----:B------:R-:W-:Y:S01]  /*10670*/  @!PT LDS RZ, [RZ] ;  /* 0x00000000fffff984 */ /* 0x000fe20000000800 */
[----:B------:R0:W-:Y:S01]  /*10680*/  @P0 LDGSTS.E.BYPASS.LTC128B.128 [R7+0x1c400], desc[UR50][R2.64], !P2 ;  /* 0x1c40000002070fae */ /* 0x0001e2000d101d72 */
[----:B------:R-:W-:Y:S01]  /*10690*/  ISETP.GE.AND P0, PT, R32, 0x11, PT ;  /* 0x000000112000780c */ /* 0x000fe20003f06270 */
[----:B0-----:R-:W-:-:S12]  /*106a0*/  IMAD.MOV.U32 R2, RZ, RZ, R14 ;  /* 0x000000ffff027224 */ /* 0x001fd800078e000e */
[----:B------:R-:W-:Y:S05]  /*106b0*/  WARPSYNC.COLLECTIVE R15, `(.L_x_524) ;  /* 0x000000000f087348 */ /* 0x000fea0003c00000 */
[----:B------:R0:W1:Y:S02]  /*106c0*/  SHFL.IDX P6, R14, R13, R12, R11 ;  /* 0x0000000c0d0e7389 */ /* 0x00006400000c000b */
[----:B01----:R-:W-:Y:S01]  /*106d0*/  ENDCOLLECTIVE ;  /* 0x000000000000791b */ /* 0x003fe20003800000 */
.L_x_524:
[----:B------:R-:W-:Y:S02]  /*106e0*/  @P0 IMAD R7, R5, 0x2, R22 ;  /* 0x0000000205070824 */ /* 0x000fe400078e0216 */
[----:B------:R-:W-:Y:S02]  /*106f0*/  IMAD.MOV.U32 R13, RZ, RZ, R4 ;  /* 0x000000ffff0d7224 */ /* 0x000fe400078e0004 */
[----:B------:R-:W-:Y:S02]  /*10700*/  IMAD.MOV.U32 R12, RZ, RZ, 0x2 ;  /* 0x00000002ff0c7424 */ /* 0x000fe400078e00ff */
[----:B------:R-:W-:-:S07]  /*10710*/  IMAD.MOV.U32 R3, RZ, RZ, R14 ;  /* 0x000000ffff037224 */ /* 0x000fce00078e000e */
[----:B------:R-:W-:Y:S05]  /*10720*/  WARPSYNC.COLLECTIVE R15, `(.L_x_525) ;  /* 0x000000000f087348 */ /* 0x000fea0003c00000 */
[----:B------:R0:W1:Y:S02]  /*10730*/  SHFL.IDX P6, R14, R13, R12, R11 ;  /* 0x0000000c0d0e7389 */ /* 0x00006400000c000b */
[----:B01----:R-:W-:Y:S01]  /*10740*/  ENDCOLLECTIVE ;  /* 0x000000000000791b */ /* 0x003fe20003800000 */
.L_x_525:
        /* <DEDUP_REMOVED lines=15> */
.L_x_526:
[----:B------:R-:W-:Y:S02]  /*10840*/  @P0 IMAD R7, R5, 0x2, R22 ;  /* 0x0000000205070824 */ /* 0x000fe400078e0216 */
[----:B------:R-:W-:Y:S02]  /*10850*/  IMAD.MOV.U32 R13, RZ, RZ, R4 ;  /* 0x000000ffff0d7224 */ /* 0x000fe400078e0004 */
[----:B------:R-:W-:Y:S02]  /*10860*/  IMAD.MOV.U32 R12, RZ, RZ, 0x3 ;  /* 0x00000003ff0c7424 */ /* 0x000fe400078e00ff */
[----:B------:R-:W-:-:S07]  /*10870*/  IMAD.MOV.U32 R3, RZ, RZ, R14 ;  /* 0x000000ffff037224 */ /* 0x000fce00078e000e */
[----:B------:R-:W-:Y:S05]  /*10880*/  WARPSYNC.COLLECTIVE R15, `(.L_x_527) ;  /* 0x000000000f087348 */ /* 0x000fea0003c00000 */
[----:B------:R0:W1:Y:S02]  /*10890*/  SHFL.IDX P6, R14, R13, R12, R11 ;  /* 0x0000000c0d0e7389 */ /* 0x00006400000c000b */
[----:B01----:R-:W-:Y:S01]  /*108a0*/  ENDCOLLECTIVE ;  /* 0x000000000000791b */ /* 0x003fe20003800000 */
.L_x_527:
        /* <DEDUP_REMOVED lines=15> */
.L_x_528:
[----:B------:R-:W-:Y:S02]  /*109a0*/  @P0 IMAD R7, R5, 0x2, R22 ;  /* 0x0000000205070824 */ /* 0x000fe400078e0216 */
[----:B------:R-:W-:Y:S02]  /*109b0*/  IMAD.MOV.U32 R13, RZ, RZ, R4 ;  /* 0x000000ffff0d7224 */ /* 0x000fe400078e0004 */
[----:B------:R-:W-:Y:S02]  /*109c0*/  IMAD.MOV.U32 R12, RZ, RZ, 0x4 ;  /* 0x00000004ff0c7424 */ /* 0x000fe400078e00ff */
[----:B------:R-:W-:-:S07]  /*109d0*/  IMAD.MOV.U32 R3, RZ, RZ, R14 ;  /* 0x000000ffff037224 */ /* 0x000fce00078e000e */
[----:B------:R-:W-:Y:S05]  /*109e0*/  WARPSYNC.COLLECTIVE R15, `(.L_x_529) ;  /* 0x000000000f087348 */ /* 0x000fea0003c00000 */
[----:B------:R0:W1:Y:S02]  /*109f0*/  SHFL.IDX P6, R14, R13, R12, R11 ;  /* 0x0000000c0d0e7389 */ /* 0x00006400000c000b */
[----:B01----:R-:W-:Y:S01]  /*10a00*/  ENDCOLLECTIVE ;  /* 0x000000000000791b */ /* 0x003fe20003800000 */
.L_x_529:
        /* <DEDUP_REMOVED lines=15> */
.L_x_530:
[----:B------:R-:W-:Y:S02]  /*10b00*/  @P0 IMAD R7, R5, 0x2, R22 ;  /* 0x0000000205070824 */ /* 0x000fe400078e0216 */
[----:B------:R-:W-:Y:S02]  /*10b10*/  IMAD.MOV.U32 R13, RZ, RZ, R4 ;  /* 0x000000ffff0d7224 */ /* 0x000fe400078e0004 */
[----:B------:R-:W-:Y:S02]  /*10b20*/  IMAD.MOV.U32 R12, RZ, RZ, 0x5 ;  /* 0x00000005ff0c7424 */ /* 0x000fe400078e00ff */
[----:B------:R-:W-:-:S07]  /*10b30*/  IMAD.MOV.U32 R3, RZ, RZ, R14 ;  /* 0x000000ffff037224 */ /* 0x000fce00078e000e */
[----:B------:R-:W-:Y:S05]  /*10b40*/  WARPSYNC.COLLECTIVE R15, `(.L_x_531) ;  /* 0x000000000f087348 */ /* 0x000fea0003c00000 */
[----:B------:R0:W1:Y:S02]  /*10b50*/  SHFL.IDX P6, R14, R13, R12, R11 ;  /* 0x0000000c0d0e7389 */ /* 0x00006400000c000b */
[----:B01----:R-:W-:Y:S01]  /*10b60*/  ENDCOLLECTIVE ;  /* 0x000000000000791b */ /* 0x003fe20003800000 */
.L_x_531:
[----:B------:R-:W-:-:S05]  /*10b70*/  @P0 LEA R3, P1, R8, R3, 0x1 ;  /* 0x0000000308030211 */ /* 0x000fca00078208ff */
[----:B------:R-:W-:-:S05]  /*10b80*/  @P0 IMAD.X R2, RZ, RZ, R2, P1 ;  /* 0x000000ffff020224 */ /* 0x000fca00008e0602 */
[----:B------:R-:W-:Y:S01]  /*10b90*/  @P0 LOP3.LUT R3, R3, R2, RZ, 0x3c, !PT ;  /* 0x0000000203030212 */ /* 0x000fe200078e3cff */
[----:B------:R-:W-:-:S03]  /*10ba0*/  IMAD.MOV.U32 R13, RZ, RZ, R0 ;  /* 0x000000ffff0d7224 */ /* 0x000fc600078e0000 */
[----:B------:R-:W-:-:S04]  /*10bb0*/  @P0 LOP3.LUT R2, R3, R2, RZ, 0x3c, !PT ;  /* 0x0000000203020212 */ /* 0x000fc800078e3cff */
[----:B------:R-:W-:Y:S01]  /*10bc0*/  @P0 LOP3.LUT R3, R3, R2, RZ, 0x3c, !PT ;  /* 0x0000000203030212 */ /* 0x000fe200078e3cff */
[----:B------:R-:W-:-:S07]  /*10bd0*/  IMAD.MOV.U32 R4, RZ, RZ, R14 ;  /* 0x000000ffff047224 */ /* 0x000fce00078e000e */
[----:B------:R-:W-:Y:S05]  /*10be0*/  WARPSYNC.COLLECTIVE R15, `(.L_x_532) ;  /* 0x000000000f087348 */ /* 0x000fea0003c00000 */
[----:B------:R0:W1:Y:S02]  /*10bf0*/  SHFL.IDX P6, R14, R13, R12, R11 ;  /* 0x0000000c0d0e7389 */ /* 0x00006400000c000b */
[----:B01----:R-:W-:Y:S01]  /*10c00*/  ENDCOLLECTIVE ;  /* 0x000000000000791b */ /* 0x003fe20003800000 */
.L_x_532:
[----:B------:R-:W-:Y:S01]  /*10c10*/  @!PT LDS RZ, [RZ] ;  /* 0x00000000fffff984 */ /* 0x000fe20000000800 */
[----:B------:R-:W-:Y:S01]  /*10c20*/  @!PT LDS RZ, [RZ] ;  /* 0x00000000fffff984 */ /* 0x000fe20000000800 */
[----:B------:R-:W-:Y:S01]  /*10c30*/  @!PT LDS RZ, [RZ] ;  /* 0x00000000fffff984 */ /* 0x000fe20000000800 */
[----:B------:R1:W-:Y:S01]  /*10c40*/  @P0 LDGSTS.E.BYPASS.LTC128B.128 [R7+0x1e400], desc[UR50][R2.64], !P2 ;  /* 0x1e40000002070fae */ /* 0x0003e2000d101d72 */
[----:B------:R-:W-:Y:S01]  /*10c50*/  IMAD.MOV.U32 R0, RZ, RZ, R14 ;  /* 0x000000ffff007224 */ /* 0x000fe200078e000e */
[----:B------:R-:W-:Y:S06]  /*10c60*/  BRA `(.L_x_533) ;  /* 0xffffffbc00f87947 */ /* 0x000fec000383ffff */
.L_x_463:
[----:B------:R-:W-:Y:S02]  /*10c70*/  IMAD.MOV.U32 R13, RZ, RZ, R4 ;  /* 0x000000ffff0d7224 */ /* 0x000fe400078e0004 */
[----:B------:R-:W-:Y:S02]  /*10c80*/  IMAD.MOV.U32 R12, RZ, RZ, RZ ;  /* 0x000000ffff0c7224 */ /* 0x000fe400078e00ff */
[----:B------:R-:W-:Y:S02]  /*10c90*/  IMAD.MOV.U32 R11, RZ, RZ, 0x181f ;  /* 0x0000181fff0b7424 */ /* 0x000fe400078e00ff */
[----:B------:R-:W-:Y:S02]  /*10ca0*/  IMAD.MOV.U32 R15, RZ, RZ, -0x1 ;  /* 0xffffffffff0f7424 */ /* 0x000fe400078e00ff */
[----:B-----5:R-:W-:Y:S02]  /*10cb0*/  IMAD R5, R10, R6, RZ ;  /* 0x000000060a057224 */ /* 0x020fe400078e02ff */
[----:B------:R-:W-:-:S07]  /*10cc0*/  IMAD.IADD R17, R9, 0x1, R17 ;  /* 0x0000000109117824 */ /* 0x000fce00078e0211 */
[----:B------:R-:W-:Y:S05]  /*10cd0*/  WARPSYNC.COLLECTIVE R15, `(.L_x_534) ;  /* 0x000000000f087348 */ /* 0x000fea0003c00000 */
[----:B------:R0:W1:Y:S02]  /*10ce0*/  SHFL.IDX P6, R14, R13, R12, R11 ;  /* 0x0000000c0d0e7389 */ /* 0x00006400000c000b */
[----:B01----:R-:W-:Y:S01]  /*10cf0*/  ENDCOLLECTIVE ;  /* 0x000000000000791b */ /* 0x003fe20003800000 */
.L_x_534:
[C---:B------:R-:W-:Y:S01]  /*10d00*/  VIADD R6, R17.reuse, 0x10 ;  /* 0x0000001011067836 */ /* 0x040fe20000000000 */
[----:B------:R-:W-:Y:S01]  /*10d10*/  ISETP.GE.AND P0, PT, R17, R5, PT ;  /* 0x000000051100720c */ /* 0x000fe20003f06270 */
[----:B------:R-:W-:Y:S02]  /*10d20*/  IMAD.MOV.U32 R13, RZ, RZ, R0 ;  /* 0x000000ffff0d7224 */ /* 0x000fe400078e0000 */
[----:B------:R-:W-:-:S10]  /*10d30*/  IMAD.MOV.U32 R2, RZ, RZ, R14 ;  /* 0x000000ffff027224 */ /* 0x000fd400078e000e */
[----:B------:R-:W-:Y:S05]  /*10d40*/  WARPSYNC.COLLECTIVE R15, `(.L_x_535) ;  /* 0x000000000f087348 */ /* 0x000fea0003c00000 */
[----:B------:R0:W1:Y:S02]  /*10d50*/  SHFL.IDX P6, R14, R13, R12, R11 ;  /* 0x0000000c0d0e7389 */ /* 0x00006400000c000b */
[----:B01----:R-:W-:Y:S01]  /*10d60*/  ENDCOLLECTIVE ;  /* 0x000000000000791b */ /* 0x003fe20003800000 */
.L_x_535:
[----:B------:R-:W-:Y:S02]  /*10d70*/  IMAD.MOV.U32 R13, RZ, RZ, R4 ;  /* 0x000000ffff0d7224 */ /* 0x000fe400078e0004 */
[----:B------:R-:W-:Y:S02]  /*10d80*/  IMAD.MOV.U32 R12, RZ, RZ, 0x1 ;  /* 0x00000001ff0c7424 */ /* 0x000fe400078e00ff */
[----:B------:R-:W-:-:S07]  /*10d90*/  IMAD.MOV.U32 R3, RZ, RZ, R14 ;  /* 0x000000ffff037224 */ /* 0x000fce00078e000e */
[----:B------:R-:W-:Y:S05]  /*10da0*/  WARPSYNC.COLLECTIVE R15, `(.L_x_536) ;  /* 0x000000000f087348 */ /* 0x000fea0003c00000 */
[----:B------:R0:W1:Y:S02]  /*10db0*/  SHFL.IDX P6, R14, R13, R12, R11 ;  /* 0x0000000c0d0e7389 */ /* 0x00006400000c000b */
[----:B01----:R-:W-:Y:S01]  /*10dc0*/  ENDCOLLECTIVE ;  /* 0x000000000000791b */ /* 0x003fe20003800000 */
.L_x_536:
[----:B------:R-:W-:-:S05]  /*10dd0*/  @!P0 LEA R3, P2, R8, R3, 0x1 ;  /* 0x0000000308038211 */ /* 0x000fca00078408ff */
[----:B------:R-:W-:-:S05]  /*10de0*/  @!P0 IMAD.X R2, RZ, RZ, R2, P2 ;  /* 0x000000ffff028224 */ /* 0x000fca00010e0602 */
[----:B------:R-:W-:Y:S01]  /*10df0*/  @!P0 LOP3.LUT R3, R3, R2, RZ, 0x3c, !PT ;  /* 0x0000000203038212 */ /* 0x000fe200078e3cff */
[----:B------:R-:W-:-:S03]  /*10e00*/  IMAD.MOV.U32 R13, RZ, RZ, R0 ;  /* 0x000000ffff0d7224 */ /* 0x000fc600078e0000 */
[----:B------:R-:W-:-:S04]  /*10e10*/  @!P0 LOP3.LUT R2, R3, R2, RZ, 0x3c, !PT ;  /* 0x0000000203028212 */ /* 0x000fc800078e3cff */
[----:B------:R-:W-:-:S05]  /*10e20*/  @!P0 LOP3.LUT R3, R3, R2, RZ, 0x3c, !PT ;  /* 0x0000000203038212 */ /* 0x000fca00078e3cff */
        /* <DEDUP_REMOVED lines=9> */
.L_x_537:
[----:B------:R-:W-:Y:S02]  /*10ec0*/  IMAD.MOV.U32 R13, RZ, RZ, R4 ;  /* 0x000000ffff0d7224 */ /* 0x000fe400078e0004 */
[----:B------:R-:W-:Y:S02]  /*10ed0*/  IMAD.MOV.U32 R12, RZ, RZ, 0x2 ;  /* 0x00000002ff0c7424 */ /* 0x000fe400078e00ff */
[----:B------:R-:W-:-:S07]  /*10ee0*/  IMAD.MOV.U32 R3, RZ, RZ, R14 ;  /* 0x000000ffff037224 */ /* 0x000fce00078e000e */
[----:B------:R-:W-:Y:S05]  /*10ef0*/  WARPSYNC.COLLECTIVE R15, `(.L_x_538) ;  /* 0x000000000f087348 */ /* 0x000fea0003c00000 */
[----:B------:R0:W1:Y:S02]  /*10f00*/  SHFL.IDX P6, R14, R13, R12, R11 ;  /* 0x0000000c0d0e7389 */ /* 0x00006400000c000b */
[----:B01----:R-:W-:Y:S01]  /*10f10*/  ENDCOLLECTIVE ;  /* 0x000000000000791b */ /* 0x003fe20003800000 */
.L_x_538:
        /* <DEDUP_REMOVED lines=9> */
[----:B------:R0:W-:Y:S02]  /*10fb0*/  @!P0 LDGSTS.E.BYPASS.LTC128B.128 [R36+0x18c00], desc[UR50][R2.64], !P1 ;  /* 0x18c0000002248fae */ /* 0x0001e4000c901d72 */
[----:B0-----:R-:W-:-:S05]  /*10fc0*/  VIADD R2, R17, 0x20 ;  /* 0x0000002011027836 */ /* 0x001fca0000000000 */
[----:B------:R-:W-:Y:S01]  /*10fd0*/  ISETP.GE.AND P0, PT, R2, R5, PT ;  /* 0x000000050200720c */ /* 0x000fe20003f06270 */
[----:B------:R-:W-:-:S12]  /*10fe0*/  IMAD.MOV.U32 R2, RZ, RZ, R14 ;  /* 0x000000ffff027224 */ /* 0x000fd800078e000e */
[----:B------:R-:W-:Y:S05]  /*10ff0*/  WARPSYNC.COLLECTIVE R15, `(.L_x_539) ;  /* 0x000000000f087348 */ /* 0x000fea0003c00000 */
[----:B------:R0:W1:Y:S02]  /*11000*/  SHFL.IDX P6, R14, R13, R12, R11 ;  /* 0x0000000c0d0e7389 */ /* 0x00006400000c000b */
[----:B01----:R-:W-:Y:S01]  /*11010*/  ENDCOLLECTIVE ;  /* 0x000000000000791b */ /* 0x003fe20003800000 */
.L_x_539:
[----:B------:R-:W-:Y:S02]  /*11020*/  IMAD.MOV.U32 R13, RZ, RZ, R4 ;  /* 0x000000ffff0d7224 */ /* 0x000fe400078e0004 */
[----:B------:R-:W-:Y:S02]  /*11030*/  IMAD.MOV.U32 R12, RZ, RZ, 0x3 ;  /* 0x00000003ff0c7424 */ /* 0x000fe400078e00ff */
[----:B------:R-:W-:-:S07]  /*11040*/  IMAD.MOV.U32 R3, RZ, RZ, R14 ;  /* 0x000000ffff037224 */ /* 0x000fce00078e000e */
[----:B------:R-:W-:Y:S05]  /*11050*/  WARPSYNC.COLLECTIVE R15, `(.L_x_540) ;  /* 0x000000000f087348 */ /* 0x000fea0003c00000 */
[----:B------:R0:W1:Y:S02]  /*11060*/  SHFL.IDX P6, R14, R13, R12, R11 ;  /* 0x0000000c0d0e7389 */ /* 0x00006400000c000b */
[----:B01----:R-:W-:Y:S01]  /*11070*/  ENDCOLLECTIVE ;  /* 0x000000000000791b */ /* 0x003fe20003800000 */
.L_x_540:
        /* <DEDUP_REMOVED lines=16> */
.L_x_541:
[----:B------:R-:W-:Y:S02]  /*11180*/  IMAD.MOV.U32 R13, RZ, RZ, R4 ;  /* 0x000000ffff0d7224 */ /* 0x000fe400078e0004 */
[----:B------:R-:W-:Y:S02]  /*11190*/  IMAD.MOV.U32 R12, RZ, RZ, 0x4 ;  /* 0x00000004ff0c7424 */ /* 0x000fe400078e00ff */
[----:B------:R-:W-:-:S07]  /*111a0*/  IMAD.MOV.U32 R3, RZ, RZ, R14 ;  /* 0x000000ffff037224 */ /* 0x000fce00078e000e */
[----:B------:R-:W-:Y:S05]  /*111b0*/  WARPSYNC.COLLECTIVE R15, `(.L_x_542) ;  /* 0x000000000f087348 */ /* 0x000fea0003c00000 */
[----:B------:R0:W1:Y:S02]  /*111c0*/  SHFL.IDX P6, R14, R13, R12, R11 ;  /* 0x0000000c0d0e7389 */ /* 0x00006400000c000b */
[----:B01----:R-:W-:Y:S01]  /*111d0*/  ENDCOLLECTIVE ;  /* 0x000000000000791b */ /* 0x003fe20003800000 */
.L_x_542:
        /* <DEDUP_REMOVED lines=16> */
.L_x_543:
[----:B------:R-:W-:Y:S02]  /*112e0*/  IMAD.MOV.U32 R13, RZ, RZ, R4 ;  /* 0x000000ffff0d7224 */ /* 0x000fe400078e0004 */
[----:B------:R-:W-:Y:S02]  /*112f0*/  IMAD.MOV.U32 R12, RZ, RZ, 0x5 ;  /* 0x00000005ff0c7424 */ /* 0x000fe400078e00ff */
[----:B------:R-:W-:-:S07]  /*11300*/  IMAD.MOV.U32 R3, RZ, RZ, R14 ;  /* 0x000000ffff037224 */ /* 0x000fce00078e000e */
[----:B------:R-:W-:Y:S05]  /*11310*/  WARPSYNC.COLLECTIVE R15, `(.L_x_544) ;  /* 0x000000000f087348 */ /* 0x000fea0003c00000 */
[----:B------:R0:W1:Y:S02]  /*11320*/  SHFL.IDX P6, R14, R13, R12, R11 ;  /* 0x0000000c0d0e7389 */ /* 0x00006400000c000b */
[----:B01----:R-:W-:Y:S01]  /*11330*/  ENDCOLLECTIVE ;  /* 0x000000000000791b */ /* 0x003fe20003800000 */
.L_x_544:
        /* <DEDUP_REMOVED lines=16> */
.L_x_545:
[----:B------:R-:W-:Y:S02]  /*11440*/  IMAD.MOV.U32 R13, RZ, RZ, R4 ;  /* 0x000000ffff0d7224 */ /* 0x000fe400078e0004 */
[----:B------:R-:W-:Y:S02]  /*11450*/  IMAD.MOV.U32 R12, RZ, RZ, 0x6 ;  /* 0x00000006ff0c7424 */ /* 0x000fe400078e00ff */
[----:B------:R-:W-:-:S07]  /*11460*/  IMAD.MOV.U32 R3, RZ, RZ, R14 ;  /* 0x000000ffff037224 */ /* 0x000fce00078e000e */
[----:B------:R-:W-:Y:S05]  /*11470*/  WARPSYNC.COLLECTIVE R15, `(.L_x_546) ;  /* 0x000000000f087348 */ /* 0x000fea0003c00000 */
[----:B------:R0:W1:Y:S02]  /*11480*/  SHFL.IDX P6, R14, R13, R12, R11 ;  /* 0x0000000c0d0e7389 */ /* 0x00006400000c000b */
[----:B01----:R-:W-:Y:S01]  /*11490*/  ENDCOLLECTIVE ;  /* 0x000000000000791b */ /* 0x003fe20003800000 */
.L_x_546:
        /* <DEDUP_REMOVED lines=16> */
.L_x_547:
[----:B------:R-:W-:Y:S02]  /*115a0*/  IMAD.MOV.U32 R13, RZ, RZ, R4 ;  /* 0x000000ffff0d7224 */ /* 0x000fe400078e0004 */
[----:B------:R-:W-:Y:S02]  /*115b0*/  IMAD.MOV.U32 R12, RZ, RZ, 0x7 ;  /* 0x00000007ff0c7424 */ /* 0x000fe400078e00ff */
[----:B------:R-:W-:-:S07]  /*115c0*/  IMAD.MOV.U32 R3, RZ, RZ, R14 ;  /* 0x000000ffff037224 */ /* 0x000fce00078e000e */
[----:B------:R-:W-:Y:S05]  /*115d0*/  WARPSYNC.COLLECTIVE R15, `(.L_x_548) ;  /* 0x000000000f087348 */ /* 0x000fea0003c00000 */
[----:B------:R0:W1:Y:S02]  /*115e0*/  SHFL.IDX P6, R14, R13, R12, R11 ;  /* 0x0000000c0d0e7389 */ /* 0x00006400000c000b */
[----:B01----:R-:W-:Y:S01]  /*115f0*/  ENDCOLLECTIVE ;  /* 0x000000000000791b */ /* 0x003fe20003800000 */
.L_x_548:
[----:B------:R-:W-:-:S05]  /*11600*/  @!P0 LEA R3, P2, R8, R3, 0x1 ;  /* 0x0000000308038211 */ /* 0x000fca00078408ff */
[----:B------:R-:W-:-:S05]  /*11610*/  @!P0 IMAD.X R2, RZ, RZ, R2, P2 ;  /* 0x000000ffff028224 */ /* 0x000fca00010e0602 */
[----:B------:R-:W-:Y:S01]  /*11620*/  @!P0 LOP3.LUT R3, R3, R2, RZ, 0x3c, !PT ;  /* 0x0000000203038212 */ /* 0x000fe200078e3cff */
[----:B------:R-:W-:-:S03]  /*11630*/  IMAD.MOV.U32 R13, RZ, RZ, R0 ;  /* 0x000000ffff0d7224 */ /* 0x000fc600078e0000 */
[----:B------:R-:W-:-:S04]  /*11640*/  @!P0 LOP3.LUT R2, R3, R2, RZ, 0x3c, !PT ;  /* 0x0000000203028212 */ /* 0x000fc800078e3cff */
[----:B------:R-:W-:Y:S01]  /*11650*/  @!P0 LOP3.LUT R3, R3, R2, RZ, 0x3c, !PT ;  /* 0x0000000203038212 */ /* 0x000fe200078e3cff */
[----:B------:R-:W-:-:S04]  /*11660*/  IMAD.MOV.U32 R4, RZ, RZ, R14 ;  /* 0x000000ffff047224 */ /* 0x000fc800078e000e */
[----:B------:R-:W-:Y:S01]  /*11670*/  @!PT LDS RZ, [RZ] ;  /* 0x00000000fffff984 */ /* 0x000fe20000000800 */
[----:B------:R-:W-:Y:S01]  /*11680*/  @!PT LDS RZ, [RZ] ;  /* 0x00000000fffff984 */ /* 0x000fe20000000800 */
[----:B------:R-:W-:Y:S01]  /*11690*/  @!PT LDS RZ, [RZ] ;  /* 0x00000000fffff984 */ /* 0x000fe20000000800 */
[----:B------:R0:W-:Y:S03]  /*116a0*/  @!P0 LDGSTS.E.BYPASS.LTC128B.128 [R36+0x1b400], desc[UR50][R2.64], !P1 ;  /* 0x1b40000002248fae */ /* 0x0001e6000c901d72 */
[----:B0-----:R-:W-:Y:S05]  /*116b0*/  WARPSYNC.COLLECTIVE R15, `(.L_x_549) ;  /* 0x000000000f087348 */ /* 0x001fea0003c00000 */
[----:B------:R1:W2:Y:S02]  /*116c0*/  SHFL.IDX P6, R14, R13, R12, R11 ;  /* 0x0000000c0d0e7389 */ /* 0x0002a400000c000b */
[----:B012---:R-:W-:Y:S01]  /*116d0*/  ENDCOLLECTIVE ;  /* 0x000000000000791b */ /* 0x007fe20003800000 */
.L_x_549:
[----:B------:R-:W-:Y:S05]  /*116e0*/  BRA `(.L_x_550) ;  /* 0xffffffc000607947 */ /* 0x000fea000383ffff */
.L_x_466:
[----:B0-----:R0:W1:Y:S02]  /*116f0*/  SYNCS.PHASECHK.TRANS64.TRYWAIT P0, [R22+URZ+0x22820], R3 ;  /* 0x02282003160075a7 */ /* 0x001064000800017f */
[----:B-1----:R-:W-:Y:S05]  /*11700*/  @!P0 NANOSLEEP.SYNCS 0x989680 ;  /* 0x009896800000895d */ /* 0x002fea0003900000 */
[----:B------:R-:W1:Y:S02]  /*11710*/  @!P0 SYNCS.PHASECHK.TRANS64 P0, [R22+URZ+0x22820], R3 ;  /* 0x02282003160085a7 */ /* 0x000e64000800007f */
[----:B-1----:R-:W-:Y:S05]  /*11720*/  @!P0 BRA `(.L_x_466) ;  /* 0xfffffffc00f08947 */ /* 0x002fea000383ffff */
[----:B------:R-:W-:Y:S05]  /*11730*/  BRA `(.L_x_551) ;  /* 0xffffffc000bc7947 */ /* 0x000fea000383ffff */
.L_x_469:
[----:B-1----:R1:W2:Y:S02]  /*11740*/  SYNCS.PHASECHK.TRANS64.TRYWAIT P0, [R33+URZ+0x22860], R0 ;  /* 0x02286000210075a7 */ /* 0x0022a4000800017f */
[----:B--2---:R-:W-:Y:S05]  /*11750*/  @!P0 NANOSLEEP.SYNCS 0x989680 ;  /* 0x009896800000895d */ /* 0x004fea0003900000 */
[----:B------:R-:W2:Y:S02]  /*11760*/  @!P0 SYNCS.PHASECHK.TRANS64 P0, [R33+URZ+0x22860], R0 ;  /* 0x02286000210085a7 */ /* 0x000ea4000800007f */
[----:B--2---:R-:W-:Y:S05]  /*11770*/  @!P0 BRA `(.L_x_469) ;  /* 0xfffffffc00f08947 */ /* 0x004fea000383ffff */
[----:B------:R-:W-:Y:S05]  /*11780*/  BRA `(.L_x_552) ;  /* 0xffffffc000cc7947 */ /* 0x000fea000383ffff */
.L_x_470:
        /* <DEDUP_REMOVED lines=8> */
.L_x_554:
[----:B------:R-:W-:Y:S05]  /*11810*/  BSYNC B0 ;  /* 0x0000000000007941 */ /* 0x000fea0003800000 */
.L_x_553:
[----:B------:R-:W0:Y:S01]  /*11820*/  S2R R7, SR_TID.X ;  /* 0x0000000000077919 */ /* 0x000e220000002100 */
[----:B------:R-:W-:Y:S01]  /*11830*/  IMAD.MOV.U32 R13, RZ, RZ, R5 ;  /* 0x000000ffff0d7224 */ /* 0x000fe200078e0005 */
[C---:B------:R-:W-:Y:S01]  /*11840*/  LOP3.LUT P2, RZ, R25.reuse, 0x2, RZ, 0xc0, !PT ;  /* 0x0000000219ff7812 */ /* 0x040fe2000784c0ff */
[----:B------:R-:W-:Y:S01]  /*11850*/  IMAD.MOV.U32 R12, RZ, RZ, RZ ;  /* 0x000000ffff0c7224 */ /* 0x000fe200078e00ff */
[----:B------:R-:W-:Y:S01]  /*11860*/  LOP3.LUT P1, RZ, R25, 0x4, RZ, 0xc0, !PT ;  /* 0x0000000419ff7812 */ /* 0x000fe2000782c0ff */
[----:B------:R-:W-:Y:S02]  /*11870*/  IMAD.MOV.U32 R11, RZ, RZ, 0x181f ;  /* 0x0000181fff0b7424 */ /* 0x000fe400078e00ff */
[----:B------:R-:W-:Y:S01]  /*11880*/  IMAD.MOV.U32 R15, RZ, RZ, -0x1 ;  /* 0xffffffffff0f7424 */ /* 0x000fe200078e00ff */
[----:B------:R-:W-:Y:S01]  /*11890*/  ISETP.LT.OR P4, PT, R32, 0x1, !P1 ;  /* 0x000000012000780c */ /* 0x000fe20004f81670 */
[----:B------:R-:W-:Y:S02]  /*118a0*/  IMAD.MOV.U32 R3, RZ, RZ, R14 ;  /* 0x000000ffff037224 */ /* 0x000fe400078e000e */
[----:B------:R-:W-:-:S10]  /*118b0*/  IMAD R4, R4, 0x2, R22 ;  /* 0x0000000204047824 */ /* 0x000fd400078e0216 */
[----:B0-----:R-:W-:Y:S05]  /*118c0*/  WARPSYNC.COLLECTIVE R15, `(.L_x_555) ;  /* 0x000000000f087348 */ /* 0x001fea0003c00000 */
[----:B------:R1:W2:Y:S02]  /*118d0*/  SHFL.IDX P6, R14, R13, R12, R11 ;  /* 0x0000000c0d0e7389 */ /* 0x0002a400000c000b */
[----:B012---:R-:W-:Y:S01]  /*118e0*/  ENDCOLLECTIVE ;  /* 0x000000000000791b */ /* 0x007fe20003800000 */
.L_x_555:
[----:B------:R-:W-:Y:S02]  /*118f0*/  IMAD.MOV.U32 R13, RZ, RZ, R6 ;  /* 0x000000ffff0d7224 */ /* 0x000fe400078e0006 */
[----:B------:R-:W-:Y:S02]  /*11900*/  IMAD.MOV.U32 R12, RZ, RZ, 0x1 ;  /* 0x00000001ff0c7424 */ /* 0x000fe400078e00ff */
[----:B------:R-:W-:-:S05]  /*11910*/  IMAD.SHL.U32 R7, R7, 0x8, RZ ;  /* 0x0000000807077824 */ /* 0x000fca00078e00ff */
[----:B------:R-:W-:-:S05]  /*11920*/  LOP3.LUT R7, R7, 0x38, RZ, 0xc0, !PT ;  /* 0x0000003807077812 */ /* 0x000fca00078ec0ff */
[----:B------:R-:W-:Y:S01]  /*11930*/  IMAD.SHL.U32 R0, R7, 0x2, RZ ;  /* 0x0000000207007824 */ /* 0x000fe200078e00ff */
[----:B------:R-:W-:-:S04]  /*11940*/  LOP3.LUT R7, R25, 0x1, RZ, 0xc0, !PT ;  /* 0x0000000119077812 */ /* 0x000fc800078ec0ff */
[----:B------:R-:W-:Y:S02]  /*11950*/  IADD3 R2, P0, R14, R0, RZ ;  /* 0x000000000e027210 */ /* 0x000fe40007f1e0ff */
[----:B------:R-:W-:-:S13]  /*11960*/  ISETP.NE.U32.AND P3, PT, R7, 0x1, PT ;  /* 0x000000010700780c */ /* 0x000fda0003f65070 */
[----:B------:R-:W-:Y:S05]  /*11970*/  WARPSYNC.COLLECTIVE R15, `(.L_x_556) ;  /* 0x000000000f087348 */ /* 0x000fea0003c00000 */
[----:B------:R0:W1:Y:S02]  /*11980*/  SHFL.IDX P6, R14, R13, R12, R11 ;  /* 0x0000000c0d0e7389 */ /* 0x00006400000c000b */
[----:B01----:R-:W-:Y:S01]  /*11990*/  ENDCOLLECTIVE ;  /* 0x000000000000791b */ /* 0x003fe20003800000 */
.L_x_556:
[----:B------:R-:W-:Y:S01]  /*119a0*/  IMAD.X R3, RZ, RZ, R3, P0 ;  /* 0x000000ffff037224 */ /* 0x000fe200000e0603 */
[----:B------:R-:W-:Y:S01]  /*119b0*/  ISETP.LT.OR P0, PT, R32, 0x1, P3 ;  /* 0x000000012000780c */ /* 0x000fe20001f01670 */
[----:B------:R-:W-:-:S12]  /*119c0*/  IMAD.MOV.U32 R13, RZ, RZ, R5 ;  /* 0x000000ffff0d7224 */ /* 0x000fd800078e0005 */
[----:B------:R-:W-:Y:S01]  /*119d0*/  @!PT LDS RZ, [RZ] ;  /* 0x00000000fffff984 */ /* 0x000fe20000000800 */
[----:B------:R-:W-:Y:S01]  /*119e0*/  @!PT LDS RZ, [RZ] ;  /* 0x00000000fffff984 */ /* 0x000fe20000000800 */
[----:B------:R-:W-:Y:S01]  /*119f0*/  @!PT LDS RZ, [RZ] ;  /* 0x00000000fffff984 */ /* 0x000fe20000000800 */
[----:B------:R-:W-:Y:S01]  /*11a00*/  LDGSTS.E.BYPASS.LTC128B.128 [R4+0x400], desc[UR50][R2.64], !P0 ;  /* 0x0040000002047fae */ /* 0x000fe2000c101d72 */
[----:B------:R-:W-:-:S13]  /*11a10*/  ISETP.LT.OR P0, PT, R32, 0x1, !P2 ;  /* 0x000000012000780c */ /* 0x000fda0005701670 */
[----:B------:R-:W-:Y:S01]  /*11a20*/  LDGSTS.E.BYPASS.LTC128B.128 [R4+0x3400], desc[UR50][R2.64+0x80], !P0 ;  /* 0x0340008002047fae */ /* 0x000fe2000c101d72 */
[----:B------:R-:W-:-:S03]  /*11a30*/  LOP3.LUT P0, RZ, R25, 0x8, RZ, 0xc0, !PT ;  /* 0x0000000819ff7812 */ /* 0x000fc6000780c0ff */
[----:B------:R-:W-:Y:S01]  /*11a40*/  LDGSTS.E.BYPASS.LTC128B.128 [R4+0x6400], desc[UR50][R2.64+0x100], !P4 ;  /* 0x0640010002047fae */ /* 0x000fe2000e101d72 */
[----:B------:R-:W-:-:S13]  /*11a50*/  ISETP.LT.OR P4, PT, R32, 0x1, !P0 ;  /* 0x000000012000780c */ /* 0x000fda0004781670 */
[----:B------:R0:W-:Y:S02]  /*11a60*/  LDGSTS.E.BYPASS.LTC128B.128 [R4+0x9400], desc[UR50][R2.64+0x180], !P4 ;  /* 0x0940018002047fae */ /* 0x0001e4000e101d72 */
[----:B0-----:R-:W-:-:S07]  /*11a70*/  IMAD.MOV.U32 R3, RZ, RZ, R14 ;  /* 0x000000ffff037224 */ /* 0x001fce00078e000e */
[----:B------:R-:W-:Y:S05]  /*11a80*/  WARPSYNC.COLLECTIVE R15, `(.L_x_557) ;  /* 0x000000000f087348 */ /* 0x000fea0003c00000 */
[----:B------:R0:W1:Y:S02]  /*11a90*/  SHFL.IDX P6, R14, R13, R12, R11 ;  /* 0x0000000c0d0e7389 */ /* 0x00006400000c000b */
[----:B01----:R-:W-:Y:S01]  /*11aa0*/  ENDCOLLECTIVE ;  /* 0x000000000000791b */ /* 0x003fe20003800000 */
.L_x_557:
[----:B------:R-:W-:Y:S02]  /*11ab0*/  IMAD.MOV.U32 R13, RZ, RZ, R6 ;  /* 0x000000ffff0d7224 */ /* 0x000fe400078e0006 */
[----:B------:R-:W-:Y:S01]  /*11ac0*/  IMAD.MOV.U32 R12, RZ, RZ, 0x2 ;  /* 0x00000002ff0c7424 */ /* 0x000fe200078e00ff */
[----:B------:R-:W-:-:S13]  /*11ad0*/  IADD3 R2, P4, R14, R0, RZ ;  /* 0x000000000e027210 */ /* 0x000fda0007f9e0ff */
[----:B------:R-:W-:Y:S05]  /*11ae0*/  WARPSYNC.COLLECTIVE R15, `(.L_x_558) ;  /* 0x000000000f087348 */ /* 0x000fea0003c00000 */
[----:B------:R0:W1:Y:S02]  /*11af0*/  SHFL.IDX P6, R14, R13, R12, R11 ;  /* 0x0000000c0d0e7389 */ /* 0x00006400000c000b */
[----:B01----:R-:W-:Y:S01]  /*11b00*/  ENDCOLLECTIVE ;  /* 0x000000000000791b */ /* 0x003fe20003800000 */
.L_x_558:
        /* <DEDUP_REMOVED lines=9> */
[----:B------:R-:W-:-:S13]  /*11ba0*/  ISETP.LT.OR P4, PT, R32, 0x11, !P1 ;  /* 0x000000112000780c */ /* 0x000fda0004f81670 */
[----:B------:R-:W-:Y:S01]  /*11bb0*/  LDGSTS.E.BYPASS.LTC128B.128 [R4+0x6c00], desc[UR50][R2.64+0x100], !P4 ;  /* 0x06c0010002047fae */ /* 0x000fe2000e101d72 */
[----:B------:R-:W-:-:S13]  /*11bc0*/  ISETP.LT.OR P4, PT, R32, 0x11, !P0 ;  /* 0x000000112000780c */ /* 0x000fda0004781670 */
[----:B------:R0:W-:Y:S02]  /*11bd0*/  LDGSTS.E.BYPASS.LTC128B.128 [R4+0x9c00], desc[UR50][R2.64+0x180], !P4 ;  /* 0x09c0018002047fae */ /* 0x0001e4000e101d72 */
[----:B0-----:R-:W-:-:S07]  /*11be0*/  IMAD.MOV.U32 R3, RZ, RZ, R14 ;  /* 0x000000ffff037224 */ /* 0x001fce00078e000e */
[----:B------:R-:W-:Y:S05]  /*11bf0*/  WARPSYNC.COLLECTIVE R15, `(.L_x_559) ;  /* 0x000000000f087348 */ /* 0x000fea0003c00000 */
[----:B------:R0:W1:Y:S02]  /*11c00*/  SHFL.IDX P6, R14, R13, R12, R11 ;  /* 0x0000000c0d0e7389 */ /* 0x00006400000c000b */
[----:B01----:R-:W-:Y:S01]  /*11c10*/  ENDCOLLECTIVE ;  /* 0x000000000000791b */ /* 0x003fe20003800000 */
.L_x_559:
[----:B------:R-:W-:Y:S02]  /*11c20*/  IMAD.MOV.U32 R13, RZ, RZ, R6 ;  /* 0x000000ffff0d7224 */ /* 0x000fe400078e0006 */
[----:B------:R-:W-:Y:S01]  /*11c30*/  IMAD.MOV.U32 R12, RZ, RZ, 0x3 ;  /* 0x00000003ff0c7424 */ /* 0x000fe200078e00ff */
[----:B------:R-:W-:-:S13]  /*11c40*/  IADD3 R2, P4, R14, R0, RZ ;  /* 0x000000000e027210 */ /* 0x000fda0007f9e0ff */
[----:B------:R-:W-:Y:S05]  /*11c50*/  WARPSYNC.COLLECTIVE R15, `(.L_x_560) ;  /* 0x000000000f087348 */ /* 0x000fea0003c00000 */
[----:B------:R0:W1:Y:S02]  /*11c60*/  SHFL.IDX P6, R14, R13, R12, R11 ;  /* 0x0000000c0d0e7389 */ /* 0x00006400000c000b */
[----:B01----:R-:W-:Y:S01]  /*11c70*/  ENDCOLLECTIVE ;  /* 0x000000000000791b */ /* 0x003fe20003800000 */
.L_x_560:
        /* <DEDUP_REMOVED lines=17> */
.L_x_561:
[----:B------:R-:W-:Y:S02]  /*11d90*/  IMAD.MOV.U32 R13, RZ, RZ, R6 ;  /* 0x000000ffff0d7224 */ /* 0x000fe400078e0006 */
[----:B------:R-:W-:Y:S01]  /*11da0*/  IMAD.MOV.U32 R12, RZ, RZ, 0x4 ;  /* 0x00000004ff0c7424 */ /* 0x000fe200078e00ff */
[----:B------:R-:W-:-:S13]  /*11db0*/  IADD3 R2, P4, R14, R0, RZ ;  /* 0x000000000e027210 */ /* 0x000fda0007f9e0ff */
[----:B------:R-:W-:Y:S05]  /*11dc0*/  WARPSYNC.COLLECTIVE R15, `(.L_x_562) ;  /* 0x000000000f087348 */ /* 0x000fea0003c00000 */
[----:B------:R0:W1:Y:S02]  /*11dd0*/  SHFL.IDX P6, R14, R13, R12, R11 ;  /* 0x0000000c0d0e7389 */ /* 0x00006400000c000b */
[----:B01----:R-:W-:Y:S01]  /*11de0*/  ENDCOLLECTIVE ;  /* 0x000000000000791b */ /* 0x003fe20003800000 */
.L_x_562:
        /* <DEDUP_REMOVED lines=17> */
.L_x_563:
[----:B------:R-:W-:Y:S02]  /*11f00*/  IMAD.MOV.U32 R13, RZ, RZ, R6 ;  /* 0x000000ffff0d7224 */ /* 0x000fe400078e0006 */
[----:B------:R-:W-:Y:S01]  /*11f10*/  IMAD.MOV.U32 R12, RZ, RZ, 0x5 ;  /* 0x00000005ff0c7424 */ /* 0x000fe200078e00ff */
[----:B------:R-:W-:-:S13]  /*11f20*/  IADD3 R2, P4, R14, R0, RZ ;  /* 0x000000000e027210 */ /* 0x000fda0007f9e0ff */
[----:B------:R-:W-:Y:S05]  /*11f30*/  WARPSYNC.COLLECTIVE R15, `(.L_x_564) ;  /* 0x000000000f087348 */ /* 0x000fea0003c00000 */
[----:B------:R0:W1:Y:S02]  /*11f40*/  SHFL.IDX P6, R14, R13, R12, R11 ;  /* 0x0000000c0d0e7389 */ /* 0x00006400000c000b */
[----:B01----:R-:W-:Y:S01]  /*11f50*/  ENDCOLLECTIVE ;  /* 0x000000000000791b */ /* 0x003fe20003800000 */
.L_x_564:
        /* <DEDUP_REMOVED lines=12> */
.L_x_565:
        /* <DEDUP_REMOVED lines=9> */
.L_x_477:
[----:B0-----:R0:W1:Y:S02]  /*120b0*/  SYNCS.PHASECHK.TRANS64.TRYWAIT P0, [R10+URZ+0x22840], R20 ;  /* 0x022840140a0075a7 */ /* 0x001064000800017f */
[----:B-1----:R-:W-:Y:S05]  /*120c0*/  @!P0 NANOSLEEP.SYNCS 0x989680 ;  /* 0x009896800000895d */ /* 0x002fea0003900000 */
[----:B------:R-:W1:Y:S02]  /*120d0*/  @!P0 SYNCS.PHASECHK.TRANS64 P0, [R10+URZ+0x22840], R20 ;  /* 0x022840140a0085a7 */ /* 0x000e64000800007f */
[----:B-1----:R-:W-:Y:S05]  /*120e0*/  @!P0 BRA `(.L_x_477) ;  /* 0xfffffffc00f08947 */ /* 0x002fea000383ffff */
[----:B------:R-:W-:Y:S05]  /*120f0*/  BRA `(.L_x_567) ;  /* 0xffffffc400307947 */ /* 0x000fea000383ffff */
.L_x_478:
[----:B------:R-:W-:Y:S01]  /*12100*/  BSSY B1, `(.L_x_568) ;  /* 0x0000008000017945 */ /* 0x000fe20003800000 */
[----:B------:R-:W-:Y:S02]  /*12110*/  IMAD.MOV.U32 R13, RZ, RZ, R8 ;  /* 0x000000ffff0d7224 */ /* 0x000fe400078e0008 */
[----:B------:R-:W-:Y:S02]  /*12120*/  IMAD.MOV.U32 R12, RZ, RZ, RZ ;  /* 0x000000ffff0c7224 */ /* 0x000fe400078e00ff */
[----:B------:R-:W-:Y:S02]  /*12130*/  IMAD.MOV.U32 R11, RZ, RZ, 0x181f ;  /* 0x0000181fff0b7424 */ /* 0x000fe400078e00ff */
[----:B------:R-:W-:-:S07]  /*12140*/  IMAD.MOV.U32 R15, RZ, RZ, -0x1 ;  /* 0xffffffffff0f7424 */ /* 0x000fce00078e00ff */
[----:B0-----:R-:W-:Y:S05]  /*12150*/  WARPSYNC.COLLECTIVE R15, `(.L_x_569) ;  /* 0x000000000f087348 */ /* 0x001fea0003c00000 */
[----:B------:R1:W2:Y:S02]  /*12160*/  SHFL.IDX P6, R14, R13, R12, R11 ;  /* 0x0000000c0d0e7389 */ /* 0x0002a400000c000b */
[----:B012---:R-:W-:Y:S01]  /*12170*/  ENDCOLLECTIVE ;  /* 0x000000000000791b */ /* 0x007fe20003800000 */
.L_x_569:
[----:B------:R-:W-:Y:S05]  /*12180*/  BSYNC B1 ;  /* 0x0000000000017941 */ /* 0x000fea0003800000 */
.L_x_568:
[----:B------:R-:W-:Y:S02]  /*12190*/  IMAD.MOV.U32 R13, RZ, RZ, R6 ;  /* 0x000000ffff0d7224 */ /* 0x000fe400078e0006 */
        /* <DEDUP_REMOVED lines=8> */
.L_x_570:
[----:B------:R-:W-:Y:S02]  /*12220*/  IMAD.MOV.U32 R13, RZ, RZ, R8 ;  /* 0x000000ffff0d7224 */ /* 0x000fe400078e0008 */
[----:B------:R-:W-:Y:S02]  /*12230*/  IMAD.MOV.U32 R12, RZ, RZ, 0x1 ;  /* 0x00000001ff0c7424 */ /* 0x000fe400078e00ff */
[----:B------:R-:W-:-:S07]  /*12240*/  IMAD.MOV.U32 R2, RZ, RZ, R14 ;  /* 0x000000ffff027224 */ /* 0x000fce00078e000e */
[----:B------:R-:W-:Y:S05]  /*12250*/  WARPSYNC.COLLECTIVE R15, `(.L_x_571) ;  /* 0x000000000f087348 */ /* 0x000fea0003c00000 */
[----:B------:R0:W1:Y:S02]  /*12260*/  SHFL.IDX P6, R14, R13, R12, R11 ;  /* 0x0000000c0d0e7389 */ /* 0x00006400000c000b */
[----:B01----:R-:W-:Y:S01]  /*12270*/  ENDCOLLECTIVE ;  /* 0x000000000000791b */ /* 0x003fe20003800000 */
.L_x_571:
[----:B------:R-:W-:-:S05]  /*12280*/  IADD3 R2, P0, R2, R0, RZ ;  /* 0x0000000002027210 */ /* 0x000fca0007f1e0ff */
        /* <DEDUP_REMOVED lines=10> */
.L_x_572:
[----:B------:R-:W-:Y:S02]  /*12330*/  IMAD.MOV.U32 R13, RZ, RZ, R8 ;  /* 0x000000ffff0d7224 */ /* 0x000fe400078e0008 */
[----:B------:R-:W-:Y:S02]  /*12340*/  IMAD.MOV.U32 R12, RZ, RZ, 0x2 ;  /* 0x00000002ff0c7424 */ /* 0x000fe400078e00ff */
[----:B------:R-:W-:-:S07]  /*12350*/  IMAD.MOV.U32 R2, RZ, RZ, R14 ;  /* 0x000000ffff027224 */ /* 0x000fce00078e000e */
[----:B------:R-:W-:Y:S05]  /*12360*/  WARPSYNC.COLLECTIVE R15, `(.L_x_573) ;  /* 0x000000000f087348 */ /* 0x000fea0003c00000 */
[----:B------:R0:W1:Y:S02]  /*12370*/  SHFL.IDX P6, R14, R13, R12, R11 ;  /* 0x0000000c0d0e7389 */ /* 0x00006400000c000b */
[----:B01----:R-:W-:Y:S01]  /*12380*/  ENDCOLLECTIVE ;  /* 0x000000000000791b */ /* 0x003fe20003800000 */
.L_x_573:
        /* <DEDUP_REMOVED lines=11> */
.L_x_574:
[----:B------:R-:W-:Y:S02]  /*12440*/  IMAD.MOV.U32 R13, RZ, RZ, R8 ;  /* 0x000000ffff0d7224 */ /* 0x000fe400078e0008 */
[----:B------:R-:W-:Y:S02]  /*12450*/  IMAD.MOV.U32 R12, RZ, RZ, 0x3 ;  /* 0x00000003ff0c7424 */ /* 0x000fe400078e00ff */
[----:B------:R-:W-:-:S07]  /*12460*/  IMAD.MOV.U32 R2, RZ, RZ, R14 ;  /* 0x000000ffff027224 */ /* 0x000fce00078e000e */
[----:B------:R-:W-:Y:S05]  /*12470*/  WARPSYNC.COLLECTIVE R15, `(.L_x_575) ;  /* 0x000000000f087348 */ /* 0x000fea0003c00000 */
[----:B------:R0:W1:Y:S02]  /*12480*/  SHFL.IDX P6, R14, R13, R12, R11 ;  /* 0x0000000c0d0e7389 */ /* 0x00006400000c000b */
[----:B01----:R-:W-:Y:S01]  /*12490*/  ENDCOLLECTIVE ;  /* 0x000000000000791b */ /* 0x003fe20003800000 */
.L_x_575:
        /* <DEDUP_REMOVED lines=11> */
.L_x_576:
[----:B------:R-:W-:Y:S02]  /*12550*/  IMAD.MOV.U32 R13, RZ, RZ, R8 ;  /* 0x000000ffff0d7224 */ /* 0x000fe400078e0008 */
[----:B------:R-:W-:Y:S02]  /*12560*/  IMAD.MOV.U32 R12, RZ, RZ, 0x4 ;  /* 0x00000004ff0c7424 */ /* 0x000fe400078e00ff */
[----:B------:R-:W-:-:S07]  /*12570*/  IMAD.MOV.U32 R2, RZ, RZ, R14 ;  /* 0x000000ffff027224 */ /* 0x000fce00078e000e */
[----:B------:R-:W-:Y:S05]  /*12580*/  WARPSYNC.COLLECTIVE R15, `(.L_x_577) ;  /* 0x000000000f087348 */ /* 0x000fea0003c00000 */
[----:B------:R0:W1:Y:S02]  /*12590*/  SHFL.IDX P6, R14, R13, R12, R11 ;  /* 0x0000000c0d0e7389 */ /* 0x00006400000c000b */
[----:B01----:R-:W-:Y:S01]  /*125a0*/  ENDCOLLECTIVE ;  /* 0x000000000000791b */ /* 0x003fe20003800000 */
.L_x_577:
        /* <DEDUP_REMOVED lines=11> */
.L_x_578:
[----:B------:R-:W-:Y:S02]  /*12660*/  IMAD.MOV.U32 R13, RZ, RZ, R8 ;  /* 0x000000ffff0d7224 */ /* 0x000fe400078e0008 */
[----:B------:R-:W-:Y:S02]  /*12670*/  IMAD.MOV.U32 R12, RZ, RZ, 0x5 ;  /* 0x00000005ff0c7424 */ /* 0x000fe400078e00ff */
[----:B------:R-:W-:-:S07]  /*12680*/  IMAD.MOV.U32 R2, RZ, RZ, R14 ;  /* 0x000000ffff027224 */ /* 0x000fce00078e000e */
[----:B------:R-:W-:Y:S05]  /*12690*/  WARPSYNC.COLLECTIVE R15, `(.L_x_579) ;  /* 0x000000000f087348 */ /* 0x000fea0003c00000 */
[----:B------:R0:W1:Y:S02]  /*126a0*/  SHFL.IDX P6, R14, R13, R12, R11 ;  /* 0x0000000c0d0e7389 */ /* 0x00006400000c000b */
[----:B01----:R-:W-:Y:S01]  /*126b0*/  ENDCOLLECTIVE ;  /* 0x000000000000791b */ /* 0x003fe20003800000 */
.L_x_579:
[----:B------:R-:W-:-:S05]  /*126c0*/  IADD3 R2, P0, R2, R0, RZ ;  /* 0x0000000002027210 */ /* 0x000fca0007f1e0ff */
        /* <DEDUP_REMOVED lines=10> */
.L_x_580:
[----:B------:R-:W-:Y:S05]  /*12770*/  BRA `(.L_x_581) ;  /* 0xffffffc000587947 */ /* 0x000fea000383ffff */
.L_x_483:
[----:B--2---:R2:W3:Y:S02]  /*12780*/  SYNCS.PHASECHK.TRANS64.TRYWAIT P0, [R10+URZ+0x22860], R20 ;  /* 0x022860140a0075a7 */ /* 0x0044e4000800017f */
[----:B---3--:R-:W-:Y:S05]  /*12790*/  @!P0 NANOSLEEP.SYNCS 0x989680 ;  /* 0x009896800000895d */ /* 0x008fea0003900000 */
[----:B------:R-:W3:Y:S02]  /*127a0*/  @!P0 SYNCS.PHASECHK.TRANS64 P0, [R10+URZ+0x22860], R20 ;  /* 0x022860140a0085a7 */ /* 0x000ee4000800007f */
[----:B---3--:R-:W-:Y:S05]  /*127b0*/  @!P0 BRA `(.L_x_483) ;  /* 0xfffffffc00f08947 */ /* 0x008fea000383ffff */
[----:B------:R-:W-:Y:S05]  /*127c0*/  BRA `(.L_x_582) ;  /* 0xffffffc000a87947 */ /* 0x000fea000383ffff */
.L_x_484:
[----:B------:R-:W-:Y:S01]  /*127d0*/  BSSY B1, `(.L_x_583) ;  /* 0x0000008000017945 */ /* 0x000fe20003800000 */
[----:B------:R-:W-:Y:S02]  /*127e0*/  IMAD.MOV.U32 R13, RZ, RZ, R25 ;  /* 0x000000ffff0d7224 */ /* 0x000fe400078e0019 */
[----:B------:R-:W-:Y:S02]  /*127f0*/  IMAD.MOV.U32 R12, RZ, RZ, RZ ;  /* 0x000000ffff0c7224 */ /* 0x000fe400078e00ff */
[----:B------:R-:W-:Y:S02]  /*12800*/  IMAD.MOV.U32 R11, RZ, RZ, 0x181f ;  /* 0x0000181fff0b7424 */ /* 0x000fe400078e00ff */
[----:B------:R-:W-:-:S07]  /*12810*/  IMAD.MOV.U32 R15, RZ, RZ, -0x1 ;  /* 0xffffffffff0f7424 */ /* 0x000fce00078e00ff */
[----:B-1----:R-:W-:Y:S05]  /*12820*/  WARPSYNC.COLLECTIVE R15, `(.L_x_584) ;  /* 0x000000000f087348 */ /* 0x002fea0003c00000 */
[----:B------:R0:W2:Y:S02]  /*12830*/  SHFL.IDX P6, R14, R13, R12, R11 ;  /* 0x0000000c0d0e7389 */ /* 0x0000a400000c000b */
[----:B012---:R-:W-:Y:S01]  /*12840*/  ENDCOLLECTIVE ;  /* 0x000000000000791b */ /* 0x007fe20003800000 */
.L_x_584:
[----:B------:R-:W-:Y:S05]  /*12850*/  BSYNC B1 ;  /* 0x0000000000017941 */ /* 0x000fea0003800000 */
.L_x_583:
        /* <DEDUP_REMOVED lines=9> */
.L_x_585:
[----:B------:R-:W-:Y:S02]  /*128f0*/  IMAD.MOV.U32 R13, RZ, RZ, R25 ;  /* 0x000000ffff0d7224 */ /* 0x000fe400078e0019 */
[----:B------:R-:W-:Y:S01]  /*12900*/  IMAD.MOV.U32 R12, RZ, RZ, 0x1 ;  /* 0x00000001ff0c7424 */ /* 0x000fe200078e00ff */
[----:B------:R-:W-:-:S13]  /*12910*/  IADD3 R2, P0, R14, R0, RZ ;  /* 0x000000000e027210 */ /* 0x000fda0007f1e0ff */
[----:B------:R-:W-:Y:S05]  /*12920*/  WARPSYNC.COLLECTIVE R15, `(.L_x_586) ;  /* 0x000000000f087348 */ /* 0x000fea0003c00000 */
[----:B------:R0:W1:Y:S02]  /*12930*/  SHFL.IDX P6, R14, R13, R12, R11 ;  /* 0x0000000c0d0e7389 */ /* 0x00006400000c000b */
[----:B01----:R-:W-:Y:S01]  /*12940*/  ENDCOLLECTIVE ;  /* 0x000000000000791b */ /* 0x003fe20003800000 */
.L_x_586:
        /* <DEDUP_REMOVED lines=13> */
.L_x_587:
[----:B------:R-:W-:Y:S02]  /*12a20*/  IMAD.MOV.U32 R13, RZ, RZ, R25 ;  /* 0x000000ffff0d7224 */ /* 0x000fe400078e0019 */
[----:B------:R-:W-:Y:S01]  /*12a30*/  IMAD.MOV.U32 R12, RZ, RZ, 0x2 ;  /* 0x00000002ff0c7424 */ /* 0x000fe200078e00ff */
[----:B------:R-:W-:-:S13]  /*12a40*/  IADD3 R2, P0, R14, R0, RZ ;  /* 0x000000000e027210 */ /* 0x000fda0007f1e0ff */
[----:B------:R-:W-:Y:S05]  /*12a50*/  WARPSYNC.COLLECTIVE R15, `(.L_x_588) ;  /* 0x000000000f087348 */ /* 0x000fea0003c00000 */
[----:B------:R0:W1:Y:S02]  /*12a60*/  SHFL.IDX P6, R14, R13, R12, R11 ;  /* 0x0000000c0d0e7389 */ /* 0x00006400000c000b */
[----:B01----:R-:W-:Y:S01]  /*12a70*/  ENDCOLLECTIVE ;  /* 0x000000000000791b */ /* 0x003fe20003800000 */
.L_x_588:
        /* <DEDUP_REMOVED lines=13> */
.L_x_589:
[----:B------:R-:W-:Y:S02]  /*12b50*/  IMAD.MOV.U32 R13, RZ, RZ, R25 ;  /* 0x000000ffff0d7224 */ /* 0x000fe400078e0019 */
[----:B------:R-:W-:Y:S02]  /*12b60*/  IMAD.MOV.U32 R12, RZ, RZ, 0x3 ;  /* 0x00000003ff0c7424 */ /* 0x000fe400078e00ff */
[----:B------:R-:W-:-:S07]  /*12b70*/  IMAD.MOV.U32 R8, RZ, RZ, R14 ;  /* 0x000000ffff087224 */ /* 0x000fce00078e000e */
[----:B------:R-:W-:Y:S05]  /*12b80*/  WARPSYNC.COLLECTIVE R15, `(.L_x_590) ;  /* 0x000000000f087348 */ /* 0x000fea0003c00000 */
[----:B------:R0:W1:Y:S02]  /*12b90*/  SHFL.IDX P6, R14, R13, R12, R11 ;  /* 0x0000000c0d0e7389 */ /* 0x00006400000c000b */
[----:B01----:R-:W-:Y:S01]  /*12ba0*/  ENDCOLLECTIVE ;  /* 0x000000000000791b */ /* 0x003fe20003800000 */
.L_x_590:
        /* <DEDUP_REMOVED lines=14> */
.L_x_591:
[----:B------:R-:W-:Y:S02]  /*12c90*/  IMAD.MOV.U32 R13, RZ, RZ, R25 ;  /* 0x000000ffff0d7224 */ /* 0x000fe400078e0019 */
[----:B------:R-:W-:Y:S01]  /*12ca0*/  IMAD.MOV.U32 R12, RZ, RZ, 0x4 ;  /* 0x00000004ff0c7424 */ /* 0x000fe200078e00ff */
[----:B------:R-:W-:-:S13]  /*12cb0*/  IADD3 R2, P0, R14, R0, RZ ;  /* 0x000000000e027210 */ /* 0x000fda0007f1e0ff */
[----:B------:R-:W-:Y:S05]  /*12cc0*/  WARPSYNC.COLLECTIVE R15, `(.L_x_592) ;  /* 0x000000000f087348 */ /* 0x000fea0003c00000 */
[----:B------:R0:W1:Y:S02]  /*12cd0*/  SHFL.IDX P6, R14, R13, R12, R11 ;  /* 0x0000000c0d0e7389 */ /* 0x00006400000c000b */
[----:B01----:R-:W-:Y:S01]  /*12ce0*/  ENDCOLLECTIVE ;  /* 0x000000000000791b */ /* 0x003fe20003800000 */
.L_x_592:
[----:B------:R-:W-:-:S05]  /*12cf0*/  IMAD.X R3, RZ, RZ, R5, P0 ;  /* 0x000000ffff037224 */ /* 0x000fca00000e0605 */
[----:B------:R-:W-:Y:S01]  /*12d00*/  @!PT LDS RZ, [RZ] ;  /* 0x00000000fffff984 */ /* 0x000fe20000000800 */
[----:B------:R-:W-:Y:S01]  /*12d10*/  @!PT LDS RZ, [RZ] ;  /* 0x00000000fffff984 */ /* 0x000fe20000000800 */
[----:B------:R-:W-:Y:S01]  /*12d20*/  @!PT LDS RZ, [RZ] ;  /* 0x00000000fffff984 */ /* 0x000fe20000000800 */
[----:B------:R-:W-:Y:S04]  /*12d30*/  LDGSTS.E.BYPASS.LTC128B.128 [R20+0x1c00], desc[UR50][R2.64], !P5 ;  /* 0x01c0000002147fae */ /* 0x000fe8000e901d72 */
[----:B------:R-:W-:Y:S01]  /*12d40*/  LDGSTS.E.BYPASS.LTC128B.128 [R20+0x4c00], desc[UR50][R2.64+0x80], !P4 ;  /* 0x04c0008002147fae */ /* 0x000fe2000e101d72 */
[----:B------:R-:W-:-:S03]  /*12d50*/  IMAD.MOV.U32 R13, RZ, RZ, R17 ;  /* 0x000000ffff0d7224 */ /* 0x000fc600078e0011 */
[----:B------:R-:W-:Y:S04]  /*12d60*/  LDGSTS.E.BYPASS.LTC128B.128 [R20+0x7c00], desc[UR50][R2.64+0x100], !P3 ;  /* 0x07c0010002147fae */ /* 0x000fe8000d901d72 */
[----:B------:R0:W-:Y:S02]  /*12d70*/  LDGSTS.E.BYPASS.LTC128B.128 [R20+0xac00], desc[UR50][R2.64+0x180], !P1 ;  /* 0x0ac0018002147fae */ /* 0x0001e4000c901d72 */
[----:B0-----:R-:W-:-:S07]  /*12d80*/  IMAD.MOV.U32 R3, RZ, RZ, R14 ;  /* 0x000000ffff037224 */ /* 0x001fce00078e000e */
[----:B------:R-:W-:Y:S05]  /*12d90*/  WARPSYNC.COLLECTIVE R15, `(.L_x_593) ;  /* 0x000000000f087348 */ /* 0x000fea0003c00000 */
[----:B------:R0:W1:Y:S02]  /*12da0*/  SHFL.IDX P6, R14, R13, R12, R11 ;  /* 0x0000000c0d0e7389 */ /* 0x00006400000c000b */
[----:B01----:R-:W-:Y:S01]  /*12db0*/  ENDCOLLECTIVE ;  /* 0x000000000000791b */ /* 0x003fe20003800000 */
.L_x_593:
[----:B------:R-:W-:Y:S02]  /*12dc0*/  IMAD.MOV.U32 R13, RZ, RZ, R25 ;  /* 0x000000ffff0d7224 */ /* 0x000fe400078e0019 */
[----:B------:R-:W-:Y:S01]  /*12dd0*/  IMAD.MOV.U32 R12, RZ, RZ, 0x5 ;  /* 0x00000005ff0c7424 */ /* 0x000fe200078e00ff */
[----:B------:R-:W-:-:S13]  /*12de0*/  IADD3 R2, P0, R14, R0, RZ ;  /* 0x000000000e027210 */ /* 0x000fda0007f1e0ff */
[----:B------:R-:W-:Y:S05]  /*12df0*/  WARPSYNC.COLLECTIVE R15, `(.L_x_594) ;  /* 0x000000000f087348 */ /* 0x000fea0003c00000 */
[----:B------:R0:W1:Y:S02]  /*12e00*/  SHFL.IDX P6, R14, R13, R12, R11 ;  /* 0x0000000c0d0e7389 */ /* 0x00006400000c000b */
[----:B01----:R-:W-:Y:S01]  /*12e10*/  ENDCOLLECTIVE ;  /* 0x000000000000791b */ /* 0x003fe20003800000 */
.L_x_594:
        /* <DEDUP_REMOVED lines=13> */
.L_x_595:
[----:B------:R-:W-:Y:S05]  /*12ef0*/  BRA `(.L_x_596) ;  /* 0xffffffbc00e87947 */ /* 0x000fea000383ffff */
.L_x_492:
[----:B------:R-:W-:Y:S01]  /*12f00*/  BSSY B0, `(.L_x_597) ;  /* 0x0000008000007945 */ /* 0x000fe20003800000 */
[----:B------:R-:W-:Y:S02]  /*12f10*/  IMAD.MOV.U32 R13, RZ, RZ, R16 ;  /* 0x000000ffff0d7224 */ /* 0x000fe400078e0010 */
[----:B------:R-:W-:Y:S02]  /*12f20*/  IMAD.MOV.U32 R12, RZ, RZ, RZ ;  /* 0x000000ffff0c7224 */ /* 0x000fe400078e00ff */
[----:B------:R-:W-:Y:S02]  /*12f30*/  IMAD.MOV.U32 R11, RZ, RZ, 0x1f ;  /* 0x0000001fff0b7424 */ /* 0x000fe400078e00ff */
[----:B------:R-:W-:-:S07]  /*12f40*/  IMAD.MOV.U32 R15, RZ, RZ, -0x1 ;  /* 0xffffffffff0f7424 */ /* 0x000fce00078e00ff */
[----:B01----:R-:W-:Y:S05]  /*12f50*/  WARPSYNC.COLLECTIVE R15, `(.L_x_598) ;  /* 0x000000000f087348 */ /* 0x003fea0003c00000 */
[----:B------:R2:W3:Y:S02]  /*12f60*/  SHFL.IDX P6, R14, R13, R12, R11 ;  /* 0x0000000c0d0e7389 */ /* 0x0004e400000c000b */
[----:B0123--:R-:W-:Y:S01]  /*12f70*/  ENDCOLLECTIVE ;  /* 0x000000000000791b */ /* 0x00ffe20003800000 */
.L_x_598:
[----:B------:R-:W-:Y:S05]  /*12f80*/  BSYNC B0 ;  /* 0x0000000000007941 */ /* 0x000fea0003800000 */
.L_x_597:
[----:B------:R-:W-:Y:S02]  /*12f90*/  IMAD.MOV.U32 R13, RZ, RZ, R16 ;  /* 0x000000ffff0d7224 */ /* 0x000fe400078e0010 */
[----:B------:R-:W-:Y:S02]  /*12fa0*/  IMAD.MOV.U32 R12, RZ, RZ, 0x1 ;  /* 0x00000001ff0c7424 */ /* 0x000fe400078e00ff */
[----:B------:R-:W-:Y:S02]  /*12fb0*/  IMAD.MOV.U32 R11, RZ, RZ, 0x1f ;  /* 0x0000001fff0b7424 */ /* 0x000fe400078e00ff */
[----:B------:R-:W-:Y:S02]  /*12fc0*/  IMAD.MOV.U32 R15, RZ, RZ, -0x1 ;  /* 0xffffffffff0f7424 */ /* 0x000fe400078e00ff */
[----:B------:R-:W-:Y:S02]  /*12fd0*/  IMAD.IADD R7, R19, 0x1, R9 ;  /* 0x0000000113077824 */ /* 0x000fe400078e0209 */
[----:B------:R-:W-:-:S07]  /*12fe0*/  IMAD.MOV.U32 R0, RZ, RZ, R14 ;  /* 0x000000ffff007224 */ /* 0x000fce00078e000e */
[----:B------:R-:W-:Y:S05]  /*12ff0*/  WARPSYNC.COLLECTIVE R15, `(.L_x_599) ;  /* 0x000000000f087348 */ /* 0x000fea0003c00000 */
[----:B------:R0:W1:Y:S02]  /*13000*/  SHFL.IDX P6, R14, R13, R12, R11 ;  /* 0x0000000c0d0e7389 */ /* 0x00006400000c000b */
[----:B01----:R-:W-:Y:S01]  /*13010*/  ENDCOLLECTIVE ;  /* 0x000000000000791b */ /* 0x003fe20003800000 */
.L_x_599:
[----:B------:R-:W-:Y:S02]  /*13020*/  ULDC UR4, c[0x0][0xc3c] ;  /* 0x00030f0000047ab9 */ /* 0x000fe40000000800 */
[----:B------:R-:W-:-:S13]  /*13030*/  ISETP.GE.OR P1, PT, R7, UR4, !P0 ;  /* 0x0000000407007c0c */ /* 0x000fda000c726670 */
[----:B------:R-:W0:Y:S08]  /*13040*/  @!P1 LDC.64 R2, c[0x0][0xc80] ;  /* 0x00032000ff029b82 */ /* 0x000e300000000a00 */
[----:B------:R-:W1:Y:S01]  /*13050*/  @!P1 LDC.64 R4, c[0x0][0xc78] ;  /* 0x00031e00ff049b82 */ /* 0x000e620000000a00 */
[----:B------:R-:W-:Y:S02]  /*13060*/  IMAD.MOV.U32 R11, RZ, RZ, RZ ;  /* 0x000000ffff0b7224 */ /* 0x000fe400078e00ff */
[----:B------:R-:W-:-:S02]  /*13070*/  IMAD.MOV.U32 R8, RZ, RZ, R14 ;  /* 0x000000ffff087224 */ /* 0x000fc400078e000e */
[----:B0-----:R-:W-:-:S05]  /*13080*/  @!P1 IMAD.WIDE R2, R7, 0x4, R2 ;  /* 0x0000000407029825 */ /* 0x001fca00078e0202 */
[----:B------:R1:W2:Y:S02]  /*13090*/  @!P1 LDG.E R6, desc[UR50][R2.64] ;  /* 0x0000003202069981 */ /* 0x0002a4000c1e1900 */
[----:B-1----:R-:W-:-:S05]  /*130a0*/  @!P1 IMAD.WIDE R2, R7, 0x4, R4 ;  /* 0x0000000407029825 */ /* 0x002fca00078e0204 */
[----:B------:R-:W3:Y:S01]  /*130b0*/  @!P1 LDG.E R5, desc[UR50][R2.64] ;  /* 0x0000003202059981 */ /* 0x000ee2000c1e1900 */
[----:B------:R-:W-:Y:S01]  /*130c0*/  IMAD.MOV.U32 R7, RZ, RZ, RZ ;  /* 0x000000ffff077224 */ /* 0x000fe200078e00ff */
[C---:B------:R-:W-:Y:S01]  /*130d0*/  ISETP.GE.U32.AND P2, PT, R9.reuse, 0x2, PT ;  /* 0x000000020900780c */ /* 0x040fe20003f46070 */
[----:B------:R-:W-:Y:S01]  /*130e0*/  IMAD.MOV.U32 R4, RZ, RZ, RZ ;  /* 0x000000ffff047224 */ /* 0x000fe200078e00ff */
[C---:B------:R-:W-:Y:S02]  /*130f0*/  ISETP.GE.U32.AND P3, PT, R9.reuse, 0x4, PT ;  /* 0x000000040900780c */ /* 0x040fe40003f66070 */
[C---:B------:R-:W-:Y:S02]  /*13100*/  ISETP.GE.U32.AND P4, PT, R9.reuse, 0x8, PT ;  /* 0x000000080900780c */ /* 0x040fe40003f86070 */
[----:B------:R-:W-:Y:S01]  /*13110*/  ISETP.GE.U32.AND P5, PT, R9, 0x10, PT ;  /* 0x000000100900780c */ /* 0x000fe20003fa6070 */
[----:B--2---:R-:W-:Y:S02]  /*13120*/  @!P1 IMAD.MOV.U32 R7, RZ, RZ, R6 ;  /* 0x000000ffff079224 */ /* 0x004fe400078e0006 */
[----:B------:R-:W-:-:S02]  /*13130*/  IMAD.MOV.U32 R6, RZ, RZ, RZ ;  /* 0x000000ffff067224 */ /* 0x000fc400078e00ff */
[----:B---3--:R-:W-:Y:S01]  /*13140*/  @!P1 IMAD.MOV.U32 R4, RZ, RZ, R5 ;  /* 0x000000ffff049224 */ /* 0x008fe200078e0005 */
[----:B------:R-:W-:-:S03]  /*13150*/  ISETP.NE.AND P1, PT, R9, RZ, PT ;  /* 0x000000ff0900720c */ /* 0x000fc60003f25270 */
[----:B------:R-:W-:-:S10]  /*13160*/  IMAD R13, R4, R7, RZ ;  /* 0x00000007040d7224 */ /* 0x000fd400078e02ff */
[----:B------:R-:W-:Y:S05]  /*13170*/  WARPSYNC.COLLECTIVE R15, `(.L_x_600) ;  /* 0x000000000f087348 */ /* 0x000fea0003c00000 */
[----:B------:R0:W1:Y:S02]  /*13180*/  SHFL.UP P6, R14, R13, R12, R11 ;  /* 0x0400000c0d0e7389 */ /* 0x00006400000c000b */
[----:B01----:R-:W-:Y:S01]  /*13190*/  ENDCOLLECTIVE ;  /* 0x000000000000791b */ /* 0x003fe20003800000 */
.L_x_600:
[----:B------:R-:W-:Y:S01]  /*131a0*/  IMAD.MOV.U32 R12, RZ, RZ, 0x2 ;  /* 0x00000002ff0c7424 */ /* 0x000fe200078e00ff */
[----:B------:R-:W-:-:S05]  /*131b0*/  SEL R14, R14, RZ, P1 ;  /* 0x000000ff0e0e7207 */ /* 0x000fca0000800000 */
[----:B------:R-:W-:-:S04]  /*131c0*/  IMAD.IADD R5, R13, 0x1, R14 ;  /* 0x000000010d057824 */ /* 0x000fc800078e020e */
[----:B------:R-:W-:-:S07]  /*131d0*/  IMAD.MOV.U32 R13, RZ, RZ, R5 ;  /* 0x000000ffff0d7224 */ /* 0x000fce00078e0005 */
[----:B------:R-:W-:Y:S05]  /*131e0*/  WARPSYNC.COLLECTIVE R15, `(.L_x_601) ;  /* 0x000000000f087348 */ /* 0x000fea0003c00000 */
[----:B------:R0:W1:Y:S02]  /*131f0*/  SHFL.UP P6, R14, R13, R12, R11 ;  /* 0x0400000c0d0e7389 */ /* 0x00006400000c000b */
[----:B01----:R-:W-:Y:S01]  /*13200*/  ENDCOLLECTIVE ;  /* 0x000000000000791b */ /* 0x003fe20003800000 */
.L_x_601:
[----:B------:R-:W-:Y:S01]  /*13210*/  IMAD.MOV.U32 R12, RZ, RZ, 0x4 ;  /* 0x00000004ff0c7424 */ /* 0x000fe200078e00ff */
[----:B------:R-:W-:-:S05]  /*13220*/  SEL R2, R14, RZ, P2 ;  /* 0x000000ff0e027207 */ /* 0x000fca0001000000 */
[----:B------:R-:W-:-:S04]  /*13230*/  IMAD.IADD R2, R5, 0x1, R2 ;  /* 0x0000000105027824 */ /* 0x000fc800078e0202 */
[----:B------:R-:W-:-:S07]  /*13240*/  IMAD.MOV.U32 R13, RZ, RZ, R2 ;  /* 0x000000ffff0d7224 */ /* 0x000fce00078e0002 */
[----:B------:R-:W-:Y:S05]  /*13250*/  WARPSYNC.COLLECTIVE R15, `(.L_x_602) ;  /* 0x000000000f087348 */ /* 0x000fea0003c00000 */
[----:B------:R0:W1:Y:S02]  /*13260*/  SHFL.UP P6, R14, R13, R12, R11 ;  /* 0x0400000c0d0e7389 */ /* 0x00006400000c000b */
[----:B01----:R-:W-:Y:S01]  /*13270*/  ENDCOLLECTIVE ;  /* 0x000000000000791b */ /* 0x003fe20003800000 */
.L_x_602:
[----:B------:R-:W-:Y:S01]  /*13280*/  IMAD.MOV.U32 R12, RZ, RZ, 0x8 ;  /* 0x00000008ff0c7424 */ /* 0x000fe200078e00ff */
[----:B------:R-:W-:-:S05]  /*13290*/  SEL R3, R14, RZ, P3 ;  /* 0x000000ff0e037207 */ /* 0x000fca0001800000 */
[----:B------:R-:W-:-:S04]  /*132a0*/  IMAD.IADD R3, R2, 0x1, R3 ;  /* 0x0000000102037824 */ /* 0x000fc800078e0203 */
[----:B------:R-:W-:-:S07]  /*132b0*/  IMAD.MOV.U32 R13, RZ, RZ, R3 ;  /* 0x000000ffff0d7224 */ /* 0x000fce00078e0003 */
[----:B------:R-:W-:Y:S05]  /*132c0*/  WARPSYNC.COLLECTIVE R15, `(.L_x_603) ;  /* 0x000000000f087348 */ /* 0x000fea0003c00000 */
[----:B------:R0:W1:Y:S02]  /*132d0*/  SHFL.UP P6, R14, R13, R12, R11 ;  /* 0x0400000c0d0e7389 */ /* 0x00006400000c000b */
[----:B01----:R-:W-:Y:S01]  /*132e0*/  ENDCOLLECTIVE ;  /* 0x000000000000791b */ /* 0x003fe20003800000 */
.L_x_603:
[----:B------:R-:W-:Y:S01]  /*132f0*/  IMAD.MOV.U32 R12, RZ, RZ, 0x10 ;  /* 0x00000010ff0c7424 */ /* 0x000fe200078e00ff */
[----:B------:R-:W-:-:S05]  /*13300*/  SEL R14, R14, RZ, P4 ;  /* 0x000000ff0e0e7207 */ /* 0x000fca0002000000 */
[----:B------:R-:W-:-:S04]  /*13310*/  IMAD.IADD R5, R3, 0x1, R14 ;  /* 0x0000000103057824 */ /* 0x000fc800078e020e */
[----:B------:R-:W-:-:S07]  /*13320*/  IMAD.MOV.U32 R13, RZ, RZ, R5 ;  /* 0x000000ffff0d7224 */ /* 0x000fce00078e0005 */
[----:B------:R-:W-:Y:S05]  /*13330*/  WARPSYNC.COLLECTIVE R15, `(.L_x_604) ;  /* 0x000000000f087348 */ /* 0x000fea0003c00000 */
[----:B------:R0:W1:Y:S02]  /*13340*/  SHFL.UP P6, R14, R13, R12, R11 ;  /* 0x0400000c0d0e7389 */ /* 0x00006400000c000b */
[----:B01----:R-:W-:Y:S01]  /*13350*/  ENDCOLLECTIVE ;  /* 0x000000000000791b */ /* 0x003fe20003800000 */
.L_x_604:
[----:B------:R-:W-:Y:S02]  /*13360*/  IMAD.MOV.U32 R12, RZ, RZ, 0x1f ;  /* 0x0000001fff0c7424 */ /* 0x000fe400078e00ff */
[----:B------:R-:W-:Y:S01]  /*13370*/  IMAD.MOV.U32 R11, RZ, RZ, 0x1f ;  /* 0x0000001fff0b7424 */ /* 0x000fe200078e00ff */
[----:B------:R-:W-:-:S05]  /*13380*/  SEL R2, R14, RZ, P5 ;  /* 0x000000ff0e027207 */ /* 0x000fca0002800000 */
[----:B------:R-:W-:-:S04]  /*13390*/  IMAD.IADD R2, R5, 0x1, R2 ;  /* 0x0000000105027824 */ /* 0x000fc800078e0202 */
[----:B------:R-:W-:-:S07]  /*133a0*/  IMAD.MOV.U32 R13, RZ, RZ, R2 ;  /* 0x000000ffff0d7224 */ /* 0x000fce00078e0002 */
[----:B------:R-:W-:Y:S05]  /*133b0*/  WARPSYNC.COLLECTIVE R15, `(.L_x_605) ;  /* 0x000000000f087348 */ /* 0x000fea0003c00000 */
[----:B------:R0:W1:Y:S02]  /*133c0*/  SHFL.IDX P6, R14, R13, R12, R11 ;  /* 0x0000000c0d0e7389 */ /* 0x00006400000c000b */
[----:B01----:R-:W-:Y:S01]  /*133d0*/  ENDCOLLECTIVE ;  /* 0x000000000000791b */ /* 0x003fe20003800000 */
.L_x_605:
[----:B------:R-:W-:Y:S05]  /*133e0*/  BRA `(.L_x_606) ;  /* 0xffffffc000487947 */ /* 0x000fea000383ffff */
.L_x_495:
[----:B------:R-:W-:Y:S01]  /*133f0*/  BSSY B0, `(.L_x_607) ;  /* 0x0000007000007945 */ /* 0x000fe20003800000 */
[----:B------:R-:W-:Y:S02]  /*13400*/  IMAD.MOV.U32 R12, RZ, RZ, 0x1 ;  /* 0x00000001ff0c7424 */ /* 0x000fe400078e00ff */
[----:B------:R-:W-:Y:S02]  /*13410*/  IMAD.MOV.U32 R11, RZ, RZ, RZ ;  /* 0x000000ffff0b7224 */ /* 0x000fe400078e00ff */
[----:B------:R-:W-:-:S07]  /*13420*/  IMAD.MOV.U32 R15, RZ, RZ, -0x1 ;  /* 0xffffffffff0f7424 */ /* 0x000fce00078e00ff */
[----:B01----:R-:W-:Y:S05]  /*13430*/  WARPSYNC.COLLECTIVE R15, `(.L_x_608) ;  /* 0x000000000f087348 */ /* 0x003fea0003c00000 */
[----:B------:R2:W3:Y:S02]  /*13440*/  SHFL.UP P6, R14, R13, R12, R11 ;  /* 0x0400000c0d0e7389 */ /* 0x0004e400000c000b */
[----:B0123--:R-:W-:Y:S01]  /*13450*/  ENDCOLLECTIVE ;  /* 0x000000000000791b */ /* 0x00ffe20003800000 */
.L_x_608:
[----:B------:R-:W-:Y:S05]  /*13460*/  BSYNC B0 ;  /* 0x0000000000007941 */ /* 0x000fea0003800000 */
.L_x_607:
[----:B------:R-:W-:Y:S01]  /*13470*/  SEL R14, R14, RZ, P1 ;  /* 0x000000ff0e0e7207 */ /* 0x000fe20000800000 */
[----:B------:R-:W-:Y:S02]  /*13480*/  IMAD.MOV.U32 R12, RZ, RZ, 0x2 ;  /* 0x00000002ff0c7424 */ /* 0x000fe400078e00ff */
[----:B------:R-:W-:Y:S02]  /*13490*/  IMAD.MOV.U32 R11, RZ, RZ, RZ ;  /* 0x000000ffff0b7224 */ /* 0x000fe400078e00ff */
[----:B------:R-:W-:Y:S02]  /*134a0*/  IMAD.IADD R13, R13, 0x1, R14 ;  /* 0x000000010d0d7824 */ /* 0x000fe400078e020e */
[----:B------:R-:W-:-:S07]  /*134b0*/  IMAD.MOV.U32 R15, RZ, RZ, -0x1 ;  /* 0xffffffffff0f7424 */ /* 0x000fce00078e00ff */
[----:B------:R-:W-:Y:S05]  /*134c0*/  WARPSYNC.COLLECTIVE R15, `(.L_x_609) ;  /* 0x000000000f087348 */ /* 0x000fea0003c00000 */
[----:B------:R0:W1:Y:S02]  /*134d0*/  SHFL.UP P6, R14, R13, R12, R11 ;  /* 0x0400000c0d0e7389 */ /* 0x00006400000c000b */
[----:B01----:R-:W-:Y:S01]  /*134e0*/  ENDCOLLECTIVE ;  /* 0x000000000000791b */ /* 0x003fe20003800000 */
.L_x_609:
[----:B------:R-:W-:Y:S01]  /*134f0*/  IMAD.MOV.U32 R12, RZ, RZ, 0x4 ;  /* 0x00000004ff0c7424 */ /* 0x000fe200078e00ff */
[----:B------:R-:W-:-:S05]  /*13500*/  SEL R2, R14, RZ, P2 ;  /* 0x000000ff0e027207 */ /* 0x000fca0001000000 */
[----:B------:R-:W-:-:S04]  /*13510*/  IMAD.IADD R2, R13, 0x1, R2 ;  /* 0x000000010d027824 */ /* 0x000fc800078e0202 */
[----:B------:R-:W-:-:S07]  /*13520*/  IMAD.MOV.U32 R13, RZ, RZ, R2 ;  /* 0x000000ffff0d7224 */ /* 0x000fce00078e0002 */
[----:B------:R-:W-:Y:S05]  /*13530*/  WARPSYNC.COLLECTIVE R15, `(.L_x_610) ;  /* 0x000000000f087348 */ /* 0x000fea0003c00000 */
[----:B------:R0:W1:Y:S02]  /*13540*/  SHFL.UP P6, R14, R13, R12, R11 ;  /* 0x0400000c0d0e7389 */ /* 0x00006400000c000b */
[----:B01----:R-:W-:Y:S01]  /*13550*/  ENDCOLLECTIVE ;  /* 0x000000000000791b */ /* 0x003fe20003800000 */
.L_x_610:
[----:B------:R-:W-:Y:S01]  /*13560*/  IMAD.MOV.U32 R12, RZ, RZ, 0x8 ;  /* 0x00000008ff0c7424 */ /* 0x000fe200078e00ff */
[----:B------:R-:W-:-:S05]  /*13570*/  SEL R3, R14, RZ, P3 ;  /* 0x000000ff0e037207 */ /* 0x000fca0001800000 */
[----:B------:R-:W-:-:S04]  /*13580*/  IMAD.IADD R3, R2, 0x1, R3 ;  /* 0x0000000102037824 */ /* 0x000fc800078e0203 */
[----:B------:R-:W-:-:S07]  /*13590*/  IMAD.MOV.U32 R13, RZ, RZ, R3 ;  /* 0x000000ffff0d7224 */ /* 0x000fce00078e0003 */
[----:B------:R-:W-:Y:S05]  /*135a0*/  WARPSYNC.COLLECTIVE R15, `(.L_x_611) ;  /* 0x000000000f087348 */ /* 0x000fea0003c00000 */
[----:B------:R0:W1:Y:S02]  /*135b0*/  SHFL.UP P6, R14, R13, R12, R11 ;  /* 0x0400000c0d0e7389 */ /* 0x00006400000c000b */
[----:B01----:R-:W-:Y:S01]  /*135c0*/  ENDCOLLECTIVE ;  /* 0x000000000000791b */ /* 0x003fe20003800000 */
.L_x_611:
[----:B------:R-:W-:Y:S01]  /*135d0*/  IMAD.MOV.U32 R12, RZ, RZ, 0x10 ;  /* 0x00000010ff0c7424 */ /* 0x000fe200078e00ff */
[----:B------:R-:W-:-:S05]  /*135e0*/  SEL R14, R14, RZ, P4 ;  /* 0x000000ff0e0e7207 */ /* 0x000fca0002000000 */
[----:B------:R-:W-:-:S04]  /*135f0*/  IMAD.IADD R5, R3, 0x1, R14 ;  /* 0x0000000103057824 */ /* 0x000fc800078e020e */
[----:B------:R-:W-:-:S07]  /*13600*/  IMAD.MOV.U32 R13, RZ, RZ, R5 ;  /* 0x000000ffff0d7224 */ /* 0x000fce00078e0005 */
[----:B------:R-:W-:Y:S05]  /*13610*/  WARPSYNC.COLLECTIVE R15, `(.L_x_612) ;  /* 0x000000000f087348 */ /* 0x000fea0003c00000 */
[----:B------:R0:W1:Y:S02]  /*13620*/  SHFL.UP P6, R14, R13, R12, R11 ;  /* 0x0400000c0d0e7389 */ /* 0x00006400000c000b */
[----:B01----:R-:W-:Y:S01]  /*13630*/  ENDCOLLECTIVE ;  /* 0x000000000000791b */ /* 0x003fe20003800000 */
.L_x_612:
        /* <DEDUP_REMOVED lines=8> */
.L_x_613:
[----:B------:R-:W-:Y:S05]  /*136c0*/  BRA `(.L_x_614) ;  /* 0xffffffc000347947 */ /* 0x000fea000383ffff */
.L_x_497:
[----:B------:R-:W-:Y:S01]  /*136d0*/  BSSY B0, `(.L_x_615) ;  /* 0x0000006000007945 */ /* 0x000fe20003800000 */
[----:B------:R-:W-:Y:S01]  /*136e0*/  PLOP3.LUT P6, PT, P6, PT, PT, 0x8, 0x0 ;  /* 0x000000000000781c */ /* 0x000fe200037ce170 */
[----:B------:R-:W-:-:S12]  /*136f0*/  IMAD.MOV.U32 R15, RZ, RZ, -0x1 ;  /* 0xffffffffff0f7424 */ /* 0x000fd800078e00ff */
[----:B012---:R-:W-:Y:S05]  /*13700*/  WARPSYNC.COLLECTIVE R15, `(.L_x_616) ;  /* 0x000000000f087348 */ /* 0x007fea0003c00000 */
[----:B------:R-:W-:Y:S01]  /*13710*/  VOTE.ANY R14, PT, P6 ;  /* 0x00000000000e7806 */ /* 0x000fe200030e0100 */
[----:B012---:R-:W-:Y:S06]  /*13720*/  ENDCOLLECTIVE ;  /* 0x000000000000791b */ /* 0x007fec0003800000 */
.L_x_616:
[----:B------:R-:W-:Y:S05]  /*13730*/  BSYNC B0 ;  /* 0x0000000000007941 */ /* 0x000fea0003800000 */
.L_x_615:
[----:B------:R-:W-:Y:S02]  /*13740*/  IMAD.MOV.U32 R3, RZ, RZ, R14 ;  /* 0x000000ffff037224 */ /* 0x000fe400078e000e */
[----:B------:R-:W-:Y:S02]  /*13750*/  IMAD.MOV.U32 R13, RZ, RZ, R7 ;  /* 0x000000ffff0d7224 */ /* 0x000fe400078e0007 */
[----:B------:R-:W0:Y:S01]  /*13760*/  POPC R8, R3 ;  /* 0x0000000300087309 */ /* 0x000e220000000000 */
[----:B------:R-:W-:Y:S02]  /*13770*/  IMAD.MOV.U32 R11, RZ, RZ, 0x1f ;  /* 0x0000001fff0b7424 */ /* 0x000fe400078e00ff */
[----:B------:R-:W-:Y:S02]  /*13780*/  IMAD.MOV.U32 R15, RZ, RZ, -0x1 ;  /* 0xffffffffff0f7424 */ /* 0x000fe400078e00ff */
[----:B0-----:R-:W-:-:S07]  /*13790*/  IMAD.MOV.U32 R12, RZ, RZ, R8 ;  /* 0x000000ffff0c7224 */ /* 0x001fce00078e0008 */
[----:B------:R-:W-:Y:S05]  /*137a0*/  WARPSYNC.COLLECTIVE R15, `(.L_x_617) ;  /* 0x000000000f087348 */ /* 0x000fea0003c00000 */
[----:B------:R0:W1:Y:S02]  /*137b0*/  SHFL.IDX P6, R14, R13, R12, R11 ;  /* 0x0000000c0d0e7389 */ /* 0x00006400000c000b */
[----:B01----:R-:W-:Y:S01]  /*137c0*/  ENDCOLLECTIVE ;  /* 0x000000000000791b */ /* 0x003fe20003800000 */
.L_x_617:
[----:B------:R-:W-:Y:S02]  /*137d0*/  IMAD.MOV.U32 R13, RZ, RZ, R4 ;  /* 0x000000ffff0d7224 */ /* 0x000fe400078e0004 */
[----:B------:R-:W-:-:S07]  /*137e0*/  IMAD.MOV.U32 R7, RZ, RZ, R14 ;  /* 0x000000ffff077224 */ /* 0x000fce00078e000e */
[----:B------:R-:W-:Y:S05]  /*137f0*/  WARPSYNC.COLLECTIVE R15, `(.L_x_618) ;  /* 0x000000000f087348 */ /* 0x000fea0003c00000 */
[----:B------:R0:W1:Y:S02]  /*13800*/  SHFL.IDX P6, R14, R13, R12, R11 ;  /* 0x0000000c0d0e7389 */ /* 0x00006400000c000b */
[----:B01----:R-:W-:Y:S01]  /*13810*/  ENDCOLLECTIVE ;  /* 0x000000000000791b */ /* 0x003fe20003800000 */
.L_x_618:
[----:B------:R-:W-:Y:S01]  /*13820*/  IMAD.MOV.U32 R4, RZ, RZ, R14 ;  /* 0x000000ffff047224 */ /* 0x000fe200078e000e */
[----:B------:R-:W-:Y:S06]  /*13830*/  BRA `(.L_x_619) ;  /* 0xffffffc000147947 */ /* 0x000fec000383ffff */
.L_x_499:
[----:B------:R-:W-:Y:S01]  /*13840*/  BSSY B0, `(.L_x_620) ;  /* 0x0000007000007945 */ /* 0x000fe20003800000 */
[----:B------:R-:W-:Y:S02]  /*13850*/  IMAD.MOV.U32 R13, RZ, RZ, R2 ;  /* 0x000000ffff0d7224 */ /* 0x000fe400078e0002 */
[----:B------:R-:W-:Y:S02]  /*13860*/  IMAD.MOV.U32 R11, RZ, RZ, 0x1f ;  /* 0x0000001fff0b7424 */ /* 0x000fe400078e00ff */
[----:B------:R-:W-:-:S07]  /*13870*/  IMAD.MOV.U32 R15, RZ, RZ, -0x1 ;  /* 0xffffffffff0f7424 */ /* 0x000fce00078e00ff */
[----:B01234-:R-:W-:Y:S05]  /*13880*/  WARPSYNC.COLLECTIVE R15, `(.L_x_621) ;  /* 0x000000000f087348 */ /* 0x01ffea0003c00000 */
[----:B------:R0:W0:Y:S02]  /*13890*/  SHFL.IDX P6, R14, R13, R12, R11 ;  /* 0x0000000c0d0e7389 */ /* 0x00002400000c000b */
[----:B01234-:R-:W-:Y:S01]  /*138a0*/  ENDCOLLECTIVE ;  /* 0x000000000000791b */ /* 0x01ffe20003800000 */
.L_x_621:
[----:B------:R-:W-:Y:S05]  /*138b0*/  BSYNC B0 ;  /* 0x0000000000007941 */ /* 0x000fea0003800000 */
.L_x_620:
[----:B------:R-:W-:Y:S01]  /*138c0*/  IMAD.MOV.U32 R6, RZ, RZ, R14 ;  /* 0x000000ffff067224 */ /* 0x000fe200078e000e */
[----:B------:R-:W-:Y:S06]  /*138d0*/  BRA `(.L_x_498) ;  /* 0xffffffc000047947 */ /* 0x000fec000383ffff */
.L_x_503:
[----:B-1----:R1:W2:Y:S02]  /*138e0*/  SYNCS.PHASECHK.TRANS64.TRYWAIT P0, [R7+URZ+0x22820], R0 ;  /* 0x02282000070075a7 */ /* 0x0022a4000800017f */
[----:B--2---:R-:W-:Y:S05]  /*138f0*/  @!P0 NANOSLEEP.SYNCS 0x989680 ;  /* 0x009896800000895d */ /* 0x004fea0003900000 */
[----:B------:R-:W2:Y:S02]  /*13900*/  @!P0 SYNCS.PHASECHK.TRANS64 P0, [R7+URZ+0x22820], R0 ;  /* 0x02282000070085a7 */ /* 0x000ea4000800007f */
[----:B--2---:R-:W-:Y:S05]  /*13910*/  @!P0 BRA `(.L_x_503) ;  /* 0xfffffffc00f08947 */ /* 0x004fea000383ffff */
[----:B------:R-:W-:Y:S05]  /*13920*/  BRA `(.L_x_622) ;  /* 0xffffffc4005c7947 */ /* 0x000fea000383ffff */
.L_x_504:
[----:B------:R-:W2:Y:S01]  /*13930*/  S2R R2, SR_TID.X ;  /* 0x0000000000027919 */ /* 0x000ea20000002100 */
[----:B------:R-:W-:Y:S01]  /*13940*/  BSSY B0, `(.L_x_623) ;  /* 0x000000a000007945 */ /* 0x000fe20003800000 */
[----:B------:R-:W-:Y:S02]  /*13950*/  IMAD.MOV.U32 R12, RZ, RZ, RZ ;  /* 0x000000ffff0c7224 */ /* 0x000fe400078e00ff */
[----:B------:R-:W-:Y:S02]  /*13960*/  IMAD.MOV.U32 R11, RZ, RZ, 0x1f ;  /* 0x0000001fff0b7424 */ /* 0x000fe400078e00ff */
[----:B------:R-:W-:Y:S01]  /*13970*/  IMAD.MOV.U32 R15, RZ, RZ, -0x1 ;  /* 0xffffffffff0f7424 */ /* 0x000fe200078e00ff */
[----:B--2---:R-:W-:-:S04]  /*13980*/  SHF.R.U32.HI R2, RZ, 0x5, R2 ;  /* 0x00000005ff027819 */ /* 0x004fc80000011602 */
[----:B------:R-:W-:-:S05]  /*13990*/  LOP3.LUT R2, R2, 0x3, RZ, 0xc0, !PT ;  /* 0x0000000302027812 */ /* 0x000fca00078ec0ff */
[----:B------:R-:W-:-:S07]  /*139a0*/  IMAD.MOV.U32 R13, RZ, RZ, R2 ;  /* 0x000000ffff0d7224 */ /* 0x000fce00078e0002 */
[----:B01-34-:R-:W-:Y:S05]  /*139b0*/  WARPSYNC.COLLECTIVE R15, `(.L_x_624) ;  /* 0x000000000f087348 */ /* 0x01bfea0003c00000 */
[----:B------:R2:W0:Y:S02]  /*139c0*/  SHFL.IDX P6, R14, R13, R12, R11 ;  /* 0x0000000c0d0e7389 */ /* 0x00042400000c000b */
[----:B01234-:R-:W-:Y:S01]  /*139d0*/  ENDCOLLECTIVE ;  /* 0x000000000000791b */ /* 0x01ffe20003800000 */
.L_x_624:
[----:B------:R-:W-:Y:S05]  /*139e0*/  BSYNC B0 ;  /* 0x0000000000007941 */ /* 0x000fea0003800000 */
.L_x_623:
[----:B------:R-:W-:Y:S05]  /*139f0*/  BRA `(.L_x_625) ;  /* 0xffffffc400447947 */ /* 0x000fea000383ffff */
.L_x_507:
[----:B------:R-:W-:Y:S01]  /*13a00*/  BSSY B1, `(.L_x_626) ;  /* 0x0000006000017945 */ /* 0x000fe20003800000 */
[----:B------:R-:W-:-:S07]  /*13a10*/  IMAD.MOV.U32 R15, RZ, RZ, -0x1 ;  /* 0xffffffffff0f7424 */ /* 0x000fce00078e00ff */
[----:B01-34-:R-:W-:Y:S05]  /*13a20*/  WARPSYNC.COLLECTIVE R15, `(.L_x_627) ;  /* 0x000000000f0c7348 */ /* 0x01bfea0003c00000 */
[----:B------:R-:W-:Y:S02]  /*13a30*/  ELECT P6, UR62, PT ;  /* 0x00000000003e782f */ /* 0x000fe400038c0000 */
[----:B------:R-:W-:Y:S01]  /*13a40*/  MOV R14, UR62 ;  /* 0x0000003e000e7c02 */ /* 0x000fe20008000f00 */
[----:B01-34-:R-:W-:Y:S10]  /*13a50*/  ENDCOLLECTIVE ;  /* 0x000000000000791b */ /* 0x01bff40003800000 */
.L_x_627:
[----:B------:R-:W-:Y:S05]  /*13a60*/  BSYNC B1 ;  /* 0x0000000000017941 */ /* 0x000fea0003800000 */
.L_x_626:
[----:B------:R-:W-:Y:S05]  /*13a70*/  BRA `(.L_x_628) ;  /* 0xffffffc4003c7947 */ /* 0x000fea000383ffff */
.L_x_509:
[----:B-1----:R1:W2:Y:S02]  /*13a80*/  SYNCS.PHASECHK.TRANS64.TRYWAIT P1, [R5+URZ+0x22840], R0 ;  /* 0x02284000050075a7 */ /* 0x0022a4000802017f */
[----:B--2---:R-:W-:Y:S05]  /*13a90*/  @!P1 NANOSLEEP.SYNCS 0x989680 ;  /* 0x009896800000995d */ /* 0x004fea0003900000 */
[----:B------:R-:W2:Y:S02]  /*13aa0*/  @!P1 SYNCS.PHASECHK.TRANS64 P1, [R5+URZ+0x22840], R0 ;  /* 0x02284000050095a7 */ /* 0x000ea4000802007f */
[----:B--2---:R-:W-:Y:S05]  /*13ab0*/  @!P1 BRA `(.L_x_509) ;  /* 0xfffffffc00f09947 */ /* 0x004fea000383ffff */
[----:B------:R-:W-:Y:S05]  /*13ac0*/  BRA `(.L_x_629) ;  /* 0xffffffc4005c7947 */ /* 0x000fea000383ffff */
.L_x_511:
[----:B--2---:R2:W0:Y:S02]  /*13ad0*/  SYNCS.PHASECHK.TRANS64.TRYWAIT P1, [R3+URZ+0x22840], R2 ;  /* 0x02284002030075a7 */ /* 0x004424000802017f */
[----:B0-----:R-:W-:Y:S05]  /*13ae0*/  @!P1 NANOSLEEP.SYNCS 0x989680 ;  /* 0x009896800000995d */ /* 0x001fea0003900000 */
[----:B------:R-:W0:Y:S02]  /*13af0*/  @!P1 SYNCS.PHASECHK.TRANS64 P1, [R3+URZ+0x22840], R2 ;  /* 0x02284002030095a7 */ /* 0x000e24000802007f */
[----:B0-----:R-:W-:Y:S05]  /*13b00*/  @!P1 BRA `(.L_x_511) ;  /* 0xfffffffc00f09947 */ /* 0x001fea000383ffff */
[----:B------:R-:W-:Y:S05]  /*13b10*/  BRA `(.L_x_630) ;  /* 0xffffffc400687947 */ /* 0x000fea000383ffff */
.L_x_513:
[----:B------:R0:W0:Y:S02]  /*13b20*/  SYNCS.PHASECHK.TRANS64.TRYWAIT P1, [R5+URZ+0x22860], R0 ;  /* 0x02286000050075a7 */ /* 0x000024000802017f */
[----:B0-----:R-:W-:Y:S05]  /*13b30*/  @!P1 NANOSLEEP.SYNCS 0x989680 ;  /* 0x009896800000995d */ /* 0x001fea0003900000 */
[----:B------:R-:W0:Y:S02]  /*13b40*/  @!P1 SYNCS.PHASECHK.TRANS64 P1, [R5+URZ+0x22860], R0 ;  /* 0x02286000050095a7 */ /* 0x000e24000802007f */
[----:B0-----:R-:W-:Y:S05]  /*13b50*/  @!P1 BRA `(.L_x_513) ;  /* 0xfffffffc00f09947 */ /* 0x001fea000383ffff */
[----:B------:R-:W-:Y:S05]  /*13b60*/  BRA `(.L_x_631) ;  /* 0xffffffc400647947 */ /* 0x000fea000383ffff */
.L_x_632:
        /* <DEDUP_REMOVED lines=9> */
.L_x_6558:


//--------------------- .text._ZN7cutlass13device_kernelIN5flash11enable_sm90INS1_16FlashAttnFwdSm90INS1_25CollectiveMainloopFwdSm90ILi2EN4cute5tupleIJNS5_1CILi1EEES8_S8_EEENS6_IJNS7_ILi128EEENS7_ILi96EEENS7_ILi64EEEEEELi256ENS_10bfloat16_tEfNS_4arch4Sm90ELb0ELb0ELb0ELb1ELb1ELb1ELb0ELb1ELb0ELb1ELb1ELb0EEENS1_21CollectiveEpilogueFwdINS6_IJSA_NS7_ILi256EEESB_EEES9_SE_SG_Li256ELb1ELb1ELb1ELb0EEENS1_36VarlenDynamicPersistentTileSchedulerILi128ELi96ELi256ELi128ELb1ELb1ELb1ELb0ELb1ELb1EEEEEEEEEvNT_6ParamsE --------------------------
	.section	.text._ZN7cutlass13device_kernelIN5flash11enable_sm90INS1_16FlashAttnFwdSm90INS1_25CollectiveMainloopFwdSm90ILi2EN4cute5tupleIJNS5_1CILi1EEES8_S8_EEENS6_IJNS7_ILi128EEENS7_ILi96EEENS7_ILi64EEEEEELi256ENS_10bfloat16_tEfNS_4arch4Sm90ELb0ELb0ELb0ELb1ELb1ELb1ELb0ELb1ELb0ELb1ELb1ELb0EEENS1_21CollectiveEpilogueFwdINS6_IJSA_NS7_ILi256EEESB_EEES9_SE_SG_Li256ELb1ELb1ELb1ELb0EEENS1_36VarlenDynamicPersistentTileSchedulerILi128ELi96ELi256ELi128ELb1ELb1ELb1ELb0ELb1ELb1EEEEEEEEEvNT_6ParamsE,"ax",@progbits
	.align	128
.text._ZN7cutlass13device_kernelIN5flash11enable_sm90INS1_16FlashAttnFwdSm90INS1_25CollectiveMainloopFwdSm90ILi2EN4cute5tupleIJNS5_1CILi1EEES8_S8_EEENS6_IJNS7_ILi128EEENS7_ILi96EEENS7_ILi64EEEEEELi256ENS_10bfloat16_tEfNS_4arch4Sm90ELb0ELb0ELb0ELb1ELb1ELb1ELb0ELb1ELb0ELb1ELb1ELb0EEENS1_21CollectiveEpilogueFwdINS6_IJSA_NS7_ILi256EEESB_EEES9_SE_SG_Li256ELb1ELb1ELb1ELb0EEENS1_36VarlenDynamicPersistentTileSchedulerILi128ELi96ELi256ELi128ELb1ELb1ELb1ELb0ELb1ELb1EEEEEEEEEvNT_6ParamsE:
        .type           _ZN7cutlass13device_kernelIN5flash11enable_sm90INS1_16FlashAttnFwdSm90INS1_25CollectiveMainloopFwdSm90ILi2EN4cute5tupleIJNS5_1CILi1EEES8_S8_EEENS6_IJNS7_ILi128EEENS7_ILi96EEENS7_ILi64EEEEEELi256ENS_10bfloat16_tEfNS_4arch4Sm90ELb0ELb0ELb0ELb1ELb1ELb1ELb0ELb1ELb0ELb1ELb1ELb0EEENS1_21CollectiveEpilogueFwdINS6_IJSA_NS7_ILi256EEESB_EEES9_SE_SG_Li256ELb1ELb1ELb1ELb0EEENS1_36VarlenDynamicPersistentTileSchedulerILi128ELi96ELi256ELi128ELb1ELb1ELb1ELb0ELb1ELb1EEEEEEEEEvNT_6ParamsE,@function
        .size           _ZN7cutlass13device_kernelIN5flash11enable_sm90INS1_16FlashAttnFwdSm90INS1_25CollectiveMainloopFwdSm90ILi2EN4cute5tupleIJNS5_1CILi1EEES8_S8_EEENS6_IJNS7_ILi128EEENS7_ILi96EEENS7_ILi64EEEEEELi256ENS_10bfloat16_tEfNS_4arch4Sm90ELb0ELb0ELb0ELb1ELb1ELb1ELb0ELb1ELb0ELb1ELb1ELb0EEENS1_21CollectiveEpilogueFwdINS6_IJSA_NS7_ILi256EEESB_EEES9_SE_SG_Li256ELb1ELb1ELb1ELb0EEENS1_36VarlenDynamicPersistentTileSchedulerILi128ELi96ELi256ELi128ELb1ELb1ELb1ELb0ELb1ELb1EEEEEEEEEvNT_6ParamsE,(.L_x_6559 - _ZN7cutlass13device_kernelIN5flash11enable_sm90INS1_16FlashAttnFwdSm90INS1_25CollectiveMainloopFwdSm90ILi2EN4cute5tupleIJNS5_1CILi1EEES8_S8_EEENS6_IJNS7_ILi128EEENS7_ILi96EEENS7_ILi64EEEEEELi256ENS_10bfloat16_tEfNS_4arch4Sm90ELb0ELb0ELb0ELb1ELb1ELb1ELb0ELb1ELb0ELb1ELb1ELb0EEENS1_21CollectiveEpilogueFwdINS6_IJSA_NS7_ILi256EEESB_EEES9_SE_SG_Li256ELb1ELb1ELb1ELb0EEENS1_36VarlenDynamicPersistentTileSchedulerILi128ELi96ELi256ELi128ELb1ELb1ELb1ELb0ELb1ELb1EEEEEEEEEvNT_6ParamsE)
        .other          _ZN7cutlass13device_kernelIN5flash11enable_sm90INS1_16FlashAttnFwdSm90INS1_25CollectiveMainloopFwdSm90ILi2EN4cute5tupleIJNS5_1CILi1EEES8_S8_EEENS6_IJNS7_ILi128EEENS7_ILi96EEENS7_ILi64EEEEEELi256ENS_10bfloat16_tEfNS_4arch4Sm90ELb0ELb0ELb0ELb1ELb1ELb1ELb0ELb1ELb0ELb1ELb1ELb0EEENS1_21CollectiveEpilogueFwdINS6_IJSA_NS7_ILi256EEESB_EEES9_SE_SG_Li256ELb1ELb1ELb1ELb0EEENS1_36VarlenDynamicPersistentTileSchedulerILi128ELi96ELi256ELi128ELb1ELb1ELb1ELb0ELb1ELb1EEEEEEEEEvNT_6ParamsE,@"STO_CUDA_ENTRY STV_DEFAULT"
_ZN7cutlass13device_kernelIN5flash11enable_sm90INS1_16FlashAttnFwdSm90INS1_25CollectiveMainloopFwdSm90ILi2EN4cute5tupleIJNS5_1CILi1EEES8_S8_EEENS6_IJNS7_ILi128EEENS7_ILi96EEENS7_ILi64EEEEEELi256ENS_10bfloat16_tEfNS_4arch4Sm90ELb0ELb0ELb0ELb1ELb1ELb1ELb0ELb1ELb0ELb1ELb1ELb0EEENS1_21CollectiveEpilogueFwdINS6_IJSA_NS7_ILi256EEESB_EEES9_SE_SG_Li256ELb1ELb1ELb1ELb0EEENS1_36VarlenDynamicPersistentTileSchedulerILi128ELi96ELi256ELi128ELb1ELb1ELb1ELb0ELb1ELb1EEEEEEEEEvNT_6ParamsE:
[----:B------:R-:W0:Y:S02]  /*0000*/  LDC R1, c[0x0][0x28] ;  /* 0x00000a00ff017b82 */ /* 0x000e240000000800 */
[----:B0-----:R-:W-:Y:S01]  /*0010*/  VIADD R1, R1, 0xfffffea8 ;  /* 0xfffffea801017836 */ /* 0x001fe20000000000 */
[----:B------:R-:W0:Y:S01]  /*0020*/  S2R R0, SR_TID.X ;  /* 0x0000000000007919 */ /* 0x000e220000002100 */
[----:B------:R-:W-:Y:S01]  /*0030*/  ELECT P0, URZ, PT ;  /* 0x00000000003f782f */ /* 0x000fe20003800000 */
[----:B------:R-:W-:Y:S01]  /*0040*/  BSSY B0, `(.L_x_633) ;  /* 0x000000d000007945 */ /* 0x000fe20003800000 */
[----:B0-----:R-:W-:-:S05]  /*0050*/  SHF.R.U32.HI R2, RZ, 0x5, R0 ;  /* 0x00000005ff027819 */ /* 0x001fca0000011600 */
[----:B------:R-:W0:Y:S02]  /*0060*/  SHFL.IDX PT, R3, R2, RZ, 0x1f ;  /* 0x00001fff02037589 */ /* 0x000e2400000e0000 */
[----:B0-----:R-:W-:-:S13]  /*0070*/  ISETP.EQ.AND P0, PT, R3, RZ, P0 ;  /* 0x000000ff0300720c */ /* 0x001fda0000702270 */
[----:B------:R-:W-:Y:S05]  /*0080*/  @!P0 BRA `(.L_x_634) ;  /* 0x0000000000208947 */ /* 0x000fea0003800000 */
[----:B------:R-:W-:Y:S02]  /*0090*/  ULDC.64 UR4, c[0x0][0x198] ;  /* 0x0000660000047ab9 */ /* 0x000fe40000000a00 */
[----:B------:R-:W-:Y:S02]  /*00a0*/  UIADD3 UR6, UP0, UR4, 0x570, URZ ;  /* 0x0000057004067890 */ /* 0x000fe4000ff1e03f */
[----:B------:R-:W-:Y:S02]  /*00b0*/  UIADD3 UR4, UP1, UR4, 0x670, URZ ;  /* 0x0000067004047890 */ /* 0x000fe4000ff3e03f */
[----:B------:R-:W-:Y:S02]  /*00c0*/  UIADD3.X UR7, URZ, UR5, URZ, UP0, !UPT ;  /* 0x000000053f077290 */ /* 0x000fe400087fe43f */
[----:B------:R-:W-:-:S07]  /*00d0*/  UIADD3.X UR5, URZ, UR5, URZ, UP1, !UPT ;  /* 0x000000053f057290 */ /* 0x000fce0008ffe43f */
[----:B------:R0:W-:Y:S02]  /*00e0*/  UTMACCTL.PF [UR6] ;  /* 0x00000000060079b9 */ /* 0x0001e40008040000 */
[----:B------:R0:W-:Y:S02]  /*00f0*/  UTMACCTL.PF [UR4] ;  /* 0x00000000040079b9 */ /* 0x0001e40008040000 */
[----:B0-----:R-:W-:Y:S01]  /*0100*/  NOP ;  /* 0x0000000000007918 */ /* 0x001fe20000000000 */
.L_x_634:
[----:B------:R-:W-:Y:S05]  /*0110*/  BSYNC B0 ;  /* 0x0000000000007941 */ /* 0x000fea0003800000 */
.L_x_633:
[----:B------:R-:W-:Y:S01]  /*0120*/  VOTEU.ANY UP0, P0 ;  /* 0x00000000003f7886 */ /* 0x000fe20000000100 */
[----:B------:R-:W0:Y:S01]  /*0130*/  SHFL.IDX PT, R3, R2, RZ, 0x1f ;  /* 0x00001fff02037589 */ /* 0x000e2200000e0000 */
[----:B------:R-:W-:Y:S01]  /*0140*/  UMOV UR4, 0x80 ;  /* 0x0000008000047882 */ /* 0x000fe20000000000 */
[----:B------:R-:W-:Y:S01]  /*0150*/  UMOV UR7, 0x100 ;  /* 0x0000010000077882 */ /* 0x000fe20000000000 */
[----:B------:R-:W-:Y:S01]  /*0160*/  SHF.R.U32.HI R4, RZ, 0x7, R0 ;  /* 0x00000007ff047819 */ /* 0x000fe20000011600 */
[----:B------:R-:W1:Y:S01]  /*0170*/  @UP0 S2UR UR8, SR_CgaCtaId ;  /* 0x00000000000809c3 */ /* 0x000e620000008800 */
[----:B------:R-:W-:Y:S01]  /*0180*/  @UP0 UMOV UR6, 0x400 ;  /* 0x0000040000060882 */ /* 0x000fe20000000000 */
[----:B------:R-:W-:-:S04]  /*0190*/  @UP0 UIADD3 UR4, -UR4, 0x100000, URZ ;  /* 0x0010000004040890 */ /* 0x000fc8000fffe13f */
[----:B------:R-:W-:Y:S02]  /*01a0*/  @UP0 USHF.L.U32 UR5, UR4, 0xb, URZ ;  /* 0x0000000b04050899 */ /* 0x000fe4000800063f */
[----:B------:R-:W-:Y:S01]  /*01b0*/  @UP0 USHF.L.U32 UR4, UR4, 0x1, URZ ;  /* 0x0000000104040899 */ /* 0x000fe2000800063f */
[----:B------:R-:W-:Y:S01]  /*01c0*/  VOTEU.ANY UP1, P0 ;  /* 0x00000000003f7886 */ /* 0x000fe20000020100 */
[----:B0-----:R-:W-:Y:S02]  /*01d0*/  ISETP.NE.AND P1, PT, R3, RZ, PT ;  /* 0x000000ff0300720c */ /* 0x001fe40003f25270 */
[----:B------:R0:W2:Y:S01]  /*01e0*/  SHFL.IDX PT, R3, R4, RZ, 0x1f ;  /* 0x00001fff04037589 */ /* 0x0000a200000e0000 */
[----:B-1----:R-:W-:Y:S02]  /*01f0*/  @UP0 ULEA UR8, UR8, UR6, 0x18 ;  /* 0x0000000608080291 */ /* 0x002fe4000f8ec03f */
[----:B------:R-:W-:-:S04]  /*0200*/  @UP0 UIADD3 UR6, -UR7, 0x100000, URZ ;  /* 0x0010000007060890 */ /* 0x000fc8000fffe13f */
[----:B------:R-:W-:Y:S02]  /*0210*/  @UP0 USHF.L.U32 UR7, UR6, 0xb, URZ ;  /* 0x0000000b06070899 */ /* 0x000fe4000800063f */
[----:B------:R-:W-:Y:S01]  /*0220*/  @UP0 USHF.L.U32 UR6, UR6, 0x1, URZ ;  /* 0x0000000106060899 */ /* 0x000fe2000800063f */
[----:B------:R-:W-:Y:S01]  /*0230*/  VOTEU.ANY UP0, P0 ;  /* 0x00000000003f7886 */ /* 0x000fe20000000100 */
[----:B------:R-:W1:Y:S04]  /*0240*/  FENCE.VIEW.ASYNC.S ;  /* 0x00000000000073c6 */ /* 0x000e680000000000 */
[----:B-1----:R0:W1:Y:S06]  /*0250*/  @UP0 SYNCS.EXCH.64 URZ, [UR8+0x22800], UR4 ;  /* 0x02280004083f05b2 */ /* 0x00206c0008000100 */
[----:B------:R0:W3:Y:S02]  /*0260*/  @UP1 SYNCS.EXCH.64 URZ, [UR8+0x22820], UR6 ;  /* 0x02282006083f15b2 */ /* 0x0000e40008000100 */
[----:B0-----:R-:W-:Y:S05]  /*0270*/  @P1 BRA `(.L_x_635) ;  /* 0x0000000000481947 */ /* 0x001fea0003800000 */
        /* <DEDUP_REMOVED lines=13> */
[----:B0-----:R0:W4:Y:S08]  /*0350*/  SYNCS.EXCH.64 URZ, [UR8+0x22830], UR4 ;  /* 0x02283004083f75b2 */ /* 0x0011300008000100 */
[----:B------:R0:W0:Y:S01]  /*0360*/  SYNCS.EXCH.64 URZ, [UR8+0x22840], UR6 ;  /* 0x02284006083f75b2 */ /* 0x0000220008000100 */
[----:B------:R0:W0:Y:S01]  /*0370*/  SYNCS.EXCH.64 URZ, [UR8+0x22838], UR4 ;  /* 0x02283804083f75b2 */ /* 0x0000220008000100 */
[----:B------:R0:W0:Y:S01]  /*0380*/  SYNCS.EXCH.64 URZ, [UR8+0x22848], UR6 ;  /* 0x02284806083f75b2 */ /* 0x0000220008000100 */
[----:B------:R-:W-:Y:S01]  /*0390*/  NOP ;  /* 0x0000000000007918 */ /* 0x000fe20000000000 */
.L_x_635:
        /* <DEDUP_REMOVED lines=22> */
.L_x_636:
        /* <DEDUP_REMOVED lines=18> */
.L_x_637:
        /* <DEDUP_REMOVED lines=22> */
.L_x_638:
        /* <DEDUP_REMOVED lines=22> */
.L_x_639:
[----:B--2---:R-:W-:Y:S01]  /*08e0*/  ISETP.NE.AND P0, PT, R3, RZ, PT ;  /* 0x000000ff0300720c */ /* 0x004fe20003f05270 */
[----:B------:R-:W-:Y:S01]  /*08f0*/  IMAD.MOV.U32 R37, RZ, RZ, 0x1 ;  /* 0x00000001ff257424 */ /* 0x000fe200078e00ff */
[----:B------:R-:W-:Y:S01]  /*0900*/  NOP ;  /* 0x0000000000007918 */ /* 0x000fe20000000000 */
[----:B------:R-:W-:Y:S01]  /*0910*/  ULDC.64 UR40, c[0x0][0x208] ;  /* 0x0000820000287ab9 */ /* 0x000fe20000000a00 */
[----:B------:R-:W-:Y:S02]  /*0920*/  BSSY B9, `(.L_x_640) ;  /* 0x0001972000097945 */ /* 0x000fe40003800000 */
[----:B------:R-:W-:Y:S01]  /*0930*/  SEL R37, R37, 0x2, !P0 ;  /* 0x0000000225257807 */ /* 0x000fe20004000000 */
[----:B01-34-:R-:W-:Y:S06]  /*0940*/  BAR.SYNC.DEFER_BLOCKING 0x0 ;  /* 0x0000000000007b1d */ /* 0x01bfec0000010000 */
[----:B------:R-:W-:Y:S05]  /*0950*/  @!P0 BRA `(.L_x_641) ;  /* 0x0000012400b88947 */ /* 0x000fea0003800000 */
.L_x_642:
[----:B------:R-:W-:-:S08]  /*0960*/  NOP ;  /* 0x0000000000007918 */ /* 0x000fd00000000000 */
[----:B------:R-:W0:Y:S02]  /*0970*/  USETMAXREG.TRY_ALLOC.CTAPOOL UP0, 0xe8 ;  /* 0x000000e8000079c8 */ /* 0x000e240008000600 */
[----:B0-----:R-:W-:-:S13]  /*0980*/  PLOP3.LUT P0, PT, PT, PT, UP0, 0x80, 0x0 ;  /* 0x000000000000781c */ /* 0x001fda0003f0f008 */
[----:B------:R-:W-:Y:S05]  /*0990*/  @!P0 BRA `(.L_x_642) ;  /* 0xfffffffc00f08947 */ /* 0x000fea000383ffff */
[----:B------:R-:W2:Y:S01]  /*09a0*/  LDL.LU R2, [R1] ;  /* 0x0000000001027983 */ /* 0x000ea20000300800 */
[----:B------:R-:W-:Y:S01]  /*09b0*/  SHF.R.U32.HI R4, RZ, 0x7, R0 ;  /* 0x00000007ff047819 */ /* 0x000fe20000011600 */
[----:B------:R-:W-:Y:S01]  /*09c0*/  ULDC UR4, c[0x0][0xc3c] ;  /* 0x00030f0000047ab9 */ /* 0x000fe20000000800 */
[----:B------:R-:W0:Y:S01]  /*09d0*/  S2R R3, SR_CgaCtaId ;  /* 0x0000000000037919 */ /* 0x000e220000008800 */
[----:B------:R-:W-:Y:S06]  /*09e0*/  BAR.ARV 0x8, 0x180 ;  /* 0x0206000000007b1d */ /* 0x000fec0000002000 */
[----:B------:R-:W-:-:S13]  /*09f0*/  ISETP.NE.AND P0, PT, R4, 0x1, PT ;  /* 0x000000010400780c */ /* 0x000fda0003f05270 */
[----:B------:R-:W-:Y:S08]  /*0a00*/  @!P0 BAR.ARV 0x9, 0x100 ;  /* 0x0244000000008b1d */ /* 0x000ff00000002000 */
[----:B------:R-:W-:Y:S01]  /*0a10*/  BAR.SYNC.DEFER_BLOCKING 0x5, 0x180 ;  /* 0x0146000000007b1d */ /* 0x000fe20000010000 */
[----:B------:R-:W-:-:S04]  /*0a20*/  MOV R19, 0x400 ;  /* 0x0000040000137802 */ /* 0x000fc80000000f00 */
[----:B0-----:R-:W-:-:S05]  /*0a30*/  LEA R19, R3, R19, 0x18 ;  /* 0x0000001303137211 */ /* 0x001fca00078ec0ff */
[----:B------:R-:W0:Y:S01]  /*0a40*/  LDS.128 R48, [R19+0x228d0] ;  /* 0x0228d00013307984 */ /* 0x000e220000000c00 */
[----:B------:R-:W-:Y:S06]  /*0a50*/  BAR.ARV 0x4, 0x180 ;  /* 0x0106000000007b1d */ /* 0x000fec0000002000 */
[----:B--2---:R-:W-:-:S04]  /*0a60*/  LOP3.LUT R2, R2, 0xfffffffb, RZ, 0xc0, !PT ;  /* 0xfffffffb02027812 */ /* 0x004fc800078ec0ff */
[----:B------:R-:W-:-:S05]  /*0a70*/  @P0 LOP3.LUT R2, R2, 0x4, RZ, 0xfc, !PT ;  /* 0x0000000402020812 */ /* 0x000fca00078efcff */
[----:B------:R1:W-:Y:S01]  /*0a80*/  STL [R1], R2 ;  /* 0x0000000201007387 */ /* 0x0003e20000100800 */
[----:B0-----:R-:W-:-:S13]  /*0a90*/  ISETP.GE.AND P0, PT, R51, UR4, PT ;  /* 0x0000000433007c0c */ /* 0x001fda000bf06270 */
[----:B-1----:R-:W-:Y:S05]  /*0aa0*/  @P0 BRA `(.L_x_643) ;  /* 0x0000019400640947 */ /* 0x002fea0003800000 */
[----:B------:R-:W-:Y:S01]  /*0ab0*/  VIADD R0, R0, 0xffffff80 ;  /* 0xffffff8000007836 */ /* 0x000fe20000000000 */
[----:B------:R-:W-:Y:S01]  /*0ac0*/  LOP3.LUT R210, R37, 0x1, RZ, 0xfc, !PT ;  /* 0x0000000125d27812 */ /* 0x000fe200078efcff */
[----:B------:R-:W-:Y:S02]  /*0ad0*/  IMAD.MOV.U32 R18, RZ, RZ, RZ ;  /* 0x000000ffff127224 */ /* 0x000fe400078e00ff */
[----:B------:R-:W-:Y:S01]  /*0ae0*/  IMAD.MOV.U32 R208, RZ, RZ, RZ ;  /* 0x000000ffffd07224 */ /* 0x000fe200078e00ff */
[----:B------:R-:W-:Y:S01]  /*0af0*/  SHF.R.S32.HI R3, RZ, 0x1f, R0 ;  /* 0x0000001fff037819 */ /* 0x000fe20000011400 */
[----:B------:R-:W-:Y:S02]  /*0b00*/  IMAD.MOV.U32 R218, RZ, RZ, RZ ;  /* 0x000000ffffda7224 */ /* 0x000fe400078e00ff */
[----:B------:R-:W-:Y:S01]  /*0b10*/  IMAD.MOV.U32 R207, RZ, RZ, RZ ;  /* 0x000000ffffcf7224 */ /* 0x000fe200078e00ff */
[CC--:B------:R-:W-:Y:S02]  /*0b20*/  LEA.HI R2, R3.reuse, R0.reuse, RZ, 0x7 ;  /* 0x0000000003027211 */ /* 0x0c0fe400078f38ff */
[----:B------:R-:W-:-:S02]  /*0b30*/  LEA.HI R4, R3, R0, RZ, 0x4 ;  /* 0x0000000003047211 */ /* 0x000fc400078f20ff */
[----:B------:R-:W-:Y:S02]  /*0b40*/  LOP3.LUT R5, R2, 0xffffff80, RZ, 0xc0, !PT ;  /* 0xffffff8002057812 */ /* 0x000fe400078ec0ff */
[----:B------:R-:W-:Y:S02]  /*0b50*/  SHF.R.S32.HI R7, RZ, 0x4, R4 ;  /* 0x00000004ff077819 */ /* 0x000fe40000011404 */
[----:B------:R-:W-:Y:S01]  /*0b60*/  LEA.HI R204, R3, R0, RZ, 0x2 ;  /* 0x0000000003cc7211 */ /* 0x000fe200078f10ff */
[----:B------:R-:W-:Y:S01]  /*0b70*/  IMAD.IADD R13, R0, 0x1, -R5 ;  /* 0x00000001000d7824 */ /* 0x000fe200078e0a05 */
[----:B------:R-:W-:Y:S02]  /*0b80*/  SHF.R.S32.HI R5, RZ, 0x7, R2 ;  /* 0x00000007ff057819 */ /* 0x000fe40000011402 */
[----:B------:R-:W-:Y:S02]  /*0b90*/  LEA.HI R6, R4, R7, RZ, 0x1 ;  /* 0x0000000704067211 */ /* 0x000fe400078f08ff */
[----:B------:R-:W-:Y:S01]  /*0ba0*/  SHF.R.S32.HI R9, RZ, 0x1f, R13 ;  /* 0x0000001fff097819 */ /* 0x000fe2000001140d */
[----:B------:R-:W-:Y:S01]  /*0bb0*/  STL [R1+0xc8], R13 ;  /* 0x0000c80d01007387 */ /* 0x000fe20000100800 */
[----:B------:R-:W-:-:S02]  /*0bc0*/  LEA.HI R2, R2, R5, RZ, 0x1 ;  /* 0x0000000502027211 */ /* 0x000fc400078f08ff */
[----:B------:R-:W-:Y:S02]  /*0bd0*/  LEA.HI R10, R9, R13, RZ, 0x2 ;  /* 0x0000000d090a7211 */ /* 0x000fe400078f10ff */
[----:B------:R-:W-:Y:S02]  /*0be0*/  LOP3.LUT R2, R2, 0x3fffffe, RZ, 0xc0, !PT ;  /* 0x03fffffe02027812 */ /* 0x000fe400078ec0ff */
[--C-:B------:R-:W-:Y:S02]  /*0bf0*/  SHF.R.S32.HI R11, RZ, 0x2, R10.reuse ;  /* 0x00000002ff0b7819 */ /* 0x100fe4000001140a */
[----:B------:R-:W-:Y:S02]  /*0c00*/  SHF.R.S32.HI R8, RZ, 0x1f, R10 ;  /* 0x0000001fff087819 */ /* 0x000fe4000001140a */
[----:B------:R-:W-:Y:S02]  /*0c10*/  LOP3.LUT R6, R6, 0x1ffffffe, RZ, 0xc0, !PT ;  /* 0x1ffffffe06067812 */ /* 0x000fe400078ec0ff */
[----:B------:R-:W-:-:S02]  /*0c20*/  LEA.HI R8, R8, R11, RZ, 0x3 ;  /* 0x0000000b08087211 */ /* 0x000fc400078f18ff */
[----:B------:R-:W-:Y:S01]  /*0c30*/  LEA.HI R9, R9, R13, RZ, 0x5 ;  /* 0x0000000d09097211 */ /* 0x000fe200078f28ff */
[----:B------:R-:W-:Y:S01]  /*0c40*/  IMAD.IADD R6, R7, 0x1, -R6 ;  /* 0x0000000107067824 */ /* 0x000fe200078e0a06 */
[----:B------:R-:W-:Y:S01]  /*0c50*/  LOP3.LUT R12, R8, 0xfffffff8, RZ, 0xc0, !PT ;  /* 0xfffffff8080c7812 */ /* 0x000fe200078ec0ff */
[----:B------:R-:W-:Y:S01]  /*0c60*/  IMAD.IADD R8, R5, 0x1, -R2 ;  /* 0x0000000105087824 */ /* 0x000fe200078e0a02 */
[-C--:B------:R-:W-:Y:S02]  /*0c70*/  LEA.HI R2, R3, R0.reuse, RZ, 0x5 ;  /* 0x0000000003027211 */ /* 0x080fe400078f28ff */
[----:B------:R-:W-:Y:S01]  /*0c80*/  LOP3.LUT R5, R4, 0x3fffff0, RZ, 0xc0, !PT ;  /* 0x03fffff004057812 */ /* 0x000fe200078ec0ff */
[----:B------:R-:W-:Y:S01]  /*0c90*/  IMAD.IADD R12, R11, 0x1, -R12 ;  /* 0x000000010b0c7824 */ /* 0x000fe200078e0a0c */
[----:B------:R-:W-:Y:S02]  /*0ca0*/  LEA.HI R3, R3, R0, RZ, 0x3 ;  /* 0x0000000003037211 */ /* 0x000fe400078f18ff */
[----:B------:R-:W-:Y:S01]  /*0cb0*/  SHF.R.S32.HI R14, RZ, 0x5, R2 ;  /* 0x00000005ff0e7819 */ /* 0x000fe20000011402 */
[----:B------:R-:W-:Y:S01]  /*0cc0*/  IMAD.IADD R5, R0, 0x1, -R5 ;  /* 0x0000000100057824 */ /* 0x000fe200078e0a05 */
[----:B------:R-:W-:-:S02]  /*0cd0*/  LOP3.LUT R7, R3, 0xfffffff8, RZ, 0xc0, !PT ;  /* 0xfffffff803077812 */ /* 0x000fc400078ec0ff */
[----:B------:R-:W-:Y:S01]  /*0ce0*/  LOP3.LUT R3, R204, 0xfffffffc, RZ, 0xc0, !PT ;  /* 0xfffffffccc037812 */ /* 0x000fe200078ec0ff */
[----:B------:R-:W-:Y:S01]  /*0cf0*/  IMAD R5, R14, 0x10, R5 ;  /* 0x000000100e057824 */ /* 0x000fe200078e0205 */
[----:B------:R-:W-:Y:S01]  /*0d00*/  SHF.R.S32.HI R204, RZ, 0x2, R204 ;  /* 0x00000002ffcc7819 */ /* 0x000fe200000114cc */
[----:B------:R-:W-:Y:S01]  /*0d10*/  IMAD.IADD R7, R0, 0x1, -R7 ;  /* 0x0000000100077824 */ /* 0x000fe200078e0a07 */
[----:B------:R-:W-:Y:S01]  /*0d20*/  SHF.R.S32.HI R9, RZ, 0x5, R9 ;  /* 0x00000005ff097819 */ /* 0x000fe20000011409 */
[----:B------:R-:W-:Y:S01]  /*0d30*/  IMAD R5, R5, 0x8, R6 ;  /* 0x0000000805057824 */ /* 0x000fe200078e0206 */
[----:B------:R-:W-:Y:S01]  /*0d40*/  LOP3.LUT R10, R10, 0x7ffffffc, RZ, 0xc0, !PT ;  /* 0x7ffffffc0a0a7812 */ /* 0x000fe200078ec0ff */
[----:B------:R-:W-:Y:S01]  /*0d50*/  VIADD R6, R204, 0x40 ;  /* 0x00000040cc067836 */ /* 0x000fe20000000000 */
[----:B------:R-:W-:Y:S01]  /*0d60*/  STL [R1+0x14], R14 ;  /* 0x0000140e01007387 */ /* 0x000fe20000100800 */
[----:B------:R-:W-:Y:S02]  /*0d70*/  IMAD.IADD R3, R0, 0x1, -R3 ;  /* 0x0000000100037824 */ /* 0x000fe400078e0a03 */
[----:B------:R-:W-:Y:S01]  /*0d80*/  IMAD.SHL.U32 R2, R6, 0x40, RZ ;  /* 0x0000004006027824 */ /* 0x000fe200078e00ff */
[----:B------:R-:W-:Y:S01]  /*0d90*/  SHF.R.S32.HI R4, RZ, 0x1f, R6 ;  /* 0x0000001fff047819 */ /* 0x000fe20000011406 */
[----:B------:R-:W-:Y:S01]  /*0da0*/  IMAD R9, R9, 0x10, R12 ;  /* 0x0000001009097824 */ /* 0x000fe200078e020c */
[C---:B------:R-:W-:Y:S01]  /*0db0*/  LEA.HI R0, R3.reuse, R3, RZ, 0x1 ;  /* 0x0000000303007211 */ /* 0x040fe200078f08ff */
[C---:B------:R-:W-:Y:S01]  /*0dc0*/  IMAD.SHL.U32 R16, R3.reuse, 0x8, RZ ;  /* 0x0000000803107824 */ /* 0x040fe200078e00ff */
[----:B------:R-:W-:Y:S01]  /*0dd0*/  LEA.HI R4, R4, R6, RZ, 0x3 ;  /* 0x0000000604047211 */ /* 0x000fe200078f18ff */
[----:B------:R-:W-:Y:S01]  /*0de0*/  IMAD.SHL.U32 R22, R3, 0x4, RZ ;  /* 0x0000000403167824 */ /* 0x000fe200078e00ff */
[----:B------:R-:W-:Y:S01]  /*0df0*/  LOP3.LUT R0, R0, 0x1ffffffe, RZ, 0xc0, !PT ;  /* 0x1ffffffe00007812 */ /* 0x000fe200078ec0ff */
[----:B------:R-:W-:Y:S01]  /*0e00*/  IMAD R8, R8, 0x40, R9 ;  /* 0x0000004008087824 */ /* 0x000fe200078e0209 */
[----:B------:R-:W-:Y:S01]  /*0e10*/  SHF.R.S32.HI R17, RZ, 0x1f, R16 ;  /* 0x0000001fff117819 */ /* 0x000fe20000011410 */
[----:B------:R-:W-:-:S02]  /*0e20*/  IMAD.SHL.U32 R4, R4, 0x40, RZ ;  /* 0x0000004004047824 */ /* 0x000fc400078e00ff */
[----:B------:R-:W-:Y:S01]  /*0e30*/  IMAD.IADD R0, R3, 0x1, -R0 ;  /* 0x0000000103007824 */ /* 0x000fe200078e0a00 */
[----:B------:R-:W-:Y:S01]  /*0e40*/  LOP3.LUT R3, R2, 0x1c0, RZ, 0xc0, !PT ;  /* 0x000001c002037812 */ /* 0x000fe200078ec0ff */
[----:B------:R-:W-:Y:S01]  /*0e50*/  IMAD.SHL.U32 R211, R7, 0x8, RZ ;  /* 0x0000000807d37824 */ /* 0x000fe200078e00ff */
[----:B------:R-:W-:Y:S01]  /*0e60*/  LOP3.LUT R4, R4, 0xfffffe00, RZ, 0xc0, !PT ;  /* 0xfffffe0004047812 */ /* 0x000fe200078ec0ff */
[----:B------:R-:W-:Y:S01]  /*0e70*/  STL [R1+0x14c], R8 ;  /* 0x00014c0801007387 */ /* 0x000fe20000100800 */
[----:B------:R-:W-:Y:S01]  /*0e80*/  SHF.R.U32.HI R7, RZ, 0x3, R3 ;  /* 0x00000003ff077819 */ /* 0x000fe20000011603 */
[----:B------:R-:W-:Y:S01]  /*0e90*/  IMAD.IADD R10, R13, 0x1, -R10 ;  /* 0x000000010d0a7824 */ /* 0x000fe200078e0a0a */
[----:B------:R-:W-:Y:S01]  /*0ea0*/  LOP3.LUT R3, R3, 0x38, R16, 0xf8, !PT ;  /* 0x0000003803037812 */ /* 0x000fe200078ef810 */
[----:B------:R-:W-:Y:S01]  /*0eb0*/  STL [R1+0x38], RZ ;  /* 0x000038ff01007387 */ /* 0x000fe20000100800 */
[----:B------:R-:W-:Y:S01]  /*0ec0*/  IMAD.SHL.U32 R5, R5, 0x8, RZ ;  /* 0x0000000805057824 */ /* 0x000fe200078e00ff */
[----:B------:R-:W-:Y:S01]  /*0ed0*/  SHF.R.S32.HI R6, RZ, 0x1f, R211 ;  /* 0x0000001fff067819 */ /* 0x000fe200000114d3 */
[----:B------:R-:W-:Y:S01]  /*0ee0*/  IMAD.SHL.U32 R42, R10, 0x2, RZ ;  /* 0x000000020a2a7824 */ /* 0x000fe200078e00ff */
[----:B------:R0:W-:Y:S01]  /*0ef0*/  STL [R1+0x18], R4 ;  /* 0x0000180401007387 */ /* 0x0001e20000100800 */
[----:B------:R-:W-:-:S02]  /*0f00*/  VIADD R11, R211, 0x40 ;  /* 0x00000040d30b7836 */ /* 0x000fc40000000000 */
[C---:B------:R-:W-:Y:S01]  /*0f10*/  VIADD R41, R42.reuse, 0x8 ;  /* 0x000000082a297836 */ /* 0x040fe20000000000 */
[----:B------:R-:W-:Y:S01]  /*0f20*/  STL [R1+0x44], R42 ;  /* 0x0000442a01007387 */ /* 0x000fe20000100800 */
[C---:B------:R-:W-:Y:S01]  /*0f30*/  VIADD R40, R42.reuse, 0x10 ;  /* 0x000000102a287836 */ /* 0x040fe20000000000 */
[----:B------:R-:W-:Y:S01]  /*0f40*/  SHF.R.S32.HI R11, RZ, 0x1f, R11 ;  /* 0x0000001fff0b7819 */ /* 0x000fe2000001140b */
[C---:B------:R-:W-:Y:S01]  /*0f50*/  VIADD R39, R42.reuse, 0x18 ;  /* 0x000000182a277836 */ /* 0x040fe20000000000 */
[----:B------:R-:W-:Y:S01]  /*0f60*/  STL [R1+0x154], R5 ;  /* 0x0001540501007387 */ /* 0x000fe20000100800 */
[----:B------:R-:W-:Y:S01]  /*0f70*/  VIADD R38, R42, 0x20 ;  /* 0x000000202a267836 */ /* 0x000fe20000000000 */
[----:B0-----:R-:W-:Y:S01]  /*0f80*/  LOP3.LUT R4, R4, R3, R7, 0xf6, !PT ;  /* 0x0000000304047212 */ /* 0x001fe200078ef607 */
[C---:B------:R-:W-:Y:S02]  /*0f90*/  VIADD R37, R42.reuse, 0x28 ;  /* 0x000000282a257836 */ /* 0x040fe40000000000 */
[----:B------:R-:W-:-:S02]  /*0fa0*/  VIADD R36, R42, 0x30 ;  /* 0x000000302a247836 */ /* 0x000fc40000000000 */
[----:B------:R-:W-:Y:S01]  /*0fb0*/  IMAD R3, R4, 0x2, R19 ;  /* 0x0000000204037824 */ /* 0x000fe200078e0213 */
[----:B------:R-:W-:Y:S01]  /*0fc0*/  SHF.R.S32.HI R4, RZ, 0x1f, R41 ;  /* 0x0000001fff047819 */ /* 0x000fe20000011429 */
[C---:B------:R-:W-:Y:S02]  /*0fd0*/  VIADD R35, R42.reuse, 0x38 ;  /* 0x000000382a237836 */ /* 0x040fe40000000000 */
[C---:B------:R-:W-:Y:S01]  /*0fe0*/  VIADD R34, R42.reuse, 0x40 ;  /* 0x000000402a227836 */ /* 0x040fe20000000000 */
[----:B------:R-:W-:Y:S01]  /*0ff0*/  STL [R1+0x148], R3 ;  /* 0x0001480301007387 */ /* 0x000fe20000100800 */
[C---:B------:R-:W-:Y:S02]  /*1000*/  VIADD R33, R42.reuse, 0x48 ;  /* 0x000000482a217836 */ /* 0x040fe40000000000 */
[C---:B------:R-:W-:Y:S01]  /*1010*/  VIADD R32, R42.reuse, 0x50 ;  /* 0x000000502a207836 */ /* 0x040fe20000000000 */
[----:B------:R-:W-:Y:S01]  /*1020*/  STL [R1+0xc0], R41 ;  /* 0x0000c02901007387 */ /* 0x000fe20000100800 */
[----:B------:R-:W-:-:S02]  /*1030*/  VIADD R31, R42, 0x58 ;  /* 0x000000582a1f7836 */ /* 0x000fc40000000000 */
[C---:B------:R-:W-:Y:S01]  /*1040*/  VIADD R30, R42.reuse, 0x60 ;  /* 0x000000602a1e7836 */ /* 0x040fe20000000000 */
[----:B------:R0:W-:Y:S01]  /*1050*/  STL [R1+0xbc], R40 ;  /* 0x0000bc2801007387 */ /* 0x0001e20000100800 */
[C---:B------:R-:W-:Y:S02]  /*1060*/  VIADD R29, R42.reuse, 0x68 ;  /* 0x000000682a1d7836 */ /* 0x040fe40000000000 */
[C---:B------:R-:W-:Y:S01]  /*1070*/  VIADD R28, R42.reuse, 0x70 ;  /* 0x000000702a1c7836 */ /* 0x040fe20000000000 */
[----:B------:R-:W-:Y:S01]  /*1080*/  STL [R1+0xb8], R39 ;  /* 0x0000b82701007387 */ /* 0x000fe20000100800 */
[C---:B------:R-:W-:Y:S02]  /*1090*/  VIADD R27, R42.reuse, 0x78 ;  /* 0x000000782a1b7836 */ /* 0x040fe40000000000 */
[C---:B------:R-:W-:Y:S01]  /*10a0*/  VIADD R26, R42.reuse, 0x80 ;  /* 0x000000802a1a7836 */ /* 0x040fe20000000000 */
[----:B------:R1:W-:Y:S01]  /*10b0*/  STL [R1+0xb4], R38 ;  /* 0x0000b42601007387 */ /* 0x0003e20000100800 */
[C---:B------:R-:W-:Y:S01]  /*10c0*/  VIADD R25, R42.reuse, 0x88 ;  /* 0x000000882a197836 */ /* 0x040fe20000000000 */
[----:B0-----:R-:W-:Y:S01]  /*10d0*/  SHF.R.S32.HI R40, RZ, 0x1f, R40 ;  /* 0x0000001fff287819 */ /* 0x001fe20000011428 */
[C---:B------:R-:W-:Y:S01]  /*10e0*/  VIADD R24, R42.reuse, 0x90 ;  /* 0x000000902a187836 */ /* 0x040fe20000000000 */
[----:B------:R0:W-:Y:S01]  /*10f0*/  STL [R1+0xb0], R37 ;  /* 0x0000b02501007387 */ /* 0x0001e20000100800 */
[----:B------:R-:W-:-:S02]  /*1100*/  VIADD R21, R42, 0x98 ;  /* 0x000000982a157836 */ /* 0x000fc40000000000 */
[C---:B------:R-:W-:Y:S01]  /*1110*/  VIADD R20, R42.reuse, 0xa0 ;  /* 0x000000a02a147836 */ /* 0x040fe20000000000 */
[----:B------:R-:W-:Y:S01]  /*1120*/  STL [R1+0xac], R36 ;  /* 0x0000ac2401007387 */ /* 0x000fe20000100800 */
[C---:B------:R-:W-:Y:S01]  /*1130*/  VIADD R9, R211.reuse, 0x80 ;  /* 0x00000080d3097836 */ /* 0x040fe20000000000 */
[----:B-1----:R-:W-:Y:S01]  /*1140*/  SHF.R.S32.HI R38, RZ, 0x1f, R38 ;  /* 0x0000001fff267819 */ /* 0x002fe20000011426 */
[C---:B------:R-:W-:Y:S01]  /*1150*/  VIADD R15, R42.reuse, 0xa8 ;  /* 0x000000a82a0f7836 */ /* 0x040fe20000000000 */
[----:B------:R1:W-:Y:S01]  /*1160*/  STL [R1+0xa8], R35 ;  /* 0x0000a82301007387 */ /* 0x0003e20000100800 */
[C---:B------:R-:W-:Y:S01]  /*1170*/  VIADD R14, R42.reuse, 0xb0 ;  /* 0x000000b02a0e7836 */ /* 0x040fe20000000000 */
[----:B------:R-:W-:Y:S01]  /*1180*/  SHF.R.S32.HI R9, RZ, 0x1f, R9 ;  /* 0x0000001fff097819 */ /* 0x000fe20000011409 */
[----:B------:R-:W-:Y:S01]  /*1190*/  VIADD R6, R211, 0xc0 ;  /* 0x000000c0d3067836 */ /* 0x000fe20000000000 */
[----:B------:R2:W-:Y:S01]  /*11a0*/  STL [R1+0xa4], R34 ;  /* 0x0000a42201007387 */ /* 0x0005e20000100800 */
[C---:B------:R-:W-:Y:S01]  /*11b0*/  VIADD R13, R42.reuse, 0xb8 ;  /* 0x000000b82a0d7836 */ /* 0x040fe20000000000 */
[----:B0-----:R-:W-:Y:S01]  /*11c0*/  SHF.R.S32.HI R37, RZ, 0x1f, R37 ;  /* 0x0000001fff257819 */ /* 0x001fe20000011425 */
[C---:B------:R-:W-:Y:S01]  /*11d0*/  VIADD R12, R42.reuse, 0xc0 ;  /* 0x000000c02a0c7836 */ /* 0x040fe20000000000 */
[----:B------:R-:W-:Y:S01]  /*11e0*/  STL [R1+0xa0], R33 ;  /* 0x0000a02101007387 */ /* 0x000fe20000100800 */
[C---:B------:R-:W-:Y:S01]  /*11f0*/  VIADD R11, R42.reuse, 0xc8 ;  /* 0x000000c82a0b7836 */ /* 0x040fe20000000000 */
[----:B------:R-:W-:Y:S01]  /*1200*/  SHF.R.S32.HI R6, RZ, 0x1f, R6 ;  /* 0x0000001fff067819 */ /* 0x000fe20000011406 */
[C---:B------:R-:W-:Y:S01]  /*1210*/  VIADD R10, R42.reuse, 0xd0 ;  /* 0x000000d02a0a7836 */ /* 0x040fe20000000000 */
[----:B------:R0:W-:Y:S01]  /*1220*/  STL [R1+0x9c], R32 ;  /* 0x00009c2001007387 */ /* 0x0001e20000100800 */
[C---:B------:R-:W-:Y:S01]  /*1230*/  VIADD R9, R42.reuse, 0xd8 ;  /* 0x000000d82a097836 */ /* 0x040fe20000000000 */
[----:B-1----:R-:W-:Y:S01]  /*1240*/  SHF.R.S32.HI R35, RZ, 0x1f, R35 ;  /* 0x0000001fff237819 */ /* 0x002fe20000011423 */
[C---:B------:R-:W-:Y:S01]  /*1250*/  VIADD R7, R42.reuse, 0xe0 ;  /* 0x000000e02a077836 */ /* 0x040fe20000000000 */
[----:B------:R1:W-:Y:S01]  /*1260*/  STL [R1+0x98], R31 ;  /* 0x0000981f01007387 */ /* 0x0003e20000100800 */
[C---:B------:R-:W-:Y:S01]  /*1270*/  VIADD R6, R42.reuse, 0xe8 ;  /* 0x000000e82a067836 */ /* 0x040fe20000000000 */
[----:B--2---:R-:W-:Y:S01]  /*1280*/  SHF.R.S32.HI R34, RZ, 0x1f, R34 ;  /* 0x0000001fff227819 */ /* 0x004fe20000011422 */
[C---:B------:R-:W-:Y:S01]  /*1290*/  VIADD R5, R42.reuse, 0xf0 ;  /* 0x000000f02a057836 */ /* 0x040fe20000000000 */
[----:B------:R-:W-:Y:S01]  /*12a0*/  STL [R1+0x94], R30 ;  /* 0x0000941e01007387 */ /* 0x000fe20000100800 */
[----:B------:R-:W-:Y:S01]  /*12b0*/  VIADD R3, R42, 0xf8 ;  /* 0x000000f82a037836 */ /* 0x000fe20000000000 */
[----:B0-----:R-:W-:Y:S01]  /*12c0*/  SHF.R.S32.HI R32, RZ, 0x1f, R32 ;  /* 0x0000001fff207819 */ /* 0x001fe20000011420 */
[----:B------:R-:W-:Y:S01]  /*12d0*/  IMAD R0, R0, 0x8, R8 ;  /* 0x0000000800007824 */ /* 0x000fe200078e0208 */
[----:B------:R0:W-:Y:S01]  /*12e0*/  STL [R1+0x90], R29 ;  /* 0x0000901d01007387 */ /* 0x0001e20000100800 */
[C---:B------:R-:W-:Y:S01]  /*12f0*/  VIADD R2, R16.reuse, 0x20 ;  /* 0x0000002010027836 */ /* 0x040fe20000000000 */
[----:B-1----:R-:W-:Y:S01]  /*1300*/  SHF.R.S32.HI R31, RZ, 0x1f, R31 ;  /* 0x0000001fff1f7819 */ /* 0x002fe2000001141f */
[C---:B------:R-:W-:Y:S01]  /*1310*/  VIADD R215, R16.reuse, 0x40 ;  /* 0x0000004010d77836 */ /* 0x040fe20000000000 */
[----:B------:R1:W-:Y:S01]  /*1320*/  STL [R1+0x8c], R28 ;  /* 0x00008c1c01007387 */ /* 0x0003e20000100800 */
[C---:B------:R-:W-:Y:S01]  /*1330*/  VIADD R214, R16.reuse, 0x60 ;  /* 0x0000006010d67836 */ /* 0x040fe20000000000 */
[----:B------:R-:W-:Y:S01]  /*1340*/  SHF.R.S32.HI R206, RZ, 0x1f, R2 ;  /* 0x0000001fffce7819 */ /* 0x000fe20000011402 */
[C---:B------:R-:W-:Y:S01]  /*1350*/  VIADD R213, R16.reuse, 0x80 ;  /* 0x0000008010d57836 */ /* 0x040fe20000000000 */
[----:B------:R-:W-:Y:S01]  /*1360*/  STL [R1+0x88], R27 ;  /* 0x0000881b01007387 */ /* 0x000fe20000100800 */
[C---:B------:R-:W-:Y:S01]  /*1370*/  VIADD R212, R16.reuse, 0xa0 ;  /* 0x000000a010d47836 */ /* 0x040fe20000000000 */
[----:B0-----:R-:W-:Y:S01]  /*1380*/  SHF.R.S32.HI R29, RZ, 0x1f, R29 ;  /* 0x0000001fff1d7819 */ /* 0x001fe2000001141d */
[C---:B------:R-:W-:Y:S01]  /*1390*/  VIADD R217, R16.reuse, 0xc0 ;  /* 0x000000c010d97836 */ /* 0x040fe20000000000 */
[----:B------:R0:W-:Y:S01]  /*13a0*/  STL [R1+0x84], R26 ;  /* 0x0000841a01007387 */ /* 0x0001e20000100800 */
[----:B------:R-:W-:Y:S01]  /*13b0*/  VIADD R216, R16, 0xe0 ;  /* 0x000000e010d87836 */ /* 0x000fe20000000000 */
[----:B-1----:R-:W-:Y:S01]  /*13c0*/  SHF.R.S32.HI R28, RZ, 0x1f, R28 ;  /* 0x0000001fff1c7819 */ /* 0x002fe2000001141c */
[----:B------:R-:W-:Y:S01]  /*13d0*/  VIADD R209, R22, 0x10 ;  /* 0x0000001016d17836 */ /* 0x000fe20000000000 */
[----:B------:R1:W-:Y:S01]  /*13e0*/  STL [R1+0x80], R25 ;  /* 0x0000801901007387 */ /* 0x0003e20000100800 */
[----:B------:R-:W-:-:S02]  /*13f0*/  SHF.R.S32.HI R224, RZ, 0x1f, R215 ;  /* 0x0000001fffe07819 */ /* 0x000fc400000114d7 */
[----:B------:R-:W-:Y:S01]  /*1400*/  SHF.R.S32.HI R223, RZ, 0x1f, R214 ;  /* 0x0000001fffdf7819 */ /* 0x000fe200000114d6 */
[----:B------:R-:W-:Y:S01]  /*1410*/  STL [R1+0x7c], R24 ;  /* 0x00007c1801007387 */ /* 0x000fe20000100800 */
[----:B------:R-:W-:Y:S02]  /*1420*/  SHF.R.S32.HI R222, RZ, 0x1f, R213 ;  /* 0x0000001fffde7819 */ /* 0x000fe400000114d5 */
[----:B0-----:R-:W-:Y:S01]  /*1430*/  SHF.R.S32.HI R26, RZ, 0x1f, R26 ;  /* 0x0000001fff1a7819 */ /* 0x001fe2000001141a */
[----:B------:R0:W-:Y:S01]  /*1440*/  STL [R1+0x78], R21 ;  /* 0x0000781501007387 */ /* 0x0001e20000100800 */
[----:B------:R-:W-:Y:S02]  /*1450*/  SHF.R.S32.HI R221, RZ, 0x1f, R212 ;  /* 0x0000001fffdd7819 */ /* 0x000fe400000114d4 */
[----:B-1----:R-:W-:Y:S01]  /*1460*/  SHF.R.S32.HI R25, RZ, 0x1f, R25 ;  /* 0x0000001fff197819 */ /* 0x002fe20000011419 */
[----:B------:R1:W-:Y:S01]  /*1470*/  STL [R1+0x74], R20 ;  /* 0x0000741401007387 */ /* 0x0003e20000100800 */
[----:B------:R-:W-:-:S02]  /*1480*/  SHF.R.S32.HI R220, RZ, 0x1f, R217 ;  /* 0x0000001fffdc7819 */ /* 0x000fc400000114d9 */
[----:B------:R-:W-:Y:S01]  /*1490*/  SHF.R.S32.HI R219, RZ, 0x1f, R216 ;  /* 0x0000001fffdb7819 */ /* 0x000fe200000114d8 */
[----:B------:R-:W-:Y:S01]  /*14a0*/  STL [R1+0x70], R15 ;  /* 0x0000700f01007387 */ /* 0x000fe20000100800 */
[----:B0-----:R-:W-:-:S03]  /*14b0*/  SHF.R.S32.HI R21, RZ, 0x1f, R21 ;  /* 0x0000001fff157819 */ /* 0x001fc60000011415 */
[----:B------:R0:W-:Y:S01]  /*14c0*/  STL [R1+0x6c], R14 ;  /* 0x00006c0e01007387 */ /* 0x0001e20000100800 */
[----:B-1----:R-:W-:-:S03]  /*14d0*/  SHF.R.S32.HI R20, RZ, 0x1f, R20 ;  /* 0x0000001fff147819 */ /* 0x002fc60000011414 */
[----:B------:R1:W-:Y:S04]  /*14e0*/  STL [R1+0x68], R13 ;  /* 0x0000680d01007387 */ /* 0x0003e80000100800 */
        /* <DEDUP_REMOVED lines=10> */
[----:B------:R2:W-:Y:S01]  /*1590*/  STL [R1+0x144], R4 ;  /* 0x0001440401007387 */ /* 0x0005e20000100800 */
[----:B0-----:R-:W-:-:S03]  /*15a0*/  SHF.R.S32.HI R7, RZ, 0x1f, R7 ;  /* 0x0000001fff077819 */ /* 0x001fc60000011407 */
[----:B------:R-:W-:Y:S01]  /*15b0*/  STL [R1+0x4c], R5 ;  /* 0x00004c0501007387 */ /* 0x000fe20000100800 */
[----:B-1----:R-:W-:-:S03]  /*15c0*/  SHF.R.S32.HI R6, RZ, 0x1f, R6 ;  /* 0x0000001fff067819 */ /* 0x002fc60000011406 */
[----:B------:R-:W-:Y:S01]  /*15d0*/  STL [R1+0x140], R40 ;  /* 0x0001402801007387 */ /* 0x000fe20000100800 */
[----:B--2---:R-:W-:-:S03]  /*15e0*/  SHF.R.S32.HI R4, RZ, 0x1f, R39 ;  /* 0x0000001fff047819 */ /* 0x004fc60000011427 */
[----:B------:R0:W-:Y:S04]  /*15f0*/  STL [R1+0x48], R3 ;  /* 0x0000480301007387 */ /* 0x0001e80000100800 */
[----:B------:R1:W-:Y:S04]  /*1600*/  STL [R1+0x13c], R4 ;  /* 0x00013c0401007387 */ /* 0x0003e80000100800 */
[----:B------:R-:W-:Y:S01]  /*1610*/  STL [R1+0x138], R38 ;  /* 0x0001382601007387 */ /* 0x000fe20000100800 */
[----:B0-----:R-:W-:-:S03]  /*1620*/  SHF.R.S32.HI R3, RZ, 0x1f, R3 ;  /* 0x0000001fff037819 */ /* 0x001fc60000011403 */
[----:B------:R-:W-:Y:S01]  /*1630*/  STL [R1+0x134], R37 ;  /* 0x0001342501007387 */ /* 0x000fe20000100800 */
[----:B-1----:R-:W-:-:S05]  /*1640*/  SHF.R.S32.HI R4, RZ, 0x1f, R36 ;  /* 0x0000001fff047819 */ /* 0x002fca0000011424 */
[----:B------:R0:W-:Y:S04]  /*1650*/  STL [R1+0x130], R4 ;  /* 0x0001300401007387 */ /* 0x0001e80000100800 */
[----:B------:R-:W-:Y:S04]  /*1660*/  STL [R1+0x12c], R35 ;  /* 0x00012c2301007387 */ /* 0x000fe80000100800 */
[----:B------:R-:W-:Y:S01]  /*1670*/  STL [R1+0x128], R34 ;  /* 0x0001282201007387 */ /* 0x000fe20000100800 */
[----:B0-----:R-:W-:-:S05]  /*1680*/  SHF.R.S32.HI R4, RZ, 0x1f, R33 ;  /* 0x0000001fff047819 */ /* 0x001fca0000011421 */
        /* <DEDUP_REMOVED lines=25> */
[----:B------:R1:W-:Y:S04]  /*1820*/  STL [R1+0xd8], R7 ;  /* 0x0000d80701007387 */ /* 0x0003e80000100800 */
[----:B------:R1:W-:Y:S01]  /*1830*/  STL [R1+0xd4], R6 ;  /* 0x0000d40601007387 */ /* 0x0003e20000100800 */
[----:B0-----:R-:W-:-:S05]  /*1840*/  SHF.R.S32.HI R4, RZ, 0x1f, R5 ;  /* 0x0000001fff047819 */ /* 0x001fca0000011405 */
[----:B------:R1:W-:Y:S04]  /*1850*/  STL [R1+0xd0], R4 ;  /* 0x0000d00401007387 */ /* 0x0003e80000100800 */
[----:B------:R1:W-:Y:S04]  /*1860*/  STL [R1+0x150], R0 ;  /* 0x0001500001007387 */ /* 0x0003e80000100800 */
[----:B------:R1:W-:Y:S02]  /*1870*/  STL [R1+0xcc], R3 ;  /* 0x0000cc0301007387 */ /* 0x0003e40000100800 */
.L_x_799:
[----:B012---:R-:W0:Y:S02]  /*1880*/  LDC.64 R4, c[0x0][0xc88] ;  /* 0x00032200ff047b82 */ /* 0x007e240000000a00 */
[----:B0-----:R-:W-:-:S05]  /*1890*/  IMAD.WIDE R4, R51, 0x4, R4 ;  /* 0x0000000433047825 */ /* 0x001fca00078e0204 */
[----:B------:R-:W2:Y:S01]  /*18a0*/  LDG.E R31, desc[UR40][R4.64] ;  /* 0x00000028041f7981 */ /* 0x000ea2000c1e1900 */
[----:B------:R-:W-:Y:S05]  /*18b0*/  YIELD ;  /* 0x0000000000007946 */ /* 0x000fea0003800000 */
[----:B------:R-:W-:Y:S01]  /*18c0*/  ULDC.64 UR4, c[0x0][0xa28] ;  /* 0x00028a0000047ab9 */ /* 0x000fe20000000a00 */
[----:B------:R-:W-:Y:S01]  /*18d0*/  ULDC.64 UR8, c[0x0][0xa18] ;  /* 0x0002860000087ab9 */ /* 0x000fe20000000a00 */
[----:B------:R-:W-:Y:S01]  /*18e0*/  ISETP.NE.U32.AND P1, PT, RZ, UR4, PT ;  /* 0x00000004ff007c0c */ /* 0x000fe2000bf25070 */
[----:B------:R-:W-:Y:S01]  /*18f0*/  ULDC.64 UR6, c[0x0][0xa08] ;  /* 0x0002820000067ab9 */ /* 0x000fe20000000a00 */
[----:B---3--:R-:W-:Y:S01]  /*1900*/  IMAD.MOV.U32 R8, RZ, RZ, RZ ;  /* 0x000000ffff087224 */ /* 0x008fe200078e00ff */
[----:B------:R-:W-:Y:S01]  /*1910*/  ISETP.NE.U32.AND P0, PT, RZ, UR6, PT ;  /* 0x00000006ff007c0c */ /* 0x000fe2000bf05070 */
[----:B------:R-:W-:Y:S01]  /*1920*/  IMAD.MOV.U32 R32, RZ, RZ, RZ ;  /* 0x000000ffff207224 */ /* 0x000fe200078e00ff */
[----:B------:R-:W-:-:S02]  /*1930*/  ISETP.NE.AND.EX P1, PT, RZ, UR5, PT, P1 ;  /* 0x00000005ff007c0c */ /* 0x000fc4000bf25310 */
[----:B------:R-:W-:Y:S02]  /*1940*/  ISETP.NE.AND.EX P0, PT, RZ, UR7, PT, P0 ;  /* 0x00000007ff007c0c */ /* 0x000fe4000bf05300 */
[----:B--2---:R-:W-:Y:S01]  /*1950*/  SHF.R.S32.HI R0, RZ, 0x1f, R31 ;  /* 0x0000001fff007819 */ /* 0x004fe2000001141f */
[----:B------:R-:W-:-:S08]  /*1960*/  IMAD.SHL.U32 R35, R31, 0x4, RZ ;  /* 0x000000041f237824 */ /* 0x000fd000078e00ff */
[C---:B------:R-:W-:Y:S01]  /*1970*/  @P1 LEA R6, P2, R31.reuse, UR4, 0x2 ;  /* 0x000000041f061c11 */ /* 0x040fe2000f8410ff */
[----:B------:R0:W-:Y:S01]  /*1980*/  STL [R1+0x2c], R31 ;  /* 0x00002c1f01007387 */ /* 0x0001e20000100800 */
[C-C-:B------:R-:W-:Y:S02]  /*1990*/  SHF.L.U64.HI R34, R31.reuse, 0x2, R0.reuse ;  /* 0x000000021f227819 */ /* 0x140fe40000010200 */
[----:B------:R-:W-:Y:S01]  /*19a0*/  @P1 LEA.HI.X R7, R31, UR5, R0, 0x2, P2 ;  /* 0x000000051f071c11 */ /* 0x000fe200090f1400 */
[----:B------:R-:W-:Y:S01]  /*19b0*/  ULDC UR4, c[0x0][0x288] ;  /* 0x0000a20000047ab9 */ /* 0x000fe20000000800 */
[----:B------:R-:W-:Y:S01]  /*19c0*/  ISETP.NE.U32.AND P2, PT, RZ, UR8, PT ;  /* 0x00000008ff007c0c */ /* 0x000fe2000bf45070 */
[----:B------:R0:W-:Y:S01]  /*19d0*/  STL [R1+0xc4], R0 ;  /* 0x0000c40001007387 */ /* 0x0001e20000100800 */
[C---:B------:R-:W-:Y:S02]  /*19e0*/  IADD3 R4, P3, R35.reuse, UR6, RZ ;  /* 0x0000000623047c10 */ /* 0x040fe4000ff7e0ff */
[----:B------:R-:W-:Y:S01]  /*19f0*/  ISETP.NE.AND.EX P2, PT, RZ, UR9, PT, P2 ;  /* 0x00000009ff007c0c */ /* 0x000fe2000bf45320 */
[----:B------:R1:W5:Y:S01]  /*1a00*/  @P1 LDG.E R8, desc[UR40][R6.64] ;  /* 0x0000002806081981 */ /* 0x000362000c1e1900 */
[----:B------:R-:W-:Y:S01]  /*1a10*/  IMAD.U32 R48, RZ, RZ, UR4 ;  /* 0x00000004ff307e24 */ /* 0x000fe2000f8e00ff */
[C---:B------:R-:W-:Y:S01]  /*1a20*/  IADD3.X R5, R34.reuse, UR7, RZ, P3, !PT ;  /* 0x0000000722057c10 */ /* 0x040fe20009ffe4ff */
[----:B------:R-:W-:Y:S01]  /*1a30*/  ULDC.64 UR4, c[0x0][0x418] ;  /* 0x0001060000047ab9 */ /* 0x000fe20000000a00 */
[----:B------:R0:W-:Y:S04]  /*1a40*/  STL [R1+0x30], R35 ;  /* 0x0000302301007387 */ /* 0x0001e80000100800 */
[----:B------:R0:W5:Y:S04]  /*1a50*/  @P0 LDG.E R32, desc[UR40][R4.64] ;  /* 0x0000002804200981 */ /* 0x000168000c1e1900 */
[----:B-1----:R-:W-:Y:S01]  /*1a60*/  @P2 IADD3 R6, P1, R35, UR8, RZ ;  /* 0x0000000823062c10 */ /* 0x002fe2000ff3e0ff */
[----:B------:R-:W-:Y:S01]  /*1a70*/  UISETP.NE.U32.AND UP0, UPT, UR4, URZ, UPT ;  /* 0x0000003f0400728c */ /* 0x000fe2000bf05070 */
[----:B------:R0:W-:Y:S02]  /*1a80*/  STL [R1+0x34], R34 ;  /* 0x0000342201007387 */ /* 0x0001e40000100800 */
[----:B------:R-:W-:Y:S01]  /*1a90*/  @P2 IADD3.X R7, R34, UR9, RZ, P1, !PT ;  /* 0x0000000922072c10 */ /* 0x000fe20008ffe4ff */
[----:B------:R-:W-:-:S04]  /*1aa0*/  ULDC UR4, c[0x0][0x424] ;  /* 0x0001090000047ab9 */ /* 0x000fc80000000800 */
[----:B------:R0:W5:Y:S01]  /*1ab0*/  @P2 LDG.E R48, desc[UR40][R6.64] ;  /* 0x0000002806302981 */ /* 0x000162000c1e1900 */
[----:B------:R-:W-:-:S03]  /*1ac0*/  UISETP.NE.AND.EX UP0, UPT, UR5, URZ, UPT, UP0 ;  /* 0x0000003f0500728c */ /* 0x000fc6000bf05300 */
[----:B------:R-:W-:Y:S01]  /*1ad0*/  ULDC UR5, c[0x0][0x2f0] ;  /* 0x0000bc0000057ab9 */ /* 0x000fe20000000800 */
[----:B------:R-:W-:-:S04]  /*1ae0*/  USEL UR4, UR4, 0x1, UP0 ;  /* 0x0000000104047887 */ /* 0x000fc80008000000 */
[----:B------:R-:W-:-:S03]  /*1af0*/  UIMAD UR4, UR4, UR5, URZ ;  /* 0x00000005040472a4 */ /* 0x000fc6000f8e023f */
[----:B------:R-:W-:Y:S02]  /*1b00*/  ULDC UR5, c[0x0][0x348] ;  /* 0x0000d20000057ab9 */ /* 0x000fe40000000800 */
[----:B------:R-:W-:Y:S02]  /*1b10*/  IMAD.U32 R24, RZ, RZ, UR5 ;  /* 0x00000005ff187e24 */ /* 0x000fe4000f8e00ff */
[----:B------:R-:W-:Y:S01]  /*1b20*/  IMAD.U32 R33, RZ, RZ, UR4 ;  /* 0x00000004ff217e24 */ /* 0x000fe2000f8e00ff */
[----:B0---4-:R-:W-:Y:S06]  /*1b30*/  @P2 BRA `(.L_x_644) ;  /* 0x0000000000242947 */ /* 0x011fec0003800000 */
[----:B------:R-:W-:Y:S02]  /*1b40*/  ULDC.64 UR4, c[0x0][0xa00] ;  /* 0x0002800000047ab9 */ /* 0x000fe40000000a00 */
[----:B------:R-:W-:-:S04]  /*1b50*/  ISETP.NE.U32.AND P1, PT, RZ, UR4, PT ;  /* 0x00000004ff007c0c */ /* 0x000fc8000bf25070 */
[----:B------:R-:W-:-:S13]  /*1b60*/  ISETP.NE.AND.EX P1, PT, RZ, UR5, PT, P1 ;  /* 0x00000005ff007c0c */ /* 0x000fda000bf25310 */
[----:B------:R-:W-:Y:S05]  /*1b70*/  @!P1 BRA `(.L_x_644) ;  /* 0x0000000000149947 */ /* 0x000fea0003800000 */
[----:B------:R-:W0:Y:S02]  /*1b80*/  LDC.64 R6, c[0x0][0xa00] ;  /* 0x00028000ff067b82 */ /* 0x000e240000000a00 */
[----:B0-----:R-:W-:-:S05]  /*1b90*/  IMAD.WIDE R6, R31, 0x4, R6 ;  /* 0x000000041f067825 */ /* 0x001fca00078e0206 */
[----:B-----5:R-:W2:Y:S04]  /*1ba0*/  LDG.E R48, desc[UR40][R6.64] ;  /* 0x0000002806307981 */ /* 0x020ea8000c1e1900 */
[----:B------:R-:W2:Y:S02]  /*1bb0*/  LDG.E R3, desc[UR40][R6.64+0x4] ;  /* 0x0000042806037981 */ /* 0x000ea4000c1e1900 */
[----:B--2---:R-:W-:-:S07]  /*1bc0*/  IMAD.IADD R48, R3, 0x1, -R48 ;  /* 0x0000000103307824 */ /* 0x004fce00078e0a30 */
.L_x_644:
[----:B------:R-:W-:Y:S01]  /*1bd0*/  ULDC.64 UR4, c[0x0][0xa20] ;  /* 0x0002880000047ab9 */ /* 0x000fe20000000a00 */
[----:B------:R0:W-:Y:S01]  /*1be0*/  STL [R1+0x3c], R49 ;  /* 0x00003c3101007387 */ /* 0x0001e20000100800 */
[----:B------:R-:W-:Y:S02]  /*1bf0*/  ISETP.NE.U32.AND P1, PT, RZ, UR4, PT ;  /* 0x00000004ff007c0c */ /* 0x000fe4000bf25070 */
[C---:B------:R-:W-:Y:S02]  /*1c00*/  LOP3.LUT R3, R50.reuse, 0xff000000, RZ, 0xc0, !PT ;  /* 0xff00000032037812 */ /* 0x040fe400078ec0ff */
[----:B------:R-:W-:Y:S02]  /*1c10*/  ISETP.NE.AND.EX P1, PT, RZ, UR5, PT, P1 ;  /* 0x00000005ff007c0c */ /* 0x000fe4000bf25310 */
[----:B------:R-:W-:Y:S02]  /*1c20*/  LOP3.LUT R0, R50, 0xff0000, RZ, 0xc0, !PT ;  /* 0x00ff000032007812 */ /* 0x000fe400078ec0ff */
[----:B------:R-:W-:-:S02]  /*1c30*/  SHF.R.U32.HI R3, RZ, 0x8, R3 ;  /* 0x00000008ff037819 */ /* 0x000fc40000011603 */
[----:B------:R-:W-:Y:S02]  /*1c40*/  LOP3.LUT R205, R50, 0xffff, RZ, 0xc0, !PT ;  /* 0x0000ffff32cd7812 */ /* 0x000fe400078ec0ff */
[----:B------:R-:W-:-:S05]  /*1c50*/  LEA.HI R6, R0, R3, RZ, 0x10 ;  /* 0x0000000300067211 */ /* 0x000fca00078f80ff */
[----:B0-----:R-:W-:Y:S05]  /*1c60*/  @!P1 BRA `(.L_x_645) ;  /* 0x0000000000109947 */ /* 0x001fea0003800000 */
[----:B------:R-:W-:-:S04]  /*1c70*/  IADD3 R4, P0, R35, UR4, RZ ;  /* 0x0000000423047c10 */ /* 0x000fc8000ff1e0ff */
[----:B------:R-:W-:-:S05]  /*1c80*/  IADD3.X R5, R34, UR5, RZ, P0, !PT ;  /* 0x0000000522057c10 */ /* 0x000fca00087fe4ff */
[----:B------:R0:W5:Y:S01]  /*1c90*/  LDG.E R33, desc[UR40][R4.64] ;  /* 0x0000002804217981 */ /* 0x000162000c1e1900 */
[----:B------:R-:W-:Y:S05]  /*1ca0*/  BRA `(.L_x_646) ;  /* 0x0000000000107947 */ /* 0x000fea0003800000 */
.L_x_645:
[----:B------:R-:W-:Y:S05]  /*1cb0*/  @!P0 BRA `(.L_x_646) ;  /* 0x00000000000c8947 */ /* 0x000fea0003800000 */
[----:B------:R-:W2:Y:S04]  /*1cc0*/  LDG.E R0, desc[UR40][R4.64] ;  /* 0x0000002804007981 */ /* 0x000ea8000c1e1900 */
[----:B------:R-:W2:Y:S02]  /*1cd0*/  LDG.E R33, desc[UR40][R4.64+0x4] ;  /* 0x0000042804217981 */ /* 0x000ea4000c1e1900 */
[----:B--2---:R-:W-:-:S07]  /*1ce0*/  IMAD.IADD R33, R33, 0x1, -R0 ;  /* 0x0000000121217824 */ /* 0x004fce00078e0a00 */
.L_x_646:
[----:B------:R-:W-:Y:S01]  /*1cf0*/  ULDC.64 UR4, c[0x0][0xa10] ;  /* 0x0002840000047ab9 */ /* 0x000fe20000000a00 */
[----:B------:R-:W2:Y:S01]  /*1d00*/  LDL.LU R30, [R1] ;  /* 0x00000000011e7983 */ /* 0x000ea20000300800 */
[----:B------:R-:W-:-:S04]  /*1d10*/  ISETP.NE.U32.AND P0, PT, RZ, UR4, PT ;  /* 0x00000004ff007c0c */ /* 0x000fc8000bf05070 */
[----:B------:R-:W-:Y:S01]  /*1d20*/  ISETP.NE.AND.EX P0, PT, RZ, UR5, PT, P0 ;  /* 0x00000005ff007c0c */ /* 0x000fe2000bf05300 */
[----:B------:R-:W-:-:S12]  /*1d30*/  ULDC.64 UR4, c[0x0][0xa30] ;  /* 0x00028c0000047ab9 */ /* 0x000fd80000000a00 */
[----:B0-----:R-:W0:Y:S02]  /*1d40*/  @P0 LDC.64 R4, c[0x0][0xa10] ;  /* 0x00028400ff040b82 */ /* 0x001e240000000a00 */
[----:B0-----:R-:W-:-:S05]  /*1d50*/  @P0 IMAD.WIDE R4, R31, 0x4, R4 ;  /* 0x000000041f040825 */ /* 0x001fca00078e0204 */
[----:B------:R-:W3:Y:S04]  /*1d60*/  @P0 LDG.E R0, desc[UR40][R4.64] ;  /* 0x0000002804000981 */ /* 0x000ee8000c1e1900 */
[----:B------:R0:W3:Y:S01]  /*1d70*/  @P0 LDG.E R3, desc[UR40][R4.64+0x4] ;  /* 0x0000042804030981 */ /* 0x0000e2000c1e1900 */
[----:B------:R-:W-:Y:S01]  /*1d80*/  ISETP.NE.U32.AND P1, PT, RZ, UR4, PT ;  /* 0x00000004ff007c0c */ /* 0x000fe2000bf25070 */
[----:B-----5:R-:W-:-:S03]  /*1d90*/  IMAD.MOV.U32 R50, RZ, RZ, R33 ;  /* 0x000000ffff327224 */ /* 0x020fc600078e0021 */
[----:B------:R-:W-:-:S13]  /*1da0*/  ISETP.NE.AND.EX P1, PT, RZ, UR5, PT, P1 ;  /* 0x00000005ff007c0c */ /* 0x000fda000bf25310 */
[----:B0-----:R-:W-:-:S04]  /*1db0*/  @P1 IADD3 R4, P2, R35, UR4, RZ ;  /* 0x0000000423041c10 */ /* 0x001fc8000ff5e0ff */
[----:B------:R-:W-:-:S05]  /*1dc0*/  @P1 IADD3.X R5, R34, UR5, RZ, P2, !PT ;  /* 0x0000000522051c10 */ /* 0x000fca00097fe4ff */
[----:B------:R0:W5:Y:S01]  /*1dd0*/  @P1 LDG.E R50, desc[UR40][R4.64] ;  /* 0x0000002804321981 */ /* 0x000162000c1e1900 */
[----:B------:R-:W-:Y:S01]  /*1de0*/  IMAD.IADD R9, R33, 0x1, -R8 ;  /* 0x0000000121097824 */ /* 0x000fe200078e0a08 */
[----:B------:R-:W-:Y:S01]  /*1df0*/  LOP3.LUT R12, R6, 0xff, RZ, 0xc0, !PT ;  /* 0x000000ff060c7812 */ /* 0x000fe200078ec0ff */
[----:B------:R-:W-:Y:S01]  /*1e00*/  BSSY B0, `(.L_x_647) ;  /* 0x000002d000007945 */ /* 0x000fe20003800000 */
[----:B------:R-:W-:-:S03]  /*1e10*/  SHF.R.U32.HI R7, RZ, 0x10, R6 ;  /* 0x00000010ff077819 */ /* 0x000fc60000011606 */
[----:B------:R0:W-:Y:S01]  /*1e20*/  STL [R1+0x40], R12 ;  /* 0x0000400c01007387 */ /* 0x0001e20000100800 */
[----:B--2---:R-:W-:Y:S01]  /*1e30*/  LOP3.LUT R30, R30, 0xfffffff7, RZ, 0xc0, !PT ;  /* 0xfffffff71e1e7812 */ /* 0x004fe200078ec0ff */
[----:B---3--:R-:W-:-:S04]  /*1e40*/  @P0 IMAD.IADD R24, R3, 0x1, -R0 ;  /* 0x0000000103180824 */ /* 0x008fc800078e0a00 */
[----:B------:R-:W-:-:S04]  /*1e50*/  IMAD.IADD R154, R9, 0x1, R24 ;  /* 0x00000001099a7824 */ /* 0x000fc800078e0218 */
[C---:B------:R-:W-:Y:S01]  /*1e60*/  VIADD R0, R154.reuse, 0x5f ;  /* 0x0000005f9a007836 */ /* 0x040fe20000000000 */
[----:B------:R-:W-:-:S03]  /*1e70*/  ISETP.GE.AND P3, PT, R154, 0x1, PT ;  /* 0x000000019a00780c */ /* 0x000fc60003f66270 */
[----:B------:R-:W-:-:S05]  /*1e80*/  IMAD.HI R0, R0, 0x2aaaaaab, RZ ;  /* 0x2aaaaaab00007827 */ /* 0x000fca00078e02ff */
[----:B------:R-:W-:-:S04]  /*1e90*/  SHF.R.U32.HI R3, RZ, 0x1f, R0 ;  /* 0x0000001fff037819 */ /* 0x000fc80000011600 */
[----:B------:R-:W-:Y:S01]  /*1ea0*/  LEA.HI.SX32 R172, R0, R3, 0x1c ;  /* 0x0000000300ac7211 */ /* 0x000fe200078fe2ff */
[----:B------:R-:W-:Y:S01]  /*1eb0*/  IMAD.MOV.U32 R3, RZ, RZ, RZ ;  /* 0x000000ffff037224 */ /* 0x000fe200078e00ff */
[----:B------:R-:W-:-:S05]  /*1ec0*/  @P3 LOP3.LUT R30, R30, 0x8, RZ, 0xfc, !PT ;  /* 0x000000081e1e3812 */ /* 0x000fca00078efcff */
[----:B------:R0:W-:Y:S04]  /*1ed0*/  STL [R1], R30 ;  /* 0x0000001e01007387 */ /* 0x0001e80000100800 */
[----:B------:R0:W-:Y:S01]  /*1ee0*/  STL [R1+0x28], R7 ;  /* 0x0000280701007387 */ /* 0x0001e20000100800 */
[----:B------:R-:W-:Y:S05]  /*1ef0*/  @!P3 BRA `(.L_x_648) ;  /* 0x000000000074b947 */ /* 0x000fea0003800000 */
[----:B------:R-:W-:Y:S01]  /*1f00*/  ISETP.NE.AND P0, PT, R7, RZ, PT ;  /* 0x000000ff0700720c */ /* 0x000fe20003f05270 */
[----:B------:R-:W-:-:S03]  /*1f10*/  ULDC UR4, c[0x0][0x9f0] ;  /* 0x00027c0000047ab9 */ /* 0x000fc60000000800 */
[----:B------:R-:W-:-:S04]  /*1f20*/  SEL R11, R7, UR4, P0 ;  /* 0x00000004070b7c07 */ /* 0x000fc80008000000 */
[-C--:B------:R-:W-:Y:S02]  /*1f30*/  IABS R6, R11.reuse ;  /* 0x0000000b00067213 */ /* 0x080fe40000000000 */
[----:B------:R-:W-:Y:S02]  /*1f40*/  IADD3 R0, R172, -0x1, R11 ;  /* 0xffffffffac007810 */ /* 0x000fe40007ffe00b */
[----:B------:R-:W1:Y:S01]  /*1f50*/  I2F.RP R3, R6 ;  /* 0x0000000600037306 */ /* 0x000e620000209400 */
[-C--:B------:R-:W-:Y:S02]  /*1f60*/  IABS R10, R11.reuse ;  /* 0x0000000b000a7213 */ /* 0x080fe40000000000 */
[----:B------:R-:W-:Y:S02]  /*1f70*/  IABS R8, R0 ;  /* 0x0000000000087213 */ /* 0x000fe40000000000 */
[----:B------:R-:W-:-:S04]  /*1f80*/  LOP3.LUT R0, R0, R11, RZ, 0x3c, !PT ;  /* 0x0000000b00007212 */ /* 0x000fc800078e3cff */
[----:B------:R-:W-:Y:S01]  /*1f90*/  ISETP.GE.AND P2, PT, R0, RZ, PT ;  /* 0x000000ff0000720c */ /* 0x000fe20003f46270 */
[----:B-1----:R-:W0:Y:S02]  /*1fa0*/  MUFU.RCP R3, R3 ;  /* 0x0000000300037308 */ /* 0x002e240000001000 */
[----:B0-----:R-:W-:Y:S02]  /*1fb0*/  VIADD R4, R3, 0xffffffe ;  /* 0x0ffffffe03047836 */ /* 0x001fe40000000000 */
[----:B------:R-:W-:-:S04]  /*1fc0*/  IMAD.MOV R3, RZ, RZ, -R10 ;  /* 0x000000ffff037224 */ /* 0x000fc800078e0a0a */
[----:B------:R0:W1:Y:S02]  /*1fd0*/  F2I.FTZ.U32.TRUNC.NTZ R5, R4 ;  /* 0x0000000400057305 */ /* 0x000064000021f000 */
[----:B0-----:R-:W-:Y:S02]  /*1fe0*/  IMAD.MOV.U32 R4, RZ, RZ, RZ ;  /* 0x000000ffff047224 */ /* 0x001fe400078e00ff */
[----:B-1----:R-:W-:-:S04]  /*1ff0*/  IMAD.MOV R7, RZ, RZ, -R5 ;  /* 0x000000ffff077224 */ /* 0x002fc800078e0a05 */
[----:B------:R-:W-:-:S04]  /*2000*/  IMAD R7, R7, R6, RZ ;  /* 0x0000000607077224 */ /* 0x000fc800078e02ff */
[----:B------:R-:W-:-:S06]  /*2010*/  IMAD.HI.U32 R5, R5, R7, R4 ;  /* 0x0000000705057227 */ /* 0x000fcc00078e0004 */
[----:B------:R-:W-:-:S04]  /*2020*/  IMAD.HI.U32 R5, R5, R8, RZ ;  /* 0x0000000805057227 */ /* 0x000fc800078e00ff */
[----:B------:R-:W-:-:S05]  /*2030*/  IMAD R3, R5, R3, R8 ;  /* 0x0000000305037224 */ /* 0x000fca00078e0208 */
[----:B------:R-:W-:-:S13]  /*2040*/  ISETP.GT.U32.AND P1, PT, R6, R3, PT ;  /* 0x000000030600720c */ /* 0x000fda0003f24070 */
[----:B------:R-:W-:Y:S02]  /*2050*/  @!P1 IMAD.IADD R3, R3, 0x1, -R6 ;  /* 0x0000000103039824 */ /* 0x000fe400078e0a06 */
[----:B------:R-:W-:Y:S01]  /*2060*/  @!P1 VIADD R5, R5, 0x1 ;  /* 0x0000000105059836 */ /* 0x000fe20000000000 */
[----:B------:R-:W-:Y:S02]  /*2070*/  ISETP.NE.AND P1, PT, R11, RZ, PT ;  /* 0x000000ff0b00720c */ /* 0x000fe40003f25270 */
[----:B------:R-:W-:-:S13]  /*2080*/  ISETP.GE.U32.AND P0, PT, R3, R6, PT ;  /* 0x000000060300720c */ /* 0x000fda0003f06070 */
[----:B------:R-:W-:-:S04]  /*2090*/  @P0 VIADD R5, R5, 0x1 ;  /* 0x0000000105050836 */ /* 0x000fc80000000000 */
[----:B------:R-:W-:-:S04]  /*20a0*/  IMAD.MOV.U32 R3, RZ, RZ, R5 ;  /* 0x000000ffff037224 */ /* 0x000fc800078e0005 */
[----:B------:R-:W-:Y:S01]  /*20b0*/  @!P2 IMAD.MOV R3, RZ, RZ, -R3 ;  /* 0x000000ffff03a224 */ /* 0x000fe200078e0a03 */
[----:B------:R-:W-:-:S07]  /*20c0*/  @!P1 LOP3.LUT R3, RZ, R11, RZ, 0x33, !PT ;  /* 0x0000000bff039212 */ /* 0x000fce00078e33ff */
.L_x_648:
[----:B------:R-:W-:Y:S05]  /*20d0*/  BSYNC B0 ;  /* 0x0000000000007941 */ /* 0x000fea0003800000 */
.L_x_647:
[----:B------:R-:W-:-:S05]  /*20e0*/  IMAD R0, R12, R3, RZ ;  /* 0x000000030c007224 */ /* 0x000fca00078e02ff */
[C---:B------:R-:W-:Y:S01]  /*20f0*/  VIADDMNMX R3, R0.reuse, R3, R172, PT ;  /* 0x0000000300037246 */ /* 0x040fe200038001ac */
[----:B------:R-:W-:-:S04]  /*2100*/  IMAD R0, R0, 0x60, -R9 ;  /* 0x0000006000007824 */ /* 0x000fc800078e0a09 */
[----:B------:R-:W-:Y:S01]  /*2110*/  IMAD R3, R3, 0x60, -R9 ;  /* 0x0000006003037824 */ /* 0x000fe200078e0a09 */
[----:B------:R-:W-:-:S04]  /*2120*/  VIMNMX R0, RZ, R0, !PT ;  /* 0x00000000ff007248 */ /* 0x000fc80007fe0100 */
[----:B------:R-:W-:Y:S01]  /*2130*/  VIMNMX R3, R3, R24, PT ;  /* 0x0000001803037248 */ /* 0x000fe20003fe0100 */
[----:B------:R-:W-:-:S03]  /*2140*/  IMAD.WIDE.U32 R28, R0, -0x55555555, RZ ;  /* 0xaaaaaaab001c7825 */ /* 0x000fc600078e00ff */
[----:B------:R-:W-:Y:S02]  /*2150*/  ISETP.GT.AND P0, PT, R3, R0, PT ;  /* 0x000000000300720c */ /* 0x000fe40003f04270 */
[----:B------:R-:W-:-:S05]  /*2160*/  SHF.R.U32.HI R28, RZ, 0x6, R29 ;  /* 0x00000006ff1c7819 */ /* 0x000fca000001161d */
[----:B------:R-:W-:-:S06]  /*2170*/  IMAD.MOV.U32 R27, RZ, RZ, R28 ;  /* 0x000000ffff1b7224 */ /* 0x000fcc00078e001c */
[----:B------:R-:W-:-:S04]  /*2180*/  @P0 VIADD R0, R3, 0x5f ;  /* 0x0000005f03000836 */ /* 0x000fc80000000000 */
[----:B------:R-:W-:-:S05]  /*2190*/  @P0 IMAD.HI R0, R0, 0x2aaaaaab, RZ ;  /* 0x2aaaaaab00000827 */ /* 0x000fca00078e02ff */
[----:B------:R-:W-:-:S04]  /*21a0*/  @P0 SHF.R.U32.HI R3, RZ, 0x1f, R0 ;  /* 0x0000001fff030819 */ /* 0x000fc80000011600 */
[----:B------:R-:W-:Y:S02]  /*21b0*/  @P0 LEA.HI.SX32 R27, R0, R3, 0x1c ;  /* 0x00000003001b0211 */ /* 0x000fe400078fe2ff */
[----:B------:R-:W-:Y:S02]  /*21c0*/  PLOP3.LUT P0, PT, PT, PT, PT, 0x80, 0x0 ;  /* 0x000000000000781c */ /* 0x000fe40003f0f070 */
[----:B------:R-:W-:-:S13]  /*21d0*/  ISETP.GT.AND P1, PT, R27, R28, PT ;  /* 0x0000001c1b00720c */ /* 0x000fda0003f24270 */
[----:B------:R-:W-:Y:S05]  /*21e0*/  @!P1 BRA `(.L_x_649) ;  /* 0x0000004800049947 */ /* 0x000fea0003800000 */
[----:B------:R-:W-:Y:S01]  /*21f0*/  VIADD R26, R19, 0x1c400 ;  /* 0x0001c400131a7836 */ /* 0x000fe20000000000 */
[----:B------:R-:W-:Y:S04]  /*2200*/  BSSY B6, `(.L_x_650) ;  /* 0x0000013000067945 */ /* 0x000fe80003800000 */
[----:B------:R-:W-:-:S13]  /*2210*/  LOP3.LUT P0, RZ, R26, 0x3ff, RZ, 0xc0, !PT ;  /* 0x000003ff1aff7812 */ /* 0x000fda000780c0ff */
[----:B------:R-:W-:Y:S05]  /*2220*/  @!P0 BRA `(.L_x_651) ;  /* 0x0000000000408947 */ /* 0x000fea0003800000 */
[----:B------:R-:W-:Y:S01]  /*2230*/  MOV R14, 0x0 ;  /* 0x00000000000e7802 */ /* 0x000fe20000000f00 */
[----:B------:R-:W-:Y:S01]  /*2240*/  ULDC.64 UR4, c[0x4][0x98] ;  /* 0x0100260000047ab9 */ /* 0x000fe20000000a00 */
[----:B------:R-:W-:Y:S01]  /*2250*/  ULDC.64 UR6, c[0x4][0x30] ;  /* 0x01000c0000067ab9 */ /* 0x000fe20000000a00 */
[----:B0-----:R-:W-:Y:S02]  /*2260*/  IMAD.U32 R4, RZ, RZ, UR4 ;  /* 0x00000004ff047e24 */ /* 0x001fe4000f8e00ff */
[----:B------:R-:W-:Y:S01]  /*2270*/  IMAD.U32 R5, RZ, RZ, UR5 ;  /* 0x00000005ff057e24 */ /* 0x000fe2000f8e00ff */
[----:B------:R-:W0:Y:S01]  /*2280*/  LDC.64 R14, c[0x4][R14] ;  /* 0x010000000e0e7b82 */ /* 0x000e220000000a00 */
[----:B------:R-:W-:Y:S01]  /*2290*/  ULDC.64 UR4, c[0x4][0xa0] ;  /* 0x0100280000047ab9 */ /* 0x000fe20000000a00 */
        /* <DEDUP_REMOVED lines=8> */
[----:B0----5:R-:W-:Y:S05]  /*2320*/  CALL.ABS.NOINC R14 ;  /* 0x000000000e007343 */ /* 0x021fea0003c00000 */
.L_x_651:
[----:B------:R-:W-:Y:S05]  /*2330*/  BSYNC B6 ;  /* 0x0000000000067941 */ /* 0x000fea0003800000 */
.L_x_650:
        /* <DEDUP_REMOVED lines=20> */
.L_x_653:
[----:B------:R-:W-:Y:S05]  /*2480*/  BSYNC B6 ;  /* 0x0000000000067941 */ /* 0x000fea0003800000 */
.L_x_652:
[----:B------:R-:W-:Y:S01]  /*2490*/  ULDC.64 UR4, c[0x0][0x9f8] ;  /* 0x00027e0000047ab9 */ /* 0x000fe20000000a00 */
[----:B0-----:R-:W0:Y:S01]  /*24a0*/  S2R R7, SR_TID.X ;  /* 0x0000000000077919 */ /* 0x001e220000002100 */
[----:B------:R-:W-:Y:S01]  /*24b0*/  ISETP.NE.U32.AND P0, PT, RZ, UR4, PT ;  /* 0x00000004ff007c0c */ /* 0x000fe2000bf05070 */
[----:B------:R-:W-:Y:S01]  /*24c0*/  IMAD.MOV.U32 R0, RZ, RZ, R31 ;  /* 0x000000ffff007224 */ /* 0x000fe200078e001f */
[----:B------:R-:W1:Y:S02]  /*24d0*/  LDC.64 R56, c[0x0][0x408] ;  /* 0x00010200ff387b82 */ /* 0x000e640000000a00 */
[----:B------:R-:W-:-:S06]  /*24e0*/  ISETP.NE.AND.EX P0, PT, RZ, UR5, PT, P0 ;  /* 0x00000005ff007c0c */ /* 0x000fcc000bf05300 */
[----:B------:R-:W2:Y:S07]  /*24f0*/  LDC R61, c[0x0][0x3f4] ;  /* 0x0000fd00ff3d7b82 */ /* 0x000eae0000000800 */
[----:B------:R-:W-:Y:S01]  /*2500*/  @P0 IADD3 R4, P1, R35, UR4, RZ ;  /* 0x0000000423040c10 */ /* 0x000fe2000ff3e0ff */
[----:B------:R-:W-:Y:S01]  /*2510*/  ULDC UR4, c[0x0][0x320] ;  /* 0x0000c80000047ab9 */ /* 0x000fe20000000800 */
[----:B------:R-:W-:Y:S02]  /*2520*/  IMAD.MOV.U32 R35, RZ, RZ, R30 ;  /* 0x000000ffff237224 */ /* 0x000fe400078e001e */
[----:B------:R-:W-:Y:S01]  /*2530*/  @P0 IADD3.X R5, R34, UR5, RZ, P1, !PT ;  /* 0x0000000522050c10 */ /* 0x000fe20008ffe4ff */
[----:B------:R-:W3:Y:S01]  /*2540*/  LDC.64 R30, c[0x0][0x3f8] ;  /* 0x0000fe00ff1e7b82 */ /* 0x000ee20000000a00 */
[----:B------:R-:W-:Y:S01]  /*2550*/  ISETP.GE.AND P1, PT, R2, UR4, PT ;  /* 0x0000000402007c0c */ /* 0x000fe2000bf26270 */
[----:B------:R-:W4:Y:S03]  /*2560*/  LDL R34, [R1+0x18] ;  /* 0x0000180001227983 */ /* 0x000f260000100800 */
[----:B------:R-:W-:Y:S01]  /*2570*/  SEL R6, RZ, 0xffffffff, P1 ;  /* 0xffffffffff067807 */ /* 0x000fe20000800000 */
[----:B------:R0:W4:Y:S01]  /*2580*/  @P0 LDG.E R0, desc[UR40][R4.64] ;  /* 0x0000002804000981 */ /* 0x000122000c1e1900 */
[----:B------:R-:W-:Y:S01]  /*2590*/  ISETP.GE.AND P0, PT, R16, UR4, PT ;  /* 0x0000000410007c0c */ /* 0x000fe2000bf06270 */
[----:B-1----:R-:W-:Y:S01]  /*25a0*/  IMAD.WIDE.U32 R54, R204, R56, R16 ;  /* 0x00000038cc367225 */ /* 0x002fe200078e0010 */
[----:B------:R-:W-:Y:S01]  /*25b0*/  ISETP.GE.AND P1, PT, R214, UR4, PT ;  /* 0x00000004d6007c0c */ /* 0x000fe2000bf26270 */
[----:B------:R-:W1:Y:S01]  /*25c0*/  S2R R36, SR_TID.X ;  /* 0x0000000000247919 */ /* 0x000e620000002100 */
[----:B------:R-:W-:Y:S01]  /*25d0*/  SEL R3, RZ, 0x1, P0 ;  /* 0x00000001ff037807 */ /* 0x000fe20000000000 */
[----:B------:R-:W-:Y:S01]  /*25e0*/  IMAD.SHL.U32 R6, R6, 0x2, RZ ;  /* 0x0000000206067824 */ /* 0x000fe200078e00ff */
[----:B------:R-:W-:Y:S01]  /*25f0*/  ISETP.GE.AND P0, PT, R215, UR4, PT ;  /* 0x00000004d7007c0c */ /* 0x000fe2000bf06270 */
[----:B0-----:R-:W-:Y:S01]  /*2600*/  VIADD R12, R7, 0xffffff80 ;  /* 0xffffff80070c7836 */ /* 0x001fe20000000000 */
[----:B------:R-:W-:Y:S01]  /*2610*/  SHF.R.S32.HI R7, RZ, 0x1f, R204 ;  /* 0x0000001fff077819 */ /* 0x000fe200000114cc */
[----:B------:R-:W-:Y:S01]  /*2620*/  IMAD.MOV.U32 R75, RZ, RZ, 0x20 ;  /* 0x00000020ff4b7424 */ /* 0x000fe200078e00ff */
[----:B------:R-:W-:Y:S01]  /*2630*/  LOP3.LUT R3, R6, 0x2, R3, 0xe2, !PT ;  /* 0x0000000206037812 */ /* 0x000fe200078ee203 */
[----:B------:R-:W-:Y:S01]  /*2640*/  IMAD R63, R57, 0x60, RZ ;  /* 0x00000060393f7824 */ /* 0x000fe200078e02ff */
[----:B------:R-:W-:Y:S01]  /*2650*/  SEL R4, RZ, 0x4, P0 ;  /* 0x00000004ff047807 */ /* 0x000fe20000000000 */
[----:B------:R-:W-:Y:S01]  /*2660*/  IMAD.SHL.U32 R59, R56, 0x40, RZ ;  /* 0x00000040383b7824 */ /* 0x000fe200078e00ff */
[----:B------:R-:W-:-:S02]  /*2670*/  SEL R5, RZ, 0x8, P1 ;  /* 0x00000008ff057807 */ /* 0x000fc40000800000 */
[----:B------:R-:W-:Y:S01]  /*2680*/  ISETP.GE.AND P0, PT, R213, UR4, PT ;  /* 0x00000004d5007c0c */ /* 0x000fe2000bf06270 */
[----:B---3--:R-:W-:Y:S01]  /*2690*/  IMAD.WIDE.U32 R20, R204, R30, R16 ;  /* 0x0000001ecc147225 */ /* 0x008fe200078e0010 */
[----:B------:R-:W-:Y:S02]  /*26a0*/  ISETP.GE.AND P1, PT, R212, UR4, PT ;  /* 0x00000004d4007c0c */ /* 0x000fe4000bf26270 */
[----:B------:R-:W-:Y:S01]  /*26b0*/  LOP3.LUT R4, R5, R3, R4, 0xfe, !PT ;  /* 0x0000000305047212 */ /* 0x000fe200078efe04 */
[----:B------:R-:W-:Y:S01]  /*26c0*/  IMAD.SHL.U32 R51, R30, 0x40, RZ ;  /* 0x000000401e337824 */ /* 0x000fe200078e00ff */
[----:B------:R-:W-:Y:S01]  /*26d0*/  SEL R5, RZ, 0x10, P0 ;  /* 0x00000010ff057807 */ /* 0x000fe20000000000 */
[----:B------:R-:W-:Y:S01]  /*26e0*/  IMAD.IADD R3, R32, 0x1, R33 ;  /* 0x0000000120037824 */ /* 0x000fe200078e0221 */
[----:B------:R-:W-:Y:S02]  /*26f0*/  SEL R6, RZ, 0x20, P1 ;  /* 0x00000020ff067807 */ /* 0x000fe40000800000 */
[----:B------:R-:W-:-:S02]  /*2700*/  SHF.R.S32.HI R23, RZ, 0x1f, R22 ;  /* 0x0000001fff177819 */ /* 0x000fc40000011416 */
[----:B------:R-:W-:Y:S01]  /*2710*/  LOP3.LUT R4, R6, R4, R5, 0xfe, !PT ;  /* 0x0000000406047212 */ /* 0x000fe200078efe05 */
[C---:B------:R-:W-:Y:S01]  /*2720*/  IMAD R6, R7.reuse, R30, RZ ;  /* 0x0000001e07067224 */ /* 0x040fe200078e02ff */
[----:B------:R-:W-:Y:S01]  /*2730*/  SHF.R.S32.HI R5, RZ, 0x1f, R12 ;  /* 0x0000001fff057819 */ /* 0x000fe2000001140c */
[----:B------:R-:W-:Y:S01]  /*2740*/  IMAD R7, R7, R56, RZ ;  /* 0x0000003807077224 */ /* 0x000fe200078e02ff */
[----:B------:R-:W-:Y:S01]  /*2750*/  ISETP.GE.AND P0, PT, R217, UR4, PT ;  /* 0x00000004d9007c0c */ /* 0x000fe2000bf06270 */
[C---:B------:R-:W-:Y:S01]  /*2760*/  IMAD R11, R204.reuse, R31, R6 ;  /* 0x0000001fcc0b7224 */ /* 0x040fe200078e0206 */
[----:B------:R-:W-:Y:S01]  /*2770*/  LEA.HI R14, R5, R12, RZ, 0x2 ;  /* 0x0000000c050e7211 */ /* 0x000fe200078f10ff */
[----:B------:R-:W-:Y:S01]  /*2780*/  IMAD.WIDE.U32 R8, R204, R30, R22 ;  /* 0x0000001ecc087225 */ /* 0x000fe200078e0016 */
[----:B-1----:R-:W-:Y:S02]  /*2790*/  SHF.R.U32.HI R36, RZ, 0x7, R36 ;  /* 0x00000007ff247819 */ /* 0x002fe40000011624 */
[----:B------:R-:W-:Y:S01]  /*27a0*/  LOP3.LUT R13, R14, 0xfffffffc, RZ, 0xc0, !PT ;  /* 0xfffffffc0e0d7812 */ /* 0x000fe200078ec0ff */
[----:B------:R-:W-:Y:S01]  /*27b0*/  IMAD.IADD R9, R9, 0x1, R11 ;  /* 0x0000000109097824 */ /* 0x000fe200078e020b */
[----:B------:R-:W-:Y:S01]  /*27c0*/  ISETP.NE.AND P6, PT, R36, 0x1, PT ;  /* 0x000000012400780c */ /* 0x000fe20003fc5270 */
[----:B------:R-:W-:Y:S01]  /*27d0*/  IMAD.IADD R21, R11, 0x1, R21 ;  /* 0x000000010b157824 */ /* 0x000fe200078e0215 */
[----:B------:R-:W-:Y:S01]  /*27e0*/  ISETP.GE.AND P1, PT, R216, UR4, PT ;  /* 0x00000004d8007c0c */ /* 0x000fe2000bf26270 */
[----:B------:R-:W-:Y:S01]  /*27f0*/  IMAD.IADD R15, R12, 0x1, -R13 ;  /* 0x000000010c0f7824 */ /* 0x000fe200078e0a0d */
[----:B------:R-:W-:Y:S01]  /*2800*/  SEL R5, RZ, 0x40, P0 ;  /* 0x00000040ff057807 */ /* 0x000fe20000000000 */
[C---:B------:R-:W-:Y:S01]  /*2810*/  IMAD R13, R204.reuse, R57, R7 ;  /* 0x00000039cc0d7224 */ /* 0x040fe200078e0207 */
[----:B-----5:R-:W-:Y:S01]  /*2820*/  SHF.R.S32.HI R7, RZ, 0x1f, R50 ;  /* 0x0000001fff077819 */ /* 0x020fe20000011432 */
[----:B------:R-:W-:Y:S01]  /*2830*/  IMAD.WIDE.U32 R52, R204, R56, R22 ;  /* 0x00000038cc347225 */ /* 0x000fe200078e0016 */
[----:B------:R-:W-:-:S02]  /*2840*/  SEL R10, RZ, 0x7fff80, P1 ;  /* 0x007fff80ff0a7807 */ /* 0x000fc40000800000 */
[----:B--2---:R-:W-:Y:S01]  /*2850*/  ISETP.GE.AND P0, PT, R16, R61, PT ;  /* 0x0000003d1000720c */ /* 0x004fe20003f06270 */
[----:B------:R-:W-:Y:S01]  /*2860*/  IMAD R6, R7, R30, RZ ;  /* 0x0000001e07067224 */ /* 0x000fe200078e02ff */
[----:B------:R-:W-:Y:S01]  /*2870*/  LOP3.LUT R35, R35, 0xfffffffe, RZ, 0xc0, !PT ;  /* 0xfffffffe23237812 */ /* 0x000fe200078ec0ff */
[----:B------:R-:W-:Y:S05]  /*2880*/  @!P6 WARPSYNC.ALL ;  /* 0x000000000000e948 */ /* 0x000fea0003800000 */
[----:B------:R-:W-:Y:S01]  /*2890*/  IMAD R11, R50, R31, R6 ;  /* 0x0000001f320b7224 */ /* 0x000fe200078e0206 */
[----:B------:R-:W-:Y:S01]  /*28a0*/  ULDC UR4, c[0x0][0x2f4] ;  /* 0x0000bd0000047ab9 */ /* 0x000fe20000000800 */
[----:B------:R-:W2:Y:S01]  /*28b0*/  LDL R6, [R1+0x14] ;  /* 0x0000140001067983 */ /* 0x000ea20000100800 */
[----:B------:R-:W-:Y:S01]  /*28c0*/  ISETP.GE.AND P2, PT, R2, UR4, PT ;  /* 0x0000000402007c0c */ /* 0x000fe2000bf46270 */
[----:B------:R-:W-:Y:S01]  /*28d0*/  IMAD.IADD R53, R53, 0x1, R13 ;  /* 0x0000000135357824 */ /* 0x000fe200078e020d */
[----:B------:R-:W-:Y:S01]  /*28e0*/  LOP3.LUT R10, R10, R4, R5, 0xfe, !PT ;  /* 0x000000040a0a7212 */ /* 0x000fe200078efe05 */
[----:B------:R-:W-:Y:S01]  /*28f0*/  IMAD.IADD R55, R13, 0x1, R55 ;  /* 0x000000010d377824 */ /* 0x000fe200078e0237 */
[----:B------:R-:W-:Y:S01]  /*2900*/  SEL R5, R61, RZ, P0 ;  /* 0x000000ff3d057207 */ /* 0x000fe20000000000 */
[----:B------:R-:W-:Y:S01]  /*2910*/  VIADD R60, R36, 0x8 ;  /* 0x00000008243c7836 */ /* 0x000fe20000000000 */
[----:B------:R-:W-:Y:S01]  /*2920*/  SHF.R.S32.HI R13, RZ, 0x1f, R14 ;  /* 0x0000001fff0d7819 */ /* 0x000fe2000001140e */
[----:B------:R-:W-:Y:S01]  /*2930*/  IMAD.WIDE.U32 R8, R50, R30, R8 ;  /* 0x0000001e32087225 */ /* 0x000fe200078e0008 */
[----:B------:R-:W-:-:S02]  /*2940*/  SHF.L.U64.HI R29, R30, 0x6, R31 ;  /* 0x000000061e1d7819 */ /* 0x000fc4000001021f */
[----:B------:R-:W-:Y:S01]  /*2950*/  LEA.HI R13, R13, R204, RZ, 0x3 ;  /* 0x000000cc0d0d7211 */ /* 0x000fe200078f18ff */
[----:B------:R-:W-:Y:S01]  /*2960*/  IMAD.IADD R5, R16, 0x1, R5 ;  /* 0x0000000110057824 */ /* 0x000fe200078e0205 */
[----:B------:R-:W-:Y:S01]  /*2970*/  SHF.L.U64.HI R58, R56, 0x6, R57 ;  /* 0x00000006383a7819 */ /* 0x000fe20000010239 */
[----:B------:R-:W-:Y:S01]  /*2980*/  IMAD.WIDE.U32 R20, R50, R30, R20 ;  /* 0x0000001e32147225 */ /* 0x000fe200078e0014 */
[----:B------:R-:W-:Y:S02]  /*2990*/  @P2 LOP3.LUT R35, R35, 0x1, RZ, 0xfc, !PT ;  /* 0x0000000123232812 */ /* 0x000fe400078efcff */
[----:B------:R-:W-:Y:S01]  /*29a0*/  LOP3.LUT R13, R13, 0xfffffff8, RZ, 0xc0, !PT ;  /* 0xfffffff80d0d7812 */ /* 0x000fe200078ec0ff */
[----:B------:R-:W-:Y:S01]  /*29b0*/  VIADD R36, R204, 0x40 ;  /* 0x00000040cc247836 */ /* 0x000fe20000000000 */
[----:B------:R-:W-:Y:S01]  /*29c0*/  SHF.R.S32.HI R4, RZ, 0x1f, R5 ;  /* 0x0000001fff047819 */ /* 0x000fe20000011405 */
[----:B------:R0:W-:Y:S01]  /*29d0*/  STL [R1], R35 ;  /* 0x0000002301007387 */ /* 0x0001e20000100800 */
[----:B------:R-:W-:-:S02]  /*29e0*/  IMAD R7, R7, R56, RZ ;  /* 0x0000003807077224 */ /* 0x000fc400078e02ff */
[----:B------:R-:W-:Y:S01]  /*29f0*/  IMAD.SHL.U32 R36, R36, 0x40, RZ ;  /* 0x0000004024247824 */ /* 0x000fe200078e00ff */
[----:B------:R-:W-:Y:S01]  /*2a00*/  LEA.HI R4, R4, R5, RZ, 0x3 ;  /* 0x0000000504047211 */ /* 0x000fe200078f18ff */
[----:B------:R-:W-:Y:S02]  /*2a10*/  IMAD.IADD R13, R204, 0x1, -R13 ;  /* 0x00000001cc0d7824 */ /* 0x000fe400078e0a0d */
[----:B------:R-:W-:Y:S02]  /*2a20*/  IMAD R5, R31, 0x60, RZ ;  /* 0x000000601f057824 */ /* 0x000fe400078e02ff */
[----:B------:R-:W-:-:S04]  /*2a30*/  IMAD.WIDE.U32 R52, R50, R56, R52 ;  /* 0x0000003832347225 */ /* 0x000fc800078e0034 */
[----:B0-----:R-:W-:Y:S01]  /*2a40*/  VIADD R35, R204, 0x40 ;  /* 0x00000040cc237836 */ /* 0x001fe20000000000 */
[----:B------:R-:W-:Y:S01]  /*2a50*/  LOP3.LUT R36, R36, 0x1c0, RZ, 0xc0, !PT ;  /* 0x000001c024247812 */ /* 0x000fe200078ec0ff */
[----:B------:R-:W-:-:S04]  /*2a60*/  IMAD.WIDE.U32 R30, R30, 0x60, RZ ;  /* 0x000000601e1e7825 */ /* 0x000fc800078e00ff */
[----:B------:R-:W-:Y:S02]  /*2a70*/  IMAD.SHL.U32 R35, R35, 0x40, RZ ;  /* 0x0000004023237824 */ /* 0x000fe400078e00ff */
[----:B------:R-:W-:Y:S02]  /*2a80*/  IMAD.SHL.U32 R73, R13, 0x40, RZ ;  /* 0x000000400d497824 */ /* 0x000fe400078e00ff */
[----:B------:R-:W-:Y:S01]  /*2a90*/  IMAD R7, R50, R57, R7 ;  /* 0x0000003932077224 */ /* 0x000fe200078e0207 */
[----:B------:R-:W-:Y:S01]  /*2aa0*/  LOP3.LUT R35, R35, 0x1c0, RZ, 0xc0, !PT ;  /* 0x000001c023237812 */ /* 0x000fe200078ec0ff */
[----:B------:R-:W-:Y:S01]  /*2ab0*/  IMAD.IADD R62, R31, 0x1, R5 ;  /* 0x000000011f3e7824 */ /* 0x000fe200078e0205 */
[----:B------:R-:W-:Y:S01]  /*2ac0*/  LOP3.LUT R5, R36, 0x38, R4, 0xf8, !PT ;  /* 0x0000003824057812 */ /* 0x000fe200078ef804 */
[----:B------:R-:W-:Y:S01]  /*2ad0*/  IMAD.WIDE.U32 R54, R50, R56, R54 ;  /* 0x0000003832367225 */ /* 0x000fe200078e0036 */
[----:B------:R-:W-:Y:S02]  /*2ae0*/  SHF.R.U32.HI R35, RZ, 0x3, R35 ;  /* 0x00000003ff237819 */ /* 0x000fe40000011623 */
[----:B------:R-:W-:Y:S01]  /*2af0*/  LOP3.LUT R73, R73, 0x1c0, RZ, 0xc0, !PT ;  /* 0x000001c049497812 */ /* 0x000fe200078ec0ff */
[----:B------:R-:W-:Y:S01]  /*2b00*/  IMAD.IADD R67, R53, 0x1, R7 ;  /* 0x0000000135437824 */ /* 0x000fe200078e0207 */
[----:B------:R-:W-:Y:S01]  /*2b10*/  LOP3.LUT R5, R5, R35, RZ, 0x3c, !PT ;  /* 0x0000002305057212 */ /* 0x000fe200078e3cff */
[----:B------:R-:W-:Y:S01]  /*2b20*/  IMAD.IADD R68, R7, 0x1, R55 ;  /* 0x0000000107447824 */ /* 0x000fe200078e0237 */
[----:B------:R-:W-:Y:S01]  /*2b30*/  SHF.R.U32.HI R76, RZ, 0x3, R73 ;  /* 0x00000003ff4c7819 */ /* 0x000fe20000011649 */
[----:B------:R-:W-:Y:S01]  /*2b40*/  IMAD.WIDE.U32 R56, R56, 0x60, RZ ;  /* 0x0000006038387825 */ /* 0x000fe200078e00ff */
[----:B------:R-:W-:-:S02]  /*2b50*/  LOP3.LUT R7, R73, 0x18, R16, 0xf8, !PT ;  /* 0x0000001849077812 */ /* 0x000fc400078ef810 */
[----:B------:R-:W-:Y:S01]  /*2b60*/  LOP3.LUT P2, RZ, R13, 0x4, RZ, 0xc0, !PT ;  /* 0x000000040dff7812 */ /* 0x000fe2000784c0ff */
[----:B------:R-:W-:Y:S01]  /*2b70*/  IMAD.SHL.U32 R61, R61, 0x2, RZ ;  /* 0x000000023d3d7824 */ /* 0x000fe200078e00ff */
[----:B------:R-:W-:Y:S02]  /*2b80*/  PRMT R84, R10, 0x8880, RZ ;  /* 0x000088800a547816 */ /* 0x000fe400000000ff */
[----:B------:R-:W-:Y:S02]  /*2b90*/  LOP3.LUT R7, R7, R76, RZ, 0x3c, !PT ;  /* 0x0000004c07077212 */ /* 0x000fe400078e3cff */
[----:B------:R-:W-:Y:S02]  /*2ba0*/  PRMT R84, R84, 0x7710, RZ ;  /* 0x0000771054547816 */ /* 0x000fe400000000ff */
[----:B------:R-:W-:Y:S02]  /*2bb0*/  SEL R75, R75, 0xffffffe0, !P2 ;  /* 0xffffffe04b4b7807 */ /* 0x000fe40005000000 */
[----:B------:R-:W-:Y:S01]  /*2bc0*/  LOP3.LUT R70, R4, 0xfffffff8, RZ, 0xc0, !PT ;  /* 0xfffffff804467812 */ /* 0x000fe200078ec0ff */
[----:B------:R-:W-:Y:S01]  /*2bd0*/  IMAD.IADD R63, R57, 0x1, R63 ;  /* 0x00000001393f7824 */ /* 0x000fe200078e023f */
[C---:B------:R-:W-:Y:S01]  /*2be0*/  LOP3.LUT R77, R84.reuse, 0x1, RZ, 0xc0, !PT ;  /* 0x00000001544d7812 */ /* 0x040fe200078ec0ff */
[----:B------:R-:W-:Y:S01]  /*2bf0*/  IMAD R64, R15, 0x40, R204 ;  /* 0x000000400f407824 */ /* 0x000fe200078e02cc */
[C---:B------:R-:W-:Y:S01]  /*2c00*/  LOP3.LUT R78, R84.reuse, 0x2, RZ, 0xc0, !PT ;  /* 0x00000002544e7812 */ /* 0x040fe200078ec0ff */
[----:B------:R-:W-:Y:S01]  /*2c10*/  IMAD.IADD R65, R9, 0x1, R11 ;  /* 0x0000000109417824 */ /* 0x000fe200078e020b */
[C---:B------:R-:W-:Y:S01]  /*2c20*/  LOP3.LUT R79, R84.reuse, 0x4, RZ, 0xc0, !PT ;  /* 0x00000004544f7812 */ /* 0x040fe200078ec0ff */
[----:B------:R-:W-:Y:S01]  /*2c30*/  IMAD.IADD R66, R11, 0x1, R21 ;  /* 0x000000010b427824 */ /* 0x000fe200078e0215 */
[----:B------:R-:W-:-:S02]  /*2c40*/  LOP3.LUT R80, R84, 0x8, RZ, 0xc0, !PT ;  /* 0x0000000854507812 */ /* 0x000fc400078ec0ff */
[C---:B------:R-:W-:Y:S02]  /*2c50*/  LOP3.LUT R81, R84.reuse, 0x10, RZ, 0xc0, !PT ;  /* 0x0000001054517812 */ /* 0x040fe400078ec0ff */
[----:B------:R-:W-:Y:S02]  /*2c60*/  LOP3.LUT R83, R84, 0x20, RZ, 0xc0, !PT ;  /* 0x0000002054537812 */ /* 0x000fe400078ec0ff */
[----:B------:R-:W-:Y:S01]  /*2c70*/  SHF.R.S32.HI R69, RZ, 0x3, R4 ;  /* 0x00000003ff457819 */ /* 0x000fe20000011404 */
[----:B------:R-:W-:Y:S01]  /*2c80*/  @!P6 BAR.SYNC.DEFER_BLOCKING 0x9, 0x100 ;  /* 0x024400000000eb1d */ /* 0x000fe20000010000 */
[----:B------:R-:W-:Y:S02]  /*2c90*/  ISETP.GE.AND P1, PT, R16, UR4, PT ;  /* 0x0000000410007c0c */ /* 0x000fe4000bf26270 */
[----:B------:R-:W-:Y:S02]  /*2ca0*/  SHF.R.S32.HI R72, RZ, 0x1f, R70 ;  /* 0x0000001fff487819 */ /* 0x000fe40000011446 */
[----:B------:R-:W-:Y:S01]  /*2cb0*/  LOP3.LUT R84, R84, 0x40, RZ, 0xc0, !PT ;  /* 0x0000004054547812 */ /* 0x000fe200078ec0ff */
[----:B----4-:R-:W-:Y:S01]  /*2cc0*/  IMAD.IADD R74, R34, 0x1, R5 ;  /* 0x00000001224a7824 */ /* 0x010fe200078e0205 */
[----:B------:R-:W-:-:S04]  /*2cd0*/  LOP3.LUT R5, R73, 0x38, R4, 0xf8, !PT ;  /* 0x0000003849057812 */ /* 0x000fc800078ef804 */
[----:B------:R-:W-:Y:S02]  /*2ce0*/  LOP3.LUT R5, R5, R76, RZ, 0x3c, !PT ;  /* 0x0000004c05057212 */ /* 0x000fe400078e3cff */
[----:B------:R-:W-:Y:S01]  /*2cf0*/  SHF.R.S32.HI R71, RZ, 0x1f, R0 ;  /* 0x0000001fff477819 */ /* 0x000fe20000011400 */
[C---:B--2---:R-:W-:Y:S02]  /*2d00*/  IMAD R82, R6.reuse, 0x200, R7 ;  /* 0x0000020006527824 */ /* 0x044fe400078e0207 */
[----:B------:R-:W-:Y:S02]  /*2d10*/  IMAD R85, R6, 0x200, R5 ;  /* 0x0000020006557824 */ /* 0x000fe400078e0205 */
[----:B------:R-:W-:-:S07]  /*2d20*/  IMAD.IADD R86, R75, 0x1, R82 ;  /* 0x000000014b567824 */ /* 0x000fce00078e0252 */
.L_x_707:
[----:B--2---:R-:W2:Y:S01]  /*2d30*/  LDL.LU R15, [R1] ;  /* 0x00000000010f7983 */ /* 0x004ea20000300800 */
[----:B------:R-:W0:Y:S01]  /*2d40*/  LDC R91, c[0x0][0x430] ;  /* 0x00010c00ff5b7b82 */ /* 0x000e220000000800 */
[----:B------:R-:W-:Y:S02]  /*2d50*/  VIADD R27, R27, 0xffffffff ;  /* 0xffffffff1b1b7836 */ /* 0x000fe40000000000 */
[----:B------:R-:W-:Y:S02]  /*2d60*/  IMAD.MOV.U32 R90, RZ, RZ, RZ ;  /* 0x000000ffff5a7224 */ /* 0x000fe400078e00ff */
[----:B------:R-:W-:-:S03]  /*2d70*/  IMAD R4, R27, 0x60, R64 ;  /* 0x000000601b047824 */ /* 0x000fc600078e0240 */
[----:B------:R-:W1:Y:S01]  /*2d80*/  LDC R88, c[0x0][0x3f4] ;  /* 0x0000fd00ff587b82 */ /* 0x000e620000000800 */
[----:B------:R-:W-:Y:S01]  /*2d90*/  IMAD.IADD R32, R3, 0x1, R4 ;  /* 0x0000000103207824 */ /* 0x000fe200078e0204 */
[----:B------:R-:W-:-:S03]  /*2da0*/  ISETP.GE.AND P2, PT, R4, R24, PT ;  /* 0x000000180400720c */ /* 0x000fc60003f46270 */
[----:B------:R-:W-:Y:S01]  /*2db0*/  IMAD.MOV.U32 R12, RZ, RZ, R32 ;  /* 0x000000ffff0c7224 */ /* 0x000fe200078e0020 */
[----:B------:R-:W-:Y:S02]  /*2dc0*/  ISETP.GT.OR P2, PT, R64, 0x5f, P2 ;  /* 0x0000005f4000780c */ /* 0x000fe40001744670 */
[----:B0-----:R-:W-:-:S11]  /*2dd0*/  ISETP.NE.AND P3, PT, R91, 0x1, PT ;  /* 0x000000015b00780c */ /* 0x001fd60003f65270 */
[----:B------:R-:W0:Y:S08]  /*2de0*/  @!P2 LDC.64 R6, c[0x0][0x428] ;  /* 0x00010a00ff06ab82 */ /* 0x000e300000000a00 */
[----:B------:R-:W3:Y:S08]  /*2df0*/  @!P2 LDC.64 R4, c[0x0][0x418] ;  /* 0x00010600ff04ab82 */ /* 0x000ef00000000a00 */
[----:B----4-:R-:W4:Y:S08]  /*2e00*/  @P3 LDC R11, c[0x0][0x434] ;  /* 0x00010d00ff0b3b82 */ /* 0x010f300000000800 */
[----:B------:R-:W1:Y:S01]  /*2e10*/  @P3 LDC R14, c[0x0][0x438] ;  /* 0x00010e00ff0e3b82 */ /* 0x000e620000000800 */
[----:B----4-:R-:W-:-:S05]  /*2e20*/  @P3 IMAD.HI.U32 R11, R32, R11, RZ ;  /* 0x0000000b200b3227 */ /* 0x010fca00078e00ff */
[----:B-1----:R-:W-:Y:S01]  /*2e30*/  @P3 SHF.R.U32.HI R12, RZ, R14, R11 ;  /* 0x0000000eff0c3219 */ /* 0x002fe2000001160b */
[----:B0-----:R-:W-:-:S03]  /*2e40*/  @!P2 IMAD R11, R71, R6, RZ ;  /* 0x00000006470ba224 */ /* 0x001fc600078e02ff */
[--C-:B------:R-:W-:Y:S01]  /*2e50*/  @!P2 SHF.R.S32.HI R13, RZ, 0x1f, R12.reuse ;  /* 0x0000001fff0da819 */ /* 0x100fe2000001140c */
[C---:B------:R-:W-:Y:S02]  /*2e60*/  @!P2 IMAD R11, R0.reuse, R7, R11 ;  /* 0x00000007000ba224 */ /* 0x040fe400078e020b */
[----:B------:R-:W-:-:S04]  /*2e70*/  @!P2 IMAD.WIDE.U32 R6, R0, R6, R12 ;  /* 0x000000060006a225 */ /* 0x000fc800078e000c */
[----:B------:R-:W-:Y:S01]  /*2e80*/  @!P2 IMAD.IADD R7, R7, 0x1, R11 ;  /* 0x000000010707a824 */ /* 0x000fe200078e020b */
[----:B---3--:R-:W-:-:S04]  /*2e90*/  @!P2 LEA R4, P3, R6, R4, 0x2 ;  /* 0x000000040604a211 */ /* 0x008fc800078610ff */
[----:B------:R-:W-:Y:S02]  /*2ea0*/  @!P2 LEA.HI.X R5, R6, R5, R7, 0x2, P3 ;  /* 0x000000050605a211 */ /* 0x000fe400018f1407 */
[----:B------:R-:W-:-:S03]  /*2eb0*/  ISETP.GT.AND P3, PT, R27, R28, PT ;  /* 0x0000001c1b00720c */ /* 0x000fc60003f64270 */
[----:B------:R0:W5:Y:S01]  /*2ec0*/  @!P2 LDG.E R90, desc[UR40][R4.64] ;  /* 0x00000028045aa981 */ /* 0x000162000c1e1900 */
[----:B------:R-:W-:Y:S01]  /*2ed0*/  ISETP.GE.AND P2, PT, R88, 0x1, PT ;  /* 0x000000015800780c */ /* 0x000fe20003f46270 */
[----:B------:R-:W-:Y:S01]  /*2ee0*/  IMAD.MOV R6, RZ, RZ, -R12 ;  /* 0x000000ffff067224 */ /* 0x000fe200078e0a0c */
[----:B------:R-:W-:Y:S05]  /*2ef0*/  YIELD ;  /* 0x0000000000007946 */ /* 0x000fea0003800000 */
[C---:B------:R-:W-:Y:S01]  /*2f00*/  IMAD R7, R18.reuse, 0x1800, R82 ;  /* 0x0000180012077824 */ /* 0x040fe200078e0252 */
[----:B------:R-:W-:Y:S01]  /*2f10*/  BSSY B0, `(.L_x_654) ;  /* 0x000030d000007945 */ /* 0x000fe20003800000 */
[----:B------:R-:W-:-:S02]  /*2f20*/  IMAD R89, R18, 0x1800, R86 ;  /* 0x0000180012597824 */ /* 0x000fc400078e0256 */
[----:B------:R-:W-:Y:S02]  /*2f30*/  IMAD R91, R91, R6, R32 ;  /* 0x000000065b5b7224 */ /* 0x000fe400078e0220 */
[--C-:B------:R-:W-:Y:S02]  /*2f40*/  IMAD R98, R7, 0x2, R26.reuse ;  /* 0x0000000207627824 */ /* 0x100fe400078e021a */
[----:B------:R-:W-:Y:S01]  /*2f50*/  IMAD R89, R89, 0x2, R26 ;  /* 0x0000000259597824 */ /* 0x000fe200078e021a */
[----:B--2---:R-:W-:-:S04]  /*2f60*/  LOP3.LUT R15, R15, 0xfffffffd, RZ, 0xc0, !PT ;  /* 0xfffffffd0f0f7812 */ /* 0x004fc800078ec0ff */
[----:B------:R-:W-:-:S05]  /*2f70*/  @P3 LOP3.LUT R15, R15, 0x2, RZ, 0xfc, !PT ;  /* 0x000000020f0f3812 */ /* 0x000fca00078efcff */
[----:B------:R0:W-:Y:S01]  /*2f80*/  STL [R1], R15 ;  /* 0x0000000f01007387 */ /* 0x0001e20000100800 */
[----:B------:R-:W-:Y:S05]  /*2f90*/  @!P2 BRA `(.L_x_655) ;  /* 0x0000002c0008a947 */ /* 0x000fea0003800000 */
[----:B------:R-:W-:Y:S01]  /*2fa0*/  SHF.R.S32.HI R92, RZ, 0x1f, R91 ;  /* 0x0000001fff5c7819 */ /* 0x000fe2000001145b */
[----:B------:R-:W-:Y:S01]  /*2fb0*/  ULDC.64 UR4, c[0x0][0x300] ;  /* 0x0000c00000047ab9 */ /* 0x000fe20000000a00 */
[----:B-----5:R-:W-:Y:S01]  /*2fc0*/  SHF.R.S32.HI R93, RZ, 0x1f, R90 ;  /* 0x0000001fff5d7819 */ /* 0x020fe2000001145a */
[----:B0-----:R-:W-:-:S04]  /*2fd0*/  IMAD.WIDE.U32 R4, R91, UR4, RZ ;  /* 0x000000045b047c25 */ /* 0x001fc8000f8e00ff */
[----:B------:R-:W-:Y:S02]  /*2fe0*/  IMAD R6, R92, UR4, RZ ;  /* 0x000000045c067c24 */ /* 0x000fe4000f8e02ff */
[----:B------:R-:W-:Y:S02]  /*2ff0*/  IMAD R94, R27, -0x60, R24 ;  /* 0xffffffa01b5e7824 */ /* 0x000fe400078e0218 */
[----:B------:R-:W-:Y:S01]  /*3000*/  IMAD R7, R91, UR5, R6 ;  /* 0x000000055b077c24 */ /* 0x000fe2000f8e0206 */
[----:B------:R-:W-:Y:S01]  /*3010*/  ULDC.64 UR4, c[0x0][0x310] ;  /* 0x0000c40000047ab9 */ /* 0x000fe20000000a00 */
[----:B------:R-:W-:Y:S01]  /*3020*/  IMAD R6, R62, R27, RZ ;  /* 0x0000001b3e067224 */ /* 0x000fe200078e02ff */
[----:B------:R-:W-:Y:S01]  /*3030*/  VIMNMX R94, R94, 0x60, PT ;  /* 0x000000605e5e7848 */ /* 0x000fe20003fe0100 */
[----:B------:R-:W-:Y:S02]  /*3040*/  IMAD R11, R93, UR4, RZ ;  /* 0x000000045d0b7c24 */ /* 0x000fe4000f8e02ff */
[----:B------:R-:W-:Y:S01]  /*3050*/  IMAD.IADD R5, R5, 0x1, R7 ;  /* 0x0000000105057824 */ /* 0x000fe200078e0207 */
[----:B------:R-:W-:Y:S01]  /*3060*/  SHF.R.S32.HI R7, RZ, 0x1f, R27 ;  /* 0x0000001fff077819 */ /* 0x000fe2000001141b */
[----:B------:R-:W-:-:S02]  /*3070*/  IMAD R11, R90, UR5, R11 ;  /* 0x000000055a0b7c24 */ /* 0x000fc4000f8e020b */
[----:B------:R-:W-:Y:S01]  /*3080*/  IMAD.WIDE.U32 R4, R90, UR4, R4 ;  /* 0x000000045a047c25 */ /* 0x000fe2000f8e0004 */
[----:B------:R-:W-:-:S03]  /*3090*/  ULDC.64 UR4, c[0x0][0x308] ;  /* 0x0000c20000047ab9 */ /* 0x000fc60000000a00 */
[----:B------:R-:W-:Y:S02]  /*30a0*/  IMAD.IADD R5, R5, 0x1, R11 ;  /* 0x0000000105057824 */ /* 0x000fe400078e020b */
[----:B------:R-:W-:Y:S02]  /*30b0*/  IMAD R11, R7, R30, R6 ;  /* 0x0000001e070b7224 */ /* 0x000fe400078e0206 */
[----:B------:R-:W-:-:S04]  /*30c0*/  IMAD.WIDE.U32 R4, R205, UR4, R4 ;  /* 0x00000004cd047c25 */ /* 0x000fc8000f8e0004 */
[----:B------:R-:W-:Y:S01]  /*30d0*/  IMAD R97, R205, UR5, R5 ;  /* 0x00000005cd617c24 */ /* 0x000fe2000f8e0205 */
[----:B------:R-:W-:Y:S01]  /*30e0*/  ULDC.64 UR4, c[0x0][0x2e8] ;  /* 0x0000ba0000047ab9 */ /* 0x000fe20000000a00 */
[-C--:B------:R-:W-:Y:S01]  /*30f0*/  IMAD R5, R63, R27.reuse, RZ ;  /* 0x0000001b3f057224 */ /* 0x080fe200078e02ff */
[C---:B------:R-:W-:Y:S01]  /*3100*/  LEA R96, P2, R4.reuse, UR4, 0x1 ;  /* 0x0000000404607c11 */ /* 0x040fe2000f8408ff */
[----:B------:R-:W-:Y:S02]  /*3110*/  ULDC.U8 UR4, c[0x0][0x410] ;  /* 0x0001040000047ab9 */ /* 0x000fe40000000000 */
[----:B------:R-:W-:Y:S01]  /*3120*/  IMAD R13, R7, R56, R5 ;  /* 0x00000038070d7224 */ /* 0x000fe200078e0205 */
[----:B------:R-:W-:Y:S01]  /*3130*/  LEA.HI.X R97, R4, UR5, R97, 0x1, P2 ;  /* 0x0000000504617c11 */ /* 0x000fe200090f0c61 */
[----:B------:R-:W-:Y:S01]  /*3140*/  IMAD.WIDE.U32 R4, R30, R27, RZ ;  /* 0x0000001b1e047225 */ /* 0x000fe200078e00ff */
[----:B------:R-:W-:-:S03]  /*3150*/  ISETP.NE.AND P2, PT, RZ, UR4, PT ;  /* 0x00000004ff007c0c */ /* 0x000fc6000bf45270 */
[----:B------:R-:W-:-:S04]  /*3160*/  IMAD.WIDE.U32 R6, R56, R27, RZ ;  /* 0x0000001b38067225 */ /* 0x000fc800078e00ff */
[----:B------:R-:W-:Y:S02]  /*3170*/  IMAD.IADD R100, R5, 0x1, R11 ;  /* 0x0000000105647824 */ /* 0x000fe400078e020b */
[----:B------:R-:W-:-:S04]  /*3180*/  IMAD.IADD R11, R7, 0x1, R13 ;  /* 0x00000001070b7824 */ /* 0x000fc800078e020d */
[----:B------:R-:W-:Y:S05]  /*3190*/  @!P2 BRA `(.L_x_656) ;  /* 0x00000014003ca947 */ /* 0x000fea0003800000 */
[----:B------:R-:W-:Y:S01]  /*31a0*/  ISETP.GE.AND P2, PT, R204, R94, PT ;  /* 0x0000005ecc00720c */ /* 0x000fe20003f46270 */
[----:B------:R-:W-:Y:S01]  /*31b0*/  BSSY B1, `(.L_x_657) ;  /* 0x000001e000017945 */ /* 0x000fe20003800000 */
        /* <DEDUP_REMOVED lines=8> */
[----:B------:R-:W-:Y:S06]  /*3240*/  @P2 BRA `(.L_x_658) ;  /* 0x0000000000502947 */ /* 0x000fec0003800000 */
[----:B------:R-:W-:Y:S01]  /*3250*/  IADD3 R13, P3, R8, R4, RZ ;  /* 0x00000004080d7210 */ /* 0x000fe20007f7e0ff */
[----:B------:R-:W-:Y:S01]  /*3260*/  ULDC.64 UR4, c[0x0][0x3e8] ;  /* 0x0000fa0000047ab9 */ /* 0x000fe20000000a00 */
[----:B------:R-:W-:Y:S02]  /*3270*/  CS2R R44, SRZ ;  /* 0x00000000002c7805 */ /* 0x000fe4000001ff00 */
[----:B------:R-:W-:Y:S01]  /*3280*/  CS2R R46, SRZ ;  /* 0x00000000002e7805 */ /* 0x000fe2000001ff00 */
[----:B------:R-:W-:Y:S01]  /*3290*/  IMAD.X R14, R100, 0x1, R65, P3 ;  /* 0x00000001640e7824 */ /* 0x000fe200018e0641 */
[----:B------:R-:W-:-:S05]  /*32a0*/  IADD3 R15, P3, R52, R6, RZ ;  /* 0x00000006340f7210 */ /* 0x000fca0007f7e0ff */
[----:B------:R-:W-:Y:S01]  /*32b0*/  IMAD.X R40, R11, 0x1, R67, P3 ;  /* 0x000000010b287824 */ /* 0x000fe200018e0643 */
[----:B------:R-:W-:-:S04]  /*32c0*/  LEA R12, P3, R13, UR4, 0x1 ;  /* 0x000000040d0c7c11 */ /* 0x000fc8000f8608ff */
[----:B------:R-:W-:Y:S01]  /*32d0*/  LEA.HI.X R13, R13, UR5, R14, 0x1, P3 ;  /* 0x000000050d0d7c11 */ /* 0x000fe200098f0c0e */
[----:B------:R-:W-:Y:S02]  /*32e0*/  ULDC.64 UR4, c[0x0][0x400] ;  /* 0x0001000000047ab9 */ /* 0x000fe40000000a00 */
[----:B------:R-:W-:-:S04]  /*32f0*/  LEA R14, P3, R15, UR4, 0x1 ;  /* 0x000000040f0e7c11 */ /* 0x000fc8000f8608ff */
[----:B------:R-:W-:Y:S02]  /*3300*/  LEA.HI.X R15, R15, UR5, R40, 0x1, P3 ;  /* 0x000000050f0f7c11 */ /* 0x000fe400098f0c28 */
[----:B------:R-:W-:Y:S02]  /*3310*/  ISETP.GE.AND P3, PT, R22, R88, PT ;  /* 0x000000581600720c */ /* 0x000fe40003f66270 */
[----:B------:R-:W-:Y:S02]  /*3320*/  CS2R R40, SRZ ;  /* 0x0000000000287805 */ /* 0x000fe4000001ff00 */
[----:B------:R-:W-:-:S09]  /*3330*/  CS2R R42, SRZ ;  /* 0x00000000002a7805 */ /* 0x000fd2000001ff00 */
[----:B------:R0:W5:Y:S04]  /*3340*/  @!P3 LDG.E.64 R44, desc[UR40][R12.64] ;  /* 0x000000280c2cb981 */ /* 0x000168000c1e1b00 */
[----:B------:R0:W5:Y:S01]  /*3350*/  @!P3 LDG.E.64 R46, desc[UR40][R14.64] ;  /* 0x000000280e2eb981 */ /* 0x000162000c1e1b00 */
[----:B------:R-:W-:-:S13]  /*3360*/  ISETP.GE.AND P3, PT, R209, R88, PT ;  /* 0x00000058d100720c */ /* 0x000fda0003f66270 */
[----:B------:R0:W5:Y:S04]  /*3370*/  @!P3 LDG.E.64 R40, desc[UR40][R12.64+0x20] ;  /* 0x000020280c28b981 */ /* 0x000168000c1e1b00 */
[----:B------:R0:W5:Y:S02]  /*3380*/  @!P3 LDG.E.64 R42, desc[UR40][R14.64+0x20] ;  /* 0x000020280e2ab981 */ /* 0x000164000c1e1b00 */
.L_x_658:
[----:B------:R-:W-:Y:S05]  /*3390*/  BSYNC B1 ;  /* 0x0000000000017941 */ /* 0x000fea0003800000 */
.L_x_657:
[----:B0-----:R-:W-:Y:S01]  /*33a0*/  VIADD R12, R204, 0x40 ;  /* 0x00000040cc0c7836 */ /* 0x001fe20000000000 */
[----:B------:R-:W-:Y:S01]  /*33b0*/  BSSY B1, `(.L_x_659) ;  /* 0x0000019000017945 */ /* 0x000fe20003800000 */
[----:B-----5:R-:W-:Y:S02]  /*33c0*/  IMAD.MOV.U32 R13, RZ, RZ, R40 ;  /* 0x000000ffff0d7224 */ /* 0x020fe400078e0028 */
[----:B------:R-:W-:Y:S01]  /*33d0*/  IMAD.MOV.U32 R15, RZ, RZ, R41 ;  /* 0x000000ffff0f7224 */ /* 0x000fe200078e0029 */
[----:B------:R-:W-:-:S13]  /*33e0*/  ISETP.GE.AND P4, PT, R12, R94, PT ;  /* 0x0000005e0c00720c */ /* 0x000fda0003f86270 */
[----:B------:R-:W-:Y:S05]  /*33f0*/  @P4 BRA `(.L_x_660) ;  /* 0x0000000000504947 */ /* 0x000fea0003800000 */
[----:B------:R-:W-:Y:S01]  /*3400*/  IADD3 R5, P3, P5, R8, R4, R51 ;  /* 0x0000000408057210 */ /* 0x000fe20007d7e033 */
[----:B------:R-:W-:Y:S01]  /*3410*/  ULDC.64 UR4, c[0x0][0x3e8] ;  /* 0x0000fa0000047ab9 */ /* 0x000fe20000000a00 */
[----:B------:R-:W-:Y:S02]  /*3420*/  CS2R R36, SRZ ;  /* 0x0000000000247805 */ /* 0x000fe4000001ff00 */
[----:B------:R-:W-:Y:S02]  /*3430*/  CS2R R38, SRZ ;  /* 0x0000000000267805 */ /* 0x000fe4000001ff00 */
[----:B------:R-:W-:Y:S02]  /*3440*/  IADD3.X R14, R65, R100, R29, P3, P5 ;  /* 0x00000064410e7210 */ /* 0x000fe40001fea41d */
[----:B------:R-:W-:-:S04]  /*3450*/  IADD3 R7, P3, P5, R52, R6, R59 ;  /* 0x0000000634077210 */ /* 0x000fc80007d7e03b */
[----:B------:R-:W-:Y:S02]  /*3460*/  IADD3.X R12, R67, R11, R58, P3, P5 ;  /* 0x0000000b430c7210 */ /* 0x000fe40001fea43a */
        /* <DEDUP_REMOVED lines=13> */
.L_x_660:
[----:B------:R-:W-:Y:S05]  /*3540*/  BSYNC B1 ;  /* 0x0000000000017941 */ /* 0x000fea0003800000 */
.L_x_659:
[----:B0-----:R-:W-:Y:S01]  /*3550*/  IMAD.MOV.U32 R4, RZ, RZ, R44 ;  /* 0x000000ffff047224 */ /* 0x001fe200078e002c */
[----:B------:R-:W-:Y:S01]  /*3560*/  ISETP.NE.AND P3, PT, R210, 0x3, PT ;  /* 0x00000003d200780c */ /* 0x000fe20003f65270 */
[----:B------:R-:W-:Y:S01]  /*3570*/  IMAD.MOV.U32 R5, RZ, RZ, R45 ;  /* 0x000000ffff057224 */ /* 0x000fe200078e002d */
[----:B------:R-:W-:Y:S01]  /*3580*/  PRMT R112, R13, 0x7610, R112 ;  /* 0x000076100d707816 */ /* 0x000fe20000000070 */
        /* <DEDUP_REMOVED lines=8> */
[----:B-----5:R-:W-:Y:S01]  /*3610*/  IMAD.MOV.U32 R4, RZ, RZ, R32 ;  /* 0x000000ffff047224 */ /* 0x020fe200078e0020 */
        /* <DEDUP_REMOVED lines=14> */
[----:B------:R-:W-:-:S02]  /*3700*/  PRMT R102, R4, 0x7610, R102 ;  /* 0x0000761004667816 */ /* 0x000fc40000000066 */
[----:B------:R-:W-:Y:S02]  /*3710*/  PRMT R103, R5, 0x7610, R103 ;  /* 0x0000761005677816 */ /* 0x000fe40000000067 */
[----:B------:R-:W-:Y:S02]  /*3720*/  PRMT R105, R6, 0x7610, R105 ;  /* 0x0000761006697816 */ /* 0x000fe40000000069 */
[----:B------:R-:W-:Y:S01]  /*3730*/  PRMT R106, R7, 0x7610, R106 ;  /* 0x00007610076a7816 */ /* 0x000fe2000000006a */
[----:B------:R-:W-:Y:S06]  /*3740*/  @!P3 BRA `(.L_x_661) ;  /* 0x000000000004b947 */ /* 0x000fec0003800000 */
[----:B------:R-:W-:Y:S01]  /*3750*/  BPT.TRAP 0x1 ;  /* 0x000000040000795c */ /* 0x000fe20000300000 */
.L_x_661:
[----:B------:R-:W-:Y:S01]  /*3760*/  IMAD R87, R18, 0x8, R19 ;  /* 0x0000000812577824 */ /* 0x000fe200078e0213 */
[----:B------:R-:W-:Y:S01]  /*3770*/  SHF.L.U32 R95, R208, 0x1f, RZ ;  /* 0x0000001fd05f7819 */ /* 0x000fe200000006ff */
[----:B------:R-:W-:Y:S03]  /*3780*/  BSSY B1, `(.L_x_662) ;  /* 0x0000003000017945 */ /* 0x000fe60003800000 */
[----:B------:R-:W0:Y:S02]  /*3790*/  SYNCS.PHASECHK.TRANS64.TRYWAIT P5, [R87+URZ+0x22890], R95 ;  /* 0x0228905f570075a7 */ /* 0x000e2400080a017f */
[----:B0-----:R-:W-:Y:S05]  /*37a0*/  @!P5 BRA `(.L_x_663) ;  /* 0x00000168002cd947 */ /* 0x001fea0003800000 */
.L_x_920:
[----:B------:R-:W-:Y:S05]  /*37b0*/  BSYNC B1 ;  /* 0x0000000000017941 */ /* 0x000fea0003800000 */
.L_x_662:
[----:B------:R-:W-:-:S03]  /*37c0*/  UMOV UR4, 0xffffffff ;  /* 0xffffffff00047882 */ /* 0x000fc60000000000 */
[----:B------:R-:W-:Y:S05]  /*37d0*/  BRA.DIV UR4, `(.L_x_664) ;  /* 0x0000016a04347947 */ /* 0x000fea000b800000 */
[----:B------:R1:W2:Y:S04]  /*37e0*/  SHFL.IDX PT, R99, R97, RZ, 0x1c1f ;  /* 0x001c1fff61637589 */ /* 0x0002a800000e0000 */
[----:B------:R1:W3:Y:S02]  /*37f0*/  SHFL.IDX PT, R14, R96, RZ, 0x1c1f ;  /* 0x001c1fff600e7589 */ /* 0x0002e400000e0000 */
.L_x_924:
[----:B------:R-:W-:Y:S04]  /*3800*/  BSSY B1, `(.L_x_665) ;  /* 0x0000070000017945 */ /* 0x000fe80003800000 */
[----:B------:R-:W-:Y:S05]  /*3810*/  @P2 BRA `(.L_x_666) ;  /* 0x0000000400b82947 */ /* 0x000fea0003800000 */
[----:B------:R-:W-:Y:S04]  /*3820*/  BSSY B2, `(.L_x_667) ;  /* 0x0000036000027945 */ /* 0x000fe80003800000 */
[----:B------:R-:W-:Y:S05]  /*3830*/  @P1 BRA `(.L_x_668) ;  /* 0x0000000000d01947 */ /* 0x000fea0003800000 */
[----:B------:R4:W0:Y:S01]  /*3840*/  LDS.128 R4, [R98] ;  /* 0x0000000062047984 */ /* 0x0008220000000c00 */
[C---:B---3--:R-:W-:Y:S01]  /*3850*/  LEA R12, P2, R16.reuse, R14, 0x1 ;  /* 0x0000000e100c7211 */ /* 0x048fe200078408ff */
[----:B------:R-:W-:Y:S03]  /*3860*/  BSSY B3, `(.L_x_669) ;  /* 0x0000030000037945 */ /* 0x000fe60003800000 */
[----:B--2---:R-:W-:Y:S02]  /*3870*/  LEA.HI.X R13, R16, R99, R17, 0x1, P2 ;  /* 0x00000063100d7211 */ /* 0x004fe400010f0c11 */
[----:B------:R-:W-:-:S13]  /*3880*/  ISETP.GE.AND P2, PT, R22, R88, PT ;  /* 0x000000581600720c */ /* 0x000fda0003f46270 */
[----:B----4-:R-:W-:Y:S05]  /*3890*/  @P2 BRA `(.L_x_670) ;  /* 0x0000000000b02947 */ /* 0x010fea0003800000 */
[----:B------:R-:W-:Y:S02]  /*38a0*/  SHF.R.U64 R15, R46, 0x10, R47 ;  /* 0x000000102e0f7819 */ /* 0x000fe4000000122f */
[----:B------:R-:W-:Y:S02]  /*38b0*/  SHF.R.U64 R11, R44, 0x10, R45 ;  /* 0x000000102c0b7819 */ /* 0x000fe4000000122d */
[----:B------:R-:W-:Y:S02]  /*38c0*/  PRMT R15, R109, 0x5410, R15 ;  /* 0x000054106d0f7816 */ /* 0x000fe4000000000f */
[----:B------:R-:W-:Y:S01]  /*38d0*/  PRMT R11, R108, 0x5410, R11 ;  /* 0x000054106c0b7816 */ /* 0x000fe2000000000b */
[C---:B0-----:R-:W-:Y:S01]  /*38e0*/  IMAD.U32 R108, R5.reuse, 0x10000, RZ ;  /* 0x00010000056c7824 */ /* 0x041fe200078e00ff */
[----:B------:R-:W-:Y:S02]  /*38f0*/  SHF.R.U32.HI R46, RZ, 0x10, R47 ;  /* 0x00000010ff2e7819 */ /* 0x000fe4000001162f */
[----:B------:R-:W-:-:S02]  /*3900*/  LOP3.LUT R110, R5, 0xffff0000, RZ, 0xc0, !PT ;  /* 0xffff0000056e7812 */ /* 0x000fc400078ec0ff */
[C---:B------:R-:W-:Y:S01]  /*3910*/  LOP3.LUT R47, R15.reuse, 0xffff0000, RZ, 0xc0, !PT ;  /* 0xffff00000f2f7812 */ /* 0x040fe200078ec0ff */
[----:B------:R-:W-:Y:S01]  /*3920*/  IMAD.U32 R15, R15, 0x10000, RZ ;  /* 0x000100000f0f7824 */ /* 0x000fe200078e00ff */
[C---:B------:R-:W-:Y:S01]  /*3930*/  LOP3.LUT R109, R11.reuse, 0xffff0000, RZ, 0xc0, !PT ;  /* 0xffff00000b6d7812 */ /* 0x040fe200078ec0ff */
[----:B------:R-:W-:Y:S01]  /*3940*/  IMAD.U32 R11, R11, 0x10000, RZ ;  /* 0x000100000b0b7824 */ /* 0x000fe200078e00ff */
[----:B------:R-:W-:Y:S01]  /*3950*/  SHF.R.U32.HI R45, RZ, 0x10, R45 ;  /* 0x00000010ff2d7819 */ /* 0x000fe2000001162d */
[C---:B------:R-:W-:Y:S01]  /*3960*/  FMUL.FTZ R5, R110.reuse, R47 ;  /* 0x0000002f6e057220 */ /* 0x040fe20000410000 */
[----:B------:R-:W-:Y:S01]  /*3970*/  PRMT R46, R101, 0x5432, R46 ;  /* 0x00005432652e7816 */ /* 0x000fe2000000002e */
[-C--:B------:R-:W-:Y:S01]  /*3980*/  FMUL.FTZ R110, R110, R109.reuse ;  /* 0x0000006d6e6e7220 */ /* 0x080fe20000410000 */
[----:B------:R-:W-:Y:S01]  /*3990*/  PRMT R45, R111, 0x5410, R45 ;  /* 0x000054106f2d7816 */ /* 0x000fe2000000002d */
[C---:B------:R-:W-:Y:S02]  /*39a0*/  FFMA.FTZ R44, R108.reuse, R109, -R5 ;  /* 0x0000006d6c2c7223 */ /* 0x040fe40000010805 */
[----:B------:R-:W-:Y:S01]  /*39b0*/  FFMA.FTZ R5, R108, R47, R110 ;  /* 0x0000002f6c057223 */ /* 0x000fe2000001006e */
[----:B------:R-:W-:Y:S01]  /*39c0*/  LOP3.LUT R110, R6, 0xffff0000, RZ, 0xc0, !PT ;  /* 0xffff0000066e7812 */ /* 0x000fe200078ec0ff */
[C---:B------:R-:W-:Y:S01]  /*39d0*/  IMAD.U32 R47, R46.reuse, 0x10000, RZ ;  /* 0x000100002e2f7824 */ /* 0x040fe200078e00ff */
[----:B------:R-:W-:Y:S01]  /*39e0*/  LOP3.LUT R46, R46, 0xffff0000, RZ, 0xc0, !PT ;  /* 0xffff00002e2e7812 */ /* 0x000fe200078ec0ff */
[C---:B------:R-:W-:Y:S01]  /*39f0*/  IMAD.U32 R109, R45.reuse, 0x10000, RZ ;  /* 0x000100002d6d7824 */ /* 0x040fe200078e00ff */
[----:B------:R-:W-:Y:S01]  /*3a00*/  LOP3.LUT R45, R45, 0xffff0000, RZ, 0xc0, !PT ;  /* 0xffff00002d2d7812 */ /* 0x000fe200078ec0ff */
[----:B------:R-:W-:Y:S01]  /*3a10*/  FMUL.FTZ R111, R110, R47 ;  /* 0x0000002f6e6f7220 */ /* 0x000fe20000410000 */
[----:B------:R-:W-:-:S02]  /*3a20*/  IMAD.U32 R108, R6, 0x10000, RZ ;  /* 0x00010000066c7824 */ /* 0x000fc400078e00ff */
[-C--:B------:R-:W-:Y:S01]  /*3a30*/  FMUL.FTZ R110, R110, R109.reuse ;  /* 0x0000006d6e6e7220 */ /* 0x080fe20000410000 */
[----:B------:R-:W-:Y:S01]  /*3a40*/  F2FP.BF16.F32.PACK_AB R5, R5, R44 ;  /* 0x0000002c0505723e */ /* 0x000fe200000010ff */
[C---:B------:R-:W-:Y:S02]  /*3a50*/  FFMA.FTZ R6, R108.reuse, R109, -R111 ;  /* 0x0000006d6c067223 */ /* 0x040fe4000001086f */
[----:B------:R-:W-:Y:S01]  /*3a60*/  FFMA.FTZ R47, R108, R47, R110 ;  /* 0x0000002f6c2f7223 */ /* 0x000fe2000001006e */
[C---:B------:R-:W-:Y:S01]  /*3a70*/  LOP3.LUT R108, R7.reuse, 0xffff0000, RZ, 0xc0, !PT ;  /* 0xffff0000076c7812 */ /* 0x040fe200078ec0ff */
[----:B------:R-:W-:-:S03]  /*3a80*/  IMAD.U32 R109, R7, 0x10000, RZ ;  /* 0x00010000076d7824 */ /* 0x000fc600078e00ff */
[----:B------:R-:W-:Y:S01]  /*3a90*/  F2FP.BF16.F32.PACK_AB R6, R47, R6 ;  /* 0x000000062f06723e */ /* 0x000fe200000010ff */
[CC--:B------:R-:W-:Y:S01]  /*3aa0*/  FMUL.FTZ R110, R108.reuse, R46.reuse ;  /* 0x0000002e6c6e7220 */ /* 0x0c0fe20000410000 */
[-C--:B------:R-:W-:Y:S01]  /*3ab0*/  FMUL.FTZ R111, R108, R45.reuse ;  /* 0x0000002d6c6f7220 */ /* 0x080fe20000410000 */
[C---:B------:R-:W-:Y:S01]  /*3ac0*/  LOP3.LUT R108, R4.reuse, 0xffff0000, RZ, 0xc0, !PT ;  /* 0xffff0000046c7812 */ /* 0x040fe200078ec0ff */
[----:B------:R-:W-:Y:S02]  /*3ad0*/  IMAD.U32 R4, R4, 0x10000, RZ ;  /* 0x0001000004047824 */ /* 0x000fe400078e00ff */
[C---:B------:R-:W-:Y:S01]  /*3ae0*/  FFMA.FTZ R7, R109.reuse, R45, -R110 ;  /* 0x0000002d6d077223 */ /* 0x040fe2000001086e */
[----:B------:R-:W-:Y:S01]  /*3af0*/  FFMA.FTZ R46, R109, R46, R111 ;  /* 0x0000002e6d2e7223 */ /* 0x000fe2000001006f */
[C---:B------:R-:W-:Y:S01]  /*3b00*/  FMUL.FTZ R45, R108.reuse, R15 ;  /* 0x0000000f6c2d7220 */ /* 0x040fe20000410000 */
[----:B------:R-:W-:-:S03]  /*3b10*/  FMUL.FTZ R108, R108, R11 ;  /* 0x0000000b6c6c7220 */ /* 0x000fc60000410000 */
[----:B------:R-:W-:Y:S01]  /*3b20*/  F2FP.BF16.F32.PACK_AB R7, R46, R7 ;  /* 0x000000072e07723e */ /* 0x000fe200000010ff */
[C---:B------:R-:W-:Y:S01]  /*3b30*/  FFMA.FTZ R11, R4.reuse, R11, -R45 ;  /* 0x0000000b040b7223 */ /* 0x040fe2000001082d */
[----:B------:R-:W-:-:S05]  /*3b40*/  FFMA.FTZ R108, R4, R15, R108 ;  /* 0x0000000f046c7223 */ /* 0x000fca000001006c */
[----:B------:R-:W-:-:S07]  /*3b50*/  F2FP.BF16.F32.PACK_AB R4, R108, R11 ;  /* 0x0000000b6c04723e */ /* 0x000fce00000010ff */
.L_x_670:
[----:B------:R-:W-:Y:S05]  /*3b60*/  BSYNC B3 ;  /* 0x0000000000037941 */ /* 0x000fea0003800000 */
.L_x_669:
[----:B0-----:R4:W-:Y:S02]  /*3b70*/  ST.E.128 desc[UR40][R12.64], R4 ;  /* 0x000000040c007985 */ /* 0x0019e4000c101d28 */
.L_x_668:
[----:B------:R-:W-:Y:S05]  /*3b80*/  BSYNC B2 ;  /* 0x0000000000027941 */ /* 0x000fea0003800000 */
.L_x_667:
[----:B----4-:R-:W4:Y:S02]  /*3b90*/  LDL R4, [R1] ;  /* 0x0000000001047983 */ /* 0x010f240000100800 */
[----:B----4-:R-:W-:-:S13]  /*3ba0*/  LOP3.LUT P2, RZ, R4, 0x1, RZ, 0xc0, !PT ;  /* 0x0000000104ff7812 */ /* 0x010fda000784c0ff */
        /* <DEDUP_REMOVED lines=8> */
[----:B------:R-:W-:Y:S01]  /*3c30*/  SHF.R.U64 R11, R40, 0x10, R41 ;  /* 0x00000010280b7819 */ /* 0x000fe20000001229 */
[C---:B0-----:R-:W-:Y:S01]  /*3c40*/  IMAD.U32 R40, R5.reuse, 0x10000, RZ ;  /* 0x0001000005287824 */ /* 0x041fe200078e00ff */
[----:B------:R-:W-:Y:S02]  /*3c50*/  PRMT R14, R100, 0x5432, R14 ;  /* 0x00005432640e7816 */ /* 0x000fe4000000000e */
[----:B------:R-:W-:Y:S02]  /*3c60*/  PRMT R11, R112, 0x5410, R11 ;  /* 0x00005410700b7816 */ /* 0x000fe4000000000b */
[----:B------:R-:W-:Y:S02]  /*3c70*/  SHF.R.U32.HI R45, RZ, 0x10, R43 ;  /* 0x00000010ff2d7819 */ /* 0x000fe4000001162b */
[----:B------:R-:W-:-:S02]  /*3c80*/  LOP3.LUT R15, R5, 0xffff0000, RZ, 0xc0, !PT ;  /* 0xffff0000050f7812 */ /* 0x000fc400078ec0ff */
[C---:B------:R-:W-:Y:S01]  /*3c90*/  LOP3.LUT R43, R14.reuse, 0xffff0000, RZ, 0xc0, !PT ;  /* 0xffff00000e2b7812 */ /* 0x040fe200078ec0ff */
[----:B------:R-:W-:Y:S01]  /*3ca0*/  IMAD.U32 R14, R14, 0x10000, RZ ;  /* 0x000100000e0e7824 */ /* 0x000fe200078e00ff */
[C---:B------:R-:W-:Y:S01]  /*3cb0*/  LOP3.LUT R42, R11.reuse, 0xffff0000, RZ, 0xc0, !PT ;  /* 0xffff00000b2a7812 */ /* 0x040fe200078ec0ff */
[----:B------:R-:W-:Y:S01]  /*3cc0*/  IMAD.U32 R11, R11, 0x10000, RZ ;  /* 0x000100000b0b7824 */ /* 0x000fe200078e00ff */
[----:B------:R-:W-:Y:S01]  /*3cd0*/  SHF.R.U32.HI R41, RZ, 0x10, R41 ;  /* 0x00000010ff297819 */ /* 0x000fe20000011629 */
[CC--:B------:R-:W-:Y:S02]  /*3ce0*/  FMUL.FTZ R5, R15.reuse, R43.reuse ;  /* 0x0000002b0f057220 */ /* 0x0c0fe40000410000 */
[-C--:B------:R-:W-:Y:S01]  /*3cf0*/  FMUL.FTZ R44, R15, R42.reuse ;  /* 0x0000002a0f2c7220 */ /* 0x080fe20000410000 */
[----:B------:R-:W-:Y:S02]  /*3d00*/  IMAD.U32 R15, R6, 0x10000, RZ ;  /* 0x00010000060f7824 */ /* 0x000fe400078e00ff */
[C---:B------:R-:W-:Y:S01]  /*3d10*/  FFMA.FTZ R5, R40.reuse, R42, -R5 ;  /* 0x0000002a28057223 */ /* 0x040fe20000010805 */
[----:B------:R-:W-:Y:S01]  /*3d20*/  PRMT R42, R113, 0x5410, R41 ;  /* 0x00005410712a7816 */ /* 0x000fe20000000029 */
[----:B------:R-:W-:Y:S01]  /*3d30*/  FFMA.FTZ R40, R40, R43, R44 ;  /* 0x0000002b28287223 */ /* 0x000fe2000001002c */
[----:B------:R-:W-:-:S02]  /*3d40*/  PRMT R43, R114, 0x5410, R45 ;  /* 0x00005410722b7816 */ /* 0x000fc4000000002d */
[----:B------:R-:W-:Y:S01]  /*3d50*/  LOP3.LUT R41, R6, 0xffff0000, RZ, 0xc0, !PT ;  /* 0xffff000006297812 */ /* 0x000fe200078ec0ff */
[C---:B------:R-:W-:Y:S01]  /*3d60*/  IMAD.U32 R44, R42.reuse, 0x10000, RZ ;  /* 0x000100002a2c7824 */ /* 0x040fe200078e00ff */
[----:B------:R-:W-:Y:S01]  /*3d70*/  LOP3.LUT R42, R42, 0xffff0000, RZ, 0xc0, !PT ;  /* 0xffff00002a2a7812 */ /* 0x000fe200078ec0ff */
[----:B------:R-:W-:Y:S01]  /*3d80*/  IMAD.U32 R46, R43, 0x10000, RZ ;  /* 0x000100002b2e7824 */ /* 0x000fe200078e00ff */
[----:B------:R-:W-:-:S03]  /*3d90*/  F2FP.BF16.F32.PACK_AB R5, R40, R5 ;  /* 0x000000052805723e */ /* 0x000fc600000010ff */
[C---:B------:R-:W-:Y:S01]  /*3da0*/  FMUL.FTZ R6, R41.reuse, R46 ;  /* 0x0000002e29067220 */ /* 0x040fe20000410000 */
[----:B------:R-:W-:-:S03]  /*3db0*/  FMUL.FTZ R41, R41, R44 ;  /* 0x0000002c29297220 */ /* 0x000fc60000410000 */
[C---:B------:R-:W-:Y:S01]  /*3dc0*/  FFMA.FTZ R6, R15.reuse, R44, -R6 ;  /* 0x0000002c0f067223 */ /* 0x040fe20000010806 */
[----:B------:R-:W-:Y:S01]  /*3dd0*/  FFMA.FTZ R15, R15, R46, R41 ;  /* 0x0000002e0f0f7223 */ /* 0x000fe20000010029 */
[----:B------:R-:W-:Y:S02]  /*3de0*/  LOP3.LUT R44, R43, 0xffff0000, RZ, 0xc0, !PT ;  /* 0xffff00002b2c7812 */ /* 0x000fe400078ec0ff */
[C---:B------:R-:W-:Y:S01]  /*3df0*/  LOP3.LUT R41, R7.reuse, 0xffff0000, RZ, 0xc0, !PT ;  /* 0xffff000007297812 */ /* 0x040fe200078ec0ff */
[----:B------:R-:W-:Y:S01]  /*3e00*/  IMAD.U32 R7, R7, 0x10000, RZ ;  /* 0x0001000007077824 */ /* 0x000fe200078e00ff */
[----:B------:R-:W-:-:S03]  /*3e10*/  F2FP.BF16.F32.PACK_AB R6, R15, R6 ;  /* 0x000000060f06723e */ /* 0x000fc600000010ff */
[C---:B------:R-:W-:Y:S01]  /*3e20*/  FMUL.FTZ R46, R41.reuse, R44 ;  /* 0x0000002c292e7220 */ /* 0x040fe20000410000 */
[----:B------:R-:W-:-:S03]  /*3e30*/  FMUL.FTZ R41, R41, R42 ;  /* 0x0000002a29297220 */ /* 0x000fc60000410000 */
[C---:B------:R-:W-:Y:S01]  /*3e40*/  FFMA.FTZ R46, R7.reuse, R42, -R46 ;  /* 0x0000002a072e7223 */ /* 0x040fe2000001082e */
[----:B------:R-:W-:Y:S01]  /*3e50*/  FFMA.FTZ R43, R7, R44, R41 ;  /* 0x0000002c072b7223 */ /* 0x000fe20000010029 */
[C---:B------:R-:W-:Y:S01]  /*3e60*/  LOP3.LUT R7, R4.reuse, 0xffff0000, RZ, 0xc0, !PT ;  /* 0xffff000004077812 */ /* 0x040fe200078ec0ff */
[----:B------:R-:W-:-:S04]  /*3e70*/  IMAD.U32 R4, R4, 0x10000, RZ ;  /* 0x0001000004047824 */ /* 0x000fc800078e00ff */
[C---:B------:R-:W-:Y:S01]  /*3e80*/  FMUL.FTZ R41, R7.reuse, R14 ;  /* 0x0000000e07297220 */ /* 0x040fe20000410000 */
[----:B------:R-:W-:-:S03]  /*3e90*/  FMUL.FTZ R7, R7, R11 ;  /* 0x0000000b07077220 */ /* 0x000fc60000410000 */
[C---:B------:R-:W-:Y:S01]  /*3ea0*/  FFMA.FTZ R41, R4.reuse, R11, -R41 ;  /* 0x0000000b04297223 */ /* 0x040fe20000010829 */
[----:B------:R-:W-:Y:S01]  /*3eb0*/  FFMA.FTZ R4, R4, R14, R7 ;  /* 0x0000000e04047223 */ /* 0x000fe20000010007 */
[----:B------:R-:W-:-:S04]  /*3ec0*/  F2FP.BF16.F32.PACK_AB R7, R43, R46 ;  /* 0x0000002e2b07723e */ /* 0x000fc800000010ff */
[----:B------:R-:W-:-:S07]  /*3ed0*/  F2FP.BF16.F32.PACK_AB R4, R4, R41 ;  /* 0x000000290404723e */ /* 0x000fce00000010ff */
.L_x_672:
[----:B------:R-:W-:Y:S05]  /*3ee0*/  BSYNC B2 ;  /* 0x0000000000027941 */ /* 0x000fea0003800000 */
.L_x_671:
[----:B0-----:R4:W-:Y:S02]  /*3ef0*/  ST.E.128 desc[UR40][R12.64], R4 ;  /* 0x000000040c007985 */ /* 0x0019e4000c101d28 */
.L_x_666:
[----:B------:R-:W-:Y:S05]  /*3f00*/  BSYNC B1 ;  /* 0x0000000000017941 */ /* 0x000fea0003800000 */
.L_x_665:
[----:B------:R-:W-:-:S03]  /*3f10*/  UMOV UR4, 0xffffffff ;  /* 0xffffffff00047882 */ /* 0x000fc60000000000 */
[----:B------:R-:W-:Y:S05]  /*3f20*/  BRA.DIV UR4, `(.L_x_673) ;  /* 0x0000016204a87947 */ /* 0x000fea000b800000 */
[----:B-1----:R-:W1:Y:S04]  /*3f30*/  SHFL.IDX PT, R97, R97, 0x1, 0x1c1f ;  /* 0x003c1f0061617f89 */ /* 0x002e6800000e0000 */
[----:B---3--:R3:W0:Y:S02]  /*3f40*/  SHFL.IDX PT, R14, R96, 0x1, 0x1c1f ;  /* 0x003c1f00600e7f89 */ /* 0x00862400000e0000 */
.L_x_928:
[----:B------:R-:W-:Y:S05]  /*3f50*/  @P4 BRA `(.L_x_674) ;  /* 0x0000002000204947 */ /* 0x000fea0003800000 */
[----:B------:R-:W-:Y:S04]  /*3f60*/  BSSY B1, `(.L_x_675) ;  /* 0x0000038000017945 */ /* 0x000fe80003800000 */
[----:B------:R-:W-:Y:S05]  /*3f70*/  @P1 BRA `(.L_x_676) ;  /* 0x0000000000d81947 */ /* 0x000fea0003800000 */
[----:B----4-:R4:W2:Y:S01]  /*3f80*/  LDS.128 R4, [R98+0x2000] ;  /* 0x0020000062047984 */ /* 0x0108a20000000c00 */
[C---:B0-----:R-:W-:Y:S01]  /*3f90*/  LEA R12, P2, R16.reuse, R14, 0x1 ;  /* 0x0000000e100c7211 */ /* 0x041fe200078408ff */
[----:B------:R-:W-:Y:S03]  /*3fa0*/  BSSY B2, `(.L_x_677) ;  /* 0x0000032000027945 */ /* 0x000fe60003800000 */
[----:B-1----:R-:W-:Y:S02]  /*3fb0*/  LEA.HI.X R13, R16, R97, R17, 0x1, P2 ;  /* 0x00000061100d7211 */ /* 0x002fe400010f0c11 */
[----:B------:R-:W-:-:S13]  /*3fc0*/  ISETP.GE.AND P2, PT, R22, R88, PT ;  /* 0x000000581600720c */ /* 0x000fda0003f46270 */
[----:B----4-:R-:W-:Y:S05]  /*3fd0*/  @P2 BRA `(.L_x_678) ;  /* 0x0000000000b82947 */ /* 0x010fea0003800000 */
[----:B------:R-:W-:Y:S01]  /*3fe0*/  SHF.R.U64 R40, R36, 0x10, R37 ;  /* 0x0000001024287819 */ /* 0x000fe20000001225 */
[----:B--2---:R-:W-:Y:S01]  /*3ff0*/  IMAD.U32 R11, R6, 0x10000, RZ ;  /* 0x00010000060b7824 */ /* 0x004fe200078e00ff */
[--C-:B------:R-:W-:Y:S02]  /*4000*/  SHF.R.U64 R36, R38, 0x10, R39.reuse ;  /* 0x0000001026247819 */ /* 0x100fe40000001227 */
[----:B------:R-:W-:Y:S02]  /*4010*/  SHF.R.U32.HI R39, RZ, 0x10, R39 ;  /* 0x00000010ff277819 */ /* 0x000fe40000011627 */
[----:B------:R-:W-:Y:S02]  /*4020*/  PRMT R105, R105, 0x5410, R36 ;  /* 0x0000541069697816 */ /* 0x000fe40000000024 */
[----:B------:R-:W-:Y:S02]  /*4030*/  SHF.R.U32.HI R37, RZ, 0x10, R37 ;  /* 0x00000010ff257819 */ /* 0x000fe40000011625 */
[----:B------:R-:W-:-:S02]  /*4040*/  PRMT R107, R107, 0x5410, R40 ;  /* 0x000054106b6b7816 */ /* 0x000fc40000000028 */
[----:B------:R-:W-:Y:S02]  /*4050*/  PRMT R106, R106, 0x5410, R39 ;  /* 0x000054106a6a7816 */ /* 0x000fe40000000027 */
[----:B------:R-:W-:Y:S02]  /*4060*/  LOP3.LUT R36, R5, 0xffff0000, RZ, 0xc0, !PT ;  /* 0xffff000005247812 */ /* 0x000fe400078ec0ff */
[----:B------:R-:W-:Y:S01]  /*4070*/  LOP3.LUT R39, R105, 0xffff0000, RZ, 0xc0, !PT ;  /* 0xffff000069277812 */ /* 0x000fe200078ec0ff */
[----:B------:R-:W-:Y:S01]  /*4080*/  IMAD.U32 R42, R106, 0x10000, RZ ;  /* 0x000100006a2a7824 */ /* 0x000fe200078e00ff */
[----:B------:R-:W-:Y:S01]  /*4090*/  PRMT R104, R104, 0x5410, R37 ;  /* 0x0000541068687816 */ /* 0x000fe20000000025 */
[----:B------:R-:W-:Y:S01]  /*40a0*/  IMAD.U32 R37, R5, 0x10000, RZ ;  /* 0x0001000005257824 */ /* 0x000fe200078e00ff */
[----:B------:R-:W-:Y:S01]  /*40b0*/  LOP3.LUT R38, R107, 0xffff0000, RZ, 0xc0, !PT ;  /* 0xffff00006b267812 */ /* 0x000fe200078ec0ff */
[----:B------:R-:W-:Y:S01]  /*40c0*/  FMUL.FTZ R44, R36, R39 ;  /* 0x00000027242c7220 */ /* 0x000fe20000410000 */
[----:B------:R-:W-:Y:S01]  /*40d0*/  LOP3.LUT R15, R6, 0xffff0000, RZ, 0xc0, !PT ;  /* 0xffff0000060f7812 */ /* 0x000fe200078ec0ff */
[----:B------:R-:W-:Y:S01]  /*40e0*/  IMAD.U32 R40, R104, 0x10000, RZ ;  /* 0x0001000068287824 */ /* 0x000fe200078e00ff */
[----:B------:R-:W-:Y:S01]  /*40f0*/  LOP3.LUT R6, R7, 0xffff0000, RZ, 0xc0, !PT ;  /* 0xffff000007067812 */ /* 0x000fe200078ec0ff */
[----:B------:R-:W-:Y:S01]  /*4100*/  FMUL.FTZ R46, R36, R38 ;  /* 0x00000026242e7220 */ /* 0x000fe20000410000 */
[C---:B------:R-:W-:Y:S01]  /*4110*/  IMAD.U32 R5, R4.reuse, 0x10000, RZ ;  /* 0x0001000004057824 */ /* 0x040fe200078e00ff */
[----:B------:R-:W-:Y:S01]  /*4120*/  LOP3.LUT R36, R4, 0xffff0000, RZ, 0xc0, !PT ;  /* 0xffff000004247812 */ /* 0x000fe200078ec0ff */
[----:B---3--:R-:W-:Y:S01]  /*4130*/  FMUL.FTZ R96, R15, R42 ;  /* 0x0000002a0f607220 */ /* 0x008fe20000410000 */
[----:B------:R-:W-:Y:S01]  /*4140*/  FFMA.FTZ R4, R37, R38, -R44 ;  /* 0x0000002625047223 */ /* 0x000fe2000001082c */
[-C--:B------:R-:W-:Y:S01]  /*4150*/  FMUL.FTZ R38, R15, R40.reuse ;  /* 0x000000280f267220 */ /* 0x080fe20000410000 */
[----:B------:R-:W-:Y:S01]  /*4160*/  LOP3.LUT R106, R106, 0xffff0000, RZ, 0xc0, !PT ;  /* 0xffff00006a6a7812 */ /* 0x000fe200078ec0ff */
[----:B------:R-:W-:Y:S01]  /*4170*/  IMAD.U32 R105, R105, 0x10000, RZ ;  /* 0x0001000069697824 */ /* 0x000fe200078e00ff */
[----:B------:R-:W-:Y:S01]  /*4180*/  LOP3.LUT R104, R104, 0xffff0000, RZ, 0xc0, !PT ;  /* 0xffff000068687812 */ /* 0x000fe200078ec0ff */
[----:B------:R-:W-:Y:S01]  /*4190*/  FFMA.FTZ R96, R11, R40, -R96 ;  /* 0x000000280b607223 */ /* 0x000fe20000010860 */
[----:B------:R-:W-:-:S02]  /*41a0*/  IMAD.U32 R107, R107, 0x10000, RZ ;  /* 0x000100006b6b7824 */ /* 0x000fc400078e00ff */
[----:B------:R-:W-:Y:S01]  /*41b0*/  FFMA.FTZ R11, R11, R42, R38 ;  /* 0x0000002a0b0b7223 */ /* 0x000fe20000010026 */
[C---:B------:R-:W-:Y:S01]  /*41c0*/  FMUL.FTZ R38, R6.reuse, R106 ;  /* 0x0000006a06267220 */ /* 0x040fe20000410000 */
[----:B------:R-:W-:Y:S01]  /*41d0*/  FMUL.FTZ R15, R6, R104 ;  /* 0x00000068060f7220 */ /* 0x000fe20000410000 */
[C---:B------:R-:W-:Y:S01]  /*41e0*/  FMUL.FTZ R6, R36.reuse, R105 ;  /* 0x0000006924067220 */ /* 0x040fe20000410000 */
[----:B------:R-:W-:Y:S01]  /*41f0*/  FFMA.FTZ R37, R37, R39, R46 ;  /* 0x0000002725257223 */ /* 0x000fe2000001002e */
[-C--:B------:R-:W-:Y:S01]  /*4200*/  FMUL.FTZ R36, R36, R107.reuse ;  /* 0x0000006b24247220 */ /* 0x080fe20000410000 */
[----:B------:R-:W-:Y:S02]  /*4210*/  IMAD.U32 R7, R7, 0x10000, RZ ;  /* 0x0001000007077824 */ /* 0x000fe400078e00ff */
[----:B------:R-:W-:Y:S01]  /*4220*/  FFMA.FTZ R6, R5, R107, -R6 ;  /* 0x0000006b05067223 */ /* 0x000fe20000010806 */
[----:B------:R-:W-:Y:S01]  /*4230*/  F2FP.BF16.F32.PACK_AB R96, R11, R96 ;  /* 0x000000600b60723e */ /* 0x000fe200000010ff */
[----:B------:R-:W-:Y:S01]  /*4240*/  FFMA.FTZ R5, R5, R105, R36 ;  /* 0x0000006905057223 */ /* 0x000fe20000010024 */
[C---:B------:R-:W-:Y:S01]  /*4250*/  FFMA.FTZ R38, R7.reuse, R104, -R38 ;  /* 0x0000006807267223 */ /* 0x040fe20000010826 */
[----:B------:R-:W-:Y:S01]  /*4260*/  FFMA.FTZ R15, R7, R106, R15 ;  /* 0x0000006a070f7223 */ /* 0x000fe2000001000f */
[----:B------:R-:W-:-:S02]  /*4270*/  F2FP.BF16.F32.PACK_AB R37, R37, R4 ;  /* 0x000000042525723e */ /* 0x000fc400000010ff */
[----:B------:R-:W-:Y:S01]  /*4280*/  F2FP.BF16.F32.PACK_AB R4, R5, R6 ;  /* 0x000000060504723e */ /* 0x000fe200000010ff */
[----:B------:R-:W-:Y:S01]  /*4290*/  IMAD.MOV.U32 R6, RZ, RZ, R96 ;  /* 0x000000ffff067224 */ /* 0x000fe200078e0060 */
[----:B------:R-:W-:Y:S01]  /*42a0*/  F2FP.BF16.F32.PACK_AB R7, R15, R38 ;  /* 0x000000260f07723e */ /* 0x000fe200000010ff */
[----:B------:R-:W-:-:S07]  /*42b0*/  IMAD.MOV.U32 R5, RZ, RZ, R37 ;  /* 0x000000ffff057224 */ /* 0x000fce00078e0025 */
.L_x_678:
[----:B------:R-:W-:Y:S05]  /*42c0*/  BSYNC B2 ;  /* 0x0000000000027941 */ /* 0x000fea0003800000 */
.L_x_677:
[----:B--2---:R0:W-:Y:S02]  /*42d0*/  ST.E.128 desc[UR40][R12.64], R4 ;  /* 0x000000040c007985 */ /* 0x0041e4000c101d28 */
.L_x_676:
[----:B------:R-:W-:Y:S05]  /*42e0*/  BSYNC B1 ;  /* 0x0000000000017941 */ /* 0x000fea0003800000 */
.L_x_675:
[----:B0---4-:R-:W4:Y:S02]  /*42f0*/  LDL R4, [R1] ;  /* 0x0000000001047983 */ /* 0x011f240000100800 */
[----:B----4-:R-:W-:-:S13]  /*4300*/  LOP3.LUT P2, RZ, R4, 0x1, RZ, 0xc0, !PT ;  /* 0x0000000104ff7812 */ /* 0x010fda000784c0ff */
[----:B------:R-:W-:Y:S05]  /*4310*/  @P2 BRA `(.L_x_674) ;  /* 0x0000001c00302947 */ /* 0x000fea0003800000 */
[----:B------:R0:W4:Y:S01]  /*4320*/  LDS.128 R4, [R89+0x2000] ;  /* 0x0020000059047984 */ /* 0x0001220000000c00 */
[C---:B------:R-:W-:Y:S01]  /*4330*/  LEA R12, P2, R2.reuse, R14, 0x1 ;  /* 0x0000000e020c7211 */ /* 0x040fe200078408ff */
[----:B------:R-:W-:Y:S03]  /*4340*/  BSSY B1, `(.L_x_679) ;  /* 0x0000032000017945 */ /* 0x000fe60003800000 */
[----:B-1----:R-:W-:Y:S02]  /*4350*/  LEA.HI.X R13, R2, R97, R206, 0x1, P2 ;  /* 0x00000061020d7211 */ /* 0x002fe400010f0cce */
[----:B------:R-:W-:-:S13]  /*4360*/  ISETP.GE.AND P2, PT, R209, R88, PT ;  /* 0x00000058d100720c */ /* 0x000fda0003f46270 */
[----:B0-----:R-:W-:Y:S05]  /*4370*/  @P2 BRA `(.L_x_680) ;  /* 0x0000000000b82947 */ /* 0x001fea0003800000 */
[--C-:B------:R-:W-:Y:S01]  /*4380*/  SHF.R.U64 R37, R32, 0x10, R33.reuse ;  /* 0x0000001020257819 */ /* 0x100fe20000001221 */
[----:B----4-:R-:W-:Y:S01]  /*4390*/  IMAD.U32 R11, R6, 0x10000, RZ ;  /* 0x00010000060b7824 */ /* 0x010fe200078e00ff */
[----:B------:R-:W-:Y:S01]  /*43a0*/  SHF.R.U32.HI R36, RZ, 0x10, R33 ;  /* 0x00000010ff247819 */ /* 0x000fe20000011621 */
[----:B------:R-:W-:Y:S01]  /*43b0*/  IMAD.U32 R15, R7, 0x10000, RZ ;  /* 0x00010000070f7824 */ /* 0x000fe200078e00ff */
[--C-:B------:R-:W-:Y:S02]  /*43c0*/  SHF.R.U64 R33, R34, 0x10, R35.reuse ;  /* 0x0000001022217819 */ /* 0x100fe40000001223 */
[----:B------:R-:W-:Y:S02]  /*43d0*/  SHF.R.U32.HI R34, RZ, 0x10, R35 ;  /* 0x00000010ff227819 */ /* 0x000fe40000011623 */
[----:B------:R-:W-:Y:S02]  /*43e0*/  PRMT R101, R101, 0x5410, R36 ;  /* 0x0000541065657816 */ /* 0x000fe40000000024 */
[----:B------:R-:W-:-:S02]  /*43f0*/  PRMT R103, R103, 0x5410, R34 ;  /* 0x0000541067677816 */ /* 0x000fc40000000022 */
[----:B------:R-:W-:Y:S01]  /*4400*/  LOP3.LUT R14, R6, 0xffff0000, RZ, 0xc0, !PT ;  /* 0xffff0000060e7812 */ /* 0x000fe200078ec0ff */
[----:B------:R-:W-:Y:S01]  /*4410*/  IMAD.U32 R34, R101, 0x10000, RZ ;  /* 0x0001000065227824 */ /* 0x000fe200078e00ff */
[----:B------:R-:W-:Y:S01]  /*4420*/  PRMT R100, R100, 0x5410, R37 ;  /* 0x0000541064647816 */ /* 0x000fe20000000025 */
[----:B------:R-:W-:Y:S01]  /*4430*/  IMAD.U32 R36, R103, 0x10000, RZ ;  /* 0x0001000067247824 */ /* 0x000fe200078e00ff */
[----:B------:R-:W-:Y:S01]  /*4440*/  PRMT R102, R102, 0x5410, R33 ;  /* 0x0000541066667816 */ /* 0x000fe20000000021 */
[----:B------:R-:W-:Y:S01]  /*4450*/  IMAD.U32 R6, R5, 0x10000, RZ ;  /* 0x0001000005067824 */ /* 0x000fe200078e00ff */
[----:B------:R-:W-:Y:S01]  /*4460*/  LOP3.LUT R32, R7, 0xffff0000, RZ, 0xc0, !PT ;  /* 0xffff000007207812 */ /* 0x000fe200078ec0ff */
[C---:B------:R-:W-:Y:S01]  /*4470*/  FMUL.FTZ R40, R14.reuse, R36 ;  /* 0x000000240e287220 */ /* 0x040fe20000410000 */
[----:B------:R-:W-:Y:S01]  /*4480*/  LOP3.LUT R7, R5, 0xffff0000, RZ, 0xc0, !PT ;  /* 0xffff000005077812 */ /* 0x000fe200078ec0ff */
[-C--:B------:R-:W-:Y:S01]  /*4490*/  FMUL.FTZ R14, R14, R34.reuse ;  /* 0x000000220e0e7220 */ /* 0x080fe20000410000 */
[----:B------:R-:W-:Y:S01]  /*44a0*/  LOP3.LUT R35, R102, 0xffff0000, RZ, 0xc0, !PT ;  /* 0xffff000066237812 */ /* 0x000fe200078ec0ff */
[----:B------:R-:W-:Y:S01]  /*44b0*/  FFMA.FTZ R40, R11, R34, -R40 ;  /* 0x000000220b287223 */ /* 0x000fe20000010828 */
[----:B------:R-:W-:Y:S01]  /*44c0*/  LOP3.LUT R33, R100, 0xffff0000, RZ, 0xc0, !PT ;  /* 0xffff000064217812 */ /* 0x000fe200078ec0ff */
[C---:B------:R-:W-:Y:S01]  /*44d0*/  IMAD.U32 R5, R4.reuse, 0x10000, RZ ;  /* 0x0001000004057824 */ /* 0x040fe200078e00ff */
[----:B------:R-:W-:Y:S01]  /*44e0*/  LOP3.LUT R103, R103, 0xffff0000, RZ, 0xc0, !PT ;  /* 0xffff000067677812 */ /* 0x000fe200078ec0ff */
[----:B------:R-:W-:Y:S01]  /*44f0*/  FFMA.FTZ R11, R11, R36, R14 ;  /* 0x000000240b0b7223 */ /* 0x000fe2000001000e */
[----:B------:R-:W-:Y:S01]  /*4500*/  LOP3.LUT R101, R101, 0xffff0000, RZ, 0xc0, !PT ;  /* 0xffff000065657812 */ /* 0x000fe200078ec0ff */
[C---:B------:R-:W-:Y:S01]  /*4510*/  FMUL.FTZ R37, R7.reuse, R35 ;  /* 0x0000002307257220 */ /* 0x040fe20000410000 */
[----:B------:R-:W-:Y:S01]  /*4520*/  FMUL.FTZ R38, R7, R33 ;  /* 0x0000002107267220 */ /* 0x000fe20000410000 */
[----:B------:R-:W-:Y:S01]  /*4530*/  LOP3.LUT R4, R4, 0xffff0000, RZ, 0xc0, !PT ;  /* 0xffff000004047812 */ /* 0x000fe200078ec0ff */
[----:B------:R-:W-:Y:S01]  /*4540*/  FMUL.FTZ R14, R32, R103 ;  /* 0x00000067200e7220 */ /* 0x000fe20000410000 */
[----:B------:R-:W-:-:S02]  /*4550*/  IMAD.U32 R102, R102, 0x10000, RZ ;  /* 0x0001000066667824 */ /* 0x000fc400078e00ff */
[----:B------:R-:W-:Y:S01]  /*4560*/  FMUL.FTZ R32, R32, R101 ;  /* 0x0000006520207220 */ /* 0x000fe20000410000 */
[----:B------:R-:W-:Y:S02]  /*4570*/  IMAD.U32 R100, R100, 0x10000, RZ ;  /* 0x0001000064647824 */ /* 0x000fe400078e00ff */
[C---:B------:R-:W-:Y:S01]  /*4580*/  FFMA.FTZ R37, R6.reuse, R33, -R37 ;  /* 0x0000002106257223 */ /* 0x040fe20000010825 */
[----:B------:R-:W-:Y:S01]  /*4590*/  FFMA.FTZ R38, R6, R35, R38 ;  /* 0x0000002306267223 */ /* 0x000fe20000010026 */
[C---:B------:R-:W-:Y:S01]  /*45a0*/  FFMA.FTZ R14, R15.reuse, R101, -R14 ;  /* 0x000000650f0e7223 */ /* 0x040fe2000001080e */
[C---:B------:R-:W-:Y:S01]  /*45b0*/  FMUL.FTZ R6, R4.reuse, R102 ;  /* 0x0000006604067220 */ /* 0x040fe20000410000 */
[----:B------:R-:W-:Y:S01]  /*45c0*/  FMUL.FTZ R7, R4, R100 ;  /* 0x0000006404077220 */ /* 0x000fe20000410000 */
[----:B------:R-:W-:Y:S01]  /*45d0*/  FFMA.FTZ R15, R15, R103, R32 ;  /* 0x000000670f0f7223 */ /* 0x000fe20000010020 */
[----:B------:R-:W-:Y:S01]  /*45e0*/  F2FP.BF16.F32.PACK_AB R11, R11, R40 ;  /* 0x000000280b0b723e */ /* 0x000fe200000010ff */
[C---:B------:R-:W-:Y:S01]  /*45f0*/  FFMA.FTZ R6, R5.reuse, R100, -R6 ;  /* 0x0000006405067223 */ /* 0x040fe20000010806 */
[----:B------:R-:W-:Y:S01]  /*4600*/  FFMA.FTZ R7, R5, R102, R7 ;  /* 0x0000006605077223 */ /* 0x000fe20000010007 */
[----:B------:R-:W-:-:S02]  /*4610*/  F2FP.BF16.F32.PACK_AB R5, R38, R37 ;  /* 0x000000252605723e */ /* 0x000fc400000010ff */
[----:B------:R-:W-:Y:S02]  /*4620*/  F2FP.BF16.F32.PACK_AB R14, R15, R14 ;  /* 0x0000000e0f0e723e */ /* 0x000fe400000010ff */
[----:B------:R-:W-:Y:S01]  /*4630*/  F2FP.BF16.F32.PACK_AB R4, R7, R6 ;  /* 0x000000060704723e */ /* 0x000fe200000010ff */
[----:B------:R-:W-:Y:S02]  /*4640*/  IMAD.MOV.U32 R6, RZ, RZ, R11 ;  /* 0x000000ffff067224 */ /* 0x000fe400078e000b */
[----:B------:R-:W-:-:S07]  /*4650*/  IMAD.MOV.U32 R7, RZ, RZ, R14 ;  /* 0x000000ffff077224 */ /* 0x000fce00078e000e */
.L_x_680:
[----:B------:R-:W-:Y:S05]  /*4660*/  BSYNC B1 ;  /* 0x0000000000017941 */ /* 0x000fea0003800000 */
.L_x_679:
[----:B----4-:R0:W-:Y:S01]  /*4670*/  ST.E.128 desc[UR40][R12.64], R4 ;  /* 0x000000040c007985 */ /* 0x0101e2000c101d28 */
[----:B------:R-:W-:Y:S05]  /*4680*/  BRA `(.L_x_674) ;  /* 0x0000001800547947 */ /* 0x000fea0003800000 */
.L_x_656:
[----:B------:R-:W-:Y:S01]  /*4690*/  VIADD R12, R204, 0x40 ;  /* 0x00000040cc0c7836 */ /* 0x000fe20000000000 */
[----:B------:R-:W-:-:S04]  /*46a0*/  CS2R R34, SRZ ;  /* 0x0000000000227805 */ /* 0x000fc8000001ff00 */
[----:B------:R-:W-:-:S04]  /*46b0*/  ISETP.GE.AND P2, PT, R12, R94, PT ;  /* 0x0000005e0c00720c */ /* 0x000fc80003f46270 */
[----:B------:R-:W-:-:S13]  /*46c0*/  ISETP.GE.OR P2, PT, R16, R88, P2 ;  /* 0x000000581000720c */ /* 0x000fda0001746670 */
[----:B------:R-:W-:Y:S01]  /*46d0*/  @!P2 IADD3 R5, P3, P4, R20, R4, R51 ;  /* 0x000000041405a210 */ /* 0x000fe20007c7e033 */
[----:B------:R-:W0:Y:S03]  /*46e0*/  @!P2 LDC.64 R14, c[0x0][0x3e8] ;  /* 0x0000fa00ff0eab82 */ /* 0x000e260000000a00 */
[----:B------:R-:W-:Y:S02]  /*46f0*/  @!P2 IADD3.X R32, R66, R100, R29, P3, P4 ;  /* 0x000000644220a210 */ /* 0x000fe40001fe841d */
[----:B------:R-:W-:-:S04]  /*4700*/  @!P2 IADD3 R38, P3, P4, R54, R6, R59 ;  /* 0x000000063626a210 */ /* 0x000fc80007c7e03b */
[----:B------:R-:W-:Y:S02]  /*4710*/  @!P2 IADD3.X R39, R68, R11, R58, P3, P4 ;  /* 0x0000000b4427a210 */ /* 0x000fe40001fe843a */
[----:B------:R-:W-:-:S04]  /*4720*/  ISETP.GE.AND P3, PT, R204, R94, PT ;  /* 0x0000005ecc00720c */ /* 0x000fc80003f66270 */
[----:B------:R-:W-:-:S13]  /*4730*/  ISETP.GE.OR P3, PT, R16, R88, P3 ;  /* 0x000000581000720c */ /* 0x000fda0001f66670 */
[----:B------:R-:W1:Y:S01]  /*4740*/  @!P3 LDC.64 R12, c[0x0][0x3e8] ;  /* 0x0000fa00ff0cbb82 */ /* 0x000e620000000a00 */
[----:B------:R-:W-:-:S05]  /*4750*/  @!P3 IADD3 R4, P4, R20, R4, RZ ;  /* 0x000000041404b210 */ /* 0x000fca0007f9e0ff */
[----:B------:R-:W-:Y:S02]  /*4760*/  @!P3 IMAD.X R7, R100, 0x1, R66, P4 ;  /* 0x000000016407b824 */ /* 0x000fe400020e0642 */
[----:B------:R-:W2:Y:S01]  /*4770*/  @!P3 LDC.64 R36, c[0x0][0x400] ;  /* 0x00010000ff24bb82 */ /* 0x000ea20000000a00 */
[----:B-1----:R-:W-:-:S04]  /*4780*/  @!P3 LEA R12, P4, R4, R12, 0x1 ;  /* 0x0000000c040cb211 */ /* 0x002fc800078808ff */
[----:B------:R-:W-:Y:S02]  /*4790*/  @!P3 LEA.HI.X R13, R4, R13, R7, 0x1, P4 ;  /* 0x0000000d040db211 */ /* 0x000fe400020f0c07 */
[----:B------:R-:W-:-:S05]  /*47a0*/  @!P3 IADD3 R6, P4, R54, R6, RZ ;  /* 0x000000063606b210 */ /* 0x000fca0007f9e0ff */
[----:B------:R-:W-:Y:S01]  /*47b0*/  @!P3 IMAD.X R11, R11, 0x1, R68, P4 ;  /* 0x000000010b0bb824 */ /* 0x000fe200020e0644 */
[----:B--2---:R-:W-:-:S04]  /*47c0*/  @!P3 LEA R36, P4, R6, R36, 0x1 ;  /* 0x000000240624b211 */ /* 0x004fc800078808ff */
[----:B------:R-:W-:Y:S02]  /*47d0*/  @!P3 LEA.HI.X R37, R6, R37, R11, 0x1, P4 ;  /* 0x000000250625b211 */ /* 0x000fe400020f0c0b */
[----:B------:R-:W-:Y:S02]  /*47e0*/  CS2R R6, SRZ ;  /* 0x0000000000067805 */ /* 0x000fe4000001ff00 */
[----:B0-----:R-:W-:-:S04]  /*47f0*/  @!P2 LEA R14, P4, R5, R14, 0x1 ;  /* 0x0000000e050ea211 */ /* 0x001fc800078808ff */
[----:B------:R-:W-:Y:S02]  /*4800*/  @!P2 LEA.HI.X R15, R5, R15, R32, 0x1, P4 ;  /* 0x0000000f050fa211 */ /* 0x000fe400020f0c20 */
[----:B------:R-:W-:Y:S02]  /*4810*/  CS2R R4, SRZ ;  /* 0x0000000000047805 */ /* 0x000fe4000001ff00 */
[----:B------:R-:W-:-:S04]  /*4820*/  CS2R R32, SRZ ;  /* 0x0000000000207805 */ /* 0x000fc8000001ff00 */
[----:B------:R0:W2:Y:S04]  /*4830*/  @!P3 LDG.E.128 R4, desc[UR40][R12.64] ;  /* 0x000000280c04b981 */ /* 0x0000a8000c1e1d00 */
[----:B------:R1:W3:Y:S01]  /*4840*/  @!P3 LDG.E.128 R32, desc[UR40][R36.64] ;  /* 0x000000282420b981 */ /* 0x0002e2000c1e1d00 */
[----:B0-----:R-:W0:Y:S01]  /*4850*/  @!P2 LDC.64 R12, c[0x0][0x400] ;  /* 0x00010000ff0cab82 */ /* 0x001e220000000a00 */
[----:B-1----:R-:W-:Y:S02]  /*4860*/  CS2R R36, SRZ ;  /* 0x0000000000247805 */ /* 0x002fe4000001ff00 */
[----:B------:R-:W-:Y:S02]  /*4870*/  CS2R R42, SRZ ;  /* 0x00000000002a7805 */ /* 0x000fe4000001ff00 */
[----:B------:R-:W-:-:S02]  /*4880*/  CS2R R40, SRZ ;  /* 0x0000000000287805 */ /* 0x000fc4000001ff00 */
[----:B0-----:R-:W-:-:S04]  /*4890*/  @!P2 LEA R12, P3, R38, R12, 0x1 ;  /* 0x0000000c260ca211 */ /* 0x001fc800078608ff */
[----:B------:R-:W-:Y:S02]  /*48a0*/  @!P2 LEA.HI.X R13, R38, R13, R39, 0x1, P3 ;  /* 0x0000000d260da211 */ /* 0x000fe400018f0c27 */
[----:B------:R-:W-:-:S03]  /*48b0*/  CS2R R38, SRZ ;  /* 0x0000000000267805 */ /* 0x000fc6000001ff00 */
[----:B------:R0:W4:Y:S04]  /*48c0*/  @!P2 LDG.E.128 R40, desc[UR40][R12.64] ;  /* 0x000000280c28a981 */ /* 0x000128000c1e1d00 */
[----:B------:R1:W5:Y:S01]  /*48d0*/  @!P2 LDG.E.128 R36, desc[UR40][R14.64] ;  /* 0x000000280e24a981 */ /* 0x000362000c1e1d00 */
[----:B------:R-:W-:Y:S02]  /*48e0*/  ISETP.NE.AND P3, PT, R210, 0x3, PT ;  /* 0x00000003d200780c */ /* 0x000fe40003f65270 */
[----:B------:R-:W-:Y:S01]  /*48f0*/  ISETP.GE.AND P2, PT, R16, R88, PT ;  /* 0x000000581000720c */ /* 0x000fe20003f46270 */
[----:B--2---:R-:W-:Y:S02]  /*4900*/  IMAD.MOV.U32 R11, RZ, RZ, R6 ;  /* 0x000000ffff0b7224 */ /* 0x004fe400078e0006 */
[----:B------:R-:W-:-:S02]  /*4910*/  IMAD.MOV.U32 R44, RZ, RZ, R7 ;  /* 0x000000ffff2c7224 */ /* 0x000fc400078e0007 */
[----:B------:R-:W-:Y:S01]  /*4920*/  IMAD.MOV.U32 R46, RZ, RZ, R5 ;  /* 0x000000ffff2e7224 */ /* 0x000fe200078e0005 */
[----:B------:R-:W-:Y:S01]  /*4930*/  PRMT R109, R109, 0x5410, R11 ;  /* 0x000054106d6d7816 */ /* 0x000fe2000000000b */
[----:B---3--:R-:W-:Y:S01]  /*4940*/  IMAD.MOV.U32 R11, RZ, RZ, R34 ;  /* 0x000000ffff0b7224 */ /* 0x008fe200078e0022 */
[----:B------:R-:W-:Y:S01]  /*4950*/  PRMT R107, R44, 0x7610, R107 ;  /* 0x000076102c6b7816 */ /* 0x000fe2000000006b */
[----:B0-----:R-:W-:Y:S01]  /*4960*/  IMAD.MOV.U32 R12, RZ, RZ, R35 ;  /* 0x000000ffff0c7224 */ /* 0x001fe200078e0023 */
[----:B------:R-:W-:Y:S01]  /*4970*/  PRMT R106, R46, 0x7610, R106 ;  /* 0x000076102e6a7816 */ /* 0x000fe2000000006a */
[----:B------:R-:W-:Y:S02]  /*4980*/  IMAD.MOV.U32 R13, RZ, RZ, R32 ;  /* 0x000000ffff0d7224 */ /* 0x000fe400078e0020 */
[----:B-1----:R-:W-:Y:S01]  /*4990*/  IMAD.MOV.U32 R14, RZ, RZ, R33 ;  /* 0x000000ffff0e7224 */ /* 0x002fe200078e0021 */
[----:B------:R-:W-:Y:S02]  /*49a0*/  PRMT R117, R11, 0x7610, R117 ;  /* 0x000076100b757816 */ /* 0x000fe40000000075 */
[----:B------:R-:W-:-:S02]  /*49b0*/  PRMT R107, R107, 0x5410, R12 ;  /* 0x000054106b6b7816 */ /* 0x000fc4000000000c */
[----:B------:R-:W-:Y:S02]  /*49c0*/  PRMT R110, R110, 0x5410, R13 ;  /* 0x000054106e6e7816 */ /* 0x000fe4000000000d */
[----:B------:R-:W-:Y:S01]  /*49d0*/  PRMT R106, R106, 0x5410, R14 ;  /* 0x000054106a6a7816 */ /* 0x000fe2000000000e */
[----:B------:R-:W-:-:S05]  /*49e0*/  IMAD.MOV.U32 R45, RZ, RZ, R4 ;  /* 0x000000ffff2d7224 */ /* 0x000fca00078e0004 */
[----:B------:R-:W-:Y:S01]  /*49f0*/  PRMT R118, R45, 0x7610, R118 ;  /* 0x000076102d767816 */ /* 0x000fe20000000076 */
[----:B-----5:R-:W-:Y:S02]  /*4a00*/  IMAD.MOV.U32 R11, RZ, RZ, R38 ;  /* 0x000000ffff0b7224 */ /* 0x020fe400078e0026 */
[----:B------:R-:W-:Y:S02]  /*4a10*/  IMAD.MOV.U32 R12, RZ, RZ, R39 ;  /* 0x000000ffff0c7224 */ /* 0x000fe400078e0027 */
[----:B------:R-:W-:Y:S02]  /*4a20*/  IMAD.MOV.U32 R13, RZ, RZ, R36 ;  /* 0x000000ffff0d7224 */ /* 0x000fe400078e0024 */
[----:B------:R-:W-:Y:S01]  /*4a30*/  IMAD.MOV.U32 R14, RZ, RZ, R37 ;  /* 0x000000ffff0e7224 */ /* 0x000fe200078e0025 */
[----:B------:R-:W-:Y:S01]  /*4a40*/  PRMT R109, R11, 0x7610, R109 ;  /* 0x000076100b6d7816 */ /* 0x000fe2000000006d */
[----:B----4-:R-:W-:Y:S01]  /*4a50*/  IMAD.MOV.U32 R11, RZ, RZ, R42 ;  /* 0x000000ffff0b7224 */ /* 0x010fe200078e002a */
        /* <DEDUP_REMOVED lines=12> */
.L_x_681:
[----:B------:R-:W-:Y:S01]  /*4b20*/  IMAD R87, R18, 0x8, R19 ;  /* 0x0000000812577824 */ /* 0x000fe200078e0213 */
[----:B------:R-:W-:Y:S01]  /*4b30*/  SHF.L.U32 R95, R208, 0x1f, RZ ;  /* 0x0000001fd05f7819 */ /* 0x000fe200000006ff */
[----:B------:R-:W0:Y:S01]  /*4b40*/  LDC R98, c[0x0][0x2f4] ;  /* 0x0000bd00ff627b82 */ /* 0x000e220000000800 */
[----:B------:R-:W-:Y:S02]  /*4b50*/  BSSY B1, `(.L_x_682) ;  /* 0x0000003000017945 */ /* 0x000fe40003800000 */
[----:B------:R-:W1:Y:S02]  /*4b60*/  SYNCS.PHASECHK.TRANS64.TRYWAIT P4, [R87+URZ+0x22890], R95 ;  /* 0x0228905f570075a7 */ /* 0x000e64000808017f */
[----:B-1----:R-:W-:Y:S05]  /*4b70*/  @!P4 BRA `(.L_x_683) ;  /* 0x0000015400dcc947 */ /* 0x002fea0003800000 */
.L_x_929:
[----:B------:R-:W-:Y:S05]  /*4b80*/  BSYNC B1 ;  /* 0x0000000000017941 */ /* 0x000fea0003800000 */
.L_x_682:
[----:B------:R-:W-:Y:S01]  /*4b90*/  UMOV UR4, 0xffffffff ;  /* 0xffffffff00047882 */ /* 0x000fe20000000000 */
[----:B0-----:R-:W-:Y:S02]  /*4ba0*/  IMAD.IADD R102, R98, 0x1, -R61 ;  /* 0x0000000162667824 */ /* 0x001fe400078e0a3d */
[----:B------:R-:W-:Y:S05]  /*4bb0*/  BRA.DIV UR4, `(.L_x_684) ;  /* 0x0000015604e07947 */ /* 0x000fea000b800000 */
[----:B------:R0:W2:Y:S04]  /*4bc0*/  SHFL.IDX PT, R99, R97, RZ, 0x1c1f ;  /* 0x001c1fff61637589 */ /* 0x0000a800000e0000 */
[----:B------:R0:W3:Y:S02]  /*4bd0*/  SHFL.IDX PT, R100, R96, RZ, 0x1c1f ;  /* 0x001c1fff60647589 */ /* 0x0000e400000e0000 */
.L_x_933:
[----:B------:R-:W-:Y:S01]  /*4be0*/  ISETP.GE.OR P4, PT, R204, R94, P1 ;  /* 0x0000005ecc00720c */ /* 0x000fe20000f86670 */
[----:B------:R-:W-:-:S12]  /*4bf0*/  BSSY B1, `(.L_x_685) ;  /* 0x0000077000017945 */ /* 0x000fd80003800000 */
[----:B------:R-:W-:Y:S05]  /*4c00*/  @P4 BRA `(.L_x_686) ;  /* 0x0000000400d44947 */ /* 0x000fea0003800000 */
[----:B------:R-:W4:Y:S01]  /*4c10*/  LDL R14, [R1+0x14] ;  /* 0x00001400010e7983 */ /* 0x000f220000100800 */
[----:B------:R-:W-:Y:S01]  /*4c20*/  SEL R11, R61, R102, !P0 ;  /* 0x000000663d0b7207 */ /* 0x000fe20004000000 */
[----:B------:R-:W-:Y:S01]  /*4c30*/  BSSY B2, `(.L_x_687) ;  /* 0x000006c000027945 */ /* 0x000fe20003800000 */
[C---:B---3--:R-:W-:Y:S02]  /*4c40*/  LEA R88, P4, R70.reuse, R100, 0x1 ;  /* 0x0000006446587211 */ /* 0x048fe400078808ff */
[----:B------:R-:W-:Y:S02]  /*4c50*/  SHF.R.S32.HI R12, RZ, 0x1f, R11 ;  /* 0x0000001fff0c7819 */ /* 0x000fe4000001140b */
[----:B--2---:R-:W-:Y:S02]  /*4c60*/  LEA.HI.X R89, R70, R99, R72, 0x1, P4 ;  /* 0x0000006346597211 */ /* 0x004fe400020f0c48 */
[----:B------:R-:W-:-:S04]  /*4c70*/  LEA.HI R12, R12, R11, RZ, 0x4 ;  /* 0x0000000b0c0c7211 */ /* 0x000fc800078f20ff */
[----:B------:R-:W-:Y:S01]  /*4c80*/  LEA.HI.SX32 R11, R12, R69, 0x1c ;  /* 0x000000450c0b7211 */ /* 0x000fe200078fe2ff */
[----:B------:R-:W-:-:S04]  /*4c90*/  IMAD R12, R18, 0x1800, R85 ;  /* 0x00001800120c7824 */ /* 0x000fc800078e0255 */
[----:B------:R-:W-:Y:S02]  /*4ca0*/  IMAD.SHL.U32 R11, R11, 0x8, RZ ;  /* 0x000000080b0b7824 */ /* 0x000fe400078e00ff */
[----:B------:R-:W-:-:S03]  /*4cb0*/  IMAD R12, R12, 0x2, R19 ;  /* 0x000000020c0c7824 */ /* 0x000fc600078e0213 */
[----:B------:R-:W-:-:S04]  /*4cc0*/  LOP3.LUT R13, R73, 0x38, R11, 0xf8, !PT ;  /* 0x00000038490d7812 */ /* 0x000fc800078ef80b */
[----:B------:R-:W-:-:S05]  /*4cd0*/  LOP3.LUT R13, R13, R76, RZ, 0x3c, !PT ;  /* 0x0000004c0d0d7212 */ /* 0x000fca00078e3cff */
[----:B----4-:R-:W-:-:S04]  /*4ce0*/  IMAD R13, R14, 0x200, R13 ;  /* 0x000002000e0d7824 */ /* 0x010fc800078e020d */
[----:B------:R-:W-:Y:S02]  /*4cf0*/  IMAD R44, R18, 0x1800, R13 ;  /* 0x00001800122c7824 */ /* 0x000fe400078e020d */
[----:B------:R-:W2:Y:S02]  /*4d00*/  LDS.128 R12, [R12+0x1c400] ;  /* 0x01c400000c0c7984 */ /* 0x000ea40000000c00 */
[----:B------:R-:W-:-:S06]  /*4d10*/  IMAD R44, R44, 0x2, R19 ;  /* 0x000000022c2c7824 */ /* 0x000fcc00078e0213 */
[----:B------:R-:W3:Y:S01]  /*4d20*/  LDS.128 R44, [R44+0x1c400] ;  /* 0x01c400002c2c7984 */ /* 0x000ee20000000c00 */
[----:B------:R-:W-:Y:S05]  /*4d30*/  @P2 BRA `(.L_x_688) ;  /* 0x00000004006c2947 */ /* 0x000fea0003800000 */
[----:B------:R-:W-:Y:S01]  /*4d40*/  SHF.R.U64 R101, R4, 0x10, R5 ;  /* 0x0000001004657819 */ /* 0x000fe20000001205 */
[----:B---3--:R-:W-:Y:S01]  /*4d50*/  IMAD.U32 R108, R45, 0x10000, RZ ;  /* 0x000100002d6c7824 */ /* 0x008fe200078e00ff */
[----:B------:R-:W-:Y:S02]  /*4d60*/  SHF.R.U64 R4, R6, 0x10, R7 ;  /* 0x0000001006047819 */ /* 0x000fe40000001207 */
[----:B------:R-:W-:Y:S02]  /*4d70*/  SHF.R.U32.HI R6, RZ, 0x10, R33 ;  /* 0x00000010ff067819 */ /* 0x000fe40000011621 */
[----:B------:R-:W-:Y:S02]  /*4d80*/  SHF.R.U32.HI R105, RZ, 0x10, R5 ;  /* 0x00000010ff697819 */ /* 0x000fe40000011605 */
[----:B------:R-:W-:Y:S02]  /*4d90*/  PRMT R6, R106, 0x5432, R6 ;  /* 0x000054326a067816 */ /* 0x000fe40000000006 */
[----:B------:R-:W-:-:S02]  /*4da0*/  SHF.R.U32.HI R103, RZ, 0x10, R7 ;  /* 0x00000010ff677819 */ /* 0x000fc40000011607 */
[----:B------:R-:W-:Y:S01]  /*4db0*/  SHF.R.U64 R104, R32, 0x10, R33 ;  /* 0x0000001020687819 */ /* 0x000fe20000001221 */
[----:B------:R-:W-:Y:S01]  /*4dc0*/  IMAD.U32 R33, R6, 0x10000, RZ ;  /* 0x0001000006217824 */ /* 0x000fe200078e00ff */
[----:B------:R-:W-:Y:S01]  /*4dd0*/  PRMT R7, R106, 0x5410, R105 ;  /* 0x000054106a077816 */ /* 0x000fe20000000069 */
[----:B--2---:R-:W-:Y:S01]  /*4de0*/  IMAD.U32 R106, R13, 0x10000, RZ ;  /* 0x000100000d6a7824 */ /* 0x004fe200078e00ff */
[--C-:B------:R-:W-:Y:S01]  /*4df0*/  SHF.R.U64 R5, R34, 0x10, R35.reuse ;  /* 0x0000001022057819 */ /* 0x100fe20000001223 */
[----:B------:R-:W-:Y:S01]  /*4e00*/  FMUL.FTZ R105, R108, R33 ;  /* 0x000000216c697220 */ /* 0x000fe20000410000 */
[----:B------:R-:W-:Y:S01]  /*4e10*/  SHF.R.U32.HI R34, RZ, 0x10, R35 ;  /* 0x00000010ff227819 */ /* 0x000fe20000011623 */
[C---:B------:R-:W-:Y:S01]  /*4e20*/  IMAD.U32 R35, R7.reuse, 0x10000, RZ ;  /* 0x0001000007237824 */ /* 0x040fe200078e00ff */
[----:B------:R-:W-:Y:S02]  /*4e30*/  LOP3.LUT R6, R6, 0xffff0000, RZ, 0xc0, !PT ;  /* 0xffff000006067812 */ /* 0x000fe400078ec0ff */
[----:B------:R-:W-:Y:S01]  /*4e40*/  LOP3.LUT R7, R7, 0xffff0000, RZ, 0xc0, !PT ;  /* 0xffff000007077812 */ /* 0x000fe200078ec0ff */
[-C--:B------:R-:W-:Y:S01]  /*4e50*/  FMUL.FTZ R108, R108, R35.reuse ;  /* 0x000000236c6c7220 */ /* 0x080fe20000410000 */
[----:B------:R-:W-:Y:S01]  /*4e60*/  FFMA.FTZ R32, R106, R35, -R105 ;  /* 0x000000236a207223 */ /* 0x000fe20000010869 */
[----:B------:R-:W-:Y:S01]  /*4e70*/  LOP3.LUT R35, R45, 0xffff0000, RZ, 0xc0, !PT ;  /* 0xffff00002d237812 */ /* 0x000fe200078ec0ff */
[----:B------:R-:W-:-:S02]  /*4e80*/  IMAD.U32 R105, R15, 0x10000, RZ ;  /* 0x000100000f697824 */ /* 0x000fc400078e00ff */
[----:B------:R-:W-:Y:S01]  /*4e90*/  FFMA.FTZ R33, R106, R33, R108 ;  /* 0x000000216a217223 */ /* 0x000fe2000001006c */
[----:B------:R-:W-:Y:S02]  /*4ea0*/  PRMT R45, R107, 0x5432, R34 ;  /* 0x000054326b2d7816 */ /* 0x000fe40000000022 */
[----:B------:R-:W-:Y:S01]  /*4eb0*/  LOP3.LUT R13, R13, 0xffff0000, RZ, 0xc0, !PT ;  /* 0xffff00000d0d7812 */ /* 0x000fe200078ec0ff */
[C---:B------:R-:W-:Y:S01]  /*4ec0*/  FMUL.FTZ R106, R35.reuse, R6 ;  /* 0x00000006236a7220 */ /* 0x040fe20000410000 */
[-C--:B------:R-:W-:Y:S01]  /*4ed0*/  FMUL.FTZ R35, R35, R7.reuse ;  /* 0x0000000723237220 */ /* 0x080fe20000410000 */
[----:B------:R-:W-:Y:S01]  /*4ee0*/  PRMT R103, R107, 0x5410, R103 ;  /* 0x000054106b677816 */ /* 0x000fe20000000067 */
[----:B------:R-:W-:Y:S02]  /*4ef0*/  IMAD.U32 R107, R47, 0x10000, RZ ;  /* 0x000100002f6b7824 */ /* 0x000fe400078e00ff */
[----:B------:R-:W-:Y:S01]  /*4f00*/  FFMA.FTZ R7, R13, R7, -R106 ;  /* 0x000000070d077223 */ /* 0x000fe2000001086a */
[----:B------:R-:W-:-:S02]  /*4f10*/  IMAD.U32 R34, R45, 0x10000, RZ ;  /* 0x000100002d227824 */ /* 0x000fc400078e00ff */
[----:B------:R-:W-:Y:S01]  /*4f20*/  FFMA.FTZ R6, R13, R6, R35 ;  /* 0x000000060d067223 */ /* 0x000fe20000010023 */
[----:B------:R-:W-:Y:S02]  /*4f30*/  PRMT R13, R118, 0x5410, R101 ;  /* 0x00005410760d7816 */ /* 0x000fe40000000065 */
[----:B------:R-:W-:Y:S01]  /*4f40*/  PRMT R101, R110, 0x5432, R104 ;  /* 0x000054326e657816 */ /* 0x000fe20000000068 */
[----:B------:R-:W-:Y:S02]  /*4f50*/  IMAD.U32 R104, R103, 0x10000, RZ ;  /* 0x0001000067687824 */ /* 0x000fe400078e00ff */
[----:B------:R-:W-:Y:S01]  /*4f60*/  FMUL.FTZ R106, R107, R34 ;  /* 0x000000226b6a7220 */ /* 0x000fe20000410000 */
[----:B------:R-:W-:Y:S02]  /*4f70*/  LOP3.LUT R45, R45, 0xffff0000, RZ, 0xc0, !PT ;  /* 0xffff00002d2d7812 */ /* 0x000fe400078ec0ff */
[----:B------:R-:W-:Y:S01]  /*4f80*/  LOP3.LUT R108, R47, 0xffff0000, RZ, 0xc0, !PT ;  /* 0xffff00002f6c7812 */ /* 0x000fe200078ec0ff */
[-C--:B------:R-:W-:Y:S01]  /*4f90*/  FFMA.FTZ R35, R105, R104.reuse, -R106 ;  /* 0x0000006869237223 */ /* 0x080fe2000001086a */
[----:B------:R-:W-:Y:S01]  /*4fa0*/  LOP3.LUT R103, R103, 0xffff0000, RZ, 0xc0, !PT ;  /* 0xffff000067677812 */ /* 0x000fe200078ec0ff */
[----:B------:R-:W-:Y:S01]  /*4fb0*/  FMUL.FTZ R107, R107, R104 ;  /* 0x000000686b6b7220 */ /* 0x000fe20000410000 */
[----:B------:R-:W-:Y:S01]  /*4fc0*/  LOP3.LUT R106, R15, 0xffff0000, RZ, 0xc0, !PT ;  /* 0xffff00000f6a7812 */ /* 0x000fe200078ec0ff */
[----:B------:R-:W-:Y:S01]  /*4fd0*/  FMUL.FTZ R15, R108, R45 ;  /* 0x0000002d6c0f7220 */ /* 0x000fe20000410000 */
[----:B------:R-:W-:-:S02]  /*4fe0*/  IMAD.U32 R47, R101, 0x10000, RZ ;  /* 0x00010000652f7824 */ /* 0x000fc400078e00ff */
[-C--:B------:R-:W-:Y:S01]  /*4ff0*/  FMUL.FTZ R108, R108, R103.reuse ;  /* 0x000000676c6c7220 */ /* 0x080fe20000410000 */
[----:B------:R-:W-:Y:S01]  /*5000*/  PRMT R5, R117, 0x5410, R5 ;  /* 0x0000541075057816 */ /* 0x000fe20000000005 */
[C---:B------:R-:W-:Y:S01]  /*5010*/  FFMA.FTZ R104, R106.reuse, R103, -R15 ;  /* 0x000000676a687223 */ /* 0x040fe2000001080f */
[----:B------:R-:W-:Y:S02]  /*5020*/  IMAD.U32 R103, R13, 0x10000, RZ ;  /* 0x000100000d677824 */ /* 0x000fe400078e00ff */
[----:B------:R-:W-:Y:S01]  /*5030*/  FFMA.FTZ R15, R106, R45, R108 ;  /* 0x0000002d6a0f7223 */ /* 0x000fe2000001006c */
[----:B------:R-:W-:Y:S01]  /*5040*/  IMAD.U32 R108, R44, 0x10000, RZ ;  /* 0x000100002c6c7824 */ /* 0x000fe200078e00ff */
[----:B------:R-:W-:Y:S01]  /*5050*/  PRMT R4, R109, 0x5432, R4 ;  /* 0x000054326d047816 */ /* 0x000fe20000000004 */
[----:B------:R-:W-:Y:S02]  /*5060*/  IMAD.U32 R106, R12, 0x10000, RZ ;  /* 0x000100000c6a7824 */ /* 0x000fe400078e00ff */
[----:B------:R-:W-:Y:S01]  /*5070*/  FFMA.FTZ R34, R105, R34, R107 ;  /* 0x0000002269227223 */ /* 0x000fe2000001006b */
[C---:B------:R-:W-:Y:S01]  /*5080*/  FMUL.FTZ R45, R108.reuse, R47 ;  /* 0x0000002f6c2d7220 */ /* 0x040fe20000410000 */
[----:B------:R-:W-:Y:S01]  /*5090*/  FMUL.FTZ R108, R108, R103 ;  /* 0x000000676c6c7220 */ /* 0x000fe20000410000 */
[----:B------:R-:W-:-:S02]  /*50a0*/  F2FP.BF16.F32.PACK_AB R35, R104, R35 ;  /* 0x000000236823723e */ /* 0x000fc400000010ff */
[----:B------:R-:W-:Y:S01]  /*50b0*/  FFMA.FTZ R45, R106, R103, -R45 ;  /* 0x000000676a2d7223 */ /* 0x000fe2000001082d */
[----:B------:R-:W-:Y:S01]  /*50c0*/  LOP3.LUT R103, R44, 0xffff0000, RZ, 0xc0, !PT ;  /* 0xffff00002c677812 */ /* 0x000fe200078ec0ff */
[----:B------:R-:W-:Y:S01]  /*50d0*/  FFMA.FTZ R47, R106, R47, R108 ;  /* 0x0000002f6a2f7223 */ /* 0x000fe2000001006c */
[----:B------:R-:W-:Y:S01]  /*50e0*/  LOP3.LUT R44, R101, 0xffff0000, RZ, 0xc0, !PT ;  /* 0xffff0000652c7812 */ /* 0x000fe200078ec0ff */
[----:B------:R-:W-:Y:S01]  /*50f0*/  IMAD.U32 R108, R46, 0x10000, RZ ;  /* 0x000100002e6c7824 */ /* 0x000fe200078e00ff */
[----:B------:R-:W-:Y:S01]  /*5100*/  LOP3.LUT R106, R13, 0xffff0000, RZ, 0xc0, !PT ;  /* 0xffff00000d6a7812 */ /* 0x000fe200078ec0ff */
[----:B------:R-:W-:Y:S01]  /*5110*/  IMAD.U32 R101, R4, 0x10000, RZ ;  /* 0x0001000004657824 */ /* 0x000fe200078e00ff */
[----:B------:R-:W-:Y:S01]  /*5120*/  LOP3.LUT R13, R12, 0xffff0000, RZ, 0xc0, !PT ;  /* 0xffff00000c0d7812 */ /* 0x000fe200078ec0ff */
[C---:B------:R-:W-:Y:S01]  /*5130*/  FMUL.FTZ R12, R103.reuse, R44 ;  /* 0x0000002c670c7220 */ /* 0x040fe20000410000 */
[----:B------:R-:W-:Y:S01]  /*5140*/  LOP3.LUT R46, R46, 0xffff0000, RZ, 0xc0, !PT ;  /* 0xffff00002e2e7812 */ /* 0x000fe200078ec0ff */
[-C--:B------:R-:W-:Y:S01]  /*5150*/  FMUL.FTZ R103, R103, R106.reuse ;  /* 0x0000006a67677220 */ /* 0x080fe20000410000 */
[----:B------:R-:W-:Y:S01]  /*5160*/  F2FP.BF16.F32.PACK_AB R6, R6, R33 ;  /* 0x000000210606723e */ /* 0x000fe200000010ff */
[----:B------:R-:W-:Y:S01]  /*5170*/  FFMA.FTZ R12, R13, R106, -R12 ;  /* 0x0000006a0d0c7223 */ /* 0x000fe2000001080c */
[----:B------:R-:W-:-:S02]  /*5180*/  IMAD.U32 R106, R14, 0x10000, RZ ;  /* 0x000100000e6a7824 */ /* 0x000fc400078e00ff */
[----:B------:R-:W-:Y:S01]  /*5190*/  FFMA.FTZ R44, R13, R44, R103 ;  /* 0x0000002c0d2c7223 */ /* 0x000fe20000010067 */
[C---:B------:R-:W-:Y:S01]  /*51a0*/  IMAD.U32 R13, R5.reuse, 0x10000, RZ ;  /* 0x00010000050d7824 */ /* 0x040fe200078e00ff */
[----:B------:R-:W-:Y:S02]  /*51b0*/  LOP3.LUT R5, R5, 0xffff0000, RZ, 0xc0, !PT ;  /* 0xffff000005057812 */ /* 0x000fe400078ec0ff */
[----:B------:R-:W-:Y:S01]  /*51c0*/  LOP3.LUT R14, R14, 0xffff0000, RZ, 0xc0, !PT ;  /* 0xffff00000e0e7812 */ /* 0x000fe200078ec0ff */
[C---:B------:R-:W-:Y:S01]  /*51d0*/  FMUL.FTZ R103, R108.reuse, R13 ;  /* 0x0000000d6c677220 */ /* 0x040fe20000410000 */
[-C--:B------:R-:W-:Y:S01]  /*51e0*/  FMUL.FTZ R108, R108, R101.reuse ;  /* 0x000000656c6c7220 */ /* 0x080fe20000410000 */
[----:B------:R-:W-:Y:S01]  /*51f0*/  F2FP.BF16.F32.PACK_AB R34, R15, R34 ;  /* 0x000000220f22723e */ /* 0x000fe200000010ff */
[----:B------:R-:W-:Y:S02]  /*5200*/  IMAD.MOV.U32 R15, RZ, RZ, R35 ;  /* 0x000000ffff0f7224 */ /* 0x000fe400078e0023 */
[C---:B------:R-:W-:Y:S01]  /*5210*/  FFMA.FTZ R103, R106.reuse, R101, -R103 ;  /* 0x000000656a677223 */ /* 0x040fe20000010867 */
[----:B------:R-:W-:Y:S01]  /*5220*/  FFMA.FTZ R108, R106, R13, R108 ;  /* 0x0000000d6a6c7223 */ /* 0x000fe2000001006c */
[----:B------:R-:W-:Y:S01]  /*5230*/  LOP3.LUT R13, R4, 0xffff0000, RZ, 0xc0, !PT ;  /* 0xffff0000040d7812 */ /* 0x000fe200078ec0ff */
[----:B------:R-:W-:Y:S01]  /*5240*/  FMUL.FTZ R101, R46, R5 ;  /* 0x000000052e657220 */ /* 0x000fe20000410000 */
[----:B------:R-:W-:Y:S01]  /*5250*/  F2FP.BF16.F32.PACK_AB R12, R12, R45 ;  /* 0x0000002d0c0c723e */ /* 0x000fe200000010ff */
[----:B------:R-:W-:Y:S01]  /*5260*/  IMAD.MOV.U32 R45, RZ, RZ, R6 ;  /* 0x000000ffff2d7224 */ /* 0x000fe200078e0006 */
[----:B------:R-:W-:Y:S01]  /*5270*/  F2FP.BF16.F32.PACK_AB R44, R44, R47 ;  /* 0x0000002f2c2c723e */ /* 0x000fe200000010ff */
[-C--:B------:R-:W-:Y:S01]  /*5280*/  FMUL.FTZ R46, R46, R13.reuse ;  /* 0x0000000d2e2e7220 */ /* 0x080fe20000410000 */
[----:B------:R-:W-:Y:S01]  /*5290*/  FFMA.FTZ R4, R14, R13, -R101 ;  /* 0x0000000d0e047223 */ /* 0x000fe20000010865 */
[----:B------:R-:W-:Y:S01]  /*52a0*/  F2FP.BF16.F32.PACK_AB R13, R7, R32 ;  /* 0x00000020070d723e */ /* 0x000fe200000010ff */
[----:B------:R-:W-:-:S02]  /*52b0*/  IMAD.MOV.U32 R47, RZ, RZ, R34 ;  /* 0x000000ffff2f7224 */ /* 0x000fc400078e0022 */
[----:B------:R-:W-:Y:S01]  /*52c0*/  FFMA.FTZ R5, R14, R5, R46 ;  /* 0x000000050e057223 */ /* 0x000fe2000001002e */
[----:B------:R-:W-:-:S04]  /*52d0*/  F2FP.BF16.F32.PACK_AB R14, R4, R103 ;  /* 0x00000067040e723e */ /* 0x000fc800000010ff */
[----:B------:R-:W-:-:S07]  /*52e0*/  F2FP.BF16.F32.PACK_AB R46, R5, R108 ;  /* 0x0000006c052e723e */ /* 0x000fce00000010ff */
.L_x_688:
[----:B------:R-:W-:Y:S05]  /*52f0*/  BSYNC B2 ;  /* 0x0000000000027941 */ /* 0x000fea0003800000 */
.L_x_687:
[----:B------:R-:W-:Y:S01]  /*5300*/  ISETP.GE.AND P4, PT, R11, R98, PT ;  /* 0x000000620b00720c */ /* 0x000fe20003f86270 */
[----:B------:R-:W-:Y:S01]  /*5310*/  IMAD.MOV.U32 R4, RZ, RZ, R100 ;  /* 0x000000ffff047224 */ /* 0x000fe200078e0064 */
[----:B--2---:R4:W-:Y:S01]  /*5320*/  ST.E.128 desc[UR40][R88.64], R12 ;  /* 0x0000000c58007985 */ /* 0x0049e2000c101d28 */
[----:B------:R-:W-:-:S10]  /*5330*/  IMAD.MOV.U32 R5, RZ, RZ, R99 ;  /* 0x000000ffff057224 */ /* 0x000fd400078e0063 */
[----:B------:R-:W-:-:S05]  /*5340*/  @!P4 IMAD.WIDE R4, R11, 0x2, R4 ;  /* 0x000000020b04c825 */ /* 0x000fca00078e0204 */
[----:B---3--:R4:W-:Y:S02]  /*5350*/  @!P4 ST.E.128 desc[UR40][R4.64], R44 ;  /* 0x0000002c0400c985 */ /* 0x0089e4000c101d28 */
.L_x_686:
[----:B------:R-:W-:Y:S05]  /*5360*/  BSYNC B1 ;  /* 0x0000000000017941 */ /* 0x000fea0003800000 */
.L_x_685:
[----:B------:R-:W-:-:S03]  /*5370*/  UMOV UR4, 0xffffffff ;  /* 0xffffffff00047882 */ /* 0x000fc60000000000 */
[----:B------:R-:W-:Y:S05]  /*5380*/  BRA.DIV UR4, `(.L_x_689) ;  /* 0x0000015204387947 */ /* 0x000fea000b800000 */
[----:B0-----:R-:W0:Y:S04]  /*5390*/  SHFL.IDX PT, R97, R97, 0x1, 0x1c1f ;  /* 0x003c1f0061617f89 */ /* 0x001e2800000e0000 */
[----:B------:R-:W0:Y:S02]  /*53a0*/  SHFL.IDX PT, R96, R96, 0x1, 0x1c1f ;  /* 0x003c1f0060607f89 */ /* 0x000e2400000e0000 */
.L_x_937:
[----:B----4-:R-:W-:-:S05]  /*53b0*/  VIADD R4, R204, 0x40 ;  /* 0x00000040cc047836 */ /* 0x010fca0000000000 */
[----:B------:R-:W-:-:S13]  /*53c0*/  ISETP.GE.OR P4, PT, R4, R94, P1 ;  /* 0x0000005e0400720c */ /* 0x000fda0000f86670 */
[----:B------:R-:W-:Y:S05]  /*53d0*/  @P4 BRA `(.L_x_674) ;  /* 0x0000000c00004947 */ /* 0x000fea0003800000 */
[----:B------:R-:W4:Y:S01]  /*53e0*/  LDL R6, [R1+0x18] ;  /* 0x0000180001067983 */ /* 0x000f220000100800 */
[----:B------:R-:W-:Y:S01]  /*53f0*/  SEL R102, R61, R102, !P0 ;  /* 0x000000663d667207 */ /* 0x000fe20004000000 */
[----:B------:R-:W-:Y:S01]  /*5400*/  VIADD R7, R204, 0x40 ;  /* 0x00000040cc077836 */ /* 0x000fe20000000000 */
[----:B0-----:R-:W-:Y:S01]  /*5410*/  LEA R32, P4, R70, R96, 0x1 ;  /* 0x0000006046207211 */ /* 0x001fe200078808ff */
[----:B------:R-:W-:Y:S01]  /*5420*/  VIADD R4, R204, 0x40 ;  /* 0x00000040cc047836 */ /* 0x000fe20000000000 */
[----:B------:R-:W-:Y:S01]  /*5430*/  SHF.R.S32.HI R5, RZ, 0x1f, R102 ;  /* 0x0000001fff057819 */ /* 0x000fe20000011466 */
[----:B------:R-:W-:Y:S01]  /*5440*/  IMAD.SHL.U32 R7, R7, 0x40, RZ ;  /* 0x0000004007077824 */ /* 0x000fe200078e00ff */
[----:B------:R-:W-:Y:S01]  /*5450*/  BSSY B1, `(.L_x_690) ;  /* 0x000006e000017945 */ /* 0x000fe20003800000 */
[----:B------:R-:W-:Y:S01]  /*5460*/  IMAD.SHL.U32 R4, R4, 0x40, RZ ;  /* 0x0000004004047824 */ /* 0x000fe200078e00ff */
[----:B------:R-:W-:Y:S02]  /*5470*/  LEA.HI R102, R5, R102, RZ, 0x4 ;  /* 0x0000006605667211 */ /* 0x000fe400078f20ff */
[----:B------:R-:W-:-:S02]  /*5480*/  LOP3.LUT R7, R7, 0x1c0, RZ, 0xc0, !PT ;  /* 0x000001c007077812 */ /* 0x000fc400078ec0ff */
[----:B------:R-:W-:Y:S02]  /*5490*/  LEA.HI.SX32 R11, R102, R69, 0x1c ;  /* 0x00000045660b7211 */ /* 0x000fe400078fe2ff */
[----:B------:R-:W-:Y:S02]  /*54a0*/  LOP3.LUT R4, R4, 0x1c0, RZ, 0xc0, !PT ;  /* 0x000001c004047812 */ /* 0x000fe400078ec0ff */
[----:B------:R-:W-:Y:S01]  /*54b0*/  SHF.R.U32.HI R7, RZ, 0x3, R7 ;  /* 0x00000003ff077819 */ /* 0x000fe20000011607 */
[----:B------:R-:W-:Y:S01]  /*54c0*/  IMAD.SHL.U32 R11, R11, 0x8, RZ ;  /* 0x000000080b0b7824 */ /* 0x000fe200078e00ff */
[----:B------:R-:W-:-:S04]  /*54d0*/  LEA.HI.X R33, R70, R97, R72, 0x1, P4 ;  /* 0x0000006146217211 */ /* 0x000fc800020f0c48 */
[----:B------:R-:W-:-:S04]  /*54e0*/  LOP3.LUT R4, R4, 0x38, R11, 0xf8, !PT ;  /* 0x0000003804047812 */ /* 0x000fc800078ef80b */
[----:B------:R-:W-:-:S05]  /*54f0*/  LOP3.LUT R4, R4, R7, RZ, 0x3c, !PT ;  /* 0x0000000704047212 */ /* 0x000fca00078e3cff */
[----:B----4-:R-:W-:Y:S02]  /*5500*/  IMAD.IADD R5, R6, 0x1, R4 ;  /* 0x0000000106057824 */ /* 0x010fe400078e0204 */
[C---:B------:R-:W-:Y:S02]  /*5510*/  IMAD R4, R18.reuse, 0x1800, R74 ;  /* 0x0000180012047824 */ /* 0x040fe400078e024a */
[----:B------:R-:W-:Y:S02]  /*5520*/  IMAD R6, R18, 0x1800, R5 ;  /* 0x0000180012067824 */ /* 0x000fe400078e0205 */
[--C-:B------:R-:W-:Y:S02]  /*5530*/  IMAD R4, R4, 0x2, R19.reuse ;  /* 0x0000000204047824 */ /* 0x100fe400078e0213 */
[----:B------:R-:W-:-:S04]  /*5540*/  IMAD R12, R6, 0x2, R19 ;  /* 0x00000002060c7824 */ /* 0x000fc800078e0213 */
[----:B------:R-:W0:Y:S04]  /*5550*/  LDS.128 R4, [R4+0x1c400] ;  /* 0x01c4000004047984 */ /* 0x000e280000000c00 */
[----:B------:R-:W4:Y:S01]  /*5560*/  LDS.128 R12, [R12+0x1c400] ;  /* 0x01c400000c0c7984 */ /* 0x000f220000000c00 */
[----:B------:R-:W-:Y:S05]  /*5570*/  @P2 BRA `(.L_x_691) ;  /* 0x00000004006c2947 */ /* 0x000fea0003800000 */
[----:B------:R-:W-:Y:S02]  /*5580*/  SHF.R.U32.HI R35, RZ, 0x10, R41 ;  /* 0x00000010ff237819 */ /* 0x000fe40000011629 */
[----:B------:R-:W-:Y:S02]  /*5590*/  SHF.R.U32.HI R34, RZ, 0x10, R37 ;  /* 0x00000010ff227819 */ /* 0x000fe40000011625 */
[----:B------:R-:W-:Y:S01]  /*55a0*/  PRMT R116, R116, 0x5410, R35 ;  /* 0x0000541074747816 */ /* 0x000fe20000000023 */
[----:B----4-:R-:W-:Y:S01]  /*55b0*/  IMAD.U32 R35, R13, 0x10000, RZ ;  /* 0x000100000d237824 */ /* 0x010fe200078e00ff */
[----:B------:R-:W-:Y:S02]  /*55c0*/  PRMT R115, R115, 0x5410, R34 ;  /* 0x0000541073737816 */ /* 0x000fe40000000022 */
[----:B------:R-:W-:Y:S01]  /*55d0*/  SHF.R.U64 R36, R36, 0x10, R37 ;  /* 0x0000001024247819 */ /* 0x000fe20000001225 */
[----:B------:R-:W-:Y:S01]  /*55e0*/  IMAD.U32 R44, R116, 0x10000, RZ ;  /* 0x00010000742c7824 */ /* 0x000fe200078e00ff */
[----:B------:R-:W-:Y:S01]  /*55f0*/  SHF.R.U32.HI R46, RZ, 0x10, R43 ;  /* 0x00000010ff2e7819 */ /* 0x000fe2000001162b */
[----:B------:R-:W-:Y:S01]  /*5600*/  IMAD.U32 R37, R115, 0x10000, RZ ;  /* 0x0001000073257824 */ /* 0x000fe200078e00ff */
[----:B------:R-:W-:Y:S01]  /*5610*/  SHF.R.U64 R41, R40, 0x10, R41 ;  /* 0x0000001028297819 */ /* 0x000fe20000001229 */
[-C--:B------:R-:W-:Y:S01]  /*5620*/  FMUL.FTZ R45, R35, R44.reuse ;  /* 0x0000002c232d7220 */ /* 0x080fe20000410000 */
[----:B------:R-:W-:Y:S01]  /*5630*/  SHF.R.U64 R34, R38, 0x10, R39 ;  /* 0x0000001026227819 */ /* 0x000fe20000001227 */
[----:B0-----:R-:W-:Y:S01]  /*5640*/  IMAD.U32 R38, R5, 0x10000, RZ ;  /* 0x0001000005267824 */ /* 0x001fe200078e00ff */
[----:B------:R-:W-:Y:S01]  /*5650*/  LOP3.LUT R40, R13, 0xffff0000, RZ, 0xc0, !PT ;  /* 0xffff00000d287812 */ /* 0x000fe200078ec0ff */
[-C--:B------:R-:W-:Y:S01]  /*5660*/  FMUL.FTZ R47, R35, R37.reuse ;  /* 0x00000025232f7220 */ /* 0x080fe20000410000 */
[----:B------:R-:W-:Y:S01]  /*5670*/  LOP3.LUT R116, R116, 0xffff0000, RZ, 0xc0, !PT ;  /* 0xffff000074747812 */ /* 0x000fe200078ec0ff */
[C---:B------:R-:W-:Y:S01]  /*5680*/  FFMA.FTZ R37, R38.reuse, R37, -R45 ;  /* 0x0000002526257223 */ /* 0x040fe2000001082d */
[----:B------:R-:W-:Y:S01]  /*5690*/  LOP3.LUT R115, R115, 0xffff0000, RZ, 0xc0, !PT ;  /* 0xffff000073737812 */ /* 0x000fe200078ec0ff */
[----:B------:R-:W-:Y:S01]  /*56a0*/  FFMA.FTZ R38, R38, R44, R47 ;  /* 0x0000002c26267223 */ /* 0x000fe2000001002f */
[----:B------:R-:W-:Y:S01]  /*56b0*/  SHF.R.U32.HI R39, RZ, 0x10, R39 ;  /* 0x00000010ff277819 */ /* 0x000fe20000011627 */
[----:B------:R-:W-:Y:S01]  /*56c0*/  IMAD.U32 R44, R15, 0x10000, RZ ;  /* 0x000100000f2c7824 */ /* 0x000fe200078e00ff */
[----:B------:R-:W-:-:S02]  /*56d0*/  PRMT R113, R113, 0x5410, R46 ;  /* 0x0000541071717816 */ /* 0x000fc4000000002e */
[----:B------:R-:W-:Y:S01]  /*56e0*/  SHF.R.U64 R35, R42, 0x10, R43 ;  /* 0x000000102a237819 */ /* 0x000fe2000000122b */
[CC--:B------:R-:W-:Y:S01]  /*56f0*/  FMUL.FTZ R42, R40.reuse, R116.reuse ;  /* 0x00000074282a7220 */ /* 0x0c0fe20000410000 */
[----:B------:R-:W-:Y:S01]  /*5700*/  LOP3.LUT R13, R5, 0xffff0000, RZ, 0xc0, !PT ;  /* 0xffff0000050d7812 */ /* 0x000fe200078ec0ff */
[-C--:B------:R-:W-:Y:S01]  /*5710*/  FMUL.FTZ R43, R40, R115.reuse ;  /* 0x00000073282b7220 */ /* 0x080fe20000410000 */
[----:B------:R-:W-:Y:S01]  /*5720*/  PRMT R110, R110, 0x5410, R39 ;  /* 0x000054106e6e7816 */ /* 0x000fe20000000027 */
[C---:B------:R-:W-:Y:S01]  /*5730*/  IMAD.U32 R46, R113.reuse, 0x10000, RZ ;  /* 0x00010000712e7824 */ /* 0x040fe200078e00ff */
[----:B------:R-:W-:Y:S01]  /*5740*/  LOP3.LUT R113, R113, 0xffff0000, RZ, 0xc0, !PT ;  /* 0xffff000071717812 */ /* 0x000fe200078ec0ff */
[C---:B------:R-:W-:Y:S01]  /*5750*/  FFMA.FTZ R40, R13.reuse, R115, -R42 ;  /* 0x000000730d287223 */ /* 0x040fe2000001082a */
[----:B------:R-:W-:Y:S01]  /*5760*/  FFMA.FTZ R13, R13, R116, R43 ;  /* 0x000000740d0d7223 */ /* 0x000fe2000001002b */
[C---:B------:R-:W-:Y:S01]  /*5770*/  IMAD.U32 R39, R12.reuse, 0x10000, RZ ;  /* 0x000100000c277824 */ /* 0x040fe200078e00ff */
[----:B------:R-:W-:Y:S01]  /*5780*/  LOP3.LUT R42, R12, 0xffff0000, RZ, 0xc0, !PT ;  /* 0xffff00000c2a7812 */ /* 0x000fe200078ec0ff */
[----:B------:R-:W-:-:S02]  /*5790*/  IMAD.U32 R45, R110, 0x10000, RZ ;  /* 0x000100006e2d7824 */ /* 0x000fc400078e00ff */
[-C--:B------:R-:W-:Y:S01]  /*57a0*/  FMUL.FTZ R12, R44, R46.reuse ;  /* 0x0000002e2c0c7220 */ /* 0x080fe20000410000 */
[C---:B------:R-:W-:Y:S01]  /*57b0*/  IMAD.U32 R43, R7.reuse, 0x10000, RZ ;  /* 0x00010000072b7824 */ /* 0x040fe200078e00ff */
[----:B------:R-:W-:Y:S01]  /*57c0*/  LOP3.LUT R110, R110, 0xffff0000, RZ, 0xc0, !PT ;  /* 0xffff00006e6e7812 */ /* 0x000fe200078ec0ff */
[-C--:B------:R-:W-:Y:S01]  /*57d0*/  FMUL.FTZ R47, R44, R45.reuse ;  /* 0x0000002d2c2f7220 */ /* 0x080fe20000410000 */
[----:B------:R-:W-:Y:S01]  /*57e0*/  LOP3.LUT R44, R7, 0xffff0000, RZ, 0xc0, !PT ;  /* 0xffff0000072c7812 */ /* 0x000fe200078ec0ff */
[----:B------:R-:W-:Y:S01]  /*57f0*/  FFMA.FTZ R12, R43, R45, -R12 ;  /* 0x0000002d2b0c7223 */ /* 0x000fe2000001080c */
[----:B------:R-:W-:Y:S01]  /*5800*/  LOP3.LUT R45, R15, 0xffff0000, RZ, 0xc0, !PT ;  /* 0xffff00000f2d7812 */ /* 0x000fe200078ec0ff */
[----:B------:R-:W-:Y:S01]  /*5810*/  FFMA.FTZ R43, R43, R46, R47 ;  /* 0x0000002e2b2b7223 */ /* 0x000fe2000001002f */
[----:B------:R-:W-:Y:S01]  /*5820*/  PRMT R114, R114, 0x5410, R41 ;  /* 0x0000541072727816 */ /* 0x000fe20000000029 */
[----:B------:R-:W-:Y:S01]  /*5830*/  IMAD.U32 R5, R4, 0x10000, RZ ;  /* 0x0001000004057824 */ /* 0x000fe200078e00ff */
[----:B------:R-:W-:Y:S01]  /*5840*/  PRMT R111, R111, 0x5410, R36 ;  /* 0x000054106f6f7816 */ /* 0x000fe20000000024 */
[C---:B------:R-:W-:Y:S01]  /*5850*/  FMUL.FTZ R46, R45.reuse, R110 ;  /* 0x0000006e2d2e7220 */ /* 0x040fe20000410000 */
[----:B------:R-:W-:Y:S01]  /*5860*/  FMUL.FTZ R47, R45, R113 ;  /* 0x000000712d2f7220 */ /* 0x000fe20000410000 */
[----:B------:R-:W-:Y:S01]  /*5870*/  LOP3.LUT R45, R114, 0xffff0000, RZ, 0xc0, !PT ;  /* 0xffff0000722d7812 */ /* 0x000fe200078ec0ff */
[----:B------:R-:W-:-:S02]  /*5880*/  IMAD.U32 R15, R14, 0x10000, RZ ;  /* 0x000100000e0f7824 */ /* 0x000fc400078e00ff */
[C---:B------:R-:W-:Y:S01]  /*5890*/  FFMA.FTZ R36, R44.reuse, R113, R46 ;  /* 0x000000712c247223 */ /* 0x040fe2000001002e */
[----:B------:R-:W-:Y:S01]  /*58a0*/  FFMA.FTZ R41, R44, R110, -R47 ;  /* 0x0000006e2c297223 */ /* 0x000fe2000001082f */
[----:B------:R-:W-:Y:S01]  /*58b0*/  IMAD.U32 R46, R114, 0x10000, RZ ;  /* 0x00010000722e7824 */ /* 0x000fe200078e00ff */
[----:B------:R-:W-:Y:S01]  /*58c0*/  PRMT R109, R109, 0x5410, R34 ;  /* 0x000054106d6d7816 */ /* 0x000fe20000000022 */
[C---:B------:R-:W-:Y:S01]  /*58d0*/  IMAD.U32 R44, R111.reuse, 0x10000, RZ ;  /* 0x000100006f2c7824 */ /* 0x040fe200078e00ff */
[----:B------:R-:W-:Y:S01]  /*58e0*/  LOP3.LUT R111, R111, 0xffff0000, RZ, 0xc0, !PT ;  /* 0xffff00006f6f7812 */ /* 0x000fe200078ec0ff */
[C---:B------:R-:W-:Y:S01]  /*58f0*/  FMUL.FTZ R34, R39.reuse, R46 ;  /* 0x0000002e27227220 */ /* 0x040fe20000410000 */
[----:B------:R-:W-:Y:S01]  /*5900*/  LOP3.LUT R4, R4, 0xffff0000, RZ, 0xc0, !PT ;  /* 0xffff000004047812 */ /* 0x000fe200078ec0ff */
[-C--:B------:R-:W-:Y:S01]  /*5910*/  FMUL.FTZ R39, R39, R44.reuse ;  /* 0x0000002c27277220 */ /* 0x080fe20000410000 */
[----:B------:R-:W-:Y:S01]  /*5920*/  PRMT R112, R112, 0x5410, R35 ;  /* 0x0000541070707816 */ /* 0x000fe20000000023 */
[C---:B------:R-:W-:Y:S01]  /*5930*/  FMUL.FTZ R35, R42.reuse, R45 ;  /* 0x0000002d2a237220 */ /* 0x040fe20000410000 */
[C---:B------:R-:W-:Y:S01]  /*5940*/  FFMA.FTZ R34, R5.reuse, R44, -R34 ;  /* 0x0000002c05227223 */ /* 0x040fe20000010822 */
[----:B------:R-:W-:Y:S01]  /*5950*/  FFMA.FTZ R5, R5, R46, R39 ;  /* 0x0000002e05057223 */ /* 0x000fe20000010027 */
[-C--:B------:R-:W-:Y:S01]  /*5960*/  FMUL.FTZ R39, R42, R111.reuse ;  /* 0x0000006f2a277220 */ /* 0x080fe20000410000 */
[----:B------:R-:W-:Y:S01]  /*5970*/  FFMA.FTZ R111, R4, R111, -R35 ;  /* 0x0000006f046f7223 */ /* 0x000fe20000010823 */
[----:B------:R-:W-:Y:S01]  /*5980*/  LOP3.LUT R14, R14, 0xffff0000, RZ, 0xc0, !PT ;  /* 0xffff00000e0e7812 */ /* 0x000fe200078ec0ff */
[C---:B------:R-:W-:Y:S01]  /*5990*/  IMAD.U32 R42, R109.reuse, 0x10000, RZ ;  /* 0x000100006d2a7824 */ /* 0x040fe200078e00ff */
[C---:B------:R-:W-:Y:S01]  /*59a0*/  LOP3.LUT R35, R112.reuse, 0xffff0000, RZ, 0xc0, !PT ;  /* 0xffff000070237812 */ /* 0x040fe200078ec0ff */
[----:B------:R-:W-:Y:S01]  /*59b0*/  IMAD.U32 R44, R112, 0x10000, RZ ;  /* 0x00010000702c7824 */ /* 0x000fe200078e00ff */
[----:B------:R-:W-:Y:S01]  /*59c0*/  LOP3.LUT R109, R109, 0xffff0000, RZ, 0xc0, !PT ;  /* 0xffff00006d6d7812 */ /* 0x000fe200078ec0ff */
[----:B------:R-:W-:-:S02]  /*59d0*/  IMAD.U32 R7, R6, 0x10000, RZ ;  /* 0x0001000006077824 */ /* 0x000fc400078e00ff */
[----:B------:R-:W-:Y:S01]  /*59e0*/  FFMA.FTZ R4, R4, R45, R39 ;  /* 0x0000002d04047223 */ /* 0x000fe20000010027 */
[----:B------:R-:W-:Y:S01]  /*59f0*/  LOP3.LUT R6, R6, 0xffff0000, RZ, 0xc0, !PT ;  /* 0xffff000006067812 */ /* 0x000fe200078ec0ff */
[C---:B------:R-:W-:Y:S01]  /*5a00*/  FMUL.FTZ R46, R15.reuse, R44 ;  /* 0x0000002c0f2e7220 */ /* 0x040fe20000410000 */
[C---:B------:R-:W-:Y:S01]  /*5a10*/  FMUL.FTZ R39, R14.reuse, R35 ;  /* 0x000000230e277220 */ /* 0x040fe20000410000 */
[-C--:B------:R-:W-:Y:S01]  /*5a20*/  FMUL.FTZ R15, R15, R42.reuse ;  /* 0x0000002a0f0f7220 */ /* 0x080fe20000410000 */
[----:B------:R-:W-:Y:S01]  /*5a30*/  FMUL.FTZ R14, R14, R109 ;  /* 0x0000006d0e0e7220 */ /* 0x000fe20000410000 */
[----:B------:R-:W-:Y:S01]  /*5a40*/  F2FP.BF16.F32.PACK_AB R43, R36, R43 ;  /* 0x0000002b242b723e */ /* 0x000fe200000010ff */
[C---:B------:R-:W-:Y:S01]  /*5a50*/  FFMA.FTZ R46, R7.reuse, R42, -R46 ;  /* 0x0000002a072e7223 */ /* 0x040fe2000001082e */
[----:B------:R-:W-:Y:S01]  /*5a60*/  FFMA.FTZ R15, R7, R44, R15 ;  /* 0x0000002c070f7223 */ /* 0x000fe2000001000f */
[C---:B------:R-:W-:Y:S01]  /*5a70*/  FFMA.FTZ R14, R6.reuse, R35, R14 ;  /* 0x00000023060e7223 */ /* 0x040fe2000001000e */
[----:B------:R-:W-:Y:S01]  /*5a80*/  FFMA.FTZ R39, R6, R109, -R39 ;  /* 0x0000006d06277223 */ /* 0x000fe20000010827 */
[----:B------:R-:W-:-:S02]  /*5a90*/  F2FP.BF16.F32.PACK_AB R37, R40, R37 ;  /* 0x000000252825723e */ /* 0x000fc400000010ff */
[----:B------:R-:W-:Y:S02]  /*5aa0*/  F2FP.BF16.F32.PACK_AB R36, R111, R34 ;  /* 0x000000226f24723e */ /* 0x000fe400000010ff */
[----:B------:R-:W-:Y:S02]  /*5ab0*/  F2FP.BF16.F32.PACK_AB R7, R41, R12 ;  /* 0x0000000c2907723e */ /* 0x000fe400000010ff */
[----:B------:R-:W-:Y:S01]  /*5ac0*/  F2FP.BF16.F32.PACK_AB R12, R4, R5 ;  /* 0x00000005040c723e */ /* 0x000fe200000010ff */
[----:B------:R-:W-:Y:S01]  /*5ad0*/  IMAD.MOV.U32 R4, RZ, RZ, R36 ;  /* 0x000000ffff047224 */ /* 0x000fe200078e0024 */
[----:B------:R-:W-:Y:S01]  /*5ae0*/  F2FP.BF16.F32.PACK_AB R14, R14, R15 ;  /* 0x0000000f0e0e723e */ /* 0x000fe200000010ff */
[----:B------:R-:W-:Y:S01]  /*5af0*/  IMAD.MOV.U32 R5, RZ, RZ, R37 ;  /* 0x000000ffff057224 */ /* 0x000fe200078e0025 */
[----:B------:R-:W-:Y:S01]  /*5b00*/  F2FP.BF16.F32.PACK_AB R13, R13, R38 ;  /* 0x000000260d0d723e */ /* 0x000fe200000010ff */
[----:B------:R-:W-:Y:S01]  /*5b10*/  IMAD.MOV.U32 R15, RZ, RZ, R43 ;  /* 0x000000ffff0f7224 */ /* 0x000fe200078e002b */
[----:B------:R-:W-:-:S07]  /*5b20*/  F2FP.BF16.F32.PACK_AB R6, R39, R46 ;  /* 0x0000002e2706723e */ /* 0x000fce00000010ff */
.L_x_691:
[----:B------:R-:W-:Y:S05]  /*5b30*/  BSYNC B1 ;  /* 0x0000000000017941 */ /* 0x000fea0003800000 */
.L_x_690:
[----:B------:R-:W-:Y:S01]  /*5b40*/  ISETP.GE.AND P2, PT, R11, R98, PT ;  /* 0x000000620b00720c */ /* 0x000fe20003f46270 */
[----:B0-----:R0:W-:Y:S02]  /*5b50*/  ST.E.128 desc[UR40][R32.64], R4 ;  /* 0x0000000420007985 */ /* 0x0011e4000c101d28 */
[----:B0-----:R-:W-:Y:S02]  /*5b60*/  IMAD.MOV.U32 R4, RZ, RZ, R96 ;  /* 0x000000ffff047224 */ /* 0x001fe400078e0060 */
[----:B------:R-:W-:-:S08]  /*5b70*/  IMAD.MOV.U32 R5, RZ, RZ, R97 ;  /* 0x000000ffff057224 */ /* 0x000fd000078e0061 */
[----:B------:R-:W-:Y:S05]  /*5b80*/  @P2 BRA `(.L_x_674) ;  /* 0x0000000400142947 */ /* 0x000fea0003800000 */
[----:B------:R-:W-:-:S05]  /*5b90*/  IMAD.WIDE R4, R11, 0x2, R4 ;  /* 0x000000020b047825 */ /* 0x000fca00078e0204 */
[----:B----4-:R0:W-:Y:S01]  /*5ba0*/  ST.E.128 desc[UR40][R4.64], R12 ;  /* 0x0000000c04007985 */ /* 0x0101e2000c101d28 */
[----:B------:R-:W-:Y:S05]  /*5bb0*/  BRA `(.L_x_674) ;  /* 0x0000000400087947 */ /* 0x000fea0003800000 */
.L_x_655:
[----:B------:R-:W-:-:S13]  /*5bc0*/  ISETP.NE.AND P3, PT, R210, 0x3, PT ;  /* 0x00000003d200780c */ /* 0x000fda0003f65270 */
[----:B------:R-:W-:Y:S05]  /*5bd0*/  @!P3 BRA `(.L_x_692) ;  /* 0x000000000004b947 */ /* 0x000fea0003800000 */
[----:B------:R-:W-:Y:S01]  /*5be0*/  BPT.TRAP 0x1 ;  /* 0x000000040000795c */ /* 0x000fe20000300000 */
.L_x_692:
[----:B------:R-:W-:Y:S01]  /*5bf0*/  IMAD R87, R18, 0x8, R19 ;  /* 0x0000000812577824 */ /* 0x000fe200078e0213 */
[----:B------:R-:W-:Y:S01]  /*5c00*/  SHF.L.U32 R95, R208, 0x1f, RZ ;  /* 0x0000001fd05f7819 */ /* 0x000fe200000006ff */
[----:B------:R-:W-:Y:S01]  /*5c10*/  BSSY B1, `(.L_x_693) ;  /* 0x0000004000017945 */ /* 0x000fe20003800000 */
[----:B------:R-:W-:Y:S02]  /*5c20*/  SHF.R.S32.HI R92, RZ, 0x1f, R91 ;  /* 0x0000001fff5c7819 */ /* 0x000fe4000001145b */
[----:B------:R-:W1:Y:S02]  /*5c30*/  SYNCS.PHASECHK.TRANS64.TRYWAIT P2, [R87+URZ+0x22890], R95 ;  /* 0x0228905f570075a7 */ /* 0x000e64000804017f */
[----:B-1----:R-:W-:Y:S05]  /*5c40*/  @!P2 BRA `(.L_x_694) ;  /* 0x000001480054a947 */ /* 0x002fea0003800000 */
.L_x_938:
[----:B------:R-:W-:Y:S05]  /*5c50*/  BSYNC B1 ;  /* 0x0000000000017941 */ /* 0x000fea0003800000 */
.L_x_693:
[----:B------:R-:W-:Y:S01]  /*5c60*/  ULDC.64 UR4, c[0x0][0x300] ;  /* 0x0000c00000047ab9 */ /* 0x000fe20000000a00 */
[----:B-----5:R-:W-:Y:S01]  /*5c70*/  SHF.R.S32.HI R93, RZ, 0x1f, R90 ;  /* 0x0000001fff5d7819 */ /* 0x020fe2000001145a */
[----:B------:R-:W-:Y:S01]  /*5c80*/  IMAD R6, R92, UR4, RZ ;  /* 0x000000045c067c24 */ /* 0x000fe2000f8e02ff */
[----:B------:R-:W-:Y:S01]  /*5c90*/  ULDC.64 UR6, c[0x0][0x2e8] ;  /* 0x0000ba0000067ab9 */ /* 0x000fe20000000a00 */
[----:B0-----:R-:W-:-:S04]  /*5ca0*/  IMAD.WIDE.U32 R4, R91, UR4, RZ ;  /* 0x000000045b047c25 */ /* 0x001fc8000f8e00ff */
[----:B------:R-:W-:Y:S01]  /*5cb0*/  IMAD R7, R91, UR5, R6 ;  /* 0x000000055b077c24 */ /* 0x000fe2000f8e0206 */
[----:B------:R-:W-:Y:S01]  /*5cc0*/  ULDC.64 UR4, c[0x0][0x310] ;  /* 0x0000c40000047ab9 */ /* 0x000fe20000000a00 */
[----:B------:R-:W-:Y:S02]  /*5cd0*/  IMAD R94, R27, -0x60, R24 ;  /* 0xffffffa01b5e7824 */ /* 0x000fe400078e0218 */
[----:B------:R-:W-:Y:S02]  /*5ce0*/  IMAD R11, R93, UR4, RZ ;  /* 0x000000045d0b7c24 */ /* 0x000fe4000f8e02ff */
[----:B------:R-:W-:Y:S01]  /*5cf0*/  IMAD.IADD R5, R5, 0x1, R7 ;  /* 0x0000000105057824 */ /* 0x000fe200078e0207 */
[----:B------:R-:W-:Y:S01]  /*5d00*/  VIMNMX R94, R94, 0x60, PT ;  /* 0x000000605e5e7848 */ /* 0x000fe20003fe0100 */
[C---:B------:R-:W-:Y:S02]  /*5d10*/  IMAD R11, R90.reuse, UR5, R11 ;  /* 0x000000055a0b7c24 */ /* 0x040fe4000f8e020b */
[----:B------:R-:W-:Y:S01]  /*5d20*/  IMAD.WIDE.U32 R4, R90, UR4, R4 ;  /* 0x000000045a047c25 */ /* 0x000fe2000f8e0004 */
[----:B------:R-:W-:-:S03]  /*5d30*/  ULDC.64 UR4, c[0x0][0x308] ;  /* 0x0000c20000047ab9 */ /* 0x000fc60000000a00 */
[----:B------:R-:W-:Y:S02]  /*5d40*/  IMAD.IADD R5, R5, 0x1, R11 ;  /* 0x0000000105057824 */ /* 0x000fe400078e020b */
[----:B------:R-:W-:Y:S02]  /*5d50*/  IMAD.IADD R34, R94, 0x1, -R204 ;  /* 0x000000015e227824 */ /* 0x000fe400078e0acc */
[----:B------:R-:W-:Y:S01]  /*5d60*/  IMAD.WIDE.U32 R4, R205, UR4, R4 ;  /* 0x00000004cd047c25 */ /* 0x000fe2000f8e0004 */
[----:B------:R-:W-:-:S03]  /*5d70*/  UMOV UR4, 0xffffffff ;  /* 0xffffffff00047882 */ /* 0x000fc60000000000 */
[----:B------:R-:W-:Y:S01]  /*5d80*/  IMAD R33, R205, UR5, R5 ;  /* 0x00000005cd217c24 */ /* 0x000fe2000f8e0205 */
[----:B------:R-:W-:-:S04]  /*5d90*/  LEA R32, P2, R4, UR6, 0x1 ;  /* 0x0000000604207c11 */ /* 0x000fc8000f8408ff */
[----:B------:R-:W-:Y:S02]  /*5da0*/  LEA.HI.X R33, R4, UR7, R33, 0x1, P2 ;  /* 0x0000000704217c11 */ /* 0x000fe400090f0c21 */
[----:B------:R-:W-:Y:S01]  /*5db0*/  ISETP.GE.AND P2, PT, R34, 0x1, PT ;  /* 0x000000012200780c */ /* 0x000fe20003f46270 */
[----:B------:R-:W-:-:S12]  /*5dc0*/  BRA.DIV UR4, `(.L_x_695) ;  /* 0x0000014a04087947 */ /* 0x000fd8000b800000 */
[----:B------:R0:W2:Y:S04]  /*5dd0*/  SHFL.IDX PT, R5, R33, RZ, 0x1c1f ;  /* 0x001c1fff21057589 */ /* 0x0000a800000e0000 */
[----:B------:R0:W3:Y:S02]  /*5de0*/  SHFL.IDX PT, R7, R32, RZ, 0x1c1f ;  /* 0x001c1fff20077589 */ /* 0x0000e400000e0000 */
.L_x_942:
[----:B------:R-:W-:Y:S04]  /*5df0*/  BSSY B1, `(.L_x_696) ;  /* 0x000000d000017945 */ /* 0x000fe80003800000 */
[----:B------:R-:W-:Y:S05]  /*5e00*/  @!P2 BRA `(.L_x_697) ;  /* 0x00000000002ca947 */ /* 0x000fea0003800000 */
[----:B------:R-:W-:Y:S02]  /*5e10*/  ULDC UR4, c[0x0][0x2f4] ;  /* 0x0000bd0000047ab9 */ /* 0x000fe40000000800 */
[----:B------:R-:W-:-:S13]  /*5e20*/  ISETP.GE.AND P2, PT, R16, UR4, PT ;  /* 0x0000000410007c0c */ /* 0x000fda000bf46270 */
[----:B---3--:R-:W-:-:S04]  /*5e30*/  @!P2 LEA R14, P4, R16, R7, 0x1 ;  /* 0x00000007100ea211 */ /* 0x008fc800078808ff */
[----:B--2---:R-:W-:Y:S02]  /*5e40*/  @!P2 LEA.HI.X R15, R16, R5, R17, 0x1, P4 ;  /* 0x00000005100fa211 */ /* 0x004fe400020f0c11 */
[----:B------:R-:W-:-:S13]  /*5e50*/  ISETP.GE.AND P4, PT, R2, UR4, PT ;  /* 0x0000000402007c0c */ /* 0x000fda000bf86270 */
[----:B------:R-:W-:-:S04]  /*5e60*/  @!P4 LEA R12, P5, R2, R7, 0x1 ;  /* 0x00000007020cc211 */ /* 0x000fc800078a08ff */
[----:B------:R-:W-:Y:S02]  /*5e70*/  @!P4 LEA.HI.X R13, R2, R5, R206, 0x1, P5 ;  /* 0x00000005020dc211 */ /* 0x000fe400028f0cce */
[----:B------:R-:W2:Y:S04]  /*5e80*/  @!P2 LDS.128 R4, [R98] ;  /* 0x000000006204a984 */ /* 0x000ea80000000c00 */
[----:B--2---:R-:W-:Y:S04]  /*5e90*/  @!P2 ST.E.128 desc[UR40][R14.64], R4 ;  /* 0x000000040e00a985 */ /* 0x004fe8000c101d28 */
[----:B------:R-:W2:Y:S04]  /*5ea0*/  @!P4 LDS.128 R4, [R89] ;  /* 0x000000005904c984 */ /* 0x000ea80000000c00 */
[----:B--2---:R4:W-:Y:S02]  /*5eb0*/  @!P4 ST.E.128 desc[UR40][R12.64], R4 ;  /* 0x000000040c00c985 */ /* 0x0049e4000c101d28 */
.L_x_697:
[----:B------:R-:W-:Y:S05]  /*5ec0*/  BSYNC B1 ;  /* 0x0000000000017941 */ /* 0x000fea0003800000 */
.L_x_696:
[----:B------:R-:W-:-:S03]  /*5ed0*/  UMOV UR4, 0xffffffff ;  /* 0xffffffff00047882 */ /* 0x000fc60000000000 */
[----:B------:R-:W-:Y:S05]  /*5ee0*/  BRA.DIV UR4, `(.L_x_698) ;  /* 0x0000014a040c7947 */ /* 0x000fea000b800000 */
[----:B--2-4-:R2:W4:Y:S04]  /*5ef0*/  SHFL.IDX PT, R5, R33, 0x1, 0x1c1f ;  /* 0x003c1f0021057f89 */ /* 0x01452800000e0000 */
[----:B---3--:R2:W3:Y:S02]  /*5f00*/  SHFL.IDX PT, R7, R32, 0x1, 0x1c1f ;  /* 0x003c1f0020077f89 */ /* 0x0084e400000e0000 */
.L_x_946:
[----:B------:R-:W-:-:S13]  /*5f10*/  ISETP.GE.AND P2, PT, R34, 0x41, PT ;  /* 0x000000412200780c */ /* 0x000fda0003f46270 */
[----:B------:R-:W-:Y:S05]  /*5f20*/  @!P2 BRA `(.L_x_674) ;  /* 0x00000000002ca947 */ /* 0x000fea0003800000 */
[----:B------:R-:W-:Y:S02]  /*5f30*/  ULDC UR4, c[0x0][0x2f4] ;  /* 0x0000bd0000047ab9 */ /* 0x000fe40000000800 */
[----:B------:R-:W-:-:S13]  /*5f40*/  ISETP.GE.AND P2, PT, R16, UR4, PT ;  /* 0x0000000410007c0c */ /* 0x000fda000bf46270 */
[----:B---3--:R-:W-:-:S04]  /*5f50*/  @!P2 LEA R14, P4, R16, R7, 0x1 ;  /* 0x00000007100ea211 */ /* 0x008fc800078808ff */
[----:B----4-:R-:W-:Y:S02]  /*5f60*/  @!P2 LEA.HI.X R15, R16, R5, R17, 0x1, P4 ;  /* 0x00000005100fa211 */ /* 0x010fe400020f0c11 */
[----:B------:R-:W-:-:S13]  /*5f70*/  ISETP.GE.AND P4, PT, R2, UR4, PT ;  /* 0x0000000402007c0c */ /* 0x000fda000bf86270 */
[----:B------:R-:W-:-:S04]  /*5f80*/  @!P4 LEA R12, P5, R2, R7, 0x1 ;  /* 0x00000007020cc211 */ /* 0x000fc800078a08ff */
[----:B------:R-:W-:Y:S02]  /*5f90*/  @!P4 LEA.HI.X R13, R2, R5, R206, 0x1, P5 ;  /* 0x00000005020dc211 */ /* 0x000fe400028f0cce */
[----:B------:R-:W3:Y:S04]  /*5fa0*/  @!P2 LDS.128 R4, [R98+0x2000] ;  /* 0x002000006204a984 */ /* 0x000ee80000000c00 */
[----:B---3--:R-:W-:Y:S04]  /*5fb0*/  @!P2 ST.E.128 desc[UR40][R14.64], R4 ;  /* 0x000000040e00a985 */ /* 0x008fe8000c101d28 */
[----:B------:R-:W3:Y:S04]  /*5fc0*/  @!P4 LDS.128 R4, [R89+0x2000] ;  /* 0x002000005904c984 */ /* 0x000ee80000000c00 */
[----:B---3--:R3:W-:Y:S02]  /*5fd0*/  @!P4 ST.E.128 desc[UR40][R12.64], R4 ;  /* 0x000000040c00c985 */ /* 0x0087e4000c101d28 */
.L_x_674:
[----:B------:R-:W-:Y:S05]  /*5fe0*/  BSYNC B0 ;  /* 0x0000000000007941 */ /* 0x000fea0003800000 */
.L_x_654:
[----:B0--34-:R-:W0:Y:S01]  /*5ff0*/  S2R R4, SR_TID.X ;  /* 0x0000000000047919 */ /* 0x019e220000002100 */
[----:B------:R-:W-:Y:S01]  /*6000*/  @!PT LDS RZ, [RZ] ;  /* 0x00000000fffff984 */ /* 0x000fe20000000800 */
[----:B------:R-:W-:Y:S01]  /*6010*/  @!PT LDS RZ, [RZ] ;  /* 0x00000000fffff984 */ /* 0x000fe20000000800 */
[----:B------:R-:W-:Y:S01]  /*6020*/  @!PT LDS RZ, [RZ] ;  /* 0x00000000fffff984 */ /* 0x000fe20000000800 */
[----:B------:R-:W-:Y:S01]  /*6030*/  @!PT LDS RZ, [RZ] ;  /* 0x00000000fffff984 */ /* 0x000fe20000000800 */
[----:B------:R3:W-:Y:S06]  /*6040*/  MEMBAR.ALL.CTA ;  /* 0x0000000000007992 */ /* 0x0007ec0000008000 */
[----:B---3--:R-:W3:Y:S01]  /*6050*/  FENCE.VIEW.ASYNC.S ;  /* 0x00000000000073c6 */ /* 0x008ee20000000000 */
[----:B------:R-:W-:Y:S05]  /*6060*/  WARPSYNC.ALL ;  /* 0x0000000000007948 */ /* 0x000fea0003800000 */
[----:B------:R-:W-:Y:S01]  /*6070*/  BSSY B0, `(.L_x_699) ;  /* 0x0000009000007945 */ /* 0x000fe20003800000 */
[----:B0-----:R-:W-:Y:S01]  /*6080*/  LOP3.LUT R4, R4, 0x7f, RZ, 0xc0, !PT ;  /* 0x0000007f04047812 */ /* 0x001fe200078ec0ff */
[----:B---3--:R0:W-:Y:S03]  /*6090*/  BAR.SYNC.DEFER_BLOCKING R60, 0x80 ;  /* 0x0002003c0000751d */ /* 0x0081e60000010000 */
[----:B------:R-:W-:-:S13]  /*60a0*/  ISETP.NE.AND P2, PT, R4, RZ, PT ;  /* 0x000000ff0400720c */ /* 0x000fda0003f45270 */
[----:B------:R-:W-:-:S05]  /*60b0*/  @!P2 VIADD R4, R87, 0x228a0 ;  /* 0x000228a05704a836 */ /* 0x000fca0000000000 */
[----:B------:R-:W-:-:S04]  /*60c0*/  @!P2 PRMT R4, RZ, 0x654, R4 ;  /* 0x00000654ff04a816 */ /* 0x000fc80000000004 */
[----:B------:R0:W-:Y:S01]  /*60d0*/  @!P2 SYNCS.ARRIVE.TRANS64.RED.A1T0 RZ, [R4+URZ], RZ ;  /* 0x000000ff04ffa9a7 */ /* 0x0001e2000810043f */
[----:B------:R-:W-:Y:S05]  /*60e0*/  @!P3 BRA `(.L_x_700) ;  /* 0x000000000004b947 */ /* 0x000fea0003800000 */
[----:B------:R-:W-:Y:S01]  /*60f0*/  BPT.TRAP 0x1 ;  /* 0x000000040000795c */ /* 0x000fe20000300000 */
.L_x_700:
[----:B------:R-:W-:Y:S05]  /*6100*/  BSYNC B0 ;  /* 0x0000000000007941 */ /* 0x000fea0003800000 */
.L_x_699:
[----:B------:R-:W3:Y:S01]  /*6110*/  SYNCS.PHASECHK.TRANS64.TRYWAIT P3, [R87+URZ+0x228b0], R95 ;  /* 0x0228b05f570075a7 */ /* 0x000ee2000806017f */
[----:B------:R-:W-:Y:S04]  /*6120*/  BSSY B0, `(.L_x_701) ;  /* 0x0000002000007945 */ /* 0x000fe80003800000 */
[----:B---3--:R-:W-:Y:S05]  /*6130*/  @!P3 BRA `(.L_x_702) ;  /* 0x0000014400c4b947 */ /* 0x008fea0003800000 */
.L_x_947:
[----:B------:R-:W-:Y:S05]  /*6140*/  BSYNC B0 ;  /* 0x0000000000007941 */ /* 0x000fea0003800000 */
.L_x_701:
[----:B------:R-:W-:Y:S01]  /*6150*/  ULDC.64 UR4, c[0x0][0x328] ;  /* 0x0000ca0000047ab9 */ /* 0x000fe20000000a00 */
[----:B------:R-:W-:Y:S01]  /*6160*/  ULDC.64 UR6, c[0x0][0x318] ;  /* 0x0000c60000067ab9 */ /* 0x000fe20000000a00 */
[----:B------:R-:W-:Y:S01]  /*6170*/  IMAD R92, R92, UR4, RZ ;  /* 0x000000045c5c7c24 */ /* 0x000fe2000f8e02ff */
[----:B------:R-:W-:Y:S01]  /*6180*/  BSSY B0, `(.L_x_703) ;  /* 0x0000040000007945 */ /* 0x000fe20003800000 */
[----:B0-----:R-:W-:-:S04]  /*6190*/  IMAD.WIDE.U32 R4, R91, UR4, RZ ;  /* 0x000000045b047c25 */ /* 0x001fc8000f8e00ff */
[----:B------:R-:W-:Y:S01]  /*61a0*/  IMAD R91, R91, UR5, R92 ;  /* 0x000000055b5b7c24 */ /* 0x000fe2000f8e025c */
[----:B------:R-:W-:Y:S01]  /*61b0*/  ULDC.64 UR4, c[0x0][0x338] ;  /* 0x0000ce0000047ab9 */ /* 0x000fe20000000a00 */
[----:B------:R-:W-:Y:S02]  /*61c0*/  IMAD.IADD R94, R94, 0x1, -R204 ;  /* 0x000000015e5e7824 */ /* 0x000fe400078e0acc */
[----:B------:R-:W-:Y:S02]  /*61d0*/  IMAD R93, R93, UR4, RZ ;  /* 0x000000045d5d7c24 */ /* 0x000fe4000f8e02ff */
[----:B------:R-:W-:Y:S02]  /*61e0*/  IMAD.IADD R5, R5, 0x1, R91 ;  /* 0x0000000105057824 */ /* 0x000fe400078e025b */
[C---:B------:R-:W-:Y:S02]  /*61f0*/  IMAD R93, R90.reuse, UR5, R93 ;  /* 0x000000055a5d7c24 */ /* 0x040fe4000f8e025d */
[----:B------:R-:W-:Y:S01]  /*6200*/  IMAD.WIDE.U32 R4, R90, UR4, R4 ;  /* 0x000000045a047c25 */ /* 0x000fe2000f8e0004 */
[----:B------:R-:W-:-:S03]  /*6210*/  ULDC.64 UR4, c[0x0][0x330] ;  /* 0x0000cc0000047ab9 */ /* 0x000fc60000000a00 */
[----:B------:R-:W-:Y:S02]  /*6220*/  IMAD.IADD R5, R5, 0x1, R93 ;  /* 0x0000000105057824 */ /* 0x000fe400078e025d */
[----:B------:R-:W-:Y:S02]  /*6230*/  IMAD R34, R18, 0x6000, R82 ;  /* 0x0000600012227824 */ /* 0x000fe400078e0252 */
[----:B------:R-:W-:-:S04]  /*6240*/  IMAD.WIDE.U32 R4, R205, UR4, R4 ;  /* 0x00000004cd047c25 */ /* 0x000fc8000f8e0004 */
[----:B------:R-:W-:Y:S01]  /*6250*/  IMAD R5, R205, UR5, R5 ;  /* 0x00000005cd057c24 */ /* 0x000fe2000f8e0205 */
[----:B------:R-:W-:-:S04]  /*6260*/  LEA R35, P3, R4, UR6, 0x1 ;  /* 0x0000000604237c11 */ /* 0x000fc8000f8608ff */
[----:B------:R-:W-:Y:S01]  /*6270*/  LEA.HI.X R36, R4, UR7, R5, 0x1, P3 ;  /* 0x0000000704247c11 */ /* 0x000fe200098f0c05 */
[----:B------:R-:W-:Y:S01]  /*6280*/  IMAD.IADD R4, R75, 0x1, R34 ;  /* 0x000000014b047824 */ /* 0x000fe200078e0222 */
[----:B------:R-:W-:Y:S01]  /*6290*/  ISETP.GE.AND P3, PT, R94, 0x1, PT ;  /* 0x000000015e00780c */ /* 0x000fe20003f66270 */
[----:B------:R0:W4:Y:S01]  /*62a0*/  SHFL.IDX PT, R41, R35, RZ, 0x1c1f ;  /* 0x001c1fff23297589 */ /* 0x00012200000e0000 */
[--C-:B------:R-:W-:Y:S02]  /*62b0*/  IMAD R34, R34, 0x2, R25.reuse ;  /* 0x0000000222227824 */ /* 0x100fe400078e0219 */
[----:B------:R-:W-:Y:S01]  /*62c0*/  IMAD R11, R4, 0x2, R25 ;  /* 0x00000002040b7824 */ /* 0x000fe200078e0219 */
[----:B------:R0:W0:Y:S08]  /*62d0*/  SHFL.IDX PT, R39, R36, RZ, 0x1c1f ;  /* 0x001c1fff24277589 */ /* 0x00003000000e0000 */
[----:B------:R-:W-:Y:S05]  /*62e0*/  @!P3 BRA `(.L_x_704) ;  /* 0x0000000000a4b947 */ /* 0x000fea0003800000 */
[----:B------:R-:W-:Y:S02]  /*62f0*/  ISETP.NE.AND P5, PT, R77, RZ, PT ;  /* 0x000000ff4d00720c */ /* 0x000fe40003fa5270 */
[----:B------:R-:W-:Y:S02]  /*6300*/  ISETP.NE.AND P4, PT, R78, RZ, PT ;  /* 0x000000ff4e00720c */ /* 0x000fe40003f85270 */
[----:B------:R-:W-:-:S09]  /*6310*/  PRMT R37, R10, 0x8880, RZ ;  /* 0x000088800a257816 */ /* 0x000fd200000000ff */
[----:B------:R-:W5:Y:S01]  /*6320*/  @P5 LDS.128 R4, [R34] ;  /* 0x0000000022045984 */ /* 0x000f620000000c00 */
[----:B--2-4-:R-:W-:-:S04]  /*6330*/  @P5 LEA R32, P3, R16, R41, 0x1 ;  /* 0x0000002910205211 */ /* 0x014fc800078608ff */
[----:B0-----:R-:W-:Y:S02]  /*6340*/  @P5 LEA.HI.X R33, R16, R39, R17, 0x1, P3 ;  /* 0x0000002710215211 */ /* 0x001fe400018f0c11 */
[----:B------:R-:W-:-:S04]  /*6350*/  @P4 LEA R14, P3, R2, R41, 0x1 ;  /* 0x00000029020e4211 */ /* 0x000fc800078608ff */
[----:B------:R-:W-:Y:S02]  /*6360*/  @P4 LEA.HI.X R15, R2, R39, R206, 0x1, P3 ;  /* 0x00000027020f4211 */ /* 0x000fe400018f0cce */
[----:B------:R-:W-:-:S13]  /*6370*/  ISETP.NE.AND P3, PT, R79, RZ, PT ;  /* 0x000000ff4f00720c */ /* 0x000fda0003f65270 */
[----:B------:R-:W-:-:S04]  /*6380*/  @P3 LEA R12, P6, R215, R41, 0x1 ;  /* 0x00000029d70c3211 */ /* 0x000fc800078c08ff */
[----:B------:R-:W-:Y:S01]  /*6390*/  @P3 LEA.HI.X R13, R215, R39, R224, 0x1, P6 ;  /* 0x00000027d70d3211 */ /* 0x000fe200030f0ce0 */
[----:B-----5:R0:W-:Y:S01]  /*63a0*/  @P5 ST.E.128 desc[UR40][R32.64], R4 ;  /* 0x0000000420005985 */ /* 0x0201e2000c101d28 */
[----:B------:R-:W-:-:S03]  /*63b0*/  ISETP.NE.AND P5, PT, R80, RZ, PT ;  /* 0x000000ff5000720c */ /* 0x000fc60003fa5270 */
[----:B------:R-:W2:Y:S10]  /*63c0*/  @P4 LDS.128 R4, [R11] ;  /* 0x000000000b044984 */ /* 0x000eb40000000c00 */
[----:B0-----:R-:W-:-:S04]  /*63d0*/  @P5 LEA R32, P6, R214, R41, 0x1 ;  /* 0x00000029d6205211 */ /* 0x001fc800078c08ff */
[----:B------:R-:W-:Y:S01]  /*63e0*/  @P5 LEA.HI.X R33, R214, R39, R223, 0x1, P6 ;  /* 0x00000027d6215211 */ /* 0x000fe200030f0cdf */
[----:B--2---:R0:W-:Y:S01]  /*63f0*/  @P4 ST.E.128 desc[UR40][R14.64], R4 ;  /* 0x000000040e004985 */ /* 0x0041e2000c101d28 */
[----:B------:R-:W-:-:S03]  /*6400*/  ISETP.NE.AND P4, PT, R81, RZ, PT ;  /* 0x000000ff5100720c */ /* 0x000fc60003f85270 */
[----:B------:R-:W2:Y:S10]  /*6410*/  @P3 LDS.128 R4, [R34+0x3000] ;  /* 0x0030000022043984 */ /* 0x000eb40000000c00 */
        /* <DEDUP_REMOVED lines=13> */
[----:B------:R-:W-:-:S03]  /*64f0*/  ISETP.GT.AND P4, PT, R37, -0x1, PT ;  /* 0xffffffff2500780c */ /* 0x000fc60003f84270 */
[----:B------:R-:W2:Y:S10]  /*6500*/  @P3 LDS.128 R4, [R11+0x6000] ;  /* 0x006000000b043984 */ /* 0x000eb40000000c00 */
[----:B0-----:R-:W-:-:S04]  /*6510*/  @!P4 LEA R14, P6, R216, R41, 0x1 ;  /* 0x00000029d80ec211 */ /* 0x001fc800078c08ff */
[----:B------:R-:W-:Y:S01]  /*6520*/  @!P4 LEA.HI.X R15, R216, R39, R219, 0x1, P6 ;  /* 0x00000027d80fc211 */ /* 0x000fe200030f0cdb */
[----:B--2---:R-:W-:Y:S04]  /*6530*/  @P3 ST.E.128 desc[UR40][R12.64], R4 ;  /* 0x000000040c003985 */ /* 0x004fe8000c101d28 */
[----:B------:R-:W0:Y:S04]  /*6540*/  @P5 LDS.128 R4, [R34+0x9000] ;  /* 0x0090000022045984 */ /* 0x000e280000000c00 */
[----:B0-----:R-:W-:Y:S04]  /*6550*/  @P5 ST.E.128 desc[UR40][R32.64], R4 ;  /* 0x0000000420005985 */ /* 0x001fe8000c101d28 */
[----:B------:R-:W0:Y:S04]  /*6560*/  @!P4 LDS.128 R4, [R11+0x9000] ;  /* 0x009000000b04c984 */ /* 0x000e280000000c00 */
[----:B0-----:R0:W-:Y:S02]  /*6570*/  @!P4 ST.E.128 desc[UR40][R14.64], R4 ;  /* 0x000000040e00c985 */ /* 0x0011e4000c101d28 */
.L_x_704:
[----:B------:R-:W-:Y:S05]  /*6580*/  BSYNC B0 ;  /* 0x0000000000007941 */ /* 0x000fea0003800000 */
.L_x_703:
[----:B------:R-:W-:Y:S01]  /*6590*/  ISETP.GE.AND P3, PT, R94, 0x41, PT ;  /* 0x000000415e00780c */ /* 0x000fe20003f66270 */
[----:B------:R1:W1:Y:S01]  /*65a0*/  SHFL.IDX PT, R37, R36, 0x1, 0x1c1f ;  /* 0x003c1f0024257f89 */ /* 0x00026200000e0000 */
[----:B------:R-:W-:Y:S03]  /*65b0*/  BSSY B0, `(.L_x_705) ;  /* 0x000002c000007945 */ /* 0x000fe60003800000 */
[----:B0-----:R-:W0:Y:S08]  /*65c0*/  SHFL.IDX PT, R35, R35, 0x1, 0x1c1f ;  /* 0x003c1f0023237f89 */ /* 0x001e3000000e0000 */
[----:B------:R-:W-:Y:S05]  /*65d0*/  @!P3 BRA `(.L_x_706) ;  /* 0x0000000000a4b947 */ /* 0x000fea0003800000 */
[----:B------:R-:W-:Y:S02]  /*65e0*/  ISETP.NE.AND P5, PT, R77, RZ, PT ;  /* 0x000000ff4d00720c */ /* 0x000fe40003fa5270 */
[----:B------:R-:W-:Y:S02]  /*65f0*/  ISETP.NE.AND P4, PT, R78, RZ, PT ;  /* 0x000000ff4e00720c */ /* 0x000fe40003f85270 */
[----:B-1----:R-:W-:-:S09]  /*6600*/  PRMT R36, R10, 0x8880, RZ ;  /* 0x000088800a247816 */ /* 0x002fd200000000ff */
[----:B------:R-:W1:Y:S01]  /*6610*/  @P5 LDS.128 R4, [R34+0x2000] ;  /* 0x0020000022045984 */ /* 0x000e620000000c00 */
[----:B0-2---:R-:W-:-:S04]  /*6620*/  @P5 LEA R32, P3, R16, R35, 0x1 ;  /* 0x0000002310205211 */ /* 0x005fc800078608ff */
[----:B------:R-:W-:Y:S02]  /*6630*/  @P5 LEA.HI.X R33, R16, R37, R17, 0x1, P3 ;  /* 0x0000002510215211 */ /* 0x000fe400018f0c11 */
[----:B------:R-:W-:-:S04]  /*6640*/  @P4 LEA R14, P3, R2, R35, 0x1 ;  /* 0x00000023020e4211 */ /* 0x000fc800078608ff */
[----:B------:R-:W-:Y:S02]  /*6650*/  @P4 LEA.HI.X R15, R2, R37, R206, 0x1, P3 ;  /* 0x00000025020f4211 */ /* 0x000fe400018f0cce */
[----:B------:R-:W-:-:S13]  /*6660*/  ISETP.NE.AND P3, PT, R79, RZ, PT ;  /* 0x000000ff4f00720c */ /* 0x000fda0003f65270 */
[----:B------:R-:W-:-:S04]  /*6670*/  @P3 LEA R12, P6, R215, R35, 0x1 ;  /* 0x00000023d70c3211 */ /* 0x000fc800078c08ff */
[----:B------:R-:W-:Y:S01]  /*6680*/  @P3 LEA.HI.X R13, R215, R37, R224, 0x1, P6 ;  /* 0x00000025d70d3211 */ /* 0x000fe200030f0ce0 */
[----:B-1----:R0:W-:Y:S01]  /*6690*/  @P5 ST.E.128 desc[UR40][R32.64], R4 ;  /* 0x0000000420005985 */ /* 0x0021e2000c101d28 */
[----:B------:R-:W-:-:S03]  /*66a0*/  ISETP.NE.AND P5, PT, R80, RZ, PT ;  /* 0x000000ff5000720c */ /* 0x000fc60003fa5270 */
[----:B------:R-:W1:Y:S10]  /*66b0*/  @P4 LDS.128 R4, [R11+0x2000] ;  /* 0x002000000b044984 */ /* 0x000e740000000c00 */
[----:B0-----:R-:W-:-:S04]  /*66c0*/  @P5 LEA R32, P6, R214, R35, 0x1 ;  /* 0x00000023d6205211 */ /* 0x001fc800078c08ff */
        /* <DEDUP_REMOVED lines=17> */
[----:B------:R-:W-:-:S03]  /*67e0*/  ISETP.GT.AND P4, PT, R36, -0x1, PT ;  /* 0xffffffff2400780c */ /* 0x000fc60003f84270 */
[----:B------:R-:W1:Y:S10]  /*67f0*/  @P3 LDS.128 R4, [R11+0x8000] ;  /* 0x008000000b043984 */ /* 0x000e740000000c00 */
[----:B0-----:R-:W-:-:S04]  /*6800*/  @!P4 LEA R14, P6, R216, R35, 0x1 ;  /* 0x00000023d80ec211 */ /* 0x001fc800078c08ff */
[----:B------:R-:W-:Y:S01]  /*6810*/  @!P4 LEA.HI.X R15, R216, R37, R219, 0x1, P6 ;  /* 0x00000025d80fc211 */ /* 0x000fe200030f0cdb */
[----:B-1----:R-:W-:Y:S04]  /*6820*/  @P3 ST.E.128 desc[UR40][R12.64], R4 ;  /* 0x000000040c003985 */ /* 0x002fe8000c101d28 */
[----:B------:R-:W0:Y:S04]  /*6830*/  @P5 LDS.128 R4, [R34+0xb000] ;  /* 0x00b0000022045984 */ /* 0x000e280000000c00 */
[----:B0-----:R-:W-:Y:S04]  /*6840*/  @P5 ST.E.128 desc[UR40][R32.64], R4 ;  /* 0x0000000420005985 */ /* 0x001fe8000c101d28 */
[----:B------:R-:W0:Y:S04]  /*6850*/  @!P4 LDS.128 R4, [R11+0xb000] ;  /* 0x00b000000b04c984 */ /* 0x000e280000000c00 */
[----:B0-----:R0:W-:Y:S02]  /*6860*/  @!P4 ST.E.128 desc[UR40][R14.64], R4 ;  /* 0x000000040e00c985 */ /* 0x0011e4000c101d28 */
.L_x_706:
[----:B------:R-:W-:Y:S05]  /*6870*/  BSYNC B0 ;  /* 0x0000000000007941 */ /* 0x000fea0003800000 */
.L_x_705:
[----:B0-----:R-:W5:Y:S01]  /*6880*/  LDL R4, [R1] ;  /* 0x0000000001047983 */ /* 0x001f620000100800 */
[----:B-1-3--:R-:W-:Y:S02]  /*6890*/  @!P2 VIADD R87, R87, 0x228c0 ;  /* 0x000228c05757a836 */ /* 0x00afe40000000000 */
[----:B------:R-:W-:Y:S01]  /*68a0*/  VIADD R18, R18, 0x1 ;  /* 0x0000000112127836 */ /* 0x000fe20000000000 */
[----:B------:R-:W-:Y:S01]  /*68b0*/  @!PT LDS RZ, [RZ] ;  /* 0x00000000fffff984 */ /* 0x000fe20000000800 */
[----:B------:R-:W-:Y:S01]  /*68c0*/  @!PT LDS RZ, [RZ] ;  /* 0x00000000fffff984 */ /* 0x000fe20000000800 */
[----:B------:R-:W-:Y:S01]  /*68d0*/  @!PT LDS RZ, [RZ] ;  /* 0x00000000fffff984 */ /* 0x000fe20000000800 */
[----:B------:R-:W-:Y:S01]  /*68e0*/  @!PT LDS RZ, [RZ] ;  /* 0x00000000fffff984 */ /* 0x000fe20000000800 */
[----:B------:R0:W-:Y:S06]  /*68f0*/  MEMBAR.ALL.CTA ;  /* 0x0000000000007992 */ /* 0x0001ec0000008000 */
[----:B0-----:R-:W0:Y:S01]  /*6900*/  FENCE.VIEW.ASYNC.S ;  /* 0x00000000000073c6 */ /* 0x001e220000000000 */
[----:B------:R-:W-:Y:S01]  /*6910*/  @!P2 PRMT R87, RZ, 0x654, R87 ;  /* 0x00000654ff57a816 */ /* 0x000fe20000000057 */
[----:B0-----:R0:W-:Y:S06]  /*6920*/  BAR.SYNC.DEFER_BLOCKING R60, 0x80 ;  /* 0x0002003c0000751d */ /* 0x0011ec0000010000 */
[----:B------:R0:W-:Y:S01]  /*6930*/  @!P2 SYNCS.ARRIVE.TRANS64.RED.A1T0 RZ, [R87+URZ], RZ ;  /* 0x000000ff57ffa9a7 */ /* 0x0001e2000810043f */
[----:B------:R-:W-:-:S04]  /*6940*/  ISETP.NE.AND P2, PT, R18, 0x2, PT ;  /* 0x000000021200780c */ /* 0x000fc80003f45270 */
[----:B------:R-:W-:Y:S02]  /*6950*/  SEL R5, RZ, 0x1, P2 ;  /* 0x00000001ff057807 */ /* 0x000fe40001000000 */
[----:B------:R-:W-:Y:S02]  /*6960*/  SEL R18, R18, RZ, P2 ;  /* 0x000000ff12127207 */ /* 0x000fe40001000000 */
[----:B------:R-:W-:Y:S02]  /*6970*/  LOP3.LUT R208, R208, R5, RZ, 0x3c, !PT ;  /* 0x00000005d0d07212 */ /* 0x000fe400078e3cff */
[----:B-----5:R-:W-:-:S13]  /*6980*/  LOP3.LUT P3, RZ, R4, 0x2, RZ, 0xc0, !PT ;  /* 0x0000000204ff7812 */ /* 0x020fda000786c0ff */
[----:B0-----:R-:W-:Y:S05]  /*6990*/  @P3 BRA `(.L_x_707) ;  /* 0xffffffc000e43947 */ /* 0x001fea000383ffff */
[----:B------:R-:W0:Y:S01]  /*69a0*/  S2R R4, SR_TID.X ;  /* 0x0000000000047919 */ /* 0x000e220000002100 */
[----:B------:R-:W-:Y:S02]  /*69b0*/  PLOP3.LUT P0, PT, PT, PT, PT, 0x8, 0x0 ;  /* 0x000000000000781c */ /* 0x000fe40003f0e170 */
[----:B0-----:R-:W-:-:S04]  /*69c0*/  SHF.R.U32.HI R4, RZ, 0x7, R4 ;  /* 0x00000007ff047819 */ /* 0x001fc80000011604 */
[----:B------:R-:W-:-:S13]  /*69d0*/  ISETP.NE.AND P3, PT, R4, 0x1, PT ;  /* 0x000000010400780c */ /* 0x000fda0003f65270 */
[----:B------:R-:W-:Y:S05]  /*69e0*/  @!P3 WARPSYNC.ALL ;  /* 0x000000000000b948 */ /* 0x000fea0003800000 */
[----:B------:R-:W-:Y:S06]  /*69f0*/  @!P3 BAR.ARV 0x9, 0x100 ;  /* 0x024400000000bb1d */ /* 0x000fec0000002000 */
.L_x_649:
[----:B------:R-:W-:Y:S01]  /*6a00*/  IMAD.MOV.U32 R3, RZ, RZ, RZ ;  /* 0x000000ffff037224 */ /* 0x000fe200078e00ff */
[----:B------:R-:W-:Y:S06]  /*6a10*/  @P0 BRA `(.L_x_708) ;  /* 0x00000000000c0947 */ /* 0x000fec0003800000 */
[----:B------:R-:W1:Y:S01]  /*6a20*/  FENCE.VIEW.ASYNC.G ;  /* 0x00000000000073c6 */ /* 0x000e620000000100 */
[----:B------:R-:W-:Y:S05]  /*6a30*/  WARPSYNC.ALL ;  /* 0x0000000000007948 */ /* 0x000fea0003800000 */
[----:B-1----:R-:W-:Y:S06]  /*6a40*/  BAR.ARV 0xc, 0x180 ;  /* 0x0306000000007b1d */ /* 0x002fec0000002000 */
.L_x_708:
[----:B------:R-:W3:Y:S01]  /*6a50*/  LDL R0, [R1] ;  /* 0x0000000001007983 */ /* 0x000ee20000100800 */
[----:B------:R-:W-:Y:S01]  /*6a60*/  BSSY B0, `(.L_x_709) ;  /* 0x0000021000007945 */ /* 0x000fe20003800000 */
[----:B---3--:R-:W-:-:S13]  /*6a70*/  LOP3.LUT P0, RZ, R0, 0x8, RZ, 0xc0, !PT ;  /* 0x0000000800ff7812 */ /* 0x008fda000780c0ff */
[----:B------:R-:W-:Y:S05]  /*6a80*/  @!P0 BRA `(.L_x_710) ;  /* 0x0000000000788947 */ /* 0x000fea0003800000 */
[----:B------:R-:W3:Y:S01]  /*6a90*/  LDL R0, [R1+0x28] ;  /* 0x0000280001007983 */ /* 0x000ee20000100800 */
[----:B------:R-:W-:Y:S01]  /*6aa0*/  ULDC UR4, c[0x0][0x9f0] ;  /* 0x00027c0000047ab9 */ /* 0x000fe20000000800 */
[----:B---3--:R-:W-:-:S04]  /*6ab0*/  ISETP.NE.AND P0, PT, R0, RZ, PT ;  /* 0x000000ff0000720c */ /* 0x008fc80003f05270 */
        /* <DEDUP_REMOVED lines=27> */
.L_x_710:
[----:B------:R-:W-:Y:S05]  /*6c70*/  BSYNC B0 ;  /* 0x0000000000007941 */ /* 0x000fea0003800000 */
.L_x_709:
[----:B------:R-:W3:Y:S01]  /*6c80*/  LDL R0, [R1+0x40] ;  /* 0x0000400001007983 */ /* 0x000ee20000100800 */
[----:B------:R-:W-:Y:S01]  /*6c90*/  PLOP3.LUT P0, PT, PT, PT, PT, 0x80, 0x0 ;  /* 0x000000000000781c */ /* 0x000fe20003f0f070 */
[----:B------:R-:W-:Y:S01]  /*6ca0*/  IMAD.MOV.U32 R155, RZ, RZ, RZ ;  /* 0x000000ffff9b7224 */ /* 0x000fe200078e00ff */
[----:B------:R-:W-:Y:S01]  /*6cb0*/  CS2R R150, SRZ ;  /* 0x0000000000967805 */ /* 0x000fe2000001ff00 */
[----:B------:R-:W-:Y:S01]  /*6cc0*/  IMAD.MOV.U32 R156, RZ, RZ, RZ ;  /* 0x000000ffff9c7224 */ /* 0x000fe200078e00ff */
        /* <DEDUP_REMOVED lines=25> */
[----:B--2---:R-:W-:Y:S02]  /*6e60*/  CS2R R98, SRZ ;  /* 0x0000000000627805 */ /* 0x004fe4000001ff00 */
        /* <DEDUP_REMOVED lines=23> */
[----:B0-----:R-:W-:Y:S02]  /*6fe0*/  CS2R R4, SRZ ;  /* 0x0000000000047805 */ /* 0x001fe4000001ff00 */
[----:B------:R-:W-:Y:S02]  /*6ff0*/  CS2R R24, SRZ ;  /* 0x0000000000187805 */ /* 0x000fe4000001ff00 */
[----:B------:R-:W-:-:S02]  /*7000*/  CS2R R46, SRZ ;  /* 0x00000000002e7805 */ /* 0x000fc4000001ff00 */
[----:B------:R-:W-:Y:S02]  /*7010*/  CS2R R44, SRZ ;  /* 0x00000000002c7805 */ /* 0x000fe4000001ff00 */
[----:B------:R-:W-:Y:S02]  /*7020*/  CS2R R42, SRZ ;  /* 0x00000000002a7805 */ /* 0x000fe4000001ff00 */
[----:B----4-:R-:W-:Y:S02]  /*7030*/  CS2R R40, SRZ ;  /* 0x0000000000287805 */ /* 0x010fe4000001ff00 */
[----:B------:R-:W-:Y:S02]  /*7040*/  CS2R R38, SRZ ;  /* 0x0000000000267805 */ /* 0x000fe4000001ff00 */
[----:B------:R-:W-:Y:S02]  /*7050*/  CS2R R36, SRZ ;  /* 0x0000000000247805 */ /* 0x000fe4000001ff00 */
[----:B------:R-:W-:-:S02]  /*7060*/  CS2R R34, SRZ ;  /* 0x0000000000227805 */ /* 0x000fc4000001ff00 */
[----:B------:R-:W-:Y:S02]  /*7070*/  CS2R R32, SRZ ;  /* 0x0000000000207805 */ /* 0x000fe4000001ff00 */
[----:B------:R-:W-:Y:S02]  /*7080*/  CS2R R30, SRZ ;  /* 0x00000000001e7805 */ /* 0x000fe4000001ff00 */
[----:B------:R-:W-:Y:S02]  /*7090*/  CS2R R28, SRZ ;  /* 0x00000000001c7805 */ /* 0x000fe4000001ff00 */
[----:B------:R-:W-:Y:S02]  /*70a0*/  CS2R R26, SRZ ;  /* 0x00000000001a7805 */ /* 0x000fe4000001ff00 */
[----:B------:R-:W-:Y:S01]  /*70b0*/  CS2R R152, SRZ ;  /* 0x0000000000987805 */ /* 0x000fe2000001ff00 */
[----:B---3--:R-:W-:-:S05]  /*70c0*/  IMAD R0, R0, R3, RZ ;  /* 0x0000000300007224 */ /* 0x008fca00078e02ff */
[----:B------:R0:W-:Y:S01]  /*70d0*/  STL [R1+0xc], R0 ;  /* 0x00000c0001007387 */ /* 0x0001e20000100800 */
[----:B------:R-:W-:-:S04]  /*70e0*/  VIADDMNMX R172, R0, R3, R172, PT ;  /* 0x0000000300ac7246 */ /* 0x000fc800038001ac */
[----:B------:R-:W-:-:S13]  /*70f0*/  ISETP.GT.AND P1, PT, R172, R0, PT ;  /* 0x00000000ac00720c */ /* 0x000fda0003f24270 */
[----:B0-----:R-:W-:Y:S05]  /*7100*/  @!P1 BRA `(.L_x_711) ;  /* 0x0000006c00289947 */ /* 0x001fea0003800000 */
[----:B------:R-:W0:Y:S01]  /*7110*/  S2R R0, SR_TID.X ;  /* 0x0000000000007919 */ /* 0x000e220000002100 */
[----:B------:R-:W-:Y:S01]  /*7120*/  UMOV UR4, 0xffffffff ;  /* 0xffffffff00047882 */ /* 0x000fe20000000000 */
[----:B0-----:R-:W-:-:S05]  /*7130*/  VIADD R29, R0, 0xffffff80 ;  /* 0xffffff80001d7836 */ /* 0x001fca0000000000 */
[----:B------:R-:W-:-:S04]  /*7140*/  SHF.R.S32.HI R30, RZ, 0x1f, R29 ;  /* 0x0000001fff1e7819 */ /* 0x000fc8000001141d */
[----:B------:R-:W-:-:S04]  /*7150*/  LEA.HI R13, R30, R29, RZ, 0x7 ;  /* 0x0000001d1e0d7211 */ /* 0x000fc800078f38ff */
[----:B------:R-:W-:Y:S01]  /*7160*/  SHF.R.S32.HI R13, RZ, 0x7, R13 ;  /* 0x00000007ff0d7819 */ /* 0x000fe2000001140d */
[----:B------:R-:W-:Y:S06]  /*7170*/  BRA.DIV UR4, `(.L_x_712) ;  /* 0x0000013604c87947 */ /* 0x000fec000b800000 */
[----:B------:R0:W1:Y:S02]  /*7180*/  SHFL.IDX PT, R14, R13, RZ, 0x1f ;  /* 0x00001fff0d0e7589 */ /* 0x00006400000e0000 */
.L_x_950:
[----:B-1----:R-:W-:Y:S01]  /*7190*/  LEA.HI R0, R14, R14, RZ, 0x1 ;  /* 0x0000000e0e007211 */ /* 0x002fe200078f08ff */
[----:B------:R-:W-:Y:S01]  /*71a0*/  VIADD R26, R19, 0x18400 ;  /* 0x00018400131a7836 */ /* 0x000fe20000000000 */
[----:B------:R-:W-:Y:S02]  /*71b0*/  BSSY B6, `(.L_x_713) ;  /* 0x0000018000067945 */ /* 0x000fe40003800000 */
[----:B------:R-:W-:Y:S02]  /*71c0*/  LOP3.LUT R3, R0, 0x1e, RZ, 0xc0, !PT ;  /* 0x0000001e00037812 */ /* 0x000fe400078ec0ff */
[----:B------:R-:W-:-:S03]  /*71d0*/  LOP3.LUT P0, RZ, R26, 0x1bf, RZ, 0xc0, !PT ;  /* 0x000001bf1aff7812 */ /* 0x000fc6000780c0ff */
[----:B------:R-:W-:-:S04]  /*71e0*/  IMAD.IADD R3, R14, 0x1, -R3 ;  /* 0x000000010e037824 */ /* 0x000fc800078e0a03 */
[----:B------:R-:W-:-:S05]  /*71f0*/  IMAD R3, R3, 0x2000, R26 ;  /* 0x0000200003037824 */ /* 0x000fca00078e021a */
[----:B------:R-:W-:-:S04]  /*7200*/  SHF.R.U32.HI R3, RZ, 0x4, R3 ;  /* 0x00000004ff037819 */ /* 0x000fc80000011603 */
[----:B------:R-:W-:Y:S01]  /*7210*/  LOP3.LUT R24, R3, 0x3fff, RZ, 0xc0, !PT ;  /* 0x00003fff03187812 */ /* 0x000fe200078ec0ff */
[----:B------:R-:W-:Y:S06]  /*7220*/  @!P0 BRA `(.L_x_714) ;  /* 0x0000000000408947 */ /* 0x000fec0003800000 */
[----:B------:R-:W-:Y:S01]  /*7230*/  MOV R14, 0x0 ;  /* 0x00000000000e7802 */ /* 0x000fe20000000f00 */
[----:B------:R-:W-:Y:S01]  /*7240*/  ULDC.64 UR4, c[0x4][0x98] ;  /* 0x0100260000047ab9 */ /* 0x000fe20000000a00 */
[----:B------:R-:W-:Y:S01]  /*7250*/  ULDC.64 UR6, c[0x4][0xa0] ;  /* 0x0100280000067ab9 */ /* 0x000fe20000000a00 */
[----:B------:R-:W-:Y:S02]  /*7260*/  IMAD.U32 R4, RZ, RZ, UR4 ;  /* 0x00000004ff047e24 */ /* 0x000fe4000f8e00ff */
[----:B------:R-:W-:Y:S01]  /*7270*/  IMAD.U32 R5, RZ, RZ, UR5 ;  /* 0x00000005ff057e24 */ /* 0x000fe2000f8e00ff */
[----:B------:R-:W1:Y:S01]  /*7280*/  LDC.64 R14, c[0x4][R14] ;  /* 0x010000000e0e7b82 */ /* 0x000e620000000a00 */
[----:B------:R-:W-:Y:S01]  /*7290*/  ULDC.64 UR4, c[0x4][0x38] ;  /* 0x01000e0000047ab9 */ /* 0x000fe20000000a00 */
        /* <DEDUP_REMOVED lines=8> */
[----:B-1---5:R-:W-:Y:S05]  /*7320*/  CALL.ABS.NOINC R14 ;  /* 0x000000000e007343 */ /* 0x022fea0003c00000 */
.L_x_714:
[----:B------:R-:W-:Y:S05]  /*7330*/  BSYNC B6 ;  /* 0x0000000000067941 */ /* 0x000fea0003800000 */
.L_x_713:
[----:B------:R-:W-:Y:S02]  /*7340*/  ULDC UR4, c[0x0][0x3f4] ;  /* 0x0000fd0000047ab9 */ /* 0x000fe40000000800 */
[----:B------:R-:W-:-:S13]  /*7350*/  ISETP.LT.AND P0, PT, RZ, UR4, PT ;  /* 0x00000004ff007c0c */ /* 0x000fda000bf01270 */
[----:B------:R-:W-:Y:S05]  /*7360*/  @P0 BRA `(.L_x_715) ;  /* 0x0000000000400947 */ /* 0x000fea0003800000 */
[----:B------:R-:W2:Y:S02]  /*7370*/  LDL R20, [R1+0x38] ;  /* 0x0000380001147983 */ /* 0x000ea40000100800 */
[----:B--2---:R-:W-:-:S04]  /*7380*/  LEA.HI R0, R20, R20, RZ, 0x1 ;  /* 0x0000001414007211 */ /* 0x004fc800078f08ff */
[----:B------:R-:W-:-:S05]  /*7390*/  LOP3.LUT R0, R0, 0xfffffffe, RZ, 0xc0, !PT ;  /* 0xfffffffe00007812 */ /* 0x000fca00078ec0ff */
[----:B------:R-:W-:-:S05]  /*73a0*/  IMAD.IADD R0, R20, 0x1, -R0 ;  /* 0x0000000114007824 */ /* 0x000fca00078e0a00 */
[----:B------:R-:W-:-:S04]  /*73b0*/  SHF.L.U32 R0, R0, 0x1f, RZ ;  /* 0x0000001f00007819 */ /* 0x000fc800000006ff */
[----:B------:R1:W2:Y:S03]  /*73c0*/  SYNCS.PHASECHK.TRANS64.TRYWAIT P0, [R19+URZ+0x22800], R0 ;  /* 0x02280000130075a7 */ /* 0x0002a6000800017f */
[----:B--2---:R-:W-:Y:S05]  /*73d0*/  @!P0 NANOSLEEP.SYNCS 0x989680 ;  /* 0x009896800000895d */ /* 0x004fea0003900000 */
[----:B------:R-:W2:Y:S01]  /*73e0*/  @!P0 SYNCS.PHASECHK.TRANS64 P0, [R19+URZ+0x22800], R0 ;  /* 0x02280000130085a7 */ /* 0x000ea2000800007f */
[----:B------:R-:W-:Y:S04]  /*73f0*/  BSSY B0, `(.L_x_716) ;  /* 0x0000006000007945 */ /* 0x000fe80003800000 */
[----:B--2---:R-:W-:Y:S05]  /*7400*/  @P0 BRA `(.L_x_717) ;  /* 0x0000000000100947 */ /* 0x004fea0003800000 */
.L_x_718:
[----:B--2---:R2:W3:Y:S02]  /*7410*/  SYNCS.PHASECHK.TRANS64.TRYWAIT P0, [R19+URZ+0x22800], R0 ;  /* 0x02280000130075a7 */ /* 0x0044e4000800017f */
[----:B---3--:R-:W-:Y:S05]  /*7420*/  @!P0 NANOSLEEP.SYNCS 0x989680 ;  /* 0x009896800000895d */ /* 0x008fea0003900000 */
[----:B------:R-:W3:Y:S02]  /*7430*/  @!P0 SYNCS.PHASECHK.TRANS64 P0, [R19+URZ+0x22800], R0 ;  /* 0x02280000130085a7 */ /* 0x000ee4000800007f */
[----:B---3--:R-:W-:Y:S05]  /*7440*/  @!P0 BRA `(.L_x_718) ;  /* 0xfffffffc00f08947 */ /* 0x008fea000383ffff */
.L_x_717:
[----:B------:R-:W-:Y:S05]  /*7450*/  BSYNC B0 ;  /* 0x0000000000007941 */ /* 0x000fea0003800000 */
.L_x_716:
[----:B------:R-:W-:Y:S05]  /*7460*/  BRA `(.L_x_719) ;  /* 0x0000002000d87947 */ /* 0x000fea0003800000 */
.L_x_715:
[----:B-----5:R-:W-:Y:S01]  /*7470*/  SHF.R.S32.HI R0, RZ, 0x1f, R50 ;  /* 0x0000001fff007819 */ /* 0x020fe20000011432 */
[----:B------:R-:W-:Y:S01]  /*7480*/  ULDC.64 UR4, c[0x0][0x3f8] ;  /* 0x0000fe0000047ab9 */ /* 0x000fe20000000a00 */
[----:B------:R-:W-:Y:S01]  /*7490*/  ULDC.64 UR6, c[0x0][0x408] ;  /* 0x0001020000067ab9 */ /* 0x000fe20000000a00 */
[----:B------:R-:W-:Y:S01]  /*74a0*/  LOP3.LUT P0, RZ, R26, 0x3ff, RZ, 0xc0, !PT ;  /* 0x000003ff1aff7812 */ /* 0x000fe2000780c0ff */
[----:B------:R-:W-:Y:S01]  /*74b0*/  IMAD.WIDE.U32 R4, R50, UR4, RZ ;  /* 0x0000000432047c25 */ /* 0x000fe2000f8e00ff */
[----:B------:R-:W-:Y:S03]  /*74c0*/  BSSY B6, `(.L_x_720) ;  /* 0x000001f000067945 */ /* 0x000fe60003800000 */
[C---:B------:R-:W-:Y:S02]  /*74d0*/  IMAD R3, R0.reuse, UR4, RZ ;  /* 0x0000000400037c24 */ /* 0x040fe4000f8e02ff */
[----:B------:R-:W-:-:S02]  /*74e0*/  IMAD R9, R0, UR6, RZ ;  /* 0x0000000600097c24 */ /* 0x000fc4000f8e02ff */
[C---:B------:R-:W-:Y:S01]  /*74f0*/  IMAD R3, R50.reuse, UR5, R3 ;  /* 0x0000000532037c24 */ /* 0x040fe2000f8e0203 */
[----:B------:R-:W-:Y:S01]  /*7500*/  ULDC.64 UR4, c[0x0][0x3e8] ;  /* 0x0000fa0000047ab9 */ /* 0x000fe20000000a00 */
[----:B------:R-:W-:Y:S01]  /*7510*/  IMAD.WIDE.U32 R6, R50, UR6, RZ ;  /* 0x0000000632067c25 */ /* 0x000fe2000f8e00ff */
[----:B------:R-:W-:-:S03]  /*7520*/  LEA R26, P1, R4, UR4, 0x1 ;  /* 0x00000004041a7c11 */ /* 0x000fc6000f8208ff */
[----:B------:R-:W-:Y:S01]  /*7530*/  IMAD R9, R50, UR7, R9 ;  /* 0x0000000732097c24 */ /* 0x000fe2000f8e0209 */
[----:B------:R-:W-:Y:S01]  /*7540*/  ULDC.64 UR6, c[0x0][0x400] ;  /* 0x0001000000067ab9 */ /* 0x000fe20000000a00 */
[----:B------:R-:W-:Y:S01]  /*7550*/  IMAD.IADD R27, R3, 0x1, R5 ;  /* 0x00000001031b7824 */ /* 0x000fe200078e0205 */
[----:B------:R-:W-:Y:S01]  /*7560*/  LEA R28, P2, R6, UR6, 0x1 ;  /* 0x00000006061c7c11 */ /* 0x000fe2000f8408ff */
[----:B------:R-:W-:-:S03]  /*7570*/  IMAD.IADD R25, R9, 0x1, R7 ;  /* 0x0000000109197824 */ /* 0x000fc600078e0207 */
[----:B------:R-:W-:Y:S02]  /*7580*/  LEA.HI.X R27, R4, UR5, R27, 0x1, P1 ;  /* 0x00000005041b7c11 */ /* 0x000fe400088f0c1b */
[----:B------:R-:W-:Y:S01]  /*7590*/  LEA.HI.X R25, R6, UR7, R25, 0x1, P2 ;  /* 0x0000000706197c11 */ /* 0x000fe200090f0c19 */
        /* <DEDUP_REMOVED lines=17> */
.L_x_721:
[----:B------:R-:W-:Y:S05]  /*76b0*/  BSYNC B6 ;  /* 0x0000000000067941 */ /* 0x000fea0003800000 */
.L_x_720:
[----:B------:R-:W-:Y:S01]  /*76c0*/  LEA.HI R29, R30, R29, RZ, 0x2 ;  /* 0x0000001d1e1d7211 */ /* 0x000fe200078f10ff */
[----:B------:R-:W-:Y:S01]  /*76d0*/  ULDC.U8 UR4, c[0x0][0x410] ;  /* 0x0001040000047ab9 */ /* 0x000fe20000000000 */
[----:B------:R-:W-:Y:S01]  /*76e0*/  BSSY B0, `(.L_x_722) ;  /* 0x0000206000007945 */ /* 0x000fe20003800000 */
[----:B------:R-:W-:Y:S01]  /*76f0*/  ISETP.NE.AND P0, PT, RZ, UR4, PT ;  /* 0x00000004ff007c0c */ /* 0x000fe2000bf05270 */
[----:B------:R-:W-:Y:S01]  /*7700*/  IMAD R4, R49, 0x80, R204 ;  /* 0x0000008031047824 */ /* 0x000fe200078e02cc */
[----:B------:R-:W-:-:S04]  /*7710*/  SHF.R.S32.HI R29, RZ, 0x1f, R29 ;  /* 0x0000001fff1d7819 */ /* 0x000fc8000001141d */
[----:B------:R-:W-:-:S04]  /*7720*/  LEA.HI R29, R29, R204, RZ, 0x3 ;  /* 0x000000cc1d1d7211 */ /* 0x000fc800078f18ff */
[----:B------:R-:W-:-:S05]  /*7730*/  LOP3.LUT R29, R29, 0xfffffff8, RZ, 0xc0, !PT ;  /* 0xfffffff81d1d7812 */ /* 0x000fca00078ec0ff */
[----:B------:R-:W-:Y:S01]  /*7740*/  IMAD.IADD R30, R204, 0x1, -R29 ;  /* 0x00000001cc1e7824 */ /* 0x000fe200078e0a1d */
[----:B------:R-:W-:Y:S06]  /*7750*/  @!P0 BRA `(.L_x_723) ;  /* 0x00000010000c8947 */ /* 0x000fec0003800000 */
[----:B------:R-:W-:-:S03]  /*7760*/  UMOV UR4, 0xffffffff ;  /* 0xffffffff00047882 */ /* 0x000fc60000000000 */
[----:B------:R-:W-:Y:S05]  /*7770*/  BRA.DIV UR4, `(.L_x_724) ;  /* 0x00000132046c7947 */ /* 0x000fea000b800000 */
[----:B------:R1:W2:Y:S04]  /*7780*/  SHFL.IDX PT, R0, R27, RZ, 0x1c1f ;  /* 0x001c1fff1b007589 */ /* 0x0002a800000e0000 */
[----:B------:R1:W3:Y:S04]  /*7790*/  SHFL.IDX PT, R3, R26, RZ, 0x1c1f ;  /* 0x001c1fff1a037589 */ /* 0x0002e800000e0000 */
[----:B------:R-:W4:Y:S04]  /*77a0*/  SHFL.IDX PT, R25, R25, RZ, 0x1c1f ;  /* 0x001c1fff19197589 */ /* 0x000f2800000e0000 */
[----:B------:R1:W0:Y:S02]  /*77b0*/  SHFL.IDX PT, R20, R28, RZ, 0x1c1f ;  /* 0x001c1fff1c147589 */ /* 0x00022400000e0000 */
.L_x_956:
[----:B------:R-:W5:Y:S01]  /*77c0*/  LDL R7, [R1+0x38] ;  /* 0x0000380001077983 */ /* 0x000f620000100800 */
[----:B------:R-:W-:Y:S01]  /*77d0*/  ULDC UR4, c[0x0][0x448] ;  /* 0x0001120000047ab9 */ /* 0x000fe20000000800 */
[----:B------:R-:W-:Y:S01]  /*77e0*/  IMAD.SHL.U32 R10, R30, 0x40, RZ ;  /* 0x000000401e0a7824 */ /* 0x000fe200078e00ff */
[----:B------:R-:W-:Y:S01]  /*77f0*/  BSSY B1, `(.L_x_725) ;  /* 0x0000023000017945 */ /* 0x000fe20003800000 */
[----:B------:R-:W-:Y:S01]  /*7800*/  IMAD R48, R48, UR4, RZ ;  /* 0x0000000430307c24 */ /* 0x000fe2000f8e02ff */
[----:B------:R-:W-:Y:S02]  /*7810*/  CS2R R8, SRZ ;  /* 0x0000000000087805 */ /* 0x000fe4000001ff00 */
[----:B-1----:R-:W-:Y:S02]  /*7820*/  LOP3.LUT R27, R10, 0x1c0, RZ, 0xc0, !PT ;  /* 0x000001c00a1b7812 */ /* 0x002fe400078ec0ff */
[----:B------:R-:W-:Y:S02]  /*7830*/  CS2R R10, SRZ ;  /* 0x00000000000a7805 */ /* 0x000fe4000001ff00 */
[----:B------:R-:W-:-:S02]  /*7840*/  ISETP.GE.AND P0, PT, R4, R48, PT ;  /* 0x000000300400720c */ /* 0x000fc40003f06270 */
[----:B-----5:R-:W-:-:S04]  /*7850*/  LEA.HI R5, R7, R7, RZ, 0x1 ;  /* 0x0000000707057211 */ /* 0x020fc800078f08ff */
[----:B------:R-:W-:Y:S02]  /*7860*/  LOP3.LUT R6, R5, 0xfffffffe, RZ, 0xc0, !PT ;  /* 0xfffffffe05067812 */ /* 0x000fe400078ec0ff */
[----:B------:R-:W-:-:S03]  /*7870*/  CS2R R4, SRZ ;  /* 0x0000000000047805 */ /* 0x000fc6000001ff00 */
[----:B------:R-:W-:Y:S01]  /*7880*/  IMAD.IADD R26, R7, 0x1, -R6 ;  /* 0x00000001071a7824 */ /* 0x000fe200078e0a06 */
[----:B------:R-:W-:-:S04]  /*7890*/  CS2R R6, SRZ ;  /* 0x0000000000067805 */ /* 0x000fc8000001ff00 */
[----:B------:R-:W-:Y:S01]  /*78a0*/  SHF.L.U32 R26, R26, 0x1f, RZ ;  /* 0x0000001f1a1a7819 */ /* 0x000fe200000006ff */
[----:B------:R-:W-:Y:S06]  /*78b0*/  @P0 BRA `(.L_x_726) ;  /* 0x0000000000580947 */ /* 0x000fec0003800000 */
[----:B------:R-:W-:Y:S01]  /*78c0*/  ULDC UR4, c[0x0][0x3f4] ;  /* 0x0000fd0000047ab9 */ /* 0x000fe20000000800 */
[----:B---3--:R-:W-:Y:S01]  /*78d0*/  IMAD.MOV.U32 R4, RZ, RZ, R3 ;  /* 0x000000ffff047224 */ /* 0x008fe200078e0003 */
[----:B------:R-:W-:Y:S01]  /*78e0*/  ISETP.GE.AND P2, PT, R22, UR4, PT ;  /* 0x0000000416007c0c */ /* 0x000fe2000bf46270 */
[----:B--2---:R-:W-:Y:S01]  /*78f0*/  IMAD.MOV.U32 R5, RZ, RZ, R0 ;  /* 0x000000ffff057224 */ /* 0x004fe200078e0000 */
[C---:B------:R-:W-:Y:S01]  /*7900*/  ISETP.GE.AND P3, PT, R209.reuse, UR4, PT ;  /* 0x00000004d1007c0c */ /* 0x040fe2000bf66270 */
[----:B------:R-:W-:Y:S01]  /*7910*/  IMAD.SHL.U32 R14, R209, 0x2, RZ ;  /* 0x00000002d10e7824 */ /* 0x000fe200078e00ff */
[----:B------:R-:W-:-:S04]  /*7920*/  SHF.R.S32.HI R10, RZ, 0x1f, R209 ;  /* 0x0000001fff0a7819 */ /* 0x000fc800000114d1 */
[----:B------:R-:W-:-:S05]  /*7930*/  SHF.L.U64.HI R15, R209, 0x1, R10 ;  /* 0x00000001d10f7819 */ /* 0x000fca000001020a */
[----:B------:R-:W-:Y:S02]  /*7940*/  @!P2 IMAD.WIDE R4, R22, 0x2, R4 ;  /* 0x000000021604a825 */ /* 0x000fe400078e0204 */
[----:B------:R-:W-:-:S03]  /*7950*/  @!P3 IADD3 R12, P0, R3, R14, RZ ;  /* 0x0000000e030cb210 */ /* 0x000fc60007f1e0ff */
[----:B------:R1:W5:Y:S01]  /*7960*/  @!P2 LD.E.64 R8, desc[UR40][R4.64] ;  /* 0x000000280408a980 */ /* 0x000362000c101b00 */
[----:B0-----:R-:W-:Y:S01]  /*7970*/  @!P3 IADD3 R14, P1, R20, R14, RZ ;  /* 0x0000000e140eb210 */ /* 0x001fe20007f3e0ff */
[----:B------:R-:W-:Y:S01]  /*7980*/  @!P3 IMAD.X R13, R0, 0x1, R15, P0 ;  /* 0x00000001000db824 */ /* 0x000fe200000e060f */
[----:B------:R-:W-:-:S03]  /*7990*/  CS2R R10, SRZ ;  /* 0x00000000000a7805 */ /* 0x000fc6000001ff00 */
[----:B----4-:R-:W-:-:S03]  /*79a0*/  @!P3 IMAD.X R15, R25, 0x1, R15, P1 ;  /* 0x00000001190fb824 */ /* 0x010fc600008e060f */
[----:B------:R0:W5:Y:S01]  /*79b0*/  @!P3 LD.E.64 R10, desc[UR40][R12.64] ;  /* 0x000000280c0ab980 */ /* 0x000162000c101b00 */
[----:B-1----:R-:W-:Y:S02]  /*79c0*/  IMAD.MOV.U32 R4, RZ, RZ, R20 ;  /* 0x000000ffff047224 */ /* 0x002fe400078e0014 */
[----:B------:R-:W-:Y:S02]  /*79d0*/  IMAD.MOV.U32 R5, RZ, RZ, R25 ;  /* 0x000000ffff057224 */ /* 0x000fe400078e0019 */
[----:B------:R-:W-:Y:S01]  /*79e0*/  @!P2 IMAD.WIDE R20, R22, 0x2, R4 ;  /* 0x000000021614a825 */ /* 0x000fe200078e0204 */
[----:B------:R-:W-:-:S04]  /*79f0*/  CS2R R4, SRZ ;  /* 0x0000000000047805 */ /* 0x000fc8000001ff00 */
[----:B------:R0:W5:Y:S04]  /*7a00*/  @!P2 LD.E.64 R6, desc[UR40][R20.64] ;  /* 0x000000281406a980 */ /* 0x000168000c101b00 */
[----:B------:R0:W5:Y:S02]  /*7a10*/  @!P3 LD.E.64 R4, desc[UR40][R14.64] ;  /* 0x000000280e04b980 */ /* 0x000164000c101b00 */
.L_x_726:
[----:B------:R-:W-:Y:S05]  /*7a20*/  BSYNC B1 ;  /* 0x0000000000017941 */ /* 0x000fea0003800000 */
.L_x_725:
[----:B------:R-:W4:Y:S01]  /*7a30*/  LDL R31, [R1+0x14] ;  /* 0x00001400011f7983 */ /* 0x000f220000100800 */
[----:B------:R-:W1:Y:S01]  /*7a40*/  SYNCS.PHASECHK.TRANS64.TRYWAIT P0, [R19+URZ+0x22800], R26 ;  /* 0x0228001a130075a7 */ /* 0x000e62000800017f */
[----:B--2---:R-:W-:Y:S01]  /*7a50*/  LOP3.LUT R0, R27, 0x18, R16, 0xf8, !PT ;  /* 0x000000181b007812 */ /* 0x004fe200078ef810 */
[----:B0-----:R-:W-:Y:S01]  /*7a60*/  IMAD R21, R49, -0x80, R48 ;  /* 0xffffff8031157824 */ /* 0x001fe200078e0230 */
[----:B------:R-:W-:Y:S01]  /*7a70*/  SHF.R.U32.HI R27, RZ, 0x3, R27 ;  /* 0x00000003ff1b7819 */ /* 0x000fe2000001161b */
[----:B-----5:R-:W-:Y:S01]  /*7a80*/  IMAD.MOV.U32 R14, RZ, RZ, R8 ;  /* 0x000000ffff0e7224 */ /* 0x020fe200078e0008 */
[----:B------:R-:W-:Y:S01]  /*7a90*/  LOP3.LUT P2, RZ, R30, 0x4, RZ, 0xc0, !PT ;  /* 0x000000041eff7812 */ /* 0x000fe2000784c0ff */
[----:B---3--:R-:W-:Y:S01]  /*7aa0*/  IMAD.MOV.U32 R3, RZ, RZ, R10 ;  /* 0x000000ffff037224 */ /* 0x008fe200078e000a */
[----:B------:R-:W-:Y:S01]  /*7ab0*/  LOP3.LUT R29, R0, R27, RZ, 0x3c, !PT ;  /* 0x0000001b001d7212 */ /* 0x000fe200078e3cff */
[--C-:B------:R-:W-:Y:S01]  /*7ac0*/  IMAD.MOV.U32 R13, RZ, RZ, R9.reuse ;  /* 0x000000ffff0d7224 */ /* 0x100fe200078e0009 */
[----:B------:R-:W-:Y:S01]  /*7ad0*/  SHF.R.U64 R27, R8, 0x10, R9 ;  /* 0x00000010081b7819 */ /* 0x000fe20000001209 */
[--C-:B------:R-:W-:Y:S01]  /*7ae0*/  IMAD.MOV.U32 R8, RZ, RZ, R11.reuse ;  /* 0x000000ffff087224 */ /* 0x100fe200078e000b */
[--C-:B------:R-:W-:Y:S01]  /*7af0*/  SHF.R.U64 R0, R10, 0x10, R11.reuse ;  /* 0x000000100a007819 */ /* 0x100fe2000000120b */
[----:B------:R-:W-:Y:S01]  /*7b00*/  IMAD.MOV.U32 R15, RZ, RZ, R6 ;  /* 0x000000ffff0f7224 */ /* 0x000fe200078e0006 */
[----:B----4-:R-:W-:Y:S01]  /*7b10*/  SHF.R.U32.HI R25, RZ, 0x10, R11 ;  /* 0x00000010ff197819 */ /* 0x010fe2000001160b */
[----:B------:R-:W-:Y:S01]  /*7b20*/  BSSY B1, `(.L_x_727) ;  /* 0x0000015000017945 */ /* 0x000fe20003800000 */
[----:B------:R-:W-:Y:S01]  /*7b30*/  SHF.R.U32.HI R28, RZ, 0x10, R9 ;  /* 0x00000010ff1c7819 */ /* 0x000fe20000011609 */
[--C-:B------:R-:W-:Y:S01]  /*7b40*/  IMAD.MOV.U32 R12, RZ, RZ, R7.reuse ;  /* 0x000000ffff0c7224 */ /* 0x100fe200078e0007 */
[----:B------:R-:W-:Y:S01]  /*7b50*/  SHF.R.U64 R20, R6, 0x10, R7 ;  /* 0x0000001006147819 */ /* 0x000fe20000001207 */
[----:B------:R-:W-:Y:S01]  /*7b60*/  IMAD.MOV.U32 R9, RZ, RZ, R4 ;  /* 0x000000ffff097224 */ /* 0x000fe200078e0004 */
[----:B------:R-:W-:Y:S01]  /*7b70*/  VIMNMX R21, R21, 0x80, PT ;  /* 0x0000008015157848 */ /* 0x000fe20003fe0100 */
[--C-:B------:R-:W-:Y:S01]  /*7b80*/  IMAD.MOV.U32 R10, RZ, RZ, R5.reuse ;  /* 0x000000ffff0a7224 */ /* 0x100fe200078e0005 */
[----:B------:R-:W-:-:S02]  /*7b90*/  SHF.R.U64 R6, R4, 0x10, R5 ;  /* 0x0000001004067819 */ /* 0x000fc40000001205 */
[----:B------:R-:W-:Y:S02]  /*7ba0*/  PRMT R3, R3, 0x5410, R0 ;  /* 0x0000541003037816 */ /* 0x000fe40000000000 */
[----:B------:R-:W-:Y:S02]  /*7bb0*/  SHF.R.U32.HI R7, RZ, 0x10, R7 ;  /* 0x00000010ff077819 */ /* 0x000fe40000011607 */
[----:B------:R-:W-:Y:S02]  /*7bc0*/  SHF.R.U32.HI R5, RZ, 0x10, R5 ;  /* 0x00000010ff057819 */ /* 0x000fe40000011605 */
[----:B------:R-:W-:Y:S02]  /*7bd0*/  PRMT R14, R14, 0x5410, R27 ;  /* 0x000054100e0e7816 */ /* 0x000fe4000000001b */
[----:B------:R-:W-:Y:S02]  /*7be0*/  ISETP.GE.AND P1, PT, R204, R21, PT ;  /* 0x00000015cc00720c */ /* 0x000fe40003f26270 */
[----:B------:R-:W-:-:S02]  /*7bf0*/  PRMT R13, R13, 0x5410, R28 ;  /* 0x000054100d0d7816 */ /* 0x000fc4000000001c */
[----:B------:R-:W-:Y:S02]  /*7c00*/  PRMT R8, R8, 0x5410, R25 ;  /* 0x0000541008087816 */ /* 0x000fe40000000019 */
[----:B------:R-:W-:Y:S01]  /*7c10*/  PRMT R15, R15, 0x5410, R20 ;  /* 0x000054100f0f7816 */ /* 0x000fe20000000014 */
[----:B------:R-:W-:-:S04]  /*7c20*/  IMAD R30, R31, 0x200, R29 ;  /* 0x000002001f1e7824 */ /* 0x000fc800078e021d */
[----:B------:R-:W-:-:S04]  /*7c30*/  IMAD R11, R30, 0x2, R19 ;  /* 0x000000021e0b7824 */ /* 0x000fc800078e0213 */
[C---:B------:R-:W-:Y:S02]  /*7c40*/  VIADD R4, R11.reuse, 0x18400 ;  /* 0x000184000b047836 */ /* 0x040fe40000000000 */
[----:B------:R-:W-:Y:S01]  /*7c50*/  VIADD R0, R11, 0x18440 ;  /* 0x000184400b007836 */ /* 0x000fe20000000000 */
[----:B-1----:R-:W-:Y:S06]  /*7c60*/  @!P0 BRA `(.L_x_728) ;  /* 0x0000012c00a48947 */ /* 0x002fec0003800000 */
.L_x_957:
[----:B------:R-:W-:Y:S05]  /*7c70*/  BSYNC B1 ;  /* 0x0000000000017941 */ /* 0x000fea0003800000 */
.L_x_727:
[----:B------:R-:W-:Y:S01]  /*7c80*/  BSSY B1, `(.L_x_729) ;  /* 0x0000059000017945 */ /* 0x000fe20003800000 */
[----:B------:R-:W-:Y:S01]  /*7c90*/  PRMT R12, R12, 0x5410, R7 ;  /* 0x000054100c0c7816 */ /* 0x000fe20000000007 */
[----:B------:R-:W-:Y:S01]  /*7ca0*/  @P2 VIADD R0, R4, 0xffffffc0 ;  /* 0xffffffc004002836 */ /* 0x000fe20000000000 */
[----:B------:R-:W-:Y:S02]  /*7cb0*/  PRMT R9, R9, 0x5410, R6 ;  /* 0x0000541009097816 */ /* 0x000fe40000000006 */
[----:B------:R-:W-:Y:S01]  /*7cc0*/  PRMT R10, R10, 0x5410, R5 ;  /* 0x000054100a0a7816 */ /* 0x000fe20000000005 */
[----:B------:R-:W-:Y:S06]  /*7cd0*/  @P1 BRA `(.L_x_730) ;  /* 0x00000004004c1947 */ /* 0x000fec0003800000 */
[----:B------:R-:W1:Y:S01]  /*7ce0*/  LDC R4, c[0x0][0x3f4] ;  /* 0x0000fd00ff047b82 */ /* 0x000e620000000800 */
[----:B------:R-:W-:Y:S01]  /*7cf0*/  BSSY B2, `(.L_x_731) ;  /* 0x000002a000027945 */ /* 0x000fe20003800000 */
[-C--:B-1----:R-:W-:Y:S02]  /*7d00*/  ISETP.GE.AND P0, PT, R22, R4.reuse, PT ;  /* 0x000000041600720c */ /* 0x082fe40003f06270 */
[----:B------:R-:W-:-:S11]  /*7d10*/  ISETP.GE.AND P1, PT, R209, R4, PT ;  /* 0x00000004d100720c */ /* 0x000fd60003f26270 */
[----:B------:R-:W-:Y:S05]  /*7d20*/  @P0 BRA `(.L_x_732) ;  /* 0x0000000000980947 */ /* 0x000fea0003800000 */
[----:B------:R-:W1:Y:S01]  /*7d30*/  LDS.128 R4, [R11+0x18400] ;  /* 0x018400000b047984 */ /* 0x000e620000000c00 */
[C---:B------:R-:W-:Y:S01]  /*7d40*/  IMAD.U32 R31, R15.reuse, 0x10000, RZ ;  /* 0x000100000f1f7824 */ /* 0x040fe200078e00ff */
[----:B------:R-:W-:Y:S01]  /*7d50*/  LOP3.LUT R30, R15, 0xffff0000, RZ, 0xc0, !PT ;  /* 0xffff00000f1e7812 */ /* 0x000fe200078ec0ff */
[C---:B------:R-:W-:Y:S01]  /*7d60*/  IMAD.U32 R29, R14.reuse, 0x10000, RZ ;  /* 0x000100000e1d7824 */ /* 0x040fe200078e00ff */
[----:B------:R-:W-:Y:S01]  /*7d70*/  LOP3.LUT R28, R14, 0xffff0000, RZ, 0xc0, !PT ;  /* 0xffff00000e1c7812 */ /* 0x000fe200078ec0ff */
[C---:B-1----:R-:W-:Y:S01]  /*7d80*/  IMAD.U32 R20, R4.reuse, 0x10000, RZ ;  /* 0x0001000004147824 */ /* 0x042fe200078e00ff */
[----:B------:R-:W-:Y:S01]  /*7d90*/  LOP3.LUT R4, R4, 0xffff0000, RZ, 0xc0, !PT ;  /* 0xffff000004047812 */ /* 0x000fe200078ec0ff */
[C---:B------:R-:W-:Y:S01]  /*7da0*/  IMAD.U32 R25, R5.reuse, 0x10000, RZ ;  /* 0x0001000005197824 */ /* 0x040fe200078e00ff */
[----:B------:R-:W-:Y:S01]  /*7db0*/  LOP3.LUT R5, R5, 0xffff0000, RZ, 0xc0, !PT ;  /* 0xffff000005057812 */ /* 0x000fe200078ec0ff */
[C---:B0-----:R-:W-:Y:S01]  /*7dc0*/  IMAD.U32 R26, R6.reuse, 0x10000, RZ ;  /* 0x00010000061a7824 */ /* 0x041fe200078e00ff */
[----:B------:R-:W-:Y:S01]  /*7dd0*/  LOP3.LUT R6, R6, 0xffff0000, RZ, 0xc0, !PT ;  /* 0xffff000006067812 */ /* 0x000fe200078ec0ff */
[C---:B------:R-:W-:Y:S01]  /*7de0*/  FMUL.FTZ R33, R4.reuse, R31 ;  /* 0x0000001f04217220 */ /* 0x040fe20000410000 */
[----:B------:R-:W-:Y:S01]  /*7df0*/  FMUL.FTZ R4, R4, R29 ;  /* 0x0000001d04047220 */ /* 0x000fe20000410000 */
[----:B------:R-:W-:-:S02]  /*7e00*/  IMAD.U32 R27, R7, 0x10000, RZ ;  /* 0x00010000071b7824 */ /* 0x000fc400078e00ff */
[----:B------:R-:W-:Y:S01]  /*7e10*/  FMUL.FTZ R34, R5, R30 ;  /* 0x0000001e05227220 */ /* 0x000fe20000410000 */
[C---:B------:R-:W-:Y:S01]  /*7e20*/  FFMA.FTZ R33, R20.reuse, R29, -R33 ;  /* 0x0000001d14217223 */ /* 0x040fe20000010821 */
[----:B------:R-:W-:Y:S01]  /*7e30*/  FFMA.FTZ R32, R20, R31, R4 ;  /* 0x0000001f14207223 */ /* 0x000fe20000010004 */
[----:B------:R-:W-:Y:S01]  /*7e40*/  LOP3.LUT R7, R7, 0xffff0000, RZ, 0xc0, !PT ;  /* 0xffff000007077812 */ /* 0x000fe200078ec0ff */
[-C--:B------:R-:W-:Y:S01]  /*7e50*/  FMUL.FTZ R36, R5, R28.reuse ;  /* 0x0000001c05247220 */ /* 0x080fe20000410000 */
[C---:B------:R-:W-:Y:S01]  /*7e60*/  LOP3.LUT R20, R12.reuse, 0xffff0000, RZ, 0xc0, !PT ;  /* 0xffff00000c147812 */ /* 0x040fe200078ec0ff */
[----:B------:R-:W-:Y:S01]  /*7e70*/  IMAD.U32 R29, R12, 0x10000, RZ ;  /* 0x000100000c1d7824 */ /* 0x000fe200078e00ff */
[C---:B------:R-:W-:Y:S01]  /*7e80*/  LOP3.LUT R4, R13.reuse, 0xffff0000, RZ, 0xc0, !PT ;  /* 0xffff00000d047812 */ /* 0x040fe200078ec0ff */
[----:B------:R-:W-:Y:S02]  /*7e90*/  IMAD.U32 R5, R13, 0x10000, RZ ;  /* 0x000100000d057824 */ /* 0x000fe400078e00ff */
[C---:B------:R-:W-:Y:S01]  /*7ea0*/  FFMA.FTZ R34, R25.reuse, R28, -R34 ;  /* 0x0000001c19227223 */ /* 0x040fe20000010822 */
[----:B------:R-:W-:Y:S01]  /*7eb0*/  FFMA.FTZ R25, R25, R30, R36 ;  /* 0x0000001e19197223 */ /* 0x000fe20000010024 */
[C---:B------:R-:W-:Y:S01]  /*7ec0*/  FMUL.FTZ R31, R6.reuse, R29 ;  /* 0x0000001d061f7220 */ /* 0x040fe20000410000 */
[-C--:B------:R-:W-:Y:S01]  /*7ed0*/  FMUL.FTZ R28, R6, R5.reuse ;  /* 0x00000005061c7220 */ /* 0x080fe20000410000 */
[C---:B------:R-:W-:Y:S01]  /*7ee0*/  FMUL.FTZ R30, R7.reuse, R20 ;  /* 0x00000014071e7220 */ /* 0x040fe20000410000 */
[-C--:B------:R-:W-:Y:S01]  /*7ef0*/  FMUL.FTZ R35, R7, R4.reuse ;  /* 0x0000000407237220 */ /* 0x080fe20000410000 */
[C---:B------:R-:W-:Y:S01]  /*7f00*/  FFMA.FTZ R6, R26.reuse, R5, -R31 ;  /* 0x000000051a067223 */ /* 0x040fe2000001081f */
[----:B------:R-:W-:Y:S01]  /*7f10*/  FFMA.FTZ R29, R26, R29, R28 ;  /* 0x0000001d1a1d7223 */ /* 0x000fe2000001001c */
[C---:B------:R-:W-:Y:S01]  /*7f20*/  FFMA.FTZ R7, R27.reuse, R4, -R30 ;  /* 0x000000041b077223 */ /* 0x040fe2000001081e */
[----:B------:R-:W-:Y:S01]  /*7f30*/  FFMA.FTZ R20, R27, R20, R35 ;  /* 0x000000141b147223 */ /* 0x000fe20000010023 */
[----:B------:R-:W-:-:S02]  /*7f40*/  F2FP.BF16.F32.PACK_AB R4, R32, R33 ;  /* 0x000000212004723e */ /* 0x000fc400000010ff */
[----:B------:R-:W-:Y:S02]  /*7f50*/  F2FP.BF16.F32.PACK_AB R5, R25, R34 ;  /* 0x000000221905723e */ /* 0x000fe400000010ff */
[----:B------:R-:W-:Y:S02]  /*7f60*/  F2FP.BF16.F32.PACK_AB R6, R29, R6 ;  /* 0x000000061d06723e */ /* 0x000fe400000010ff */
[----:B------:R-:W-:-:S05]  /*7f70*/  F2FP.BF16.F32.PACK_AB R7, R20, R7 ;  /* 0x000000071407723e */ /* 0x000fca00000010ff */
[----:B------:R1:W-:Y:S02]  /*7f80*/  STS.128 [R11+0x18400], R4 ;  /* 0x018400040b007388 */ /* 0x0003e40000000c00 */
.L_x_732:
[----:B------:R-:W-:Y:S05]  /*7f90*/  BSYNC B2 ;  /* 0x0000000000027941 */ /* 0x000fea0003800000 */
.L_x_731:
[----:B------:R-:W-:Y:S05]  /*7fa0*/  @P1 BRA `(.L_x_730) ;  /* 0x0000000000981947 */ /* 0x000fea0003800000 */
[----:B-1----:R-:W1:Y:S01]  /*7fb0*/  LDS.128 R4, [R0] ;  /* 0x0000000000047984 */ /* 0x002e620000000c00 */
        /* <DEDUP_REMOVED lines=36> */
[----:B------:R2:W-:Y:S02]  /*8200*/  STS.128 [R0], R4 ;  /* 0x0000000400007388 */ /* 0x0005e40000000c00 */
.L_x_730:
[----:B------:R-:W-:Y:S05]  /*8210*/  BSYNC B1 ;  /* 0x0000000000017941 */ /* 0x000fea0003800000 */
.L_x_729:
[----:B-12---:R-:W-:-:S05]  /*8220*/  VIADD R4, R204, 0x40 ;  /* 0x00000040cc047836 */ /* 0x006fca0000000000 */
[----:B------:R-:W-:-:S13]  /*8230*/  ISETP.GE.AND P0, PT, R4, R21, PT ;  /* 0x000000150400720c */ /* 0x000fda0003f06270 */
[----:B------:R-:W-:Y:S05]  /*8240*/  @P0 BRA `(.L_x_733) ;  /* 0x00000014003c0947 */ /* 0x000fea0003800000 */
[----:B------:R-:W1:Y:S01]  /*8250*/  LDC R4, c[0x0][0x3f4] ;  /* 0x0000fd00ff047b82 */ /* 0x000e620000000800 */
[----:B------:R-:W-:Y:S01]  /*8260*/  BSSY B1, `(.L_x_734) ;  /* 0x000002a000017945 */ /* 0x000fe20003800000 */
[-C--:B-1----:R-:W-:Y:S02]  /*8270*/  ISETP.GE.AND P0, PT, R22, R4.reuse, PT ;  /* 0x000000041600720c */ /* 0x082fe40003f06270 */
[----:B------:R-:W-:-:S11]  /*8280*/  ISETP.GE.AND P1, PT, R209, R4, PT ;  /* 0x00000004d100720c */ /* 0x000fd60003f26270 */
[----:B------:R-:W-:Y:S05]  /*8290*/  @P0 BRA `(.L_x_735) ;  /* 0x0000000000980947 */ /* 0x000fea0003800000 */
[----:B------:R-:W1:Y:S01]  /*82a0*/  LDS.128 R4, [R11+0x1a400] ;  /* 0x01a400000b047984 */ /* 0x000e620000000c00 */
[C---:B------:R-:W-:Y:S01]  /*82b0*/  IMAD.U32 R28, R14.reuse, 0x10000, RZ ;  /* 0x000100000e1c7824 */ /* 0x040fe200078e00ff */
[C---:B------:R-:W-:Y:S01]  /*82c0*/  LOP3.LUT R31, R15.reuse, 0xffff0000, RZ, 0xc0, !PT ;  /* 0xffff00000f1f7812 */ /* 0x040fe200078ec0ff */
[----:B------:R-:W-:Y:S01]  /*82d0*/  IMAD.U32 R30, R15, 0x10000, RZ ;  /* 0x000100000f1e7824 */ /* 0x000fe200078e00ff */
[----:B------:R-:W-:Y:S01]  /*82e0*/  LOP3.LUT R29, R14, 0xffff0000, RZ, 0xc0, !PT ;  /* 0xffff00000e1d7812 */ /* 0x000fe200078ec0ff */
[C---:B-1----:R-:W-:Y:S01]  /*82f0*/  IMAD.U32 R20, R4.reuse, 0x10000, RZ ;  /* 0x0001000004147824 */ /* 0x042fe200078e00ff */
[----:B------:R-:W-:Y:S01]  /*8300*/  LOP3.LUT R4, R4, 0xffff0000, RZ, 0xc0, !PT ;  /* 0xffff000004047812 */ /* 0x000fe200078ec0ff */
[C---:B------:R-:W-:Y:S01]  /*8310*/  IMAD.U32 R21, R5.reuse, 0x10000, RZ ;  /* 0x0001000005157824 */ /* 0x040fe200078e00ff */
[----:B------:R-:W-:Y:S01]  /*8320*/  LOP3.LUT R5, R5, 0xffff0000, RZ, 0xc0, !PT ;  /* 0xffff000005057812 */ /* 0x000fe200078ec0ff */
[C---:B------:R-:W-:Y:S01]  /*8330*/  IMAD.U32 R14, R6.reuse, 0x10000, RZ ;  /* 0x00010000060e7824 */ /* 0x040fe200078e00ff */
[----:B------:R-:W-:Y:S01]  /*8340*/  LOP3.LUT R6, R6, 0xffff0000, RZ, 0xc0, !PT ;  /* 0xffff000006067812 */ /* 0x000fe200078ec0ff */
[-C--:B------:R-:W-:Y:S01]  /*8350*/  FMUL.FTZ R25, R30, R4.reuse ;  /* 0x000000041e197220 */ /* 0x080fe20000410000 */
[----:B------:R-:W-:Y:S01]  /*8360*/  FMUL.FTZ R27, R28, R4 ;  /* 0x000000041c1b7220 */ /* 0x000fe20000410000 */
[----:B0-----:R-:W-:Y:S01]  /*8370*/  FMUL.FTZ R26, R31, R5 ;  /* 0x000000051f1a7220 */ /* 0x001fe20000410000 */
[----:B------:R-:W-:-:S02]  /*8380*/  IMAD.U32 R15, R7, 0x10000, RZ ;  /* 0x00010000070f7824 */ /* 0x000fc400078e00ff */
[-C--:B------:R-:W-:Y:S01]  /*8390*/  FFMA.FTZ R4, R28, R20.reuse, -R25 ;  /* 0x000000141c047223 */ /* 0x080fe20000010819 */
[----:B------:R-:W-:Y:S01]  /*83a0*/  FFMA.FTZ R27, R30, R20, R27 ;  /* 0x000000141e1b7223 */ /* 0x000fe2000001001b */
[C---:B------:R-:W-:Y:S01]  /*83b0*/  FMUL.FTZ R20, R29.reuse, R5 ;  /* 0x000000051d147220 */ /* 0x040fe20000410000 */
[-C--:B------:R-:W-:Y:S01]  /*83c0*/  FFMA.FTZ R5, R29, R21.reuse, -R26 ;  /* 0x000000151d057223 */ /* 0x080fe2000001081a */
[----:B------:R-:W-:Y:S01]  /*83d0*/  LOP3.LUT R7, R7, 0xffff0000, RZ, 0xc0, !PT ;  /* 0xffff000007077812 */ /* 0x000fe200078ec0ff */
[C---:B------:R-:W-:Y:S01]  /*83e0*/  IMAD.U32 R30, R12.reuse, 0x10000, RZ ;  /* 0x000100000c1e7824 */ /* 0x040fe200078e00ff */
[----:B------:R-:W-:Y:S01]  /*83f0*/  LOP3.LUT R29, R12, 0xffff0000, RZ, 0xc0, !PT ;  /* 0xffff00000c1d7812 */ /* 0x000fe200078ec0ff */
[C---:B------:R-:W-:Y:S01]  /*8400*/  IMAD.U32 R28, R13.reuse, 0x10000, RZ ;  /* 0x000100000d1c7824 */ /* 0x040fe200078e00ff */
[----:B------:R-:W-:Y:S01]  /*8410*/  LOP3.LUT R25, R13, 0xffff0000, RZ, 0xc0, !PT ;  /* 0xffff00000d197812 */ /* 0x000fe200078ec0ff */
[----:B------:R-:W-:Y:S01]  /*8420*/  FFMA.FTZ R20, R31, R21, R20 ;  /* 0x000000151f147223 */ /* 0x000fe20000010014 */
[-C--:B------:R-:W-:Y:S01]  /*8430*/  FMUL.FTZ R13, R30, R6.reuse ;  /* 0x000000061e0d7220 */ /* 0x080fe20000410000 */
[C---:B------:R-:W-:Y:S01]  /*8440*/  FMUL.FTZ R21, R28.reuse, R6 ;  /* 0x000000061c157220 */ /* 0x040fe20000410000 */
[-C--:B------:R-:W-:Y:S01]  /*8450*/  FMUL.FTZ R12, R29, R7.reuse ;  /* 0x000000071d0c7220 */ /* 0x080fe20000410000 */
[C---:B------:R-:W-:Y:S01]  /*8460*/  FMUL.FTZ R26, R25.reuse, R7 ;  /* 0x00000007191a7220 */ /* 0x040fe20000410000 */
[-C--:B------:R-:W-:Y:S01]  /*8470*/  FFMA.FTZ R6, R28, R14.reuse, -R13 ;  /* 0x0000000e1c067223 */ /* 0x080fe2000001080d */
[----:B------:R-:W-:Y:S01]  /*8480*/  FFMA.FTZ R21, R30, R14, R21 ;  /* 0x0000000e1e157223 */ /* 0x000fe20000010015 */
[-C--:B------:R-:W-:Y:S01]  /*8490*/  FFMA.FTZ R7, R25, R15.reuse, -R12 ;  /* 0x0000000f19077223 */ /* 0x080fe2000001080c */
[----:B------:R-:W-:Y:S01]  /*84a0*/  FFMA.FTZ R26, R29, R15, R26 ;  /* 0x0000000f1d1a7223 */ /* 0x000fe2000001001a */
[----:B------:R-:W-:-:S02]  /*84b0*/  F2FP.BF16.F32.PACK_AB R4, R27, R4 ;  /* 0x000000041b04723e */ /* 0x000fc400000010ff */
[----:B------:R-:W-:Y:S02]  /*84c0*/  F2FP.BF16.F32.PACK_AB R5, R20, R5 ;  /* 0x000000051405723e */ /* 0x000fe400000010ff */
[----:B------:R-:W-:Y:S02]  /*84d0*/  F2FP.BF16.F32.PACK_AB R6, R21, R6 ;  /* 0x000000061506723e */ /* 0x000fe400000010ff */
[----:B------:R-:W-:-:S05]  /*84e0*/  F2FP.BF16.F32.PACK_AB R7, R26, R7 ;  /* 0x000000071a07723e */ /* 0x000fca00000010ff */
[----:B------:R1:W-:Y:S02]  /*84f0*/  STS.128 [R11+0x1a400], R4 ;  /* 0x01a400040b007388 */ /* 0x0003e40000000c00 */
.L_x_735:
[----:B------:R-:W-:Y:S05]  /*8500*/  BSYNC B1 ;  /* 0x0000000000017941 */ /* 0x000fea0003800000 */
.L_x_734:
[----:B------:R-:W-:Y:S05]  /*8510*/  @P1 BRA `(.L_x_733) ;  /* 0x0000001000881947 */ /* 0x000fea0003800000 */
[----:B-1----:R-:W1:Y:S01]  /*8520*/  LDS.128 R4, [R0+0x2000] ;  /* 0x0020000000047984 */ /* 0x002e620000000c00 */
[C---:B------:R-:W-:Y:S01]  /*8530*/  IMAD.U32 R21, R9.reuse, 0x10000, RZ ;  /* 0x0001000009157824 */ /* 0x040fe200078e00ff */
[----:B------:R-:W-:Y:S01]  /*8540*/  LOP3.LUT R28, R9, 0xffff0000, RZ, 0xc0, !PT ;  /* 0xffff0000091c7812 */ /* 0x000fe200078ec0ff */
[C---:B------:R-:W-:Y:S01]  /*8550*/  IMAD.U32 R15, R3.reuse, 0x10000, RZ ;  /* 0x00010000030f7824 */ /* 0x040fe200078e00ff */
[----:B0-----:R-:W-:Y:S01]  /*8560*/  LOP3.LUT R26, R3, 0xffff0000, RZ, 0xc0, !PT ;  /* 0xffff0000031a7812 */ /* 0x001fe200078ec0ff */
[C---:B------:R-:W-:Y:S01]  /*8570*/  IMAD.U32 R25, R10.reuse, 0x10000, RZ ;  /* 0x000100000a197824 */ /* 0x040fe200078e00ff */
        /* <DEDUP_REMOVED lines=9> */
[----:B------:R-:W-:Y:S01]  /*8610*/  FMUL.FTZ R13, R28, R5 ;  /* 0x000000051c0d7220 */ /* 0x000fe20000410000 */
[----:B------:R-:W-:-:S02]  /*8620*/  IMAD.U32 R9, R7, 0x10000, RZ ;  /* 0x0001000007097824 */ /* 0x000fc400078e00ff */
[-C--:B------:R-:W-:Y:S01]  /*8630*/  FFMA.FTZ R4, R15, R11.reuse, -R14 ;  /* 0x0000000b0f047223 */ /* 0x080fe2000001080e */
[----:B------:R-:W-:Y:S01]  /*8640*/  FFMA.FTZ R11, R21, R11, R20 ;  /* 0x0000000b150b7223 */ /* 0x000fe20000010014 */
[C---:B------:R-:W-:Y:S01]  /*8650*/  FMUL.FTZ R15, R26.reuse, R5 ;  /* 0x000000051a0f7220 */ /* 0x040fe20000410000 */
[----:B------:R-:W-:Y:S01]  /*8660*/  LOP3.LUT R7, R7, 0xffff0000, RZ, 0xc0, !PT ;  /* 0xffff000007077812 */ /* 0x000fe200078ec0ff */
[----:B------:R-:W-:Y:S01]  /*8670*/  FFMA.FTZ R5, R26, R12, -R13 ;  /* 0x0000000c1a057223 */ /* 0x000fe2000001080d */
[C---:B------:R-:W-:Y:S01]  /*8680*/  LOP3.LUT R21, R8.reuse, 0xffff0000, RZ, 0xc0, !PT ;  /* 0xffff000008157812 */ /* 0x040fe200078ec0ff */
[----:B------:R-:W-:Y:S02]  /*8690*/  IMAD.U32 R13, R8, 0x10000, RZ ;  /* 0x00010000080d7824 */ /* 0x000fe400078e00ff */
[----:B------:R-:W-:Y:S01]  /*86a0*/  FMUL.FTZ R8, R25, R6 ;  /* 0x0000000619087220 */ /* 0x000fe20000410000 */
[-C--:B------:R-:W-:Y:S01]  /*86b0*/  FMUL.FTZ R14, R27, R7.reuse ;  /* 0x000000071b0e7220 */ /* 0x080fe20000410000 */
[----:B------:R-:W-:Y:S01]  /*86c0*/  FFMA.FTZ R12, R28, R12, R15 ;  /* 0x0000000c1c0c7223 */ /* 0x000fe2000001000f */
[----:B------:R-:W-:Y:S01]  /*86d0*/  FMUL.FTZ R10, R13, R6 ;  /* 0x000000060d0a7220 */ /* 0x000fe20000410000 */
[----:B------:R-:W-:Y:S01]  /*86e0*/  FMUL.FTZ R20, R21, R7 ;  /* 0x0000000715147220 */ /* 0x000fe20000410000 */
[----:B------:R-:W-:Y:S01]  /*86f0*/  FFMA.FTZ R6, R13, R3, -R8 ;  /* 0x000000030d067223 */ /* 0x000fe20000010808 */
[----:B------:R-:W-:Y:S01]  /*8700*/  FFMA.FTZ R7, R21, R9, -R14 ;  /* 0x0000000915077223 */ /* 0x000fe2000001080e */
[----:B------:R-:W-:Y:S01]  /*8710*/  FFMA.FTZ R3, R25, R3, R10 ;  /* 0x0000000319037223 */ /* 0x000fe2000001000a */
[----:B------:R-:W-:Y:S01]  /*8720*/  FFMA.FTZ R20, R27, R9, R20 ;  /* 0x000000091b147223 */ /* 0x000fe20000010014 */
[----:B------:R-:W-:-:S02]  /*8730*/  F2FP.BF16.F32.PACK_AB R4, R11, R4 ;  /* 0x000000040b04723e */ /* 0x000fc400000010ff */
[----:B------:R-:W-:Y:S02]  /*8740*/  F2FP.BF16.F32.PACK_AB R5, R12, R5 ;  /* 0x000000050c05723e */ /* 0x000fe400000010ff */
[----:B------:R-:W-:Y:S02]  /*8750*/  F2FP.BF16.F32.PACK_AB R6, R3, R6 ;  /* 0x000000060306723e */ /* 0x000fe400000010ff */
[----:B------:R-:W-:-:S05]  /*8760*/  F2FP.BF16.F32.PACK_AB R7, R20, R7 ;  /* 0x000000071407723e */ /* 0x000fca00000010ff */
[----:B------:R2:W-:Y:S01]  /*8770*/  STS.128 [R0+0x2000], R4 ;  /* 0x0020000400007388 */ /* 0x0005e20000000c00 */
[----:B------:R-:W-:Y:S05]  /*8780*/  BRA `(.L_x_733) ;  /* 0x0000000c00ec7947 */ /* 0x000fea0003800000 */
.L_x_723:
[----:B------:R-:W-:-:S03]  /*8790*/  UMOV UR4, 0xffffffff ;  /* 0xffffffff00047882 */ /* 0x000fc60000000000 */
[----:B------:R-:W-:Y:S05]  /*87a0*/  BRA.DIV UR4, `(.L_x_736) ;  /* 0x0000012204e87947 */ /* 0x000fea000b800000 */
[----:B------:R1:W2:Y:S04]  /*87b0*/  SHFL.IDX PT, R0, R27, RZ, 0x1c1f ;  /* 0x001c1fff1b007589 */ /* 0x0002a800000e0000 */
[----:B------:R1:W3:Y:S04]  /*87c0*/  SHFL.IDX PT, R3, R26, RZ, 0x1c1f ;  /* 0x001c1fff1a037589 */ /* 0x0002e800000e0000 */
[----:B------:R1:W4:Y:S04]  /*87d0*/  SHFL.IDX PT, R20, R25, RZ, 0x1c1f ;  /* 0x001c1fff19147589 */ /* 0x00032800000e0000 */
[----:B------:R1:W0:Y:S02]  /*87e0*/  SHFL.IDX PT, R14, R28, RZ, 0x1c1f ;  /* 0x001c1fff1c0e7589 */ /* 0x00022400000e0000 */
.L_x_963:
[----:B------:R-:W5:Y:S01]  /*87f0*/  LDL R6, [R1+0x38] ;  /* 0x0000380001067983 */ /* 0x000f620000100800 */
[----:B------:R-:W-:Y:S01]  /*8800*/  ULDC UR4, c[0x0][0x448] ;  /* 0x0001120000047ab9 */ /* 0x000fe20000000800 */
[----:B------:R-:W0:Y:S01]  /*8810*/  LDC R21, c[0x0][0x3f4] ;  /* 0x0000fd00ff157b82 */ /* 0x000e220000000800 */
[----:B------:R-:W-:Y:S01]  /*8820*/  IMAD R48, R48, UR4, RZ ;  /* 0x0000000430307c24 */ /* 0x000fe2000f8e02ff */
[----:B------:R-:W-:Y:S01]  /*8830*/  BSSY B1, `(.L_x_737) ;  /* 0x0000017000017945 */ /* 0x000fe20003800000 */
[----:B------:R-:W-:Y:S02]  /*8840*/  CS2R R10, SRZ ;  /* 0x00000000000a7805 */ /* 0x000fe4000001ff00 */
[----:B------:R-:W-:Y:S02]  /*8850*/  CS2R R8, SRZ ;  /* 0x0000000000087805 */ /* 0x000fe4000001ff00 */
[----:B------:R-:W-:Y:S02]  /*8860*/  ISETP.GE.AND P0, PT, R4, R48, PT ;  /* 0x000000300400720c */ /* 0x000fe40003f06270 */
[----:B-----5:R-:W-:-:S04]  /*8870*/  LEA.HI R5, R6, R6, RZ, 0x1 ;  /* 0x0000000606057211 */ /* 0x020fc800078f08ff */
[----:B------:R-:W-:-:S05]  /*8880*/  LOP3.LUT R5, R5, 0xfffffffe, RZ, 0xc0, !PT ;  /* 0xfffffffe05057812 */ /* 0x000fca00078ec0ff */
[----:B-1----:R-:W-:Y:S01]  /*8890*/  IMAD.IADD R26, R6, 0x1, -R5 ;  /* 0x00000001061a7824 */ /* 0x002fe200078e0a05 */
[----:B------:R-:W-:Y:S02]  /*88a0*/  CS2R R6, SRZ ;  /* 0x0000000000067805 */ /* 0x000fe4000001ff00 */
[----:B------:R-:W-:Y:S02]  /*88b0*/  CS2R R4, SRZ ;  /* 0x0000000000047805 */ /* 0x000fe4000001ff00 */
[----:B------:R-:W-:Y:S01]  /*88c0*/  SHF.L.U32 R26, R26, 0x1f, RZ ;  /* 0x0000001f1a1a7819 */ /* 0x000fe200000006ff */
[----:B0-----:R-:W-:Y:S06]  /*88d0*/  @P0 BRA `(.L_x_738) ;  /* 0x0000000000300947 */ /* 0x001fec0003800000 */
[----:B------:R-:W-:Y:S01]  /*88e0*/  ULDC UR4, c[0x0][0x3f4] ;  /* 0x0000fd0000047ab9 */ /* 0x000fe20000000800 */
[C---:B------:R-:W-:Y:S01]  /*88f0*/  IMAD.SHL.U32 R15, R16.reuse, 0x2, RZ ;  /* 0x00000002100f7824 */ /* 0x040fe200078e00ff */
[C---:B------:R-:W-:Y:S02]  /*8900*/  ISETP.GE.AND P2, PT, R16.reuse, UR4, PT ;  /* 0x0000000410007c0c */ /* 0x040fe4000bf46270 */
[----:B------:R-:W-:Y:S02]  /*8910*/  SHF.L.U64.HI R7, R16, 0x1, R17 ;  /* 0x0000000110077819 */ /* 0x000fe40000010211 */
[-C--:B---3--:R-:W-:Y:S02]  /*8920*/  IADD3 R12, P0, R3, R15.reuse, RZ ;  /* 0x0000000f030c7210 */ /* 0x088fe40007f1e0ff */
[----:B------:R-:W-:-:S03]  /*8930*/  IADD3 R14, P1, R14, R15, RZ ;  /* 0x0000000f0e0e7210 */ /* 0x000fc60007f3e0ff */
[--C-:B--2---:R-:W-:Y:S02]  /*8940*/  IMAD.X R13, R0, 0x1, R7.reuse, P0 ;  /* 0x00000001000d7824 */ /* 0x104fe400000e0607 */
[----:B----4-:R-:W-:Y:S01]  /*8950*/  IMAD.X R15, R20, 0x1, R7, P1 ;  /* 0x00000001140f7824 */ /* 0x010fe200008e0607 */
[----:B------:R-:W-:Y:S01]  /*8960*/  CS2R R6, SRZ ;  /* 0x0000000000067805 */ /* 0x000fe2000001ff00 */
[----:B------:R-:W-:Y:S06]  /*8970*/  @P2 BRA `(.L_x_738) ;  /* 0x0000000000082947 */ /* 0x000fec0003800000 */
[----:B------:R0:W5:Y:S04]  /*8980*/  LD.E.128 R8, desc[UR40][R12.64] ;  /* 0x000000280c087980 */ /* 0x000168000c101d00 */
[----:B------:R0:W5:Y:S02]  /*8990*/  LD.E.128 R4, desc[UR40][R14.64] ;  /* 0x000000280e047980 */ /* 0x000164000c101d00 */
.L_x_738:
[----:B------:R-:W-:Y:S05]  /*89a0*/  BSYNC B1 ;  /* 0x0000000000017941 */ /* 0x000fea0003800000 */
.L_x_737:
[----:B------:R-:W1:Y:S01]  /*89b0*/  SYNCS.PHASECHK.TRANS64.TRYWAIT P1, [R19+URZ+0x22800], R26 ;  /* 0x0228001a130075a7 */ /* 0x000e62000802017f */
[----:B--2---:R-:W-:Y:S01]  /*89c0*/  IMAD R0, R49, -0x80, R48 ;  /* 0xffffff8031007824 */ /* 0x004fe200078e0230 */
[--C-:B-----5:R-:W-:Y:S01]  /*89d0*/  SHF.R.U64 R27, R8, 0x10, R9.reuse ;  /* 0x00000010081b7819 */ /* 0x120fe20000001209 */
[----:B0-----:R-:W-:Y:S01]  /*89e0*/  IMAD.MOV.U32 R12, RZ, RZ, R8 ;  /* 0x000000ffff0c7224 */ /* 0x001fe200078e0008 */
[--C-:B------:R-:W-:Y:S01]  /*89f0*/  SHF.R.U32.HI R28, RZ, 0x10, R9.reuse ;  /* 0x00000010ff1c7819 */ /* 0x100fe20000011609 */
[----:B------:R-:W-:Y:S01]  /*8a00*/  IMAD.MOV.U32 R25, RZ, RZ, R9 ;  /* 0x000000ffff197224 */ /* 0x000fe200078e0009 */
[----:B------:R-:W-:Y:S01]  /*8a10*/  VIMNMX R29, R0, 0x80, PT ;  /* 0x00000080001d7848 */ /* 0x000fe20003fe0100 */
[----:B------:R-:W-:Y:S01]  /*8a20*/  IMAD.MOV.U32 R13, RZ, RZ, R10 ;  /* 0x000000ffff0d7224 */ /* 0x000fe200078e000a */
[--C-:B------:R-:W-:Y:S01]  /*8a30*/  SHF.R.U64 R10, R10, 0x10, R11.reuse ;  /* 0x000000100a0a7819 */ /* 0x100fe2000000120b */
[----:B------:R-:W-:Y:S01]  /*8a40*/  IMAD.MOV.U32 R14, RZ, RZ, R11 ;  /* 0x000000ffff0e7224 */ /* 0x000fe200078e000b */
[--C-:B------:R-:W-:Y:S01]  /*8a50*/  SHF.R.U64 R9, R4, 0x10, R5.reuse ;  /* 0x0000001004097819 */ /* 0x100fe20000001205 */
[----:B----4-:R-:W-:Y:S01]  /*8a60*/  IMAD.MOV.U32 R20, RZ, RZ, R4 ;  /* 0x000000ffff147224 */ /* 0x010fe200078e0004 */
[--C-:B------:R-:W-:Y:S01]  /*8a70*/  SHF.R.U32.HI R8, RZ, 0x10, R5.reuse ;  /* 0x00000010ff087819 */ /* 0x100fe20000011605 */
[----:B---3--:R-:W-:Y:S01]  /*8a80*/  IMAD.MOV.U32 R3, RZ, RZ, R5 ;  /* 0x000000ffff037224 */ /* 0x008fe200078e0005 */
[----:B------:R-:W-:Y:S01]  /*8a90*/  ISETP.GE.AND P0, PT, R16, R21, PT ;  /* 0x000000151000720c */ /* 0x000fe20003f06270 */
[----:B------:R-:W-:Y:S01]  /*8aa0*/  IMAD.MOV.U32 R15, RZ, RZ, R6 ;  /* 0x000000ffff0f7224 */ /* 0x000fe200078e0006 */
[----:B------:R-:W-:Y:S01]  /*8ab0*/  SHF.R.U32.HI R11, RZ, 0x10, R11 ;  /* 0x00000010ff0b7819 */ /* 0x000fe2000001160b */
[--C-:B------:R-:W-:Y:S01]  /*8ac0*/  IMAD.MOV.U32 R0, RZ, RZ, R7.reuse ;  /* 0x000000ffff007224 */ /* 0x100fe200078e0007 */
[--C-:B------:R-:W-:Y:S01]  /*8ad0*/  SHF.R.U64 R4, R6, 0x10, R7.reuse ;  /* 0x0000001006047819 */ /* 0x100fe20000001207 */
[C---:B------:R-:W-:Y:S01]  /*8ae0*/  VIADD R31, R204.reuse, 0x40 ;  /* 0x00000040cc1f7836 */ /* 0x040fe20000000000 */
[----:B------:R-:W-:Y:S01]  /*8af0*/  SHF.R.U32.HI R5, RZ, 0x10, R7 ;  /* 0x00000010ff057819 */ /* 0x000fe20000011607 */
[----:B------:R-:W-:Y:S01]  /*8b00*/  BSSY B1, `(.L_x_739) ;  /* 0x000000c000017945 */ /* 0x000fe20003800000 */
[----:B------:R-:W-:-:S02]  /*8b10*/  ISETP.GE.OR P2, PT, R204, R29, P0 ;  /* 0x0000001dcc00720c */ /* 0x000fc40000746670 */
[----:B------:R-:W-:Y:S02]  /*8b20*/  PRMT R12, R12, 0x5410, R27 ;  /* 0x000054100c0c7816 */ /* 0x000fe4000000001b */
[----:B------:R-:W-:Y:S02]  /*8b30*/  ISETP.GE.OR P0, PT, R31, R29, P0 ;  /* 0x0000001d1f00720c */ /* 0x000fe40000706670 */
[----:B------:R-:W-:Y:S02]  /*8b40*/  PRMT R25, R25, 0x5410, R28 ;  /* 0x0000541019197816 */ /* 0x000fe4000000001c */
[----:B------:R-:W-:Y:S02]  /*8b50*/  PRMT R13, R13, 0x5410, R10 ;  /* 0x000054100d0d7816 */ /* 0x000fe4000000000a */
[----:B------:R-:W-:Y:S02]  /*8b60*/  PRMT R14, R14, 0x5410, R11 ;  /* 0x000054100e0e7816 */ /* 0x000fe4000000000b */
[----:B------:R-:W-:-:S02]  /*8b70*/  PRMT R20, R20, 0x5410, R9 ;  /* 0x0000541014147816 */ /* 0x000fc40000000009 */
[----:B------:R-:W-:Y:S02]  /*8b80*/  PRMT R3, R3, 0x5410, R8 ;  /* 0x0000541003037816 */ /* 0x000fe40000000008 */
[----:B------:R-:W-:Y:S02]  /*8b90*/  PRMT R15, R15, 0x5410, R4 ;  /* 0x000054100f0f7816 */ /* 0x000fe40000000004 */
[----:B------:R-:W-:Y:S01]  /*8ba0*/  PRMT R0, R0, 0x5410, R5 ;  /* 0x0000541000007816 */ /* 0x000fe20000000005 */
[----:B-1----:R-:W-:Y:S06]  /*8bb0*/  @!P1 BRA `(.L_x_740) ;  /* 0x0000012000549947 */ /* 0x002fec0003800000 */
.L_x_964:
[----:B------:R-:W-:Y:S05]  /*8bc0*/  BSYNC B1 ;  /* 0x0000000000017941 */ /* 0x000fea0003800000 */
.L_x_739:
[----:B------:R-:W-:Y:S04]  /*8bd0*/  BSSY B1, `(.L_x_741) ;  /* 0x000005b000017945 */ /* 0x000fe80003800000 */
[----:B------:R-:W-:Y:S05]  /*8be0*/  @P2 BRA `(.L_x_742) ;  /* 0x0000000400642947 */ /* 0x000fea0003800000 */
[----:B------:R-:W2:Y:S01]  /*8bf0*/  LDL R8, [R1+0x14] ;  /* 0x0000140001087983 */ /* 0x000ea20000100800 */
[----:B------:R-:W-:Y:S01]  /*8c00*/  IMAD.SHL.U32 R4, R30, 0x40, RZ ;  /* 0x000000401e047824 */ /* 0x000fe200078e00ff */
[C---:B------:R-:W-:Y:S01]  /*8c10*/  LOP3.LUT R43, R15.reuse, 0xffff0000, RZ, 0xc0, !PT ;  /* 0xffff00000f2b7812 */ /* 0x040fe200078ec0ff */
[----:B------:R-:W-:Y:S02]  /*8c20*/  IMAD.IADD R5, R16, 0x1, R21 ;  /* 0x0000000110057824 */ /* 0x000fe400078e0215 */
[----:B------:R-:W-:Y:S01]  /*8c30*/  IMAD.U32 R41, R15, 0x10000, RZ ;  /* 0x000100000f297824 */ /* 0x000fe200078e00ff */
[----:B------:R-:W-:Y:S01]  /*8c40*/  LOP3.LUT R6, R4, 0x1c0, RZ, 0xc0, !PT ;  /* 0x000001c004067812 */ /* 0x000fe200078ec0ff */
[----:B------:R-:W-:Y:S02]  /*8c50*/  IMAD.U32 R35, R13, 0x10000, RZ ;  /* 0x000100000d237824 */ /* 0x000fe400078e00ff */
[----:B------:R-:W-:Y:S01]  /*8c60*/  IMAD.U32 R39, R20, 0x10000, RZ ;  /* 0x0001000014277824 */ /* 0x000fe200078e00ff */
[----:B------:R-:W-:-:S02]  /*8c70*/  LOP3.LUT R4, R6, 0x38, R16, 0xf8, !PT ;  /* 0x0000003806047812 */ /* 0x000fc400078ef810 */
[----:B------:R-:W-:Y:S02]  /*8c80*/  SHF.R.U32.HI R7, RZ, 0x3, R6 ;  /* 0x00000003ff077819 */ /* 0x000fe40000011606 */
[----:B------:R-:W-:Y:S02]  /*8c90*/  LOP3.LUT R5, R6, 0x38, R5, 0xf8, !PT ;  /* 0x0000003806057812 */ /* 0x000fe400078ef805 */
[-C--:B------:R-:W-:Y:S02]  /*8ca0*/  LOP3.LUT R4, R4, R7.reuse, RZ, 0x3c, !PT ;  /* 0x0000000704047212 */ /* 0x080fe400078e3cff */
[----:B------:R-:W-:-:S03]  /*8cb0*/  LOP3.LUT R5, R5, R7, RZ, 0x3c, !PT ;  /* 0x0000000705057212 */ /* 0x000fc600078e3cff */
[C---:B--2---:R-:W-:Y:S02]  /*8cc0*/  IMAD R4, R8.reuse, 0x200, R4 ;  /* 0x0000020008047824 */ /* 0x044fe400078e0204 */
[----:B------:R-:W-:Y:S02]  /*8cd0*/  IMAD R8, R8, 0x200, R5 ;  /* 0x0000020008087824 */ /* 0x000fe400078e0205 */
[--C-:B------:R-:W-:Y:S02]  /*8ce0*/  IMAD R42, R4, 0x2, R19.reuse ;  /* 0x00000002042a7824 */ /* 0x100fe400078e0213 */
[----:B------:R-:W-:-:S03]  /*8cf0*/  IMAD R44, R8, 0x2, R19 ;  /* 0x00000002082c7824 */ /* 0x000fc600078e0213 */
[----:B------:R-:W1:Y:S04]  /*8d00*/  LDS.128 R4, [R42+0x18400] ;  /* 0x018400002a047984 */ /* 0x000e680000000c00 */
[----:B------:R-:W2:Y:S01]  /*8d10*/  LDS.128 R8, [R44+0x18400] ;  /* 0x018400002c087984 */ /* 0x000ea20000000c00 */
[C---:B-1----:R-:W-:Y:S01]  /*8d20*/  IMAD.U32 R28, R6.reuse, 0x10000, RZ ;  /* 0x00010000061c7824 */ /* 0x042fe200078e00ff */
[----:B------:R-:W-:Y:S01]  /*8d30*/  LOP3.LUT R6, R6, 0xffff0000, RZ, 0xc0, !PT ;  /* 0xffff000006067812 */ /* 0x000fe200078ec0ff */
[C---:B0-----:R-:W-:Y:S01]  /*8d40*/  IMAD.U32 R26, R4.reuse, 0x10000, RZ ;  /* 0x00010000041a7824 */ /* 0x041fe200078e00ff */
[----:B------:R-:W-:Y:S01]  /*8d50*/  LOP3.LUT R4, R4, 0xffff0000, RZ, 0xc0, !PT ;  /* 0xffff000004047812 */ /* 0x000fe200078ec0ff */
[C---:B--2---:R-:W-:Y:S01]  /*8d60*/  IMAD.U32 R32, R10.reuse, 0x10000, RZ ;  /* 0x000100000a207824 */ /* 0x044fe200078e00ff */
[----:B------:R-:W-:Y:S01]  /*8d70*/  LOP3.LUT R10, R10, 0xffff0000, RZ, 0xc0, !PT ;  /* 0xffff00000a0a7812 */ /* 0x000fe200078ec0ff */
[C---:B------:R-:W-:Y:S01]  /*8d80*/  IMAD.U32 R30, R8.reuse, 0x10000, RZ ;  /* 0x00010000081e7824 */ /* 0x040fe200078e00ff */
[----:B------:R-:W-:Y:S01]  /*8d90*/  LOP3.LUT R8, R8, 0xffff0000, RZ, 0xc0, !PT ;  /* 0xffff000008087812 */ /* 0x000fe200078ec0ff */
[C---:B------:R-:W-:Y:S01]  /*8da0*/  FMUL.FTZ R37, R32.reuse, R41 ;  /* 0x0000002920257220 */ /* 0x040fe20000410000 */
[----:B------:R-:W-:Y:S01]  /*8db0*/  FMUL.FTZ R45, R32, R35 ;  /* 0x00000023202d7220 */ /* 0x000fe20000410000 */
[----:B------:R-:W-:Y:S01]  /*8dc0*/  FMUL.FTZ R47, R10, R43 ;  /* 0x0000002b0a2f7220 */ /* 0x000fe20000410000 */
[----:B------:R-:W-:-:S02]  /*8dd0*/  IMAD.U32 R31, R9, 0x10000, RZ ;  /* 0x00010000091f7824 */ /* 0x000fc400078e00ff */
[C---:B------:R-:W-:Y:S01]  /*8de0*/  FFMA.FTZ R34, R28.reuse, R35, -R37 ;  /* 0x000000231c227223 */ /* 0x040fe20000010825 */
[----:B------:R-:W-:Y:S01]  /*8df0*/  LOP3.LUT R37, R13, 0xffff0000, RZ, 0xc0, !PT ;  /* 0xffff00000d257812 */ /* 0x000fe200078ec0ff */
[----:B------:R-:W-:Y:S01]  /*8e00*/  FFMA.FTZ R45, R28, R41, R45 ;  /* 0x000000291c2d7223 */ /* 0x000fe2000001002d */
[----:B------:R-:W-:Y:S02]  /*8e10*/  IMAD.U32 R35, R12, 0x10000, RZ ;  /* 0x000100000c237824 */ /* 0x000fe400078e00ff */
[----:B------:R-:W-:Y:S01]  /*8e20*/  FMUL.FTZ R41, R30, R39 ;  /* 0x000000271e297220 */ /* 0x000fe20000410000 */
[----:B------:R-:W-:Y:S02]  /*8e30*/  IMAD.U32 R33, R11, 0x10000, RZ ;  /* 0x000100000b217824 */ /* 0x000fe400078e00ff */
[-C--:B------:R-:W-:Y:S01]  /*8e40*/  FMUL.FTZ R49, R10, R37.reuse ;  /* 0x000000250a317220 */ /* 0x080fe20000410000 */
[----:B------:R-:W-:Y:S01]  /*8e50*/  FFMA.FTZ R47, R6, R37, -R47 ;  /* 0x00000025062f7223 */ /* 0x000fe2000001082f */
[-C--:B------:R-:W-:Y:S01]  /*8e60*/  FMUL.FTZ R30, R30, R35.reuse ;  /* 0x000000231e1e7220 */ /* 0x080fe20000410000 */
[----:B------:R-:W-:Y:S01]  /*8e70*/  FFMA.FTZ R41, R26, R35, -R41 ;  /* 0x000000231a297223 */ /* 0x000fe20000010829 */
[----:B------:R-:W-:Y:S01]  /*8e80*/  LOP3.LUT R37, R20, 0xffff0000, RZ, 0xc0, !PT ;  /* 0xffff000014257812 */ /* 0x000fe200078ec0ff */
[----:B------:R-:W-:Y:S01]  /*8e90*/  FFMA.FTZ R36, R6, R43, R49 ;  /* 0x0000002b06247223 */ /* 0x000fe20000010031 */
[----:B------:R-:W-:Y:S01]  /*8ea0*/  LOP3.LUT R35, R12, 0xffff0000, RZ, 0xc0, !PT ;  /* 0xffff00000c237812 */ /* 0x000fe200078ec0ff */
[----:B------:R-:W-:Y:S01]  /*8eb0*/  FFMA.FTZ R30, R26, R39, R30 ;  /* 0x000000271a1e7223 */ /* 0x000fe2000001001e */
[----:B------:R-:W-:-:S02]  /*8ec0*/  IMAD.U32 R10, R3, 0x10000, RZ ;  /* 0x00010000030a7824 */ /* 0x000fc400078e00ff */
[C---:B------:R-:W-:Y:S01]  /*8ed0*/  FMUL.FTZ R39, R8.reuse, R37 ;  /* 0x0000002508277220 */ /* 0x040fe20000410000 */
[----:B------:R-:W-:Y:S02]  /*8ee0*/  IMAD.U32 R6, R25, 0x10000, RZ ;  /* 0x0001000019067824 */ /* 0x000fe400078e00ff */
[-C--:B------:R-:W-:Y:S01]  /*8ef0*/  FMUL.FTZ R43, R8, R35.reuse ;  /* 0x00000023082b7220 */ /* 0x080fe20000410000 */
[----:B------:R-:W-:Y:S02]  /*8f00*/  IMAD.U32 R26, R0, 0x10000, RZ ;  /* 0x00010000001a7824 */ /* 0x000fe400078e00ff */
[----:B------:R-:W-:Y:S01]  /*8f10*/  FFMA.FTZ R28, R4, R35, -R39 ;  /* 0x00000023041c7223 */ /* 0x000fe20000010827 */
[----:B------:R-:W-:Y:S02]  /*8f20*/  IMAD.U32 R8, R14, 0x10000, RZ ;  /* 0x000100000e087824 */ /* 0x000fe400078e00ff */
[----:B------:R-:W-:Y:S01]  /*8f30*/  FMUL.FTZ R32, R31, R10 ;  /* 0x0000000a1f207220 */ /* 0x000fe20000410000 */
[----:B------:R-:W-:Y:S01]  /*8f40*/  FFMA.FTZ R43, R4, R37, R43 ;  /* 0x00000025042b7223 */ /* 0x000fe2000001002b */
[----:B------:R-:W-:-:S02]  /*8f50*/  IMAD.U32 R27, R5, 0x10000, RZ ;  /* 0x00010000051b7824 */ /* 0x000fc400078e00ff */
[----:B------:R-:W-:Y:S01]  /*8f60*/  FMUL.FTZ R31, R31, R6 ;  /* 0x000000061f1f7220 */ /* 0x000fe20000410000 */
[----:B------:R-:W-:Y:S02]  /*8f70*/  IMAD.U32 R29, R7, 0x10000, RZ ;  /* 0x00010000071d7824 */ /* 0x000fe400078e00ff */
[C---:B------:R-:W-:Y:S01]  /*8f80*/  FMUL.FTZ R4, R33.reuse, R26 ;  /* 0x0000001a21047220 */ /* 0x040fe20000410000 */
[----:B------:R-:W-:Y:S01]  /*8f90*/  FMUL.FTZ R38, R33, R8 ;  /* 0x0000000821267220 */ /* 0x000fe20000410000 */
[----:B------:R-:W-:Y:S01]  /*8fa0*/  FFMA.FTZ R31, R27, R10, R31 ;  /* 0x0000000a1b1f7223 */ /* 0x000fe2000001001f */
[----:B------:R-:W-:Y:S01]  /*8fb0*/  LOP3.LUT R9, R9, 0xffff0000, RZ, 0xc0, !PT ;  /* 0xffff000009097812 */ /* 0x000fe200078ec0ff */
[----:B------:R-:W-:Y:S01]  /*8fc0*/  FFMA.FTZ R33, R29, R8, -R4 ;  /* 0x000000081d217223 */ /* 0x000fe20000010804 */
[----:B------:R-:W-:Y:S01]  /*8fd0*/  LOP3.LUT R11, R11, 0xffff0000, RZ, 0xc0, !PT ;  /* 0xffff00000b0b7812 */ /* 0x000fe200078ec0ff */
[----:B------:R-:W-:Y:S01]  /*8fe0*/  FFMA.FTZ R32, R27, R6, -R32 ;  /* 0x000000061b207223 */ /* 0x000fe20000010820 */
[----:B------:R-:W-:Y:S01]  /*8ff0*/  LOP3.LUT R8, R3, 0xffff0000, RZ, 0xc0, !PT ;  /* 0xffff000003087812 */ /* 0x000fe200078ec0ff */
[----:B------:R-:W-:Y:S01]  /*9000*/  FFMA.FTZ R38, R29, R26, R38 ;  /* 0x0000001a1d267223 */ /* 0x000fe20000010026 */
[----:B------:R-:W-:-:S02]  /*9010*/  LOP3.LUT R10, R0, 0xffff0000, RZ, 0xc0, !PT ;  /* 0xffff0000000a7812 */ /* 0x000fc400078ec0ff */
[----:B------:R-:W-:Y:S01]  /*9020*/  LOP3.LUT R4, R25, 0xffff0000, RZ, 0xc0, !PT ;  /* 0xffff000019047812 */ /* 0x000fe200078ec0ff */
[----:B------:R-:W-:Y:S01]  /*9030*/  FMUL.FTZ R26, R9, R8 ;  /* 0x00000008091a7220 */ /* 0x000fe20000410000 */
[----:B------:R-:W-:Y:S01]  /*9040*/  LOP3.LUT R6, R14, 0xffff0000, RZ, 0xc0, !PT ;  /* 0xffff00000e067812 */ /* 0x000fe200078ec0ff */
[----:B------:R-:W-:Y:S01]  /*9050*/  FMUL.FTZ R40, R11, R10 ;  /* 0x0000000a0b287220 */ /* 0x000fe20000410000 */
[----:B------:R-:W-:Y:S01]  /*9060*/  LOP3.LUT R5, R5, 0xffff0000, RZ, 0xc0, !PT ;  /* 0xffff000005057812 */ /* 0x000fe200078ec0ff */
[----:B------:R-:W-:Y:S01]  /*9070*/  FMUL.FTZ R27, R9, R4 ;  /* 0x00000004091b7220 */ /* 0x000fe20000410000 */
[----:B------:R-:W-:Y:S01]  /*9080*/  LOP3.LUT R7, R7, 0xffff0000, RZ, 0xc0, !PT ;  /* 0xffff000007077812 */ /* 0x000fe200078ec0ff */
[----:B------:R-:W-:Y:S02]  /*9090*/  FMUL.FTZ R11, R11, R6 ;  /* 0x000000060b0b7220 */ /* 0x000fe40000410000 */
[C---:B------:R-:W-:Y:S01]  /*90a0*/  FFMA.FTZ R9, R5.reuse, R4, -R26 ;  /* 0x0000000405097223 */ /* 0x040fe2000001081a */
[----:B------:R-:W-:Y:S01]  /*90b0*/  FFMA.FTZ R26, R5, R8, R27 ;  /* 0x00000008051a7223 */ /* 0x000fe2000001001b */
[C---:B------:R-:W-:Y:S01]  /*90c0*/  FFMA.FTZ R40, R7.reuse, R6, -R40 ;  /* 0x0000000607287223 */ /* 0x040fe20000010828 */
[----:B------:R-:W-:Y:S01]  /*90d0*/  FFMA.FTZ R11, R7, R10, R11 ;  /* 0x0000000a070b7223 */ /* 0x000fe2000001000b */
[----:B------:R-:W-:-:S02]  /*90e0*/  F2FP.BF16.F32.PACK_AB R6, R47, R34 ;  /* 0x000000222f06723e */ /* 0x000fc400000010ff */
[----:B------:R-:W-:Y:S02]  /*90f0*/  F2FP.BF16.F32.PACK_AB R4, R28, R41 ;  /* 0x000000291c04723e */ /* 0x000fe400000010ff */
[----:B------:R-:W-:Y:S02]  /*9100*/  F2FP.BF16.F32.PACK_AB R5, R9, R32 ;  /* 0x000000200905723e */ /* 0x000fe400000010ff */
[----:B------:R-:W-:Y:S02]  /*9110*/  F2FP.BF16.F32.PACK_AB R7, R40, R33 ;  /* 0x000000212807723e */ /* 0x000fe400000010ff */
[----:B------:R-:W-:Y:S02]  /*9120*/  F2FP.BF16.F32.PACK_AB R10, R36, R45 ;  /* 0x0000002d240a723e */ /* 0x000fe400000010ff */
[----:B------:R-:W-:Y:S01]  /*9130*/  F2FP.BF16.F32.PACK_AB R8, R43, R30 ;  /* 0x0000001e2b08723e */ /* 0x000fe200000010ff */
[----:B------:R1:W-:Y:S01]  /*9140*/  STS.128 [R42+0x18400], R4 ;  /* 0x018400042a007388 */ /* 0x0003e20000000c00 */
[----:B------:R-:W-:-:S02]  /*9150*/  F2FP.BF16.F32.PACK_AB R9, R26, R31 ;  /* 0x0000001f1a09723e */ /* 0x000fc400000010ff */
[----:B------:R-:W-:-:S05]  /*9160*/  F2FP.BF16.F32.PACK_AB R11, R11, R38 ;  /* 0x000000260b0b723e */ /* 0x000fca00000010ff */
[----:B------:R1:W-:Y:S02]  /*9170*/  STS.128 [R44+0x18400], R8 ;  /* 0x018400082c007388 */ /* 0x0003e40000000c00 */
.L_x_742:
[----:B------:R-:W-:Y:S05]  /*9180*/  BSYNC B1 ;  /* 0x0000000000017941 */ /* 0x000fea0003800000 */
.L_x_741:
[----:B------:R-:W-:Y:S05]  /*9190*/  @P0 BRA `(.L_x_733) ;  /* 0x0000000400680947 */ /* 0x000fea0003800000 */
[----:B-1----:R-:W2:Y:S01]  /*91a0*/  LDL R5, [R1+0x18] ;  /* 0x0000180001057983 */ /* 0x002ea20000100800 */
[C---:B------:R-:W-:Y:S02]  /*91b0*/  VIADD R6, R204.reuse, 0x40 ;  /* 0x00000040cc067836 */ /* 0x040fe40000000000 */
[----:B------:R-:W-:Y:S01]  /*91c0*/  VIADD R7, R204, 0x40 ;  /* 0x00000040cc077836 */ /* 0x000fe20000000000 */
[----:B------:R-:W3:Y:S01]  /*91d0*/  LDL R40, [R1+0x148] ;  /* 0x0001480001287983 */ /* 0x000ee20000100800 */
[----:B------:R-:W-:Y:S02]  /*91e0*/  IMAD.SHL.U32 R6, R6, 0x40, RZ ;  /* 0x0000004006067824 */ /* 0x000fe400078e00ff */
[----:B------:R-:W-:Y:S02]  /*91f0*/  IMAD.SHL.U32 R7, R7, 0x40, RZ ;  /* 0x0000004007077824 */ /* 0x000fe400078e00ff */
[----:B------:R-:W-:Y:S01]  /*9200*/  IMAD.IADD R4, R16, 0x1, R21 ;  /* 0x0000000110047824 */ /* 0x000fe200078e0215 */
[----:B------:R-:W-:-:S02]  /*9210*/  LOP3.LUT R6, R6, 0x1c0, RZ, 0xc0, !PT ;  /* 0x000001c006067812 */ /* 0x000fc400078ec0ff */
[----:B------:R-:W-:Y:S02]  /*9220*/  LOP3.LUT R7, R7, 0x1c0, RZ, 0xc0, !PT ;  /* 0x000001c007077812 */ /* 0x000fe400078ec0ff */
[----:B------:R-:W-:Y:S02]  /*9230*/  SHF.R.U32.HI R6, RZ, 0x3, R6 ;  /* 0x00000003ff067819 */ /* 0x000fe40000011606 */
[----:B------:R-:W-:-:S04]  /*9240*/  LOP3.LUT R4, R7, 0x38, R4, 0xf8, !PT ;  /* 0x0000003807047812 */ /* 0x000fc800078ef804 */
[----:B------:R-:W-:Y:S01]  /*9250*/  LOP3.LUT R4, R4, R6, RZ, 0x3c, !PT ;  /* 0x0000000604047212 */ /* 0x000fe200078e3cff */
[----:B------:R-:W-:Y:S01]  /*9260*/  IMAD.U32 R34, R12, 0x10000, RZ ;  /* 0x000100000c227824 */ /* 0x000fe200078e00ff */
[C---:B------:R-:W-:Y:S01]  /*9270*/  LOP3.LUT R38, R20.reuse, 0xffff0000, RZ, 0xc0, !PT ;  /* 0xffff000014267812 */ /* 0x040fe200078ec0ff */
[----:B------:R-:W-:Y:S01]  /*9280*/  IMAD.U32 R36, R20, 0x10000, RZ ;  /* 0x0001000014247824 */ /* 0x000fe200078e00ff */
[----:B------:R-:W-:Y:S01]  /*9290*/  LOP3.LUT R12, R12, 0xffff0000, RZ, 0xc0, !PT ;  /* 0xffff00000c0c7812 */ /* 0x000fe200078ec0ff */
[----:B------:R-:W-:Y:S02]  /*92a0*/  IMAD.U32 R45, R3, 0x10000, RZ ;  /* 0x00010000032d7824 */ /* 0x000fe400078e00ff */
[----:B------:R-:W-:Y:S02]  /*92b0*/  IMAD.U32 R43, R25, 0x10000, RZ ;  /* 0x00010000192b7824 */ /* 0x000fe400078e00ff */
[----:B--2---:R-:W-:-:S04]  /*92c0*/  IMAD.IADD R8, R5, 0x1, R4 ;  /* 0x0000000105087824 */ /* 0x004fc800078e0204 */
[----:B------:R-:W-:Y:S01]  /*92d0*/  IMAD R21, R8, 0x2, R19 ;  /* 0x0000000208157824 */ /* 0x000fe200078e0213 */
[----:B---3--:R-:W0:Y:S04]  /*92e0*/  LDS.128 R4, [R40+0x18400] ;  /* 0x0184000028047984 */ /* 0x008e280000000c00 */
[----:B------:R-:W1:Y:S01]  /*92f0*/  LDS.128 R8, [R21+0x18400] ;  /* 0x0184000015087984 */ /* 0x000e620000000c00 */
[----:B0-----:R-:W-:Y:S02]  /*9300*/  IMAD.U32 R26, R4, 0x10000, RZ ;  /* 0x00010000041a7824 */ /* 0x001fe400078e00ff */
[C---:B-1----:R-:W-:Y:S01]  /*9310*/  IMAD.U32 R30, R8.reuse, 0x10000, RZ ;  /* 0x00010000081e7824 */ /* 0x042fe200078e00ff */
[----:B------:R-:W-:Y:S02]  /*9320*/  LOP3.LUT R8, R8, 0xffff0000, RZ, 0xc0, !PT ;  /* 0xffff000008087812 */ /* 0x000fe400078ec0ff */
[----:B------:R-:W-:Y:S01]  /*9330*/  LOP3.LUT R4, R4, 0xffff0000, RZ, 0xc0, !PT ;  /* 0xffff000004047812 */ /* 0x000fe200078ec0ff */
[-C--:B------:R-:W-:Y:S01]  /*9340*/  FMUL.FTZ R35, R36, R30.reuse ;  /* 0x0000001e24237220 */ /* 0x080fe20000410000 */
[----:B------:R-:W-:Y:S01]  /*9350*/  FMUL.FTZ R37, R34, R30 ;  /* 0x0000001e22257220 */ /* 0x000fe20000410000 */
[----:B------:R-:W-:Y:S01]  /*9360*/  FMUL.FTZ R39, R38, R8 ;  /* 0x0000000826277220 */ /* 0x000fe20000410000 */
[----:B------:R-:W-:-:S02]  /*9370*/  IMAD.U32 R31, R9, 0x10000, RZ ;  /* 0x00010000091f7824 */ /* 0x000fc400078e00ff */
[----:B------:R-:W-:Y:S01]  /*9380*/  FMUL.FTZ R41, R12, R8 ;  /* 0x000000080c297220 */ /* 0x000fe20000410000 */
[-C--:B------:R-:W-:Y:S01]  /*9390*/  FFMA.FTZ R35, R34, R26.reuse, -R35 ;  /* 0x0000001a22237223 */ /* 0x080fe20000010823 */
[----:B------:R-:W-:Y:S01]  /*93a0*/  FFMA.FTZ R37, R36, R26, R37 ;  /* 0x0000001a24257223 */ /* 0x000fe20000010025 */
[-C--:B------:R-:W-:Y:S01]  /*93b0*/  FFMA.FTZ R8, R12, R4.reuse, -R39 ;  /* 0x000000040c087223 */ /* 0x080fe20000010827 */
[----:B------:R-:W-:Y:S02]  /*93c0*/  IMAD.U32 R27, R5, 0x10000, RZ ;  /* 0x00010000051b7824 */ /* 0x000fe400078e00ff */
[-C--:B------:R-:W-:Y:S01]  /*93d0*/  FMUL.FTZ R20, R45, R31.reuse ;  /* 0x0000001f2d147220 */ /* 0x080fe20000410000 */
[----:B------:R-:W-:Y:S02]  /*93e0*/  IMAD.U32 R32, R10, 0x10000, RZ ;  /* 0x000100000a207824 */ /* 0x000fe400078e00ff */
[----:B------:R-:W-:Y:S01]  /*93f0*/  FMUL.FTZ R26, R43, R31 ;  /* 0x0000001f2b1a7220 */ /* 0x000fe20000410000 */
[----:B------:R-:W-:Y:S01]  /*9400*/  FFMA.FTZ R12, R38, R4, R41 ;  /* 0x00000004260c7223 */ /* 0x000fe20000010029 */
[----:B------:R-:W-:Y:S01]  /*9410*/  LOP3.LUT R10, R10, 0xffff0000, RZ, 0xc0, !PT ;  /* 0xffff00000a0a7812 */ /* 0x000fe200078ec0ff */
[----:B------:R-:W-:Y:S01]  /*9420*/  IMAD.U32 R34, R15, 0x10000, RZ ;  /* 0x000100000f227824 */ /* 0x000fe200078e00ff */
[C---:B------:R-:W-:Y:S01]  /*9430*/  LOP3.LUT R30, R13.reuse, 0xffff0000, RZ, 0xc0, !PT ;  /* 0xffff00000d1e7812 */ /* 0x040fe200078ec0ff */
[----:B------:R-:W-:Y:S01]  /*9440*/  IMAD.U32 R4, R13, 0x10000, RZ ;  /* 0x000100000d047824 */ /* 0x000fe200078e00ff */
[----:B------:R-:W-:Y:S01]  /*9450*/  LOP3.LUT R36, R15, 0xffff0000, RZ, 0xc0, !PT ;  /* 0xffff00000f247812 */ /* 0x000fe200078ec0ff */
[----:B------:R-:W-:-:S02]  /*9460*/  IMAD.U32 R28, R6, 0x10000, RZ ;  /* 0x00010000061c7824 */ /* 0x000fc400078e00ff */
[-C--:B------:R-:W-:Y:S01]  /*9470*/  FFMA.FTZ R20, R43, R27.reuse, -R20 ;  /* 0x0000001b2b147223 */ /* 0x080fe20000010814 */
[----:B------:R-:W-:Y:S01]  /*9480*/  FFMA.FTZ R26, R45, R27, R26 ;  /* 0x0000001b2d1a7223 */ /* 0x000fe2000001001a */
[----:B------:R-:W-:Y:S01]  /*9490*/  LOP3.LUT R6, R6, 0xffff0000, RZ, 0xc0, !PT ;  /* 0xffff000006067812 */ /* 0x000fe200078ec0ff */
[-C--:B------:R-:W-:Y:S01]  /*94a0*/  FMUL.FTZ R27, R34, R32.reuse ;  /* 0x00000020221b7220 */ /* 0x080fe20000410000 */
[----:B------:R-:W-:Y:S01]  /*94b0*/  FMUL.FTZ R13, R4, R32 ;  /* 0x00000020040d7220 */ /* 0x000fe20000410000 */
[-C--:B------:R-:W-:Y:S01]  /*94c0*/  FMUL.FTZ R15, R36, R10.reuse ;  /* 0x0000000a240f7220 */ /* 0x080fe20000410000 */
[----:B------:R-:W-:Y:S01]  /*94d0*/  FMUL.FTZ R31, R30, R10 ;  /* 0x0000000a1e1f7220 */ /* 0x000fe20000410000 */
[----:B------:R-:W-:Y:S02]  /*94e0*/  IMAD.U32 R33, R11, 0x10000, RZ ;  /* 0x000100000b217824 */ /* 0x000fe400078e00ff */
[----:B------:R-:W-:Y:S02]  /*94f0*/  IMAD.U32 R41, R0, 0x10000, RZ ;  /* 0x0001000000297824 */ /* 0x000fe400078e00ff */
[----:B------:R-:W-:-:S02]  /*9500*/  IMAD.U32 R39, R14, 0x10000, RZ ;  /* 0x000100000e277824 */ /* 0x000fc400078e00ff */
[-C--:B------:R-:W-:Y:S01]  /*9510*/  FFMA.FTZ R27, R4, R28.reuse, -R27 ;  /* 0x0000001c041b7223 */ /* 0x080fe2000001081b */
[----:B------:R-:W-:Y:S01]  /*9520*/  FFMA.FTZ R10, R34, R28, R13 ;  /* 0x0000001c220a7223 */ /* 0x000fe2000001000d */
[-C--:B------:R-:W-:Y:S01]  /*9530*/  FFMA.FTZ R28, R30, R6.reuse, -R15 ;  /* 0x000000061e1c7223 */ /* 0x080fe2000001080f */
[----:B------:R-:W-:Y:S01]  /*9540*/  FFMA.FTZ R31, R36, R6, R31 ;  /* 0x00000006241f7223 */ /* 0x000fe2000001001f */
[-C--:B------:R-:W-:Y:S01]  /*9550*/  FMUL.FTZ R4, R41, R33.reuse ;  /* 0x0000002129047220 */ /* 0x080fe20000410000 */
[----:B------:R-:W-:Y:S01]  /*9560*/  FMUL.FTZ R6, R39, R33 ;  /* 0x0000002127067220 */ /* 0x000fe20000410000 */
[----:B------:R-:W-:Y:S01]  /*9570*/  LOP3.LUT R33, R3, 0xffff0000, RZ, 0xc0, !PT ;  /* 0xffff000003217812 */ /* 0x000fe200078ec0ff */
[----:B------:R-:W-:Y:S01]  /*9580*/  IMAD.U32 R29, R7, 0x10000, RZ ;  /* 0x00010000071d7824 */ /* 0x000fe200078e00ff */
[----:B------:R-:W-:Y:S02]  /*9590*/  LOP3.LUT R9, R9, 0xffff0000, RZ, 0xc0, !PT ;  /* 0xffff000009097812 */ /* 0x000fe400078ec0ff */
[----:B------:R-:W-:-:S02]  /*95a0*/  LOP3.LUT R3, R25, 0xffff0000, RZ, 0xc0, !PT ;  /* 0xffff000019037812 */ /* 0x000fc400078ec0ff */
[----:B------:R-:W-:Y:S02]  /*95b0*/  LOP3.LUT R11, R11, 0xffff0000, RZ, 0xc0, !PT ;  /* 0xffff00000b0b7812 */ /* 0x000fe400078ec0ff */
[----:B------:R-:W-:Y:S02]  /*95c0*/  LOP3.LUT R25, R0, 0xffff0000, RZ, 0xc0, !PT ;  /* 0xffff000000197812 */ /* 0x000fe400078ec0ff */
[----:B------:R-:W-:Y:S01]  /*95d0*/  LOP3.LUT R15, R14, 0xffff0000, RZ, 0xc0, !PT ;  /* 0xffff00000e0f7812 */ /* 0x000fe200078ec0ff */
[-C--:B------:R-:W-:Y:S01]  /*95e0*/  FFMA.FTZ R13, R39, R29.reuse, -R4 ;  /* 0x0000001d270d7223 */ /* 0x080fe20000010804 */
[----:B------:R-:W-:Y:S01]  /*95f0*/  LOP3.LUT R5, R5, 0xffff0000, RZ, 0xc0, !PT ;  /* 0xffff000005057812 */ /* 0x000fe200078ec0ff */
[----:B------:R-:W-:Y:S01]  /*9600*/  FFMA.FTZ R29, R41, R29, R6 ;  /* 0x0000001d291d7223 */ /* 0x000fe20000010006 */
[----:B------:R-:W-:Y:S01]  /*9610*/  LOP3.LUT R7, R7, 0xffff0000, RZ, 0xc0, !PT ;  /* 0xffff000007077812 */ /* 0x000fe200078ec0ff */
[----:B------:R-:W-:Y:S01]  /*9620*/  FMUL.FTZ R0, R33, R9 ;  /* 0x0000000921007220 */ /* 0x000fe20000410000 */
[----:B------:R-:W-:Y:S01]  /*9630*/  FMUL.FTZ R6, R25, R11 ;  /* 0x0000000b19067220 */ /* 0x000fe20000410000 */
        /* <DEDUP_REMOVED lines=9> */
[----:B------:R-:W-:Y:S02]  /*96d0*/  F2FP.BF16.F32.PACK_AB R7, R0, R13 ;  /* 0x0000000d0007723e */ /* 0x000fe400000010ff */
[----:B------:R-:W-:Y:S02]  /*96e0*/  F2FP.BF16.F32.PACK_AB R10, R31, R10 ;  /* 0x0000000a1f0a723e */ /* 0x000fe400000010ff */
[----:B------:R-:W-:Y:S02]  /*96f0*/  F2FP.BF16.F32.PACK_AB R8, R12, R37 ;  /* 0x000000250c08723e */ /* 0x000fe400000010ff */
[----:B------:R-:W-:-:S02]  /*9700*/  F2FP.BF16.F32.PACK_AB R9, R9, R26 ;  /* 0x0000001a0909723e */ /* 0x000fc400000010ff */
[----:B------:R-:W-:Y:S01]  /*9710*/  F2FP.BF16.F32.PACK_AB R11, R14, R29 ;  /* 0x0000001d0e0b723e */ /* 0x000fe200000010ff */
[----:B------:R3:W-:Y:S04]  /*9720*/  STS.128 [R40+0x18400], R4 ;  /* 0x0184000428007388 */ /* 0x0007e80000000c00 */
[----:B------:R3:W-:Y:S02]  /*9730*/  STS.128 [R21+0x18400], R8 ;  /* 0x0184000815007388 */ /* 0x0007e40000000c00 */
.L_x_733:
[----:B------:R-:W-:Y:S05]  /*9740*/  BSYNC B0 ;  /* 0x0000000000007941 */ /* 0x000fea0003800000 */
.L_x_722:
[----:B------:R-:W-:Y:S01]  /*9750*/  @!PT LDS RZ, [RZ] ;  /* 0x00000000fffff984 */ /* 0x000fe20000000800 */
[----:B------:R-:W-:Y:S01]  /*9760*/  @!PT LDS RZ, [RZ] ;  /* 0x00000000fffff984 */ /* 0x000fe20000000800 */
[----:B------:R-:W-:Y:S01]  /*9770*/  @!PT LDS RZ, [RZ] ;  /* 0x00000000fffff984 */ /* 0x000fe20000000800 */
[----:B------:R-:W-:Y:S01]  /*9780*/  @!PT LDS RZ, [RZ] ;  /* 0x00000000fffff984 */ /* 0x000fe20000000800 */
[----:B------:R4:W-:Y:S06]  /*9790*/  MEMBAR.ALL.CTA ;  /* 0x0000000000007992 */ /* 0x0009ec0000008000 */
[----:B----4-:R-:W4:Y:S01]  /*97a0*/  FENCE.VIEW.ASYNC.S ;  /* 0x00000000000073c6 */ /* 0x010f220000000000 */
[----:B------:R-:W-:Y:S05]  /*97b0*/  WARPSYNC.ALL ;  /* 0x0000000000007948 */ /* 0x000fea0003800000 */
[----:B----4-:R-:W-:Y:S06]  /*97c0*/  BAR.SYNC.DEFER_BLOCKING 0xd, 0x100 ;  /* 0x0344000000007b1d */ /* 0x010fec0000010000 */
.L_x_719:
[----:B-12---:R-:W1:Y:S01]  /*97d0*/  S2R R0, SR_TID.X ;  /* 0x0000000000007919 */ /* 0x006e620000002100 */
[----:B------:R-:W-:Y:S01]  /*97e0*/  ISETP.NE.AND P0, PT, R210, 0x3, PT ;  /* 0x00000003d200780c */ /* 0x000fe20003f05270 */
[----:B------:R-:W-:Y:S05]  /*97f0*/  WARPSYNC.ALL ;  /* 0x0000000000007948 */ /* 0x000fea0003800000 */
[----:B-1----:R-:W-:-:S05]  /*9800*/  SHF.R.U32.HI R0, RZ, 0x7, R0 ;  /* 0x00000007ff007819 */ /* 0x002fca0000011600 */
[----:B---3--:R-:W-:-:S05]  /*9810*/  VIADD R5, R0, 0x8 ;  /* 0x0000000800057836 */ /* 0x008fca0000000000 */
[----:B------:R1:W-:Y:S06]  /*9820*/  BAR.SYNC.DEFER_BLOCKING R5, 0x100 ;  /* 0x000400050000751d */ /* 0x0003ec0000010000 */
[----:B------:R-:W-:Y:S05]  /*9830*/  @!P0 BRA `(.L_x_743) ;  /* 0x0000000000048947 */ /* 0x000fea0003800000 */
[----:B------:R-:W-:Y:S01]  /*9840*/  BPT.TRAP 0x1 ;  /* 0x000000040000795c */ /* 0x000fe20000300000 */
.L_x_743:
[----:B------:R-:W-:Y:S01]  /*9850*/  IMAD R4, R207, 0x8, R19 ;  /* 0x00000008cf047824 */ /* 0x000fe200078e0213 */
[----:B------:R-:W-:-:S04]  /*9860*/  SHF.L.U32 R73, R218, 0x1f, RZ ;  /* 0x0000001fda497819 */ /* 0x000fc800000006ff */
[----:B------:R2:W3:Y:S01]  /*9870*/  SYNCS.PHASECHK.TRANS64.TRYWAIT P1, [R4+URZ+0x22830], R73 ;  /* 0x02283049040075a7 */ /* 0x0004e2000802017f */
[----:B------:R-:W-:Y:S05]  /*9880*/  @!P0 BRA `(.L_x_744) ;  /* 0x0000000000048947 */ /* 0x000fea0003800000 */
[----:B------:R-:W-:Y:S01]  /*9890*/  BPT.TRAP 0x1 ;  /* 0x000000040000795c */ /* 0x000fe20000300000 */
.L_x_744:
[----:B------:R-:W-:Y:S01]  /*98a0*/  VIADD R0, R19, 0x1c400 ;  /* 0x0001c40013007836 */ /* 0x000fe20000000000 */
[----:B------:R-:W-:Y:S01]  /*98b0*/  LOP3.LUT R8, R24, 0x10000, RZ, 0xfc, !PT ;  /* 0x0001000018087812 */ /* 0x000fe200078efcff */
[----:B------:R-:W-:-:S03]  /*98c0*/  IMAD.MOV.U32 R9, RZ, RZ, 0x40000040 ;  /* 0x40000040ff097424 */ /* 0x000fc600078e00ff */
[----:B------:R-:W-:-:S04]  /*98d0*/  SHF.R.U32.HI R0, RZ, 0x4, R0 ;  /* 0x00000004ff007819 */ /* 0x000fc80000011600 */
[----:B------:R-:W-:-:S04]  /*98e0*/  LOP3.LUT R0, R0, 0x3fff, RZ, 0xc0, !PT ;  /* 0x00003fff00007812 */ /* 0x000fc800078ec0ff */
[----:B------:R-:W-:-:S05]  /*98f0*/  LOP3.LUT R0, R0, 0x10000, RZ, 0xfc, !PT ;  /* 0x0001000000007812 */ /* 0x000fca00078efcff */
[----:B------:R4:W-:Y:S01]  /*9900*/  STL [R1+0x10], R0 ;  /* 0x0000100001007387 */ /* 0x0009e20000100800 */
[----:B---3--:R-:W-:Y:S05]  /*9910*/  @P1 BRA `(.L_x_745) ;  /* 0x0000000000081947 */ /* 0x008fea0003800000 */
[----:B------:R-:W3:Y:S02]  /*9920*/  SYNCS.PHASECHK.TRANS64.TRYWAIT P1, [R4+URZ+0x22830], R73 ;  /* 0x02283049040075a7 */ /* 0x000ee4000802017f */
[----:B---3--:R-:W-:Y:S05]  /*9930*/  @!P1 BRA `(.L_x_746) ;  /* 0x0000011400089947 */ /* 0x008fea0003800000 */
.L_x_745:
[----:B----4-:R-:W4:Y:S01]  /*9940*/  LDL R0, [R1+0x10] ;  /* 0x0000100001007983 */ /* 0x010f220000100800 */
[----:B------:R-:W-:Y:S01]  /*9950*/  IMAD.MOV.U32 R7, RZ, RZ, 0x40000040 ;  /* 0x40000040ff077424 */ /* 0x000fe200078e00ff */
[----:B------:R-:W-:Y:S05]  /*9960*/  WARPSYNC.ALL ;  /* 0x0000000000007948 */ /* 0x000fea0003800000 */
[C---:B------:R-:W-:Y:S01]  /*9970*/  R2UR UR4, R8.reuse ;  /* 0x00000000080472ca */ /* 0x040fe200000e0000 */
[----:B0----5:R-:W-:Y:S01]  /*9980*/  WARPGROUP.ARRIVE ;  /* 0x00000000000079c5 */ /* 0x021fe20000000000 */
[----:B------:R-:W-:Y:S01]  /*9990*/  R2UR UR5, R9 ;  /* 0x00000000090572ca */ /* 0x000fe200000e0000 */
[----:B------:R-:W-:Y:S01]  /*99a0*/  VIADD R20, R8, 0x2 ;  /* 0x0000000208147836 */ /* 0x000fe20000000000 */
[----:B------:R-:W-:Y:S01]  /*99b0*/  R2UR UR7, R7 ;  /* 0x00000000070772ca */ /* 0x000fe200000e0000 */
[----:B------:R-:W-:-:S02]  /*99c0*/  IMAD.MOV.U32 R21, RZ, RZ, 0x40000040 ;  /* 0x40000040ff157424 */ /* 0x000fc400078e00ff */
[----:B------:R-:W-:Y:S02]  /*99d0*/  IMAD.MOV.U32 R11, RZ, RZ, 0x40000040 ;  /* 0x40000040ff0b7424 */ /* 0x000fe400078e00ff */
[C---:B------:R-:W-:Y:S02]  /*99e0*/  VIADD R14, R8.reuse, 0x4 ;  /* 0x00000004080e7836 */ /* 0x040fe40000000000 */
[----:B------:R-:W-:Y:S02]  /*99f0*/  IMAD.MOV.U32 R15, RZ, RZ, 0x40000040 ;  /* 0x40000040ff0f7424 */ /* 0x000fe400078e00ff */
[----:B------:R-:W-:Y:S02]  /*9a00*/  VIADD R12, R8, 0x6 ;  /* 0x00000006080c7836 */ /* 0x000fe40000000000 */
[----:B------:R-:W-:Y:S02]  /*9a10*/  IMAD.MOV.U32 R13, RZ, RZ, 0x40000040 ;  /* 0x40000040ff0d7424 */ /* 0x000fe400078e00ff */
[----:B------:R-:W-:-:S02]  /*9a20*/  IMAD.MOV.U32 R7, RZ, RZ, 0x40000040 ;  /* 0x40000040ff077424 */ /* 0x000fc400078e00ff */
[----:B----4-:R-:W-:Y:S02]  /*9a30*/  IMAD R6, R207, 0x300, R0 ;  /* 0x00000300cf067824 */ /* 0x010fe400078e0200 */
[----:B------:R-:W0:Y:S02]  /*9a40*/  S2R R0, SR_TID.X ;  /* 0x0000000000007919 */ /* 0x000e240000002100 */
[C---:B------:R-:W-:Y:S01]  /*9a50*/  VIADD R10, R6.reuse, 0x2 ;  /* 0x00000002060a7836 */ /* 0x040fe20000000000 */
[----:B------:R-:W-:-:S13]  /*9a60*/  R2UR UR6, R6 ;  /* 0x00000000060672ca */ /* 0x000fda00000e0000 */
[----:B------:R-:W-:Y:S01]  /*9a70*/  HGMMA.64x96x16.F32.BF16 R24, gdesc[UR4], RZ, !UPT, gsb0 ;  /* 0x01600000041879f0 */ /* 0x000fe2000c0018ff */
[----:B------:R-:W-:Y:S02]  /*9a80*/  R2UR UR4, R20 ;  /* 0x00000000140472ca */ /* 0x000fe400000e0000 */
[----:B------:R-:W-:Y:S02]  /*9a90*/  R2UR UR5, R21 ;  /* 0x00000000150572ca */ /* 0x000fe400000e0000 */
[----:B------:R-:W-:Y:S01]  /*9aa0*/  R2UR UR6, R10 ;  /* 0x000000000a0672ca */ /* 0x000fe200000e0000 */
[C---:B------:R-:W-:Y:S01]  /*9ab0*/  VIADD R10, R6.reuse, 0x4 ;  /* 0x00000004060a7836 */ /* 0x040fe20000000000 */
[----:B------:R-:W-:Y:S01]  /*9ac0*/  R2UR UR7, R11 ;  /* 0x000000000b0772ca */ /* 0x000fe200000e0000 */
[----:B------:R-:W-:Y:S02]  /*9ad0*/  IMAD.MOV.U32 R11, RZ, RZ, 0x40000040 ;  /* 0x40000040ff0b7424 */ /* 0x000fe400078e00ff */
[----:B------:R-:W-:Y:S01]  /*9ae0*/  VIADD R6, R6, 0x6 ;  /* 0x0000000606067836 */ /* 0x000fe20000000000 */
[----:B0-----:R-:W-:Y:S01]  /*9af0*/  SHF.R.U32.HI R0, RZ, 0x7, R0 ;  /* 0x00000007ff007819 */ /* 0x001fe20000011600 */
[----:B------:R-:W-:-:S02]  /*9b00*/  WARPGROUP.DEPBAR.LE gsb0, 0x0 ;  /* 0x00008000000079c5 */ /* 0x000fc40000010000 */
[----:B------:R-:W-:-:S06]  /*9b10*/  WARPGROUP.ARRIVE ;  /* 0x00000000000079c5 */ /* 0x000fcc0000000000 */
[----:B------:R-:W-:Y:S01]  /*9b20*/  HGMMA.64x96x16.F32.BF16 R24, gdesc[UR4], R24, gsb0 ;  /* 0x01600000041879f0 */ /* 0x000fe20008001818 */
[----:B------:R-:W-:Y:S02]  /*9b30*/  R2UR UR4, R14 ;  /* 0x000000000e0472ca */ /* 0x000fe400000e0000 */
[----:B------:R-:W-:Y:S02]  /*9b40*/  R2UR UR5, R15 ;  /* 0x000000000f0572ca */ /* 0x000fe400000e0000 */
[----:B------:R-:W-:Y:S02]  /*9b50*/  R2UR UR6, R10 ;  /* 0x000000000a0672ca */ /* 0x000fe400000e0000 */
[----:B------:R-:W-:Y:S02]  /*9b60*/  R2UR UR7, R11 ;  /* 0x000000000b0772ca */ /* 0x000fe400000e0000 */
[----:B------:R-:W-:Y:S01]  /*9b70*/  IADD3 R11, -R0, 0xb, RZ ;  /* 0x0000000b000b7810 */ /* 0x000fe20007ffe1ff */
[----:B------:R-:W-:-:S02]  /*9b80*/  WARPGROUP.DEPBAR.LE gsb0, 0x0 ;  /* 0x00008000000079c5 */ /* 0x000fc40000010000 */
[----:B------:R-:W-:-:S08]  /*9b90*/  WARPGROUP.ARRIVE ;  /* 0x00000000000079c5 */ /* 0x000fd00000000000 */
[----:B------:R-:W-:Y:S01]  /*9ba0*/  HGMMA.64x96x16.F32.BF16 R24, gdesc[UR4], R24, gsb0 ;  /* 0x01600000041879f0 */ /* 0x000fe20008001818 */
[----:B------:R-:W-:Y:S02]  /*9bb0*/  R2UR UR4, R12 ;  /* 0x000000000c0472ca */ /* 0x000fe400000e0000 */
[----:B------:R-:W-:Y:S02]  /*9bc0*/  R2UR UR5, R13 ;  /* 0x000000000d0572ca */ /* 0x000fe400000e0000 */
[----:B------:R-:W-:Y:S02]  /*9bd0*/  R2UR UR6, R6 ;  /* 0x00000000060672ca */ /* 0x000fe400000e0000 */
[----:B------:R-:W-:Y:S01]  /*9be0*/  R2UR UR7, R7 ;  /* 0x00000000070772ca */ /* 0x000fe200000e0000 */
[----:B------:R-:W-:Y:S02]  /*9bf0*/  WARPGROUP.DEPBAR.LE gsb0, 0x0 ;  /* 0x00008000000079c5 */ /* 0x000fe40000010000 */
[----:B------:R-:W-:-:S10]  /*9c00*/  WARPGROUP.ARRIVE ;  /* 0x00000000000079c5 */ /* 0x000fd40000000000 */
[----:B------:R-:W-:Y:S03]  /*9c10*/  HGMMA.64x96x16.F32.BF16 R24, gdesc[UR4], R24, gsb0 ;  /* 0x01600000041879f0 */ /* 0x000fe60008001818 */
[----:B------:R-:W-:Y:S02]  /*9c20*/  WARPGROUP.DEPBAR.LE gsb0, 0x0 ;  /* 0x00008000000079c5 */ /* 0x000fe40000010000 */
[----:B------:R0:W-:Y:S06]  /*9c30*/  BAR.ARV R11, 0x100 ;  /* 0x0004000b0000751d */ /* 0x0001ec0000002000 */
[----:B------:R-:W-:Y:S05]  /*9c40*/  @!P0 BRA `(.L_x_747) ;  /* 0x0000000000048947 */ /* 0x000fea0003800000 */
[----:B------:R-:W-:Y:S01]  /*9c50*/  BPT.TRAP 0x1 ;  /* 0x000000040000795c */ /* 0x000fe20000300000 */
.L_x_747:
[----:B------:R-:W4:Y:S01]  /*9c60*/  LDL R3, [R1+0x44] ;  /* 0x0000440001037983 */ /* 0x000f220000100800 */
[----:B------:R-:W-:Y:S01]  /*9c70*/  IMAD R0, R172, -0x60, R154 ;  /* 0xffffffa0ac007824 */ /* 0x000fe200078e029a */
[----:B------:R-:W-:Y:S01]  /*9c80*/  ULDC UR4, c[0x0][0x988] ;  /* 0x0002620000047ab9 */ /* 0x000fe20000000800 */
[----:B------:R-:W5:Y:S03]  /*9c90*/  S2R R75, SR_CgaCtaId ;  /* 0x00000000004b7919 */ /* 0x000f660000008800 */
[----:B----4-:R-:W-:-:S04]  /*9ca0*/  IADD3 R0, -R3, 0x60, R0 ;  /* 0x0000006003007810 */ /* 0x010fc80007ffe100 */
        /* <DEDUP_REMOVED lines=88> */
[----:B------:R-:W-:Y:S02]  /*a230*/  FMNMX.FTZ R3, R68, R3, !PT ;  /* 0x0000000344037209 */ /* 0x000fe40007810000 */
[----:B------:R-:W-:-:S02]  /*a240*/  FMNMX.FTZ R25, R26, R27, !PT ;  /* 0x0000001b1a197209 */ /* 0x000fc40007810000 */
[----:B------:R-:W-:Y:S01]  /*a250*/  FMNMX.FTZ R29, R104, R3, !PT ;  /* 0x00000003681d7209 */ /* 0x000fe20007810000 */
[----:B------:R-:W-:Y:S01]  /*a260*/  IMAD.U32 R3, RZ, RZ, UR4 ;  /* 0x00000004ff037e24 */ /* 0x000fe2000f8e00ff */
[----:B------:R-:W-:Y:S02]  /*a270*/  FMNMX.FTZ R25, R30, R25, !PT ;  /* 0x000000191e197209 */ /* 0x000fe40007810000 */
[----:B------:R-:W-:Y:S01]  /*a280*/  FSEL R66, R66, -INF , P2 ;  /* 0xff80000042427808 */ /* 0x000fe20001000000 */
[----:B------:R-:W4:Y:S01]  /*a290*/  SHFL.BFLY PT, R0, R29, 0x2, 0x1f ;  /* 0x0c401f001d007f89 */ /* 0x000f2200000e0000 */
[----:B------:R-:W-:Y:S02]  /*a2a0*/  FMNMX.FTZ R25, R6, R25, !PT ;  /* 0x0000001906197209 */ /* 0x000fe40007810000 */
[----:B------:R-:W-:Y:S02]  /*a2b0*/  FSEL R70, R70, -INF , P4 ;  /* 0xff80000046467808 */ /* 0x000fe40002000000 */
[----:B------:R-:W-:-:S04]  /*a2c0*/  FMNMX.FTZ R25, R34, R25, !PT ;  /* 0x0000001922197209 */ /* 0x000fc80007810000 */
[----:B------:R-:W-:-:S04]  /*a2d0*/  FMNMX.FTZ R25, R10, R25, !PT ;  /* 0x000000190a197209 */ /* 0x000fc80007810000 */
[----:B------:R-:W-:-:S04]  /*a2e0*/  FMNMX.FTZ R25, R38, R25, !PT ;  /* 0x0000001926197209 */ /* 0x000fc80007810000 */
[----:B------:R-:W-:-:S04]  /*a2f0*/  FMNMX.FTZ R25, R24, R25, !PT ;  /* 0x0000001918197209 */ /* 0x000fc80007810000 */
[----:B------:R-:W-:Y:S02]  /*a300*/  FMNMX.FTZ R25, R42, R25, !PT ;  /* 0x000000192a197209 */ /* 0x000fe40007810000 */
[----:B----4-:R-:W-:Y:S02]  /*a310*/  FMNMX.FTZ R31, R29, R0, !PT ;  /* 0x000000001d1f7209 */ /* 0x010fe40007810000 */
[----:B------:R-:W-:-:S03]  /*a320*/  FMNMX.FTZ R29, R28, R25, !PT ;  /* 0x000000191c1d7209 */ /* 0x000fc60007810000 */
[----:B------:R-:W4:Y:S01]  /*a330*/  SHFL.BFLY PT, R0, R31, 0x1, 0x1f ;  /* 0x0c201f001f007f89 */ /* 0x000f2200000e0000 */
[----:B------:R-:W-:-:S04]  /*a340*/  FMNMX.FTZ R29, R46, R29, !PT ;  /* 0x0000001d2e1d7209 */ /* 0x000fc80007810000 */
[----:B------:R-:W-:-:S04]  /*a350*/  FMNMX.FTZ R29, R32, R29, !PT ;  /* 0x0000001d201d7209 */ /* 0x000fc80007810000 */
[----:B------:R-:W-:Y:S02]  /*a360*/  FMNMX.FTZ R29, R50, R29, !PT ;  /* 0x0000001d321d7209 */ /* 0x000fe40007810000 */
[----:B----4-:R-:W-:Y:S02]  /*a370*/  FMNMX.FTZ R0, R31, R0, !PT ;  /* 0x000000001f007209 */ /* 0x010fe40007810000 */
[----:B------:R-:W-:Y:S02]  /*a380*/  FMNMX.FTZ R31, R36, R29, !PT ;  /* 0x0000001d241f7209 */ /* 0x000fe40007810000 */
[C---:B------:R-:W-:Y:S01]  /*a390*/  FSETP.NEU.FTZ.AND P6, PT, R0.reuse, -INF , PT ;  /* 0xff8000000000780b */ /* 0x040fe20003fdd000 */
[----:B------:R-:W-:Y:S01]  /*a3a0*/  FMUL.FTZ R33, R0, R3 ;  /* 0x0000000300217220 */ /* 0x000fe20000410000 */
[----:B------:R-:W-:-:S04]  /*a3b0*/  FMNMX.FTZ R31, R54, R31, !PT ;  /* 0x0000001f361f7209 */ /* 0x000fc80007810000 */
[----:B------:R-:W-:Y:S02]  /*a3c0*/  FMNMX.FTZ R31, R40, R31, !PT ;  /* 0x0000001f281f7209 */ /* 0x000fe40007810000 */
[----:B------:R-:W-:Y:S02]  /*a3d0*/  FSEL R33, R33, RZ, P6 ;  /* 0x000000ff21217208 */ /* 0x000fe40003000000 */
[----:B------:R-:W-:-:S03]  /*a3e0*/  FMNMX.FTZ R31, R58, R31, !PT ;  /* 0x0000001f3a1f7209 */ /* 0x000fc60007810000 */
[--C-:B------:R-:W-:Y:S01]  /*a3f0*/  FFMA.FTZ R200, R7, R3, -R33.reuse ;  /* 0x0000000307c87223 */ /* 0x100fe20000010821 */
[----:B------:R-:W-:Y:S01]  /*a400*/  FMNMX.FTZ R35, R44, R31, !PT ;  /* 0x0000001f2c237209 */ /* 0x000fe20007810000 */
[-CC-:B------:R-:W-:Y:S01]  /*a410*/  FFMA.FTZ R7, R72, R3.reuse, -R33.reuse ;  /* 0x0000000348077223 */ /* 0x180fe20000010821 */
[----:B------:R-:W-:Y:S01]  /*a420*/  FSEL R72, R63, -INF , P1 ;  /* 0xff8000003f487808 */ /* 0x000fe20000800000 */
[--C-:B------:R-:W-:Y:S01]  /*a430*/  FFMA.FTZ R202, R74, R3, -R33.reuse ;  /* 0x000000034aca7223 */ /* 0x100fe20000010821 */
[----:B------:R-:W-:Y:S01]  /*a440*/  FMNMX.FTZ R35, R62, R35, !PT ;  /* 0x000000233e237209 */ /* 0x000fe20007810000 */
[-CC-:B------:R-:W-:Y:S01]  /*a450*/  FFMA.FTZ R76, R76, R3.reuse, -R33.reuse ;  /* 0x000000034c4c7223 */ /* 0x180fe20000010821 */
[----:B------:R-:W-:Y:S01]  /*a460*/  FSEL R74, R67, -INF , P3 ;  /* 0xff800000434a7808 */ /* 0x000fe20001800000 */
[--C-:B------:R-:W-:Y:S01]  /*a470*/  FFMA.FTZ R152, R78, R3, -R33.reuse ;  /* 0x000000034e987223 */ /* 0x100fe20000010821 */
[----:B------:R-:W-:Y:S01]  /*a480*/  FMNMX.FTZ R35, R72, R35, !PT ;  /* 0x0000002348237209 */ /* 0x000fe20007810000 */
[----:B------:R4:W-:Y:S01]  /*a490*/  MUFU.EX2 R25, R76 ;  /* 0x0000004c00197308 */ /* 0x0009e20000000800 */
[-CC-:B------:R-:W-:Y:S01]  /*a4a0*/  FFMA.FTZ R80, R80, R3.reuse, -R33.reuse ;  /* 0x0000000350507223 */ /* 0x180fe20000010821 */
[--C-:B------:R-:W-:Y:S01]  /*a4b0*/  FFMA.FTZ R154, R86, R3, -R33.reuse ;  /* 0x00000003569a7223 */ /* 0x100fe20000010821 */
[----:B------:R-:W-:Y:S01]  /*a4c0*/  FMNMX.FTZ R35, R66, R35, !PT ;  /* 0x0000002342237209 */ /* 0x000fe20007810000 */
[-CC-:B------:R-:W-:Y:S01]  /*a4d0*/  FFMA.FTZ R92, R92, R3.reuse, -R33.reuse ;  /* 0x000000035c5c7223 */ /* 0x180fe20000010821 */
[-CC-:B------:R-:W-:Y:S01]  /*a4e0*/  FFMA.FTZ R156, R88, R3.reuse, -R33.reuse ;  /* 0x00000003589c7223 */ /* 0x180fe20000010821 */
[--C-:B------:R-:W-:Y:S01]  /*a4f0*/  FFMA.FTZ R82, R82, R3, -R33.reuse ;  /* 0x0000000352527223 */ /* 0x100fe20000010821 */
[----:B------:R-:W-:Y:S01]  /*a500*/  FMNMX.FTZ R37, R74, R35, !PT ;  /* 0x000000234a257209 */ /* 0x000fe20007810000 */
[----:B------:R-:W-:Y:S01]  /*a510*/  MUFU.EX2 R200, R200 ;  /* 0x000000c800c87308 */ /* 0x000fe20000000800 */
[----:B----4-:R-:W-:Y:S01]  /*a520*/  FSEL R76, R71, -INF , P5 ;  /* 0xff800000474c7808 */ /* 0x010fe20002800000 */
[--C-:B------:R-:W-:Y:S01]  /*a530*/  FFMA.FTZ R158, R84, R3, -R33.reuse ;  /* 0x00000003549e7223 */ /* 0x100fe20000010821 */
[----:B------:R-:W-:Y:S01]  /*a540*/  FMNMX.FTZ R37, R70, R37, !PT ;  /* 0x0000002546257209 */ /* 0x000fe20007810000 */
[-CC-:B------:R-:W-:Y:S01]  /*a550*/  FFMA.FTZ R160, R48, R3.reuse, -R33.reuse ;  /* 0x0000000330a07223 */ /* 0x180fe20000010821 */
[-CC-:B------:R-:W-:Y:S01]  /*a560*/  FFMA.FTZ R39, R94, R3.reuse, -R33.reuse ;  /* 0x000000035e277223 */ /* 0x180fe20000010821 */
[--C-:B------:R-:W-:Y:S01]  /*a570*/  FFMA.FTZ R162, R52, R3, -R33.reuse ;  /* 0x0000000334a27223 */ /* 0x100fe20000010821 */
[----:B------:R-:W-:Y:S01]  /*a580*/  FMNMX.FTZ R43, R76, R37, !PT ;  /* 0x000000254c2b7209 */ /* 0x000fe20007810000 */
[----:B------:R-:W4:Y:S01]  /*a590*/  MUFU.EX2 R7, R7 ;  /* 0x0000000700077308 */ /* 0x000f220000000800 */
[-CC-:B------:R-:W-:Y:S01]  /*a5a0*/  FFMA.FTZ R37, R90, R3.reuse, -R33.reuse ;  /* 0x000000035a257223 */ /* 0x180fe20000010821 */
[-CC-:B------:R-:W-:Y:S01]  /*a5b0*/  FFMA.FTZ R41, R96, R3.reuse, -R33.reuse ;  /* 0x0000000360297223 */ /* 0x180fe20000010821 */
[-CC-:B------:R-:W-:Y:S01]  /*a5c0*/  FFMA.FTZ R164, R56, R3.reuse, -R33.reuse ;  /* 0x0000000338a47223 */ /* 0x180fe20000010821 */
[----:B------:R-:W1:Y:S01]  /*a5d0*/  SHFL.BFLY PT, R78, R43, 0x2, 0x1f ;  /* 0x0c401f002b4e7f89 */ /* 0x000e6200000e0000 */
[-CC-:B------:R-:W-:Y:S01]  /*a5e0*/  FFMA.FTZ R166, R60, R3.reuse, -R33.reuse ;  /* 0x000000033ca67223 */ /* 0x180fe20000010821 */
[-CC-:B------:R-:W-:Y:S01]  /*a5f0*/  FFMA.FTZ R45, R100, R3.reuse, -R33.reuse ;  /* 0x00000003642d7223 */ /* 0x180fe20000010821 */
[-CC-:B------:R-:W-:Y:S01]  /*a600*/  FFMA.FTZ R168, R64, R3.reuse, -R33.reuse ;  /* 0x0000000340a87223 */ /* 0x180fe20000010821 */
[----:B------:R-:W2:Y:S01]  /*a610*/  MUFU.EX2 R202, R202 ;  /* 0x000000ca00ca7308 */ /* 0x000ea20000000800 */
[-CC-:B------:R-:W-:Y:S01]  /*a620*/  FFMA.FTZ R102, R102, R3.reuse, -R33.reuse ;  /* 0x0000000366667223 */ /* 0x180fe20000010821 */
[----:B------:R-:W-:-:S06]  /*a630*/  FFMA.FTZ R170, R68, R3, -R33 ;  /* 0x0000000344aa7223 */ /* 0x000fcc0000010821 */
[----:B------:R-:W3:Y:S08]  /*a640*/  MUFU.EX2 R152, R152 ;  /* 0x0000009800987308 */ /* 0x000ef00000000800 */
[----:B------:R-:W0:Y:S01]  /*a650*/  MUFU.EX2 R29, R80 ;  /* 0x00000050001d7308 */ /* 0x000e220000000800 */
[----:B-1----:R-:W-:Y:S01]  /*a660*/  FMNMX.FTZ R78, R43, R78, !PT ;  /* 0x0000004e2b4e7209 */ /* 0x002fe20007810000 */
[-CC-:B------:R-:W-:Y:S01]  /*a670*/  FFMA.FTZ R43, R98, R3.reuse, -R33.reuse ;  /* 0x00000003622b7223 */ /* 0x180fe20000010821 */
[----:B------:R-:W-:-:S05]  /*a680*/  FFMA.FTZ R33, R104, R3, -R33 ;  /* 0x0000000368217223 */ /* 0x000fca0000010821 */
[----:B------:R-:W1:Y:S01]  /*a690*/  MUFU.EX2 R154, R154 ;  /* 0x0000009a009a7308 */ /* 0x000e620000000800 */
[----:B------:R-:W5:Y:S07]  /*a6a0*/  SHFL.BFLY PT, R47, R78, 0x1, 0x1f ;  /* 0x0c201f004e2f7f89 */ /* 0x000f6e00000e0000 */
[----:B------:R-:W1:Y:S08]  /*a6b0*/  MUFU.EX2 R31, R92 ;  /* 0x0000005c001f7308 */ /* 0x000e700000000800 */
[----:B------:R-:W-:Y:S08]  /*a6c0*/  MUFU.EX2 R156, R156 ;  /* 0x0000009c009c7308 */ /* 0x000ff00000000800 */
[----:B------:R-:W-:Y:S01]  /*a6d0*/  MUFU.EX2 R35, R82 ;  /* 0x0000005200237308 */ /* 0x000fe20000000800 */
[----:B-----5:R-:W-:-:S04]  /*a6e0*/  FMNMX.FTZ R176, R78, R47, !PT ;  /* 0x0000002f4eb07209 */ /* 0x020fc80007810000 */
[C---:B------:R-:W-:Y:S01]  /*a6f0*/  FSETP.NEU.FTZ.AND P1, PT, R176.reuse, -INF , PT ;  /* 0xff800000b000780b */ /* 0x040fe20003f3d000 */
[----:B------:R-:W-:Y:S02]  /*a700*/  FMUL.FTZ R49, R176, R3 ;  /* 0x00000003b0317220 */ /* 0x000fe40000410000 */
[----:B------:R-:W-:Y:S03]  /*a710*/  MUFU.EX2 R158, R158 ;  /* 0x0000009e009e7308 */ /* 0x000fe60000000800 */
[----:B------:R-:W-:-:S05]  /*a720*/  FSEL R49, R49, RZ, P1 ;  /* 0x000000ff31317208 */ /* 0x000fca0000800000 */
[-CC-:B------:R-:W-:Y:S01]  /*a730*/  FFMA.FTZ R201, R26, R3.reuse, -R49.reuse ;  /* 0x000000031ac97223 */ /* 0x180fe20000010831 */
[-CC-:B------:R-:W-:Y:S01]  /*a740*/  FFMA.FTZ R26, R27, R3.reuse, -R49.reuse ;  /* 0x000000031b1a7223 */ /* 0x180fe20000010831 */
[-CC-:B------:R-:W-:Y:S01]  /*a750*/  FFMA.FTZ R203, R30, R3.reuse, -R49.reuse ;  /* 0x000000031ecb7223 */ /* 0x180fe20000010831 */
[-CC-:B------:R-:W-:Y:S01]  /*a760*/  FFMA.FTZ R6, R6, R3.reuse, -R49.reuse ;  /* 0x0000000306067223 */ /* 0x180fe20000010831 */
[-C--:B------:R-:W-:Y:S01]  /*a770*/  FFMA.FTZ R153, R34, R3.reuse, -R49 ;  /* 0x0000000322997223 */ /* 0x080fe20000010831 */
[----:B----4-:R-:W-:Y:S01]  /*a780*/  FADD.FTZ R27, R200, R7 ;  /* 0x00000007c81b7221 */ /* 0x010fe20000010000 */
[----:B------:R-:W-:Y:S01]  /*a790*/  MUFU.EX2 R201, R201 ;  /* 0x000000c900c97308 */ /* 0x000fe20000000800 */
[-CC-:B------:R-:W-:Y:S01]  /*a7a0*/  FFMA.FTZ R30, R10, R3.reuse, -R49.reuse ;  /* 0x000000030a1e7223 */ /* 0x180fe20000010831 */
[-C--:B------:R-:W-:Y:S01]  /*a7b0*/  FFMA.FTZ R155, R38, R3.reuse, -R49 ;  /* 0x00000003269b7223 */ /* 0x080fe20000010831 */
[----:B--2---:R-:W-:Y:S01]  /*a7c0*/  FADD.FTZ R10, R202, R27 ;  /* 0x0000001bca0a7221 */ /* 0x004fe20000010000 */
[-CC-:B------:R-:W-:Y:S01]  /*a7d0*/  FFMA.FTZ R34, R36, R3.reuse, -R49.reuse ;  /* 0x0000000324227223 */ /* 0x180fe20000010831 */
[-CC-:B------:R-:W-:Y:S01]  /*a7e0*/  FFMA.FTZ R24, R24, R3.reuse, -R49.reuse ;  /* 0x0000000318187223 */ /* 0x180fe20000010831 */
[-CC-:B------:R-:W-:Y:S01]  /*a7f0*/  FFMA.FTZ R157, R42, R3.reuse, -R49.reuse ;  /* 0x000000032a9d7223 */ /* 0x180fe20000010831 */
[----:B------:R-:W-:Y:S01]  /*a800*/  FADD.FTZ R27, R25, R10 ;  /* 0x0000000a191b7221 */ /* 0x000fe20000010000 */
[----:B------:R-:W2:Y:S01]  /*a810*/  MUFU.EX2 R26, R26 ;  /* 0x0000001a001a7308 */ /* 0x000ea20000000800 */
[-CC-:B------:R-:W-:Y:S01]  /*a820*/  FFMA.FTZ R28, R28, R3.reuse, -R49.reuse ;  /* 0x000000031c1c7223 */ /* 0x180fe20000010831 */
[-C--:B------:R-:W-:Y:S01]  /*a830*/  FFMA.FTZ R159, R46, R3.reuse, -R49 ;  /* 0x000000032e9f7223 */ /* 0x080fe20000010831 */
[----:B---3--:R-:W-:Y:S01]  /*a840*/  FADD.FTZ R36, R152, R27 ;  /* 0x0000001b98247221 */ /* 0x008fe20000010000 */
[-CC-:B------:R-:W-:Y:S01]  /*a850*/  FFMA.FTZ R32, R32, R3.reuse, -R49.reuse ;  /* 0x0000000320207223 */ /* 0x180fe20000010831 */
[-CC-:B------:R-:W-:Y:S01]  /*a860*/  FFMA.FTZ R161, R50, R3.reuse, -R49.reuse ;  /* 0x0000000332a17223 */ /* 0x180fe20000010831 */
[-CC-:B------:R-:W-:Y:S01]  /*a870*/  FFMA.FTZ R163, R54, R3.reuse, -R49.reuse ;  /* 0x0000000336a37223 */ /* 0x180fe20000010831 */
[----:B0-----:R-:W-:Y:S01]  /*a880*/  FADD.FTZ R51, R29, R36 ;  /* 0x000000241d337221 */ /* 0x001fe20000010000 */
[----:B------:R-:W0:Y:S01]  /*a890*/  MUFU.EX2 R203, R203 ;  /* 0x000000cb00cb7308 */ /* 0x000e220000000800 */
[-CC-:B------:R-:W-:Y:S01]  /*a8a0*/  FFMA.FTZ R36, R40, R3.reuse, -R49.reuse ;  /* 0x0000000328247223 */ /* 0x180fe20000010831 */
[-C--:B------:R-:W-:Y:S01]  /*a8b0*/  FFMA.FTZ R165, R58, R3.reuse, -R49 ;  /* 0x000000033aa57223 */ /* 0x080fe20000010831 */
[----:B-1----:R-:W-:Y:S01]  /*a8c0*/  FADD.FTZ R38, R154, R51 ;  /* 0x000000339a267221 */ /* 0x002fe20000010000 */
[----:B------:R-:W-:Y:S01]  /*a8d0*/  F2FP.BF16.F32.PACK_AB R200, R7, R200 ;  /* 0x000000c807c8723e */ /* 0x000fe200000010ff */
[-CC-:B------:R-:W-:Y:S01]  /*a8e0*/  FFMA.FTZ R167, R62, R3.reuse, -R49.reuse ;  /* 0x000000033ea77223 */ /* 0x180fe20000010831 */
[-CC-:B------:R-:W-:Y:S01]  /*a8f0*/  FFMA.FTZ R66, R66, R3.reuse, -R49.reuse ;  /* 0x0000000342427223 */ /* 0x180fe20000010831 */
[----:B------:R-:W-:Y:S01]  /*a900*/  FADD.FTZ R51, R31, R38 ;  /* 0x000000261f337221 */ /* 0x000fe20000010000 */
[----:B------:R-:W1:Y:S01]  /*a910*/  MUFU.EX2 R6, R6 ;  /* 0x0000000600067308 */ /* 0x000e620000000800 */
[----:B--2---:R-:W-:Y:S01]  /*a920*/  FADD.FTZ R10, R201, R26 ;  /* 0x0000001ac90a7221 */ /* 0x004fe20000010000 */
[-CC-:B------:R-:W-:Y:S01]  /*a930*/  FFMA.FTZ R38, R44, R3.reuse, -R49.reuse ;  /* 0x000000032c267223 */ /* 0x180fe20000010831 */
[-CC-:B------:R-:W-:Y:S01]  /*a940*/  FFMA.FTZ R74, R74, R3.reuse, -R49.reuse ;  /* 0x000000034a4a7223 */ /* 0x180fe20000010831 */
[----:B------:R-:W-:Y:S01]  /*a950*/  FFMA.FTZ R70, R70, R3, -R49 ;  /* 0x0000000346467223 */ /* 0x000fe20000010831 */
[----:B------:R-:W-:-:S02]  /*a960*/  F2FP.BF16.F32.PACK_AB R202, R25, R202 ;  /* 0x000000ca19ca723e */ /* 0x000fc400000010ff */
[----:B------:R-:W-:Y:S01]  /*a970*/  F2FP.BF16.F32.PACK_AB R152, R29, R152 ;  /* 0x000000981d98723e */ /* 0x000fe200000010ff */
[----:B------:R-:W2:Y:S01]  /*a980*/  MUFU.EX2 R153, R153 ;  /* 0x0000009900997308 */ /* 0x000ea20000000800 */
[----:B0-----:R-:W-:Y:S01]  /*a990*/  FADD.FTZ R27, R203, R10 ;  /* 0x0000000acb1b7221 */ /* 0x001fe20000010000 */
[----:B------:R-:W-:Y:S02]  /*a9a0*/  F2FP.BF16.F32.PACK_AB R154, R31, R154 ;  /* 0x0000009a1f9a723e */ /* 0x000fe400000010ff */
[----:B------:R-:W-:-:S04]  /*a9b0*/  F2FP.BF16.F32.PACK_AB R201, R26, R201 ;  /* 0x000000c91ac9723e */ /* 0x000fc800000010ff */
[----:B------:R-:W0:Y:S01]  /*a9c0*/  MUFU.EX2 R30, R30 ;  /* 0x0000001e001e7308 */ /* 0x000e220000000800 */
[C---:B-1----:R-:W-:Y:S01]  /*a9d0*/  FADD.FTZ R10, R6.reuse, R27 ;  /* 0x0000001b060a7221 */ /* 0x042fe20000010000 */
[----:B------:R-:W-:-:S06]  /*a9e0*/  F2FP.BF16.F32.PACK_AB R203, R6, R203 ;  /* 0x000000cb06cb723e */ /* 0x000fcc00000010ff */
[----:B------:R-:W1:Y:S01]  /*a9f0*/  MUFU.EX2 R155, R155 ;  /* 0x0000009b009b7308 */ /* 0x000e620000000800 */
[----:B--2---:R-:W-:Y:S01]  /*aa00*/  FADD.FTZ R27, R153, R10 ;  /* 0x0000000a991b7221 */ /* 0x004fe20000010000 */
[----:B------:R-:W-:Y:S01]  /*aa10*/  FADD.FTZ R10, R156, R51 ;  /* 0x000000339c0a7221 */ /* 0x000fe20000010000 */
[----:B------:R-:W-:-:S03]  /*aa20*/  F2FP.BF16.F32.PACK_AB R156, R35, R156 ;  /* 0x0000009c239c723e */ /* 0x000fc600000010ff */
[----:B------:R-:W-:Y:S01]  /*aa30*/  FADD.FTZ R51, R35, R10 ;  /* 0x0000000a23337221 */ /* 0x000fe20000010000 */
[----:B------:R-:W-:Y:S01]  /*aa40*/  VIADD R10, R4, 0x22840 ;  /* 0x00022840040a7836 */ /* 0x000fe20000000000 */
[----:B------:R-:W2:Y:S01]  /*aa50*/  MUFU.EX2 R24, R24 ;  /* 0x0000001800187308 */ /* 0x000ea20000000800 */
[----:B0-----:R-:W-:Y:S01]  /*aa60*/  FADD.FTZ R40, R30, R27 ;  /* 0x0000001b1e287221 */ /* 0x001fe20000010000 */
[----:B------:R-:W-:Y:S01]  /*aa70*/  FADD.FTZ R42, R158, R51 ;  /* 0x000000339e2a7221 */ /* 0x000fe20000010000 */
[----:B------:R-:W-:Y:S02]  /*aa80*/  F2FP.BF16.F32.PACK_AB R153, R30, R153 ;  /* 0x000000991e99723e */ /* 0x000fe400000010ff */
[----:B------:R-:W-:-:S03]  /*aa90*/  PRMT R10, R75, 0x654, R10 ;  /* 0x000006544b0a7816 */ /* 0x000fc6000000000a */
[----:B------:R-:W0:Y:S01]  /*aaa0*/  MUFU.EX2 R157, R157 ;  /* 0x0000009d009d7308 */ /* 0x000e220000000800 */
[----:B-1----:R-:W-:Y:S01]  /*aab0*/  FADD.FTZ R27, R155, R40 ;  /* 0x000000289b1b7221 */ /* 0x002fe20000010000 */
[----:B------:R1:W-:Y:S06]  /*aac0*/  SYNCS.ARRIVE.TRANS64.RED.A1T0 RZ, [R10+URZ], RZ ;  /* 0x000000ff0aff79a7 */ /* 0x0003ec000810043f */
[----:B------:R-:W1:Y:S01]  /*aad0*/  MUFU.EX2 R28, R28 ;  /* 0x0000001c001c7308 */ /* 0x000e620000000800 */
[C---:B--2---:R-:W-:Y:S01]  /*aae0*/  FADD.FTZ R40, R24.reuse, R27 ;  /* 0x0000001b18287221 */ /* 0x044fe20000010000 */
[----:B------:R-:W-:-:S06]  /*aaf0*/  F2FP.BF16.F32.PACK_AB R155, R24, R155 ;  /* 0x0000009b189b723e */ /* 0x000fcc00000010ff */
[----:B------:R-:W2:Y:S01]  /*ab00*/  MUFU.EX2 R159, R159 ;  /* 0x0000009f009f7308 */ /* 0x000ea20000000800 */
[----:B0-----:R-:W-:Y:S01]  /*ab10*/  FADD.FTZ R27, R157, R40 ;  /* 0x000000289d1b7221 */ /* 0x001fe20000010000 */
[-CC-:B------:R-:W-:Y:S01]  /*ab20*/  FFMA.FTZ R40, R72, R3.reuse, -R49.reuse ;  /* 0x0000000348287223 */ /* 0x180fe20000010831 */
[----:B------:R-:W-:-:S05]  /*ab30*/  FFMA.FTZ R49, R76, R3, -R49 ;  /* 0x000000034c317223 */ /* 0x000fca0000010831 */
[----:B------:R-:W0:Y:S01]  /*ab40*/  MUFU.EX2 R37, R37 ;  /* 0x0000002500257308 */ /* 0x000e220000000800 */
[C---:B-1----:R-:W-:Y:S01]  /*ab50*/  FADD.FTZ R10, R28.reuse, R27 ;  /* 0x0000001b1c0a7221 */ /* 0x042fe20000010000 */
[----:B------:R-:W-:-:S06]  /*ab60*/  F2FP.BF16.F32.PACK_AB R157, R28, R157 ;  /* 0x0000009d1c9d723e */ /* 0x000fcc00000010ff */
[----:B------:R-:W1:Y:S01]  /*ab70*/  MUFU.EX2 R32, R32 ;  /* 0x0000002000207308 */ /* 0x000e620000000800 */
[----:B--2---:R-:W-:-:S07]  /*ab80*/  FADD.FTZ R27, R159, R10 ;  /* 0x0000000a9f1b7221 */ /* 0x004fce0000010000 */
[----:B------:R-:W2:Y:S01]  /*ab90*/  MUFU.EX2 R160, R160 ;  /* 0x000000a000a07308 */ /* 0x000ea20000000800 */
[C---:B0-----:R-:W-:Y:S01]  /*aba0*/  FADD.FTZ R51, R37.reuse, R42 ;  /* 0x0000002a25337221 */ /* 0x041fe20000010000 */
[----:B------:R-:W-:-:S06]  /*abb0*/  F2FP.BF16.F32.PACK_AB R158, R37, R158 ;  /* 0x0000009e259e723e */ /* 0x000fcc00000010ff */
[----:B------:R-:W0:Y:S01]  /*abc0*/  MUFU.EX2 R161, R161 ;  /* 0x000000a100a17308 */ /* 0x000e220000000800 */
[C---:B-1----:R-:W-:Y:S01]  /*abd0*/  FADD.FTZ R10, R32.reuse, R27 ;  /* 0x0000001b200a7221 */ /* 0x042fe20000010000 */
[----:B------:R-:W-:-:S06]  /*abe0*/  F2FP.BF16.F32.PACK_AB R159, R32, R159 ;  /* 0x0000009f209f723e */ /* 0x000fcc00000010ff */
[----:B------:R-:W1:Y:S01]  /*abf0*/  MUFU.EX2 R39, R39 ;  /* 0x0000002700277308 */ /* 0x000e620000000800 */
[----:B--2---:R-:W-:-:S07]  /*ac00*/  FADD.FTZ R42, R160, R51 ;  /* 0x00000033a02a7221 */ /* 0x004fce0000010000 */
[----:B------:R-:W2:Y:S01]  /*ac10*/  MUFU.EX2 R34, R34 ;  /* 0x0000002200227308 */ /* 0x000ea20000000800 */
[----:B0-----:R-:W-:-:S07]  /*ac20*/  FADD.FTZ R7, R161, R10 ;  /* 0x0000000aa1077221 */ /* 0x001fce0000010000 */
[----:B------:R-:W0:Y:S01]  /*ac30*/  MUFU.EX2 R162, R162 ;  /* 0x000000a200a27308 */ /* 0x000e220000000800 */
[C---:B-1----:R-:W-:Y:S01]  /*ac40*/  FADD.FTZ R51, R39.reuse, R42 ;  /* 0x0000002a27337221 */ /* 0x042fe20000010000 */
[----:B------:R-:W-:-:S06]  /*ac50*/  F2FP.BF16.F32.PACK_AB R160, R39, R160 ;  /* 0x000000a027a0723e */ /* 0x000fcc00000010ff */
[----:B------:R-:W1:Y:S01]  /*ac60*/  MUFU.EX2 R163, R163 ;  /* 0x000000a300a37308 */ /* 0x000e620000000800 */
[C---:B--2---:R-:W-:Y:S01]  /*ac70*/  FADD.FTZ R10, R34.reuse, R7 ;  /* 0x00000007220a7221 */ /* 0x044fe20000010000 */
[----:B------:R-:W-:-:S06]  /*ac80*/  F2FP.BF16.F32.PACK_AB R161, R34, R161 ;  /* 0x000000a122a1723e */ /* 0x000fcc00000010ff */
[----:B------:R-:W2:Y:S01]  /*ac90*/  MUFU.EX2 R41, R41 ;  /* 0x0000002900297308 */ /* 0x000ea20000000800 */
[----:B0-----:R-:W-:-:S07]  /*aca0*/  FADD.FTZ R42, R162, R51 ;  /* 0x00000033a22a7221 */ /* 0x001fce0000010000 */
[----:B------:R-:W0:Y:S01]  /*acb0*/  MUFU.EX2 R36, R36 ;  /* 0x0000002400247308 */ /* 0x000e220000000800 */
[----:B-1----:R-:W-:-:S07]  /*acc0*/  FADD.FTZ R7, R163, R10 ;  /* 0x0000000aa3077221 */ /* 0x002fce0000010000 */
[----:B------:R-:W1:Y:S01]  /*acd0*/  MUFU.EX2 R164, R164 ;  /* 0x000000a400a47308 */ /* 0x000e620000000800 */
[C---:B--2---:R-:W-:Y:S01]  /*ace0*/  FADD.FTZ R27, R41.reuse, R42 ;  /* 0x0000002a291b7221 */ /* 0x044fe20000010000 */
[----:B------:R-:W-:-:S06]  /*acf0*/  F2FP.BF16.F32.PACK_AB R162, R41, R162 ;  /* 0x000000a229a2723e */ /* 0x000fcc00000010ff */
[----:B------:R-:W2:Y:S01]  /*ad00*/  MUFU.EX2 R165, R165 ;  /* 0x000000a500a57308 */ /* 0x000ea20000000800 */
[C---:B0-----:R-:W-:Y:S01]  /*ad10*/  FADD.FTZ R10, R36.reuse, R7 ;  /* 0x00000007240a7221 */ /* 0x041fe20000010000 */
[----:B------:R-:W-:-:S06]  /*ad20*/  F2FP.BF16.F32.PACK_AB R163, R36, R163 ;  /* 0x000000a324a3723e */ /* 0x000fcc00000010ff */
[----:B------:R-:W0:Y:S01]  /*ad30*/  MUFU.EX2 R43, R43 ;  /* 0x0000002b002b7308 */ /* 0x000e220000000800 */
[----:B-1----:R-:W-:-:S07]  /*ad40*/  FADD.FTZ R42, R164, R27 ;  /* 0x0000001ba42a7221 */ /* 0x002fce0000010000 */
        /* <DEDUP_REMOVED lines=31> */
[----:B--2---:R-:W-:Y:S01]  /*af40*/  FADD.FTZ R6, R70, R7 ;  /* 0x0000000746067221 */ /* 0x004fe20000010000 */
[C---:B0-----:R-:W-:Y:S01]  /*af50*/  FADD.FTZ R10, R33.reuse, R10 ;  /* 0x0000000a210a7221 */ /* 0x041fe20000010000 */
[----:B------:R-:W-:Y:S02]  /*af60*/  F2FP.BF16.F32.PACK_AB R170, R33, R170 ;  /* 0x000000aa21aa723e */ /* 0x000fe400000010ff */
[C---:B-1----:R-:W-:Y:S01]  /*af70*/  FADD.FTZ R7, R49.reuse, R6 ;  /* 0x0000000631077221 */ /* 0x042fe20000010000 */
[----:B------:R-:W-:Y:S01]  /*af80*/  F2FP.BF16.F32.PACK_AB R171, R49, R70 ;  /* 0x0000004631ab723e */ /* 0x000fe200000010ff */
[----:B------:R-:W-:Y:S06]  /*af90*/  @!P0 BRA `(.L_x_748) ;  /* 0x0000000000048947 */ /* 0x000fec0003800000 */
[----:B------:R-:W-:Y:S01]  /*afa0*/  BPT.TRAP 0x1 ;  /* 0x000000040000795c */ /* 0x000fe20000300000 */
.L_x_748:
[----:B------:R0:W1:Y:S01]  /*afb0*/  SYNCS.PHASECHK.TRANS64.TRYWAIT P1, [R4+URZ+0x22850], R73 ;  /* 0x02285049040075a7 */ /* 0x000062000802017f */
[----:B------:R-:W-:Y:S05]  /*afc0*/  @!P0 BRA `(.L_x_749) ;  /* 0x0000000000048947 */ /* 0x000fea0003800000 */
[----:B------:R-:W-:Y:S01]  /*afd0*/  BPT.TRAP 0x1 ;  /* 0x000000040000795c */ /* 0x000fe20000300000 */
.L_x_749:
[----:B------:R-:W-:Y:S04]  /*afe0*/  BSSY B0, `(.L_x_750) ;  /* 0x0000004000007945 */ /* 0x000fe80003800000 */
[----:B-1----:R-:W-:Y:S05]  /*aff0*/  @P1 BRA `(.L_x_751) ;  /* 0x0000000000081947 */ /* 0x002fea0003800000 */
[----:B------:R-:W1:Y:S02]  /*b000*/  SYNCS.PHASECHK.TRANS64.TRYWAIT P1, [R4+URZ+0x22850], R73 ;  /* 0x02285049040075a7 */ /* 0x000e64000802017f */
[----:B-1----:R-:W-:Y:S05]  /*b010*/  @!P1 BRA `(.L_x_752) ;  /* 0x000000fc00649947 */ /* 0x002fea0003800000 */
.L_x_751:
[----:B------:R-:W-:Y:S05]  /*b020*/  BSYNC B0 ;  /* 0x0000000000007941 */ /* 0x000fea0003800000 */
.L_x_750:
[----:B------:R-:W-:Y:S05]  /*b030*/  WARPSYNC.ALL ;  /* 0x0000000000007948 */ /* 0x000fea0003800000 */
[----:B------:R-:W-:Y:S01]  /*b040*/  VIADD R6, R19, 0x400 ;  /* 0x0000040013067836 */ /* 0x000fe20000000000 */
[----:B------:R2:W-:Y:S01]  /*b050*/  BAR.SYNC.DEFER_BLOCKING R5, 0x100 ;  /* 0x000400050000751d */ /* 0x0005e20000010000 */
[----:B------:R-:W-:Y:S02]  /*b060*/  IMAD.MOV.U32 R25, RZ, RZ, 0x40000040 ;  /* 0x40000040ff197424 */ /* 0x000fe400078e00ff */
[----:B------:R-:W-:Y:S01]  /*b070*/  IMAD.MOV.U32 R29, RZ, RZ, 0x40000040 ;  /* 0x40000040ff1d7424 */ /* 0x000fe200078e00ff */
[----:B------:R-:W-:Y:S01]  /*b080*/  SHF.R.U32.HI R6, RZ, 0x4, R6 ;  /* 0x00000004ff067819 */ /* 0x000fe20000011606 */
[----:B------:R-:W-:Y:S01]  /*b090*/  IMAD.MOV.U32 R27, RZ, RZ, 0x40000040 ;  /* 0x40000040ff1b7424 */ /* 0x000fe200078e00ff */
[----:B------:R-:W-:Y:S01]  /*b0a0*/  R2UR UR7, R25 ;  /* 0x00000000190772ca */ /* 0x000fe200000e0000 */
[----:B------:R-:W-:Y:S01]  /*b0b0*/  IMAD.MOV.U32 R31, RZ, RZ, 0x40000040 ;  /* 0x40000040ff1f7424 */ /* 0x000fe200078e00ff */
[----:B------:R-:W-:-:S02]  /*b0c0*/  LOP3.LUT R6, R6, 0x3fff, RZ, 0xc0, !PT ;  /* 0x00003fff06067812 */ /* 0x000fc400078ec0ff */
[----:B------:R-:W-:Y:S02]  /*b0d0*/  R2UR UR11, R29 ;  /* 0x000000001d0b72ca */ /* 0x000fe400000e0000 */
[----:B------:R-:W-:Y:S02]  /*b0e0*/  LOP3.LUT R24, R6, 0x3000000, RZ, 0xfc, !PT ;  /* 0x0300000006187812 */ /* 0x000fe400078efcff */
[----:B------:R-:W-:Y:S02]  /*b0f0*/  R2UR UR15, R27 ;  /* 0x000000001b0f72ca */ /* 0x000fe400000e0000 */
[----:B------:R-:W-:Y:S01]  /*b100*/  R2UR UR19, R29 ;  /* 0x000000001d1372ca */ /* 0x000fe200000e0000 */
[----:B------:R3:W-:Y:S01]  /*b110*/  STL [R1+0x8], R24 ;  /* 0x0000081801007387 */ /* 0x0007e20000100800 */
[----:B------:R-:W-:Y:S02]  /*b120*/  R2UR UR23, R31 ;  /* 0x000000001f1772ca */ /* 0x000fe400000e0000 */
[----:B------:R-:W-:Y:S01]  /*b130*/  R2UR UR27, R25 ;  /* 0x00000000191b72ca */ /* 0x000fe200000e0000 */
[----:B---3--:R-:W-:-:S04]  /*b140*/  IMAD R24, R207, 0xc00, R24 ;  /* 0x00000c00cf187824 */ /* 0x008fc800078e0218 */
[C---:B------:R-:W-:Y:S01]  /*b150*/  VIADD R28, R24.reuse, 0x80 ;  /* 0x00000080181c7836 */ /* 0x040fe20000000000 */
[C---:B------:R-:W-:Y:S01]  /*b160*/  R2UR UR6, R24.reuse ;  /* 0x00000000180672ca */ /* 0x040fe200000e0000 */
[C---:B------:R-:W-:Y:S02]  /*b170*/  VIADD R26, R24.reuse, 0x100 ;  /* 0x00000100181a7836 */ /* 0x040fe40000000000 */
[----:B------:R-:W-:Y:S01]  /*b180*/  VIADD R30, R24, 0x200 ;  /* 0x00000200181e7836 */ /* 0x000fe20000000000 */
[----:B------:R-:W-:Y:S01]  /*b190*/  R2UR UR10, R28 ;  /* 0x000000001c0a72ca */ /* 0x000fe200000e0000 */
[----:B------:R-:W-:Y:S01]  /*b1a0*/  VIADD R28, R24, 0x180 ;  /* 0x00000180181c7836 */ /* 0x000fe20000000000 */
[----:B------:R-:W-:Y:S01]  /*b1b0*/  R2UR UR14, R26 ;  /* 0x000000001a0e72ca */ /* 0x000fe200000e0000 */
[----:B------:R-:W-:Y:S01]  /*b1c0*/  VIADD R24, R24, 0x280 ;  /* 0x0000028018187836 */ /* 0x000fe20000000000 */
[----:B------:R-:W-:Y:S02]  /*b1d0*/  R2UR UR22, R30 ;  /* 0x000000001e1672ca */ /* 0x000fe400000e0000 */
[----:B------:R-:W-:-:S02]  /*b1e0*/  R2UR UR18, R28 ;  /* 0x000000001c1272ca */ /* 0x000fc400000e0000 */
[----:B------:R-:W-:Y:S02]  /*b1f0*/  R2UR UR26, R24 ;  /* 0x00000000181a72ca */ /* 0x000fe400000e0000 */
[----:B01----:R-:W-:-:S06]  /*b200*/  WARPGROUP.ARRIVE ;  /* 0x00000000000079c5 */ /* 0x003fcc0000000000 */
[----:B------:R-:W-:Y:S03]  /*b210*/  HGMMA.64x256x16.F32.BF16 R24, R200, gdesc[UR4].tnspB, RZ, !UPT, gsb0 ;  /* 0x43e00004c8187df0 */ /* 0x000fe6000c0018ff */
[----:B------:R-:W-:Y:S02]  /*b220*/  WARPGROUP.DEPBAR.LE gsb0, 0x0 ;  /* 0x00008000000079c5 */ /* 0x000fe40000010000 */
[----:B------:R-:W-:-:S15]  /*b230*/  WARPGROUP.ARRIVE ;  /* 0x00000000000079c5 */ /* 0x000fde0000000000 */
[----:B------:R-:W-:-:S08]  /*b240*/  NOP ;  /* 0x0000000000007918 */ /* 0x000fd00000000000 */
[----:B------:R-:W-:Y:S03]  /*b250*/  HGMMA.64x256x16.F32.BF16 R24, R152, gdesc[UR8].tnspB, R24, gsb0 ;  /* 0x43e0000898187df0 */ /* 0x000fe60008001818 */
        /* <DEDUP_REMOVED lines=17> */
[----:B--2---:R-:W-:Y:S05]  /*b370*/  @!P0 BRA `(.L_x_753) ;  /* 0x0000000000048947 */ /* 0x004fea0003800000 */
[----:B------:R-:W-:Y:S01]  /*b380*/  BPT.TRAP 0x1 ;  /* 0x000000040000795c */ /* 0x000fe20000300000 */
.L_x_753:
[----:B------:R-:W2:Y:S01]  /*b390*/  LDL R5, [R1+0xc] ;  /* 0x00000c0001057983 */ /* 0x000ea20000100800 */
[----:B------:R-:W0:Y:S01]  /*b3a0*/  S2R R6, SR_CgaCtaId ;  /* 0x0000000000067919 */ /* 0x000e220000008800 */
[----:B------:R-:W-:-:S05]  /*b3b0*/  VIADD R4, R4, 0x22860 ;  /* 0x0002286004047836 */ /* 0x000fca0000000000 */
[----:B0-----:R-:W-:-:S04]  /*b3c0*/  PRMT R4, R6, 0x654, R4 ;  /* 0x0000065406047816 */ /* 0x001fc80000000004 */
[----:B------:R0:W-:Y:S02]  /*b3d0*/  SYNCS.ARRIVE.TRANS64.RED.A1T0 RZ, [R4+URZ], RZ ;  /* 0x000000ff04ff79a7 */ /* 0x0001e4000810043f */
[----:B0-----:R-:W-:-:S05]  /*b3e0*/  VIADD R4, R172, 0xfffffffe ;  /* 0xfffffffeac047836 */ /* 0x001fca0000000000 */
[----:B--2---:R-:W-:-:S13]  /*b3f0*/  ISETP.GE.AND P1, PT, R4, R5, PT ;  /* 0x000000050400720c */ /* 0x004fda0003f26270 */
[----:B------:R-:W-:Y:S05]  /*b400*/  @!P1 BRA `(.L_x_754) ;  /* 0x0000001c00d89947 */ /* 0x000fea0003800000 */
[----:B------:R-:W-:Y:S02]  /*b410*/  IMAD.MOV.U32 R201, RZ, RZ, R176 ;  /* 0x000000ffffc97224 */ /* 0x000fe400078e00b0 */
[----:B------:R-:W-:-:S07]  /*b420*/  IMAD.MOV.U32 R202, RZ, RZ, R0 ;  /* 0x000000ffffca7224 */ /* 0x000fce00078e0000 */
.L_x_766:
[----:B--2---:R-:W2:Y:S01]  /*b430*/  LDL R3, [R1+0xc] ;  /* 0x00000c0001037983 */ /* 0x004ea20000100800 */
[----:B------:R-:W-:Y:S01]  /*b440*/  VIADD R207, R207, 0x1 ;  /* 0x00000001cfcf7836 */ /* 0x000fe20000000000 */
[----:B------:R-:W-:Y:S05]  /*b450*/  YIELD ;  /* 0x0000000000007946 */ /* 0x000fea0003800000 */
[----:B------:R-:W-:Y:S01]  /*b460*/  IMAD.MOV.U32 R0, RZ, RZ, R4 ;  /* 0x000000ffff007224 */ /* 0x000fe200078e0004 */
[----:B------:R-:W-:Y:S01]  /*b470*/  ISETP.NE.AND P2, PT, R207, 0x2, PT ;  /* 0x00000002cf00780c */ /* 0x000fe20003f45270 */
[----:B------:R-:W-:-:S03]  /*b480*/  VIADD R4, R4, 0xffffffff ;  /* 0xffffffff04047836 */ /* 0x000fc60000000000 */
[----:B------:R-:W-:Y:S02]  /*b490*/  SEL R207, R207, RZ, P2 ;  /* 0x000000ffcfcf7207 */ /* 0x000fe40001000000 */
[----:B--2---:R-:W-:Y:S02]  /*b4a0*/  ISETP.GT.AND P1, PT, R0, R3, PT ;  /* 0x000000030000720c */ /* 0x004fe40003f24270 */
[----:B------:R-:W-:-:S04]  /*b4b0*/  SEL R0, RZ, 0x1, P2 ;  /* 0x00000001ff007807 */ /* 0x000fc80001000000 */
[----:B------:R-:W-:Y:S01]  /*b4c0*/  LOP3.LUT R218, R218, R0, RZ, 0x3c, !PT ;  /* 0x00000000dada7212 */ /* 0x000fe200078e3cff */
[----:B0-----:R-:W-:Y:S06]  /*b4d0*/  @!P0 BRA `(.L_x_755) ;  /* 0x0000000000048947 */ /* 0x001fec0003800000 */
[----:B------:R-:W-:Y:S01]  /*b4e0*/  BPT.TRAP 0x1 ;  /* 0x000000040000795c */ /* 0x000fe20000300000 */
.L_x_755:
[----:B------:R-:W-:Y:S01]  /*b4f0*/  IMAD R5, R207, 0x8, R19 ;  /* 0x00000008cf057824 */ /* 0x000fe200078e0213 */
[----:B------:R-:W-:-:S04]  /*b500*/  SHF.L.U32 R6, R218, 0x1f, RZ ;  /* 0x0000001fda067819 */ /* 0x000fc800000006ff */
[----:B------:R0:W1:Y:S01]  /*b510*/  SYNCS.PHASECHK.TRANS64.TRYWAIT P2, [R5+URZ+0x22830], R6 ;  /* 0x02283006050075a7 */ /* 0x000062000804017f */
[----:B------:R-:W-:Y:S05]  /*b520*/  @!P0 BRA `(.L_x_756) ;  /* 0x0000000000048947 */ /* 0x000fea0003800000 */
[----:B------:R-:W-:Y:S01]  /*b530*/  BPT.TRAP 0x1 ;  /* 0x000000040000795c */ /* 0x000fe20000300000 */
.L_x_756:
[----:B------:R-:W2:Y:S01]  /*b540*/  LDL R0, [R1+0x10] ;  /* 0x0000100001007983 */ /* 0x000ea20000100800 */
[----:B------:R-:W-:Y:S02]  /*b550*/  IMAD.MOV.U32 R157, RZ, RZ, 0x40000040 ;  /* 0x40000040ff9d7424 */ /* 0x000fe400078e00ff */
[----:B--2---:R-:W-:Y:S01]  /*b560*/  IMAD R156, R207, 0x300, R0 ;  /* 0x00000300cf9c7824 */ /* 0x004fe200078e0200 */
[----:B-1----:R-:W-:Y:S06]  /*b570*/  @P2 BRA `(.L_x_757) ;  /* 0x0000000000082947 */ /* 0x002fec0003800000 */
[----:B------:R-:W1:Y:S02]  /*b580*/  SYNCS.PHASECHK.TRANS64.TRYWAIT P2, [R5+URZ+0x22830], R6 ;  /* 0x02283006050075a7 */ /* 0x000e64000804017f */
[----:B-1----:R-:W-:Y:S05]  /*b590*/  @!P2 BRA `(.L_x_758) ;  /* 0x000000f80018a947 */ /* 0x002fea0003800000 */
.L_x_757:
[----:B------:R-:W-:Y:S05]  /*b5a0*/  WARPSYNC.ALL ;  /* 0x0000000000007948 */ /* 0x000fea0003800000 */
[C---:B------:R-:W-:Y:S01]  /*b5b0*/  R2UR UR6, R156.reuse ;  /* 0x000000009c0672ca */ /* 0x040fe200000e0000 */
[C---:B------:R-:W-:Y:S01]  /*b5c0*/  VIADD R154, R156.reuse, 0x2 ;  /* 0x000000029c9a7836 */ /* 0x040fe20000000000 */
[----:B------:R-:W-:Y:S01]  /*b5d0*/  R2UR UR7, R157 ;  /* 0x000000009d0772ca */ /* 0x000fe200000e0000 */
[----:B------:R-:W-:Y:S01]  /*b5e0*/  VIADD R152, R156, 0x4 ;  /* 0x000000049c987836 */ /* 0x000fe20000000000 */
[----:B------:R-:W-:Y:S01]  /*b5f0*/  R2UR UR4, R8 ;  /* 0x00000000080472ca */ /* 0x000fe200000e0000 */
[----:B------:R-:W-:Y:S01]  /*b600*/  VIADD R156, R156, 0x6 ;  /* 0x000000069c9c7836 */ /* 0x000fe20000000000 */
[----:B------:R-:W-:Y:S01]  /*b610*/  R2UR UR5, R9 ;  /* 0x00000000090572ca */ /* 0x000fe200000e0000 */
[----:B------:R-:W-:Y:S01]  /*b620*/  IMAD.MOV.U32 R155, RZ, RZ, 0x40000040 ;  /* 0x40000040ff9b7424 */ /* 0x000fe200078e00ff */
[----:B------:R-:W-:Y:S01]  /*b630*/  R2UR UR10, R154 ;  /* 0x000000009a0a72ca */ /* 0x000fe200000e0000 */
[----:B------:R-:W-:Y:S01]  /*b640*/  IMAD.MOV.U32 R153, RZ, RZ, 0x40000040 ;  /* 0x40000040ff997424 */ /* 0x000fe200078e00ff */
[----:B------:R-:W-:Y:S01]  /*b650*/  R2UR UR14, R152 ;  /* 0x00000000980e72ca */ /* 0x000fe200000e0000 */
[----:B------:R-:W-:Y:S01]  /*b660*/  IMAD.MOV.U32 R157, RZ, RZ, 0x40000040 ;  /* 0x40000040ff9d7424 */ /* 0x000fe200078e00ff */
[----:B------:R-:W-:Y:S01]  /*b670*/  R2UR UR11, R155 ;  /* 0x000000009b0b72ca */ /* 0x000fe200000e0000 */
[----:B------:R-:W2:Y:S01]  /*b680*/  S2R R0, SR_TID.X ;  /* 0x0000000000007919 */ /* 0x000ea20000002100 */
[----:B------:R-:W-:-:S02]  /*b690*/  R2UR UR15, R153 ;  /* 0x00000000990f72ca */ /* 0x000fc400000e0000 */
[----:B------:R-:W-:Y:S02]  /*b6a0*/  R2UR UR18, R156 ;  /* 0x000000009c1272ca */ /* 0x000fe400000e0000 */
[----:B------:R-:W-:Y:S02]  /*b6b0*/  R2UR UR19, R157 ;  /* 0x000000009d1372ca */ /* 0x000fe400000e0000 */
[----:B------:R-:W-:Y:S01]  /*b6c0*/  WARPGROUP.ARRIVE ;  /* 0x00000000000079c5 */ /* 0x000fe20000000000 */
[----:B------:R-:W-:Y:S02]  /*b6d0*/  R2UR UR8, R20 ;  /* 0x00000000140872ca */ /* 0x000fe400000e0000 */
[----:B------:R-:W-:Y:S02]  /*b6e0*/  R2UR UR9, R21 ;  /* 0x00000000150972ca */ /* 0x000fe400000e0000 */
[----:B------:R-:W-:Y:S01]  /*b6f0*/  R2UR UR12, R14 ;  /* 0x000000000e0c72ca */ /* 0x000fe200000e0000 */
[----:B------:R-:W-:Y:S01]  /*b700*/  HGMMA.64x96x16.F32.BF16 R152, gdesc[UR4], RZ, !UPT, gsb0 ;  /* 0x01600000049879f0 */ /* 0x000fe2000c0018ff */
[----:B------:R-:W-:-:S02]  /*b710*/  R2UR UR13, R15 ;  /* 0x000000000f0d72ca */ /* 0x000fc400000e0000 */
[----:B------:R-:W-:Y:S02]  /*b720*/  R2UR UR16, R12 ;  /* 0x000000000c1072ca */ /* 0x000fe400000e0000 */
[----:B------:R-:W-:Y:S02]  /*b730*/  R2UR UR17, R13 ;  /* 0x000000000d1172ca */ /* 0x000fe400000e0000 */
[----:B--2---:R-:W-:-:S04]  /*b740*/  SHF.R.U32.HI R0, RZ, 0x7, R0 ;  /* 0x00000007ff007819 */ /* 0x004fc80000011600 */
        /* <DEDUP_REMOVED lines=14> */
.L_x_759:
        /* <DEDUP_REMOVED lines=24> */
[----:B------:R-:W3:Y:S02]  /*b9b0*/  SHFL.BFLY PT, R3, R0, 0x2, 0x1f ;  /* 0x0c401f0000037f89 */ /* 0x000ee400000e0000 */
[----:B---3--:R-:W-:-:S05]  /*b9c0*/  FMNMX.FTZ R0, R0, R3, !PT ;  /* 0x0000000300007209 */ /* 0x008fca0007810000 */
[----:B------:R-:W3:Y:S02]  /*b9d0*/  SHFL.BFLY PT, R3, R0, 0x1, 0x1f ;  /* 0x0c201f0000037f89 */ /* 0x000ee400000e0000 */
[----:B---3--:R-:W-:Y:S02]  /*b9e0*/  FMNMX.FTZ R0, R0, R3, !PT ;  /* 0x0000000300007209 */ /* 0x008fe40007810000 */
[----:B------:R-:W3:Y:S03]  /*b9f0*/  LDC R3, c[0x0][0x988] ;  /* 0x00026200ff037b82 */ /* 0x000ee60000000800 */
[C---:B------:R-:W-:Y:S01]  /*ba00*/  FADD.FTZ R202, -R0.reuse, R202 ;  /* 0x000000ca00ca7221 */ /* 0x040fe20000010100 */
[----:B---3--:R-:W-:-:S04]  /*ba10*/  FMUL.FTZ R200, R0, R3 ;  /* 0x0000000300c87220 */ /* 0x008fc80000410000 */
[-CC-:B------:R-:W-:Y:S01]  /*ba20*/  FFMA.FTZ R203, R172, R3.reuse, -R200.reuse ;  /* 0x00000003accb7223 */ /* 0x180fe200000108c8 */
[-CC-:B------:R-:W-:Y:S01]  /*ba30*/  FFMA.FTZ R152, R152, R3.reuse, -R200.reuse ;  /* 0x0000000398987223 */ /* 0x180fe200000108c8 */
[-CC-:B------:R-:W-:Y:S01]  /*ba40*/  FFMA.FTZ R153, R153, R3.reuse, -R200.reuse ;  /* 0x0000000399997223 */ /* 0x180fe200000108c8 */
[-C--:B------:R-:W-:Y:S01]  /*ba50*/  FMUL.FTZ R172, R202, R3.reuse ;  /* 0x00000003caac7220 */ /* 0x080fe20000410000 */
[-CC-:B------:R-:W-:Y:S01]  /*ba60*/  FFMA.FTZ R156, R156, R3.reuse, -R200.reuse ;  /* 0x000000039c9c7223 */ /* 0x180fe200000108c8 */
[-CC-:B------:R-:W-:Y:S01]  /*ba70*/  FFMA.FTZ R157, R157, R3.reuse, -R200.reuse ;  /* 0x000000039d9d7223 */ /* 0x180fe200000108c8 */
[-CC-:B------:R-:W-:Y:S01]  /*ba80*/  FFMA.FTZ R160, R160, R3.reuse, -R200.reuse ;  /* 0x00000003a0a07223 */ /* 0x180fe200000108c8 */
[----:B------:R-:W-:Y:S01]  /*ba90*/  MUFU.EX2 R152, R152 ;  /* 0x0000009800987308 */ /* 0x000fe20000000800 */
[-CC-:B------:R-:W-:Y:S01]  /*baa0*/  FFMA.FTZ R161, R161, R3.reuse, -R200.reuse ;  /* 0x00000003a1a17223 */ /* 0x180fe200000108c8 */
[-CC-:B------:R-:W-:Y:S01]  /*bab0*/  FFMA.FTZ R164, R164, R3.reuse, -R200.reuse ;  /* 0x00000003a4a47223 */ /* 0x180fe200000108c8 */
[-CC-:B------:R-:W-:Y:S01]  /*bac0*/  FFMA.FTZ R165, R165, R3.reuse, -R200.reuse ;  /* 0x00000003a5a57223 */ /* 0x180fe200000108c8 */
[-CC-:B------:R-:W-:Y:S01]  /*bad0*/  FFMA.FTZ R168, R168, R3.reuse, -R200.reuse ;  /* 0x00000003a8a87223 */ /* 0x180fe200000108c8 */
[-CC-:B------:R-:W-:Y:S01]  /*bae0*/  FFMA.FTZ R169, R169, R3.reuse, -R200.reuse ;  /* 0x00000003a9a97223 */ /* 0x180fe200000108c8 */
[-CC-:B------:R-:W-:Y:S01]  /*baf0*/  FFMA.FTZ R173, R173, R3.reuse, -R200.reuse ;  /* 0x00000003adad7223 */ /* 0x180fe200000108c8 */
[-CC-:B------:R-:W-:Y:S01]  /*bb00*/  FFMA.FTZ R176, R176, R3.reuse, -R200.reuse ;  /* 0x00000003b0b07223 */ /* 0x180fe200000108c8 */
[----:B------:R-:W3:Y:S01]  /*bb10*/  MUFU.EX2 R172, R172 ;  /* 0x000000ac00ac7308 */ /* 0x000ee20000000800 */
[-CC-:B------:R-:W-:Y:S01]  /*bb20*/  FFMA.FTZ R177, R177, R3.reuse, -R200.reuse ;  /* 0x00000003b1b17223 */ /* 0x180fe200000108c8 */
[-CC-:B------:R-:W-:Y:S01]  /*bb30*/  FFMA.FTZ R180, R180, R3.reuse, -R200.reuse ;  /* 0x00000003b4b47223 */ /* 0x180fe200000108c8 */
[-CC-:B------:R-:W-:Y:S01]  /*bb40*/  FFMA.FTZ R181, R181, R3.reuse, -R200.reuse ;  /* 0x00000003b5b57223 */ /* 0x180fe200000108c8 */
[-CC-:B------:R-:W-:Y:S01]  /*bb50*/  FFMA.FTZ R184, R184, R3.reuse, -R200.reuse ;  /* 0x00000003b8b87223 */ /* 0x180fe200000108c8 */
[-CC-:B------:R-:W-:Y:S01]  /*bb60*/  FFMA.FTZ R185, R185, R3.reuse, -R200.reuse ;  /* 0x00000003b9b97223 */ /* 0x180fe200000108c8 */
[-CC-:B------:R-:W-:Y:S01]  /*bb70*/  FFMA.FTZ R188, R188, R3.reuse, -R200.reuse ;  /* 0x00000003bcbc7223 */ /* 0x180fe200000108c8 */
[-CC-:B------:R-:W-:Y:S01]  /*bb80*/  FFMA.FTZ R189, R189, R3.reuse, -R200.reuse ;  /* 0x00000003bdbd7223 */ /* 0x180fe200000108c8 */
[----:B------:R-:W4:Y:S01]  /*bb90*/  MUFU.EX2 R153, R153 ;  /* 0x0000009900997308 */ /* 0x000f220000000800 */
[-CC-:B------:R-:W-:Y:S01]  /*bba0*/  FFMA.FTZ R192, R192, R3.reuse, -R200.reuse ;  /* 0x00000003c0c07223 */ /* 0x180fe200000108c8 */
[-CC-:B------:R-:W-:Y:S01]  /*bbb0*/  FFMA.FTZ R193, R193, R3.reuse, -R200.reuse ;  /* 0x00000003c1c17223 */ /* 0x180fe200000108c8 */
[-CC-:B------:R-:W-:Y:S01]  /*bbc0*/  FFMA.FTZ R196, R196, R3.reuse, -R200.reuse ;  /* 0x00000003c4c47223 */ /* 0x180fe200000108c8 */
[----:B------:R-:W-:-:S04]  /*bbd0*/  FFMA.FTZ R197, R197, R3, -R200 ;  /* 0x00000003c5c57223 */ /* 0x000fc800000108c8 */
[----:B------:R-:W5:Y:S01]  /*bbe0*/  MUFU.EX2 R156, R156 ;  /* 0x0000009c009c7308 */ /* 0x000f620000000800 */
[----:B---3--:R-:W-:Y:S01]  /*bbf0*/  FFMA.FTZ R10, R172, R10, R152 ;  /* 0x0000000aac0a7223 */ /* 0x008fe20000010098 */
[-C--:B------:R-:W-:Y:S01]  /*bc00*/  FMUL.FTZ R24, R24, R172.reuse ;  /* 0x000000ac18187220 */ /* 0x080fe20000410000 */
[-C--:B------:R-:W-:Y:S01]  /*bc10*/  FMUL.FTZ R25, R25, R172.reuse ;  /* 0x000000ac19197220 */ /* 0x080fe20000410000 */
[-C--:B------:R-:W-:Y:S01]  /*bc20*/  FMUL.FTZ R28, R28, R172.reuse ;  /* 0x000000ac1c1c7220 */ /* 0x080fe20000410000 */
[-C--:B------:R-:W-:Y:S01]  /*bc30*/  FMUL.FTZ R29, R29, R172.reuse ;  /* 0x000000ac1d1d7220 */ /* 0x080fe20000410000 */
[-C--:B------:R-:W-:Y:S01]  /*bc40*/  FMUL.FTZ R32, R32, R172.reuse ;  /* 0x000000ac20207220 */ /* 0x080fe20000410000 */
[----:B------:R-:W-:Y:S01]  /*bc50*/  FMUL.FTZ R33, R33, R172 ;  /* 0x000000ac21217220 */ /* 0x000fe20000410000 */
[----:B------:R-:W3:Y:S01]  /*bc60*/  MUFU.EX2 R157, R157 ;  /* 0x0000009d009d7308 */ /* 0x000ee20000000800 */
[C---:B----4-:R-:W-:Y:S01]  /*bc70*/  F2FP.BF16.F32.PACK_AB R200, R153.reuse, R152 ;  /* 0x0000009899c8723e */ /* 0x050fe200000010ff */
[----:B------:R-:W-:Y:S01]  /*bc80*/  FADD.FTZ R10, R153, R10 ;  /* 0x0000000a990a7221 */ /* 0x000fe20000010000 */
[----:B------:R-:W-:Y:S01]  /*bc90*/  FMNMX.FTZ R152, R154, R201, !PT ;  /* 0x000000c99a987209 */ /* 0x000fe20007810000 */
[-C--:B------:R-:W-:Y:S01]  /*bca0*/  FMUL.FTZ R36, R36, R172.reuse ;  /* 0x000000ac24247220 */ /* 0x080fe20000410000 */
[-C--:B------:R-:W-:Y:S01]  /*bcb0*/  FMUL.FTZ R37, R37, R172.reuse ;  /* 0x000000ac25257220 */ /* 0x080fe20000410000 */
[----:B------:R-:W-:Y:S01]  /*bcc0*/  FMUL.FTZ R40, R40, R172 ;  /* 0x000000ac28287220 */ /* 0x000fe20000410000 */
[----:B------:R-:W-:Y:S01]  /*bcd0*/  FMNMX.FTZ R152, R155, R152, !PT ;  /* 0x000000989b987209 */ /* 0x000fe20007810000 */
[----:B------:R4:W-:Y:S01]  /*bce0*/  MUFU.EX2 R227, R203 ;  /* 0x000000cb00e37308 */ /* 0x0009e20000000800 */
[----:B-----5:R-:W-:Y:S01]  /*bcf0*/  FADD.FTZ R10, R156, R10 ;  /* 0x0000000a9c0a7221 */ /* 0x020fe20000010000 */
[----:B------:R-:W-:Y:S01]  /*bd00*/  FMUL.FTZ R41, R41, R172 ;  /* 0x000000ac29297220 */ /* 0x000fe20000410000 */
[----:B------:R-:W-:Y:S01]  /*bd10*/  FMNMX.FTZ R152, R158, R152, !PT ;  /* 0x000000989e987209 */ /* 0x000fe20007810000 */
[-C--:B------:R-:W-:Y:S01]  /*bd20*/  FMUL.FTZ R44, R44, R172.reuse ;  /* 0x000000ac2c2c7220 */ /* 0x080fe20000410000 */
[-C--:B------:R-:W-:Y:S01]  /*bd30*/  FMUL.FTZ R45, R45, R172.reuse ;  /* 0x000000ac2d2d7220 */ /* 0x080fe20000410000 */
[----:B------:R-:W-:Y:S01]  /*bd40*/  FMUL.FTZ R48, R48, R172 ;  /* 0x000000ac30307220 */ /* 0x000fe20000410000 */
[----:B------:R-:W-:Y:S01]  /*bd50*/  FMNMX.FTZ R152, R159, R152, !PT ;  /* 0x000000989f987209 */ /* 0x000fe20007810000 */
[----:B------:R-:W-:Y:S01]  /*bd60*/  MUFU.EX2 R225, R176 ;  /* 0x000000b000e17308 */ /* 0x000fe20000000800 */
[C---:B---3--:R-:W-:Y:S01]  /*bd70*/  F2FP.BF16.F32.PACK_AB R202, R157.reuse, R156 ;  /* 0x0000009c9dca723e */ /* 0x048fe200000010ff */
[----:B------:R-:W-:Y:S01]  /*bd80*/  FADD.FTZ R10, R157, R10 ;  /* 0x0000000a9d0a7221 */ /* 0x000fe20000010000 */
[----:B------:R-:W-:Y:S01]  /*bd90*/  FMNMX.FTZ R152, R162, R152, !PT ;  /* 0x00000098a2987209 */ /* 0x000fe20007810000 */
[----:B----4-:R-:W3:Y:S01]  /*bda0*/  S2R R203, SR_CgaCtaId ;  /* 0x0000000000cb7919 */ /* 0x010ee20000008800 */
[-C--:B------:R-:W-:Y:S01]  /*bdb0*/  FMUL.FTZ R49, R49, R172.reuse ;  /* 0x000000ac31317220 */ /* 0x080fe20000410000 */
[----:B------:R-:W-:Y:S01]  /*bdc0*/  FMUL.FTZ R52, R52, R172 ;  /* 0x000000ac34347220 */ /* 0x000fe20000410000 */
[----:B------:R-:W-:Y:S01]  /*bdd0*/  FMNMX.FTZ R152, R163, R152, !PT ;  /* 0x00000098a3987209 */ /* 0x000fe20007810000 */
[----:B------:R-:W-:Y:S01]  /*bde0*/  MUFU.EX2 R161, R161 ;  /* 0x000000a100a17308 */ /* 0x000fe20000000800 */
[-C--:B------:R-:W-:Y:S01]  /*bdf0*/  FMUL.FTZ R53, R53, R172.reuse ;  /* 0x000000ac35357220 */ /* 0x080fe20000410000 */
[----:B------:R-:W-:Y:S01]  /*be00*/  FMUL.FTZ R56, R56, R172 ;  /* 0x000000ac38387220 */ /* 0x000fe20000410000 */
[----:B------:R-:W-:Y:S01]  /*be10*/  FMNMX.FTZ R152, R166, R152, !PT ;  /* 0x00000098a6987209 */ /* 0x000fe20007810000 */
[-C--:B------:R-:W-:Y:S01]  /*be20*/  FMUL.FTZ R57, R57, R172.reuse ;  /* 0x000000ac39397220 */ /* 0x080fe20000410000 */
        /* <DEDUP_REMOVED lines=69> */
[-C--:B------:R-:W-:Y:S01]  /*c280*/  FMUL.FTZ R145, R145, R172.reuse ;  /* 0x000000ac91917220 */ /* 0x080fe20000410000 */
[-C--:B------:R-:W-:Y:S01]  /*c290*/  FMUL.FTZ R148, R148, R172.reuse ;  /* 0x000000ac94947220 */ /* 0x080fe20000410000 */
[----:B------:R-:W4:Y:S01]  /*c2a0*/  SHFL.BFLY PT, R156, R153, 0x2, 0x1f ;  /* 0x0c401f00999c7f89 */ /* 0x000f2200000e0000 */
[----:B------:R-:W-:-:S03]  /*c2b0*/  FMUL.FTZ R149, R149, R172 ;  /* 0x000000ac95957220 */ /* 0x000fc60000410000 */
[----:B------:R-:W5:Y:S08]  /*c2c0*/  MUFU.EX2 R152, R160 ;  /* 0x000000a000987308 */ /* 0x000f700000000800 */
[----:B------:R-:W-:Y:S08]  /*c2d0*/  MUFU.EX2 R160, R177 ;  /* 0x000000b100a07308 */ /* 0x000ff00000000800 */
[----:B------:R-:W-:Y:S01]  /*c2e0*/  MUFU.EX2 R189, R189 ;  /* 0x000000bd00bd7308 */ /* 0x000fe20000000800 */
[----:B-----5:R-:W-:Y:S01]  /*c2f0*/  FADD.FTZ R10, R152, R10 ;  /* 0x0000000a980a7221 */ /* 0x020fe20000010000 */
[----:B------:R-:W-:-:S02]  /*c300*/  F2FP.BF16.F32.PACK_AB R152, R161, R152 ;  /* 0x00000098a198723e */ /* 0x000fc400000010ff */
[----:B----4-:R-:W-:-:S04]  /*c310*/  FMNMX.FTZ R153, R153, R156, !PT ;  /* 0x0000009c99997209 */ /* 0x010fc80007810000 */
[----:B------:R4:W-:Y:S01]  /*c320*/  MUFU.EX2 R156, R169 ;  /* 0x000000a9009c7308 */ /* 0x0009e20000000800 */
[----:B------:R-:W5:Y:S07]  /*c330*/  SHFL.BFLY PT, R157, R153, 0x1, 0x1f ;  /* 0x0c201f00999d7f89 */ /* 0x000f6e00000e0000 */
[----:B------:R-:W-:Y:S08]  /*c340*/  MUFU.EX2 R192, R192 ;  /* 0x000000c000c07308 */ /* 0x000ff00000000800 */
[----:B------:R-:W-:Y:S08]  /*c350*/  MUFU.EX2 R168, R193 ;  /* 0x000000c100a87308 */ /* 0x000ff00000000800 */
[----:B------:R-:W-:Y:S01]  /*c360*/  MUFU.EX2 R196, R196 ;  /* 0x000000c400c47308 */ /* 0x000fe20000000800 */
[----:B-----5:R-:W-:-:S05]  /*c370*/  FMNMX.FTZ R176, R153, R157, !PT ;  /* 0x0000009d99b07209 */ /* 0x020fca0007810000 */
[C---:B------:R-:W-:Y:S01]  /*c380*/  FMUL.FTZ R226, R176.reuse, R3 ;  /* 0x00000003b0e27220 */ /* 0x040fe20000410000 */
[----:B------:R-:W-:-:S03]  /*c390*/  FADD.FTZ R153, -R176, R201 ;  /* 0x000000c9b0997221 */ /* 0x000fc60000010100 */
[-CC-:B------:R-:W-:Y:S01]  /*c3a0*/  FFMA.FTZ R154, R154, R3.reuse, -R226.reuse ;  /* 0x000000039a9a7223 */ /* 0x180fe200000108e2 */
[-C--:B------:R-:W-:Y:S01]  /*c3b0*/  FMUL.FTZ R153, R153, R3.reuse ;  /* 0x0000000399997220 */ /* 0x080fe20000410000 */
[-CC-:B------:R-:W-:Y:S01]  /*c3c0*/  FFMA.FTZ R155, R155, R3.reuse, -R226.reuse ;  /* 0x000000039b9b7223 */ /* 0x180fe200000108e2 */
[-CC-:B----4-:R-:W-:Y:S01]  /*c3d0*/  FFMA.FTZ R169, R174, R3.reuse, -R226.reuse ;  /* 0x00000003aea97223 */ /* 0x190fe200000108e2 */
[-CC-:B------:R-:W-:Y:S01]  /*c3e0*/  FFMA.FTZ R158, R158, R3.reuse, -R226.reuse ;  /* 0x000000039e9e7223 */ /* 0x180fe200000108e2 */
[----:B------:R-:W4:Y:S01]  /*c3f0*/  MUFU.EX2 R174, R153 ;  /* 0x0000009900ae7308 */ /* 0x000f220000000800 */
[-CC-:B------:R-:W-:Y:S01]  /*c400*/  FFMA.FTZ R162, R162, R3.reuse, -R226.reuse ;  /* 0x00000003a2a27223 */ /* 0x180fe200000108e2 */
[-CC-:B------:R-:W-:Y:S01]  /*c410*/  FFMA.FTZ R159, R159, R3.reuse, -R226.reuse ;  /* 0x000000039f9f7223 */ /* 0x180fe200000108e2 */
[-CC-:B------:R-:W-:Y:S01]  /*c420*/  FFMA.FTZ R163, R163, R3.reuse, -R226.reuse ;  /* 0x00000003a3a37223 */ /* 0x180fe200000108e2 */
[-CC-:B------:R-:W-:Y:S01]  /*c430*/  FFMA.FTZ R166, R166, R3.reuse, -R226.reuse ;  /* 0x00000003a6a67223 */ /* 0x180fe200000108e2 */
        /* <DEDUP_REMOVED lines=11> */
[----:B------:R-:W5:Y:S01]  /*c4f0*/  MUFU.EX2 R155, R155 ;  /* 0x0000009b009b7308 */ /* 0x000f620000000800 */
[-CC-:B------:R-:W-:Y:S01]  /*c500*/  FFMA.FTZ R190, R190, R3.reuse, -R226.reuse ;  /* 0x00000003bebe7223 */ /* 0x180fe200000108e2 */
[-CC-:B------:R-:W-:Y:S01]  /*c510*/  FFMA.FTZ R191, R191, R3.reuse, -R226.reuse ;  /* 0x00000003bfbf7223 */ /* 0x180fe200000108e2 */
[-CC-:B------:R-:W-:Y:S01]  /*c520*/  FFMA.FTZ R194, R194, R3.reuse, -R226.reuse ;  /* 0x00000003c2c27223 */ /* 0x180fe200000108e2 */
[-CC-:B------:R-:W-:Y:S01]  /*c530*/  FFMA.FTZ R195, R195, R3.reuse, -R226.reuse ;  /* 0x00000003c3c37223 */ /* 0x180fe200000108e2 */
[-CC-:B------:R-:W-:Y:S01]  /*c540*/  FFMA.FTZ R198, R198, R3.reuse, -R226.reuse ;  /* 0x00000003c6c67223 */ /* 0x180fe200000108e2 */
[----:B------:R-:W-:Y:S01]  /*c550*/  FFMA.FTZ R199, R199, R3, -R226 ;  /* 0x00000003c7c77223 */ /* 0x000fe200000108e2 */
[-C--:B----4-:R-:W-:Y:S01]  /*c560*/  FMUL.FTZ R26, R26, R174.reuse ;  /* 0x000000ae1a1a7220 */ /* 0x090fe20000410000 */
[----:B------:R4:W-:Y:S01]  /*c570*/  MUFU.EX2 R153, R162 ;  /* 0x000000a200997308 */ /* 0x0009e20000000800 */
[-C--:B------:R-:W-:Y:S01]  /*c580*/  FMUL.FTZ R27, R27, R174.reuse ;  /* 0x000000ae1b1b7220 */ /* 0x080fe20000410000 */
[-C--:B------:R-:W-:Y:S01]  /*c590*/  FMUL.FTZ R30, R30, R174.reuse ;  /* 0x000000ae1e1e7220 */ /* 0x080fe20000410000 */
[-C--:B------:R-:W-:Y:S01]  /*c5a0*/  FMUL.FTZ R31, R31, R174.reuse ;  /* 0x000000ae1f1f7220 */ /* 0x080fe20000410000 */
[-C--:B------:R-:W-:Y:S01]  /*c5b0*/  FMUL.FTZ R34, R34, R174.reuse ;  /* 0x000000ae22227220 */ /* 0x080fe20000410000 */
[-C--:B------:R-:W-:Y:S01]  /*c5c0*/  FMUL.FTZ R35, R35, R174.reuse ;  /* 0x000000ae23237220 */ /* 0x080fe20000410000 */
[-C--:B------:R-:W-:Y:S01]  /*c5d0*/  FMUL.FTZ R38, R38, R174.reuse ;  /* 0x000000ae26267220 */ /* 0x080fe20000410000 */
[----:B------:R-:W-:Y:S01]  /*c5e0*/  FMUL.FTZ R39, R39, R174 ;  /* 0x000000ae27277220 */ /* 0x000fe20000410000 */
[----:B------:R-:W-:Y:S01]  /*c5f0*/  MUFU.EX2 R158, R158 ;  /* 0x0000009e009e7308 */ /* 0x000fe20000000800 */
[----:B----4-:R-:W-:Y:S01]  /*c600*/  VIADD R162, R5, 0x22840 ;  /* 0x0002284005a27836 */ /* 0x010fe20000000000 */
[----:B-----5:R-:W-:Y:S01]  /*c610*/  F2FP.BF16.F32.PACK_AB R201, R155, R154 ;  /* 0x0000009a9bc9723e */ /* 0x020fe200000010ff */
[-C--:B------:R-:W-:Y:S01]  /*c620*/  FMUL.FTZ R42, R42, R174.reuse ;  /* 0x000000ae2a2a7220 */ /* 0x080fe20000410000 */
[-C--:B------:R-:W-:Y:S01]  /*c630*/  FMUL.FTZ R43, R43, R174.reuse ;  /* 0x000000ae2b2b7220 */ /* 0x080fe20000410000 */
[-C--:B------:R-:W-:Y:S01]  /*c640*/  FMUL.FTZ R46, R46, R174.reuse ;  /* 0x000000ae2e2e7220 */ /* 0x080fe20000410000 */
[----:B---3--:R-:W-:Y:S01]  /*c650*/  PRMT R162, R203, 0x654, R162 ;  /* 0x00000654cba27816 */ /* 0x008fe200000000a2 */
[-C--:B------:R-:W-:Y:S01]  /*c660*/  FMUL.FTZ R47, R47, R174.reuse ;  /* 0x000000ae2f2f7220 */ /* 0x080fe20000410000 */
[----:B------:R-:W3:Y:S01]  /*c670*/  MUFU.EX2 R159, R159 ;  /* 0x0000009f009f7308 */ /* 0x000ee20000000800 */
[-C--:B------:R-:W-:Y:S01]  /*c680*/  FMUL.FTZ R50, R50, R174.reuse ;  /* 0x000000ae32327220 */ /* 0x080fe20000410000 */
[----:B------:R4:W-:Y:S01]  /*c690*/  SYNCS.ARRIVE.TRANS64.RED.A1T0 RZ, [R162+URZ], RZ ;  /* 0x000000ffa2ff79a7 */ /* 0x0009e2000810043f */
[-C--:B------:R-:W-:Y:S01]  /*c6a0*/  FMUL.FTZ R51, R51, R174.reuse ;  /* 0x000000ae33337220 */ /* 0x080fe20000410000 */
[-C--:B------:R-:W-:Y:S01]  /*c6b0*/  FMUL.FTZ R54, R54, R174.reuse ;  /* 0x000000ae36367220 */ /* 0x080fe20000410000 */
[-C--:B------:R-:W-:Y:S01]  /*c6c0*/  FMUL.FTZ R55, R55, R174.reuse ;  /* 0x000000ae37377220 */ /* 0x080fe20000410000 */
[-C--:B------:R-:W-:Y:S01]  /*c6d0*/  FMUL.FTZ R58, R58, R174.reuse ;  /* 0x000000ae3a3a7220 */ /* 0x080fe20000410000 */
[-C--:B------:R-:W-:Y:S01]  /*c6e0*/  FMUL.FTZ R59, R59, R174.reuse ;  /* 0x000000ae3b3b7220 */ /* 0x080fe20000410000 */
[----:B------:R-:W5:Y:S01]  /*c6f0*/  MUFU.EX2 R163, R163 ;  /* 0x000000a300a37308 */ /* 0x000f620000000800 */
[-C--:B------:R-:W-:Y:S01]  /*c700*/  FMUL.FTZ R62, R62, R174.reuse ;  /* 0x000000ae3e3e7220 */ /* 0x080fe20000410000 */
[----:B----4-:R-:W-:Y:S01]  /*c710*/  FFMA.FTZ R162, R174, R7, R154 ;  /* 0x00000007aea27223 */ /* 0x010fe2000001009a */
[----:B------:R-:W-:Y:S01]  /*c720*/  FADD.FTZ R7, R161, R10 ;  /* 0x0000000aa1077221 */ /* 0x000fe20000010000 */
[----:B------:R-:W-:Y:S01]  /*c730*/  F2FP.BF16.F32.PACK_AB R154, R165, R229 ;  /* 0x000000e5a59a723e */ /* 0x000fe200000010ff */
[----:B------:R-:W-:Y:S01]  /*c740*/  FMUL.FTZ R63, R63, R174 ;  /* 0x000000ae3f3f7220 */ /* 0x000fe20000410000 */
[----:B------:R-:W-:Y:S01]  /*c750*/  FADD.FTZ R162, R155, R162 ;  /* 0x000000a29ba27221 */ /* 0x000fe20000010000 */
[----:B------:R-:W-:Y:S01]  /*c760*/  FADD.FTZ R7, R229, R7 ;  /* 0x00000007e5077221 */ /* 0x000fe20000010000 */
[----:B------:R-:W4:Y:S01]  /*c770*/  MUFU.EX2 R166, R166 ;  /* 0x000000a600a67308 */ /* 0x000f220000000800 */
[----:B---3--:R-:W-:Y:S01]  /*c780*/  F2FP.BF16.F32.PACK_AB R203, R159, R158 ;  /* 0x0000009e9fcb723e */ /* 0x008fe200000010ff */
[----:B------:R-:W-:Y:S01]  /*c790*/  FADD.FTZ R162, R158, R162 ;  /* 0x000000a29ea27221 */ /* 0x000fe20000010000 */
[----:B------:R-:W-:Y:S01]  /*c7a0*/  FADD.FTZ R7, R165, R7 ;  /* 0x00000007a5077221 */ /* 0x000fe20000010000 */
[----:B------:R-:W-:Y:S01]  /*c7b0*/  F2FP.BF16.F32.PACK_AB R158, R173, R227 ;  /* 0x000000e3ad9e723e */ /* 0x000fe200000010ff */
[-C--:B------:R-:W-:Y:S01]  /*c7c0*/  FMUL.FTZ R66, R66, R174.reuse ;  /* 0x000000ae42427220 */ /* 0x080fe20000410000 */
[----:B------:R-:W-:Y:S01]  /*c7d0*/  FADD.FTZ R162, R159, R162 ;  /* 0x000000a29fa27221 */ /* 0x000fe20000010000 */
[----:B------:R-:W-:Y:S01]  /*c7e0*/  FADD.FTZ R7, R228, R7 ;  /* 0x00000007e4077221 */ /* 0x000fe20000010000 */
[----:B------:R-:W3:Y:S01]  /*c7f0*/  MUFU.EX2 R167, R167 ;  /* 0x000000a700a77308 */ /* 0x000ee20000000800 */
[-C--:B------:R-:W-:Y:S01]  /*c800*/  FMUL.FTZ R67, R67, R174.reuse ;  /* 0x000000ae43437220 */ /* 0x080fe20000410000 */
[----:B------:R-:W-:Y:S01]  /*c810*/  FADD.FTZ R162, R153, R162 ;  /* 0x000000a299a27221 */ /* 0x000fe20000010000 */
[----:B------:R-:W-:Y:S01]  /*c820*/  FADD.FTZ R7, R156, R7 ;  /* 0x000000079c077221 */ /* 0x000fe20000010000 */
[C---:B-----5:R-:W-:Y:S01]  /*c830*/  F2FP.BF16.F32.PACK_AB R153, R163.reuse, R153 ;  /* 0x00000099a399723e */ /* 0x060fe200000010ff */
[----:B------:R-:W-:Y:S01]  /*c840*/  FMUL.FTZ R70, R70, R174 ;  /* 0x000000ae46467220 */ /* 0x000fe20000410000 */
[----:B------:R-:W-:Y:S01]  /*c850*/  FADD.FTZ R162, R163, R162 ;  /* 0x000000a2a3a27221 */ /* 0x000fe20000010000 */
[----:B------:R-:W-:Y:S01]  /*c860*/  FADD.FTZ R7, R227, R7 ;  /* 0x00000007e3077221 */ /* 0x000fe20000010000 */
[----:B------:R-:W5:Y:S01]  /*c870*/  MUFU.EX2 R157, R157 ;  /* 0x0000009d009d7308 */ /* 0x000f620000000800 */
[----:B------:R-:W-:Y:S01]  /*c880*/  F2FP.BF16.F32.PACK_AB R156, R156, R228 ;  /* 0x000000e49c9c723e */ /* 0x000fe200000010ff */
[----:B----4-:R-:W-:Y:S01]  /*c890*/  FADD.FTZ R162, R166, R162 ;  /* 0x000000a2a6a27221 */ /* 0x010fe20000010000 */
[----:B------:R-:W-:Y:S01]  /*c8a0*/  FADD.FTZ R7, R173, R7 ;  /* 0x00000007ad077221 */ /* 0x000fe20000010000 */
[-C--:B------:R-:W-:Y:S01]  /*c8b0*/  FMUL.FTZ R71, R71, R174.reuse ;  /* 0x000000ae47477220 */ /* 0x080fe20000410000 */
[-C--:B------:R-:W-:Y:S01]  /*c8c0*/  FMUL.FTZ R74, R74, R174.reuse ;  /* 0x000000ae4a4a7220 */ /* 0x080fe20000410000 */
[----:B------:R-:W-:Y:S01]  /*c8d0*/  FMUL.FTZ R75, R75, R174 ;  /* 0x000000ae4b4b7220 */ /* 0x000fe20000410000 */
[----:B------:R-:W-:Y:S01]  /*c8e0*/  FADD.FTZ R7, R225, R7 ;  /* 0x00000007e1077221 */ /* 0x000fe20000010000 */
[----:B------:R-:W4:Y:S01]  /*c8f0*/  MUFU.EX2 R171, R171 ;  /* 0x000000ab00ab7308 */ /* 0x000f220000000800 */
[C---:B---3--:R-:W-:Y:S01]  /*c900*/  FADD.FTZ R162, R167.reuse, R162 ;  /* 0x000000a2a7a27221 */ /* 0x048fe20000010000 */
[----:B------:R-:W-:Y:S01]  /*c910*/  F2FP.BF16.F32.PACK_AB R155, R167, R166 ;  /* 0x000000a6a79b723e */ /* 0x000fe200000010ff */
[C---:B------:R-:W-:Y:S01]  /*c920*/  FADD.FTZ R7, R160.reuse, R7 ;  /* 0x00000007a0077221 */ /* 0x040fe20000010000 */
[----:B------:R-:W-:Y:S01]  /*c930*/  F2FP.BF16.F32.PACK_AB R160, R160, R225 ;  /* 0x000000e1a0a0723e */ /* 0x000fe200000010ff */
[----:B------:R-:W-:Y:S01]  /*c940*/  FMUL.FTZ R78, R78, R174 ;  /* 0x000000ae4e4e7220 */ /* 0x000fe20000410000 */
[----:B------:R-:W-:Y:S01]  /*c950*/  F2FP.BF16.F32.PACK_AB R166, R189, R188 ;  /* 0x000000bcbda6723e */ /* 0x000fe200000010ff */
[----:B------:R-:W-:Y:S01]  /*c960*/  FADD.FTZ R7, R180, R7 ;  /* 0x00000007b4077221 */ /* 0x000fe20000010000 */
[----:B------:R-:W3:Y:S01]  /*c970*/  MUFU.EX2 R169, R169 ;  /* 0x000000a900a97308 */ /* 0x000ee20000000800 */
[----:B-----5:R-:W-:Y:S01]  /*c980*/  FADD.FTZ R162, R157, R162 ;  /* 0x000000a29da27221 */ /* 0x020fe20000010000 */
[-C--:B------:R-:W-:Y:S01]  /*c990*/  FMUL.FTZ R79, R79, R174.reuse ;  /* 0x000000ae4f4f7220 */ /* 0x080fe20000410000 */
[----:B------:R-:W-:Y:S01]  /*c9a0*/  FADD.FTZ R7, R181, R7 ;  /* 0x00000007b5077221 */ /* 0x000fe20000010000 */
[-C--:B------:R-:W-:Y:S01]  /*c9b0*/  FMUL.FTZ R82, R82, R174.reuse ;  /* 0x000000ae52527220 */ /* 0x080fe20000410000 */
[-C--:B------:R-:W-:Y:S01]  /*c9c0*/  FMUL.FTZ R83, R83, R174.reuse ;  /* 0x000000ae53537220 */ /* 0x080fe20000410000 */
[----:B------:R-:W-:Y:S01]  /*c9d0*/  FMUL.FTZ R86, R86, R174 ;  /* 0x000000ae56567220 */ /* 0x000fe20000410000 */
[----:B------:R-:W-:Y:S01]  /*c9e0*/  FADD.FTZ R7, R184, R7 ;  /* 0x00000007b8077221 */ /* 0x000fe20000010000 */
[----:B------:R-:W5:Y:S01]  /*c9f0*/  MUFU.EX2 R175, R175 ;  /* 0x000000af00af7308 */ /* 0x000f620000000800 */
[C---:B----4-:R-:W-:Y:S01]  /*ca00*/  FADD.FTZ R162, R171.reuse, R162 ;  /* 0x000000a2aba27221 */ /* 0x050fe20000010000 */
[----:B------:R-:W-:Y:S01]  /*ca10*/  F2FP.BF16.F32.PACK_AB R157, R171, R157 ;  /* 0x0000009dab9d723e */ /* 0x000fe200000010ff */
[C---:B------:R-:W-:Y:S01]  /*ca20*/  FADD.FTZ R7, R164.reuse, R7 ;  /* 0x00000007a4077221 */ /* 0x040fe20000010000 */
[----:B------:R-:W-:Y:S01]  /*ca30*/  F2FP.BF16.F32.PACK_AB R164, R164, R184 ;  /* 0x000000b8a4a4723e */ /* 0x000fe200000010ff */
[-C--:B------:R-:W-:Y:S01]  /*ca40*/  FMUL.FTZ R87, R87, R174.reuse ;  /* 0x000000ae57577220 */ /* 0x080fe20000410000 */
[-C--:B------:R-:W-:Y:S01]  /*ca50*/  FMUL.FTZ R90, R90, R174.reuse ;  /* 0x000000ae5a5a7220 */ /* 0x080fe20000410000 */
[----:B------:R-:W-:Y:S01]  /*ca60*/  FADD.FTZ R7, R188, R7 ;  /* 0x00000007bc077221 */ /* 0x000fe20000010000 */
[----:B------:R-:W4:Y:S01]  /*ca70*/  MUFU.EX2 R178, R178 ;  /* 0x000000b200b27308 */ /* 0x000f220000000800 */
[----:B---3--:R-:W-:Y:S01]  /*ca80*/  FADD.FTZ R162, R169, R162 ;  /* 0x000000a2a9a27221 */ /* 0x008fe20000010000 */
[-C--:B------:R-:W-:Y:S01]  /*ca90*/  FMUL.FTZ R91, R91, R174.reuse ;  /* 0x000000ae5b5b7220 */ /* 0x080fe20000410000 */
[----:B------:R-:W-:Y:S01]  /*caa0*/  FADD.FTZ R7, R189, R7 ;  /* 0x00000007bd077221 */ /* 0x000fe20000010000 */
[-C--:B------:R-:W-:Y:S01]  /*cab0*/  FMUL.FTZ R94, R94, R174.reuse ;  /* 0x000000ae5e5e7220 */ /* 0x080fe20000410000 */
[-C--:B------:R-:W-:Y:S01]  /*cac0*/  FMUL.FTZ R95, R95, R174.reuse ;  /* 0x000000ae5f5f7220 */ /* 0x080fe20000410000 */
[----:B------:R-:W-:Y:S01]  /*cad0*/  FMUL.FTZ R98, R98, R174 ;  /* 0x000000ae62627220 */ /* 0x000fe20000410000 */
[----:B------:R-:W-:Y:S01]  /*cae0*/  FADD.FTZ R7, R192, R7 ;  /* 0x00000007c0077221 */ /* 0x000fe20000010000 */
[----:B------:R-:W3:Y:S01]  /*caf0*/  MUFU.EX2 R179, R179 ;  /* 0x000000b300b37308 */ /* 0x000ee20000000800 */
[C---:B-----5:R-:W-:Y:S01]  /*cb00*/  FADD.FTZ R162, R175.reuse, R162 ;  /* 0x000000a2afa27221 */ /* 0x060fe20000010000 */
[----:B------:R-:W-:Y:S01]  /*cb10*/  F2FP.BF16.F32.PACK_AB R159, R175, R169 ;  /* 0x000000a9af9f723e */ /* 0x000fe200000010ff */
[C---:B------:R-:W-:Y:S01]  /*cb20*/  FADD.FTZ R7, R168.reuse, R7 ;  /* 0x00000007a8077221 */ /* 0x040fe20000010000 */
[----:B------:R-:W-:Y:S01]  /*cb30*/  F2FP.BF16.F32.PACK_AB R168, R168, R192 ;  /* 0x000000c0a8a8723e */ /* 0x000fe200000010ff */
[-C--:B------:R-:W-:Y:S01]  /*cb40*/  FMUL.FTZ R99, R99, R174.reuse ;  /* 0x000000ae63637220 */ /* 0x080fe20000410000 */
[-C--:B------:R-:W-:Y:S01]  /*cb50*/  FMUL.FTZ R102, R102, R174.reuse ;  /* 0x000000ae66667220 */ /* 0x080fe20000410000 */
[----:B------:R-:W-:Y:S01]  /*cb60*/  FADD.FTZ R173, R196, R7 ;  /* 0x00000007c4ad7221 */ /* 0x000fe20000010000 */
[----:B------:R-:W5:Y:S01]  /*cb70*/  MUFU.EX2 R182, R182 ;  /* 0x000000b600b67308 */ /* 0x000f620000000800 */
[----:B----4-:R-:W-:Y:S01]  /*cb80*/  FADD.FTZ R162, R178, R162 ;  /* 0x000000a2b2a27221 */ /* 0x010fe20000010000 */
[-C--:B------:R-:W-:Y:S01]  /*cb90*/  FMUL.FTZ R103, R103, R174.reuse ;  /* 0x000000ae67677220 */ /* 0x080fe20000410000 */
[-C--:B------:R-:W-:Y:S01]  /*cba0*/  FMUL.FTZ R106, R106, R174.reuse ;  /* 0x000000ae6a6a7220 */ /* 0x080fe20000410000 */
[-C--:B------:R-:W-:Y:S01]  /*cbb0*/  FMUL.FTZ R107, R107, R174.reuse ;  /* 0x000000ae6b6b7220 */ /* 0x080fe20000410000 */
[-C--:B------:R-:W-:Y:S01]  /*cbc0*/  FMUL.FTZ R110, R110, R174.reuse ;  /* 0x000000ae6e6e7220 */ /* 0x080fe20000410000 */
[-C--:B------:R-:W-:Y:S01]  /*cbd0*/  FMUL.FTZ R111, R111, R174.reuse ;  /* 0x000000ae6f6f7220 */ /* 0x080fe20000410000 */
[----:B------:R-:W-:Y:S01]  /*cbe0*/  FMUL.FTZ R114, R114, R174 ;  /* 0x000000ae72727220 */ /* 0x000fe20000410000 */
[----:B------:R-:W4:Y:S01]  /*cbf0*/  MUFU.EX2 R183, R183 ;  /* 0x000000b700b77308 */ /* 0x000f220000000800 */
[C---:B---3--:R-:W-:Y:S01]  /*cc00*/  FADD.FTZ R162, R179.reuse, R162 ;  /* 0x000000a2b3a27221 */ /* 0x048fe20000010000 */
[----:B------:R-:W-:Y:S01]  /*cc10*/  F2FP.BF16.F32.PACK_AB R161, R179, R178 ;  /* 0x000000b2b3a1723e */ /* 0x000fe200000010ff */
[-C--:B------:R-:W-:Y:S01]  /*cc20*/  FMUL.FTZ R115, R115, R174.reuse ;  /* 0x000000ae73737220 */ /* 0x080fe20000410000 */
[-C--:B------:R-:W-:Y:S01]  /*cc30*/  FMUL.FTZ R118, R118, R174.reuse ;  /* 0x000000ae76767220 */ /* 0x080fe20000410000 */
[-C--:B------:R-:W-:Y:S01]  /*cc40*/  FMUL.FTZ R119, R119, R174.reuse ;  /* 0x000000ae77777220 */ /* 0x080fe20000410000 */
[-C--:B------:R-:W-:Y:S01]  /*cc50*/  FMUL.FTZ R122, R122, R174.reuse ;  /* 0x000000ae7a7a7220 */ /* 0x080fe20000410000 */
[----:B------:R-:W-:Y:S01]  /*cc60*/  FMUL.FTZ R123, R123, R174 ;  /* 0x000000ae7b7b7220 */ /* 0x000fe20000410000 */
[----:B------:R-:W3:Y:S01]  /*cc70*/  MUFU.EX2 R186, R186 ;  /* 0x000000ba00ba7308 */ /* 0x000ee20000000800 */
[----:B-----5:R-:W-:Y:S01]  /*cc80*/  FADD.FTZ R10, R182, R162 ;  /* 0x000000a2b60a7221 */ /* 0x020fe20000010000 */
[----:B------:R-:W-:Y:S01]  /*cc90*/  F2FP.BF16.F32.PACK_AB R162, R181, R180 ;  /* 0x000000b4b5a2723e */ /* 0x000fe200000010ff */
[-C--:B------:R-:W-:Y:S01]  /*cca0*/  FMUL.FTZ R126, R126, R174.reuse ;  /* 0x000000ae7e7e7220 */ /* 0x080fe20000410000 */
[-C--:B------:R-:W-:Y:S01]  /*ccb0*/  FMUL.FTZ R127, R127, R174.reuse ;  /* 0x000000ae7f7f7220 */ /* 0x080fe20000410000 */
[-C--:B------:R-:W-:Y:S01]  /*ccc0*/  FMUL.FTZ R130, R130, R174.reuse ;  /* 0x000000ae82827220 */ /* 0x080fe20000410000 */
[-C--:B------:R-:W-:Y:S01]  /*ccd0*/  FMUL.FTZ R131, R131, R174.reuse ;  /* 0x000000ae83837220 */ /* 0x080fe20000410000 */
[----:B------:R-:W-:Y:S01]  /*cce0*/  FMUL.FTZ R134, R134, R174 ;  /* 0x000000ae86867220 */ /* 0x000fe20000410000 */
[----:B------:R-:W5:Y:S01]  /*ccf0*/  MUFU.EX2 R165, R187 ;  /* 0x000000bb00a57308 */ /* 0x000f620000000800 */
        /* <DEDUP_REMOVED lines=8> */
[----:B---3--:R-:W-:Y:S01]  /*cd80*/  FADD.FTZ R10, R186, R10 ;  /* 0x0000000aba0a7221 */ /* 0x008fe20000010000 */
[-C--:B------:R-:W-:Y:S01]  /*cd90*/  FMUL.FTZ R146, R146, R174.reuse ;  /* 0x000000ae92927220 */ /* 0x080fe20000410000 */
[-C--:B------:R-:W-:Y:S01]  /*cda0*/  FMUL.FTZ R147, R147, R174.reuse ;  /* 0x000000ae93937220 */ /* 0x080fe20000410000 */
[-C--:B------:R-:W-:Y:S01]  /*cdb0*/  FMUL.FTZ R150, R150, R174.reuse ;  /* 0x000000ae96967220 */ /* 0x080fe20000410000 */
[----:B------:R-:W-:-:S03]  /*cdc0*/  FMUL.FTZ R151, R151, R174 ;  /* 0x000000ae97977220 */ /* 0x000fc60000410000 */
[----:B------:R-:W3:Y:S01]  /*cdd0*/  MUFU.EX2 R191, R191 ;  /* 0x000000bf00bf7308 */ /* 0x000ee20000000800 */
[C---:B-----5:R-:W-:Y:S01]  /*cde0*/  FADD.FTZ R10, R165.reuse, R10 ;  /* 0x0000000aa50a7221 */ /* 0x060fe20000010000 */
[----:B------:R-:W-:-:S06]  /*cdf0*/  F2FP.BF16.F32.PACK_AB R165, R165, R186 ;  /* 0x000000baa5a5723e */ /* 0x000fcc00000010ff */
[----:B------:R-:W5:Y:S01]  /*ce00*/  MUFU.EX2 R169, R194 ;  /* 0x000000c200a97308 */ /* 0x000f620000000800 */
[----:B----4-:R-:W-:-:S07]  /*ce10*/  FADD.FTZ R10, R167, R10 ;  /* 0x0000000aa70a7221 */ /* 0x010fce0000010000 */
[----:B------:R-:W4:Y:S01]  /*ce20*/  MUFU.EX2 R195, R195 ;  /* 0x000000c300c37308 */ /* 0x000f220000000800 */
[C---:B---3--:R-:W-:Y:S01]  /*ce30*/  FADD.FTZ R10, R191.reuse, R10 ;  /* 0x0000000abf0a7221 */ /* 0x048fe20000010000 */
[----:B------:R-:W-:-:S06]  /*ce40*/  F2FP.BF16.F32.PACK_AB R167, R191, R167 ;  /* 0x000000a7bfa7723e */ /* 0x000fcc00000010ff */
[----:B------:R-:W3:Y:S01]  /*ce50*/  MUFU.EX2 R171, R198 ;  /* 0x000000c600ab7308 */ /* 0x000ee20000000800 */
[----:B-----5:R-:W-:-:S07]  /*ce60*/  FADD.FTZ R10, R169, R10 ;  /* 0x0000000aa90a7221 */ /* 0x020fce0000010000 */
[----:B------:R-:W5:Y:S01]  /*ce70*/  MUFU.EX2 R170, R197 ;  /* 0x000000c500aa7308 */ /* 0x000f620000000800 */
[C---:B----4-:R-:W-:Y:S01]  /*ce80*/  FADD.FTZ R10, R195.reuse, R10 ;  /* 0x0000000ac30a7221 */ /* 0x050fe20000010000 */
[----:B------:R-:W-:-:S06]  /*ce90*/  F2FP.BF16.F32.PACK_AB R169, R195, R169 ;  /* 0x000000a9c3a9723e */ /* 0x000fcc00000010ff */
[----:B------:R-:W4:Y:S01]  /*cea0*/  MUFU.EX2 R199, R199 ;  /* 0x000000c700c77308 */ /* 0x000f220000000800 */
[----:B---3--:R-:W-:Y:S01]  /*ceb0*/  FADD.FTZ R7, R171, R10 ;  /* 0x0000000aab077221 */ /* 0x008fe20000010000 */
[C---:B-----5:R-:W-:Y:S01]  /*cec0*/  FADD.FTZ R10, R170.reuse, R173 ;  /* 0x000000adaa0a7221 */ /* 0x060fe20000010000 */
[----:B------:R-:W-:Y:S02]  /*ced0*/  F2FP.BF16.F32.PACK_AB R170, R170, R196 ;  /* 0x000000c4aaaa723e */ /* 0x000fe400000010ff */
[C---:B----4-:R-:W-:Y:S01]  /*cee0*/  FADD.FTZ R7, R199.reuse, R7 ;  /* 0x00000007c7077221 */ /* 0x050fe20000010000 */
[----:B------:R-:W-:Y:S01]  /*cef0*/  F2FP.BF16.F32.PACK_AB R171, R199, R171 ;  /* 0x000000abc7ab723e */ /* 0x000fe200000010ff */
[----:B------:R-:W-:Y:S06]  /*cf00*/  @!P0 BRA `(.L_x_760) ;  /* 0x0000000000048947 */ /* 0x000fec0003800000 */
[----:B------:R-:W-:Y:S01]  /*cf10*/  BPT.TRAP 0x1 ;  /* 0x000000040000795c */ /* 0x000fe20000300000 */
.L_x_760:
[----:B------:R3:W4:Y:S01]  /*cf20*/  SYNCS.PHASECHK.TRANS64.TRYWAIT P2, [R5+URZ+0x22850], R6 ;  /* 0x02285006050075a7 */ /* 0x000722000804017f */
[----:B------:R-:W-:Y:S05]  /*cf30*/  @!P0 BRA `(.L_x_761) ;  /* 0x0000000000048947 */ /* 0x000fea0003800000 */
[----:B------:R-:W-:Y:S01]  /*cf40*/  BPT.TRAP 0x1 ;  /* 0x000000040000795c */ /* 0x000fe20000300000 */
.L_x_761:
[----:B------:R-:W-:Y:S04]  /*cf50*/  BSSY B0, `(.L_x_762) ;  /* 0x0000004000007945 */ /* 0x000fe80003800000 */
[----:B----4-:R-:W-:Y:S05]  /*cf60*/  @P2 BRA `(.L_x_763) ;  /* 0x0000000000082947 */ /* 0x010fea0003800000 */
[----:B------:R-:W4:Y:S02]  /*cf70*/  SYNCS.PHASECHK.TRANS64.TRYWAIT P2, [R5+URZ+0x22850], R6 ;  /* 0x02285006050075a7 */ /* 0x000f24000804017f */
[----:B----4-:R-:W-:Y:S05]  /*cf80*/  @!P2 BRA `(.L_x_764) ;  /* 0x000000dc00b0a947 */ /* 0x010fea0003800000 */
.L_x_763:
[----:B------:R-:W-:Y:S05]  /*cf90*/  BSYNC B0 ;  /* 0x0000000000007941 */ /* 0x000fea0003800000 */
.L_x_762:
[----:B------:R-:W5:Y:S01]  /*cfa0*/  LDL R172, [R1+0x8] ;  /* 0x0000080001ac7983 */ /* 0x000f620000100800 */
[----:B------:R-:W-:Y:S05]  /*cfb0*/  WARPSYNC.ALL ;  /* 0x0000000000007948 */ /* 0x000fea0003800000 */
[----:B------:R-:W0:Y:S01]  /*cfc0*/  S2R R174, SR_TID.X ;  /* 0x0000000000ae7919 */ /* 0x000e220000002100 */
[----:B------:R-:W-:Y:S02]  /*cfd0*/  IMAD.MOV.U32 R173, RZ, RZ, 0x40000040 ;  /* 0x40000040ffad7424 */ /* 0x000fe400078e00ff */
[----:B------:R-:W-:-:S03]  /*cfe0*/  IMAD.MOV.U32 R175, RZ, RZ, 0x40000040 ;  /* 0x40000040ffaf7424 */ /* 0x000fc600078e00ff */
[----:B------:R-:W-:Y:S01]  /*cff0*/  R2UR UR7, R173 ;  /* 0x00000000ad0772ca */ /* 0x000fe200000e0000 */
[----:B------:R-:W-:Y:S01]  /*d000*/  IMAD.MOV.U32 R173, RZ, RZ, 0x40000040 ;  /* 0x40000040ffad7424 */ /* 0x000fe200078e00ff */
[----:B0-----:R-:W-:-:S05]  /*d010*/  SHF.R.U32.HI R174, RZ, 0x7, R174 ;  /* 0x00000007ffae7819 */ /* 0x001fca00000116ae */
[----:B-1-34-:R-:W-:-:S05]  /*d020*/  VIADD R6, R174, 0x8 ;  /* 0x00000008ae067836 */ /* 0x01afca0000000000 */
[----:B------:R0:W-:Y:S06]  /*d030*/  BAR.SYNC.DEFER_BLOCKING R6, 0x100 ;  /* 0x000400060000751d */ /* 0x0001ec0000010000 */
[----:B------:R-:W-:Y:S01]  /*d040*/  WARPGROUP.ARRIVE ;  /* 0x00000000000079c5 */ /* 0x000fe20000000000 */
[----:B-----5:R-:W-:-:S04]  /*d050*/  IMAD R172, R207, 0xc00, R172 ;  /* 0x00000c00cfac7824 */ /* 0x020fc800078e02ac */
[C---:B------:R-:W-:Y:S01]  /*d060*/  VIADD R174, R172.reuse, 0x80 ;  /* 0x00000080acae7836 */ /* 0x040fe20000000000 */
[----:B------:R-:W-:-:S13]  /*d070*/  R2UR UR6, R172 ;  /* 0x00000000ac0672ca */ /* 0x000fda00000e0000 */
[----:B------:R-:W-:Y:S01]  /*d080*/  HGMMA.64x256x16.F32.BF16 R24, R200, gdesc[UR4].tnspB, R24, gsb0 ;  /* 0x43e00004c8187df0 */ /* 0x000fe20008001818 */
[----:B------:R-:W-:Y:S02]  /*d090*/  R2UR UR6, R174 ;  /* 0x00000000ae0672ca */ /* 0x000fe400000e0000 */
[----:B------:R-:W-:Y:S01]  /*d0a0*/  R2UR UR7, R175 ;  /* 0x00000000af0772ca */ /* 0x000fe200000e0000 */
[----:B------:R-:W-:Y:S02]  /*d0b0*/  WARPGROUP.DEPBAR.LE gsb0, 0x0 ;  /* 0x00008000000079c5 */ /* 0x000fe40000010000 */
[----:B------:R-:W-:-:S15]  /*d0c0*/  WARPGROUP.ARRIVE ;  /* 0x00000000000079c5 */ /* 0x000fde0000000000 */
[----:B------:R-:W-:-:S07]  /*d0d0*/  NOP ;  /* 0x0000000000007918 */ /* 0x000fce0000000000 */
[----:B------:R-:W-:Y:S03]  /*d0e0*/  HGMMA.64x256x16.F32.BF16 R24, R152, gdesc[UR4].tnspB, R24, gsb0 ;  /* 0x43e0000498187df0 */ /* 0x000fe60008001818 */
[----:B------:R-:W-:Y:S02]  /*d0f0*/  WARPGROUP.DEPBAR.LE gsb0, 0x0 ;  /* 0x00008000000079c5 */ /* 0x000fe40000010000 */
[----:B------:R-:W-:Y:S01]  /*d100*/  VIADD R152, R172, 0x100 ;  /* 0x00000100ac987836 */ /* 0x000fe20000000000 */
[----:B------:R-:W-:Y:S01]  /*d110*/  WARPGROUP.ARRIVE ;  /* 0x00000000000079c5 */ /* 0x000fe20000000000 */
[----:B------:R-:W-:-:S03]  /*d120*/  IMAD.MOV.U32 R153, RZ, RZ, 0x40000040 ;  /* 0x40000040ff997424 */ /* 0x000fc600078e00ff */
[----:B------:R-:W-:Y:S01]  /*d130*/  R2UR UR6, R152 ;  /* 0x00000000980672ca */ /* 0x000fe200000e0000 */
[----:B------:R-:W-:Y:S01]  /*d140*/  VIADD R152, R172, 0x180 ;  /* 0x00000180ac987836 */ /* 0x000fe20000000000 */
[----:B------:R-:W-:Y:S01]  /*d150*/  R2UR UR7, R153 ;  /* 0x00000000990772ca */ /* 0x000fe200000e0000 */
[----:B------:R-:W-:-:S15]  /*d160*/  IMAD.MOV.U32 R153, RZ, RZ, 0x40000040 ;  /* 0x40000040ff997424 */ /* 0x000fde00078e00ff */
[----:B------:R-:W-:Y:S01]  /*d170*/  HGMMA.64x256x16.F32.BF16 R24, R156, gdesc[UR4].tnspB, R24, gsb0 ;  /* 0x43e000049c187df0 */ /* 0x000fe20008001818 */
[----:B------:R-:W-:Y:S01]  /*d180*/  R2UR UR6, R152 ;  /* 0x00000000980672ca */ /* 0x000fe200000e0000 */
[C---:B------:R-:W-:Y:S01]  /*d190*/  VIADD R152, R172.reuse, 0x200 ;  /* 0x00000200ac987836 */ /* 0x040fe20000000000 */
[----:B------:R-:W-:Y:S01]  /*d1a0*/  R2UR UR7, R153 ;  /* 0x00000000990772ca */ /* 0x000fe200000e0000 */
[----:B------:R-:W-:Y:S02]  /*d1b0*/  IMAD.MOV.U32 R153, RZ, RZ, 0x40000040 ;  /* 0x40000040ff997424 */ /* 0x000fe400078e00ff */
[----:B------:R-:W-:Y:S01]  /*d1c0*/  VIADD R172, R172, 0x280 ;  /* 0x00000280acac7836 */ /* 0x000fe20000000000 */
[----:B------:R-:W-:Y:S02]  /*d1d0*/  WARPGROUP.DEPBAR.LE gsb0, 0x0 ;  /* 0x00008000000079c5 */ /* 0x000fe40000010000 */
[----:B------:R-:W-:-:S15]  /*d1e0*/  WARPGROUP.ARRIVE ;  /* 0x00000000000079c5 */ /* 0x000fde0000000000 */
[----:B------:R-:W-:-:S04]  /*d1f0*/  NOP ;  /* 0x0000000000007918 */ /* 0x000fc80000000000 */
[----:B------:R-:W-:Y:S01]  /*d200*/  HGMMA.64x256x16.F32.BF16 R24, R160, gdesc[UR4].tnspB, R24, gsb0 ;  /* 0x43e00004a0187df0 */ /* 0x000fe20008001818 */
[----:B------:R-:W-:Y:S02]  /*d210*/  R2UR UR6, R152 ;  /* 0x00000000980672ca */ /* 0x000fe400000e0000 */
[----:B------:R-:W-:Y:S01]  /*d220*/  R2UR UR7, R153 ;  /* 0x00000000990772ca */ /* 0x000fe200000e0000 */
[----:B------:R-:W-:Y:S02]  /*d230*/  WARPGROUP.DEPBAR.LE gsb0, 0x0 ;  /* 0x00008000000079c5 */ /* 0x000fe40000010000 */
[----:B------:R-:W-:-:S15]  /*d240*/  WARPGROUP.ARRIVE ;  /* 0x00000000000079c5 */ /* 0x000fde0000000000 */
[----:B------:R-:W-:-:S07]  /*d250*/  NOP ;  /* 0x0000000000007918 */ /* 0x000fce0000000000 */
        /* <DEDUP_REMOVED lines=8> */
[----:B0-----:R-:W-:Y:S05]  /*d2e0*/  @!P0 BRA `(.L_x_765) ;  /* 0x0000000000048947 */ /* 0x001fea0003800000 */
[----:B------:R-:W-:Y:S01]  /*d2f0*/  BPT.TRAP 0x1 ;  /* 0x000000040000795c */ /* 0x000fe20000300000 */
.L_x_765:
[----:B------:R-:W0:Y:S01]  /*d300*/  S2R R6, SR_CgaCtaId ;  /* 0x0000000000067919 */ /* 0x000e220000008800 */
[----:B------:R-:W-:Y:S02]  /*d310*/  VIADD R5, R5, 0x22860 ;  /* 0x0002286005057836 */ /* 0x000fe40000000000 */
[----:B------:R-:W-:Y:S02]  /*d320*/  IMAD.MOV.U32 R201, RZ, RZ, R176 ;  /* 0x000000ffffc97224 */ /* 0x000fe400078e00b0 */
[----:B------:R-:W-:Y:S01]  /*d330*/  IMAD.MOV.U32 R202, RZ, RZ, R0 ;  /* 0x000000ffffca7224 */ /* 0x000fe200078e0000 */
[----:B0-----:R-:W-:-:S04]  /*d340*/  PRMT R5, R6, 0x654, R5 ;  /* 0x0000065406057816 */ /* 0x001fc80000000005 */
[----:B------:R0:W-:Y:S01]  /*d350*/  SYNCS.ARRIVE.TRANS64.RED.A1T0 RZ, [R5+URZ], RZ ;  /* 0x000000ff05ff79a7 */ /* 0x0001e2000810043f */
[----:B------:R-:W-:Y:S05]  /*d360*/  @P1 BRA `(.L_x_766) ;  /* 0xffffffe000301947 */ /* 0x000fea000383ffff */
.L_x_754:
[----:B------:R-:W3:Y:S01]  /*d370*/  LDL.LU R154, [R1+0x38] ;  /* 0x00003800019a7983 */ /* 0x000ee20000300800 */
[----:B------:R-:W-:Y:S05]  /*d380*/  WARPSYNC.ALL ;  /* 0x0000000000007948 */ /* 0x000fea0003800000 */
[----:B------:R-:W1:Y:S01]  /*d390*/  SHFL.BFLY PT, R4, R10, 0x2, 0x1f ;  /* 0x0c401f000a047f89 */ /* 0x000e6200000e0000 */
[----:B------:R-:W-:Y:S02]  /*d3a0*/  IMAD.MOV.U32 R156, RZ, RZ, -0x800000 ;  /* 0xff800000ff9c7424 */ /* 0x000fe400078e00ff */
[----:B------:R-:W-:Y:S02]  /*d3b0*/  VIADD R207, R207, 0x1 ;  /* 0x00000001cfcf7836 */ /* 0x000fe40000000000 */
[----:B------:R-:W-:Y:S01]  /*d3c0*/  IMAD.MOV.U32 R155, RZ, RZ, -0x800000 ;  /* 0xff800000ff9b7424 */ /* 0x000fe200078e00ff */
[----:B------:R4:W-:Y:S08]  /*d3d0*/  BAR.ARV R11, 0x100 ;  /* 0x0004000b0000751d */ /* 0x0009f00000002000 */
[----:B------:R-:W-:Y:S06]  /*d3e0*/  BAR.ARV 0x8, 0x180 ;  /* 0x0206000000007b1d */ /* 0x000fec0000002000 */
[----:B------:R-:W-:Y:S01]  /*d3f0*/  ISETP.NE.AND P1, PT, R207, 0x2, PT ;  /* 0x00000002cf00780c */ /* 0x000fe20003f25270 */
[----:B-1----:R-:W-:-:S03]  /*d400*/  FADD.FTZ R4, R4, R10 ;  /* 0x0000000a04047221 */ /* 0x002fc60000010000 */
[----:B------:R-:W-:Y:S02]  /*d410*/  SEL R207, R207, RZ, P1 ;  /* 0x000000ffcfcf7207 */ /* 0x000fe40000800000 */
[----:B0-----:R-:W0:Y:S02]  /*d420*/  SHFL.BFLY PT, R5, R4, 0x1, 0x1f ;  /* 0x0c201f0004057f89 */ /* 0x001e2400000e0000 */
[----:B0-----:R-:W-:Y:S01]  /*d430*/  FADD.FTZ R5, R4, R5 ;  /* 0x0000000504057221 */ /* 0x001fe20000010000 */
[----:B------:R-:W-:-:S04]  /*d440*/  IMAD.MOV.U32 R4, RZ, RZ, RZ ;  /* 0x000000ffff047224 */ /* 0x000fc800078e00ff */
[----:B------:R-:W-:-:S13]  /*d450*/  FSETP.NE.FTZ.AND P0, PT, R5, RZ, PT ;  /* 0x000000ff0500720b */ /* 0x000fda0003f15000 */
[----:B------:R-:W0:Y:S01]  /*d460*/  @P0 MUFU.RCP R4, R5 ;  /* 0x0000000500040308 */ /* 0x000e220000001000 */
[----:B------:R-:W-:-:S07]  /*d470*/  @P0 FMUL.FTZ R6, R3, 0.69314718246459960938 ;  /* 0x3f31721803060820 */ /* 0x000fce0000410000 */
[----:B------:R-:W1:Y:S01]  /*d480*/  @P0 MUFU.LG2 R5, R5 ;  /* 0x0000000500050308 */ /* 0x000e620000000c00 */
        /* <DEDUP_REMOVED lines=8> */
[----:B-1----:R-:W-:Y:S01]  /*d510*/  @P0 FMUL.FTZ R5, R5, 0.69314718246459960938 ;  /* 0x3f31721805050820 */ /* 0x002fe20000410000 */
[-C--:B------:R-:W-:Y:S01]  /*d520*/  FMUL.FTZ R40, R40, R4.reuse ;  /* 0x0000000428287220 */ /* 0x080fe20000410000 */
[-C--:B------:R-:W-:Y:S01]  /*d530*/  FMUL.FTZ R41, R41, R4.reuse ;  /* 0x0000000429297220 */ /* 0x080fe20000410000 */
[----:B------:R-:W-:Y:S01]  /*d540*/  FMUL.FTZ R44, R44, R4 ;  /* 0x000000042c2c7220 */ /* 0x000fe20000410000 */
[----:B------:R-:W-:Y:S01]  /*d550*/  @P0 FFMA.FTZ R156, R6, R0, R5 ;  /* 0x00000000069c0223 */ /* 0x000fe20000010005 */
[-C--:B------:R-:W-:Y:S01]  /*d560*/  FMUL.FTZ R45, R45, R4.reuse ;  /* 0x000000042d2d7220 */ /* 0x080fe20000410000 */
[----:B------:R-:W0:Y:S01]  /*d570*/  SHFL.BFLY PT, R0, R7, 0x2, 0x1f ;  /* 0x0c401f0007007f89 */ /* 0x000e2200000e0000 */
        /* <DEDUP_REMOVED lines=23> */
[----:B0-----:R-:W-:Y:S01]  /*d6f0*/  FADD.FTZ R0, R0, R7 ;  /* 0x0000000700007221 */ /* 0x001fe20000010000 */
[-C--:B------:R-:W-:Y:S01]  /*d700*/  FMUL.FTZ R93, R93, R4.reuse ;  /* 0x000000045d5d7220 */ /* 0x080fe20000410000 */
[-C--:B------:R-:W-:Y:S01]  /*d710*/  FMUL.FTZ R96, R96, R4.reuse ;  /* 0x0000000460607220 */ /* 0x080fe20000410000 */
[-C--:B------:R-:W-:Y:S01]  /*d720*/  FMUL.FTZ R97, R97, R4.reuse ;  /* 0x0000000461617220 */ /* 0x080fe20000410000 */
        /* <DEDUP_REMOVED lines=25> */
[----:B0-----:R-:W-:Y:S01]  /*d8c0*/  FADD.FTZ R5, R0, R5 ;  /* 0x0000000500057221 */ /* 0x001fe20000010000 */
[----:B------:R-:W-:-:S02]  /*d8d0*/  IMAD.MOV.U32 R0, RZ, RZ, RZ ;  /* 0x000000ffff007224 */ /* 0x000fc400078e00ff */
[-C--:B------:R-:W-:Y:S01]  /*d8e0*/  FMUL.FTZ R148, R148, R4.reuse ;  /* 0x0000000494947220 */ /* 0x080fe20000410000 */
[----:B------:R-:W-:Y:S01]  /*d8f0*/  FMUL.FTZ R149, R149, R4 ;  /* 0x0000000495957220 */ /* 0x000fe20000410000 */
        /* <DEDUP_REMOVED lines=70> */
[----:B------:R-:W-:-:S02]  /*dd60*/  SEL R0, RZ, 0x1, P1 ;  /* 0x00000001ff007807 */ /* 0x000fc40000800000 */
[----:B------:R-:W-:Y:S02]  /*dd70*/  PLOP3.LUT P0, PT, PT, PT, PT, 0x8, 0x0 ;  /* 0x000000000000781c */ /* 0x000fe40003f0e170 */
[----:B------:R-:W-:Y:S01]  /*dd80*/  LOP3.LUT R218, R218, R0, RZ, 0x3c, !PT ;  /* 0x00000000dada7212 */ /* 0x000fe200078e3cff */
[----:B---3--:R-:W-:-:S05]  /*dd90*/  VIADD R154, R154, 0x1 ;  /* 0x000000019a9a7836 */ /* 0x008fca0000000000 */
[----:B------:R4:W-:Y:S05]  /*dda0*/  STL [R1+0x38], R154 ;  /* 0x0000389a01007387 */ /* 0x0009ea0000100800 */
.L_x_711:
[----:B------:R-:W-:Y:S05]  /*ddb0*/  WARPSYNC.ALL ;  /* 0x0000000000007948 */ /* 0x000fea0003800000 */
[----:B------:R-:W0:Y:S01]  /*ddc0*/  S2R R0, SR_CgaCtaId ;  /* 0x0000000000007919 */ /* 0x000e220000008800 */
[----:B------:R-:W-:Y:S01]  /*ddd0*/  MOV R19, 0x400 ;  /* 0x0000040000137802 */ /* 0x000fe20000000f00 */
[----:B------:R-:W-:Y:S01]  /*dde0*/  BSSY B0, `(.L_x_767) ;  /* 0x0000521000007945 */ /* 0x000fe20003800000 */
[----:B------:R-:W-:Y:S02]  /*ddf0*/  BAR.SYNC.DEFER_BLOCKING 0x5, 0x180 ;  /* 0x0146000000007b1d */ /* 0x000fe40000010000 */
[----:B0-----:R-:W-:-:S05]  /*de00*/  LEA R19, R0, R19, 0x18 ;  /* 0x0000001300137211 */ /* 0x001fca00078ec0ff */
[----:B-----5:R0:W1:Y:S01]  /*de10*/  LDS.128 R48, [R19+0x228d0] ;  /* 0x0228d00013307984 */ /* 0x0200620000000c00 */
[----:B------:R-:W-:Y:S06]  /*de20*/  BAR.ARV 0x4, 0x180 ;  /* 0x0106000000007b1d */ /* 0x000fec0000002000 */
[----:B------:R-:W-:Y:S05]  /*de30*/  @P0 BRA `(.L_x_768) ;  /* 0x0000004000100947 */ /* 0x000fea0003800000 */
[----:B------:R-:W3:Y:S01]  /*de40*/  LDL R3, [R1+0x154] ;  /* 0x0001540001037983 */ /* 0x000ee20000100800 */
[----:B------:R-:W-:-:S03]  /*de50*/  ULDC UR4, c[0x0][0xad4] ;  /* 0x0002b50000047ab9 */ /* 0x000fc60000000800 */
[----:B------:R-:W3:Y:S01]  /*de60*/  LDL.LU R10, [R1+0x28] ;  /* 0x00002800010a7983 */ /* 0x000ee20000300800 */
[----:B------:R-:W0:Y:S01]  /*de70*/  S2R R0, SR_SWINHI ;  /* 0x0000000000007919 */ /* 0x000e220000002f00 */
[----:B--2-4-:R-:W-:Y:S02]  /*de80*/  F2FP.BF16.F32.PACK_AB R11, R31, R30 ;  /* 0x0000001e1f0b723e */ /* 0x014fe400000010ff */
[----:B------:R-:W-:Y:S01]  /*de90*/  F2FP.BF16.F32.PACK_AB R12, R33, R32 ;  /* 0x00000020210c723e */ /* 0x000fe200000010ff */
[----:B------:R-:W2:Y:S01]  /*dea0*/  LDL.LU R154, [R1+0x30] ;  /* 0x00003000019a7983 */ /* 0x000ea20000300800 */
[----:B------:R-:W-:Y:S02]  /*deb0*/  F2FP.BF16.F32.PACK_AB R13, R35, R34 ;  /* 0x00000022230d723e */ /* 0x000fe400000010ff */
[----:B------:R-:W-:Y:S01]  /*dec0*/  F2FP.BF16.F32.PACK_AB R14, R37, R36 ;  /* 0x00000024250e723e */ /* 0x000fe200000010ff */
[----:B-1----:R-:W4:Y:S01]  /*ded0*/  LDL.LU R48, [R1+0x34] ;  /* 0x0000340001307983 */ /* 0x002f220000300800 */
[----:B------:R-:W-:-:S02]  /*dee0*/  MOV R6, R19 ;  /* 0x0000001300067202 */ /* 0x000fc40000000f00 */
[----:B0-----:R-:W-:Y:S02]  /*def0*/  MOV R7, R0 ;  /* 0x0000000000077202 */ /* 0x001fe40000000f00 */
[----:B------:R-:W-:Y:S01]  /*df00*/  F2FP.BF16.F32.PACK_AB R15, R39, R38 ;  /* 0x00000026270f723e */ /* 0x000fe200000010ff */
[----:B---3--:R-:W-:Y:S01]  /*df10*/  IMAD.WIDE R20, R3, 0x2, R6 ;  /* 0x0000000203147825 */ /* 0x008fe200078e0206 */
[----:B------:R-:W-:-:S03]  /*df20*/  ISETP.NE.AND P0, PT, R10, RZ, PT ;  /* 0x000000ff0a00720c */ /* 0x000fc60003f05270 */
[----:B------:R-:W-:Y:S01]  /*df30*/  IMAD.MOV.U32 R9, RZ, RZ, R21 ;  /* 0x000000ffff097224 */ /* 0x000fe200078e0015 */
[----:B------:R-:W-:-:S04]  /*df40*/  LOP3.LUT R0, R20, 0x380, RZ, 0xc0, !PT ;  /* 0x0000038014007812 */ /* 0x000fc800078ec0ff */
[----:B------:R-:W-:-:S04]  /*df50*/  SHF.R.U64 R0, R0, 0x3, RZ ;  /* 0x0000000300007819 */ /* 0x000fc800000012ff */
[----:B------:R-:W-:Y:S02]  /*df60*/  LOP3.LUT R8, R0, R20, RZ, 0x3c, !PT ;  /* 0x0000001400087212 */ /* 0x000fe400078e3cff */
[----:B------:R-:W-:Y:S01]  /*df70*/  SEL R0, R10, UR4, P0 ;  /* 0x000000040a007c07 */ /* 0x000fe20008000000 */
[----:B------:R-:W-:Y:S05]  /*df80*/  WARPSYNC.ALL ;  /* 0x0000000000007948 */ /* 0x000fea0003800000 */
[----:B------:R-:W-:Y:S01]  /*df90*/  MOV R3, R8 ;  /* 0x0000000800037202 */ /* 0x000fe20000000f00 */
[----:B------:R-:W-:Y:S01]  /*dfa0*/  ULDC.64 UR4, c[0x0][0xc00] ;  /* 0x0003000000047ab9 */ /* 0x000fe20000000a00 */
[----:B------:R-:W-:Y:S01]  /*dfb0*/  F2FP.BF16.F32.PACK_AB R8, R153, R152 ;  /* 0x000000989908723e */ /* 0x000fe200000010ff */
[----:B------:R-:W-:Y:S01]  /*dfc0*/  ULDC.64 UR6, c[0x0][0xc08] ;  /* 0x0003020000067ab9 */ /* 0x000fe20000000a00 */
[----:B------:R-:W-:-:S02]  /*dfd0*/  F2FP.BF16.F32.PACK_AB R9, R27, R26 ;  /* 0x0000001a1b09723e */ /* 0x000fc400000010ff */
[----:B------:R-:W-:Y:S01]  /*dfe0*/  F2FP.BF16.F32.PACK_AB R10, R29, R28 ;  /* 0x0000001c1d0a723e */ /* 0x000fe200000010ff */
[----:B------:R-:W-:Y:S06]  /*dff0*/  BAR.SYNC.DEFER_BLOCKING 0x1, 0x100 ;  /* 0x0044000000007b1d */ /* 0x000fec0000010000 */
[----:B------:R0:W-:Y:S02]  /*e000*/  STSM.16.M88.4 [R3], R8 ;  /* 0x0000000803007844 */ /* 0x0001e40000000200 */
[----:B0-----:R-:W-:-:S04]  /*e010*/  IADD3 R8, P0, R20, 0x20, RZ ;  /* 0x0000002014087810 */ /* 0x001fc80007f1e0ff */
[----:B------:R-:W-:Y:S01]  /*e020*/  LOP3.LUT R3, R8, 0x380, RZ, 0xc0, !PT ;  /* 0x0000038008037812 */ /* 0x000fe200078ec0ff */
[----:B------:R-:W-:-:S03]  /*e030*/  IMAD.X R9, RZ, RZ, R21, P0 ;  /* 0x000000ffff097224 */ /* 0x000fc600000e0615 */
[----:B------:R-:W-:-:S04]  /*e040*/  SHF.R.U64 R3, R3, 0x3, RZ ;  /* 0x0000000303037819 */ /* 0x000fc800000012ff */
[----:B------:R-:W-:-:S04]  /*e050*/  LOP3.LUT R8, R3, R8, RZ, 0x3c, !PT ;  /* 0x0000000803087212 */ /* 0x000fc800078e3cff */
[----:B------:R-:W-:-:S05]  /*e060*/  MOV R8, R8 ;  /* 0x0000000800087202 */ /* 0x000fca0000000f00 */
[----:B------:R0:W-:Y:S02]  /*e070*/  STSM.16.M88.4 [R8], R12 ;  /* 0x0000000c08007844 */ /* 0x0001e40000000200 */
[----:B0-----:R-:W-:-:S04]  /*e080*/  IADD3 R8, P0, R20, 0x40, RZ ;  /* 0x0000004014087810 */ /* 0x001fc80007f1e0ff */
[----:B------:R-:W-:Y:S01]  /*e090*/  LOP3.LUT R3, R8, 0x380, RZ, 0xc0, !PT ;  /* 0x0000038008037812 */ /* 0x000fe200078ec0ff */
[----:B------:R-:W-:-:S03]  /*e0a0*/  IMAD.X R9, RZ, RZ, R21, P0 ;  /* 0x000000ffff097224 */ /* 0x000fc600000e0615 */
[----:B------:R-:W-:-:S04]  /*e0b0*/  SHF.R.U64 R3, R3, 0x3, RZ ;  /* 0x0000000303037819 */ /* 0x000fc800000012ff */
[----:B------:R-:W-:Y:S02]  /*e0c0*/  LOP3.LUT R8, R3, R8, RZ, 0x3c, !PT ;  /* 0x0000000803087212 */ /* 0x000fe400078e3cff */
[----:B------:R-:W-:Y:S02]  /*e0d0*/  F2FP.BF16.F32.PACK_AB R10, R45, R44 ;  /* 0x0000002c2d0a723e */ /* 0x000fe400000010ff */
[----:B------:R-:W-:Y:S02]  /*e0e0*/  MOV R3, R8 ;  /* 0x0000000800037202 */ /* 0x000fe40000000f00 */
[----:B------:R-:W-:Y:S02]  /*e0f0*/  F2FP.BF16.F32.PACK_AB R8, R41, R40 ;  /* 0x000000282908723e */ /* 0x000fe400000010ff */
[----:B------:R-:W-:Y:S02]  /*e100*/  F2FP.BF16.F32.PACK_AB R9, R43, R42 ;  /* 0x0000002a2b09723e */ /* 0x000fe400000010ff */
[----:B------:R-:W-:-:S05]  /*e110*/  F2FP.BF16.F32.PACK_AB R11, R47, R46 ;  /* 0x0000002e2f0b723e */ /* 0x000fca00000010ff */
        /* <DEDUP_REMOVED lines=143> */
[----:B------:R0:W-:Y:S01]  /*ea10*/  STSM.16.M88.4 [R20], R12 ;  /* 0x0000000c14007844 */ /* 0x0001e20000000200 */
[----:B------:R-:W-:Y:S01]  /*ea20*/  BAR.SYNC.DEFER_BLOCKING 0x1, 0x100 ;  /* 0x0044000000007b1d */ /* 0x000fe20000010000 */
[----:B------:R-:W-:-:S04]  /*ea30*/  ISETP.NE.U32.AND P1, PT, RZ, UR4, PT ;  /* 0x00000004ff007c0c */ /* 0x000fc8000bf25070 */
[----:B------:R-:W-:Y:S02]  /*ea40*/  ISETP.NE.AND.EX P1, PT, RZ, UR5, PT, P1 ;  /* 0x00000005ff007c0c */ /* 0x000fe4000bf25310 */
[----:B--2---:R-:W-:Y:S01]  /*ea50*/  IADD3 R10, P0, R154, UR4, RZ ;  /* 0x000000049a0a7c10 */ /* 0x004fe2000ff1e0ff */
[----:B------:R-:W-:-:S03]  /*ea60*/  IMAD.MOV.U32 R8, RZ, RZ, RZ ;  /* 0x000000ffff087224 */ /* 0x000fc600078e00ff */
[----:B----4-:R-:W-:-:S07]  /*ea70*/  IADD3.X R11, R48, UR5, RZ, P0, !PT ;  /* 0x00000005300b7c10 */ /* 0x010fce00087fe4ff */
[----:B------:R-:W5:Y:S01]  /*ea80*/  @P1 LDG.E R8, desc[UR40][R10.64] ;  /* 0x000000280a081981 */ /* 0x000f62000c1e1900 */
[----:B------:R-:W-:-:S04]  /*ea90*/  ISETP.NE.U32.AND P0, PT, RZ, UR6, PT ;  /* 0x00000006ff007c0c */ /* 0x000fc8000bf05070 */
[----:B------:R-:W-:-:S13]  /*eaa0*/  ISETP.NE.AND.EX P0, PT, RZ, UR7, PT, P0 ;  /* 0x00000007ff007c0c */ /* 0x000fda000bf05300 */
[----:B0-----:R-:W-:Y:S01]  /*eab0*/  @P0 IADD3 R12, P2, R154, UR6, RZ ;  /* 0x000000069a0c0c10 */ /* 0x001fe2000ff5e0ff */
[----:B------:R-:W-:-:S03]  /*eac0*/  ULDC UR6, c[0x0][0xa88] ;  /* 0x0002a20000067ab9 */ /* 0x000fc60000000800 */
[----:B------:R-:W-:Y:S02]  /*ead0*/  @P0 IADD3.X R13, R48, UR7, RZ, P2, !PT ;  /* 0x00000007300d0c10 */ /* 0x000fe400097fe4ff */
[----:B------:R-:W-:Y:S01]  /*eae0*/  ISETP.GT.AND P2, PT, R0, 0x1, PT ;  /* 0x000000010000780c */ /* 0x000fe20003f44270 */
[----:B------:R-:W-:Y:S02]  /*eaf0*/  IMAD.MOV.U32 R0, RZ, RZ, 0x9b8 ;  /* 0x000009b8ff007424 */ /* 0x000fe400078e00ff */
[----:B------:R-:W-:-:S03]  /*eb00*/  IMAD.U32 R20, RZ, RZ, UR6 ;  /* 0x00000006ff147e24 */ /* 0x000fc6000f8e00ff */
[----:B------:R-:W-:-:S03]  /*eb10*/  SEL R0, R0, 0x978, P2 ;  /* 0x0000097800007807 */ /* 0x000fc60001000000 */
[----:B------:R0:W5:Y:S01]  /*eb20*/  @P0 LDG.E R20, desc[UR40][R12.64] ;  /* 0x000000280c140981 */ /* 0x000162000c1e1900 */
[----:B------:R1:W2:Y:S08]  /*eb30*/  LDC.64 R14, c[0x0][R0+0x220] ;  /* 0x00008800000e7b82 */ /* 0x0002b00000000a00 */
[----:B0-----:R1:W0:Y:S01]  /*eb40*/  LDC.64 R12, c[0x0][R0+0x218] ;  /* 0x00008600000c7b82 */ /* 0x0012220000000a00 */
[----:B------:R-:W-:Y:S05]  /*eb50*/  @P0 BRA `(.L_x_769) ;  /* 0x0000000000100947 */ /* 0x000fea0003800000 */
[----:B------:R-:W-:Y:S05]  /*eb60*/  @!P1 BRA `(.L_x_769) ;  /* 0x00000000000c9947 */ /* 0x000fea0003800000 */
[----:B-----5:R-:W3:Y:S04]  /*eb70*/  LDG.E R20, desc[UR40][R10.64] ;  /* 0x000000280a147981 */ /* 0x020ee8000c1e1900 */
[----:B------:R-:W3:Y:S02]  /*eb80*/  LDG.E R10, desc[UR40][R10.64+0x4] ;  /* 0x000004280a0a7981 */ /* 0x000ee4000c1e1900 */
[----:B---3--:R-:W-:-:S07]  /*eb90*/  IMAD.IADD R20, R10, 0x1, -R20 ;  /* 0x000000010a147824 */ /* 0x008fce00078e0a14 */
.L_x_769:
[----:B------:R-:W3:Y:S01]  /*eba0*/  LDL.LU R3, [R1+0x2c] ;  /* 0x00002c0001037983 */ /* 0x000ee20000300800 */
[----:B------:R-:W4:Y:S03]  /*ebb0*/  LDC R158, c[0x0][0xbe8] ;  /* 0x0002fa00ff9e7b82 */ /* 0x000f260000000800 */
[----:B------:R-:W2:Y:S04]  /*ebc0*/  LDL.LU R9, [R1+0xc4] ;  /* 0x0000c40001097983 */ /* 0x000ea80000300800 */
[----:B------:R-:W2:Y:S04]  /*ebd0*/  LDL R159, [R1+0x40] ;  /* 0x00004000019f7983 */ /* 0x000ea80000100800 */
[----:B------:R-:W2:Y:S04]  /*ebe0*/  LDL R163, [R1+0x150] ;  /* 0x0001500001a37983 */ /* 0x000ea80000100800 */
[----:B------:R-:W2:Y:S04]  /*ebf0*/  LDL R160, [R1+0x3c] ;  /* 0x00003c0001a07983 */ /* 0x000ea80000100800 */
[----:B------:R-:W2:Y:S04]  /*ec00*/  LDL R162, [R1+0x14c] ;  /* 0x00014c0001a27983 */ /* 0x000ea80000100800 */
[----:B------:R-:W2:Y:S01]  /*ec10*/  LDL R161, [R1+0xc8] ;  /* 0x0000c80001a17983 */ /* 0x000ea20000100800 */
[----:B------:R-:W1:Y:S01]  /*ec20*/  LDC.64 R10, c[0x0][R0+0x228] ;  /* 0x00008a00000a7b82 */ /* 0x000e620000000a00 */
[----:B----4-:R-:W-:-:S02]  /*ec30*/  ISETP.NE.AND P1, PT, R158, 0x1, PT ;  /* 0x000000019e00780c */ /* 0x010fc40003f25270 */
[----:B------:R-:W-:-:S04]  /*ec40*/  ISETP.NE.U32.AND P0, PT, RZ, UR4, PT ;  /* 0x00000004ff007c0c */ /* 0x000fc8000bf05070 */
[----:B------:R-:W-:-:S07]  /*ec50*/  ISETP.NE.AND.EX P0, PT, RZ, UR5, PT, P0 ;  /* 0x00000005ff007c0c */ /* 0x000fce000bf05300 */
[----:B------:R-:W4:Y:S01]  /*ec60*/  @P1 LDC R154, c[0x0][0xbec] ;  /* 0x0002fb00ff9a1b82 */ /* 0x000f220000000800 */
[-C--:B0-----:R-:W-:Y:S02]  /*ec70*/  IMAD R21, R13, R205.reuse, RZ ;  /* 0x000000cd0d157224 */ /* 0x081fe400078e02ff */
[----:B------:R-:W-:-:S05]  /*ec80*/  IMAD.WIDE.U32 R12, R12, R205, RZ ;  /* 0x000000cd0c0c7225 */ /* 0x000fca00078e00ff */
[----:B------:R-:W0:Y:S01]  /*ec90*/  @P1 LDC R157, c[0x0][0xbf0] ;  /* 0x0002fc00ff9d1b82 */ /* 0x000e220000000800 */
[----:B------:R-:W-:Y:S01]  /*eca0*/  IMAD.IADD R48, R13, 0x1, R21 ;  /* 0x000000010d307824 */ /* 0x000fe200078e0215 */
[----:B---3--:R-:W-:Y:S02]  /*ecb0*/  SEL R3, R3, RZ, !P0 ;  /* 0x000000ff03037207 */ /* 0x008fe40004000000 */
[----:B--2---:R-:W-:-:S03]  /*ecc0*/  SEL R9, R9, RZ, !P0 ;  /* 0x000000ff09097207 */ /* 0x004fc60004000000 */
[----:B------:R-:W-:-:S04]  /*ecd0*/  IMAD R15, R15, R3, RZ ;  /* 0x000000030f0f7224 */ /* 0x000fc800078e02ff */
[C---:B------:R-:W-:Y:S02]  /*ece0*/  IMAD R9, R14.reuse, R9, R15 ;  /* 0x000000090e097224 */ /* 0x040fe400078e020f */
[----:B------:R-:W-:-:S04]  /*ecf0*/  IMAD.WIDE.U32 R14, R14, R3, RZ ;  /* 0x000000030e0e7225 */ /* 0x000fc800078e00ff */
[----:B------:R-:W-:Y:S01]  /*ed00*/  IMAD.IADD R15, R15, 0x1, R9 ;  /* 0x000000010f0f7824 */ /* 0x000fe200078e0209 */
[--C-:B-----5:R-:W-:Y:S02]  /*ed10*/  IADD3 R14, P0, P3, R14, R12, R8.reuse ;  /* 0x0000000c0e0e7210 */ /* 0x120fe40007b1e008 */
[----:B------:R-:W-:Y:S02]  /*ed20*/  SHF.R.S32.HI R9, RZ, 0x1f, R8 ;  /* 0x0000001fff097819 */ /* 0x000fe40000011408 */
[----:B------:R-:W-:Y:S02]  /*ed30*/  SEL R12, R159, RZ, P2 ;  /* 0x000000ff9f0c7207 */ /* 0x000fe40001000000 */
[----:B------:R-:W-:Y:S01]  /*ed40*/  IADD3.X R15, R15, R48, R9, P0, P3 ;  /* 0x000000300f0f7210 */ /* 0x000fe200007e6409 */
[----:B------:R-:W-:Y:S02]  /*ed50*/  IMAD R48, R160, 0x80, R163 ;  /* 0x00000080a0307824 */ /* 0x000fe400078e02a3 */
[----:B-1----:R-:W-:-:S02]  /*ed60*/  IMAD R21, R11, R12, RZ ;  /* 0x0000000c0b157224 */ /* 0x002fc400078e02ff */
[----:B------:R-:W-:-:S04]  /*ed70*/  IMAD.WIDE.U32 R12, R10, R12, RZ ;  /* 0x0000000c0a0c7225 */ /* 0x000fc800078e00ff */
[----:B----4-:R-:W-:-:S04]  /*ed80*/  @P1 IMAD.HI.U32 R10, R48, R154, RZ ;  /* 0x0000009a300a1227 */ /* 0x010fc800078e00ff */
[----:B------:R-:W-:Y:S01]  /*ed90*/  IMAD.MOV.U32 R154, RZ, RZ, R48 ;  /* 0x000000ffff9a7224 */ /* 0x000fe200078e0030 */
[----:B0-----:R-:W-:Y:S02]  /*eda0*/  @P1 SHF.R.U32.HI R154, RZ, R157, R10 ;  /* 0x0000009dff9a1219 */ /* 0x001fe4000001160a */
[----:B------:R0:W1:Y:S01]  /*edb0*/  LDC.64 R10, c[0x0][R0+0x210] ;  /* 0x00008400000a7b82 */ /* 0x0000620000000a00 */
[----:B------:R-:W-:Y:S01]  /*edc0*/  IMAD.IADD R21, R13, 0x1, R21 ;  /* 0x000000010d157824 */ /* 0x000fe200078e0215 */
[----:B------:R-:W-:Y:S02]  /*edd0*/  IADD3 R12, P0, P3, R154, R14, R12 ;  /* 0x0000000e9a0c7210 */ /* 0x000fe40007b1e00c */
[----:B0-----:R-:W-:-:S04]  /*ede0*/  SHF.R.S32.HI R0, RZ, 0x1f, R154 ;  /* 0x0000001fff007819 */ /* 0x001fc8000001149a */
[----:B------:R-:W-:Y:S02]  /*edf0*/  IADD3.X R13, R0, R15, R21, P0, P3 ;  /* 0x0000000f000d7210 */ /* 0x000fe400007e6415 */
[----:B------:R-:W0:Y:S01]  /*ee00*/  LDC.64 R14, c[0x0][0xba8] ;  /* 0x0002ea00ff0e7b82 */ /* 0x000e220000000a00 */
[----:B------:R-:W-:-:S04]  /*ee10*/  IMAD.MOV R21, RZ, RZ, -R154 ;  /* 0x000000ffff157224 */ /* 0x000fc800078e0a9a */
[----:B------:R-:W-:-:S05]  /*ee20*/  IMAD R21, R158, R21, R48 ;  /* 0x000000159e157224 */ /* 0x000fca00078e0230 */
[----:B------:R-:W-:Y:S01]  /*ee30*/  SHF.R.S32.HI R0, RZ, 0x1f, R21 ;  /* 0x0000001fff007819 */ /* 0x000fe20000011415 */
[----:B0-----:R-:W0:Y:S08]  /*ee40*/  @!P2 LDC R14, c[0x0][0xb50] ;  /* 0x0002d400ff0eab82 */ /* 0x001e300000000800 */
[----:B------:R-:W2:Y:S01]  /*ee50*/  @!P2 LDC R15, c[0x0][0xb54] ;  /* 0x0002d500ff0fab82 */ /* 0x000ea20000000800 */
[----:B-1----:R-:W-:-:S02]  /*ee60*/  IMAD R11, R11, R21, RZ ;  /* 0x000000150b0b7224 */ /* 0x002fc400078e02ff */
[----:B------:R-:W-:-:S04]  /*ee70*/  IMAD.WIDE.U32 R12, R10, R21, R12 ;  /* 0x000000150a0c7225 */ /* 0x000fc800078e000c */
[----:B------:R-:W-:-:S04]  /*ee80*/  IMAD R0, R10, R0, R11 ;  /* 0x000000000a007224 */ /* 0x000fc800078e020b */
[----:B------:R-:W-:Y:S01]  /*ee90*/  IMAD.IADD R0, R13, 0x1, R0 ;  /* 0x000000010d007824 */ /* 0x000fe200078e0200 */
[----:B0-----:R-:W-:-:S04]  /*eea0*/  LEA R14, P0, R12, R14, 0x2 ;  /* 0x0000000e0c0e7211 */ /* 0x001fc800078010ff */
[----:B--2---:R-:W-:Y:S01]  /*eeb0*/  LEA.HI.X R0, R12, R15, R0, 0x2, P0 ;  /* 0x0000000f0c007211 */ /* 0x004fe200000f1400 */
[----:B------:R-:W-:Y:S01]  /*eec0*/  SHFL.IDX PT, R10, R14, RZ, 0x1c1f ;  /* 0x001c1fff0e0a7589 */ /* 0x000fe200000e0000 */
[----:B------:R-:W-:-:S03]  /*eed0*/  IMAD R21, R160, 0x80, R162 ;  /* 0x00000080a0157824 */ /* 0x000fc600078e02a2 */
[----:B------:R-:W0:Y:S04]  /*eee0*/  SHFL.IDX PT, R11, R0, RZ, 0x1c1f ;  /* 0x001c1fff000b7589 */ /* 0x000e2800000e0000 */
[----:B------:R-:W-:Y:S04]  /*eef0*/  SHFL.IDX PT, R12, R14, 0x1, 0x1c1f ;  /* 0x003c1f000e0c7f89 */ /* 0x000fe800000e0000 */
[----:B------:R1:W2:Y:S01]  /*ef00*/  SHFL.IDX PT, R13, R0, 0x1, 0x1c1f ;  /* 0x003c1f00000d7f89 */ /* 0x0002a200000e0000 */
[----:B------:R-:W-:Y:S01]  /*ef10*/  LOP3.LUT P0, RZ, R161, 0x3, RZ, 0xc0, !PT ;  /* 0x00000003a1ff7812 */ /* 0x000fe2000780c0ff */
[----:B-1----:R-:W-:-:S02]  /*ef20*/  IMAD R0, R20, R158, RZ ;  /* 0x0000009e14007224 */ /* 0x002fc400078e02ff */
[----:B------:R-:W-:-:S03]  /*ef30*/  VIADD R20, R21, 0x8 ;  /* 0x0000000815147836 */ /* 0x000fc60000000000 */
[-C--:B------:R-:W-:Y:S02]  /*ef40*/  ISETP.GE.OR P3, PT, R21, R0.reuse, P0 ;  /* 0x000000001500720c */ /* 0x080fe40000766670 */
[----:B------:R-:W-:-:S11]  /*ef50*/  ISETP.GE.OR P0, PT, R20, R0, P0 ;  /* 0x000000001400720c */ /* 0x000fd60000706670 */
[----:B0-----:R0:W-:Y:S04]  /*ef60*/  @!P3 ST.E desc[UR40][R10.64], R156 ;  /* 0x0000009c0a00b985 */ /* 0x0011e8000c101928 */
[----:B--2---:R0:W-:Y:S01]  /*ef70*/  @!P0 ST.E desc[UR40][R12.64], R155 ;  /* 0x0000009b0c008985 */ /* 0x0041e2000c101928 */
[----:B------:R-:W-:Y:S05]  /*ef80*/  @P2 BRA `(.L_x_770) ;  /* 0x00000010009c2947 */ /* 0x000fea0003800000 */
[----:B0-----:R-:W0:Y:S01]  /*ef90*/  S2R R11, SR_TID.X ;  /* 0x00000000000b7919 */ /* 0x001e220000002100 */
[----:B------:R-:W1:Y:S01]  /*efa0*/  @P1 LDC R20, c[0x0][0xbec] ;  /* 0x0002fb00ff141b82 */ /* 0x000e620000000800 */
[----:B------:R-:W-:-:S07]  /*efb0*/  ULDC.64 UR4, c[0x0][0xaa0] ;  /* 0x0002a80000047ab9 */ /* 0x000fce0000000a00 */
[----:B------:R-:W2:Y:S01]  /*efc0*/  @P1 LDC R21, c[0x0][0xbf0] ;  /* 0x0002fc00ff151b82 */ /* 0x000ea20000000800 */
[----:B0-----:R-:W-:-:S05]  /*efd0*/  VIADD R11, R11, 0xffffff80 ;  /* 0xffffff800b0b7836 */ /* 0x001fca0000000000 */
[----:B------:R-:W-:-:S04]  /*efe0*/  SHF.R.S32.HI R12, RZ, 0x1f, R11 ;  /* 0x0000001fff0c7819 */ /* 0x000fc8000001140b */
[----:B------:R-:W-:-:S04]  /*eff0*/  LEA.HI R12, R12, R11, RZ, 0x3 ;  /* 0x0000000b0c0c7211 */ /* 0x000fc800078f18ff */
[----:B------:R-:W-:-:S05]  /*f000*/  SHF.R.S32.HI R10, RZ, 0x3, R12 ;  /* 0x00000003ff0a7819 */ /* 0x000fca000001140c */
[----:B------:R-:W-:-:S04]  /*f010*/  IMAD R5, R10, 0x40, R211 ;  /* 0x000000400a057824 */ /* 0x000fc800078e02d3 */
[----:B------:R-:W-:-:S03]  /*f020*/  IMAD.WIDE R6, R5, 0x2, R6 ;  /* 0x0000000205067825 */ /* 0x000fc600078e0206 */
[C---:B------:R-:W-:Y:S02]  /*f030*/  IADD3 R41, P5, R6.reuse, 0x5000, RZ ;  /* 0x0000500006297810 */ /* 0x040fe40007fbe0ff */
[C---:B------:R-:W-:Y:S02]  /*f040*/  IADD3 R25, P0, R6.reuse, 0x1000, RZ ;  /* 0x0000100006197810 */ /* 0x040fe40007f1e0ff */
[----:B------:R-:W-:Y:S02]  /*f050*/  LOP3.LUT R40, R41, 0x380, RZ, 0xc0, !PT ;  /* 0x0000038029287812 */ /* 0x000fe400078ec0ff */
[C---:B------:R-:W-:Y:S02]  /*f060*/  IADD3 R29, P2, R6.reuse, 0x2000, RZ ;  /* 0x00002000061d7810 */ /* 0x040fe40007f5e0ff */
[C---:B------:R-:W-:Y:S02]  /*f070*/  IADD3 R33, P3, R6.reuse, 0x3000, RZ ;  /* 0x0000300006217810 */ /* 0x040fe40007f7e0ff */
[----:B------:R-:W-:-:S02]  /*f080*/  IADD3 R37, P4, R6, 0x4000, RZ ;  /* 0x0000400006257810 */ /* 0x000fc40007f9e0ff */
[----:B------:R-:W-:Y:S02]  /*f090*/  SHF.R.U64 R40, R40, 0x3, RZ ;  /* 0x0000000328287819 */ /* 0x000fe400000012ff */
[----:B------:R-:W-:Y:S02]  /*f0a0*/  LOP3.LUT R24, R25, 0x380, RZ, 0xc0, !PT ;  /* 0x0000038019187812 */ /* 0x000fe400078ec0ff */
[----:B------:R-:W-:Y:S02]  /*f0b0*/  LOP3.LUT R28, R29, 0x380, RZ, 0xc0, !PT ;  /* 0x000003801d1c7812 */ /* 0x000fe400078ec0ff */
[----:B------:R-:W-:Y:S02]  /*f0c0*/  LOP3.LUT R32, R33, 0x380, RZ, 0xc0, !PT ;  /* 0x0000038021207812 */ /* 0x000fe400078ec0ff */
[----:B------:R-:W-:Y:S02]  /*f0d0*/  LOP3.LUT R36, R37, 0x380, RZ, 0xc0, !PT ;  /* 0x0000038025247812 */ /* 0x000fe400078ec0ff */
[----:B------:R-:W-:Y:S01]  /*f0e0*/  LOP3.LUT R40, R40, R41, RZ, 0x3c, !PT ;  /* 0x0000002928287212 */ /* 0x000fe200078e3cff */
[----:B------:R-:W-:Y:S01]  /*f0f0*/  IMAD.X R41, RZ, RZ, R7, P5 ;  /* 0x000000ffff297224 */ /* 0x000fe200028e0607 */
[----:B------:R-:W-:-:S02]  /*f100*/  IADD3 R65, P5, R6, 0xa000, RZ ;  /* 0x0000a00006417810 */ /* 0x000fc40007fbe0ff */
[----:B------:R-:W-:Y:S02]  /*f110*/  SHF.R.U64 R24, R24, 0x3, RZ ;  /* 0x0000000318187819 */ /* 0x000fe400000012ff */
[----:B------:R-:W-:Y:S01]  /*f120*/  SHF.R.U64 R28, R28, 0x3, RZ ;  /* 0x000000031c1c7819 */ /* 0x000fe200000012ff */
[----:B------:R-:W-:Y:S01]  /*f130*/  IMAD R9, R9, UR4, RZ ;  /* 0x0000000409097c24 */ /* 0x000fe2000f8e02ff */
[----:B------:R-:W-:Y:S01]  /*f140*/  SHF.R.U64 R32, R32, 0x3, RZ ;  /* 0x0000000320207819 */ /* 0x000fe200000012ff */
[----:B------:R-:W5:Y:S01]  /*f150*/  LD.E.128 R40, desc[UR40][R40.64] ;  /* 0x0000002828287980 */ /* 0x000f62000c101d00 */
[----:B------:R-:W-:Y:S02]  /*f160*/  SHF.R.U64 R36, R36, 0x3, RZ ;  /* 0x0000000324247819 */ /* 0x000fe400000012ff */
[----:B------:R-:W-:Y:S02]  /*f170*/  LOP3.LUT R64, R65, 0x380, RZ, 0xc0, !PT ;  /* 0x0000038041407812 */ /* 0x000fe400078ec0ff */
        /* <DEDUP_REMOVED lines=8> */
[C---:B------:R-:W-:Y:S01]  /*f200*/  IADD3 R45, P0, R6.reuse, 0x6000, RZ ;  /* 0x00006000062d7810 */ /* 0x040fe20007f1e0ff */
[----:B------:R-:W5:Y:S01]  /*f210*/  LD.E.128 R24, desc[UR40][R24.64] ;  /* 0x0000002818187980 */ /* 0x000f62000c101d00 */
[----:B------:R-:W-:-:S02]  /*f220*/  IADD3 R53, P2, R6, 0x7000, RZ ;  /* 0x0000700006357810 */ /* 0x000fc40007f5e0ff */
[C---:B------:R-:W-:Y:S01]  /*f230*/  IADD3 R57, P3, R6.reuse, 0x8000, RZ ;  /* 0x0000800006397810 */ /* 0x040fe20007f7e0ff */
[----:B------:R-:W5:Y:S01]  /*f240*/  LD.E.128 R28, desc[UR40][R28.64] ;  /* 0x000000281c1c7980 */ /* 0x000f62000c101d00 */
[----:B------:R-:W-:Y:S02]  /*f250*/  IADD3 R61, P4, R6, 0x9000, RZ ;  /* 0x00009000063d7810 */ /* 0x000fe40007f9e0ff */
[----:B------:R-:W-:Y:S01]  /*f260*/  SHF.R.U64 R64, R64, 0x3, RZ ;  /* 0x0000000340407819 */ /* 0x000fe200000012ff */
[----:B------:R-:W5:Y:S01]  /*f270*/  LD.E.128 R32, desc[UR40][R32.64] ;  /* 0x0000002820207980 */ /* 0x000f62000c101d00 */
[----:B------:R-:W-:Y:S02]  /*f280*/  LOP3.LUT R44, R45, 0x380, RZ, 0xc0, !PT ;  /* 0x000003802d2c7812 */ /* 0x000fe400078ec0ff */
[----:B------:R-:W-:Y:S01]  /*f290*/  LOP3.LUT R52, R53, 0x380, RZ, 0xc0, !PT ;  /* 0x0000038035347812 */ /* 0x000fe200078ec0ff */
[----:B------:R-:W5:Y:S01]  /*f2a0*/  LD.E.128 R36, desc[UR40][R36.64] ;  /* 0x0000002824247980 */ /* 0x000f62000c101d00 */
[----:B------:R-:W-:-:S02]  /*f2b0*/  LOP3.LUT R56, R57, 0x380, RZ, 0xc0, !PT ;  /* 0x0000038039387812 */ /* 0x000fc400078ec0ff */
[----:B------:R-:W-:Y:S02]  /*f2c0*/  LOP3.LUT R60, R61, 0x380, RZ, 0xc0, !PT ;  /* 0x000003803d3c7812 */ /* 0x000fe400078ec0ff */
[----:B------:R-:W-:Y:S01]  /*f2d0*/  LOP3.LUT R64, R64, R65, RZ, 0x3c, !PT ;  /* 0x0000004140407212 */ /* 0x000fe200078e3cff */
[--C-:B------:R-:W-:Y:S01]  /*f2e0*/  IMAD.X R65, RZ, RZ, R7.reuse, P5 ;  /* 0x000000ffff417224 */ /* 0x100fe200028e0607 */
[C---:B------:R-:W-:Y:S02]  /*f2f0*/  LOP3.LUT R15, R6.reuse, 0x380, RZ, 0xc0, !PT ;  /* 0x00000380060f7812 */ /* 0x040fe400078ec0ff */
[----:B------:R-:W-:Y:S02]  /*f300*/  IADD3 R13, P5, R6, 0xf000, RZ ;  /* 0x0000f000060d7810 */ /* 0x000fe40007fbe0ff */
[----:B------:R-:W-:Y:S01]  /*f310*/  SHF.R.U64 R44, R44, 0x3, RZ ;  /* 0x000000032c2c7819 */ /* 0x000fe200000012ff */
[----:B------:R-:W5:Y:S01]  /*f320*/  LD.E.128 R64, desc[UR40][R64.64] ;  /* 0x0000002840407980 */ /* 0x000f62000c101d00 */
[----:B------:R-:W-:Y:S01]  /*f330*/  SHF.R.U64 R52, R52, 0x3, RZ ;  /* 0x0000000334347819 */ /* 0x000fe200000012ff */
[----:B------:R-:W-:Y:S01]  /*f340*/  IMAD.X R85, RZ, RZ, R7, P5 ;  /* 0x000000ffff557224 */ /* 0x000fe200028e0607 */
[----:B------:R-:W-:-:S02]  /*f350*/  SHF.R.U64 R56, R56, 0x3, RZ ;  /* 0x0000000338387819 */ /* 0x000fc400000012ff */
[----:B------:R-:W-:Y:S02]  /*f360*/  SHF.R.U64 R60, R60, 0x3, RZ ;  /* 0x000000033c3c7819 */ /* 0x000fe400000012ff */
        /* <DEDUP_REMOVED lines=16> */
[----:B------:R-:W-:Y:S01]  /*f470*/  LOP3.LUT R4, R15, R6, RZ, 0x3c, !PT ;  /* 0x000000060f047212 */ /* 0x000fe200078e3cff */
[----:B------:R-:W5:Y:S01]  /*f480*/  LD.E.128 R56, desc[UR40][R56.64] ;  /* 0x0000002838387980 */ /* 0x000f62000c101d00 */
[----:B------:R-:W-:Y:S01]  /*f490*/  SHF.R.U64 R6, R5, 0x3, RZ ;  /* 0x0000000305067819 */ /* 0x000fe200000012ff */
[----:B------:R-:W-:Y:S01]  /*f4a0*/  IMAD.MOV.U32 R5, RZ, RZ, R7 ;  /* 0x000000ffff057224 */ /* 0x000fe200078e0007 */
[----:B------:R-:W-:Y:S01]  /*f4b0*/  LOP3.LUT R12, R12, 0xfffffff8, RZ, 0xc0, !PT ;  /* 0xfffffff80c0c7812 */ /* 0x000fe200078ec0ff */
[----:B------:R-:W5:Y:S01]  /*f4c0*/  LD.E.128 R60, desc[UR40][R60.64] ;  /* 0x000000283c3c7980 */ /* 0x000f62000c101d00 */
[----:B------:R-:W-:Y:S01]  /*f4d0*/  LOP3.LUT R84, R6, R13, RZ, 0x3c, !PT ;  /* 0x0000000d06547212 */ /* 0x000fe200078e3cff */
[C---:B------:R-:W-:Y:S01]  /*f4e0*/  IMAD R13, R8.reuse, UR5, R9 ;  /* 0x00000005080d7c24 */ /* 0x040fe2000f8e0209 */
[----:B------:R-:W-:Y:S01]  /*f4f0*/  LOP3.LUT R68, R69, 0x380, RZ, 0xc0, !PT ;  /* 0x0000038045447812 */ /* 0x000fe200078ec0ff */
[----:B------:R-:W-:Y:S01]  /*f500*/  IMAD.WIDE.U32 R8, R8, UR4, RZ ;  /* 0x0000000408087c25 */ /* 0x000fe2000f8e00ff */
[----:B------:R-:W-:Y:S01]  /*f510*/  LOP3.LUT R72, R73, 0x380, RZ, 0xc0, !PT ;  /* 0x0000038049487812 */ /* 0x000fe200078ec0ff */
[----:B------:R-:W-:Y:S01]  /*f520*/  ULDC.64 UR4, c[0x0][0xae8] ;  /* 0x0002ba0000047ab9 */ /* 0x000fe20000000a00 */
[----:B------:R-:W-:Y:S01]  /*f530*/  LOP3.LUT R76, R77, 0x380, RZ, 0xc0, !PT ;  /* 0x000003804d4c7812 */ /* 0x000fe200078ec0ff */
[----:B------:R-:W-:Y:S01]  /*f540*/  IMAD.IADD R11, R11, 0x1, -R12 ;  /* 0x000000010b0b7824 */ /* 0x000fe200078e0a0c */
[----:B------:R-:W-:Y:S01]  /*f550*/  LOP3.LUT R80, R81, 0x380, RZ, 0xc0, !PT ;  /* 0x0000038051507812 */ /* 0x000fe200078ec0ff */
[----:B------:R-:W-:Y:S01]  /*f560*/  IMAD.IADD R9, R9, 0x1, R13 ;  /* 0x0000000109097824 */ /* 0x000fe200078e020d */
[----:B------:R-:W-:Y:S01]  /*f570*/  SHF.R.U64 R68, R68, 0x3, RZ ;  /* 0x0000000344447819 */ /* 0x000fe200000012ff */
[----:B------:R-:W-:Y:S01]  /*f580*/  IMAD R11, R11, 0x20, R10 ;  /* 0x000000200b0b7824 */ /* 0x000fe200078e020a */
[----:B------:R-:W-:Y:S01]  /*f590*/  SHF.R.U64 R72, R72, 0x3, RZ ;  /* 0x0000000348487819 */ /* 0x000fe200000012ff */
[C---:B------:R-:W-:Y:S01]  /*f5a0*/  IMAD.WIDE.U32 R8, R205.reuse, UR4, R8 ;  /* 0x00000004cd087c25 */ /* 0x040fe2000f8e0008 */
[----:B------:R-:W-:Y:S01]  /*f5b0*/  SHF.R.U64 R76, R76, 0x3, RZ ;  /* 0x000000034c4c7819 */ /* 0x000fe200000012ff */
[----:B------:R-:W5:Y:S01]  /*f5c0*/  LD.E.128 R84, desc[UR40][R84.64] ;  /* 0x0000002854547980 */ /* 0x000f62000c101d00 */
[----:B------:R-:W-:Y:S01]  /*f5d0*/  SHF.R.U64 R80, R80, 0x3, RZ ;  /* 0x0000000350507819 */ /* 0x000fe200000012ff */
[----:B------:R-:W-:Y:S01]  /*f5e0*/  IMAD R15, R160, 0x80, R11 ;  /* 0x00000080a00f7824 */ /* 0x000fe200078e020b */
[----:B------:R-:W-:Y:S01]  /*f5f0*/  SHF.R.S32.HI R14, RZ, 0x1f, R3 ;  /* 0x0000001fff0e7819 */ /* 0x000fe20000011403 */
[----:B------:R-:W-:Y:S01]  /*f600*/  IMAD R9, R205, UR5, R9 ;  /* 0x00000005cd097c24 */ /* 0x000fe2000f8e0209 */
[----:B------:R-:W-:Y:S01]  /*f610*/  ULDC.64 UR4, c[0x0][0xaf0] ;  /* 0x0002bc0000047ab9 */ /* 0x000fe20000000a00 */
[----:B------:R-:W-:Y:S01]  /*f620*/  LOP3.LUT R68, R68, R69, RZ, 0x3c, !PT ;  /* 0x0000004544447212 */ /* 0x000fe200078e3cff */
[----:B-1----:R-:W-:Y:S01]  /*f630*/  @P1 IMAD.HI.U32 R12, R15, R20, RZ ;  /* 0x000000140f0c1227 */ /* 0x002fe200078e00ff */
[----:B------:R-:W-:-:S02]  /*f640*/  LOP3.LUT R72, R72, R73, RZ, 0x3c, !PT ;  /* 0x0000004948487212 */ /* 0x000fc400078e3cff */
[----:B------:R-:W-:Y:S01]  /*f650*/  LOP3.LUT R76, R76, R77, RZ, 0x3c, !PT ;  /* 0x0000004d4c4c7212 */ /* 0x000fe200078e3cff */
[--C-:B------:R-:W-:Y:S01]  /*f660*/  IMAD.X R69, RZ, RZ, R7.reuse, P0 ;  /* 0x000000ffff457224 */ /* 0x100fe200000e0607 */
[----:B------:R-:W-:Y:S01]  /*f670*/  LOP3.LUT R80, R80, R81, RZ, 0x3c, !PT ;  /* 0x0000005150507212 */ /* 0x000fe200078e3cff */
[--C-:B------:R-:W-:Y:S02]  /*f680*/  IMAD.X R73, RZ, RZ, R7.reuse, P2 ;  /* 0x000000ffff497224 */ /* 0x100fe400010e0607 */
[--C-:B------:R-:W-:Y:S02]  /*f690*/  IMAD.X R77, RZ, RZ, R7.reuse, P3 ;  /* 0x000000ffff4d7224 */ /* 0x100fe400018e0607 */
[----:B------:R-:W-:Y:S01]  /*f6a0*/  IMAD.X R81, RZ, RZ, R7, P4 ;  /* 0x000000ffff517224 */ /* 0x000fe200020e0607 */
[----:B------:R-:W5:Y:S01]  /*f6b0*/  LD.E.128 R68, desc[UR40][R68.64] ;  /* 0x0000002844447980 */ /* 0x000f62000c101d00 */
[----:B------:R-:W-:Y:S02]  /*f6c0*/  IMAD R14, R14, UR4, RZ ;  /* 0x000000040e0e7c24 */ /* 0x000fe4000f8e02ff */
[----:B------:R-:W-:Y:S01]  /*f6d0*/  IMAD.MOV.U32 R11, RZ, RZ, R15 ;  /* 0x000000ffff0b7224 */ /* 0x000fe200078e000f */
[----:B--2---:R-:W-:Y:S01]  /*f6e0*/  @P1 SHF.R.U32.HI R11, RZ, R21, R12 ;  /* 0x00000015ff0b1219 */ /* 0x004fe2000001160c */
[C---:B------:R-:W-:Y:S01]  /*f6f0*/  IMAD R13, R3.reuse, UR5, R14 ;  /* 0x00000005030d7c24 */ /* 0x040fe2000f8e020e */
[----:B------:R-:W5:Y:S01]  /*f700*/  LD.E.128 R4, desc[UR40][R4.64] ;  /* 0x0000002804047980 */ /* 0x000f62000c101d00 */
[----:B------:R-:W-:Y:S01]  /*f710*/  IMAD.WIDE.U32 R8, R3, UR4, R8 ;  /* 0x0000000403087c25 */ /* 0x000fe2000f8e0008 */
[----:B------:R-:W-:Y:S01]  /*f720*/  SHF.R.S32.HI R3, RZ, 0x1f, R11 ;  /* 0x0000001fff037819 */ /* 0x000fe2000001140b */
[----:B------:R-:W-:Y:S01]  /*f730*/  ULDC.64 UR4, c[0x0][0xae0] ;  /* 0x0002b80000047ab9 */ /* 0x000fe20000000a00 */
[----:B------:R-:W5:Y:S01]  /*f740*/  LD.E.128 R72, desc[UR40][R72.64] ;  /* 0x0000002848487980 */ /* 0x000f62000c101d00 */
[----:B------:R-:W-:-:S03]  /*f750*/  IMAD.IADD R9, R9, 0x1, R13 ;  /* 0x0000000109097824 */ /* 0x000fc600078e020d */
[----:B------:R-:W5:Y:S01]  /*f760*/  LD.E.128 R76, desc[UR40][R76.64] ;  /* 0x000000284c4c7980 */ /* 0x000f62000c101d00 */
[----:B------:R-:W-:-:S03]  /*f770*/  IMAD.MOV R13, RZ, RZ, -R11 ;  /* 0x000000ffff0d7224 */ /* 0x000fc600078e0a0b */
[----:B------:R-:W5:Y:S01]  /*f780*/  LD.E.128 R80, desc[UR40][R80.64] ;  /* 0x0000002850507980 */ /* 0x000f62000c101d00 */
[----:B------:R-:W-:Y:S01]  /*f790*/  @!PT LDS RZ, [RZ] ;  /* 0x00000000fffff984 */ /* 0x000fe20000000800 */
[----:B------:R-:W-:Y:S01]  /*f7a0*/  @!PT LDS RZ, [RZ] ;  /* 0x00000000fffff984 */ /* 0x000fe20000000800 */
[----:B------:R-:W-:Y:S01]  /*f7b0*/  @!PT LDS RZ, [RZ] ;  /* 0x00000000fffff984 */ /* 0x000fe20000000800 */
[----:B------:R-:W-:Y:S01]  /*f7c0*/  @!PT LDS RZ, [RZ] ;  /* 0x00000000fffff984 */ /* 0x000fe20000000800 */
[----:B------:R0:W-:Y:S06]  /*f7d0*/  MEMBAR.ALL.CTA ;  /* 0x0000000000007992 */ /* 0x0001ec0000008000 */
[----:B0-----:R-:W0:Y:S01]  /*f7e0*/  FENCE.VIEW.ASYNC.S ;  /* 0x00000000000073c6 */ /* 0x001e220000000000 */
[----:B------:R-:W-:Y:S02]  /*f7f0*/  IMAD R12, R3, UR4, RZ ;  /* 0x00000004030c7c24 */ /* 0x000fe4000f8e02ff */
[----:B------:R-:W-:-:S02]  /*f800*/  IMAD R13, R158, R13, R15 ;  /* 0x0000000d9e0d7224 */ /* 0x000fc400078e020f */
[----:B------:R-:W-:-:S04]  /*f810*/  IMAD.WIDE.U32 R8, R11, UR4, R8 ;  /* 0x000000040b087c25 */ /* 0x000fc8000f8e0008 */
[----:B------:R-:W-:Y:S01]  /*f820*/  IMAD R15, R11, UR5, R12 ;  /* 0x000000050b0f7c24 */ /* 0x000fe2000f8e020c */
[----:B------:R-:W-:Y:S01]  /*f830*/  SHF.R.S32.HI R11, RZ, 0x1f, R13 ;  /* 0x0000001fff0b7819 */ /* 0x000fe2000001140d */
[----:B------:R-:W-:Y:S01]  /*f840*/  ULDC.64 UR4, c[0x0][0xad8] ;  /* 0x0002b60000047ab9 */ /* 0x000fe20000000a00 */
[----:B------:R-:W-:Y:S02]  /*f850*/  VIADD R3, R19, 0x22820 ;  /* 0x0002282013037836 */ /* 0x000fe40000000000 */
[----:B------:R-:W-:Y:S02]  /*f860*/  IMAD.IADD R9, R9, 0x1, R15 ;  /* 0x0000000109097824 */ /* 0x000fe400078e020f */
[----:B------:R-:W-:Y:S01]  /*f870*/  IMAD R12, R11, UR4, RZ ;  /* 0x000000040b0c7c24 */ /* 0x000fe2000f8e02ff */
[----:B------:R-:W-:Y:S01]  /*f880*/  PRMT R3, RZ, 0x654, R3 ;  /* 0x00000654ff037816 */ /* 0x000fe20000000003 */
[----:B------:R-:W-:-:S04]  /*f890*/  IMAD.WIDE.U32 R8, R13, UR4, R8 ;  /* 0x000000040d087c25 */ /* 0x000fc8000f8e0008 */
[----:B------:R-:W-:Y:S01]  /*f8a0*/  IMAD R21, R13, UR5, R12 ;  /* 0x000000050d157c24 */ /* 0x000fe2000f8e020c */
[----:B------:R-:W-:Y:S01]  /*f8b0*/  ULDC.64 UR4, c[0x0][0xa80] ;  /* 0x0002a00000047ab9 */ /* 0x000fe20000000a00 */
[----:B0-----:R0:W-:Y:S02]  /*f8c0*/  SYNCS.ARRIVE.TRANS64.RED.A1T0 RZ, [R3+URZ], RZ ;  /* 0x000000ff03ff79a7 */ /* 0x0011e4000810043f */
[----:B------:R-:W-:Y:S01]  /*f8d0*/  IMAD.IADD R21, R9, 0x1, R21 ;  /* 0x0000000109157824 */ /* 0x000fe200078e0215 */
[----:B0-----:R-:W-:Y:S01]  /*f8e0*/  LEA R3, P0, R8, UR4, 0x1 ;  /* 0x0000000408037c11 */ /* 0x001fe2000f8008ff */
[----:B------:R-:W-:-:S03]  /*f8f0*/  UMOV UR4, 0xffffffff ;  /* 0xffffffff00047882 */ /* 0x000fc60000000000 */
[----:B------:R-:W-:Y:S01]  /*f900*/  LEA.HI.X R21, R8, UR5, R21, 0x1, P0 ;  /* 0x0000000508157c11 */ /* 0x000fe200080f0c15 */
[----:B------:R-:W-:Y:S08]  /*f910*/  BRA.DIV UR4, `(.L_x_771) ;  /* 0x000000b604607947 */ /* 0x000ff0000b800000 */
[----:B------:R0:W1:Y:S04]  /*f920*/  SHFL.IDX PT, R20, R21, RZ, 0x181f ;  /* 0x00181fff15147589 */ /* 0x00006800000e0000 */
[----:B------:R0:W2:Y:S02]  /*f930*/  SHFL.IDX PT, R14, R3, RZ, 0x181f ;  /* 0x00181fff030e7589 */ /* 0x0000a400000e0000 */
.L_x_967:
[----:B------:R-:W-:Y:S01]  /*f940*/  IMAD R89, R160, 0x80, R10 ;  /* 0x00000080a0597824 */ /* 0x000fe200078e020a */
[----:B------:R-:W-:Y:S04]  /*f950*/  BSSY B1, `(.L_x_772) ;  /* 0x000001e000017945 */ /* 0x000fe80003800000 */
[----:B------:R-:W-:-:S13]  /*f960*/  ISETP.GE.AND P0, PT, R89, R0, PT ;  /* 0x000000005900720c */ /* 0x000fda0003f06270 */
[----:B------:R-:W-:Y:S05]  /*f970*/  @P0 BRA `(.L_x_773) ;  /* 0x00000000006c0947 */ /* 0x000fea0003800000 */
[C---:B------:R-:W-:Y:S01]  /*f980*/  VIADD R15, R211.reuse, 0x40 ;  /* 0x00000040d30f7836 */ /* 0x040fe20000000000 */
[----:B------:R-:W-:Y:S01]  /*f990*/  ULDC UR4, c[0x0][0xac8] ;  /* 0x0002b20000047ab9 */ /* 0x000fe20000000800 */
[C---:B------:R-:W-:Y:S01]  /*f9a0*/  VIADD R90, R211.reuse, 0x80 ;  /* 0x00000080d35a7836 */ /* 0x040fe20000000000 */
[C---:B------:R-:W-:Y:S01]  /*f9b0*/  ISETP.GE.AND P3, PT, R211.reuse, UR4, PT ;  /* 0x00000004d3007c0c */ /* 0x040fe2000bf66270 */
[----:B------:R-:W-:Y:S01]  /*f9c0*/  VIADD R48, R211, 0xc0 ;  /* 0x000000c0d3307836 */ /* 0x000fe20000000000 */
[----:B------:R-:W-:Y:S01]  /*f9d0*/  ISETP.GE.AND P2, PT, R15, UR4, PT ;  /* 0x000000040f007c0c */ /* 0x000fe2000bf46270 */
[C---:B------:R-:W-:Y:S01]  /*f9e0*/  VIADD R92, R211.reuse, 0x40 ;  /* 0x00000040d35c7836 */ /* 0x040fe20000000000 */
[----:B------:R-:W-:Y:S01]  /*f9f0*/  ISETP.GE.AND P1, PT, R90, UR4, PT ;  /* 0x000000045a007c0c */ /* 0x000fe2000bf26270 */
[C---:B------:R-:W-:Y:S01]  /*fa00*/  VIADD R91, R211.reuse, 0x80 ;  /* 0x00000080d35b7836 */ /* 0x040fe20000000000 */
[----:B------:R-:W-:Y:S01]  /*fa10*/  ISETP.GE.AND P0, PT, R48, UR4, PT ;  /* 0x0000000430007c0c */ /* 0x000fe2000bf06270 */
[----:B------:R-:W-:Y:S01]  /*fa20*/  VIADD R88, R211, 0xc0 ;  /* 0x000000c0d3587836 */ /* 0x000fe20000000000 */
[----:B------:R-:W-:-:S02]  /*fa30*/  SHF.R.S32.HI R12, RZ, 0x1f, R211 ;  /* 0x0000001fff0c7819 */ /* 0x000fc400000114d3 */
[----:B------:R-:W-:Y:S02]  /*fa40*/  SHF.R.S32.HI R92, RZ, 0x1f, R92 ;  /* 0x0000001fff5c7819 */ /* 0x000fe4000001145c */
[----:B------:R-:W-:Y:S02]  /*fa50*/  SHF.R.S32.HI R91, RZ, 0x1f, R91 ;  /* 0x0000001fff5b7819 */ /* 0x000fe4000001145b */
[-C--:B--2---:R-:W-:Y:S02]  /*fa60*/  @!P3 LEA R8, P5, R211, R14.reuse, 0x1 ;  /* 0x0000000ed308b211 */ /* 0x084fe400078a08ff */
[----:B------:R-:W-:Y:S02]  /*fa70*/  @!P2 LEA R10, P4, R15, R14, 0x1 ;  /* 0x0000000e0f0aa211 */ /* 0x000fe400078808ff */
[----:B-1----:R-:W-:Y:S02]  /*fa80*/  @!P3 LEA.HI.X R9, R211, R20, R12, 0x1, P5 ;  /* 0x00000014d309b211 */ /* 0x002fe400028f0c0c */
[----:B------:R-:W-:-:S02]  /*fa90*/  @!P1 LEA R12, P5, R90, R14, 0x1 ;  /* 0x0000000e5a0c9211 */ /* 0x000fc400078a08ff */
[----:B------:R-:W-:Y:S01]  /*faa0*/  @!P2 LEA.HI.X R11, R15, R20, R92, 0x1, P4 ;  /* 0x000000140f0ba211 */ /* 0x000fe200020f0c5c */
[----:B-----5:R3:W-:Y:S01]  /*fab0*/  @!P3 ST.E.128 desc[UR40][R8.64], R4 ;  /* 0x000000040800b985 */ /* 0x0207e2000c101d28 */
[----:B------:R-:W-:Y:S02]  /*fac0*/  SHF.R.S32.HI R88, RZ, 0x1f, R88 ;  /* 0x0000001fff587819 */ /* 0x000fe40000011458 */
[----:B------:R-:W-:Y:S01]  /*fad0*/  @!P0 LEA R14, P4, R48, R14, 0x1 ;  /* 0x0000000e300e8211 */ /* 0x000fe200078808ff */
[----:B------:R3:W-:Y:S01]  /*fae0*/  @!P2 ST.E.128 desc[UR40][R10.64], R36 ;  /* 0x000000240a00a985 */ /* 0x0007e2000c101d28 */
[-C--:B------:R-:W-:Y:S02]  /*faf0*/  @!P1 LEA.HI.X R13, R90, R20.reuse, R91, 0x1, P5 ;  /* 0x000000145a0d9211 */ /* 0x080fe400028f0c5b */
[----:B------:R-:W-:-:S03]  /*fb00*/  @!P0 LEA.HI.X R15, R48, R20, R88, 0x1, P4 ;  /* 0x00000014300f8211 */ /* 0x000fc600020f0c58 */
[----:B------:R3:W-:Y:S04]  /*fb10*/  @!P1 ST.E.128 desc[UR40][R12.64], R56 ;  /* 0x000000380c009985 */ /* 0x0007e8000c101d28 */
[----:B------:R3:W-:Y:S02]  /*fb20*/  @!P0 ST.E.128 desc[UR40][R14.64], R72 ;  /* 0x000000480e008985 */ /* 0x0007e4000c101d28 */
.L_x_773:
[----:B------:R-:W-:Y:S05]  /*fb30*/  BSYNC B1 ;  /* 0x0000000000017941 */ /* 0x000fea0003800000 */
.L_x_772:
[----:B------:R-:W-:-:S03]  /*fb40*/  UMOV UR4, 0xffffffff ;  /* 0xffffffff00047882 */ /* 0x000fc60000000000 */
[----:B------:R-:W-:Y:S05]  /*fb50*/  BRA.DIV UR4, `(.L_x_774) ;  /* 0x000000b604047947 */ /* 0x000fea000b800000 */
[----:B-1----:R1:W4:Y:S04]  /*fb60*/  SHFL.IDX PT, R20, R21, 0x1, 0x181f ;  /* 0x00381f0015147f89 */ /* 0x00232800000e0000 */
[----:B--23--:R1:W2:Y:S02]  /*fb70*/  SHFL.IDX PT, R14, R3, 0x1, 0x181f ;  /* 0x00381f00030e7f89 */ /* 0x00c2a400000e0000 */
.L_x_971:
[----:B-----5:R-:W-:Y:S01]  /*fb80*/  VIADD R5, R89, 0x20 ;  /* 0x0000002059057836 */ /* 0x020fe20000000000 */
[----:B------:R-:W-:Y:S04]  /*fb90*/  BSSY B1, `(.L_x_775) ;  /* 0x000001e000017945 */ /* 0x000fe80003800000 */
[----:B------:R-:W-:-:S13]  /*fba0*/  ISETP.GE.AND P0, PT, R5, R0, PT ;  /* 0x000000000500720c */ /* 0x000fda0003f06270 */
[----:B------:R-:W-:Y:S05]  /*fbb0*/  @P0 BRA `(.L_x_776) ;  /* 0x00000000006c0947 */ /* 0x000fea0003800000 */
[C---:B------:R-:W-:Y:S01]  /*fbc0*/  VIADD R10, R211.reuse, 0x40 ;  /* 0x00000040d30a7836 */ /* 0x040fe20000000000 */
[----:B------:R-:W-:Y:S01]  /*fbd0*/  ULDC UR4, c[0x0][0xac8] ;  /* 0x0002b20000047ab9 */ /* 0x000fe20000000800 */
[C---:B------:R-:W-:Y:S01]  /*fbe0*/  VIADD R15, R211.reuse, 0x80 ;  /* 0x00000080d30f7836 */ /* 0x040fe20000000000 */
[C---:B------:R-:W-:Y:S01]  /*fbf0*/  ISETP.GE.AND P3, PT, R211.reuse, UR4, PT ;  /* 0x00000004d3007c0c */ /* 0x040fe2000bf66270 */
[C---:B------:R-:W-:Y:S01]  /*fc00*/  VIADD R12, R211.reuse, 0xc0 ;  /* 0x000000c0d30c7836 */ /* 0x040fe20000000000 */
[----:B------:R-:W-:Y:S01]  /*fc10*/  ISETP.GE.AND P2, PT, R10, UR4, PT ;  /* 0x000000040a007c0c */ /* 0x000fe2000bf46270 */
[----:B------:R-:W-:Y:S01]  /*fc20*/  VIADD R11, R211, 0x40 ;  /* 0x00000040d30b7836 */ /* 0x000fe20000000000 */
[----:B------:R-:W-:Y:S01]  /*fc30*/  ISETP.GE.AND P1, PT, R15, UR4, PT ;  /* 0x000000040f007c0c */ /* 0x000fe2000bf26270 */
[C---:B------:R-:W-:Y:S01]  /*fc40*/  VIADD R36, R211.reuse, 0x80 ;  /* 0x00000080d3247836 */ /* 0x040fe20000000000 */
[----:B------:R-:W-:Y:S01]  /*fc50*/  ISETP.GE.AND P0, PT, R12, UR4, PT ;  /* 0x000000040c007c0c */ /* 0x000fe2000bf06270 */
[----:B------:R-:W-:Y:S01]  /*fc60*/  VIADD R13, R211, 0xc0 ;  /* 0x000000c0d30d7836 */ /* 0x000fe20000000000 */
[----:B------:R-:W-:-:S02]  /*fc70*/  SHF.R.S32.HI R8, RZ, 0x1f, R211 ;  /* 0x0000001fff087819 */ /* 0x000fc400000114d3 */
[----:B------:R-:W-:Y:S02]  /*fc80*/  SHF.R.S32.HI R11, RZ, 0x1f, R11 ;  /* 0x0000001fff0b7819 */ /* 0x000fe4000001140b */
[----:B------:R-:W-:Y:S02]  /*fc90*/  SHF.R.S32.HI R36, RZ, 0x1f, R36 ;  /* 0x0000001fff247819 */ /* 0x000fe40000011424 */
[CC--:B--2---:R-:W-:Y:S02]  /*fca0*/  @!P3 LEA R4, P5, R211.reuse, R14.reuse, 0x1 ;  /* 0x0000000ed304b211 */ /* 0x0c4fe400078a08ff */
[----:B------:R-:W-:Y:S02]  /*fcb0*/  @!P2 LEA R6, P4, R10, R14, 0x1 ;  /* 0x0000000e0a06a211 */ /* 0x000fe400078808ff */
[----:B----4-:R-:W-:Y:S02]  /*fcc0*/  @!P3 LEA.HI.X R5, R211, R20, R8, 0x1, P5 ;  /* 0x00000014d305b211 */ /* 0x010fe400028f0c08 */
[----:B------:R-:W-:-:S02]  /*fcd0*/  @!P1 LEA R8, P5, R15, R14, 0x1 ;  /* 0x0000000e0f089211 */ /* 0x000fc400078a08ff */
[----:B------:R-:W-:Y:S01]  /*fce0*/  @!P2 LEA.HI.X R7, R10, R20, R11, 0x1, P4 ;  /* 0x000000140a07a211 */ /* 0x000fe200020f0c0b */
[----:B------:R3:W-:Y:S01]  /*fcf0*/  @!P3 ST.E.128 desc[UR40][R4.64], R24 ;  /* 0x000000180400b985 */ /* 0x0007e2000c101d28 */
[----:B------:R-:W-:Y:S02]  /*fd00*/  SHF.R.S32.HI R13, RZ, 0x1f, R13 ;  /* 0x0000001fff0d7819 */ /* 0x000fe4000001140d */
[C---:B------:R-:W-:Y:S01]  /*fd10*/  @!P0 LEA R10, P4, R12.reuse, R14, 0x1 ;  /* 0x0000000e0c0a8211 */ /* 0x040fe200078808ff */
[----:B------:R3:W-:Y:S01]  /*fd20*/  @!P2 ST.E.128 desc[UR40][R6.64], R40 ;  /* 0x000000280600a985 */ /* 0x0007e2000c101d28 */
[-C--:B------:R-:W-:Y:S02]  /*fd30*/  @!P1 LEA.HI.X R9, R15, R20.reuse, R36, 0x1, P5 ;  /* 0x000000140f099211 */ /* 0x080fe400028f0c24 */
[----:B------:R-:W-:-:S03]  /*fd40*/  @!P0 LEA.HI.X R11, R12, R20, R13, 0x1, P4 ;  /* 0x000000140c0b8211 */ /* 0x000fc600020f0c0d */
[----:B------:R3:W-:Y:S04]  /*fd50*/  @!P1 ST.E.128 desc[UR40][R8.64], R60 ;  /* 0x0000003c08009985 */ /* 0x0007e8000c101d28 */
[----:B------:R3:W-:Y:S02]  /*fd60*/  @!P0 ST.E.128 desc[UR40][R10.64], R76 ;  /* 0x0000004c0a008985 */ /* 0x0007e4000c101d28 */
.L_x_776:
[----:B------:R-:W-:Y:S05]  /*fd70*/  BSYNC B1 ;  /* 0x0000000000017941 */ /* 0x000fea0003800000 */
.L_x_775:
[----:B------:R-:W-:-:S03]  /*fd80*/  UMOV UR4, 0xffffffff ;  /* 0xffffffff00047882 */ /* 0x000fc60000000000 */
[----:B------:R-:W-:Y:S05]  /*fd90*/  BRA.DIV UR4, `(.L_x_777) ;  /* 0x000000b204bc7947 */ /* 0x000fea000b800000 */
[----:B----4-:R4:W0:Y:S04]  /*fda0*/  SHFL.IDX PT, R20, R21, 0x2, 0x181f ;  /* 0x00581f0015147f89 */ /* 0x01082800000e0000 */
[----:B--2---:R4:W2:Y:S02]  /*fdb0*/  SHFL.IDX PT, R14, R3, 0x2, 0x181f ;  /* 0x00581f00030e7f89 */ /* 0x0048a400000e0000 */
.L_x_975:
[----:B---3--:R-:W-:Y:S01]  /*fdc0*/  VIADD R5, R89, 0x40 ;  /* 0x0000004059057836 */ /* 0x008fe20000000000 */
        /* <DEDUP_REMOVED lines=19> */
[----:B0-----:R-:W-:Y:S02]  /*ff00*/  @!P3 LEA.HI.X R5, R211, R20, R8, 0x1, P5 ;  /* 0x00000014d305b211 */ /* 0x001fe400028f0c08 */
        /* <DEDUP_REMOVED lines=10> */
.L_x_779:
[----:B------:R-:W-:Y:S05]  /*ffb0*/  BSYNC B1 ;  /* 0x0000000000017941 */ /* 0x000fea0003800000 */
.L_x_778:
[----:B------:R-:W-:-:S03]  /*ffc0*/  UMOV UR4, 0xffffffff ;  /* 0xffffffff00047882 */ /* 0x000fc60000000000 */
[----:B------:R-:W-:Y:S05]  /*ffd0*/  BRA.DIV UR4, `(.L_x_780) ;  /* 0x000000b204747947 */ /* 0x000fea000b800000 */
[----:B---3--:R3:W0:Y:S04]  /*ffe0*/  SHFL.IDX PT, R10, R21, 0x3, 0x181f ;  /* 0x00781f00150a7f89 */ /* 0x00862800000e0000 */
[----:B--2---:R3:W2:Y:S02]  /*fff0*/  SHFL.IDX PT, R14, R3, 0x3, 0x181f ;  /* 0x00781f00030e7f89 */ /* 0x0046a400000e0000 */
.L_x_979:
[----:B01-34-:R-:W-:-:S05]  /*10000*/  VIADD R3, R89, 0x60 ;  /* 0x0000006059037836 */ /* 0x01bfca0000000000 */
        /* <DEDUP_REMOVED lines=8> */
[----:B------:R-:W-:Y:S01]  /*10090*/  VIADD R12, R211, 0x80 ;  /* 0x00000080d30c7836 */ /* 0x000fe20000000000 */
[----:B------:R-:W-:Y:S02]  /*100a0*/  ISETP.GE.AND P5, PT, R11, UR4, PT ;  /* 0x000000040b007c0c */ /* 0x000fe4000bfa6270 */
[----:B------:R-:W-:Y:S02]  /*100b0*/  SHF.R.S32.HI R20, RZ, 0x1f, R211 ;  /* 0x0000001fff147819 */ /* 0x000fe400000114d3 */
[----:B------:R-:W-:-:S02]  /*100c0*/  SHF.R.S32.HI R15, RZ, 0x1f, R15 ;  /* 0x0000001fff0f7819 */ /* 0x000fc4000001140f */
[----:B------:R-:W-:-:S03]  /*100d0*/  SHF.R.S32.HI R12, RZ, 0x1f, R12 ;  /* 0x0000001fff0c7819 */ /* 0x000fc6000001140c */
[-C--:B--2---:R-:W-:Y:S02]  /*100e0*/  @!P3 LEA R4, P0, R211, R14.reuse, 0x1 ;  /* 0x0000000ed304b211 */ /* 0x084fe400078008ff */
[-C--:B------:R-:W-:Y:S02]  /*100f0*/  @!P4 LEA R6, P1, R13, R14.reuse, 0x1 ;  /* 0x0000000e0d06c211 */ /* 0x080fe400078208ff */
[----:B------:R-:W-:Y:S02]  /*10100*/  @!P5 LEA R8, P2, R11, R14, 0x1 ;  /* 0x0000000e0b08d211 */ /* 0x000fe400078408ff */
[-C--:B------:R-:W-:Y:S02]  /*10110*/  @!P3 LEA.HI.X R5, R211, R10.reuse, R20, 0x1, P0 ;  /* 0x0000000ad305b211 */ /* 0x080fe400000f0c14 */
[-C--:B------:R-:W-:Y:S02]  /*10120*/  @!P4 LEA.HI.X R7, R13, R10.reuse, R15, 0x1, P1 ;  /* 0x0000000a0d07c211 */ /* 0x080fe400008f0c0f */
[----:B------:R-:W-:Y:S01]  /*10130*/  @!P5 LEA.HI.X R9, R11, R10, R12, 0x1, P2 ;  /* 0x0000000a0b09d211 */ /* 0x000fe200010f0c0c */
[----:B------:R0:W-:Y:S01]  /*10140*/  @!P3 ST.E.128 desc[UR40][R4.64], R32 ;  /* 0x000000200400b985 */ /* 0x0001e2000c101d28 */
[----:B------:R-:W-:-:S03]  /*10150*/  VIADD R11, R211, 0xc0 ;  /* 0x000000c0d30b7836 */ /* 0x000fc60000000000 */
[----:B------:R0:W-:Y:S02]  /*10160*/  @!P4 ST.E.128 desc[UR40][R6.64], R52 ;  /* 0x000000340600c985 */ /* 0x0001e4000c101d28 */
[----:B------:R-:W-:Y:S02]  /*10170*/  ISETP.GE.AND P0, PT, R11, UR4, PT ;  /* 0x000000040b007c0c */ /* 0x000fe4000bf06270 */
[----:B------:R0:W-:Y:S11]  /*10180*/  @!P5 ST.E.128 desc[UR40][R8.64], R68 ;  /* 0x000000440800d985 */ /* 0x0001f6000c101d28 */
[----:B------:R-:W-:Y:S05]  /*10190*/  @P0 BRA `(.L_x_781) ;  /* 0x0000002c00940947 */ /* 0x000fea0003800000 */
[----:B------:R-:W-:Y:S01]  /*101a0*/  VIADD R12, R211, 0xc0 ;  /* 0x000000c0d30c7836 */ /* 0x000fe20000000000 */
[----:B0-----:R-:W-:-:S04]  /*101b0*/  LEA R4, P0, R11, R14, 0x1 ;  /* 0x0000000e0b047211 */ /* 0x001fc800078008ff */
[----:B------:R-:W-:-:S04]  /*101c0*/  SHF.R.S32.HI R12, RZ, 0x1f, R12 ;  /* 0x0000001fff0c7819 */ /* 0x000fc8000001140c */
[----:B------:R-:W-:-:S05]  /*101d0*/  LEA.HI.X R5, R11, R10, R12, 0x1, P0 ;  /* 0x0000000a0b057211 */ /* 0x000fca00000f0c0c */
[----:B------:R0:W-:Y:S01]  /*101e0*/  ST.E.128 desc[UR40][R4.64], R84 ;  /* 0x0000005404007985 */ /* 0x0001e2000c101d28 */
[----:B------:R-:W-:Y:S05]  /*101f0*/  BRA `(.L_x_781) ;  /* 0x0000002c007c7947 */ /* 0x000fea0003800000 */
.L_x_770:
[----:B0-----:R-:W0:Y:S01]  /*10200*/  @P1 LDC R10, c[0x0][0xbec] ;  /* 0x0002fb00ff0a1b82 */ /* 0x001e220000000800 */
[----:B------:R-:W-:Y:S01]  /*10210*/  IMAD.MOV.U32 R6, RZ, RZ, R48 ;  /* 0x000000ffff067224 */ /* 0x000fe200078e0030 */
[----:B------:R-:W-:-:S06]  /*10220*/  ULDC.64 UR4, c[0x0][0xb08] ;  /* 0x0002c20000047ab9 */ /* 0x000fcc0000000a00 */
[----:B------:R-:W1:Y:S01]  /*10230*/  @P1 LDC R7, c[0x0][0xbf0] ;  /* 0x0002fc00ff071b82 */ /* 0x000e620000000800 */
[----:B0-----:R-:W-:-:S05]  /*10240*/  @P1 IMAD.HI.U32 R10, R48, R10, RZ ;  /* 0x0000000a300a1227 */ /* 0x001fca00078e00ff */
[----:B-1----:R-:W-:Y:S01]  /*10250*/  @P1 SHF.R.U32.HI R6, RZ, R7, R10 ;  /* 0x00000007ff061219 */ /* 0x002fe2000001160a */
[----:B------:R-:W-:-:S04]  /*10260*/  IMAD R7, R9, UR4, RZ ;  /* 0x0000000409077c24 */ /* 0x000fc8000f8e02ff */
[C---:B------:R-:W-:Y:S02]  /*10270*/  IMAD R7, R8.reuse, UR5, R7 ;  /* 0x0000000508077c24 */ /* 0x040fe4000f8e0207 */
[----:B------:R-:W-:Y:S01]  /*10280*/  IMAD.WIDE.U32 R8, R8, UR4, RZ ;  /* 0x0000000408087c25 */ /* 0x000fe2000f8e00ff */
[----:B------:R-:W-:-:S03]  /*10290*/  ULDC.64 UR4, c[0x0][0xb38] ;  /* 0x0002ce0000047ab9 */ /* 0x000fc60000000a00 */
[----:B------:R-:W-:Y:S01]  /*102a0*/  IMAD.IADD R9, R9, 0x1, R7 ;  /* 0x0000000109097824 */ /* 0x000fe200078e0207 */
[----:B------:R-:W-:Y:S01]  /*102b0*/  SHF.R.S32.HI R7, RZ, 0x1f, R3 ;  /* 0x0000001fff077819 */ /* 0x000fe20000011403 */
[----:B------:R-:W-:-:S04]  /*102c0*/  IMAD.WIDE.U32 R8, R205, UR4, R8 ;  /* 0x00000004cd087c25 */ /* 0x000fc8000f8e0008 */
[----:B------:R-:W-:Y:S01]  /*102d0*/  IMAD R9, R205, UR5, R9 ;  /* 0x00000005cd097c24 */ /* 0x000fe2000f8e0209 */
[----:B------:R-:W-:Y:S02]  /*102e0*/  ULDC.64 UR4, c[0x0][0xb40] ;  /* 0x0002d00000047ab9 */ /* 0x000fe40000000a00 */
[----:B------:R-:W-:Y:S02]  /*102f0*/  IMAD R7, R7, UR4, RZ ;  /* 0x0000000407077c24 */ /* 0x000fe4000f8e02ff */
[----:B------:R-:W-:-:S04]  /*10300*/  IMAD.WIDE.U32 R8, R3, UR4, R8 ;  /* 0x0000000403087c25 */ /* 0x000fc8000f8e0008 */
[----:B------:R-:W-:Y:S01]  /*10310*/  IMAD R7, R3, UR5, R7 ;  /* 0x0000000503077c24 */ /* 0x000fe2000f8e0207 */
[----:B------:R-:W-:Y:S01]  /*10320*/  ULDC.64 UR4, c[0x0][0xb48] ;  /* 0x0002d20000047ab9 */ /* 0x000fe20000000a00 */
[--C-:B------:R-:W-:Y:S02]  /*10330*/  IMAD.MOV R3, RZ, RZ, -R6.reuse ;  /* 0x000000ffff037224 */ /* 0x100fe400078e0a06 */
[----:B------:R-:W-:Y:S01]  /*10340*/  IMAD.IADD R9, R9, 0x1, R7 ;  /* 0x0000000109097824 */ /* 0x000fe200078e0207 */
[----:B------:R-:W-:Y:S01]  /*10350*/  SHF.R.S32.HI R7, RZ, 0x1f, R6 ;  /* 0x0000001fff077819 */ /* 0x000fe20000011406 */
[----:B------:R-:W-:Y:S02]  /*10360*/  IMAD R3, R158, R3, R48 ;  /* 0x000000039e037224 */ /* 0x000fe400078e0230 */
[----:B------:R-:W-:-:S04]  /*10370*/  IMAD.WIDE.U32 R8, R159, UR4, R8 ;  /* 0x000000049f087c25 */ /* 0x000fc8000f8e0008 */
[----:B------:R-:W-:Y:S01]  /*10380*/  IMAD R9, R159, UR5, R9 ;  /* 0x000000059f097c24 */ /* 0x000fe2000f8e0209 */
[----:B------:R-:W-:Y:S02]  /*10390*/  ULDC.64 UR4, c[0x0][0xb30] ;  /* 0x0002cc0000047ab9 */ /* 0x000fe40000000a00 */
[----:B------:R-:W-:Y:S02]  /*103a0*/  IMAD R7, R7, UR4, RZ ;  /* 0x0000000407077c24 */ /* 0x000fe4000f8e02ff */
[----:B------:R-:W-:-:S04]  /*103b0*/  IMAD.WIDE.U32 R8, R6, UR4, R8 ;  /* 0x0000000406087c25 */ /* 0x000fc8000f8e0008 */
[----:B------:R-:W-:Y:S01]  /*103c0*/  IMAD R7, R6, UR5, R7 ;  /* 0x0000000506077c24 */ /* 0x000fe2000f8e0207 */
[----:B------:R-:W-:Y:S01]  /*103d0*/  ULDC.64 UR4, c[0x0][0xb28] ;  /* 0x0002ca0000047ab9 */ /* 0x000fe20000000a00 */
[----:B------:R-:W-:Y:S02]  /*103e0*/  VIADD R6, R19, 0x22820 ;  /* 0x0002282013067836 */ /* 0x000fe40000000000 */
[----:B------:R-:W-:-:S03]  /*103f0*/  IMAD.IADD R9, R9, 0x1, R7 ;  /* 0x0000000109097824 */ /* 0x000fc600078e0207 */
[----:B------:R-:W-:Y:S01]  /*10400*/  PRMT R6, RZ, 0x654, R6 ;  /* 0x00000654ff067816 */ /* 0x000fe20000000006 */
[----:B------:R-:W-:-:S03]  /*10410*/  IMAD.WIDE.U32 R8, R3, UR4, R8 ;  /* 0x0000000403087c25 */ /* 0x000fc6000f8e0008 */
[----:B------:R0:W-:Y:S02]  /*10420*/  SYNCS.ARRIVE.TRANS64.RED.A1T0 RZ, [R6+URZ], RZ ;  /* 0x000000ff06ff79a7 */ /* 0x0001e4000810043f */
[----:B0-----:R-:W-:-:S05]  /*10430*/  SHF.R.S32.HI R6, RZ, 0x1f, R3 ;  /* 0x0000001fff067819 */ /* 0x001fca0000011403 */
[----:B------:R-:W-:-:S04]  /*10440*/  IMAD R6, R6, UR4, RZ ;  /* 0x0000000406067c24 */ /* 0x000fc8000f8e02ff */
[----:B------:R-:W-:Y:S01]  /*10450*/  IMAD R6, R3, UR5, R6 ;  /* 0x0000000503067c24 */ /* 0x000fe2000f8e0206 */
[----:B------:R-:W-:Y:S02]  /*10460*/  ULDC.64 UR4, c[0x0][0xb00] ;  /* 0x0002c00000047ab9 */ /* 0x000fe40000000a00 */
[----:B------:R-:W-:Y:S01]  /*10470*/  LEA R3, P0, R8, UR4, 0x2 ;  /* 0x0000000408037c11 */ /* 0x000fe2000f8010ff */
[----:B------:R-:W-:Y:S01]  /*10480*/  IMAD.IADD R6, R9, 0x1, R6 ;  /* 0x0000000109067824 */ /* 0x000fe200078e0206 */
[----:B------:R-:W-:-:S04]  /*10490*/  UMOV UR4, 0xffffffff ;  /* 0xffffffff00047882 */ /* 0x000fc80000000000 */
[----:B------:R-:W-:Y:S01]  /*104a0*/  LEA.HI.X R10, R8, UR5, R6, 0x2, P0 ;  /* 0x00000005080a7c11 */ /* 0x000fe200080f1406 */
[----:B------:R-:W-:Y:S06]  /*104b0*/  BRA.DIV UR4, `(.L_x_782) ;  /* 0x000000ae04847947 */ /* 0x000fec000b800000 */
[----:B------:R0:W1:Y:S04]  /*104c0*/  SHFL.IDX PT, R48, R10, RZ, 0x1c1f ;  /* 0x001c1fff0a307589 */ /* 0x00006800000e0000 */
[----:B------:R0:W2:Y:S02]  /*104d0*/  SHFL.IDX PT, R11, R3, RZ, 0x1c1f ;  /* 0x001c1fff030b7589 */ /* 0x0000a400000e0000 */
.L_x_982:
[----:B------:R-:W-:Y:S01]  /*104e0*/  ISETP.GE.AND P0, PT, R21, R0, PT ;  /* 0x000000001500720c */ /* 0x000fe20003f06270 */
[----:B------:R-:W-:-:S12]  /*104f0*/  BSSY B1, `(.L_x_783) ;  /* 0x00000c3000017945 */ /* 0x000fd80003800000 */
[----:B------:R-:W-:Y:S05]  /*10500*/  @P0 BRA `(.L_x_784) ;  /* 0x0000000c00040947 */ /* 0x000fea0003800000 */
[----:B------:R-:W3:Y:S01]  /*10510*/  LDL R157, [R1+0x44] ;  /* 0x00004400019d7983 */ /* 0x000ee20000100800 */
[----:B------:R-:W-:-:S03]  /*10520*/  ULDC UR4, c[0x0][0xac8] ;  /* 0x0002b20000047ab9 */ /* 0x000fc60000000800 */
[----:B------:R-:W4:Y:S04]  /*10530*/  LDL R12, [R1+0xc0] ;  /* 0x0000c000010c7983 */ /* 0x000f280000100800 */
[----:B------:R-:W5:Y:S04]  /*10540*/  LDL R155, [R1+0x144] ;  /* 0x00014400019b7983 */ /* 0x000f680000100800 */
        /* <DEDUP_REMOVED lines=8> */
[----:B------:R-:W5:Y:S01]  /*105d0*/  LDL R21, [R1+0xa8] ;  /* 0x0000a80001157983 */ /* 0x000f620000100800 */
[----:B---3--:R-:W-:-:S13]  /*105e0*/  ISETP.GE.AND P0, PT, R157, UR4, PT ;  /* 0x000000049d007c0c */ /* 0x008fda000bf06270 */
[----:B--2---:R-:W-:Y:S02]  /*105f0*/  @!P0 IMAD.MOV.U32 R6, RZ, RZ, R11 ;  /* 0x000000ffff068224 */ /* 0x004fe400078e000b */
[----:B-1----:R-:W-:Y:S02]  /*10600*/  @!P0 IMAD.MOV.U32 R7, RZ, RZ, R48 ;  /* 0x000000ffff078224 */ /* 0x002fe400078e0030 */
[----:B------:R-:W-:Y:S02]  /*10610*/  @!P0 IMAD.WIDE R6, R157, 0x4, R6 ;  /* 0x000000049d068825 */ /* 0x000fe400078e0206 */
[----:B------:R-:W2:Y:S04]  /*10620*/  LDL R157, [R1+0x134] ;  /* 0x00013400019d7983 */ /* 0x000ea80000100800 */
[----:B------:R1:W-:Y:S01]  /*10630*/  @!P0 ST.E.64 desc[UR40][R6.64], R152 ;  /* 0x0000009806008985 */ /* 0x0003e2000c101b28 */
[----:B----4-:R-:W-:-:S13]  /*10640*/  ISETP.GE.AND P0, PT, R12, UR4, PT ;  /* 0x000000040c007c0c */ /* 0x010fda000bf06270 */
[C---:B-1----:R-:W-:Y:S01]  /*10650*/  @!P0 LEA R6, P1, R12.reuse, R11, 0x2 ;  /* 0x0000000b0c068211 */ /* 0x042fe200078210ff */
[----:B------:R-:W3:Y:S03]  /*10660*/  LDL R153, [R1+0x12c] ;  /* 0x00012c0001997983 */ /* 0x000ee60000100800 */
[----:B-----5:R-:W-:Y:S01]  /*10670*/  @!P0 LEA.HI.X R7, R12, R48, R155, 0x2, P1 ;  /* 0x000000300c078211 */ /* 0x020fe200008f149b */
[----:B------:R-:W4:Y:S04]  /*10680*/  LDL R152, [R1+0x94] ;  /* 0x0000940001987983 */ /* 0x000f280000100800 */
[----:B------:R-:W5:Y:S04]  /*10690*/  LDL R155, [R1+0x130] ;  /* 0x00013000019b7983 */ /* 0x000f680000100800 */
[----:B------:R1:W-:Y:S01]  /*106a0*/  @!P0 ST.E.64 desc[UR40][R6.64], R28 ;  /* 0x0000001c06008985 */ /* 0x0003e2000c101b28 */
[----:B------:R-:W-:-:S02]  /*106b0*/  ISETP.GE.AND P0, PT, R8, UR4, PT ;  /* 0x0000000408007c0c */ /* 0x000fc4000bf06270 */
[----:B------:R-:W-:Y:S01]  /*106c0*/  ISETP.GE.AND P1, PT, R13, UR4, PT ;  /* 0x000000040d007c0c */ /* 0x000fe2000bf26270 */
[----:B------:R-:W3:Y:S10]  /*106d0*/  LDL R12, [R1+0xa4] ;  /* 0x0000a400010c7983 */ /* 0x000ef40000100800 */
[C---:B-1----:R-:W-:Y:S01]  /*106e0*/  @!P0 LEA R6, P2, R8.reuse, R11, 0x2 ;  /* 0x0000000b08068211 */ /* 0x042fe200078410ff */
[----:B------:R-:W4:Y:S03]  /*106f0*/  LDL R29, [R1+0x9c] ;  /* 0x00009c00011d7983 */ /* 0x000f260000100800 */
[----:B------:R-:W-:Y:S01]  /*10700*/  @!P0 LEA.HI.X R7, R8, R48, R158, 0x2, P2 ;  /* 0x0000003008078211 */ /* 0x000fe200010f149e */
[----:B------:R-:W4:Y:S04]  /*10710*/  LDL R28, [R1+0x11c] ;  /* 0x00011c00011c7983 */ /* 0x000f280000100800 */
[----:B------:R1:W-:Y:S01]  /*10720*/  @!P0 ST.E.64 desc[UR40][R6.64], R32 ;  /* 0x0000002006008985 */ /* 0x0003e2000c101b28 */
[----:B------:R-:W-:-:S03]  /*10730*/  ISETP.GE.AND P0, PT, R9, UR4, PT ;  /* 0x0000000409007c0c */ /* 0x000fc6000bf06270 */
[----:B------:R-:W4:Y:S01]  /*10740*/  LDL R8, [R1+0xa0] ;  /* 0x0000a00001087983 */ /* 0x000f220000100800 */
[----:B-1----:R-:W-:-:S03]  /*10750*/  @!P1 LEA R6, P2, R13, R11, 0x2 ;  /* 0x0000000b0d069211 */ /* 0x002fc600078410ff */
[----:B------:R-:W4:Y:S01]  /*10760*/  LDL R32, [R1+0x88] ;  /* 0x0000880001207983 */ /* 0x000f220000100800 */
[----:B------:R-:W-:-:S03]  /*10770*/  @!P1 LEA.HI.X R7, R13, R48, R15, 0x2, P2 ;  /* 0x000000300d079211 */ /* 0x000fc600010f140f */
[----:B------:R-:W4:Y:S04]  /*10780*/  LDL R33, [R1+0x84] ;  /* 0x0000840001217983 */ /* 0x000f280000100800 */
        /* <DEDUP_REMOVED lines=13> */
[----:B------:R-:W4:Y:S04]  /*10860*/  LDL R41, [R1+0x118] ;  /* 0x0001180001297983 */ /* 0x000f280000100800 */
[----:B------:R-:W4:Y:S01]  /*10870*/  LDL R40, [R1+0x110] ;  /* 0x0001100001287983 */ /* 0x000f220000100800 */
[----:B--2---:R-:W-:-:S05]  /*10880*/  @!P1 LEA.HI.X R7, R156, R48, R157, 0x2, P2 ;  /* 0x000000309c079211 */ /* 0x004fca00010f149d */
[----:B------:R1:W-:Y:S02]  /*10890*/  @!P1 ST.E.64 desc[UR40][R6.64], R44 ;  /* 0x0000002c06009985 */ /* 0x0003e4000c101b28 */
[C---:B-1----:R-:W-:Y:S02]  /*108a0*/  @!P0 LEA R6, P2, R154.reuse, R11, 0x2 ;  /* 0x0000000b9a068211 */ /* 0x042fe400078410ff */
[----:B------:R-:W2:Y:S04]  /*108b0*/  LDL R45, [R1+0x68] ;  /* 0x00006800012d7983 */ /* 0x000ea80000100800 */
[----:B------:R-:W2:Y:S01]  /*108c0*/  LDL R44, [R1+0xe4] ;  /* 0x0000e400012c7983 */ /* 0x000ea20000100800 */
[----:B-----5:R-:W-:-:S05]  /*108d0*/  @!P0 LEA.HI.X R7, R154, R48, R155, 0x2, P2 ;  /* 0x000000309a078211 */ /* 0x020fca00010f149b */
[----:B------:R1:W-:Y:S04]  /*108e0*/  @!P0 ST.E.64 desc[UR40][R6.64], R24 ;  /* 0x0000001806008985 */ /* 0x0003e8000c101b28 */
[----:B-1----:R-:W5:Y:S04]  /*108f0*/  LDL R25, [R1+0x114] ;  /* 0x0001140001197983 */ /* 0x002f680000100800 */
[----:B------:R-:W2:Y:S01]  /*10900*/  LDL R24, [R1+0x10c] ;  /* 0x00010c0001187983 */ /* 0x000ea20000100800 */
[----:B------:R-:W-:Y:S02]  /*10910*/  ISETP.GE.AND P1, PT, R21, UR4, PT ;  /* 0x0000000415007c0c */ /* 0x000fe4000bf26270 */
[----:B---3--:R-:W-:-:S11]  /*10920*/  ISETP.GE.AND P0, PT, R12, UR4, PT ;  /* 0x000000040c007c0c */ /* 0x008fd6000bf06270 */
[----:B------:R-:W-:-:S04]  /*10930*/  @!P1 LEA R6, P2, R21, R11, 0x2 ;  /* 0x0000000b15069211 */ /* 0x000fc800078410ff */
[-C--:B------:R-:W-:Y:S02]  /*10940*/  @!P1 LEA.HI.X R7, R21, R48.reuse, R153, 0x2, P2 ;  /* 0x0000003015079211 */ /* 0x080fe400010f1499 */
[----:B----4-:R-:W-:Y:S01]  /*10950*/  ISETP.GE.AND P3, PT, R29, UR4, PT ;  /* 0x000000041d007c0c */ /* 0x010fe2000bf66270 */
[----:B------:R-:W3:Y:S04]  /*10960*/  LDL R21, [R1+0x7c] ;  /* 0x00007c0001157983 */ /* 0x000ee80000100800 */
[----:B------:R1:W-:Y:S01]  /*10970*/  @!P1 ST.E.64 desc[UR40][R6.64], R52 ;  /* 0x0000003406009985 */ /* 0x0003e2000c101b28 */
[----:B------:R-:W-:Y:S02]  /*10980*/  ISETP.GE.AND P1, PT, R8, UR4, PT ;  /* 0x0000000408007c0c */ /* 0x000fe4000bf26270 */
[C---:B-1----:R-:W-:Y:S01]  /*10990*/  @!P0 LEA R6, P2, R12.reuse, R11, 0x2 ;  /* 0x0000000b0c068211 */ /* 0x042fe200078410ff */
[----:B------:R-:W4:Y:S03]  /*109a0*/  LDL R53, [R1+0x6c] ;  /* 0x00006c0001357983 */ /* 0x000f260000100800 */
[----:B------:R-:W-:Y:S01]  /*109b0*/  @!P0 LEA.HI.X R7, R12, R48, R13, 0x2, P2 ;  /* 0x000000300c078211 */ /* 0x000fe200010f140d */
[----:B------:R-:W4:Y:S04]  /*109c0*/  LDL R52, [R1+0xec] ;  /* 0x0000ec0001347983 */ /* 0x000f280000100800 */
[----:B------:R-:W3:Y:S04]  /*109d0*/  LDL R12, [R1+0x80] ;  /* 0x00008000010c7983 */ /* 0x000ee80000100800 */
[----:B------:R1:W-:Y:S01]  /*109e0*/  @!P0 ST.E.64 desc[UR40][R6.64], R56 ;  /* 0x0000003806008985 */ /* 0x0003e2000c101b28 */
[----:B------:R-:W-:-:S03]  /*109f0*/  ISETP.GE.AND P2, PT, R15, UR4, PT ;  /* 0x000000040f007c0c */ /* 0x000fc6000bf46270 */
[----:B------:R-:W4:Y:S01]  /*10a00*/  LDL R13, [R1+0x78] ;  /* 0x00007800010d7983 */ /* 0x000f220000100800 */
[----:B-1----:R-:W-:-:S03]  /*10a10*/  @!P1 LEA R6, P0, R8, R11, 0x2 ;  /* 0x0000000b08069211 */ /* 0x002fc600078010ff */
[----:B------:R-:W4:Y:S01]  /*10a20*/  LDL R56, [R1+0xf0] ;  /* 0x0000f00001387983 */ /* 0x000f220000100800 */
[----:B------:R-:W-:-:S05]  /*10a30*/  @!P1 LEA.HI.X R7, R8, R48, R9, 0x2, P0 ;  /* 0x0000003008079211 */ /* 0x000fca00000f1409 */
[----:B------:R1:W-:Y:S01]  /*10a40*/  @!P1 ST.E.64 desc[UR40][R6.64], R60 ;  /* 0x0000003c06009985 */ /* 0x0003e2000c101b28 */
[----:B------:R-:W-:Y:S02]  /*10a50*/  ISETP.GE.AND P1, PT, R14, UR4, PT ;  /* 0x000000040e007c0c */ /* 0x000fe4000bf26270 */
[-C--:B------:R-:W-:Y:S02]  /*10a60*/  @!P2 LEA R8, P5, R15, R11.reuse, 0x2 ;  /* 0x0000000b0f08a211 */ /* 0x080fe400078a10ff */
[----:B-1----:R-:W-:-:S04]  /*10a70*/  @!P3 LEA R6, P4, R29, R11, 0x2 ;  /* 0x0000000b1d06b211 */ /* 0x002fc800078810ff */
[-C--:B------:R-:W-:Y:S02]  /*10a80*/  @!P3 LEA.HI.X R7, R29, R48.reuse, R36, 0x2, P4 ;  /* 0x000000301d07b211 */ /* 0x080fe400020f1424 */
[----:B------:R-:W4:Y:S01]  /*10a90*/  LDL R29, [R1+0x104] ;  /* 0x00010400011d7983 */ /* 0x000f220000100800 */
[----:B------:R-:W-:-:S03]  /*10aa0*/  @!P2 LEA.HI.X R9, R15, R48, R28, 0x2, P5 ;  /* 0x000000300f09a211 */ /* 0x000fc600028f141c */
[----:B------:R-:W4:Y:S01]  /*10ab0*/  LDL R36, [R1+0x108] ;  /* 0x0001080001247983 */ /* 0x000f220000100800 */
[----:B------:R-:W-:-:S03]  /*10ac0*/  ISETP.GE.AND P0, PT, R152, UR4, PT ;  /* 0x0000000498007c0c */ /* 0x000fc6000bf06270 */
[----:B------:R-:W-:Y:S04]  /*10ad0*/  @!P3 ST.E.64 desc[UR40][R6.64], R64 ;  /* 0x000000400600b985 */ /* 0x000fe8000c101b28 */
[----:B------:R1:W-:Y:S01]  /*10ae0*/  @!P2 ST.E.64 desc[UR40][R8.64], R68 ;  /* 0x000000440800a985 */ /* 0x0003e2000c101b28 */
[----:B------:R-:W-:-:S03]  /*10af0*/  ISETP.GE.AND P2, PT, R32, UR4, PT ;  /* 0x0000000420007c0c */ /* 0x000fc6000bf46270 */
[----:B------:R-:W4:Y:S04]  /*10b00*/  LDL R28, [R1+0x74] ;  /* 0x00007400011c7983 */ /* 0x000f280000100800 */
[----:B------:R-:W4:Y:S01]  /*10b10*/  LDL R15, [R1+0x70] ;  /* 0x00007000010f7983 */ /* 0x000f220000100800 */
[-C--:B-1----:R-:W-:Y:S02]  /*10b20*/  @!P1 LEA R8, P5, R14, R11.reuse, 0x2 ;  /* 0x0000000b0e089211 */ /* 0x082fe400078a10ff */
[----:B------:R-:W-:-:S04]  /*10b30*/  @!P0 LEA R6, P4, R152, R11, 0x2 ;  /* 0x0000000b98068211 */ /* 0x000fc800078810ff */
[-C--:B------:R-:W-:Y:S02]  /*10b40*/  @!P0 LEA.HI.X R7, R152, R48.reuse, R41, 0x2, P4 ;  /* 0x0000003098078211 */ /* 0x080fe400020f1429 */
[----:B------:R-:W-:Y:S01]  /*10b50*/  ISETP.GE.AND P3, PT, R37, UR4, PT ;  /* 0x0000000425007c0c */ /* 0x000fe2000bf66270 */
[----:B------:R-:W4:Y:S04]  /*10b60*/  LDL R41, [R1+0x60] ;  /* 0x0000600001297983 */ /* 0x000f280000100800 */
[----:B------:R-:W-:Y:S01]  /*10b70*/  @!P0 ST.E.64 desc[UR40][R6.64], R72 ;  /* 0x0000004806008985 */ /* 0x000fe2000c101b28 */
[----:B-----5:R-:W-:-:S03]  /*10b80*/  @!P1 LEA.HI.X R9, R14, R48, R25, 0x2, P5 ;  /* 0x000000300e099211 */ /* 0x020fc600028f1419 */
[----:B------:R-:W5:Y:S04]  /*10b90*/  LDL R14, [R1+0xfc] ;  /* 0x0000fc00010e7983 */ /* 0x000f680000100800 */
[----:B------:R-:W5:Y:S04]  /*10ba0*/  LDL R25, [R1+0x100] ;  /* 0x0001000001197983 */ /* 0x000f680000100800 */
[----:B------:R1:W-:Y:S02]  /*10bb0*/  @!P1 ST.E.64 desc[UR40][R8.64], R76 ;  /* 0x0000004c08009985 */ /* 0x0003e4000c101b28 */
[----:B-1----:R-:W-:-:S04]  /*10bc0*/  @!P2 LEA R8, P5, R32, R11, 0x2 ;  /* 0x0000000b2008a211 */ /* 0x002fc800078a10ff */
[-C--:B--2---:R-:W-:Y:S02]  /*10bd0*/  @!P2 LEA.HI.X R9, R32, R48.reuse, R24, 0x2, P5 ;  /* 0x000000302009a211 */ /* 0x084fe400028f1418 */
[----:B------:R-:W2:Y:S04]  /*10be0*/  LDL R32, [R1+0xf8] ;  /* 0x0000f80001207983 */ /* 0x000ea80000100800 */
[----:B------:R-:W2:Y:S01]  /*10bf0*/  LDL R24, [R1+0xf4] ;  /* 0x0000f40001187983 */ /* 0x000ea20000100800 */
[----:B------:R-:W-:Y:S02]  /*10c00*/  @!P3 LEA R6, P4, R37, R11, 0x2 ;  /* 0x0000000b2506b211 */ /* 0x000fe400078810ff */
[----:B------:R-:W-:Y:S02]  /*10c10*/  ISETP.GE.AND P0, PT, R33, UR4, PT ;  /* 0x0000000421007c0c */ /* 0x000fe4000bf06270 */
[----:B------:R-:W-:-:S02]  /*10c20*/  @!P3 LEA.HI.X R7, R37, R48, R40, 0x2, P4 ;  /* 0x000000302507b211 */ /* 0x000fc400020f1428 */
[----:B------:R-:W2:Y:S01]  /*10c30*/  LDL R37, [R1+0x5c] ;  /* 0x00005c0001257983 */ /* 0x000ea20000100800 */
[----:B---3--:R-:W-:-:S03]  /*10c40*/  ISETP.GE.AND P1, PT, R12, UR4, PT ;  /* 0x000000040c007c0c */ /* 0x008fc6000bf26270 */
[----:B------:R-:W-:Y:S04]  /*10c50*/  @!P3 ST.E.64 desc[UR40][R6.64], R80 ;  /* 0x000000500600b985 */ /* 0x000fe8000c101b28 */
[----:B------:R1:W-:Y:S01]  /*10c60*/  @!P2 ST.E.64 desc[UR40][R8.64], R84 ;  /* 0x000000540800a985 */ /* 0x0003e2000c101b28 */
[----:B----4-:R-:W-:-:S03]  /*10c70*/  ISETP.GE.AND P2, PT, R13, UR4, PT ;  /* 0x000000040d007c0c */ /* 0x010fc6000bf46270 */
[----:B------:R-:W3:Y:S02]  /*10c80*/  LDL R40, [R1+0xe0] ;  /* 0x0000e00001287983 */ /* 0x000ee40000100800 */
[CC--:B-1----:R-:W-:Y:S02]  /*10c90*/  @!P1 LEA R8, P5, R12.reuse, R11.reuse, 0x2 ;  /* 0x0000000b0c089211 */ /* 0x0c2fe400078a10ff */
[----:B------:R-:W-:Y:S02]  /*10ca0*/  @!P0 LEA R6, P4, R33, R11, 0x2 ;  /* 0x0000000b21068211 */ /* 0x000fe400078810ff */
[----:B------:R-:W-:Y:S02]  /*10cb0*/  ISETP.GE.AND P3, PT, R21, UR4, PT ;  /* 0x0000000415007c0c */ /* 0x000fe4000bf66270 */
[-C--:B------:R-:W-:Y:S02]  /*10cc0*/  @!P1 LEA.HI.X R9, R12, R48.reuse, R29, 0x2, P5 ;  /* 0x000000300c099211 */ /* 0x080fe400028f141d */
[----:B------:R-:W4:Y:S01]  /*10cd0*/  LDL R12, [R1+0x64] ;  /* 0x00006400010c7983 */ /* 0x000f220000100800 */
[----:B------:R-:W-:-:S03]  /*10ce0*/  @!P0 LEA.HI.X R7, R33, R48, R36, 0x2, P4 ;  /* 0x0000003021078211 */ /* 0x000fc600020f1424 */
[----:B------:R-:W3:Y:S04]  /*10cf0*/  LDL R33, [R1+0x58] ;  /* 0x0000580001217983 */ /* 0x000ee80000100800 */
[----:B------:R-:W-:Y:S04]  /*10d00*/  @!P0 ST.E.64 desc[UR40][R6.64], R88 ;  /* 0x0000005806008985 */ /* 0x000fe8000c101b28 */
[----:B------:R1:W-:Y:S01]  /*10d10*/  @!P1 ST.E.64 desc[UR40][R8.64], R92 ;  /* 0x0000005c08009985 */ /* 0x0003e2000c101b28 */
[----:B------:R-:W-:-:S03]  /*10d20*/  ISETP.GE.AND P0, PT, R28, UR4, PT ;  /* 0x000000041c007c0c */ /* 0x000fc6000bf06270 */
[----:B------:R-:W3:Y:S04]  /*10d30*/  LDL R29, [R1+0x54] ;  /* 0x00005400011d7983 */ /* 0x000ee80000100800 */
[----:B------:R-:W3:Y:S01]  /*10d40*/  LDL R36, [R1+0xdc] ;  /* 0x0000dc0001247983 */ /* 0x000ee20000100800 */
[-C--:B-1----:R-:W-:Y:S02]  /*10d50*/  @!P2 LEA R8, P5, R13, R11.reuse, 0x2 ;  /* 0x0000000b0d08a211 */ /* 0x082fe400078a10ff */
[----:B------:R-:W-:Y:S02]  /*10d60*/  @!P3 LEA R6, P4, R21, R11, 0x2 ;  /* 0x0000000b1506b211 */ /* 0x000fe400078810ff */
[----:B------:R-:W-:Y:S02]  /*10d70*/  ISETP.GE.AND P1, PT, R15, UR4, PT ;  /* 0x000000040f007c0c */ /* 0x000fe4000bf26270 */
[----:B-----5:R-:W-:-:S02]  /*10d80*/  @!P2 LEA.HI.X R9, R13, R48, R14, 0x2, P5 ;  /* 0x000000300d09a211 */ /* 0x020fc400028f140e */
[----:B------:R-:W5:Y:S04]  /*10d90*/  LDL R13, [R1+0xe8] ;  /* 0x0000e800010d7983 */ /* 0x000f680000100800 */
[----:B------:R-:W5:Y:S01]  /*10da0*/  LDL R14, [R1+0x50] ;  /* 0x00005000010e7983 */ /* 0x000f620000100800 */
[----:B------:R-:W-:-:S03]  /*10db0*/  @!P3 LEA.HI.X R7, R21, R48, R25, 0x2, P4 ;  /* 0x000000301507b211 */ /* 0x000fc600020f1419 */
[----:B------:R-:W5:Y:S04]  /*10dc0*/  LDL R25, [R1+0x4c] ;  /* 0x00004c0001197983 */ /* 0x000f680000100800 */
[----:B------:R-:W5:Y:S04]  /*10dd0*/  LDL R21, [R1+0x48] ;  /* 0x0000480001157983 */ /* 0x000f680000100800 */
[----:B------:R1:W-:Y:S04]  /*10de0*/  @!P3 ST.E.64 desc[UR40][R6.64], R96 ;  /* 0x000000600600b985 */ /* 0x0003e8000c101b28 */
[----:B------:R0:W-:Y:S01]  /*10df0*/  @!P2 ST.E.64 desc[UR40][R8.64], R100 ;  /* 0x000000640800a985 */ /* 0x0001e2000c101b28 */
[----:B-1----:R-:W-:-:S02]  /*10e00*/  @!P0 LEA R6, P5, R28, R11, 0x2 ;  /* 0x0000000b1c068211 */ /* 0x002fc400078a10ff */
[C---:B0-----:R-:W-:Y:S02]  /*10e10*/  @!P1 LEA R8, P2, R15.reuse, R11, 0x2 ;  /* 0x0000000b0f089211 */ /* 0x041fe400078410ff */
[-C--:B--2---:R-:W-:Y:S02]  /*10e20*/  @!P0 LEA.HI.X R7, R28, R48.reuse, R32, 0x2, P5 ;  /* 0x000000301c078211 */ /* 0x084fe400028f1420 */
[----:B------:R-:W-:Y:S01]  /*10e30*/  @!P1 LEA.HI.X R9, R15, R48, R24, 0x2, P2 ;  /* 0x000000300f099211 */ /* 0x000fe200010f1418 */
[----:B------:R-:W2:Y:S04]  /*10e40*/  LDL R32, [R1+0xd8] ;  /* 0x0000d80001207983 */ /* 0x000ea80000100800 */
[----:B------:R-:W2:Y:S04]  /*10e50*/  LDL R15, [R1+0xd4] ;  /* 0x0000d400010f7983 */ /* 0x000ea80000100800 */
[----:B------:R-:W2:Y:S04]  /*10e60*/  LDL R28, [R1+0xd0] ;  /* 0x0000d000011c7983 */ /* 0x000ea80000100800 */
[----:B------:R-:W2:Y:S01]  /*10e70*/  LDL R24, [R1+0xcc] ;  /* 0x0000cc0001187983 */ /* 0x000ea20000100800 */
[----:B------:R-:W-:-:S02]  /*10e80*/  ISETP.GE.AND P3, PT, R53, UR4, PT ;  /* 0x0000000435007c0c */ /* 0x000fc4000bf66270 */
[----:B------:R-:W-:Y:S01]  /*10e90*/  ISETP.GE.AND P4, PT, R45, UR4, PT ;  /* 0x000000042d007c0c */ /* 0x000fe2000bf86270 */
[----:B------:R0:W-:Y:S04]  /*10ea0*/  @!P0 ST.E.64 desc[UR40][R6.64], R104 ;  /* 0x0000006806008985 */ /* 0x0001e8000c101b28 */
[----:B------:R1:W-:Y:S01]  /*10eb0*/  @!P1 ST.E.64 desc[UR40][R8.64], R108 ;  /* 0x0000006c08009985 */ /* 0x0003e2000c101b28 */
[----:B------:R-:W-:-:S05]  /*10ec0*/  ISETP.GE.AND P1, PT, R41, UR4, PT ;  /* 0x0000000429007c0c */ /* 0x000fca000bf26270 */
[-C--:B0-----:R-:W-:Y:S02]  /*10ed0*/  @!P3 LEA R6, P0, R53, R11.reuse, 0x2 ;  /* 0x0000000b3506b211 */ /* 0x081fe400078010ff */
[----:B-1----:R-:W-:Y:S02]  /*10ee0*/  @!P4 LEA R8, P5, R45, R11, 0x2 ;  /* 0x0000000b2d08c211 */ /* 0x002fe400078a10ff */
[-C--:B------:R-:W-:Y:S02]  /*10ef0*/  @!P3 LEA.HI.X R7, R53, R48.reuse, R56, 0x2, P0 ;  /* 0x000000303507b211 */ /* 0x080fe400000f1438 */
[----:B------:R-:W-:Y:S02]  /*10f00*/  ISETP.GE.AND P0, PT, R37, UR4, PT ;  /* 0x0000000425007c0c */ /* 0x000fe4000bf06270 */
[----:B------:R-:W-:Y:S01]  /*10f10*/  @!P4 LEA.HI.X R9, R45, R48, R52, 0x2, P5 ;  /* 0x000000302d09c211 */ /* 0x000fe200028f1434 */
[----:B------:R-:W-:Y:S04]  /*10f20*/  @!P3 ST.E.64 desc[UR40][R6.64], R112 ;  /* 0x000000700600b985 */ /* 0x000fe8000c101b28 */
[----:B------:R0:W-:Y:S01]  /*10f30*/  @!P4 ST.E.64 desc[UR40][R8.64], R116 ;  /* 0x000000740800c985 */ /* 0x0001e2000c101b28 */
[----:B----4-:R-:W-:-:S02]  /*10f40*/  ISETP.GE.AND P2, PT, R12, UR4, PT ;  /* 0x000000040c007c0c */ /* 0x010fc4000bf46270 */
[----:B---3--:R-:W-:Y:S02]  /*10f50*/  ISETP.GE.AND P4, PT, R33, UR4, PT ;  /* 0x0000000421007c0c */ /* 0x008fe4000bf86270 */
[----:B0-----:R-:W-:-:S09]  /*10f60*/  @!P1 LEA R8, P5, R41, R11, 0x2 ;  /* 0x0000000b29089211 */ /* 0x001fd200078a10ff */
[CC--:B------:R-:W-:Y:S02]  /*10f70*/  @!P2 LEA R6, P3, R12.reuse, R11.reuse, 0x2 ;  /* 0x0000000b0c06a211 */ /* 0x0c0fe400078610ff */
[-C--:B------:R-:W-:Y:S02]  /*10f80*/  @!P1 LEA.HI.X R9, R41, R48.reuse, R44, 0x2, P5 ;  /* 0x0000003029099211 */ /* 0x080fe400028f142c */
[----:B-----5:R-:W-:Y:S02]  /*10f90*/  @!P2 LEA.HI.X R7, R12, R48, R13, 0x2, P3 ;  /* 0x000000300c07a211 */ /* 0x020fe400018f140d */
[----:B------:R-:W-:-:S03]  /*10fa0*/  @!P0 LEA R12, P3, R37, R11, 0x2 ;  /* 0x0000000b250c8211 */ /* 0x000fc600078610ff */
[----:B------:R0:W-:Y:S01]  /*10fb0*/  @!P2 ST.E.64 desc[UR40][R6.64], R120 ;  /* 0x000000780600a985 */ /* 0x0001e2000c101b28 */
[----:B------:R-:W-:Y:S02]  /*10fc0*/  ISETP.GE.AND P2, PT, R29, UR4, PT ;  /* 0x000000041d007c0c */ /* 0x000fe4000bf46270 */
[----:B------:R-:W-:Y:S02]  /*10fd0*/  @!P0 LEA.HI.X R13, R37, R48, R40, 0x2, P3 ;  /* 0x00000030250d8211 */ /* 0x000fe400018f1428 */
[----:B------:R-:W-:Y:S01]  /*10fe0*/  ISETP.GE.AND P3, PT, R14, UR4, PT ;  /* 0x000000040e007c0c */ /* 0x000fe2000bf66270 */
[----:B------:R1:W-:Y:S01]  /*10ff0*/  @!P1 ST.E.64 desc[UR40][R8.64], R124 ;  /* 0x0000007c08009985 */ /* 0x0003e2000c101b28 */
[----:B------:R-:W-:-:S03]  /*11000*/  ISETP.GE.AND P1, PT, R25, UR4, PT ;  /* 0x0000000419007c0c */ /* 0x000fc6000bf26270 */
[----:B------:R3:W-:Y:S01]  /*11010*/  @!P0 ST.E.64 desc[UR40][R12.64], R128 ;  /* 0x000000800c008985 */ /* 0x0007e2000c101b28 */
[----:B------:R-:W-:Y:S02]  /*11020*/  ISETP.GE.AND P0, PT, R21, UR4, PT ;  /* 0x0000000415007c0c */ /* 0x000fe4000bf06270 */
[----:B0-----:R-:W-:-:S04]  /*11030*/  @!P4 LEA R6, P5, R33, R11, 0x2 ;  /* 0x0000000b2106c211 */ /* 0x001fc800078a10ff */
[----:B------:R-:W-:Y:S02]  /*11040*/  @!P4 LEA.HI.X R7, R33, R48, R36, 0x2, P5 ;  /* 0x000000302107c211 */ /* 0x000fe400028f1424 */
[----:B-1----:R-:W-:-:S03]  /*11050*/  @!P2 LEA R8, P5, R29, R11, 0x2 ;  /* 0x0000000b1d08a211 */ /* 0x002fc600078a10ff */
[----:B------:R0:W-:Y:S01]  /*11060*/  @!P4 ST.E.64 desc[UR40][R6.64], R132 ;  /* 0x000000840600c985 */ /* 0x0001e2000c101b28 */
[CC--:B---3--:R-:W-:Y:S02]  /*11070*/  @!P3 LEA R12, P4, R14.reuse, R11.reuse, 0x2 ;  /* 0x0000000b0e0cb211 */ /* 0x0c8fe400078810ff */
[-C--:B--2---:R-:W-:Y:S02]  /*11080*/  @!P2 LEA.HI.X R9, R29, R48.reuse, R32, 0x2, P5 ;  /* 0x000000301d09a211 */ /* 0x084fe400028f1420 */
[-C--:B0-----:R-:W-:Y:S02]  /*11090*/  @!P1 LEA R6, P5, R25, R11.reuse, 0x2 ;  /* 0x0000000b19069211 */ /* 0x081fe400078a10ff */
[-C--:B------:R-:W-:Y:S02]  /*110a0*/  @!P3 LEA.HI.X R13, R14, R48.reuse, R15, 0x2, P4 ;  /* 0x000000300e0db211 */ /* 0x080fe400020f140f */
[----:B------:R-:W-:Y:S02]  /*110b0*/  @!P0 LEA R14, P4, R21, R11, 0x2 ;  /* 0x0000000b150e8211 */ /* 0x000fe400078810ff */
[-C--:B------:R-:W-:Y:S01]  /*110c0*/  @!P1 LEA.HI.X R7, R25, R48.reuse, R28, 0x2, P5 ;  /* 0x0000003019079211 */ /* 0x080fe200028f141c */
[----:B------:R3:W-:Y:S01]  /*110d0*/  @!P2 ST.E.64 desc[UR40][R8.64], R136 ;  /* 0x000000880800a985 */ /* 0x0007e2000c101b28 */
[----:B------:R-:W-:-:S03]  /*110e0*/  @!P0 LEA.HI.X R15, R21, R48, R24, 0x2, P4 ;  /* 0x00000030150f8211 */ /* 0x000fc600020f1418 */
[----:B------:R3:W-:Y:S04]  /*110f0*/  @!P3 ST.E.64 desc[UR40][R12.64], R140 ;  /* 0x0000008c0c00b985 */ /* 0x0007e8000c101b28 */
[----:B------:R3:W-:Y:S04]  /*11100*/  @!P1 ST.E.64 desc[UR40][R6.64], R144 ;  /* 0x0000009006009985 */ /* 0x0007e8000c101b28 */
[----:B------:R3:W-:Y:S02]  /*11110*/  @!P0 ST.E.64 desc[UR40][R14.64], R148 ;  /* 0x000000940e008985 */ /* 0x0007e4000c101b28 */
.L_x_784:
[----:B------:R-:W-:Y:S05]  /*11120*/  BSYNC B1 ;  /* 0x0000000000017941 */ /* 0x000fea0003800000 */
.L_x_783:
[----:B------:R-:W-:-:S03]  /*11130*/  UMOV UR4, 0xffffffff ;  /* 0xffffffff00047882 */ /* 0x000fc60000000000 */
[----:B------:R-:W-:Y:S05]  /*11140*/  BRA.DIV UR4, `(.L_x_785) ;  /* 0x000000a204987947 */ /* 0x000fea000b800000 */
[----:B0-----:R-:W0:Y:S04]  /*11150*/  SHFL.IDX PT, R10, R10, 0x1, 0x1c1f ;  /* 0x003c1f000a0a7f89 */ /* 0x001e2800000e0000 */
[----:B------:R-:W4:Y:S02]  /*11160*/  SHFL.IDX PT, R3, R3, 0x1, 0x1c1f ;  /* 0x003c1f0003037f89 */ /* 0x000f2400000e0000 */
.L_x_986:
[----:B------:R-:W-:-:S13]  /*11170*/  ISETP.GE.AND P0, PT, R20, R0, PT ;  /* 0x000000001400720c */ /* 0x000fda0003f06270 */
[----:B------:R-:W-:Y:S05]  /*11180*/  @P0 BRA `(.L_x_781) ;  /* 0x0000001c00980947 */ /* 0x000fea0003800000 */
[----:B------:R-:W5:Y:S01]  /*11190*/  LDL R60, [R1+0x44] ;  /* 0x00004400013c7983 */ /* 0x000f620000100800 */
[----:B------:R-:W-:-:S03]  /*111a0*/  ULDC UR4, c[0x0][0xac8] ;  /* 0x0002b20000047ab9 */ /* 0x000fc60000000800 */
[----:B------:R-:W4:Y:S04]  /*111b0*/  LDL R73, [R1+0xc0] ;  /* 0x0000c00001497983 */ /* 0x000f280000100800 */
[----:B------:R-:W4:Y:S04]  /*111c0*/  LDL R52, [R1+0x7c] ;  /* 0x00007c0001347983 */ /* 0x000f280000100800 */
[----:B------:R-:W4:Y:S04]  /*111d0*/  LDL R41, [R1+0x70] ;  /* 0x0000700001297983 */ /* 0x000f280000100800 */
[----:B------:R-:W4:Y:S04]  /*111e0*/  LDL R36, [R1+0x68] ;  /* 0x0000680001247983 */ /* 0x000f280000100800 */
[----:B---3--:R-:W3:Y:S04]  /*111f0*/  LDL R7, [R1+0x74] ;  /* 0x0000740001077983 */ /* 0x008ee80000100800 */
[----:B------:R-:W3:Y:S04]  /*11200*/  LDL R6, [R1+0xe4] ;  /* 0x0000e40001067983 */ /* 0x000ee80000100800 */
        /* <DEDUP_REMOVED lines=19> */
[----:B-1----:R-:W3:Y:S04]  /*11340*/  LDL R48, [R1+0xf0] ;  /* 0x0000f00001307983 */ /* 0x002ee80000100800 */
        /* <DEDUP_REMOVED lines=10> */
[----:B--2---:R-:W2:Y:S01]  /*113f0*/  LDL R11, [R1+0x48] ;  /* 0x00004800010b7983 */ /* 0x004ea20000100800 */
[----:B-----5:R-:W-:-:S02]  /*11400*/  ISETP.GE.AND P2, PT, R60, UR4, PT ;  /* 0x000000043c007c0c */ /* 0x020fc4000bf46270 */
[----:B----4-:R-:W-:Y:S01]  /*11410*/  ISETP.GE.AND P3, PT, R73, UR4, PT ;  /* 0x0000000449007c0c */ /* 0x010fe2000bf66270 */
[----:B------:R-:W-:Y:S02]  /*11420*/  IMAD.MOV.U32 R57, RZ, RZ, R52 ;  /* 0x000000ffff397224 */ /* 0x000fe400078e0034 */
[----:B------:R-:W-:Y:S02]  /*11430*/  IMAD.MOV.U32 R52, RZ, RZ, R41 ;  /* 0x000000ffff347224 */ /* 0x000fe400078e0029 */
[----:B------:R-:W-:Y:S02]  /*11440*/  IMAD.MOV.U32 R41, RZ, RZ, R36 ;  /* 0x000000ffff297224 */ /* 0x000fe400078e0024 */
[----:B---3--:R-:W-:-:S04]  /*11450*/  IMAD.MOV.U32 R56, RZ, RZ, R7 ;  /* 0x000000ffff387224 */ /* 0x008fc800078e0007 */
[----:B0-----:R-:W-:Y:S02]  /*11460*/  @!P2 IMAD.MOV.U32 R7, RZ, RZ, R10 ;  /* 0x000000ffff07a224 */ /* 0x001fe400078e000a */
[----:B------:R-:W-:Y:S02]  /*11470*/  IMAD.MOV.U32 R36, RZ, RZ, R6 ;  /* 0x000000ffff247224 */ /* 0x000fe400078e0006 */
[----:B------:R-:W-:-:S04]  /*11480*/  @!P2 IMAD.MOV.U32 R6, RZ, RZ, R3 ;  /* 0x000000ffff06a224 */ /* 0x000fc800078e0003 */
[----:B------:R-:W-:-:S04]  /*11490*/  @!P2 IMAD.WIDE R6, R60, 0x4, R6 ;  /* 0x000000043c06a825 */ /* 0x000fc800078e0206 */
[----:B------:R-:W-:Y:S02]  /*114a0*/  IMAD.MOV.U32 R60, RZ, RZ, R57 ;  /* 0x000000ffff3c7224 */ /* 0x000fe400078e0039 */
[----:B------:R-:W-:Y:S01]  /*114b0*/  IMAD.MOV.U32 R57, RZ, RZ, R8 ;  /* 0x000000ffff397224 */ /* 0x000fe200078e0008 */
[C---:B------:R-:W-:Y:S01]  /*114c0*/  @!P3 LEA R8, P4, R73.reuse, R3, 0x2 ;  /* 0x000000034908b211 */ /* 0x040fe200078810ff */
[----:B------:R-:W-:Y:S02]  /*114d0*/  IMAD.MOV.U32 R61, RZ, RZ, R25 ;  /* 0x000000ffff3d7224 */ /* 0x000fe400078e0019 */
[----:B------:R-:W-:Y:S02]  /*114e0*/  IMAD.MOV.U32 R25, RZ, RZ, R15 ;  /* 0x000000ffff197224 */ /* 0x000fe400078e000f */
[----:B------:R-:W-:Y:S01]  /*114f0*/  IMAD.MOV.U32 R15, RZ, RZ, R9 ;  /* 0x000000ffff0f7224 */ /* 0x000fe200078e0009 */
[----:B------:R-:W-:Y:S02]  /*11500*/  @!P3 LEA.HI.X R9, R73, R10, R85, 0x2, P4 ;  /* 0x0000000a4909b211 */ /* 0x000fe400020f1455 */
[----:B------:R-:W3:Y:S01]  /*11510*/  LDL R85, [R1+0x13c] ;  /* 0x00013c0001557983 */ /* 0x000ee20000100800 */
[----:B------:R-:W-:-:S03]  /*11520*/  ISETP.GE.AND P0, PT, R76, UR4, PT ;  /* 0x000000044c007c0c */ /* 0x000fc6000bf06270 */
[----:B------:R-:W4:Y:S04]  /*11530*/  LDL R73, [R1+0x138] ;  /* 0x0001380001497983 */ /* 0x000f280000100800 */
[----:B------:R-:W-:Y:S04]  /*11540*/  @!P2 ST.E.64 desc[UR40][R6.64], R26 ;  /* 0x0000001a0600a985 */ /* 0x000fe8000c101b28 */
[----:B------:R0:W-:Y:S02]  /*11550*/  @!P3 ST.E.64 desc[UR40][R8.64], R30 ;  /* 0x0000001e0800b985 */ /* 0x0001e4000c101b28 */
[----:B0-----:R-:W-:-:S02]  /*11560*/  @!P0 LEA R8, P4, R76, R3, 0x2 ;  /* 0x000000034c088211 */ /* 0x001fc400078810ff */
[----:B------:R-:W-:Y:S02]  /*11570*/  ISETP.GE.AND P1, PT, R64, UR4, PT ;  /* 0x0000000440007c0c */ /* 0x000fe4000bf26270 */
[----:B---3--:R-:W-:Y:S02]  /*11580*/  @!P0 LEA.HI.X R9, R76, R10, R85, 0x2, P4 ;  /* 0x0000000a4c098211 */ /* 0x008fe400020f1455 */
[----:B------:R-:W3:Y:S01]  /*11590*/  LDL R85, [R1+0x134] ;  /* 0x0001340001557983 */ /* 0x000ee20000100800 */
[----:B------:R-:W-:-:S08]  /*115a0*/  ISETP.GE.AND P2, PT, R69, UR4, PT ;  /* 0x0000000445007c0c */ /* 0x000fd0000bf46270 */
[CC--:B------:R-:W-:Y:S01]  /*115b0*/  @!P1 LEA R6, P5, R64.reuse, R3.reuse, 0x2 ;  /* 0x0000000340069211 */ /* 0x0c0fe200078a10ff */
[----:B------:R-:W5:Y:S03]  /*115c0*/  LDL R76, [R1+0x90] ;  /* 0x00009000014c7983 */ /* 0x000f660000100800 */
[----:B------:R-:W-:Y:S02]  /*115d0*/  @!P1 LEA.HI.X R7, R64, R10, R72, 0x2, P5 ;  /* 0x0000000a40079211 */ /* 0x000fe400028f1448 */
[----:B------:R-:W-:Y:S01]  /*115e0*/  ISETP.GE.AND P3, PT, R81, UR4, PT ;  /* 0x0000000451007c0c */ /* 0x000fe2000bf66270 */
[----:B------:R-:W2:Y:S04]  /*115f0*/  LDL R72, [R1+0x94] ;  /* 0x0000940001487983 */ /* 0x000ea80000100800 */
[----:B------:R0:W-:Y:S04]  /*11600*/  @!P1 ST.E.64 desc[UR40][R6.64], R34 ;  /* 0x0000002206009985 */ /* 0x0001e8000c101b28 */
[----:B------:R1:W-:Y:S01]  /*11610*/  @!P0 ST.E.64 desc[UR40][R8.64], R38 ;  /* 0x0000002608008985 */ /* 0x0003e2000c101b28 */
[----:B0-----:R-:W-:-:S04]  /*11620*/  @!P2 LEA R6, P5, R69, R3, 0x2 ;  /* 0x000000034506a211 */ /* 0x001fc800078a10ff */
[----:B----4-:R-:W-:Y:S02]  /*11630*/  @!P2 LEA.HI.X R7, R69, R10, R73, 0x2, P5 ;  /* 0x0000000a4507a211 */ /* 0x010fe400028f1449 */
[----:B------:R-:W4:Y:S01]  /*11640*/  LDL R73, [R1+0x130] ;  /* 0x0001300001497983 */ /* 0x000f220000100800 */
[----:B-1----:R-:W-:Y:S02]  /*11650*/  @!P3 LEA R8, P4, R81, R3, 0x2 ;  /* 0x000000035108b211 */ /* 0x002fe400078810ff */
[----:B------:R-:W-:Y:S01]  /*11660*/  ISETP.GE.AND P1, PT, R65, UR4, PT ;  /* 0x0000000441007c0c */ /* 0x000fe2000bf26270 */
[----:B------:R-:W-:Y:S01]  /*11670*/  IMAD.MOV.U32 R64, RZ, RZ, R60 ;  /* 0x000000ffff407224 */ /* 0x000fe200078e003c */
[----:B------:R0:W-:Y:S01]  /*11680*/  @!P2 ST.E.64 desc[UR40][R6.64], R42 ;  /* 0x0000002a0600a985 */ /* 0x0001e2000c101b28 */
[----:B------:R-:W-:-:S03]  /*11690*/  ISETP.GE.AND P0, PT, R84, UR4, PT ;  /* 0x0000000454007c0c */ /* 0x000fc6000bf06270 */
[----:B------:R-:W5:Y:S01]  /*116a0*/  LDL R69, [R1+0x8c] ;  /* 0x00008c0001457983 */ /* 0x000f620000100800 */
[----:B---3--:R-:W-:-:S03]  /*116b0*/  @!P3 LEA.HI.X R9, R81, R10, R85, 0x2, P4 ;  /* 0x0000000a5109b211 */ /* 0x008fc600020f1455 */
[----:B------:R-:W3:Y:S04]  /*116c0*/  LDL R60, [R1+0x98] ;  /* 0x00009800013c7983 */ /* 0x000ee80000100800 */
[----:B------:R-:W2:Y:S01]  /*116d0*/  LDL R81, [R1+0x128] ;  /* 0x0001280001517983 */ /* 0x000ea20000100800 */
[----:B------:R-:W-:Y:S02]  /*116e0*/  ISETP.GE.AND P2, PT, R77, UR4, PT ;  /* 0x000000044d007c0c */ /* 0x000fe4000bf46270 */
[C---:B0-----:R-:W-:Y:S01]  /*116f0*/  @!P1 LEA R6, P5, R65.reuse, R3, 0x2 ;  /* 0x0000000341069211 */ /* 0x041fe200078a10ff */
[----:B------:R-:W5:Y:S04]  /*11700*/  LDL R85, [R1+0x12c] ;  /* 0x00012c0001557983 */ /* 0x000f680000100800 */
[----:B------:R0:W-:Y:S01]  /*11710*/  @!P3 ST.E.64 desc[UR40][R8.64], R46 ;  /* 0x0000002e0800b985 */ /* 0x0001e2000c101b28 */
[----:B----4-:R-:W-:-:S02]  /*11720*/  @!P1 LEA.HI.X R7, R65, R10, R73, 0x2, P5 ;  /* 0x0000000a41079211 */ /* 0x010fc400028f1449 */
[----:B0-----:R-:W-:Y:S02]  /*11730*/  @!P0 LEA R8, P4, R84, R3, 0x2 ;  /* 0x0000000354088211 */ /* 0x001fe400078810ff */
[----:B------:R-:W-:Y:S01]  /*11740*/  ISETP.GE.AND P3, PT, R80, UR4, PT ;  /* 0x0000000450007c0c */ /* 0x000fe2000bf66270 */
[----:B------:R0:W-:Y:S01]  /*11750*/  @!P1 ST.E.64 desc[UR40][R6.64], R4 ;  /* 0x0000000406009985 */ /* 0x0001e2000c101b28 */
[----:B------:R-:W-:-:S03]  /*11760*/  IMAD.MOV.U32 R65, RZ, RZ, R61 ;  /* 0x000000ffff417224 */ /* 0x000fc600078e003d */
[----:B------:R-:W4:Y:S01]  /*11770*/  LDL R73, [R1+0x88] ;  /* 0x0000880001497983 */ /* 0x000f220000100800 */
[----:B0-----:R-:W-:-:S03]  /*11780*/  @!P2 LEA R4, P5, R77, R3, 0x2 ;  /* 0x000000034d04a211 */ /* 0x001fc600078a10ff */
[----:B------:R-:W4:Y:S01]  /*11790*/  LDL R61, [R1+0x84] ;  /* 0x00008400013d7983 */ /* 0x000f220000100800 */
[----:B--2---:R-:W-:-:S03]  /*117a0*/  @!P2 LEA.HI.X R5, R77, R10, R81, 0x2, P5 ;  /* 0x0000000a4d05a211 */ /* 0x004fc600028f1451 */
[----:B------:R-:W2:Y:S01]  /*117b0*/  LDL R77, [R1+0x120] ;  /* 0x00012000014d7983 */ /* 0x000ea20000100800 */
[----:B------:R-:W-:Y:S02]  /*117c0*/  ISETP.GE.AND P1, PT, R68, UR4, PT ;  /* 0x0000000444007c0c */ /* 0x000fe4000bf26270 */
[----:B-----5:R-:W-:Y:S01]  /*117d0*/  @!P0 LEA.HI.X R9, R84, R10, R85, 0x2, P4 ;  /* 0x0000000a54098211 */ /* 0x020fe200020f1455 */
[----:B------:R-:W5:Y:S04]  /*117e0*/  LDL R81, [R1+0x124] ;  /* 0x0001240001517983 */ /* 0x000f680000100800 */
[----:B------:R-:W-:Y:S04]  /*117f0*/  @!P0 ST.E.64 desc[UR40][R8.64], R54 ;  /* 0x0000003608008985 */ /* 0x000fe8000c101b28 */
[----:B------:R0:W-:Y:S02]  /*11800*/  @!P2 ST.E.64 desc[UR40][R4.64], R58 ;  /* 0x0000003a0400a985 */ /* 0x0001e4000c101b28 */
[----:B0-----:R-:W-:-:S04]  /*11810*/  @!P1 LEA R4, P5, R68, R3, 0x2 ;  /* 0x0000000344049211 */ /* 0x001fc800078a10ff */
[-C--:B--2---:R-:W-:Y:S02]  /*11820*/  @!P1 LEA.HI.X R5, R68, R10.reuse, R77, 0x2, P5 ;  /* 0x0000000a44059211 */ /* 0x084fe400028f144d */
[----:B------:R-:W2:Y:S01]  /*11830*/  LDL R77, [R1+0x118] ;  /* 0x00011800014d7983 */ /* 0x000ea20000100800 */
[----:B------:R-:W-:Y:S02]  /*11840*/  ISETP.GE.AND P2, PT, R72, UR4, PT ;  /* 0x0000000448007c0c */ /* 0x000fe4000bf46270 */
[CC--:B------:R-:W-:Y:S01]  /*11850*/  @!P3 LEA R6, P4, R80.reuse, R3.reuse, 0x2 ;  /* 0x000000035006b211 */ /* 0x0c0fe200078810ff */
[----:B------:R-:W4:Y:S03]  /*11860*/  LDL R68, [R1+0x80] ;  /* 0x0000800001447983 */ /* 0x000f260000100800 */
[----:B-----5:R-:W-:Y:S02]  /*11870*/  @!P3 LEA.HI.X R7, R80, R10, R81, 0x2, P4 ;  /* 0x0000000a5007b211 */ /* 0x020fe400020f1451 */
[----:B------:R-:W5:Y:S04]  /*11880*/  LDL R80, [R1+0x11c] ;  /* 0x00011c0001507983 */ /* 0x000f680000100800 */
[----:B------:R-:W-:Y:S04]  /*11890*/  @!P3 ST.E.64 desc[UR40][R6.64], R62 ;  /* 0x0000003e0600b985 */ /* 0x000fe8000c101b28 */
[----:B------:R0:W-:Y:S02]  /*118a0*/  @!P1 ST.E.64 desc[UR40][R4.64], R66 ;  /* 0x0000004204009985 */ /* 0x0001e4000c101b28 */
[----:B0-----:R-:W-:-:S04]  /*118b0*/  @!P2 LEA R4, P5, R72, R3, 0x2 ;  /* 0x000000034804a211 */ /* 0x001fc800078a10ff */
[----:B--2---:R-:W-:Y:S02]  /*118c0*/  @!P2 LEA.HI.X R5, R72, R10, R77, 0x2, P5 ;  /* 0x0000000a4805a211 */ /* 0x004fe400028f144d */
[----:B------:R-:W2:Y:S01]  /*118d0*/  LDL R72, [R1+0x110] ;  /* 0x0001100001487983 */ /* 0x000ea20000100800 */
[----:B---3--:R-:W-:-:S03]  /*118e0*/  ISETP.GE.AND P0, PT, R60, UR4, PT ;  /* 0x000000043c007c0c */ /* 0x008fc6000bf06270 */
[----:B------:R-:W3:Y:S01]  /*118f0*/  LDL R77, [R1+0x114] ;  /* 0x00011400014d7983 */ /* 0x000ee20000100800 */
[----:B------:R-:W-:-:S09]  /*11900*/  ISETP.GE.AND P1, PT, R69, UR4, PT ;  /* 0x0000000445007c0c */ /* 0x000fd2000bf26270 */
[----:B------:R-:W-:-:S04]  /*11910*/  @!P0 LEA R6, P4, R60, R3, 0x2 ;  /* 0x000000033c068211 */ /* 0x000fc800078810ff */
[----:B-----5:R-:W-:Y:S02]  /*11920*/  @!P0 LEA.HI.X R7, R60, R10, R80, 0x2, P4 ;  /* 0x0000000a3c078211 */ /* 0x020fe400020f1450 */
[----:B------:R-:W-:Y:S01]  /*11930*/  ISETP.GE.AND P3, PT, R76, UR4, PT ;  /* 0x000000044c007c0c */ /* 0x000fe2000bf66270 */
[----:B------:R-:W5:Y:S04]  /*11940*/  LDL R60, [R1+0x78] ;  /* 0x00007800013c7983 */ /* 0x000f680000100800 */
[----:B------:R-:W-:Y:S04]  /*11950*/  @!P0 ST.E.64 desc[UR40][R6.64], R70 ;  /* 0x0000004606008985 */ /* 0x000fe8000c101b28 */
[----:B------:R0:W-:Y:S02]  /*11960*/  @!P2 ST.E.64 desc[UR40][R4.64], R74 ;  /* 0x0000004a0400a985 */ /* 0x0001e4000c101b28 */
[----:B0-----:R-:W-:-:S04]  /*11970*/  @!P1 LEA R4, P5, R69, R3, 0x2 ;  /* 0x0000000345049211 */ /* 0x001fc800078a10ff */
[-C--:B--2---:R-:W-:Y:S02]  /*11980*/  @!P1 LEA.HI.X R5, R69, R10.reuse, R72, 0x2, P5 ;  /* 0x0000000a45059211 */ /* 0x084fe400028f1448 */
[----:B------:R-:W2:Y:S01]  /*11990*/  LDL R72, [R1+0x108] ;  /* 0x0001080001487983 */ /* 0x000ea20000100800 */
[C---:B------:R-:W-:Y:S02]  /*119a0*/  @!P3 LEA R6, P4, R76.reuse, R3, 0x2 ;  /* 0x000000034c06b211 */ /* 0x040fe400078810ff */
[----:B----4-:R-:W-:Y:S01]  /*119b0*/  ISETP.GE.AND P2, PT, R61, UR4, PT ;  /* 0x000000043d007c0c */ /* 0x010fe2000bf46270 */
[----:B------:R-:W4:Y:S01]  /*119c0*/  LDL R69, [R1+0x104] ;  /* 0x0001040001457983 */ /* 0x000f220000100800 */
[----:B---3--:R-:W-:-:S03]  /*119d0*/  @!P3 LEA.HI.X R7, R76, R10, R77, 0x2, P4 ;  /* 0x0000000a4c07b211 */ /* 0x008fc600020f144d */
[----:B------:R-:W3:Y:S04]  /*119e0*/  LDL R76, [R1+0x10c] ;  /* 0x00010c00014c7983 */ /* 0x000ee80000100800 */
[----:B------:R-:W-:Y:S04]  /*119f0*/  @!P3 ST.E.64 desc[UR40][R6.64], R78 ;  /* 0x0000004e0600b985 */ /* 0x000fe8000c101b28 */
[----:B------:R0:W-:Y:S02]  /*11a00*/  @!P1 ST.E.64 desc[UR40][R4.64], R82 ;  /* 0x0000005204009985 */ /* 0x0001e4000c101b28 */
[----:B0-----:R-:W-:-:S02]  /*11a10*/  @!P2 LEA R4, P5, R61, R3, 0x2 ;  /* 0x000000033d04a211 */ /* 0x001fc400078a10ff */
[----:B------:R-:W-:Y:S02]  /*11a20*/  ISETP.GE.AND P0, PT, R73, UR4, PT ;  /* 0x0000000449007c0c */ /* 0x000fe4000bf06270 */
[----:B--2---:R-:W-:Y:S02]  /*11a30*/  @!P2 LEA.HI.X R5, R61, R10, R72, 0x2, P5 ;  /* 0x0000000a3d05a211 */ /* 0x004fe400028f1448 */
[----:B------:R-:W2:Y:S01]  /*11a40*/  LDL R61, [R1+0xfc] ;  /* 0x0000fc00013d7983 */ /* 0x000ea20000100800 */
[----:B------:R-:W-:-:S08]  /*11a50*/  ISETP.GE.AND P3, PT, R68, UR4, PT ;  /* 0x0000000444007c0c */ /* 0x000fd0000bf66270 */
[C---:B------:R-:W-:Y:S02]  /*11a60*/  @!P0 LEA R6, P4, R73.reuse, R3, 0x2 ;  /* 0x0000000349068211 */ /* 0x040fe400078810ff */
[----:B------:R-:W-:Y:S02]  /*11a70*/  ISETP.GE.AND P1, PT, R64, UR4, PT ;  /* 0x0000000440007c0c */ /* 0x000fe4000bf26270 */
[----:B---3--:R-:W-:-:S05]  /*11a80*/  @!P0 LEA.HI.X R7, R73, R10, R76, 0x2, P4 ;  /* 0x0000000a49078211 */ /* 0x008fca00020f144c */
[----:B------:R0:W-:Y:S01]  /*11a90*/  @!P0 ST.E.64 desc[UR40][R6.64], R86 ;  /* 0x0000005606008985 */ /* 0x0001e2000c101b28 */
[----:B-----5:R-:W-:-:S03]  /*11aa0*/  ISETP.GE.AND P0, PT, R60, UR4, PT ;  /* 0x000000043c007c0c */ /* 0x020fc6000bf06270 */
[----:B------:R1:W-:Y:S01]  /*11ab0*/  @!P2 ST.E.64 desc[UR40][R4.64], R90 ;  /* 0x0000005a0400a985 */ /* 0x0003e2000c101b28 */
[----:B------:R-:W-:Y:S02]  /*11ac0*/  ISETP.GE.AND P2, PT, R56, UR4, PT ;  /* 0x0000000438007c0c */ /* 0x000fe4000bf46270 */
[-C--:B0-----:R-:W-:Y:S02]  /*11ad0*/  @!P3 LEA R6, P4, R68, R3.reuse, 0x2 ;  /* 0x000000034406b211 */ /* 0x081fe400078810ff */
[----:B-1----:R-:W-:Y:S02]  /*11ae0*/  @!P1 LEA R4, P5, R64, R3, 0x2 ;  /* 0x0000000340049211 */ /* 0x002fe400078a10ff */
[-C--:B----4-:R-:W-:Y:S02]  /*11af0*/  @!P3 LEA.HI.X R7, R68, R10.reuse, R69, 0x2, P4 ;  /* 0x0000000a4407b211 */ /* 0x090fe400020f1445 */
[----:B------:R-:W-:Y:S02]  /*11b00*/  @!P1 LEA.HI.X R5, R64, R10, R65, 0x2, P5 ;  /* 0x0000000a40059211 */ /* 0x000fe400028f1441 */
[----:B------:R-:W-:Y:S01]  /*11b10*/  ISETP.GE.AND P4, PT, R52, UR4, PT ;  /* 0x0000000434007c0c */ /* 0x000fe2000bf86270 */
[----:B------:R0:W-:Y:S01]  /*11b20*/  @!P3 ST.E.64 desc[UR40][R6.64], R94 ;  /* 0x0000005e0600b985 */ /* 0x0001e2000c101b28 */
[----:B------:R-:W-:-:S03]  /*11b30*/  ISETP.GE.AND P3, PT, R45, UR4, PT ;  /* 0x000000042d007c0c */ /* 0x000fc6000bf66270 */
[----:B------:R1:W-:Y:S01]  /*11b40*/  @!P1 ST.E.64 desc[UR40][R4.64], R98 ;  /* 0x0000006204009985 */ /* 0x0003e2000c101b28 */
[-C--:B0-----:R-:W-:Y:S02]  /*11b50*/  @!P0 LEA R6, P5, R60, R3.reuse, 0x2 ;  /* 0x000000033c068211 */ /* 0x081fe400078a10ff */
[----:B-1----:R-:W-:-:S04]  /*11b60*/  @!P2 LEA R4, P1, R56, R3, 0x2 ;  /* 0x000000033804a211 */ /* 0x002fc800078210ff */
[-C--:B------:R-:W-:Y:S02]  /*11b70*/  @!P2 LEA.HI.X R5, R56, R10.reuse, R57, 0x2, P1 ;  /* 0x0000000a3805a211 */ /* 0x080fe400008f1439 */
[----:B------:R-:W-:Y:S02]  /*11b80*/  ISETP.GE.AND P1, PT, R41, UR4, PT ;  /* 0x0000000429007c0c */ /* 0x000fe4000bf26270 */
[----:B--2---:R-:W-:-:S05]  /*11b90*/  @!P0 LEA.HI.X R7, R60, R10, R61, 0x2, P5 ;  /* 0x0000000a3c078211 */ /* 0x004fca00028f143d */
[----:B------:R0:W-:Y:S04]  /*11ba0*/  @!P0 ST.E.64 desc[UR40][R6.64], R102 ;  /* 0x0000006606008985 */ /* 0x0001e8000c101b28 */
[----:B------:R1:W-:Y:S01]  /*11bb0*/  @!P2 ST.E.64 desc[UR40][R4.64], R106 ;  /* 0x0000006a0400a985 */ /* 0x0003e2000c101b28 */
[----:B------:R-:W-:Y:S02]  /*11bc0*/  ISETP.GE.AND P2, PT, R37, UR4, PT ;  /* 0x0000000425007c0c */ /* 0x000fe4000bf46270 */
[CC--:B0-----:R-:W-:Y:S02]  /*11bd0*/  @!P4 LEA R6, P0, R52.reuse, R3.reuse, 0x2 ;  /* 0x000000033406c211 */ /* 0x0c1fe400078010ff */
[----:B-1----:R-:W-:Y:S02]  /*11be0*/  @!P3 LEA R4, P5, R45, R3, 0x2 ;  /* 0x000000032d04b211 */ /* 0x002fe400078a10ff */
[----:B------:R-:W-:-:S02]  /*11bf0*/  @!P4 LEA.HI.X R7, R52, R10, R53, 0x2, P0 ;  /* 0x0000000a3407c211 */ /* 0x000fc400000f1435 */
[----:B------:R-:W-:Y:S02]  /*11c00*/  ISETP.GE.AND P0, PT, R33, UR4, PT ;  /* 0x0000000421007c0c */ /* 0x000fe4000bf06270 */
[----:B------:R-:W-:Y:S01]  /*11c10*/  @!P3 LEA.HI.X R5, R45, R10, R48, 0x2, P5 ;  /* 0x0000000a2d05b211 */ /* 0x000fe200028f1430 */
[----:B------:R0:W-:Y:S04]  /*11c20*/  @!P4 ST.E.64 desc[UR40][R6.64], R110 ;  /* 0x0000006e0600c985 */ /* 0x0001e8000c101b28 */
[----:B------:R1:W-:Y:S01]  /*11c30*/  @!P3 ST.E.64 desc[UR40][R4.64], R114 ;  /* 0x000000720400b985 */ /* 0x0003e2000c101b28 */
[----:B------:R-:W-:Y:S02]  /*11c40*/  ISETP.GE.AND P3, PT, R29, UR4, PT ;  /* 0x000000041d007c0c */ /* 0x000fe4000bf66270 */
[----:B0-----:R-:W-:-:S02]  /*11c50*/  @!P1 LEA R6, P4, R41, R3, 0x2 ;  /* 0x0000000329069211 */ /* 0x001fc400078810ff */
[-C--:B-1----:R-:W-:Y:S02]  /*11c60*/  @!P2 LEA R4, P5, R37, R3.reuse, 0x2 ;  /* 0x000000032504a211 */ /* 0x082fe400078a10ff */
[-C--:B------:R-:W-:Y:S02]  /*11c70*/  @!P1 LEA.HI.X R7, R41, R10.reuse, R44, 0x2, P4 ;  /* 0x0000000a29079211 */ /* 0x080fe400020f142c */
[----:B------:R-:W-:Y:S02]  /*11c80*/  @!P0 LEA R8, P4, R33, R3, 0x2 ;  /* 0x0000000321088211 */ /* 0x000fe400078810ff */
[-C--:B------:R-:W-:Y:S01]  /*11c90*/  @!P2 LEA.HI.X R5, R37, R10.reuse, R40, 0x2, P5 ;  /* 0x0000000a2505a211 */ /* 0x080fe200028f1428 */
[----:B------:R-:W-:Y:S01]  /*11ca0*/  @!P1 ST.E.64 desc[UR40][R6.64], R118 ;  /* 0x0000007606009985 */ /* 0x000fe2000c101b28 */
[----:B------:R-:W-:Y:S02]  /*11cb0*/  ISETP.GE.AND P1, PT, R25, UR4, PT ;  /* 0x0000000419007c0c */ /* 0x000fe4000bf26270 */
[----:B------:R-:W-:-:S02]  /*11cc0*/  @!P0 LEA.HI.X R9, R33, R10, R36, 0x2, P4 ;  /* 0x0000000a21098211 */ /* 0x000fc400020f1424 */
[----:B------:R-:W-:Y:S01]  /*11cd0*/  ISETP.GE.AND P4, PT, R12, UR4, PT ;  /* 0x000000040c007c0c */ /* 0x000fe2000bf86270 */
[----:B------:R0:W-:Y:S01]  /*11ce0*/  @!P2 ST.E.64 desc[UR40][R4.64], R122 ;  /* 0x0000007a0400a985 */ /* 0x0001e2000c101b28 */
[----:B------:R-:W-:-:S03]  /*11cf0*/  ISETP.GE.AND P2, PT, R21, UR4, PT ;  /* 0x0000000415007c0c */ /* 0x000fc6000bf46270 */
[----:B------:R1:W-:Y:S01]  /*11d00*/  @!P0 ST.E.64 desc[UR40][R8.64], R126 ;  /* 0x0000007e08008985 */ /* 0x0003e2000c101b28 */
[----:B------:R-:W-:Y:S02]  /*11d10*/  ISETP.GE.AND P0, PT, R14, UR4, PT ;  /* 0x000000040e007c0c */ /* 0x000fe4000bf06270 */
[----:B0-----:R-:W-:-:S04]  /*11d20*/  @!P3 LEA R4, P5, R29, R3, 0x2 ;  /* 0x000000031d04b211 */ /* 0x001fc800078a10ff */
[----:B------:R-:W-:Y:S02]  /*11d30*/  @!P3 LEA.HI.X R5, R29, R10, R32, 0x2, P5 ;  /* 0x0000000a1d05b211 */ /* 0x000fe400028f1420 */
[----:B------:R-:W-:-:S03]  /*11d40*/  @!P1 LEA R6, P5, R25, R3, 0x2 ;  /* 0x0000000319069211 */ /* 0x000fc600078a10ff */
[----:B------:R0:W-:Y:S01]  /*11d50*/  @!P3 ST.E.64 desc[UR40][R4.64], R130 ;  /* 0x000000820400b985 */ /* 0x0001e2000c101b28 */
[----:B------:R-:W-:Y:S02]  /*11d60*/  @!P1 LEA.HI.X R7, R25, R10, R28, 0x2, P5 ;  /* 0x0000000a19079211 */ /* 0x000fe400028f141c */
[-C--:B-1----:R-:W-:Y:S02]  /*11d70*/  @!P2 LEA R8, P5, R21, R3.reuse, 0x2 ;  /* 0x000000031508a211 */ /* 0x082fe400078a10ff */
[----:B0-----:R-:W-:-:S04]  /*11d80*/  @!P4 LEA R4, P3, R12, R3, 0x2 ;  /* 0x000000030c04c211 */ /* 0x001fc800078610ff */
[-C--:B------:R-:W-:Y:S02]  /*11d90*/  @!P4 LEA.HI.X R5, R12, R10.reuse, R13, 0x2, P3 ;  /* 0x0000000a0c05c211 */ /* 0x080fe400018f140d */
[C---:B------:R-:W-:Y:S02]  /*11da0*/  @!P0 LEA R12, P3, R14.reuse, R3, 0x2 ;  /* 0x000000030e0c8211 */ /* 0x040fe400078610ff */
[-C--:B------:R-:W-:Y:S02]  /*11db0*/  @!P2 LEA.HI.X R9, R21, R10.reuse, R24, 0x2, P5 ;  /* 0x0000000a1509a211 */ /* 0x080fe400028f1418 */
[----:B------:R-:W-:Y:S01]  /*11dc0*/  @!P0 LEA.HI.X R13, R14, R10, R15, 0x2, P3 ;  /* 0x0000000a0e0d8211 */ /* 0x000fe200018f140f */
[----:B------:R0:W-:Y:S04]  /*11dd0*/  @!P1 ST.E.64 desc[UR40][R6.64], R134 ;  /* 0x0000008606009985 */ /* 0x0001e8000c101b28 */
[----:B------:R0:W-:Y:S04]  /*11de0*/  @!P4 ST.E.64 desc[UR40][R4.64], R138 ;  /* 0x0000008a0400c985 */ /* 0x0001e8000c101b28 */
[----:B------:R0:W-:Y:S04]  /*11df0*/  @!P2 ST.E.64 desc[UR40][R8.64], R142 ;  /* 0x0000008e0800a985 */ /* 0x0001e8000c101b28 */
[----:B------:R0:W-:Y:S01]  /*11e00*/  @!P0 ST.E.64 desc[UR40][R12.64], R146 ;  /* 0x000000920c008985 */ /* 0x0001e2000c101b28 */
[----:B------:R-:W-:-:S13]  /*11e10*/  ISETP.GE.AND P0, PT, R11, UR4, PT ;  /* 0x000000040b007c0c */ /* 0x000fda000bf06270 */
[----:B0-----:R-:W-:Y:S05]  /*11e20*/  @P0 BRA `(.L_x_781) ;  /* 0x0000001000700947 */ /* 0x001fea0003800000 */
[----:B------:R-:W2:Y:S01]  /*11e30*/  LDL R14, [R1+0xcc] ;  /* 0x0000cc00010e7983 */ /* 0x000ea20000100800 */
[----:B------:R-:W-:-:S04]  /*11e40*/  LEA R4, P0, R11, R3, 0x2 ;  /* 0x000000030b047211 */ /* 0x000fc800078010ff */
[----:B--2---:R-:W-:-:S05]  /*11e50*/  LEA.HI.X R5, R11, R10, R14, 0x2, P0 ;  /* 0x0000000a0b057211 */ /* 0x004fca00000f140e */
[----:B------:R0:W-:Y:S01]  /*11e60*/  ST.E.64 desc[UR40][R4.64], R150 ;  /* 0x0000009604007985 */ /* 0x0001e2000c101b28 */
[----:B------:R-:W-:Y:S05]  /*11e70*/  BRA `(.L_x_781) ;  /* 0x00000010005c7947 */ /* 0x000fea0003800000 */
.L_x_768:
[----:B------:R-:W3:Y:S01]  /*11e80*/  LDL.LU R6, [R1+0x30] ;  /* 0x0000300001067983 */ /* 0x000ee20000300800 */
[----:B------:R-:W-:Y:S01]  /*11e90*/  ULDC.64 UR6, c[0x0][0xc08] ;  /* 0x0003020000067ab9 */ /* 0x000fe20000000a00 */
[----:B------:R-:W-:Y:S02]  /*11ea0*/  ULDC.64 UR4, c[0x0][0xc00] ;  /* 0x0003000000047ab9 */ /* 0x000fe40000000a00 */
[----:B------:R-:W2:Y:S04]  /*11eb0*/  LDL.LU R0, [R1+0x34] ;  /* 0x0000340001007983 */ /* 0x000ea80000300800 */
[----:B------:R-:W4:Y:S01]  /*11ec0*/  LDL R8, [R1+0x28] ;  /* 0x0000280001087983 */ /* 0x000f220000100800 */
[----:B------:R-:W-:Y:S01]  /*11ed0*/  ISETP.NE.U32.AND P1, PT, RZ, UR6, PT ;  /* 0x00000006ff007c0c */ /* 0x000fe2000bf25070 */
[----:B------:R-:W-:Y:S01]  /*11ee0*/  IMAD.MOV.U32 R3, RZ, RZ, RZ ;  /* 0x000000ffff037224 */ /* 0x000fe200078e00ff */
[----:B------:R-:W-:-:S02]  /*11ef0*/  ISETP.NE.U32.AND P0, PT, RZ, UR4, PT ;  /* 0x00000004ff007c0c */ /* 0x000fc4000bf05070 */
[----:B------:R-:W-:Y:S02]  /*11f00*/  ISETP.NE.AND.EX P1, PT, RZ, UR7, PT, P1 ;  /* 0x00000007ff007c0c */ /* 0x000fe4000bf25310 */
[----:B------:R-:W-:Y:S02]  /*11f10*/  ISETP.NE.AND.EX P0, PT, RZ, UR5, PT, P0 ;  /* 0x00000005ff007c0c */ /* 0x000fe4000bf05300 */
[----:B---3--:R-:W-:Y:S01]  /*11f20*/  IADD3 R4, P2, R6, UR4, RZ ;  /* 0x0000000406047c10 */ /* 0x008fe2000ff5e0ff */
[----:B------:R-:W-:-:S03]  /*11f30*/  ULDC UR4, c[0x0][0xa88] ;  /* 0x0002a20000047ab9 */ /* 0x000fc60000000800 */
[----:B--2---:R-:W-:-:S05]  /*11f40*/  IADD3.X R5, R0, UR5, RZ, P2, !PT ;  /* 0x0000000500057c10 */ /* 0x004fca00097fe4ff */
[----:B------:R-:W-:Y:S01]  /*11f50*/  @P1 IADD3 R6, P2, R6, UR6, RZ ;  /* 0x0000000606061c10 */ /* 0x000fe2000ff5e0ff */
[----:B------:R-:W-:Y:S01]  /*11f60*/  IMAD.U32 R21, RZ, RZ, UR4 ;  /* 0x00000004ff157e24 */ /* 0x000fe2000f8e00ff */
[----:B------:R2:W5:Y:S02]  /*11f70*/  @P0 LDG.E R3, desc[UR40][R4.64] ;  /* 0x0000002804030981 */ /* 0x000564000c1e1900 */
[----:B------:R-:W-:-:S05]  /*11f80*/  @P1 IADD3.X R7, R0, UR7, RZ, P2, !PT ;  /* 0x0000000700071c10 */ /* 0x000fca00097fe4ff */
[----:B------:R2:W5:Y:S01]  /*11f90*/  @P1 LDG.E R21, desc[UR40][R6.64] ;  /* 0x0000002806151981 */ /* 0x000562000c1e1900 */
[----:B----4-:R-:W-:Y:S01]  /*11fa0*/  ISETP.NE.AND P2, PT, R8, RZ, PT ;  /* 0x000000ff0800720c */ /* 0x010fe20003f45270 */
[----:B------:R-:W3:-:S12]  /*11fb0*/  S2R R0, SR_TID.X ;  /* 0x0000000000007919 */ /* 0x000ed80000002100 */
[----:B------:R-:W4:Y:S01]  /*11fc0*/  @!P2 LDC R8, c[0x0][0xad4] ;  /* 0x0002b500ff08ab82 */ /* 0x000f220000000800 */
[----:B---3--:R-:W-:Y:S01]  /*11fd0*/  VIADD R30, R0, 0xffffff80 ;  /* 0xffffff80001e7836 */ /* 0x008fe20000000000 */
[----:B----4-:R2:W-:Y:S01]  /*11fe0*/  @!P2 STL [R1+0x28], R8 ;  /* 0x000028080100a387 */ /* 0x0105e20000100800 */
[----:B------:R-:W-:-:S03]  /*11ff0*/  ISETP.GT.AND P2, PT, R8, 0x1, PT ;  /* 0x000000010800780c */ /* 0x000fc60003f44270 */
[----:B------:R-:W-:Y:S01]  /*12000*/  ISETP.GT.AND P3, PT, R30, 0x7f, PT ;  /* 0x0000007f1e00780c */ /* 0x000fe20003f64270 */
[----:B------:R-:W-:-:S12]  /*12010*/  @P1 BRA `(.L_x_786) ;  /* 0x0000000000101947 */ /* 0x000fd80003800000 */
[----:B------:R-:W-:Y:S05]  /*12020*/  @!P0 BRA `(.L_x_786) ;  /* 0x00000000000c8947 */ /* 0x000fea0003800000 */
[----:B------:R-:W3:Y:S04]  /*12030*/  LDG.E R0, desc[UR40][R4.64] ;  /* 0x0000002804007981 */ /* 0x000ee8000c1e1900 */
[----:B-----5:R-:W3:Y:S02]  /*12040*/  LDG.E R21, desc[UR40][R4.64+0x4] ;  /* 0x0000042804157981 */ /* 0x020ee4000c1e1900 */
[----:B---3--:R-:W-:-:S07]  /*12050*/  IMAD.IADD R21, R21, 0x1, -R0 ;  /* 0x0000000115157824 */ /* 0x008fce00078e0a00 */
.L_x_786:
[----:B--2---:R-:W2:Y:S04]  /*12060*/  LDL.LU R4, [R1+0x2c] ;  /* 0x00002c0001047983 */ /* 0x004ea80000300800 */
[----:B------:R-:W3:Y:S01]  /*12070*/  LDL.LU R0, [R1+0xc4] ;  /* 0x0000c40001007983 */ /* 0x000ee20000300800 */
[----:B------:R-:W-:Y:S01]  /*12080*/  BSSY B1, `(.L_x_787) ;  /* 0x0000039000017945 */ /* 0x000fe20003800000 */
[----:B-----5:R-:W-:Y:S02]  /*12090*/  SHF.R.S32.HI R24, RZ, 0x1f, R3 ;  /* 0x0000001fff187819 */ /* 0x020fe40000011403 */
[----:B--2---:R-:W-:Y:S02]  /*120a0*/  SEL R31, R4, RZ, !P0 ;  /* 0x000000ff041f7207 */ /* 0x004fe40004000000 */
[----:B---3--:R-:W-:Y:S01]  /*120b0*/  SEL R26, R0, RZ, !P0 ;  /* 0x000000ff001a7207 */ /* 0x008fe20004000000 */
[----:B------:R-:W-:Y:S06]  /*120c0*/  @P3 BRA `(.L_x_788) ;  /* 0x0000000000d03947 */ /* 0x000fec0003800000 */
[----:B------:R-:W2:Y:S01]  /*120d0*/  LDL R4, [R1+0x3c] ;  /* 0x00003c0001047983 */ /* 0x000ea20000100800 */
[----:B------:R-:W3:Y:S01]  /*120e0*/  LDC R28, c[0x0][0xbe8] ;  /* 0x0002fa00ff1c7b82 */ /* 0x000ee20000000800 */
[----:B------:R-:W2:Y:S02]  /*120f0*/  S2R R0, SR_TID.X ;  /* 0x0000000000007919 */ /* 0x000ea40000002100 */
[----:B--2---:R-:W-:Y:S02]  /*12100*/  IMAD R0, R4, 0x80, R0 ;  /* 0x0000008004007824 */ /* 0x004fe400078e0200 */
[----:B---3--:R-:W-:Y:S02]  /*12110*/  IMAD R4, R21, R28, RZ ;  /* 0x0000001c15047224 */ /* 0x008fe400078e02ff */
[----:B------:R-:W-:-:S05]  /*12120*/  VIADD R33, R0, 0xffffff80 ;  /* 0xffffff8000217836 */ /* 0x000fca0000000000 */
[----:B------:R-:W-:-:S13]  /*12130*/  ISETP.GE.AND P0, PT, R33, R4, PT ;  /* 0x000000042100720c */ /* 0x000fda0003f06270 */
[----:B------:R-:W-:Y:S05]  /*12140*/  @P0 BRA `(.L_x_788) ;  /* 0x0000000000b00947 */ /* 0x000fea0003800000 */
[----:B------:R-:W2:Y:S01]  /*12150*/  LDL.LU R32, [R1+0x40] ;  /* 0x0000400001207983 */ /* 0x000ea20000300800 */
[----:B------:R-:W-:Y:S01]  /*12160*/  IMAD.MOV.U32 R20, RZ, RZ, 0x9b8 ;  /* 0x000009b8ff147424 */ /* 0x000fe200078e00ff */
[----:B------:R-:W-:Y:S01]  /*12170*/  ISETP.GT.AND P0, PT, R8, 0x1, PT ;  /* 0x000000010800780c */ /* 0x000fe20003f04270 */
[----:B------:R-:W3:Y:S01]  /*12180*/  LDC.64 R10, c[0x0][0xba8] ;  /* 0x0002ea00ff0a7b82 */ /* 0x000ee20000000a00 */
[----:B------:R-:W-:Y:S01]  /*12190*/  ISETP.NE.AND P1, PT, R28, 0x1, PT ;  /* 0x000000011c00780c */ /* 0x000fe20003f25270 */
[----:B------:R-:W-:Y:S01]  /*121a0*/  IMAD.MOV.U32 R25, RZ, RZ, R33 ;  /* 0x000000ffff197224 */ /* 0x000fe200078e0021 */
[----:B------:R-:W-:-:S05]  /*121b0*/  SEL R20, R20, 0x978, P0 ;  /* 0x0000097814147807 */ /* 0x000fca0000000000 */
[----:B------:R-:W4:Y:S08]  /*121c0*/  LDC.64 R4, c[0x0][R20+0x220] ;  /* 0x0000880014047b82 */ /* 0x000f300000000a00 */
[----:B------:R-:W5:Y:S08]  /*121d0*/  LDC.64 R12, c[0x0][R20+0x218] ;  /* 0x00008600140c7b82 */ /* 0x000f700000000a00 */
[----:B------:R-:W0:Y:S08]  /*121e0*/  LDC.64 R6, c[0x0][R20+0x228] ;  /* 0x00008a0014067b82 */ /* 0x000e300000000a00 */
[----:B------:R-:W1:Y:S08]  /*121f0*/  @P1 LDC R0, c[0x0][0xbec] ;  /* 0x0002fb00ff001b82 */ /* 0x000e700000000800 */
[----:B------:R-:W0:Y:S08]  /*12200*/  LDC.64 R8, c[0x0][R20+0x210] ;  /* 0x0000840014087b82 */ /* 0x000e300000000a00 */
[----:B------:R-:W0:Y:S01]  /*12210*/  @P1 LDC R29, c[0x0][0xbf0] ;  /* 0x0002fc00ff1d1b82 */ /* 0x000e220000000800 */
[----:B-1----:R-:W-:-:S07]  /*12220*/  @P1 IMAD.HI.U32 R0, R33, R0, RZ ;  /* 0x0000000021001227 */ /* 0x002fce00078e00ff */
[----:B---3--:R-:W1:Y:S01]  /*12230*/  @!P0 LDC R10, c[0x0][0xb50] ;  /* 0x0002d400ff0a8b82 */ /* 0x008e620000000800 */
[-C--:B----4-:R-:W-:Y:S02]  /*12240*/  IMAD R5, R5, R31.reuse, RZ ;  /* 0x0000001f05057224 */ /* 0x090fe400078e02ff */
[----:B------:R-:W-:-:S05]  /*12250*/  IMAD.WIDE.U32 R14, R4, R31, RZ ;  /* 0x0000001f040e7225 */ /* 0x000fca00078e00ff */
[----:B------:R-:W3:Y:S01]  /*12260*/  @!P0 LDC R11, c[0x0][0xb54] ;  /* 0x0002d500ff0b8b82 */ /* 0x000ee20000000800 */
[-C--:B-----5:R-:W-:Y:S02]  /*12270*/  IMAD R27, R13, R205.reuse, RZ ;  /* 0x000000cd0d1b7224 */ /* 0x0a0fe400078e02ff */
[----:B------:R-:W-:Y:S01]  /*12280*/  IMAD.WIDE.U32 R12, R12, R205, RZ ;  /* 0x000000cd0c0c7225 */ /* 0x000fe200078e00ff */
[----:B0-----:R-:W-:-:S03]  /*12290*/  @P1 SHF.R.U32.HI R25, RZ, R29, R0 ;  /* 0x0000001dff191219 */ /* 0x001fc60000011600 */
[----:B------:R-:W-:Y:S01]  /*122a0*/  IMAD R29, R4, R26, R5 ;  /* 0x0000001a041d7224 */ /* 0x000fe200078e0205 */
[----:B------:R-:W-:Y:S01]  /*122b0*/  IADD3 R12, P1, P3, R14, R12, R3 ;  /* 0x0000000c0e0c7210 */ /* 0x000fe20007b3e003 */
[----:B------:R-:W-:Y:S02]  /*122c0*/  IMAD.IADD R27, R13, 0x1, R27 ;  /* 0x000000010d1b7824 */ /* 0x000fe400078e021b */
[----:B------:R-:W-:Y:S02]  /*122d0*/  IMAD.MOV R0, RZ, RZ, -R25 ;  /* 0x000000ffff007224 */ /* 0x000fe400078e0a19 */
[----:B------:R-:W-:Y:S01]  /*122e0*/  IMAD.IADD R29, R15, 0x1, R29 ;  /* 0x000000010f1d7824 */ /* 0x000fe200078e021d */
[----:B--2---:R-:W-:-:S05]  /*122f0*/  SEL R5, R32, RZ, P0 ;  /* 0x000000ff20057207 */ /* 0x004fca0000000000 */
[-C--:B------:R-:W-:Y:S02]  /*12300*/  IMAD R13, R7, R5.reuse, RZ ;  /* 0x00000005070d7224 */ /* 0x080fe400078e02ff */
[----:B------:R-:W-:-:S04]  /*12310*/  IMAD.WIDE.U32 R6, R6, R5, RZ ;  /* 0x0000000506067225 */ /* 0x000fc800078e00ff */
[----:B------:R-:W-:Y:S01]  /*12320*/  IMAD R5, R28, R0, R33 ;  /* 0x000000001c057224 */ /* 0x000fe200078e0221 */
[----:B------:R-:W-:Y:S01]  /*12330*/  IADD3.X R0, R29, R27, R24, P1, P3 ;  /* 0x0000001b1d007210 */ /* 0x000fe20000fe6418 */
[----:B------:R-:W-:Y:S01]  /*12340*/  IMAD.IADD R13, R7, 0x1, R13 ;  /* 0x00000001070d7824 */ /* 0x000fe200078e020d */
[----:B------:R-:W-:Y:S02]  /*12350*/  IADD3 R6, P0, P1, R25, R12, R6 ;  /* 0x0000000c19067210 */ /* 0x000fe4000791e006 */
[----:B------:R-:W-:-:S04]  /*12360*/  SHF.R.S32.HI R25, RZ, 0x1f, R25 ;  /* 0x0000001fff197819 */ /* 0x000fc80000011419 */
[----:B------:R-:W-:Y:S01]  /*12370*/  IADD3.X R7, R25, R0, R13, P0, P1 ;  /* 0x0000000019077210 */ /* 0x000fe200007e240d */
[-C--:B------:R-:W-:Y:S01]  /*12380*/  IMAD R0, R9, R5.reuse, RZ ;  /* 0x0000000509007224 */ /* 0x080fe200078e02ff */
[----:B------:R-:W-:Y:S01]  /*12390*/  SHF.R.S32.HI R13, RZ, 0x1f, R5 ;  /* 0x0000001fff0d7819 */ /* 0x000fe20000011405 */
[----:B------:R-:W-:-:S04]  /*123a0*/  IMAD.WIDE.U32 R6, R8, R5, R6 ;  /* 0x0000000508067225 */ /* 0x000fc800078e0006 */
[----:B------:R-:W-:Y:S01]  /*123b0*/  IMAD R13, R8, R13, R0 ;  /* 0x0000000d080d7224 */ /* 0x000fe200078e0200 */
[----:B-1----:R-:W-:Y:S01]  /*123c0*/  LEA R10, P0, R6, R10, 0x2 ;  /* 0x0000000a060a7211 */ /* 0x002fe200078010ff */
[----:B------:R-:W-:Y:S02]  /*123d0*/  IMAD.MOV.U32 R5, RZ, RZ, -0x800000 ;  /* 0xff800000ff057424 */ /* 0x000fe400078e00ff */
[----:B------:R-:W-:-:S05]  /*123e0*/  IMAD.IADD R0, R7, 0x1, R13 ;  /* 0x0000000107007824 */ /* 0x000fca00078e020d */
[----:B---3--:R-:W-:-:S05]  /*123f0*/  LEA.HI.X R11, R6, R11, R0, 0x2, P0 ;  /* 0x0000000b060b7211 */ /* 0x008fca00000f1400 */
[----:B------:R2:W-:Y:S02]  /*12400*/  STG.E desc[UR40][R10.64], R5 ;  /* 0x000000050a007986 */ /* 0x0005e4000c101928 */
.L_x_788:
[----:B------:R-:W-:Y:S05]  /*12410*/  BSYNC B1 ;  /* 0x0000000000017941 */ /* 0x000fea0003800000 */
.L_x_787:
[----:B------:R-:W-:Y:S05]  /*12420*/  @P2 BRA `(.L_x_781) ;  /* 0x0000000800f02947 */ /* 0x000fea0003800000 */
[----:B------:R-:W3:Y:S01]  /*12430*/  LDL R25, [R1+0x3c] ;  /* 0x00003c0001197983 */ /* 0x000ee20000100800 */
[----:B------:R-:W4:Y:S01]  /*12440*/  LDC R8, c[0x0][0xbe8] ;  /* 0x0002fa00ff087b82 */ /* 0x000f220000000800 */
[----:B--2---:R-:W-:Y:S01]  /*12450*/  SHF.R.S32.HI R5, RZ, 0x1f, R30 ;  /* 0x0000001fff057819 */ /* 0x004fe2000001141e */
[----:B------:R-:W-:Y:S01]  /*12460*/  ULDC.64 UR4, c[0x0][0xaa0] ;  /* 0x0002a80000047ab9 */ /* 0x000fe20000000a00 */
[----:B------:R-:W-:Y:S01]  /*12470*/  ULDC.64 UR6, c[0x0][0xaf0] ;  /* 0x0002bc0000067ab9 */ /* 0x000fe20000000a00 */
[----:B------:R-:W-:Y:S01]  /*12480*/  IMAD R0, R24, UR4, RZ ;  /* 0x0000000418007c24 */ /* 0x000fe2000f8e02ff */
[----:B------:R-:W-:Y:S01]  /*12490*/  LEA.HI R6, R5, R30, RZ, 0x3 ;  /* 0x0000001e05067211 */ /* 0x000fe200078f18ff */
[----:B------:R-:W-:-:S03]  /*124a0*/  IMAD.WIDE.U32 R4, R3, UR4, RZ ;  /* 0x0000000403047c25 */ /* 0x000fc6000f8e00ff */
[----:B------:R-:W-:Y:S01]  /*124b0*/  LOP3.LUT R9, R6, 0xfffffff8, RZ, 0xc0, !PT ;  /* 0xfffffff806097812 */ /* 0x000fe200078ec0ff */
[----:B------:R-:W-:Y:S01]  /*124c0*/  IMAD R7, R3, UR5, R0 ;  /* 0x0000000503077c24 */ /* 0x000fe2000f8e0200 */
[----:B------:R-:W-:Y:S01]  /*124d0*/  SHF.R.S32.HI R24, RZ, 0x3, R6 ;  /* 0x00000003ff187819 */ /* 0x000fe20000011406 */
[----:B------:R-:W-:Y:S01]  /*124e0*/  ULDC.64 UR4, c[0x0][0xae8] ;  /* 0x0002ba0000047ab9 */ /* 0x000fe20000000a00 */
[----:B------:R-:W-:Y:S02]  /*124f0*/  IMAD R6, R26, UR6, RZ ;  /* 0x000000061a067c24 */ /* 0x000fe4000f8e02ff */
[----:B------:R-:W-:Y:S02]  /*12500*/  IMAD.IADD R9, R30, 0x1, -R9 ;  /* 0x000000011e097824 */ /* 0x000fe400078e0a09 */
[----:B------:R-:W-:Y:S02]  /*12510*/  IMAD.IADD R5, R5, 0x1, R7 ;  /* 0x0000000105057824 */ /* 0x000fe400078e0207 */
[----:B------:R-:W-:-:S02]  /*12520*/  IMAD R0, R9, 0x20, R24 ;  /* 0x0000002009007824 */ /* 0x000fc400078e0218 */
[----:B------:R-:W-:Y:S01]  /*12530*/  IMAD.WIDE.U32 R4, R205, UR4, R4 ;  /* 0x00000004cd047c25 */ /* 0x000fe2000f8e0004 */
[----:B----4-:R-:W-:-:S03]  /*12540*/  ISETP.NE.AND P0, PT, R8, 0x1, PT ;  /* 0x000000010800780c */ /* 0x010fc60003f05270 */
[----:B------:R-:W-:Y:S01]  /*12550*/  IMAD R5, R205, UR5, R5 ;  /* 0x00000005cd057c24 */ /* 0x000fe2000f8e0205 */
[----:B------:R-:W-:Y:S01]  /*12560*/  ULDC.64 UR4, c[0x0][0xae0] ;  /* 0x0002b80000047ab9 */ /* 0x000fe20000000a00 */
[C---:B------:R-:W-:Y:S02]  /*12570*/  IMAD R7, R31.reuse, UR7, R6 ;  /* 0x000000071f077c24 */ /* 0x040fe4000f8e0206 */
[----:B------:R-:W-:-:S04]  /*12580*/  IMAD.WIDE.U32 R4, R31, UR6, R4 ;  /* 0x000000061f047c25 */ /* 0x000fc8000f8e0004 */
[----:B------:R-:W-:Y:S02]  /*12590*/  IMAD.IADD R5, R5, 0x1, R7 ;  /* 0x0000000105057824 */ /* 0x000fe400078e0207 */
[----:B------:R-:W2:Y:S08]  /*125a0*/  @P0 LDC R10, c[0x0][0xbec] ;  /* 0x0002fb00ff0a0b82 */ /* 0x000eb00000000800 */
[----:B------:R-:W4:Y:S01]  /*125b0*/  @P0 LDC R11, c[0x0][0xbf0] ;  /* 0x0002fc00ff0b0b82 */ /* 0x000f220000000800 */
[----:B---3--:R-:W-:-:S04]  /*125c0*/  IMAD R9, R25, 0x80, R0 ;  /* 0x0000008019097824 */ /* 0x008fc800078e0200 */
[----:B--2---:R-:W-:-:S04]  /*125d0*/  @P0 IMAD.HI.U32 R0, R9, R10, RZ ;  /* 0x0000000a09000227 */ /* 0x004fc800078e00ff */
[----:B------:R-:W-:Y:S01]  /*125e0*/  IMAD.MOV.U32 R3, RZ, RZ, R9 ;  /* 0x000000ffff037224 */ /* 0x000fe200078e0009 */
[----:B----4-:R-:W-:-:S04]  /*125f0*/  @P0 SHF.R.U32.HI R3, RZ, R11, R0 ;  /* 0x0000000bff030219 */ /* 0x010fc80000011600 */
[--C-:B------:R-:W-:Y:S01]  /*12600*/  SHF.R.S32.HI R0, RZ, 0x1f, R3.reuse ;  /* 0x0000001fff007819 */ /* 0x100fe20000011403 */
[----:B------:R-:W-:Y:S02]  /*12610*/  IMAD.MOV R6, RZ, RZ, -R3 ;  /* 0x000000ffff067224 */ /* 0x000fe400078e0a03 */
[----:B------:R-:W-:-:S04]  /*12620*/  IMAD.WIDE.U32 R4, R3, UR4, R4 ;  /* 0x0000000403047c25 */ /* 0x000fc8000f8e0004 */
        /* <DEDUP_REMOVED lines=12> */
[----:B------:R-:W-:-:S04]  /*126f0*/  UMOV UR4, 0xffffffff ;  /* 0xffffffff00047882 */ /* 0x000fc80000000000 */
[----:B------:R-:W-:Y:S01]  /*12700*/  LEA.HI.X R20, R4, UR5, R5, 0x1, P0 ;  /* 0x0000000504147c11 */ /* 0x000fe200080f0c05 */
[----:B------:R-:W-:Y:S06]  /*12710*/  BRA.DIV UR4, `(.L_x_789) ;  /* 0x0000008e04707947 */ /* 0x000fec000b800000 */
[----:B------:R2:W3:Y:S04]  /*12720*/  SHFL.IDX PT, R0, R20, RZ, 0x181f ;  /* 0x00181fff14007589 */ /* 0x0004e800000e0000 */
[----:B------:R2:W4:Y:S02]  /*12730*/  SHFL.IDX PT, R14, R3, RZ, 0x181f ;  /* 0x00181fff030e7589 */ /* 0x00052400000e0000 */
.L_x_989:
[----:B------:R-:W-:Y:S01]  /*12740*/  IMAD R21, R21, R8, RZ ;  /* 0x0000000815157224 */ /* 0x000fe200078e02ff */
[----:B------:R-:W-:Y:S01]  /*12750*/  BSSY B1, `(.L_x_790) ;  /* 0x000001f000017945 */ /* 0x000fe20003800000 */
[----:B------:R-:W-:-:S05]  /*12760*/  IMAD R24, R25, 0x80, R24 ;  /* 0x0000008019187824 */ /* 0x000fca00078e0218 */
        /* <DEDUP_REMOVED lines=16> */
[CC--:B----4-:R-:W-:Y:S02]  /*12870*/  @!P3 LEA R4, P5, R211.reuse, R14.reuse, 0x1 ;  /* 0x0000000ed304b211 */ /* 0x0d0fe400078a08ff */
[----:B------:R-:W-:Y:S02]  /*12880*/  @!P2 LEA R6, P4, R10, R14, 0x1 ;  /* 0x0000000e0a06a211 */ /* 0x000fe400078808ff */
[----:B---3--:R-:W-:Y:S02]  /*12890*/  @!P3 LEA.HI.X R5, R211, R0, R9, 0x1, P5 ;  /* 0x00000000d305b211 */ /* 0x008fe400028f0c09 */
[----:B------:R-:W-:-:S02]  /*128a0*/  @!P1 LEA R8, P5, R15, R14, 0x1 ;  /* 0x0000000e0f089211 */ /* 0x000fc400078a08ff */
[----:B------:R-:W-:Y:S01]  /*128b0*/  @!P2 LEA.HI.X R7, R10, R0, R11, 0x1, P4 ;  /* 0x000000000a07a211 */ /* 0x000fe200020f0c0b */
[----:B------:R3:W-:Y:S01]  /*128c0*/  @!P3 ST.E.128 desc[UR40][R4.64], RZ ;  /* 0x000000ff0400b985 */ /* 0x0007e2000c101d28 */
[----:B------:R-:W-:Y:S02]  /*128d0*/  SHF.R.S32.HI R13, RZ, 0x1f, R13 ;  /* 0x0000001fff0d7819 */ /* 0x000fe4000001140d */
[C---:B------:R-:W-:Y:S01]  /*128e0*/  @!P0 LEA R10, P4, R12.reuse, R14, 0x1 ;  /* 0x0000000e0c0a8211 */ /* 0x040fe200078808ff */
[----:B------:R3:W-:Y:S01]  /*128f0*/  @!P2 ST.E.128 desc[UR40][R6.64], RZ ;  /* 0x000000ff0600a985 */ /* 0x0007e2000c101d28 */
[-C--:B------:R-:W-:Y:S02]  /*12900*/  @!P1 LEA.HI.X R9, R15, R0.reuse, R25, 0x1, P5 ;  /* 0x000000000f099211 */ /* 0x080fe400028f0c19 */
[----:B------:R-:W-:-:S03]  /*12910*/  @!P0 LEA.HI.X R11, R12, R0, R13, 0x1, P4 ;  /* 0x000000000c0b8211 */ /* 0x000fc600020f0c0d */
[----:B------:R3:W-:Y:S04]  /*12920*/  @!P1 ST.E.128 desc[UR40][R8.64], RZ ;  /* 0x000000ff08009985 */ /* 0x0007e8000c101d28 */
[----:B------:R3:W-:Y:S02]  /*12930*/  @!P0 ST.E.128 desc[UR40][R10.64], RZ ;  /* 0x000000ff0a008985 */ /* 0x0007e4000c101d28 */
.L_x_791:
[----:B------:R-:W-:Y:S05]  /*12940*/  BSYNC B1 ;  /* 0x0000000000017941 */ /* 0x000fea0003800000 */
.L_x_790:
[----:B------:R-:W-:-:S03]  /*12950*/  UMOV UR4, 0xffffffff ;  /* 0xffffffff00047882 */ /* 0x000fc60000000000 */
[----:B------:R-:W-:Y:S05]  /*12960*/  BRA.DIV UR4, `(.L_x_792) ;  /* 0x0000008e04107947 */ /* 0x000fea000b800000 */
[----:B---3--:R3:W0:Y:S04]  /*12970*/  SHFL.IDX PT, R0, R20, 0x1, 0x181f ;  /* 0x00381f0014007f89 */ /* 0x00862800000e0000 */
[----:B----4-:R3:W4:Y:S02]  /*12980*/  SHFL.IDX PT, R14, R3, 0x1, 0x181f ;  /* 0x00381f00030e7f89 */ /* 0x01072400000e0000 */
.L_x_993:
[----:B------:R-:W-:Y:S01]  /*12990*/  VIADD R4, R24, 0x20 ;  /* 0x0000002018047836 */ /* 0x000fe20000000000 */
        /* <DEDUP_REMOVED lines=19> */
[----:B0-----:R-:W-:Y:S02]  /*12ad0*/  @!P3 LEA.HI.X R5, R211, R0, R8, 0x1, P5 ;  /* 0x00000000d305b211 */ /* 0x001fe400028f0c08 */
        /* <DEDUP_REMOVED lines=10> */
.L_x_794:
[----:B------:R-:W-:Y:S05]  /*12b80*/  BSYNC B1 ;  /* 0x0000000000017941 */ /* 0x000fea0003800000 */
.L_x_793:
[----:B------:R-:W-:-:S03]  /*12b90*/  UMOV UR4, 0xffffffff ;  /* 0xffffffff00047882 */ /* 0x000fc60000000000 */
[----:B------:R-:W-:Y:S05]  /*12ba0*/  BRA.DIV UR4, `(.L_x_795) ;  /* 0x0000008a04c87947 */ /* 0x000fea000b800000 */
[----:B0-----:R0:W0:Y:S04]  /*12bb0*/  SHFL.IDX PT, R0, R20, 0x2, 0x181f ;  /* 0x00581f0014007f89 */ /* 0x00102800000e0000 */
[----:B----4-:R4:W0:Y:S02]  /*12bc0*/  SHFL.IDX PT, R14, R3, 0x2, 0x181f ;  /* 0x00581f00030e7f89 */ /* 0x01082400000e0000 */
.L_x_997:
        /* <DEDUP_REMOVED lines=18> */
[CC--:B0-----:R-:W-:Y:S02]  /*12cf0*/  @!P3 LEA R4, P5, R211.reuse, R14.reuse, 0x1 ;  /* 0x0000000ed304b211 */ /* 0x0c1fe400078a08ff */
[----:B------:R-:W-:Y:S02]  /*12d00*/  @!P2 LEA R6, P4, R10, R14, 0x1 ;  /* 0x0000000e0a06a211 */ /* 0x000fe400078808ff */
[----:B------:R-:W-:Y:S02]  /*12d10*/  @!P3 LEA.HI.X R5, R211, R0, R8, 0x1, P5 ;  /* 0x00000000d305b211 */ /* 0x000fe400028f0c08 */
        /* <DEDUP_REMOVED lines=10> */
.L_x_797:
[----:B------:R-:W-:Y:S05]  /*12dc0*/  BSYNC B1 ;  /* 0x0000000000017941 */ /* 0x000fea0003800000 */
.L_x_796:
[----:B------:R-:W-:-:S03]  /*12dd0*/  UMOV UR4, 0xffffffff ;  /* 0xffffffff00047882 */ /* 0x000fc60000000000 */
[----:B------:R-:W-:Y:S05]  /*12de0*/  BRA.DIV UR4, `(.L_x_798) ;  /* 0x0000008a04807947 */ /* 0x000fea000b800000 */
[----:B0-----:R0:W0:Y:S04]  /*12df0*/  SHFL.IDX PT, R0, R20, 0x3, 0x181f ;  /* 0x00781f0014007f89 */ /* 0x00102800000e0000 */
[----:B------:R0:W0:Y:S02]  /*12e00*/  SHFL.IDX PT, R14, R3, 0x3, 0x181f ;  /* 0x00781f00030e7f89 */ /* 0x00002400000e0000 */
.L_x_1001:
[----:B0-234-:R-:W-:-:S05]  /*12e10*/  VIADD R3, R24, 0x60 ;  /* 0x0000006018037836 */ /* 0x01dfca0000000000 */
        /* <DEDUP_REMOVED lines=16> */
[CC--:B------:R-:W-:Y:S02]  /*12f20*/  @!P3 LEA R4, P5, R211.reuse, R14.reuse, 0x1 ;  /* 0x0000000ed304b211 */ /* 0x0c0fe400078a08ff */
        /* <DEDUP_REMOVED lines=12> */
.L_x_781:
[----:B------:R-:W-:Y:S05]  /*12ff0*/  BSYNC B0 ;  /* 0x0000000000007941 */ /* 0x000fea0003800000 */
.L_x_767:
[----:B------:R-:W-:Y:S02]  /*13000*/  ULDC UR4, c[0x0][0xc3c] ;  /* 0x00030f0000047ab9 */ /* 0x000fe40000000800 */
[----:B-1----:R-:W-:-:S13]  /*13010*/  ISETP.GE.AND P0, PT, R51, UR4, PT ;  /* 0x0000000433007c0c */ /* 0x002fda000bf06270 */
[----:B------:R-:W-:Y:S05]  /*13020*/  @!P0 BRA `(.L_x_799) ;  /* 0xfffffee800148947 */ /* 0x000fea000383ffff */
[----:B------:R-:W-:Y:S05]  /*13030*/  BRA `(.L_x_643) ;  /* 0x0000007000007947 */ /* 0x000fea0003800000 */
.L_x_641:
[----:B------:R-:W-:-:S08]  /*13040*/  NOP ;  /* 0x0000000000007918 */ /* 0x000fd00000000000 */
[----:B------:R-:W0:-:S00]  /*13050*/  USETMAXREG.DEALLOC.CTAPOOL 0x28 ;  /* 0x00000028000079c8 */ /* 0x000e0000080e0500 */
[----:B0-----:R-:W2:Y:S01]  /*13060*/  LDL.LU R3, [R1] ;  /* 0x0000000001037983 */ /* 0x001ea20000300800 */
[----:B------:R-:W-:Y:S01]  /*13070*/  LOP3.LUT R2, R2, 0x3, RZ, 0xc0, !PT ;  /* 0x0000000302027812 */ /* 0x000fe200078ec0ff */
[----:B------:R-:W-:-:S05]  /*13080*/  IMAD.MOV.U32 R6, RZ, RZ, RZ ;  /* 0x000000ffff067224 */ /* 0x000fca00078e00ff */
[----:B------:R-:W0:Y:S02]  /*13090*/  SHFL.IDX PT, R2, R2, RZ, 0x1f ;  /* 0x00001fff02027589 */ /* 0x000e2400000e0000 */
[----:B0-----:R-:W-:Y:S02]  /*130a0*/  ISETP.NE.AND P0, PT, R2, RZ, PT ;  /* 0x000000ff0200720c */ /* 0x001fe40003f05270 */
[----:B--2---:R-:W-:-:S11]  /*130b0*/  LOP3.LUT R3, R3, 0xffffff7f, RZ, 0xc0, !PT ;  /* 0xffffff7f03037812 */ /* 0x004fd600078ec0ff */
[----:B------:R-:W-:-:S05]  /*130c0*/  @P0 LOP3.LUT R3, R3, 0x80, RZ, 0xfc, !PT ;  /* 0x0000008003030812 */ /* 0x000fca00078efcff */
[----:B------:R0:W-:Y:S01]  /*130d0*/  STL [R1], R3 ;  /* 0x0000000301007387 */ /* 0x0001e20000100800 */
[----:B------:R-:W-:Y:S05]  /*130e0*/  @!P0 BRA `(.L_x_800) ;  /* 0x00000000001c8947 */ /* 0x000fea0003800000 */
[----:B------:R-:W1:Y:S08]  /*130f0*/  S2UR UR5, SR_CgaCtaId ;  /* 0x00000000000579c3 */ /* 0x000e700000008800 */
[----:B------:R-:W-:Y:S06]  /*13100*/  BAR.SYNC.DEFER_BLOCKING 0x5, 0x180 ;  /* 0x0146000000007b1d */ /* 0x000fec0000010000 */
[----:B------:R-:W-:-:S02]  /*13110*/  UMOV UR4, 0x400 ;  /* 0x0000040000047882 */ /* 0x000fc40000000000 */
[----:B-1----:R-:W-:-:S09]  /*13120*/  ULEA UR4, UR5, UR4, 0x18 ;  /* 0x0000000405047291 */ /* 0x002fd2000f8ec03f */
[----:B------:R-:W1:Y:S01]  /*13130*/  LDS.128 R16, [UR4+0x228d0] ;  /* 0x0228d004ff107984 */ /* 0x000e620008000c00 */
[----:B------:R-:W-:Y:S06]  /*13140*/  BAR.ARV 0x4, 0x180 ;  /* 0x0106000000007b1d */ /* 0x000fec0000002000 */
[----:B------:R-:W-:Y:S05]  /*13150*/  BRA `(.L_x_801) ;  /* 0x0000000800947947 */ /* 0x000fea0003800000 */
.L_x_800:
[----:B------:R-:W-:Y:S01]  /*13160*/  LOP3.LUT R7, R0, 0x1f, RZ, 0xc0, !PT ;  /* 0x0000001f00077812 */ /* 0x000fe200078ec0ff */
[----:B------:R-:W-:Y:S01]  /*13170*/  ULDC UR4, c[0x0][0xc3c] ;  /* 0x00030f0000047ab9 */ /* 0x000fe20000000800 */
[----:B------:R-:W-:Y:S01]  /*13180*/  IMAD.MOV.U32 R9, RZ, RZ, RZ ;  /* 0x000000ffff097224 */ /* 0x000fe200078e00ff */
[----:B------:R-:W1:Y:S01]  /*13190*/  S2UR UR6, SR_CTAID.X ;  /* 0x00000000000679c3 */ /* 0x000e620000002500 */
[----:B------:R-:W-:Y:S01]  /*131a0*/  ISETP.NE.AND P0, PT, R7, 0x1f, PT ;  /* 0x0000001f0700780c */ /* 0x000fe20003f05270 */
[----:B------:R-:W-:-:S03]  /*131b0*/  ULDC UR5, c[0x0][0xc38] ;  /* 0x00030e0000057ab9 */ /* 0x000fc60000000800 */
[----:B------:R-:W-:-:S13]  /*131c0*/  ISETP.GE.OR P1, PT, R7, UR4, !P0 ;  /* 0x0000000407007c0c */ /* 0x000fda000c726670 */
[----:B------:R-:W2:Y:S08]  /*131d0*/  @!P1 LDC.64 R4, c[0x0][0xc80] ;  /* 0x00032000ff049b82 */ /* 0x000eb00000000a00 */
[----:B0-----:R-:W0:Y:S01]  /*131e0*/  @!P1 LDC.64 R2, c[0x0][0xc78] ;  /* 0x00031e00ff029b82 */ /* 0x001e220000000a00 */
[----:B--2---:R-:W-:-:S05]  /*131f0*/  @!P1 IMAD.WIDE.U32 R4, R7, 0x4, R4 ;  /* 0x0000000407049825 */ /* 0x004fca00078e0004 */
[----:B------:R-:W2:Y:S01]  /*13200*/  @!P1 LDG.E R6, desc[UR40][R4.64] ;  /* 0x0000002804069981 */ /* 0x000ea2000c1e1900 */
[----:B0-----:R-:W-:-:S05]  /*13210*/  @!P1 IMAD.WIDE.U32 R2, R7, 0x4, R2 ;  /* 0x0000000407029825 */ /* 0x001fca00078e0002 */
[----:B------:R-:W2:Y:S01]  /*13220*/  @!P1 LDG.E R9, desc[UR40][R2.64] ;  /* 0x0000002802099981 */ /* 0x000ea2000c1e1900 */
[C---:B------:R-:W-:Y:S02]  /*13230*/  ISETP.NE.AND P1, PT, R7.reuse, RZ, PT ;  /* 0x000000ff0700720c */ /* 0x040fe40003f25270 */
[C---:B------:R-:W-:Y:S02]  /*13240*/  ISETP.GE.U32.AND P2, PT, R7.reuse, 0x2, PT ;  /* 0x000000020700780c */ /* 0x040fe40003f46070 */
[C---:B------:R-:W-:Y:S02]  /*13250*/  ISETP.GE.U32.AND P3, PT, R7.reuse, 0x4, PT ;  /* 0x000000040700780c */ /* 0x040fe40003f66070 */
[C---:B------:R-:W-:Y:S02]  /*13260*/  ISETP.GE.U32.AND P4, PT, R7.reuse, 0x8, PT ;  /* 0x000000080700780c */ /* 0x040fe40003f86070 */
[----:B------:R-:W-:Y:S01]  /*13270*/  ISETP.GE.U32.AND P5, PT, R7, 0x10, PT ;  /* 0x000000100700780c */ /* 0x000fe20003fa6070 */
[----:B------:R-:W-:Y:S01]  /*13280*/  UMOV UR4, URZ ;  /* 0x0000003f00047c82 */ /* 0x000fe20008000000 */
        /* <DEDUP_REMOVED lines=17> */
[----:B0-----:R-:W-:-:S05]  /*133a0*/  IMAD R8, R8, UR5, RZ ;  /* 0x0000000508087c24 */ /* 0x001fca000f8e02ff */
[----:B-1----:R-:W-:Y:S01]  /*133b0*/  ISETP.GT.AND P6, PT, R8, UR6, PT ;  /* 0x0000000608007c0c */ /* 0x002fe2000bfc4270 */
[----:B------:R-:W-:-:S12]  /*133c0*/  IMAD.MOV.U32 R3, RZ, RZ, R8 ;  /* 0x000000ffff037224 */ /* 0x000fd800078e0008 */
[----:B------:R-:W-:Y:S05]  /*133d0*/  @P6 BRA `(.L_x_802) ;  /* 0x0000000000a06947 */ /* 0x000fea0003800000 */
[----:B------:R-:W-:Y:S01]  /*133e0*/  IMAD.MOV.U32 R8, RZ, RZ, R3 ;  /* 0x000000ffff087224 */ /* 0x000fe200078e0003 */
[----:B------:R-:W-:Y:S01]  /*133f0*/  UMOV UR4, URZ ;  /* 0x0000003f00047c82 */ /* 0x000fe20008000000 */
[----:B------:R-:W-:-:S05]  /*13400*/  ULDC UR5, c[0x0][0xc38] ;  /* 0x00030e0000057ab9 */ /* 0x000fca0000000800 */
.L_x_804:
[----:B------:R-:W0:Y:S01]  /*13410*/  LDC R2, c[0x0][0xc3c] ;  /* 0x00030f00ff027b82 */ /* 0x000e220000000800 */
[----:B------:R-:W-:Y:S01]  /*13420*/  UIADD3 UR4, UR4, 0x1f, URZ ;  /* 0x0000001f04047890 */ /* 0x000fe2000fffe03f */
[----:B------:R-:W-:Y:S02]  /*13430*/  ULDC UR7, c[0x0][0xc3c] ;  /* 0x00030f0000077ab9 */ /* 0x000fe40000000800 */
[----:B------:R-:W-:-:S03]  /*13440*/  IMAD.U32 R19, RZ, RZ, UR7 ;  /* 0x00000007ff137e24 */ /* 0x000fc6000f8e00ff */
        /* <DEDUP_REMOVED lines=33> */
.L_x_802:
        /* <DEDUP_REMOVED lines=18> */
.L_x_805:
[----:B-1----:R-:W-:Y:S01]  /*13780*/  IMAD R16, R16, UR5, R11 ;  /* 0x0000000510107c24 */ /* 0x002fe2000f8e020b */
[----:B0-----:R-:W-:Y:S01]  /*13790*/  IABS R5, R9 ;  /* 0x0000000900057213 */ /* 0x001fe20000000000 */
[----:B------:R-:W-:Y:S01]  /*137a0*/  IMAD.MOV.U32 R11, RZ, RZ, R12 ;  /* 0x000000ffff0b7224 */ /* 0x000fe200078e000c */
[----:B------:R-:W-:Y:S01]  /*137b0*/  IABS R12, R6 ;  /* 0x00000006000c7213 */ /* 0x000fe20000000000 */
[----:B------:R-:W-:Y:S01]  /*137c0*/  IMAD.MOV.U32 R2, RZ, RZ, RZ ;  /* 0x000000ffff027224 */ /* 0x000fe200078e00ff */
[----:B------:R-:W-:Y:S01]  /*137d0*/  IADD3 R17, -R16, UR6, RZ ;  /* 0x0000000610117c10 */ /* 0x000fe2000fffe1ff */
[----:B------:R-:W-:Y:S01]  /*137e0*/  IMAD R11, R11, R4, RZ ;  /* 0x000000040b0b7224 */ /* 0x000fe200078e02ff */
[----:B------:R-:W0:Y:S01]  /*137f0*/  I2F.RP R8, R5 ;  /* 0x0000000500087306 */ /* 0x000e220000209400 */
[----:B------:R-:W-:Y:S01]  /*13800*/  IMAD.MOV R12, RZ, RZ, -R12 ;  /* 0x000000ffff0c7224 */ /* 0x000fe200078e0a0c */
[----:B------:R-:W-:Y:S01]  /*13810*/  IABS R10, R17 ;  /* 0x00000011000a7213 */ /* 0x000fe20000000000 */
[----:B------:R-:W-:-:S04]  /*13820*/  IMAD.HI.U32 R2, R3, R11, R2 ;  /* 0x0000000b03027227 */ /* 0x000fc800078e0002 */
[----:B------:R-:W-:Y:S02]  /*13830*/  IMAD.MOV.U32 R3, RZ, RZ, R10 ;  /* 0x000000ffff037224 */ /* 0x000fe400078e000a */
[----:B------:R-:W-:Y:S02]  /*13840*/  IMAD.MOV.U32 R10, RZ, RZ, R12 ;  /* 0x000000ffff0a7224 */ /* 0x000fe400078e000c */
[----:B------:R-:W-:-:S04]  /*13850*/  IMAD.HI.U32 R2, R2, R3, RZ ;  /* 0x0000000302027227 */ /* 0x000fc800078e00ff */
[----:B------:R-:W-:Y:S01]  /*13860*/  IMAD R3, R2, R10, R3 ;  /* 0x0000000a02037224 */ /* 0x000fe200078e0203 */
[----:B0-----:R-:W0:Y:S01]  /*13870*/  MUFU.RCP R8, R8 ;  /* 0x0000000800087308 */ /* 0x001e220000001000 */
[----:B------:R-:W-:-:S03]  /*13880*/  VIADD R19, R19, UR4 ;  /* 0x0000000413137c36 */ /* 0x000fc60008000000 */
[----:B------:R-:W-:-:S13]  /*13890*/  ISETP.GT.U32.AND P1, PT, R4, R3, PT ;  /* 0x000000030400720c */ /* 0x000fda0003f24070 */
[----:B------:R-:W-:Y:S02]  /*138a0*/  @!P1 IMAD.IADD R3, R3, 0x1, -R4 ;  /* 0x0000000103039824 */ /* 0x000fe400078e0a04 */
[----:B0-----:R-:W-:Y:S02]  /*138b0*/  VIADD R10, R8, 0xffffffe ;  /* 0x0ffffffe080a7836 */ /* 0x001fe40000000000 */
[----:B------:R-:W-:Y:S01]  /*138c0*/  @!P1 VIADD R2, R2, 0x1 ;  /* 0x0000000102029836 */ /* 0x000fe20000000000 */
[----:B------:R-:W-:Y:S02]  /*138d0*/  ISETP.GE.U32.AND P0, PT, R3, R4, PT ;  /* 0x000000040300720c */ /* 0x000fe40003f06070 */
[----:B------:R-:W-:Y:S01]  /*138e0*/  LOP3.LUT R4, R17, R6, RZ, 0x3c, !PT ;  /* 0x0000000611047212 */ /* 0x000fe200078e3cff */
[----:B------:R0:W1:Y:S01]  /*138f0*/  F2I.FTZ.U32.TRUNC.NTZ R3, R10 ;  /* 0x0000000a00037305 */ /* 0x000062000021f000 */
[----:B------:R-:W-:Y:S02]  /*13900*/  ISETP.NE.AND P1, PT, R6, RZ, PT ;  /* 0x000000ff0600720c */ /* 0x000fe40003f25270 */
[----:B------:R-:W-:-:S02]  /*13910*/  ISETP.GE.AND P2, PT, R4, RZ, PT ;  /* 0x000000ff0400720c */ /* 0x000fc40003f46270 */
[----:B0-----:R-:W-:-:S05]  /*13920*/  IABS R10, R9 ;  /* 0x00000009000a7213 */ /* 0x001fca0000000000 */
[----:B------:R-:W-:-:S04]  /*13930*/  @P0 VIADD R2, R2, 0x1 ;  /* 0x0000000102020836 */ /* 0x000fc80000000000 */
[----:B------:R-:W-:Y:S02]  /*13940*/  IMAD.MOV.U32 R8, RZ, RZ, R2 ;  /* 0x000000ffff087224 */ /* 0x000fe400078e0002 */
[----:B-1----:R-:W-:Y:S02]  /*13950*/  IMAD.MOV R2, RZ, RZ, -R3 ;  /* 0x000000ffff027224 */ /* 0x002fe400078e0a03 */
[----:B------:R-:W-:Y:S01]  /*13960*/  @!P2 IMAD.MOV R8, RZ, RZ, -R8 ;  /* 0x000000ffff08a224 */ /* 0x000fe200078e0a08 */
[----:B------:R-:W-:Y:S01]  /*13970*/  @!P1 LOP3.LUT R8, RZ, R6, RZ, 0x33, !PT ;  /* 0x00000006ff089212 */ /* 0x000fe200078e33ff */
[----:B------:R-:W-:Y:S02]  /*13980*/  IMAD R11, R2, R5, RZ ;  /* 0x00000005020b7224 */ /* 0x000fe400078e02ff */
[----:B------:R-:W-:Y:S01]  /*13990*/  IMAD.MOV.U32 R2, RZ, RZ, RZ ;  /* 0x000000ffff027224 */ /* 0x000fe200078e00ff */
[----:B------:R-:W-:Y:S01]  /*139a0*/  IABS R4, R8 ;  /* 0x0000000800047213 */ /* 0x000fe20000000000 */
[----:B------:R-:W-:-:S02]  /*139b0*/  IMAD.MOV R10, RZ, RZ, -R10 ;  /* 0x000000ffff0a7224 */ /* 0x000fc400078e0a0a */
[----:B------:R-:W-:-:S04]  /*139c0*/  IMAD.HI.U32 R2, R3, R11, R2 ;  /* 0x0000000b03027227 */ /* 0x000fc800078e0002 */
[----:B------:R-:W-:Y:S02]  /*139d0*/  IMAD.MOV.U32 R3, RZ, RZ, R4 ;  /* 0x000000ffff037224 */ /* 0x000fe400078e0004 */
[----:B------:R-:W-:Y:S02]  /*139e0*/  IMAD.MOV.U32 R4, RZ, RZ, R10 ;  /* 0x000000ffff047224 */ /* 0x000fe400078e000a */
[----:B------:R-:W-:-:S04]  /*139f0*/  IMAD.HI.U32 R2, R2, R3, RZ ;  /* 0x0000000302027227 */ /* 0x000fc800078e00ff */
[----:B------:R-:W-:Y:S01]  /*13a00*/  IMAD R4, R2, R4, R3 ;  /* 0x0000000402047224 */ /* 0x000fe200078e0203 */
[----:B------:R-:W-:Y:S01]  /*13a10*/  LOP3.LUT R3, R8, R9, RZ, 0x3c, !PT ;  /* 0x0000000908037212 */ /* 0x000fe200078e3cff */
[----:B------:R-:W-:-:S03]  /*13a20*/  IMAD R6, R6, R8, RZ ;  /* 0x0000000806067224 */ /* 0x000fc600078e02ff */
[----:B------:R-:W-:Y:S01]  /*13a30*/  ISETP.GT.U32.AND P1, PT, R5, R4, PT ;  /* 0x000000040500720c */ /* 0x000fe20003f24070 */
[----:B------:R-:W-:Y:S01]  /*13a40*/  IMAD.IADD R17, R17, 0x1, -R6 ;  /* 0x0000000111117824 */ /* 0x000fe200078e0a06 */
[----:B------:R-:W-:-:S11]  /*13a50*/  ISETP.GE.AND P2, PT, R3, RZ, PT ;  /* 0x000000ff0300720c */ /* 0x000fd60003f46270 */
[----:B------:R-:W-:Y:S02]  /*13a60*/  @!P1 IMAD.IADD R4, R4, 0x1, -R5 ;  /* 0x0000000104049824 */ /* 0x000fe400078e0a05 */
[----:B------:R-:W-:Y:S01]  /*13a70*/  @!P1 VIADD R2, R2, 0x1 ;  /* 0x0000000102029836 */ /* 0x000fe20000000000 */
[----:B------:R-:W-:Y:S02]  /*13a80*/  ISETP.NE.AND P1, PT, R9, RZ, PT ;  /* 0x000000ff0900720c */ /* 0x000fe40003f25270 */
[----:B------:R-:W-:-:S13]  /*13a90*/  ISETP.GE.U32.AND P0, PT, R4, R5, PT ;  /* 0x000000050400720c */ /* 0x000fda0003f06070 */
[----:B------:R-:W-:-:S04]  /*13aa0*/  @P0 VIADD R2, R2, 0x1 ;  /* 0x0000000102020836 */ /* 0x000fc80000000000 */
[----:B------:R-:W-:Y:S01]  /*13ab0*/  @!P2 IMAD.MOV R2, RZ, RZ, -R2 ;  /* 0x000000ffff02a224 */ /* 0x000fe200078e0a02 */
[----:B------:R-:W-:-:S05]  /*13ac0*/  @!P1 LOP3.LUT R2, RZ, R9, RZ, 0x33, !PT ;  /* 0x00000009ff029212 */ /* 0x000fca00078e33ff */
[----:B------:R-:W-:-:S04]  /*13ad0*/  IMAD.MOV R18, RZ, RZ, -R2 ;  /* 0x000000ffff127224 */ /* 0x000fc800078e0a02 */
[C---:B------:R-:W-:Y:S02]  /*13ae0*/  IMAD R18, R9.reuse, R18, R8 ;  /* 0x0000001209127224 */ /* 0x040fe400078e0208 */
[----:B------:R-:W-:-:S04]  /*13af0*/  IMAD R9, R9, 0x1000000, R2 ;  /* 0x0100000009097824 */ /* 0x000fc800078e0202 */
[----:B------:R-:W-:Y:S01]  /*13b00*/  IMAD R18, R18, 0x10000, R9 ;  /* 0x0001000012127824 */ /* 0x000fe200078e0209 */
[----:B------:R-:W-:Y:S06]  /*13b10*/  BRA `(.L_x_806) ;  /* 0x00000000000c7947 */ /* 0x000fec0003800000 */
.L_x_803:
[----:B------:R-:W-:Y:S02]  /*13b20*/  IMAD.MOV.U32 R17, RZ, RZ, RZ ;  /* 0x000000ffff117224 */ /* 0x000fe400078e00ff */
[----:B------:R-:W-:Y:S02]  /*13b30*/  IMAD.U32 R16, RZ, RZ, UR6 ;  /* 0x00000006ff107e24 */ /* 0x000fe4000f8e00ff */
[----:B------:R-:W-:-:S07]  /*13b40*/  IMAD.MOV.U32 R18, RZ, RZ, RZ ;  /* 0x000000ffff127224 */ /* 0x000fce00078e00ff */
.L_x_806:
[----:B------:R-:W-:-:S13]  /*13b50*/  ISETP.NE.AND P0, PT, R7, RZ, PT ;  /* 0x000000ff0700720c */ /* 0x000fda0003f05270 */
[----:B------:R-:W0:Y:S01]  /*13b60*/  @!P0 S2R R3, SR_CgaCtaId ;  /* 0x0000000000038919 */ /* 0x000e220000008800 */
[----:B------:R-:W-:-:S04]  /*13b70*/  @!P0 MOV R2, 0x400 ;  /* 0x0000040000028802 */ /* 0x000fc80000000f00 */
[----:B0-----:R-:W-:-:S05]  /*13b80*/  @!P0 LEA R2, R3, R2, 0x18 ;  /* 0x0000000203028211 */ /* 0x001fca00078ec0ff */
[----:B------:R2:W-:Y:S01]  /*13b90*/  @!P0 STS.128 [R2+0x228d0], R16 ;  /* 0x0228d01002008388 */ /* 0x0005e20000000c00 */
[----:B------:R-:W-:Y:S06]  /*13ba0*/  BAR.ARV 0x5, 0x180 ;  /* 0x0146000000007b1d */ /* 0x000fec0000002000 */
.L_x_801:
[----:B------:R3:W-:Y:S01]  /*13bb0*/  STL [R1+0x24], RZ ;  /* 0x000024ff01007387 */ /* 0x0007e20000100800 */
[----:B------:R-:W-:Y:S01]  /*13bc0*/  ULDC UR4, c[0x0][0xc3c] ;  /* 0x00030f0000047ab9 */ /* 0x000fe20000000800 */
[----:B------:R-:W-:Y:S01]  /*13bd0*/  IMAD.MOV.U32 R25, RZ, RZ, 0x1 ;  /* 0x00000001ff197424 */ /* 0x000fe200078e00ff */
[----:B-1----:R-:W-:Y:S01]  /*13be0*/  ISETP.GE.AND P0, PT, R19, UR4, PT ;  /* 0x0000000413007c0c */ /* 0x002fe2000bf06270 */
[----:B------:R-:W-:-:S12]  /*13bf0*/  IMAD.MOV.U32 R24, RZ, RZ, RZ ;  /* 0x000000ffff187224 */ /* 0x000fd800078e00ff */
[----:B---3--:R-:W-:Y:S05]  /*13c00*/  @P0 BRA `(.L_x_807) ;  /* 0x0000006000340947 */ /* 0x008fea0003800000 */
[----:B------:R-:W1:Y:S01]  /*13c10*/  S2UR UR5, SR_CgaCtaId ;  /* 0x00000000000579c3 */ /* 0x000e620000008800 */
[C---:B--2---:R-:W-:Y:S01]  /*13c20*/  IMAD.SHL.U32 R2, R0.reuse, 0x8, RZ ;  /* 0x0000000800027824 */ /* 0x044fe200078e00ff */
[----:B------:R-:W-:Y:S01]  /*13c30*/  LOP3.LUT R4, R0, 0x7f, RZ, 0xc0, !PT ;  /* 0x0000007f00047812 */ /* 0x000fe200078ec0ff */
[----:B------:R-:W-:Y:S01]  /*13c40*/  UMOV UR4, 0x400 ;  /* 0x0000040000047882 */ /* 0x000fe20000000000 */
[----:B------:R2:W-:Y:S01]  /*13c50*/  STL [R1+0x24], RZ ;  /* 0x000024ff01007387 */ /* 0x0005e20000100800 */
[----:B------:R-:W-:Y:S01]  /*13c60*/  BSSY B8, `(.L_x_807) ;  /* 0x0000607000087945 */ /* 0x000fe20003800000 */
[----:B0-----:R-:W-:Y:S01]  /*13c70*/  LOP3.LUT R3, R2, 0x1f8, RZ, 0xc0, !PT ;  /* 0x000001f802037812 */ /* 0x001fe200078ec0ff */
[----:B------:R-:W-:Y:S01]  /*13c80*/  IMAD.SHL.U32 R28, R4, 0x8, RZ ;  /* 0x00000008041c7824 */ /* 0x000fe200078e00ff */
[----:B------:R-:W-:Y:S01]  /*13c90*/  LOP3.LUT R2, R2, 0x38, RZ, 0xc0, !PT ;  /* 0x0000003802027812 */ /* 0x000fe200078ec0ff */
[----:B------:R-:W-:Y:S01]  /*13ca0*/  IMAD.MOV.U32 R26, RZ, RZ, 0x1 ;  /* 0x00000001ff1a7424 */ /* 0x000fe200078e00ff */
[----:B------:R-:W-:Y:S01]  /*13cb0*/  LOP3.LUT R3, R3, 0x38, R0, 0x78, !PT ;  /* 0x0000003803037812 */ /* 0x000fe200078e7800 */
[----:B------:R-:W-:Y:S01]  /*13cc0*/  IMAD.SHL.U32 R0, R0, 0x10, RZ ;  /* 0x0000001000007824 */ /* 0x000fe200078e00ff */
[----:B------:R-:W-:Y:S01]  /*13cd0*/  ULDC.64 UR38, c[0x0][0x198] ;  /* 0x0000660000267ab9 */ /* 0x000fe20000000a00 */
[----:B------:R-:W-:Y:S01]  /*13ce0*/  IMAD.MOV.U32 R23, RZ, RZ, RZ ;  /* 0x000000ffff177224 */ /* 0x000fe200078e00ff */
[----:B------:R-:W-:Y:S01]  /*13cf0*/  LOP3.LUT R28, R3, 0x200, R28, 0xf8, !PT ;  /* 0x00000200031c7812 */ /* 0x000fe200078ef81c */
[----:B------:R-:W-:Y:S01]  /*13d00*/  IMAD.MOV.U32 R24, RZ, RZ, RZ ;  /* 0x000000ffff187224 */ /* 0x000fe200078e00ff */
[----:B------:R-:W-:Y:S01]  /*13d10*/  SHF.R.U32.HI R3, RZ, 0x3, R4 ;  /* 0x00000003ff037819 */ /* 0x000fe20000011604 */
[----:B------:R-:W-:Y:S01]  /*13d20*/  IMAD.MOV.U32 R25, RZ, RZ, 0x1 ;  /* 0x00000001ff197424 */ /* 0x000fe200078e00ff */
[----:B------:R-:W-:Y:S01]  /*13d30*/  LOP3.LUT R4, R37, 0x2, RZ, 0xfc, !PT ;  /* 0x0000000225047812 */ /* 0x000fe200078efcff */
[----:B------:R-:W-:Y:S01]  /*13d40*/  ULDC UR36, c[0x0][0xc] ;  /* 0x0000030000247ab9 */ /* 0x000fe20000000800 */
[----:B------:R-:W-:-:S02]  /*13d50*/  LOP3.LUT R3, R3, 0x70, R0, 0xf8, !PT ;  /* 0x0000007003037812 */ /* 0x000fc400078ef800 */
[C---:B------:R-:W-:Y:S01]  /*13d60*/  LOP3.LUT R0, R2.reuse, 0x40, RZ, 0xfc, !PT ;  /* 0x0000004002007812 */ /* 0x040fe200078efcff */
[----:B-1----:R-:W-:Y:S01]  /*13d70*/  ULEA UR4, UR5, UR4, 0x18 ;  /* 0x0000000405047291 */ /* 0x002fe2000f8ec03f */
[C---:B------:R-:W-:Y:S02]  /*13d80*/  LOP3.LUT R3, R2.reuse, 0x80, RZ, 0xfc, !PT ;  /* 0x0000008002037812 */ /* 0x040fe400078efcff */
[----:B------:R-:W-:-:S03]  /*13d90*/  LOP3.LUT R2, R2, 0xc0, RZ, 0xfc, !PT ;  /* 0x000000c002027812 */ /* 0x000fc600078efcff */
[----:B------:R-:W-:-:S04]  /*13da0*/  IMAD.U32 R22, RZ, RZ, UR4 ;  /* 0x00000004ff167e24 */ /* 0x000fc8000f8e00ff */
[----:B------:R-:W-:-:S05]  /*13db0*/  IMAD R0, R28, 0x2, R22 ;  /* 0x000000021c007824 */ /* 0x000fca00078e0216 */
[----:B------:R2:W-:Y:S02]  /*13dc0*/  STL [R1+0x4], R0 ;  /* 0x0000040001007387 */ /* 0x0005e40000100800 */
.L_x_908:
[----:B------:R-:W0:Y:S02]  /*13dd0*/  LDC.64 R34, c[0x0][0xc88] ;  /* 0x00032200ff227b82 */ /* 0x000e240000000a00 */
[----:B0-----:R-:W-:-:S06]  /*13de0*/  IMAD.WIDE R34, R19, 0x4, R34 ;  /* 0x0000000413227825 */ /* 0x001fcc00078e0222 */
[----:B--2---:R-:W2:Y:S01]  /*13df0*/  LDG.E R34, desc[UR40][R34.64] ;  /* 0x0000002822227981 */ /* 0x004ea2000c1e1900 */
[----:B------:R-:W-:Y:S05]  /*13e00*/  YIELD ;  /* 0x0000000000007946 */ /* 0x000fea0003800000 */
[----:B------:R-:W-:Y:S01]  /*13e10*/  ULDC.64 UR4, c[0x0][0xa28] ;  /* 0x00028a0000047ab9 */ /* 0x000fe20000000a00 */
[----:B------:R-:W-:Y:S01]  /*13e20*/  IMAD.MOV.U32 R30, RZ, RZ, RZ ;  /* 0x000000ffff1e7224 */ /* 0x000fe200078e00ff */
[----:B------:R-:W-:Y:S01]  /*13e30*/  ISETP.NE.U32.AND P0, PT, RZ, UR4, PT ;  /* 0x00000004ff007c0c */ /* 0x000fe2000bf05070 */
[----:B-1----:R-:W-:Y:S01]  /*13e40*/  IMAD.MOV.U32 R6, RZ, RZ, RZ ;  /* 0x000000ffff067224 */ /* 0x002fe200078e00ff */
[----:B------:R-:W-:Y:S01]  /*13e50*/  ULDC.64 UR8, c[0x0][0xa18] ;  /* 0x0002860000087ab9 */ /* 0x000fe20000000a00 */
[----:B------:R-:W-:Y:S01]  /*13e60*/  ULDC.64 UR6, c[0x0][0xa10] ;  /* 0x0002840000067ab9 */ /* 0x000fe20000000a00 */
[----:B------:R-:W-:-:S02]  /*13e70*/  ISETP.NE.AND.EX P0, PT, RZ, UR5, PT, P0 ;  /* 0x00000005ff007c0c */ /* 0x000fc4000bf05300 */
[----:B--2---:R-:W-:-:S11]  /*13e80*/  SHF.R.S32.HI R0, RZ, 0x1f, R34 ;  /* 0x0000001fff007819 */ /* 0x004fd60000011422 */
[C---:B------:R-:W-:Y:S01]  /*13e90*/  @P0 LEA R2, P1, R34.reuse, UR4, 0x2 ;  /* 0x0000000422020c11 */ /* 0x040fe2000f8210ff */
[C---:B------:R-:W-:Y:S01]  /*13ea0*/  IMAD.SHL.U32 R31, R34.reuse, 0x4, RZ ;  /* 0x00000004221f7824 */ /* 0x040fe200078e00ff */
[C-C-:B------:R-:W-:Y:S01]  /*13eb0*/  SHF.L.U64.HI R32, R34.reuse, 0x2, R0.reuse ;  /* 0x0000000222207819 */ /* 0x140fe20000010200 */
[----:B------:R0:W-:Y:S01]  /*13ec0*/  STL [R1+0x14], R0 ;  /* 0x0000140001007387 */ /* 0x0001e20000100800 */
[----:B------:R-:W-:Y:S01]  /*13ed0*/  @P0 LEA.HI.X R3, R34, UR5, R0, 0x2, P1 ;  /* 0x0000000522030c11 */ /* 0x000fe200088f1400 */
[----:B------:R-:W-:-:S04]  /*13ee0*/  ULDC.64 UR4, c[0x0][0xa00] ;  /* 0x0002800000047ab9 */ /* 0x000fc80000000a00 */
[----:B------:R1:W5:Y:S01]  /*13ef0*/  @P0 LDG.E R30, desc[UR40][R2.64] ;  /* 0x00000028021e0981 */ /* 0x000362000c1e1900 */
[----:B------:R-:W-:Y:S02]  /*13f00*/  ISETP.NE.U32.AND P0, PT, RZ, UR4, PT ;  /* 0x00000004ff007c0c */ /* 0x000fe4000bf05070 */
[----:B------:R-:W-:Y:S01]  /*13f10*/  ISETP.NE.U32.AND P1, PT, RZ, UR8, PT ;  /* 0x00000008ff007c0c */ /* 0x000fe2000bf25070 */
[----:B0-----:R-:W-:Y:S01]  /*13f20*/  IMAD.MOV.U32 R0, RZ, RZ, RZ ;  /* 0x000000ffff007224 */ /* 0x001fe200078e00ff */
[----:B------:R-:W-:Y:S02]  /*13f30*/  ISETP.NE.AND.EX P0, PT, RZ, UR5, PT, P0 ;  /* 0x00000005ff007c0c */ /* 0x000fe4000bf05300 */
[----:B------:R-:W-:Y:S02]  /*13f40*/  ISETP.NE.AND.EX P1, PT, RZ, UR9, PT, P1 ;  /* 0x00000009ff007c0c */ /* 0x000fe4000bf25310 */
[----:B------:R-:W-:Y:S02]  /*13f50*/  ISETP.NE.U32.AND P2, PT, RZ, UR6, PT ;  /* 0x00000006ff007c0c */ /* 0x000fe4000bf45070 */
[----:B-1----:R-:W-:-:S02]  /*13f60*/  IADD3 R2, P3, R31, UR4, RZ ;  /* 0x000000041f027c10 */ /* 0x002fc4000ff7e0ff */
[----:B------:R-:W-:Y:S02]  /*13f70*/  ISETP.NE.AND.EX P2, PT, RZ, UR7, PT, P2 ;  /* 0x00000007ff007c0c */ /* 0x000fe4000bf45320 */
[----:B------:R-:W-:Y:S02]  /*13f80*/  IADD3.X R3, R32, UR5, RZ, P3, !PT ;  /* 0x0000000520037c10 */ /* 0x000fe40009ffe4ff */
[----:B---3--:R-:W-:-:S03]  /*13f90*/  IADD3 R4, P4, R31, UR6, RZ ;  /* 0x000000061f047c10 */ /* 0x008fc6000ff9e0ff */
[----:B------:R-:W2:Y:S01]  /*13fa0*/  @P0 LDG.E R6, desc[UR40][R2.64] ;  /* 0x0000002802060981 */ /* 0x000ea2000c1e1900 */
[----:B------:R-:W-:Y:S01]  /*13fb0*/  ULDC UR4, c[0x0][0x288] ;  /* 0x0000a20000047ab9 */ /* 0x000fe20000000800 */
[----:B------:R-:W-:Y:S01]  /*13fc0*/  IADD3.X R5, R32, UR7, RZ, P4, !PT ;  /* 0x0000000720057c10 */ /* 0x000fe2000a7fe4ff */
[----:B------:R-:W-:Y:S01]  /*13fd0*/  IMAD.U32 R8, RZ, RZ, UR4 ;  /* 0x00000004ff087e24 */ /* 0x000fe2000f8e00ff */
[----:B------:R-:W-:-:S03]  /*13fe0*/  ULDC.64 UR4, c[0x0][0x418] ;  /* 0x0001060000047ab9 */ /* 0x000fc60000000a00 */
[----:B------:R-:W5:Y:S04]  /*13ff0*/  @P2 LDG.E R0, desc[UR40][R4.64] ;  /* 0x0000002804002981 */ /* 0x000f68000c1e1900 */
[----:B--2---:R0:W-:Y:S02]  /*14000*/  STL [R1+0xc], R6 ;  /* 0x00000c0601007387 */ /* 0x0041e40000100800 */
[----:B0-----:R-:W-:-:S04]  /*14010*/  @P1 IADD3 R6, P3, R31, UR8, RZ ;  /* 0x000000081f061c10 */ /* 0x001fc8000ff7e0ff */
[----:B------:R-:W-:-:S05]  /*14020*/  @P1 IADD3.X R7, R32, UR9, RZ, P3, !PT ;  /* 0x0000000920071c10 */ /* 0x000fca0009ffe4ff */
[----:B------:R0:W2:Y:S01]  /*14030*/  @P1 LDG.E R8, desc[UR40][R6.64] ;  /* 0x0000002806081981 */ /* 0x0000a2000c1e1900 */
[----:B------:R-:W-:-:S03]  /*14040*/  UISETP.NE.U32.AND UP0, UPT, UR4, URZ, UPT ;  /* 0x0000003f0400728c */ /* 0x000fc6000bf05070 */
[----:B------:R-:W-:Y:S01]  /*14050*/  ULDC UR4, c[0x0][0x424] ;  /* 0x0001090000047ab9 */ /* 0x000fe20000000800 */
[----:B------:R-:W-:-:S03]  /*14060*/  UISETP.NE.AND.EX UP0, UPT, UR5, URZ, UPT, UP0 ;  /* 0x0000003f0500728c */ /* 0x000fc6000bf05300 */
[----:B------:R-:W-:Y:S01]  /*14070*/  ULDC UR5, c[0x0][0x2f0] ;  /* 0x0000bc0000057ab9 */ /* 0x000fe20000000800 */
[----:B------:R-:W-:-:S04]  /*14080*/  USEL UR4, UR4, 0x1, UP0 ;  /* 0x0000000104047887 */ /* 0x000fc80008000000 */
[----:B------:R-:W-:-:S03]  /*14090*/  UIMAD UR4, UR4, UR5, URZ ;  /* 0x00000005040472a4 */ /* 0x000fc6000f8e023f */
[----:B------:R-:W-:Y:S02]  /*140a0*/  ULDC UR5, c[0x0][0x348] ;  /* 0x0000d20000057ab9 */ /* 0x000fe40000000800 */
[----:B0-----:R-:W-:Y:S01]  /*140b0*/  IMAD.U32 R6, RZ, RZ, UR5 ;  /* 0x00000005ff067e24 */ /* 0x001fe2000f8e00ff */
[----:B--2---:R0:W-:Y:S02]  /*140c0*/  STL [R1+0x18], R8 ;  /* 0x0000180801007387 */ /* 0x0041e40000100800 */
[----:B0-----:R-:W-:Y:S01]  /*140d0*/  IMAD.U32 R8, RZ, RZ, UR4 ;  /* 0x00000004ff087e24 */ /* 0x001fe2000f8e00ff */
[----:B----4-:R-:W-:Y:S06]  /*140e0*/  @P1 BRA `(.L_x_808) ;  /* 0x0000000000141947 */ /* 0x010fec0003800000 */
[----:B------:R-:W-:Y:S05]  /*140f0*/  @!P0 BRA `(.L_x_808) ;  /* 0x0000000000108947 */ /* 0x000fea0003800000 */
[----:B------:R-:W2:Y:S04]  /*14100*/  LDG.E R7, desc[UR40][R2.64] ;  /* 0x0000002802077981 */ /* 0x000ea8000c1e1900 */
[----:B------:R-:W2:Y:S02]  /*14110*/  LDG.E R10, desc[UR40][R2.64+0x4] ;  /* 0x00000428020a7981 */ /* 0x000ea4000c1e1900 */
[----:B--2---:R-:W-:-:S05]  /*14120*/  IMAD.IADD R2, R10, 0x1, -R7 ;  /* 0x000000010a027824 */ /* 0x004fca00078e0a07 */
[----:B------:R0:W-:Y:S02]  /*14130*/  STL [R1+0x18], R2 ;  /* 0x0000180201007387 */ /* 0x0001e40000100800 */
.L_x_808:
[----:B------:R-:W-:Y:S01]  /*14140*/  ULDC.64 UR4, c[0x0][0xa20] ;  /* 0x0002880000047ab9 */ /* 0x000fe20000000a00 */
[C---:B------:R-:W-:Y:S01]  /*14150*/  LOP3.LUT R7, R18.reuse, 0xff000000, RZ, 0xc0, !PT ;  /* 0xff00000012077812 */ /* 0x040fe200078ec0ff */
[----:B------:R-:W-:Y:S01]  /*14160*/  IMAD.MOV.U32 R27, RZ, RZ, R34 ;  /* 0x000000ffff1b7224 */ /* 0x000fe200078e0022 */
[----:B------:R-:W-:Y:S02]  /*14170*/  ISETP.NE.U32.AND P0, PT, RZ, UR4, PT ;  /* 0x00000004ff007c0c */ /* 0x000fe4000bf05070 */
[----:B------:R-:W-:Y:S02]  /*14180*/  SHF.R.U32.HI R7, RZ, 0x8, R7 ;  /* 0x00000008ff077819 */ /* 0x000fe40000011607 */
[----:B------:R-:W-:Y:S02]  /*14190*/  ISETP.NE.AND.EX P0, PT, RZ, UR5, PT, P0 ;  /* 0x00000005ff007c0c */ /* 0x000fe4000bf05300 */
[C---:B0-----:R-:W-:Y:S02]  /*141a0*/  LOP3.LUT R2, R18.reuse, 0xff0000, RZ, 0xc0, !PT ;  /* 0x00ff000012027812 */ /* 0x041fe400078ec0ff */
[----:B------:R-:W-:-:S02]  /*141b0*/  LOP3.LUT R18, R18, 0xffff, RZ, 0xc0, !PT ;  /* 0x0000ffff12127812 */ /* 0x000fc400078ec0ff */
[----:B------:R-:W-:-:S07]  /*141c0*/  LEA.HI R7, R2, R7, RZ, 0x10 ;  /* 0x0000000702077211 */ /* 0x000fce00078f80ff */
[----:B------:R-:W-:Y:S05]  /*141d0*/  @!P0 BRA `(.L_x_809) ;  /* 0x0000000000108947 */ /* 0x000fea0003800000 */
[----:B------:R-:W-:-:S04]  /*141e0*/  IADD3 R2, P0, R31, UR4, RZ ;  /* 0x000000041f027c10 */ /* 0x000fc8000ff1e0ff */
[----:B------:R-:W-:-:S05]  /*141f0*/  IADD3.X R3, R32, UR5, RZ, P0, !PT ;  /* 0x0000000520037c10 */ /* 0x000fca00087fe4ff */
[----:B------:R0:W5:Y:S01]  /*14200*/  LDG.E R8, desc[UR40][R2.64] ;  /* 0x0000002802087981 */ /* 0x000162000c1e1900 */
[----:B------:R-:W-:Y:S05]  /*14210*/  BRA `(.L_x_810) ;  /* 0x0000000000247947 */ /* 0x000fea0003800000 */
.L_x_809:
[----:B------:R-:W-:Y:S02]  /*14220*/  ULDC.64 UR4, c[0x0][0xa08] ;  /* 0x0002820000047ab9 */ /* 0x000fe40000000a00 */
[----:B------:R-:W-:-:S04]  /*14230*/  ISETP.NE.U32.AND P0, PT, RZ, UR4, PT ;  /* 0x00000004ff007c0c */ /* 0x000fc8000bf05070 */
[----:B------:R-:W-:-:S13]  /*14240*/  ISETP.NE.AND.EX P0, PT, RZ, UR5, PT, P0 ;  /* 0x00000005ff007c0c */ /* 0x000fda000bf05300 */
[----:B------:R-:W-:Y:S05]  /*14250*/  @!P0 BRA `(.L_x_810) ;  /* 0x0000000000148947 */ /* 0x000fea0003800000 */
[----:B------:R-:W0:Y:S02]  /*14260*/  LDC.64 R2, c[0x0][0xa08] ;  /* 0x00028200ff027b82 */ /* 0x000e240000000a00 */
[----:B0-----:R-:W-:-:S05]  /*14270*/  IMAD.WIDE R2, R27, 0x4, R2 ;  /* 0x000000041b027825 */ /* 0x001fca00078e0202 */
[----:B------:R-:W2:Y:S04]  /*14280*/  LDG.E R8, desc[UR40][R2.64] ;  /* 0x0000002802087981 */ /* 0x000ea8000c1e1900 */
[----:B------:R-:W2:Y:S02]  /*14290*/  LDG.E R2, desc[UR40][R2.64+0x4] ;  /* 0x0000042802027981 */ /* 0x000ea4000c1e1900 */
[----:B--2---:R-:W-:-:S07]  /*142a0*/  IMAD.IADD R8, R2, 0x1, -R8 ;  /* 0x0000000102087824 */ /* 0x004fce00078e0a08 */
.L_x_810:
[----:B0-----:R-:W2:Y:S04]  /*142b0*/  @P2 LDG.E R2, desc[UR40][R4.64] ;  /* 0x0000002804022981 */ /* 0x001ea8000c1e1900 */
[----:B------:R0:W2:Y:S01]  /*142c0*/  @P2 LDG.E R4, desc[UR40][R4.64+0x4] ;  /* 0x0000042804042981 */ /* 0x0000a2000c1e1900 */
[----:B-----5:R-:W-:Y:S01]  /*142d0*/  IMAD.IADD R8, R8, 0x1, -R30 ;  /* 0x0000000108087824 */ /* 0x020fe200078e0a1e */
[----:B------:R-:W-:Y:S01]  /*142e0*/  BSSY B0, `(.L_x_811) ;  /* 0x000002a000007945 */ /* 0x000fe20003800000 */
[----:B------:R-:W-:Y:S02]  /*142f0*/  LOP3.LUT R29, R7, 0xff, RZ, 0xc0, !PT ;  /* 0x000000ff071d7812 */ /* 0x000fe400078ec0ff */
[----:B0-----:R-:W-:Y:S01]  /*14300*/  SHF.R.U32.HI R5, RZ, 0x10, R7 ;  /* 0x00000010ff057819 */ /* 0x001fe20000011607 */
[----:B--2---:R-:W-:-:S04]  /*14310*/  @P2 IMAD.IADD R6, R4, 0x1, -R2 ;  /* 0x0000000104062824 */ /* 0x004fc800078e0a02 */
[----:B------:R-:W-:-:S04]  /*14320*/  IMAD.IADD R3, R8, 0x1, R6 ;  /* 0x0000000108037824 */ /* 0x000fc800078e0206 */
[C---:B------:R-:W-:Y:S01]  /*14330*/  VIADD R4, R3.reuse, 0x5f ;  /* 0x0000005f03047836 */ /* 0x040fe20000000000 */
[----:B------:R-:W-:Y:S01]  /*14340*/  ISETP.GE.AND P1, PT, R3, 0x1, PT ;  /* 0x000000010300780c */ /* 0x000fe20003f26270 */
[----:B------:R0:W-:Y:S02]  /*14350*/  STL [R1+0x8], R3 ;  /* 0x0000080301007387 */ /* 0x0001e40000100800 */
[----:B------:R-:W-:-:S05]  /*14360*/  IMAD.HI R4, R4, 0x2aaaaaab, RZ ;  /* 0x2aaaaaab04047827 */ /* 0x000fca00078e02ff */
[----:B------:R-:W-:Y:S01]  /*14370*/  SHF.R.U32.HI R2, RZ, 0x1f, R4 ;  /* 0x0000001fff027819 */ /* 0x000fe20000011604 */
[----:B0-----:R-:W-:-:S03]  /*14380*/  IMAD.MOV.U32 R3, RZ, RZ, RZ ;  /* 0x000000ffff037224 */ /* 0x001fc600078e00ff */
[----:B------:R-:W-:Y:S01]  /*14390*/  LEA.HI.SX32 R4, R4, R2, 0x1c ;  /* 0x0000000204047211 */ /* 0x000fe200078fe2ff */
[----:B------:R-:W-:Y:S06]  /*143a0*/  @!P1 BRA `(.L_x_812) ;  /* 0x0000000000749947 */ /* 0x000fec0003800000 */
[----:B------:R-:W-:Y:S01]  /*143b0*/  ISETP.NE.AND P0, PT, R5, RZ, PT ;  /* 0x000000ff0500720c */ /* 0x000fe20003f05270 */
[----:B------:R-:W-:-:S03]  /*143c0*/  ULDC UR4, c[0x0][0x9f0] ;  /* 0x00027c0000047ab9 */ /* 0x000fc60000000800 */
[----:B------:R-:W-:-:S04]  /*143d0*/  SEL R7, R5, UR4, P0 ;  /* 0x0000000405077c07 */ /* 0x000fc80008000000 */
[----:B------:R-:W-:Y:S02]  /*143e0*/  IABS R10, R7 ;  /* 0x00000007000a7213 */ /* 0x000fe40000000000 */
[----:B------:R-:W-:Y:S02]  /*143f0*/  IADD3 R9, R7, -0x1, R4 ;  /* 0xffffffff07097810 */ /* 0x000fe40007ffe004 */
[----:B------:R-:W0:Y:S08]  /*14400*/  I2F.RP R2, R10 ;  /* 0x0000000a00027306 */ /* 0x000e300000209400 */
[----:B0-----:R-:W0:Y:S02]  /*14410*/  MUFU.RCP R2, R2 ;  /* 0x0000000200027308 */ /* 0x001e240000001000 */
[----:B0-----:R-:W-:-:S06]  /*14420*/  VIADD R2, R2, 0xffffffe ;  /* 0x0ffffffe02027836 */ /* 0x001fcc0000000000 */
[----:B------:R0:W1:Y:S02]  /*14430*/  F2I.FTZ.U32.TRUNC.NTZ R3, R2 ;  /* 0x0000000200037305 */ /* 0x000064000021f000 */
[----:B0-----:R-:W-:-:S04]  /*14440*/  LOP3.LUT R2, R9, R7, RZ, 0x3c, !PT ;  /* 0x0000000709027212 */ /* 0x001fc800078e3cff */
[----:B------:R-:W-:Y:S01]  /*14450*/  ISETP.GE.AND P4, PT, R2, RZ, PT ;  /* 0x000000ff0200720c */ /* 0x000fe20003f86270 */
[----:B-1----:R-:W-:-:S04]  /*14460*/  IMAD.MOV R2, RZ, RZ, -R3 ;  /* 0x000000ffff027224 */ /* 0x002fc800078e0a03 */
[----:B------:R-:W-:Y:S02]  /*14470*/  IMAD R11, R2, R10, RZ ;  /* 0x0000000a020b7224 */ /* 0x000fe400078e02ff */
[----:B------:R-:W-:-:S04]  /*14480*/  IMAD.MOV.U32 R2, RZ, RZ, RZ ;  /* 0x000000ffff027224 */ /* 0x000fc800078e00ff */
        /* <DEDUP_REMOVED lines=15> */
.L_x_812:
[----:B------:R-:W-:Y:S05]  /*14580*/  BSYNC B0 ;  /* 0x0000000000007941 */ /* 0x000fea0003800000 */
.L_x_811:
[-C--:B------:R-:W-:Y:S01]  /*14590*/  IMAD R2, R29, R3.reuse, RZ ;  /* 0x000000031d027224 */ /* 0x080fe200078e02ff */
[----:B------:R-:W-:Y:S04]  /*145a0*/  BSSY B0, `(.L_x_813) ;  /* 0x0000131000007945 */ /* 0x000fe80003800000 */
[C---:B------:R-:W-:Y:S01]  /*145b0*/  VIADDMNMX R3, R2.reuse, R3, R4, PT ;  /* 0x0000000302037246 */ /* 0x040fe20003800104 */
[----:B------:R-:W-:-:S04]  /*145c0*/  IMAD R2, R2, 0x60, -R8 ;  /* 0x0000006002027824 */ /* 0x000fc800078e0a08 */
[----:B------:R-:W-:Y:S01]  /*145d0*/  IMAD R3, R3, 0x60, -R8 ;  /* 0x0000006003037824 */ /* 0x000fe200078e0a08 */
[----:B------:R-:W-:-:S04]  /*145e0*/  VIMNMX R2, RZ, R2, !PT ;  /* 0x00000002ff027248 */ /* 0x000fc80007fe0100 */
[----:B------:R-:W-:-:S04]  /*145f0*/  VIMNMX R3, R3, R6, PT ;  /* 0x0000000603037248 */ /* 0x000fc80003fe0100 */
[----:B------:R-:W-:-:S13]  /*14600*/  ISETP.GT.AND P0, PT, R3, R2, PT ;  /* 0x000000020300720c */ /* 0x000fda0003f04270 */
[----:B------:R-:W-:Y:S02]  /*14610*/  @P0 VIADD R6, R3, 0x5f ;  /* 0x0000005f03060836 */ /* 0x000fe40000000000 */
[----:B------:R-:W-:-:S04]  /*14620*/  IMAD.WIDE.U32 R2, R2, -0x55555555, RZ ;  /* 0xaaaaaaab02027825 */ /* 0x000fc800078e00ff */
[----:B------:R-:W-:Y:S01]  /*14630*/  @P0 IMAD.HI R6, R6, 0x2aaaaaab, RZ ;  /* 0x2aaaaaab06060827 */ /* 0x000fe200078e02ff */
[----:B------:R-:W-:-:S04]  /*14640*/  SHF.R.U32.HI R7, RZ, 0x6, R3 ;  /* 0x00000006ff077819 */ /* 0x000fc80000011603 */
[----:B------:R-:W-:Y:S01]  /*14650*/  @P0 SHF.R.U32.HI R3, RZ, 0x1f, R6 ;  /* 0x0000001fff030819 */ /* 0x000fe20000011606 */
[----:B------:R-:W-:-:S03]  /*14660*/  IMAD.MOV.U32 R2, RZ, RZ, R7 ;  /* 0x000000ffff027224 */ /* 0x000fc600078e0007 */
[----:B------:R-:W-:Y:S02]  /*14670*/  @P0 LEA.HI.SX32 R2, R6, R3, 0x1c ;  /* 0x0000000306020211 */ /* 0x000fe400078fe2ff */
[----:B------:R-:W-:Y:S02]  /*14680*/  PLOP3.LUT P0, PT, PT, PT, PT, 0x80, 0x0 ;  /* 0x000000000000781c */ /* 0x000fe40003f0f070 */
[----:B------:R-:W-:-:S13]  /*14690*/  ISETP.GT.AND P3, PT, R2, R7, PT ;  /* 0x000000070200720c */ /* 0x000fda0003f64270 */
[----:B------:R-:W-:Y:S05]  /*146a0*/  @!P3 BRA `(.L_x_814) ;  /* 0x000000100080b947 */ /* 0x000fea0003800000 */
[----:B------:R-:W-:Y:S01]  /*146b0*/  UMOV UR4, 0xffffffff ;  /* 0xffffffff00047882 */ /* 0x000fe20000000000 */
[----:B------:R-:W-:Y:S02]  /*146c0*/  SEL R6, R27, RZ, !P2 ;  /* 0x000000ff1b067207 */ /* 0x000fe40005000000 */
[----:B------:R-:W-:Y:S05]  /*146d0*/  BRA.DIV UR4, `(.L_x_815) ;  /* 0x00000072048c7947 */ /* 0x000fea000b800000 */
[----:B------:R-:W0:Y:S02]  /*146e0*/  S2R R3, SR_TID.X ;  /* 0x0000000000037919 */ /* 0x000e240000002100 */
[----:B0-----:R-:W-:-:S04]  /*146f0*/  SHF.R.U32.HI R3, RZ, 0x5, R3 ;  /* 0x00000005ff037819 */ /* 0x001fc80000011603 */
[----:B------:R-:W-:-:S05]  /*14700*/  LOP3.LUT R3, R3, 0x3, RZ, 0xc0, !PT ;  /* 0x0000000303037812 */ /* 0x000fca00078ec0ff */
[----:B------:R0:W1:Y:S02]  /*14710*/  SHFL.IDX PT, R14, R3, RZ, 0x1f ;  /* 0x00001fff030e7589 */ /* 0x00006400000e0000 */
.L_x_1004:
[----:B-1----:R-:W-:Y:S02]  /*14720*/  ISETP.NE.AND P0, PT, R14, RZ, PT ;  /* 0x000000ff0e00720c */ /* 0x002fe40003f05270 */
[----:B------:R-:W-:-:S11]  /*14730*/  PLOP3.LUT P6, PT, PT, PT, PT, 0x8, 0x0 ;  /* 0x000000000000781c */ /* 0x000fd60003fce170 */
[----:B------:R-:W-:Y:S05]  /*14740*/  @P0 BRA `(.L_x_816) ;  /* 0x00000000000c0947 */ /* 0x000fea0003800000 */
[----:B------:R-:W-:-:S03]  /*14750*/  UMOV UR4, 0xffffffff ;  /* 0xffffffff00047882 */ /* 0x000fc60000000000 */
[----:B------:R-:W-:Y:S05]  /*14760*/  BRA.DIV UR4, `(.L_x_817) ;  /* 0x00000072049c7947 */ /* 0x000fea000b800000 */
[----:B------:R-:W-:-:S13]  /*14770*/  ELECT P6, URZ, PT ;  /* 0x00000000003f782f */ /* 0x000fda00038c0000 */
.L_x_816:
[----:B0-----:R-:W2:Y:S01]  /*14780*/  LDL R3, [R1+0x24] ;  /* 0x0000240001037983 */ /* 0x001ea20000100800 */
[----:B------:R-:W-:Y:S01]  /*14790*/  BSSY B1, `(.L_x_818) ;  /* 0x0000008000017945 */ /* 0x000fe20003800000 */
[----:B--2---:R-:W-:-:S05]  /*147a0*/  VIADD R3, R3, 0x1 ;  /* 0x0000000103037836 */ /* 0x004fca0000000000 */
[----:B------:R-:W-:-:S04]  /*147b0*/  LEA.HI R8, R3, R3, RZ, 0x1 ;  /* 0x0000000303087211 */ /* 0x000fc800078f08ff */
[----:B------:R-:W-:-:S05]  /*147c0*/  LOP3.LUT R8, R8, 0xfffffffe, RZ, 0xc0, !PT ;  /* 0xfffffffe08087812 */ /* 0x000fca00078ec0ff */
[----:B------:R-:W-:-:S05]  /*147d0*/  IMAD.IADD R3, R3, 0x1, -R8 ;  /* 0x0000000103037824 */ /* 0x000fca00078e0a08 */
[----:B------:R-:W-:-:S04]  /*147e0*/  SHF.L.U32 R3, R3, 0x1f, RZ ;  /* 0x0000001f03037819 */ /* 0x000fc800000006ff */
[----:B------:R-:W0:Y:S02]  /*147f0*/  SYNCS.PHASECHK.TRANS64.TRYWAIT P0, [R22+URZ+0x22820], R3 ;  /* 0x02282003160075a7 */ /* 0x000e24000800017f */
[----:B0-----:R-:W-:Y:S05]  /*14800*/  @!P0 BRA `(.L_x_819) ;  /* 0x0000007000948947 */ /* 0x001fea0003800000 */
.L_x_1007:
[----:B------:R-:W-:Y:S05]  /*14810*/  BSYNC B1 ;  /* 0x0000000000017941 */ /* 0x000fea0003800000 */
.L_x_818:
[----:B------:R-:W-:Y:S04]  /*14820*/  BSSY B1, `(.L_x_820) ;  /* 0x000007b000017945 */ /* 0x000fe80003800000 */
[----:B------:R-:W-:Y:S05]  /*14830*/  @!P6 BRA `(.L_x_821) ;  /* 0x0000000400e4e947 */ /* 0x000fea0003800000 */
[----:B0-----:R-:W-:Y:S01]  /*14840*/  IMAD R3, R23, 0x8, R22 ;  /* 0x0000000817037824 */ /* 0x001fe200078e0216 */
[----:B------:R-:W-:Y:S01]  /*14850*/  SHF.L.U32 R8, R26, 0x1f, RZ ;  /* 0x0000001f1a087819 */ /* 0x000fe200000006ff */
[----:B------:R-:W0:Y:S01]  /*14860*/  S2R R9, SR_TID.X ;  /* 0x0000000000097919 */ /* 0x000e220000002100 */
[----:B------:R-:W-:Y:S02]  /*14870*/  BSSY B2, `(.L_x_822) ;  /* 0x0000005000027945 */ /* 0x000fe40003800000 */
[----:B------:R-:W1:Y:S01]  /*14880*/  SYNCS.PHASECHK.TRANS64.TRYWAIT P0, [R3+URZ+0x228a0], R8 ;  /* 0x0228a008030075a7 */ /* 0x000e62000800017f */
[----:B0-----:R-:W-:-:S04]  /*14890*/  LOP3.LUT R9, R9, 0x7f, RZ, 0xc0, !PT ;  /* 0x0000007f09097812 */ /* 0x001fc800078ec0ff */
[----:B------:R-:W-:Y:S01]  /*148a0*/  ISETP.NE.AND P2, PT, R9, RZ, PT ;  /* 0x000000ff0900720c */ /* 0x000fe20003f45270 */
[----:B-1----:R-:W-:-:S12]  /*148b0*/  @!P0 BRA `(.L_x_823) ;  /* 0x00000070007c8947 */ /* 0x002fd80003800000 */
.L_x_1008:
[----:B------:R-:W-:Y:S05]  /*148c0*/  BSYNC B2 ;  /* 0x0000000000027941 */ /* 0x000fea0003800000 */
.L_x_822:
[----:B------:R-:W-:Y:S04]  /*148d0*/  BSSY B2, `(.L_x_824) ;  /* 0x0000009000027945 */ /* 0x000fe80003800000 */
[----:B------:R-:W-:Y:S05]  /*148e0*/  @P2 BRA `(.L_x_825) ;  /* 0x00000000001c2947 */ /* 0x000fea0003800000 */
[----:B------:R-:W1:Y:S01]  /*148f0*/  S2R R10, SR_TID.X ;  /* 0x00000000000a7919 */ /* 0x000e620000002100 */
[----:B------:R-:W-:-:S04]  /*14900*/  IMAD.MOV.U32 R9, RZ, RZ, 0x3000 ;  /* 0x00003000ff097424 */ /* 0x000fc800078e00ff */
[----:B------:R2:W-:Y:S01]  /*14910*/  SYNCS.ARRIVE.TRANS64 RZ, [R3+URZ+0x22890], R9 ;  /* 0x0228900903ff79a7 */ /* 0x0005e2000800003f */
[----:B-1----:R-:W-:-:S04]  /*14920*/  LOP3.LUT R10, R10, 0x1f, RZ, 0xc0, !PT ;  /* 0x0000001f0a0a7812 */ /* 0x002fc800078ec0ff */
[----:B------:R-:W-:-:S13]  /*14930*/  ISETP.NE.AND P0, PT, R10, RZ, PT ;  /* 0x000000ff0a00720c */ /* 0x000fda0003f05270 */
[----:B--2---:R-:W-:Y:S05]  /*14940*/  @!P0 BRA `(.L_x_825) ;  /* 0x0000000000048947 */ /* 0x004fea0003800000 */
[----:B------:R-:W-:Y:S01]  /*14950*/  BPT.TRAP 0x1 ;  /* 0x000000040000795c */ /* 0x000fe20000300000 */
.L_x_825:
[----:B------:R-:W-:Y:S05]  /*14960*/  BSYNC B2 ;  /* 0x0000000000027941 */ /* 0x000fea0003800000 */
.L_x_824:
[----:B------:R-:W-:Y:S01]  /*14970*/  IMAD.MOV.U32 R14, RZ, RZ, RZ ;  /* 0x000000ffff0e7224 */ /* 0x000fe200078e00ff */
[----:B------:R-:W-:Y:S01]  /*14980*/  UIADD3 UR4, UP0, UR38, 0x570, URZ ;  /* 0x0000057026047890 */ /* 0x000fe2000ff1e03f */
[----:B------:R-:W-:Y:S01]  /*14990*/  IMAD R9, R2, 0x60, R0 ;  /* 0x0000006002097824 */ /* 0x000fe200078e0200 */
[----:B------:R-:W-:Y:S01]  /*149a0*/  PLOP3.LUT P0, PT, PT, PT, PT, 0x80, 0x0 ;  /* 0x000000000000781c */ /* 0x000fe20003f0f070 */
[----:B------:R-:W-:Y:S01]  /*149b0*/  IMAD R10, R23, 0x3000, R22 ;  /* 0x00003000170a7824 */ /* 0x000fe200078e0216 */
[----:B------:R-:W-:Y:S01]  /*149c0*/  R2UR UR10, R14 ;  /* 0x000000000e0a72ca */ /* 0x000fe200000e0000 */
[----:B------:R-:W-:Y:S01]  /*149d0*/  VIADD R9, R9, 0xffffffa0 ;  /* 0xffffffa009097836 */ /* 0x000fe20000000000 */
[----:B------:R-:W-:Y:S01]  /*149e0*/  UIADD3.X UR5, URZ, UR39, URZ, UP0, !UPT ;  /* 0x000000273f057290 */ /* 0x000fe200087fe43f */
[----:B------:R-:W-:Y:S01]  /*149f0*/  VIADD R10, R10, 0x1c400 ;  /* 0x0001c4000a0a7836 */ /* 0x000fe20000000000 */
[----:B------:R-:W-:Y:S01]  /*14a00*/  UMOV UR6, 0x0 ;  /* 0x0000000000067882 */ /* 0x000fe20000000000 */
[----:B------:R-:W-:Y:S01]  /*14a10*/  VIADD R11, R3, 0x22890 ;  /* 0x00022890030b7836 */ /* 0x000fe20000000000 */
[----:B------:R-:W-:-:S09]  /*14a20*/  UMOV UR7, 0x12f00000 ;  /* 0x12f0000000077882 */ /* 0x000fd20000000000 */
.L_x_826:
[----:B------:R-:W-:-:S13]  /*14a30*/  @P0 ELECT P3, URZ, PT ;  /* 0x00000000003f082f */ /* 0x000fda0003860000 */
[----:B------:R-:W-:Y:S02]  /*14a40*/  @P3 R2UR UR13, R6 ;  /* 0x00000000060d32ca */ /* 0x000fe400000e0000 */
[----:B------:R-:W-:Y:S02]  /*14a50*/  @P3 R2UR UR12, R18 ;  /* 0x00000000120c32ca */ /* 0x000fe400000e0000 */
[----:B------:R-:W-:Y:S02]  /*14a60*/  @P3 R2UR UR11, R9 ;  /* 0x00000000090b32ca */ /* 0x000fe400000e0000 */
[----:B------:R-:W-:Y:S02]  /*14a70*/  @P3 R2UR UR9, R11 ;  /* 0x000000000b0932ca */ /* 0x000fe400000e0000 */
[----:B------:R-:W-:Y:S02]  /*14a80*/  @P3 R2UR UR8, R10 ;  /* 0x000000000a0832ca */ /* 0x000fe400000e0000 */
[----:B------:R-:W-:-:S02]  /*14a90*/  @P3 PLOP3.LUT P0, PT, P3, PT, PT, 0x8, 0x0 ;  /* 0x000000000000381c */ /* 0x000fc40001f0e170 */
[----:B------:R-:W-:-:S09]  /*14aa0*/  PLOP3.LUT P3, PT, PT, PT, PT, 0x8, 0x0 ;  /* 0x000000000000781c */ /* 0x000fd20003f6e170 */
[----:B------:R1:W-:Y:S02]  /*14ab0*/  UTMALDG.4D [UR8], [UR4], desc[UR6] ;  /* 0x00000608040075b4 */ /* 0x0003e40008019000 */
[----:B-1----:R-:W-:Y:S05]  /*14ac0*/  @P0 BRA.U.ANY `(.L_x_826) ;  /* 0xfffffffd00d80947 */ /* 0x002fea000393ffff */
[----:B------:R-:W1:Y:S01]  /*14ad0*/  SYNCS.PHASECHK.TRANS64.TRYWAIT P0, [R3+URZ+0x228c0], R8 ;  /* 0x0228c008030075a7 */ /* 0x000e62000800017f */
[----:B------:R-:W-:Y:S04]  /*14ae0*/  BSSY B2, `(.L_x_827) ;  /* 0x0000002000027945 */ /* 0x000fe80003800000 */
[----:B-1----:R-:W-:Y:S05]  /*14af0*/  @!P0 BRA `(.L_x_828) ;  /* 0x0000007000008947 */ /* 0x002fea0003800000 */
.L_x_1009:
[----:B------:R-:W-:Y:S05]  /*14b00*/  BSYNC B2 ;  /* 0x0000000000027941 */ /* 0x000fea0003800000 */
.L_x_827:
[----:B------:R-:W-:Y:S01]  /*14b10*/  BSSY B2, `(.L_x_829) ;  /* 0x000000b000027945 */ /* 0x000fe20003800000 */
[----:B------:R-:W-:Y:S02]  /*14b20*/  IMAD.MOV.U32 R12, RZ, RZ, 0x0 ;  /* 0x00000000ff0c7424 */ /* 0x000fe400078e00ff */
[----:B------:R-:W-:Y:S01]  /*14b30*/  IMAD.MOV.U32 R13, RZ, RZ, 0x12f00000 ;  /* 0x12f00000ff0d7424 */ /* 0x000fe200078e00ff */
[----:B------:R-:W-:Y:S06]  /*14b40*/  @P2 BRA `(.L_x_830) ;  /* 0x00000000001c2947 */ /* 0x000fec0003800000 */
[----:B------:R-:W2:Y:S01]  /*14b50*/  S2R R10, SR_TID.X ;  /* 0x00000000000a7919 */ /* 0x000ea20000002100 */
[----:B01----:R-:W-:-:S04]  /*14b60*/  IMAD.MOV.U32 R8, RZ, RZ, 0xc000 ;  /* 0x0000c000ff087424 */ /* 0x003fc800078e00ff */
[----:B------:R3:W-:Y:S01]  /*14b70*/  SYNCS.ARRIVE.TRANS64 RZ, [R3+URZ+0x228b0], R8 ;  /* 0x0228b00803ff79a7 */ /* 0x0007e2000800003f */
[----:B--2---:R-:W-:-:S04]  /*14b80*/  LOP3.LUT R10, R10, 0x1f, RZ, 0xc0, !PT ;  /* 0x0000001f0a0a7812 */ /* 0x004fc800078ec0ff */
[----:B------:R-:W-:-:S13]  /*14b90*/  ISETP.NE.AND P0, PT, R10, RZ, PT ;  /* 0x000000ff0a00720c */ /* 0x000fda0003f05270 */
[----:B---3--:R-:W-:Y:S05]  /*14ba0*/  @!P0 BRA `(.L_x_830) ;  /* 0x0000000000048947 */ /* 0x008fea0003800000 */
[----:B------:R-:W-:Y:S01]  /*14bb0*/  BPT.TRAP 0x1 ;  /* 0x000000040000795c */ /* 0x000fe20000300000 */
.L_x_830:
[----:B------:R-:W-:Y:S05]  /*14bc0*/  BSYNC B2 ;  /* 0x0000000000027941 */ /* 0x000fea0003800000 */
.L_x_829:
[----:B------:R-:W-:Y:S01]  /*14bd0*/  R2UR UR10, R14 ;  /* 0x000000000e0a72ca */ /* 0x000fe200000e0000 */
[----:B01----:R-:W-:Y:S01]  /*14be0*/  IMAD R8, R23, 0xc000, R22 ;  /* 0x0000c00017087824 */ /* 0x003fe200078e0216 */
[----:B------:R-:W-:Y:S01]  /*14bf0*/  R2UR UR6, R12 ;  /* 0x000000000c0672ca */ /* 0x000fe200000e0000 */
[----:B------:R-:W-:Y:S01]  /*14c00*/  UIADD3 UR4, UP0, UR38, 0x670, URZ ;  /* 0x0000067026047890 */ /* 0x000fe2000ff1e03f */
[----:B------:R-:W-:Y:S01]  /*14c10*/  R2UR UR7, R13 ;  /* 0x000000000d0772ca */ /* 0x000fe200000e0000 */
[----:B------:R-:W-:Y:S01]  /*14c20*/  VIADD R3, R3, 0x228b0 ;  /* 0x000228b003037836 */ /* 0x000fe20000000000 */
[----:B------:R-:W-:Y:S01]  /*14c30*/  PLOP3.LUT P0, PT, PT, PT, PT, 0x80, 0x0 ;  /* 0x000000000000781c */ /* 0x000fe20003f0f070 */
[----:B------:R-:W-:Y:S01]  /*14c40*/  VIADD R10, R8, 0x400 ;  /* 0x00000400080a7836 */ /* 0x000fe20000000000 */
[----:B------:R-:W-:-:S12]  /*14c50*/  UIADD3.X UR5, URZ, UR39, URZ, UP0, !UPT ;  /* 0x000000273f057290 */ /* 0x000fd800087fe43f */
.L_x_831:
        /* <DEDUP_REMOVED lines=9> */
[----:B0-----:R-:W-:Y:S05]  /*14cf0*/  @P0 BRA.U.ANY `(.L_x_831) ;  /* 0xfffffffd00d80947 */ /* 0x001fea000393ffff */
[----:B------:R-:W-:Y:S01]  /*14d00*/  R2UR UR6, R12 ;  /* 0x000000000c0672ca */ /* 0x000fe200000e0000 */
[----:B------:R-:W-:Y:S01]  /*14d10*/  VIADD R10, R8, 0x3400 ;  /* 0x00003400080a7836 */ /* 0x000fe20000000000 */
[----:B------:R-:W-:Y:S01]  /*14d20*/  R2UR UR7, R13 ;  /* 0x000000000d0772ca */ /* 0x000fe200000e0000 */
[----:B------:R-:W-:Y:S01]  /*14d30*/  UMOV UR10, 0x40 ;  /* 0x00000040000a7882 */ /* 0x000fe20000000000 */
[----:B------:R-:W-:-:S13]  /*14d40*/  PLOP3.LUT P0, PT, PT, PT, PT, 0x80, 0x0 ;  /* 0x000000000000781c */ /* 0x000fda0003f0f070 */
.L_x_832:
        /* <DEDUP_REMOVED lines=15> */
.L_x_833:
        /* <DEDUP_REMOVED lines=15> */
.L_x_834:
        /* <DEDUP_REMOVED lines=10> */
.L_x_821:
[----:B------:R-:W-:Y:S05]  /*14fd0*/  BSYNC B1 ;  /* 0x0000000000017941 */ /* 0x000fea0003800000 */
.L_x_820:
[----:B------:R-:W-:Y:S01]  /*14fe0*/  VIADD R11, R2, 0xfffffffe ;  /* 0xfffffffe020b7836 */ /* 0x000fe20000000000 */
[----:B------:R-:W-:Y:S01]  /*14ff0*/  PLOP3.LUT P0, PT, PT, PT, PT, 0x8, 0x0 ;  /* 0x000000000000781c */ /* 0x000fe20003f0e170 */
[----:B------:R-:W-:-:S03]  /*15000*/  VIADD R23, R23, 0x1 ;  /* 0x0000000117177836 */ /* 0x000fc60000000000 */
[----:B------:R-:W-:Y:S02]  /*15010*/  ISETP.GE.AND P3, PT, R11, R7, PT ;  /* 0x000000070b00720c */ /* 0x000fe40003f66270 */
[----:B------:R-:W-:-:S04]  /*15020*/  ISETP.NE.AND P2, PT, R23, 0x2, PT ;  /* 0x000000021700780c */ /* 0x000fc80003f45270 */
[----:B------:R-:W-:Y:S02]  /*15030*/  SEL R2, RZ, 0x1, P2 ;  /* 0x00000001ff027807 */ /* 0x000fe40001000000 */
[----:B------:R-:W-:Y:S02]  /*15040*/  SEL R23, R23, RZ, P2 ;  /* 0x000000ff17177207 */ /* 0x000fe40001000000 */
[----:B------:R-:W-:-:S03]  /*15050*/  LOP3.LUT R26, R26, R2, RZ, 0x3c, !PT ;  /* 0x000000021a1a7212 */ /* 0x000fc600078e3cff */
[----:B------:R-:W-:Y:S05]  /*15060*/  @!P3 BRA `(.L_x_814) ;  /* 0x000000080010b947 */ /* 0x000fea0003800000 */
.L_x_850:
[----:B------:R-:W-:Y:S05]  /*15070*/  YIELD ;  /* 0x0000000000007946 */ /* 0x000fea0003800000 */
[----:B------:R-:W-:Y:S04]  /*15080*/  BSSY B1, `(.L_x_835) ;  /* 0x000007a000017945 */ /* 0x000fe80003800000 */
[----:B------:R-:W-:Y:S05]  /*15090*/  @!P6 BRA `(.L_x_836) ;  /* 0x0000000400e0e947 */ /* 0x000fea0003800000 */
[----:B------:R-:W-:Y:S01]  /*150a0*/  IMAD R8, R23, 0x8, R22 ;  /* 0x0000000817087824 */ /* 0x000fe200078e0216 */
[----:B------:R-:W-:Y:S01]  /*150b0*/  SHF.L.U32 R2, R26, 0x1f, RZ ;  /* 0x0000001f1a027819 */ /* 0x000fe200000006ff */
[----:B0-----:R-:W0:Y:S01]  /*150c0*/  S2R R3, SR_TID.X ;  /* 0x0000000000037919 */ /* 0x001e220000002100 */
[----:B------:R-:W-:Y:S02]  /*150d0*/  BSSY B2, `(.L_x_837) ;  /* 0x0000005000027945 */ /* 0x000fe40003800000 */
[----:B------:R-:W1:Y:S01]  /*150e0*/  SYNCS.PHASECHK.TRANS64.TRYWAIT P2, [R8+URZ+0x228a0], R2 ;  /* 0x0228a002080075a7 */ /* 0x000e62000804017f */
[----:B0-----:R-:W-:-:S04]  /*150f0*/  LOP3.LUT R3, R3, 0x7f, RZ, 0xc0, !PT ;  /* 0x0000007f03037812 */ /* 0x001fc800078ec0ff */
[----:B------:R-:W-:Y:S01]  /*15100*/  ISETP.NE.AND P3, PT, R3, RZ, PT ;  /* 0x000000ff0300720c */ /* 0x000fe20003f65270 */
[----:B-1----:R-:W-:-:S12]  /*15110*/  @!P2 BRA `(.L_x_838) ;  /* 0x00000068008ca947 */ /* 0x002fd80003800000 */
.L_x_1010:
[----:B------:R-:W-:Y:S05]  /*15120*/  BSYNC B2 ;  /* 0x0000000000027941 */ /* 0x000fea0003800000 */
.L_x_837:
        /* <DEDUP_REMOVED lines=9> */
.L_x_840:
[----:B------:R-:W-:Y:S05]  /*151c0*/  BSYNC B2 ;  /* 0x0000000000027941 */ /* 0x000fea0003800000 */
.L_x_839:
        /* <DEDUP_REMOVED lines=10> */
[----:B------:R-:W-:-:S10]  /*15270*/  UMOV UR7, 0x12f00000 ;  /* 0x12f0000000077882 */ /* 0x000fd40000000000 */
.L_x_841:
        /* <DEDUP_REMOVED lines=13> */
.L_x_1011:
[----:B------:R-:W-:Y:S05]  /*15350*/  BSYNC B2 ;  /* 0x0000000000027941 */ /* 0x000fea0003800000 */
.L_x_842:
[----:B------:R-:W-:Y:S01]  /*15360*/  BSSY B2, `(.L_x_844) ;  /* 0x000000b000027945 */ /* 0x000fe20003800000 */
[----:B01----:R-:W-:Y:S02]  /*15370*/  IMAD.MOV.U32 R2, RZ, RZ, 0x0 ;  /* 0x00000000ff027424 */ /* 0x003fe400078e00ff */
[----:B------:R-:W-:Y:S01]  /*15380*/  IMAD.MOV.U32 R3, RZ, RZ, 0x12f00000 ;  /* 0x12f00000ff037424 */ /* 0x000fe200078e00ff */
[----:B------:R-:W-:Y:S06]  /*15390*/  @P3 BRA `(.L_x_845) ;  /* 0x00000000001c3947 */ /* 0x000fec0003800000 */
[----:B------:R-:W0:Y:S01]  /*153a0*/  S2R R13, SR_TID.X ;  /* 0x00000000000d7919 */ /* 0x000e220000002100 */
[----:B------:R-:W-:-:S04]  /*153b0*/  IMAD.MOV.U32 R9, RZ, RZ, 0xc000 ;  /* 0x0000c000ff097424 */ /* 0x000fc800078e00ff */
[----:B------:R1:W-:Y:S01]  /*153c0*/  SYNCS.ARRIVE.TRANS64 RZ, [R8+URZ+0x228b0], R9 ;  /* 0x0228b00908ff79a7 */ /* 0x0003e2000800003f */
[----:B0-----:R-:W-:-:S04]  /*153d0*/  LOP3.LUT R13, R13, 0x1f, RZ, 0xc0, !PT ;  /* 0x0000001f0d0d7812 */ /* 0x001fc800078ec0ff */
[----:B------:R-:W-:-:S13]  /*153e0*/  ISETP.NE.AND P2, PT, R13, RZ, PT ;  /* 0x000000ff0d00720c */ /* 0x000fda0003f45270 */
[----:B-1----:R-:W-:Y:S05]  /*153f0*/  @!P2 BRA `(.L_x_845) ;  /* 0x000000000004a947 */ /* 0x002fea0003800000 */
[----:B------:R-:W-:Y:S01]  /*15400*/  BPT.TRAP 0x1 ;  /* 0x000000040000795c */ /* 0x000fe20000300000 */
.L_x_845:
[----:B------:R-:W-:Y:S05]  /*15410*/  BSYNC B2 ;  /* 0x0000000000027941 */ /* 0x000fea0003800000 */
.L_x_844:
[----:B------:R-:W-:Y:S01]  /*15420*/  R2UR UR6, R2 ;  /* 0x00000000020672ca */ /* 0x000fe200000e0000 */
[----:B------:R-:W-:Y:S01]  /*15430*/  IMAD R9, R23, 0xc000, R22 ;  /* 0x0000c00017097824 */ /* 0x000fe200078e0216 */
[----:B------:R-:W-:Y:S01]  /*15440*/  R2UR UR7, R3 ;  /* 0x00000000030772ca */ /* 0x000fe200000e0000 */
[----:B------:R-:W-:Y:S01]  /*15450*/  UIADD3 UR4, UP0, UR38, 0x670, URZ ;  /* 0x0000067026047890 */ /* 0x000fe2000ff1e03f */
[----:B------:R-:W-:Y:S01]  /*15460*/  R2UR UR10, R12 ;  /* 0x000000000c0a72ca */ /* 0x000fe200000e0000 */
[----:B------:R-:W-:Y:S01]  /*15470*/  VIADD R8, R8, 0x228b0 ;  /* 0x000228b008087836 */ /* 0x000fe20000000000 */
[----:B------:R-:W-:Y:S01]  /*15480*/  PLOP3.LUT P2, PT, PT, PT, PT, 0x80, 0x0 ;  /* 0x000000000000781c */ /* 0x000fe20003f4f070 */
[----:B------:R-:W-:Y:S01]  /*15490*/  VIADD R12, R9, 0x400 ;  /* 0x00000400090c7836 */ /* 0x000fe20000000000 */
[----:B------:R-:W-:-:S12]  /*154a0*/  UIADD3.X UR5, URZ, UR39, URZ, UP0, !UPT ;  /* 0x000000273f057290 */ /* 0x000fd800087fe43f */
.L_x_846:
        /* <DEDUP_REMOVED lines=15> */
.L_x_847:
        /* <DEDUP_REMOVED lines=15> */
.L_x_848:
        /* <DEDUP_REMOVED lines=15> */
.L_x_849:
        /* <DEDUP_REMOVED lines=10> */
.L_x_836:
[----:B------:R-:W-:Y:S05]  /*15820*/  BSYNC B1 ;  /* 0x0000000000017941 */ /* 0x000fea0003800000 */
.L_x_835:
[----:B------:R-:W-:Y:S01]  /*15830*/  ISETP.GT.AND P3, PT, R11, R7, PT ;  /* 0x000000070b00720c */ /* 0x000fe20003f64270 */
[----:B------:R-:W-:Y:S02]  /*15840*/  VIADD R23, R23, 0x1 ;  /* 0x0000000117177836 */ /* 0x000fe40000000000 */
[----:B------:R-:W-:-:S03]  /*15850*/  VIADD R11, R11, 0xffffffff ;  /* 0xffffffff0b0b7836 */ /* 0x000fc60000000000 */
[----:B------:R-:W-:-:S04]  /*15860*/  ISETP.NE.AND P2, PT, R23, 0x2, PT ;  /* 0x000000021700780c */ /* 0x000fc80003f45270 */
[----:B------:R-:W-:Y:S02]  /*15870*/  SEL R2, RZ, 0x1, P2 ;  /* 0x00000001ff027807 */ /* 0x000fe40001000000 */
[----:B------:R-:W-:Y:S02]  /*15880*/  SEL R23, R23, RZ, P2 ;  /* 0x000000ff17177207 */ /* 0x000fe40001000000 */
[----:B------:R-:W-:Y:S01]  /*15890*/  LOP3.LUT R26, R26, R2, RZ, 0x3c, !PT ;  /* 0x000000021a1a7212 */ /* 0x000fe200078e3cff */
[----:B------:R-:W-:Y:S06]  /*158a0*/  @P3 BRA `(.L_x_850) ;  /* 0xfffffff400f03947 */ /* 0x000fec000383ffff */
.L_x_814:
[----:B------:R-:W-:Y:S05]  /*158b0*/  BSYNC B0 ;  /* 0x0000000000007941 */ /* 0x000fea0003800000 */
.L_x_813:
[----:B------:R-:W-:Y:S05]  /*158c0*/  @!P0 WARPSYNC.ALL ;  /* 0x0000000000008948 */ /* 0x000fea0003800000 */
[----:B------:R-:W-:Y:S01]  /*158d0*/  @!P0 BAR.SYNC.DEFER_BLOCKING 0xc, 0x180 ;  /* 0x0306000000008b1d */ /* 0x000fe20000010000 */
[----:B------:R-:W-:-:S05]  /*158e0*/  IMAD.MOV.U32 R0, RZ, RZ, RZ ;  /* 0x000000ffff007224 */ /* 0x000fca00078e00ff */
[----:B------:R-:W-:Y:S04]  /*158f0*/  BSSY B0, `(.L_x_851) ;  /* 0x000001e000007945 */ /* 0x000fe80003800000 */
[----:B------:R-:W-:Y:S05]  /*15900*/  @!P1 BRA `(.L_x_852) ;  /* 0x0000000000709947 */ /* 0x000fea0003800000 */
[----:B------:R-:W-:-:S13]  /*15910*/  ISETP.NE.AND P0, PT, R5, RZ, PT ;  /* 0x000000ff0500720c */ /* 0x000fda0003f05270 */
[----:B------:R-:W1:Y:S02]  /*15920*/  @!P0 LDC R5, c[0x0][0x9f0] ;  /* 0x00027c00ff058b82 */ /* 0x000e640000000800 */
[-C--:B-1----:R-:W-:Y:S02]  /*15930*/  IABS R0, R5.reuse ;  /* 0x0000000500007213 */ /* 0x082fe40000000000 */
[----:B------:R-:W-:Y:S02]  /*15940*/  IABS R7, R5 ;  /* 0x0000000500077213 */ /* 0x000fe40000000000 */
[----:B------:R-:W1:Y:S03]  /*15950*/  I2F.RP R2, R0 ;  /* 0x0000000000027306 */ /* 0x000e660000209400 */
[----:B------:R-:W-:-:S05]  /*15960*/  IMAD.MOV R7, RZ, RZ, -R7 ;  /* 0x000000ffff077224 */ /* 0x000fca00078e0a07 */
[----:B-1----:R-:W1:Y:S02]  /*15970*/  MUFU.RCP R2, R2 ;  /* 0x0000000200027308 */ /* 0x002e640000001000 */
[----:B-1----:R-:W-:-:S06]  /*15980*/  VIADD R2, R2, 0xffffffe ;  /* 0x0ffffffe02027836 */ /* 0x002fcc0000000000 */
[----:B0-----:R-:W0:Y:S02]  /*15990*/  F2I.FTZ.U32.TRUNC.NTZ R3, R2 ;  /* 0x0000000200037305 */ /* 0x001e24000021f000 */
[----:B0-----:R-:W-:-:S04]  /*159a0*/  IMAD.MOV R2, RZ, RZ, -R3 ;  /* 0x000000ffff027224 */ /* 0x001fc800078e0a03 */
[----:B------:R-:W-:Y:S02]  /*159b0*/  IMAD R6, R2, R0, RZ ;  /* 0x0000000002067224 */ /* 0x000fe400078e02ff */
[----:B------:R-:W-:-:S04]  /*159c0*/  IMAD.MOV.U32 R2, RZ, RZ, RZ ;  /* 0x000000ffff027224 */ /* 0x000fc800078e00ff */
[----:B------:R-:W-:Y:S01]  /*159d0*/  IMAD.HI.U32 R6, R3, R6, R2 ;  /* 0x0000000603067227 */ /* 0x000fe200078e0002 */
[----:B------:R-:W-:-:S04]  /*159e0*/  IADD3 R3, R4, -0x1, R5 ;  /* 0xffffffff04037810 */ /* 0x000fc80007ffe005 */
[----:B------:R-:W-:Y:S02]  /*159f0*/  IABS R2, R3 ;  /* 0x0000000300027213 */ /* 0x000fe40000000000 */
[----:B------:R-:W-:-:S03]  /*15a00*/  LOP3.LUT R3, R3, R5, RZ, 0x3c, !PT ;  /* 0x0000000503037212 */ /* 0x000fc600078e3cff */
[----:B------:R-:W-:Y:S01]  /*15a10*/  IMAD.HI.U32 R6, R6, R2, RZ ;  /* 0x0000000206067227 */ /* 0x000fe200078e00ff */
[----:B------:R-:W-:-:S03]  /*15a20*/  ISETP.GE.AND P2, PT, R3, RZ, PT ;  /* 0x000000ff0300720c */ /* 0x000fc60003f46270 */
        /* <DEDUP_REMOVED lines=10> */
.L_x_852:
[----:B------:R-:W-:Y:S05]  /*15ad0*/  BSYNC B0 ;  /* 0x0000000000007941 */ /* 0x000fea0003800000 */
.L_x_851:
[-C--:B------:R-:W-:Y:S01]  /*15ae0*/  IMAD R29, R29, R0.reuse, RZ ;  /* 0x000000001d1d7224 */ /* 0x080fe200078e02ff */
[----:B------:R-:W-:Y:S04]  /*15af0*/  BSSY B7, `(.L_x_853) ;  /* 0x000035a000077945 */ /* 0x000fe80003800000 */
[----:B------:R-:W-:-:S04]  /*15b00*/  VIADDMNMX R35, R29, R0, R4, PT ;  /* 0x000000001d237246 */ /* 0x000fc80003800104 */
[----:B------:R-:W-:Y:S01]  /*15b10*/  ISETP.GT.AND P0, PT, R35, R29, PT ;  /* 0x0000001d2300720c */ /* 0x000fe20003f04270 */
[----:B------:R1:W-:-:S12]  /*15b20*/  STL [R1+0x20], R35 ;  /* 0x0000202301007387 */ /* 0x0003d80000100800 */
[----:B-1----:R-:W-:Y:S05]  /*15b30*/  @P0 BRA `(.L_x_854) ;  /* 0x0000000000440947 */ /* 0x002fea0003800000 */
[----:B------:R-:W1:Y:S02]  /*15b40*/  S2R R2, SR_TID.X ;  /* 0x0000000000027919 */ /* 0x000e640000002100 */
[----:B-1----:R-:W-:-:S04]  /*15b50*/  LOP3.LUT R2, R2, 0x7f, RZ, 0xc0, !PT ;  /* 0x0000007f02027812 */ /* 0x002fc800078ec0ff */
[----:B------:R-:W-:-:S13]  /*15b60*/  ISETP.NE.AND P0, PT, R2, RZ, PT ;  /* 0x000000ff0200720c */ /* 0x000fda0003f05270 */
[----:B------:R-:W-:Y:S05]  /*15b70*/  @P0 BRA `(.L_x_855) ;  /* 0x0000003400440947 */ /* 0x000fea0003800000 */
[----:B------:R-:W1:Y:S01]  /*15b80*/  S2R R5, SR_LANEID ;  /* 0x0000000000057919 */ /* 0x000e620000000000 */
[----:B------:R-:W-:Y:S01]  /*15b90*/  VOTEU.ANY UR4, UPT, PT ;  /* 0x0000000000047886 */ /* 0x000fe200038e0100 */
[----:B0-----:R-:W0:Y:S01]  /*15ba0*/  LDC.64 R2, c[0x0][0xc60] ;  /* 0x00031800ff027b82 */ /* 0x001e220000000a00 */
[----:B------:R-:W1:Y:S02]  /*15bb0*/  FLO.U32 R0, UR4 ;  /* 0x0000000400007d00 */ /* 0x000e6400080e0000 */
[----:B-1----:R-:W-:-:S06]  /*15bc0*/  ISETP.EQ.U32.AND P0, PT, R0, R5, PT ;  /* 0x000000050000720c */ /* 0x002fcc0003f02070 */
[----:B------:R-:W0:Y:S07]  /*15bd0*/  POPC R5, UR4 ;  /* 0x0000000400057d09 */ /* 0x000e2e0008000000 */
[----:B0-----:R-:W2:Y:S01]  /*15be0*/  @P0 ATOMG.E.ADD.STRONG.GPU PT, R3, desc[UR40][R2.64], R5 ;  /* 0x00000005020309a8 */ /* 0x001ea200081ee1e8 */
[----:B------:R-:W0:Y:S02]  /*15bf0*/  S2R R4, SR_LTMASK ;  /* 0x0000000000047919 */ /* 0x000e240000003900 */
[----:B0-----:R-:W-:-:S04]  /*15c00*/  LOP3.LUT R4, R4, UR4, RZ, 0xc0, !PT ;  /* 0x0000000404047c12 */ /* 0x001fc8000f8ec0ff */
[----:B------:R-:W0:Y:S01]  /*15c10*/  POPC R7, R4 ;  /* 0x0000000400077309 */ /* 0x000e220000000000 */
[----:B--2---:R-:W0:Y:S02]  /*15c20*/  SHFL.IDX PT, R0, R3, R0, 0x1f ;  /* 0x00001f0003007589 */ /* 0x004e2400000e0000 */
[----:B0-----:R-:W-:Y:S01]  /*15c30*/  IADD3 R16, R0, UR36, R7 ;  /* 0x0000002400107c10 */ /* 0x001fe2000fffe007 */
[----:B------:R-:W-:Y:S06]  /*15c40*/  BRA `(.L_x_855) ;  /* 0x0000003400107947 */ /* 0x000fec0003800000 */
.L_x_854:
        /* <DEDUP_REMOVED lines=9> */
[----:B0-----:R-:W0:Y:S01]  /*15ce0*/  LDC.64 R2, c[0x4][R2] ;  /* 0x0100000002027b82 */ /* 0x001e220000000a00 */
        /* <DEDUP_REMOVED lines=10> */
.L_x_857:
[----:B------:R-:W-:Y:S05]  /*15d90*/  BSYNC B6 ;  /* 0x0000000000067941 */ /* 0x000fea0003800000 */
.L_x_856:
        /* <DEDUP_REMOVED lines=8> */
[----:B0-----:R0:W1:Y:S01]  /*15e20*/  LDC.64 R2, c[0x4][R33] ;  /* 0x0100000021027b82 */ /* 0x0010620000000a00 */
        /* <DEDUP_REMOVED lines=11> */
.L_x_860:
        /* <DEDUP_REMOVED lines=15> */
.L_x_859:
[----:B------:R-:W-:Y:S05]  /*15fd0*/  BSYNC B6 ;  /* 0x0000000000067941 */ /* 0x000fea0003800000 */
.L_x_858:
[----:B------:R-:W2:Y:S01]  /*15fe0*/  LDL.LU R21, [R1] ;  /* 0x0000000001157983 */ /* 0x000ea20000300800 */
[----:B------:R-:W-:Y:S01]  /*15ff0*/  ULDC.64 UR4, c[0x0][0x9f8] ;  /* 0x00027e0000047ab9 */ /* 0x000fe20000000a00 */
[----:B------:R-:W1:Y:S02]  /*16000*/  LDC R8, c[0x0][0x430] ;  /* 0x00010c00ff087b82 */ /* 0x000e640000000800 */
[----:B------:R-:W3:Y:S01]  /*16010*/  LDL R20, [R1+0x8] ;  /* 0x0000080001147983 */ /* 0x000ee20000100800 */
[----:B------:R-:W-:Y:S01]  /*16020*/  ISETP.NE.U32.AND P0, PT, RZ, UR4, PT ;  /* 0x00000004ff007c0c */ /* 0x000fe2000bf05070 */
[----:B------:R-:W4:Y:S03]  /*16030*/  S2R R33, SR_TID.X ;  /* 0x0000000000217919 */ /* 0x000f260000002100 */
[----:B------:R-:W-:-:S13]  /*16040*/  ISETP.NE.AND.EX P0, PT, RZ, UR5, PT, P0 ;  /* 0x00000005ff007c0c */ /* 0x000fda000bf05300 */
[----:B------:R-:W-:Y:S01]  /*16050*/  @P0 IADD3 R2, P1, R31, UR4, RZ ;  /* 0x000000041f020c10 */ /* 0x000fe2000ff3e0ff */
[----:B------:R-:W1:Y:S01]  /*16060*/  S2R R10, SR_TID.X ;  /* 0x00000000000a7919 */ /* 0x000e620000002100 */
[----:B------:R-:W-:Y:S01]  /*16070*/  VIADD R0, R35, 0xffffffff ;  /* 0xffffffff23007836 */ /* 0x000fe20000000000 */
[----:B------:R-:W-:Y:S01]  /*16080*/  LOP3.LUT R9, R37, 0x2, RZ, 0xfc, !PT ;  /* 0x0000000225097812 */ /* 0x000fe200078efcff */
[----:B------:R-:W-:Y:S01]  /*16090*/  ULDC UR4, c[0x0][0x320] ;  /* 0x0000c80000047ab9 */ /* 0x000fe20000000800 */
[----:B0-----:R-:W-:-:S05]  /*160a0*/  @P0 IADD3.X R3, R32, UR5, RZ, P1, !PT ;  /* 0x0000000520030c10 */ /* 0x001fca0008ffe4ff */
[----:B------:R0:W2:Y:S01]  /*160b0*/  @P0 LDG.E R27, desc[UR40][R2.64] ;  /* 0x00000028021b0981 */ /* 0x0000a2000c1e1900 */
[----:B----4-:R-:W-:-:S04]  /*160c0*/  LOP3.LUT R33, R33, 0x7f, RZ, 0xc0, !PT ;  /* 0x0000007f21217812 */ /* 0x010fc800078ec0ff */
[----:B------:R-:W-:Y:S02]  /*160d0*/  SHF.R.U32.HI R33, RZ, 0x3, R33 ;  /* 0x00000003ff217819 */ /* 0x000fe40000011621 */
[----:B-1----:R-:W-:Y:S01]  /*160e0*/  ISETP.NE.AND P1, PT, R8, 0x1, PT ;  /* 0x000000010800780c */ /* 0x002fe20003f25270 */
[----:B------:R-:W-:-:S12]  /*160f0*/  IMAD.SHL.U32 R10, R10, 0x10, RZ ;  /* 0x000000100a0a7824 */ /* 0x000fd800078e00ff */
[----:B------:R-:W1:Y:S01]  /*16100*/  @P1 LDC R5, c[0x0][0x434] ;  /* 0x00010d00ff051b82 */ /* 0x000e620000000800 */
[----:B------:R-:W-:-:S05]  /*16110*/  LOP3.LUT R10, R33, 0x70, R10, 0xf8, !PT ;  /* 0x00000070210a7812 */ /* 0x000fca00078ef80a */
[----:B------:R-:W-:Y:S02]  /*16120*/  IMAD R36, R0, 0x60, R10 ;  /* 0x0000006000247824 */ /* 0x000fe400078e020a */
[----:B------:R-:W4:Y:S01]  /*16130*/  @P1 LDC R4, c[0x0][0x438] ;  /* 0x00010e00ff041b82 */ /* 0x000f220000000800 */
[----:B------:R-:W-:Y:S01]  /*16140*/  IMAD.MOV.U32 R35, RZ, RZ, RZ ;  /* 0x000000ffff237224 */ /* 0x000fe200078e00ff */
[----:B------:R-:W-:Y:S01]  /*16150*/  UMOV UR5, 0xffffffff ;  /* 0xffffffff00057882 */ /* 0x000fe20000000000 */
[----:B---3--:R-:W-:-:S04]  /*16160*/  ISETP.GE.AND P0, PT, R36, R20, PT ;  /* 0x000000142400720c */ /* 0x008fc80003f06270 */
[----:B------:R-:W-:Y:S01]  /*16170*/  ISETP.GT.U32.OR P0, PT, R10, 0x5f, P0 ;  /* 0x0000005f0a00780c */ /* 0x000fe20000704470 */
[----:B------:R-:W-:-:S12]  /*16180*/  IMAD.IADD R36, R36, 0x1, R30 ;  /* 0x0000000124247824 */ /* 0x000fd800078e021e */
[----:B0-----:R-:W0:Y:S01]  /*16190*/  @!P0 LDC.64 R2, c[0x0][0x428] ;  /* 0x00010a00ff028b82 */ /* 0x001e220000000a00 */
[----:B-1----:R-:W-:-:S04]  /*161a0*/  @P1 IMAD.HI.U32 R5, R36, R5, RZ ;  /* 0x0000000524051227 */ /* 0x002fc800078e00ff */
[----:B------:R-:W-:Y:S01]  /*161b0*/  IMAD.MOV.U32 R6, RZ, RZ, R36 ;  /* 0x000000ffff067224 */ /* 0x000fe200078e0024 */
[----:B----4-:R-:W-:Y:S02]  /*161c0*/  @P1 SHF.R.U32.HI R6, RZ, R4, R5 ;  /* 0x00000004ff061219 */ /* 0x010fe40000011605 */
[----:B--2---:R-:W-:-:S03]  /*161d0*/  SHF.R.S32.HI R33, RZ, 0x1f, R27 ;  /* 0x0000001fff217819 */ /* 0x004fc6000001141b */
[--C-:B------:R-:W-:Y:S01]  /*161e0*/  @!P0 IMAD.MOV.U32 R4, RZ, RZ, R6.reuse ;  /* 0x000000ffff048224 */ /* 0x100fe200078e0006 */
[----:B------:R-:W-:Y:S01]  /*161f0*/  @!P0 SHF.R.S32.HI R5, RZ, 0x1f, R6 ;  /* 0x0000001fff058819 */ /* 0x000fe20000011406 */
[-C--:B0-----:R-:W-:Y:S02]  /*16200*/  @!P0 IMAD R7, R33, R2.reuse, RZ ;  /* 0x0000000221078224 */ /* 0x081fe400078e02ff */
[----:B------:R-:W-:-:S04]  /*16210*/  @!P0 IMAD.WIDE.U32 R4, R27, R2, R4 ;  /* 0x000000021b048225 */ /* 0x000fc800078e0004 */
[----:B------:R-:W-:Y:S02]  /*16220*/  @!P0 IMAD R7, R27, R3, R7 ;  /* 0x000000031b078224 */ /* 0x000fe400078e0207 */
[----:B------:R-:W0:Y:S02]  /*16230*/  @!P0 LDC.64 R2, c[0x0][0x418] ;  /* 0x00010600ff028b82 */ /* 0x000e240000000a00 */
[----:B------:R-:W-:Y:S01]  /*16240*/  @!P0 IMAD.IADD R7, R5, 0x1, R7 ;  /* 0x0000000105078824 */ /* 0x000fe200078e0207 */
[----:B0-----:R-:W-:-:S04]  /*16250*/  @!P0 LEA R2, P1, R4, R2, 0x2 ;  /* 0x0000000204028211 */ /* 0x001fc800078210ff */
[----:B------:R-:W-:-:S05]  /*16260*/  @!P0 LEA.HI.X R3, R4, R3, R7, 0x2, P1 ;  /* 0x0000000304038211 */ /* 0x000fca00008f1407 */
[----:B------:R0:W5:Y:S01]  /*16270*/  @!P0 LDG.E R35, desc[UR40][R2.64] ;  /* 0x0000002802238981 */ /* 0x000162000c1e1900 */
[----:B------:R-:W-:Y:S02]  /*16280*/  ISETP.NE.AND P0, PT, R9, 0x3, PT ;  /* 0x000000030900780c */ /* 0x000fe40003f05270 */
[----:B------:R-:W1:Y:S01]  /*16290*/  S2R R9, SR_TID.X ;  /* 0x0000000000097919 */ /* 0x000e620000002100 */
[----:B------:R-:W-:Y:S02]  /*162a0*/  ISETP.GT.U32.AND P1, PT, R10, 0x5f, PT ;  /* 0x0000005f0a00780c */ /* 0x000fe40003f24070 */
[----:B------:R-:W2:Y:S01]  /*162b0*/  S2R R10, SR_TID.X ;  /* 0x00000000000a7919 */ /* 0x000ea20000002100 */
[----:B------:R-:W-:-:S10]  /*162c0*/  LOP3.LUT R21, R21, 0xffffffdf, RZ, 0xc0, !PT ;  /* 0xffffffdf15157812 */ /* 0x000fd400078ec0ff */
[----:B------:R-:W-:-:S04]  /*162d0*/  @P1 LOP3.LUT R21, R21, 0x20, RZ, 0xfc, !PT ;  /* 0x0000002015151812 */ /* 0x000fc800078efcff */
[----:B------:R-:W-:Y:S01]  /*162e0*/  LOP3.LUT R21, R21, 0xffffffbf, RZ, 0xc0, !PT ;  /* 0xffffffbf15157812 */ /* 0x000fe200078ec0ff */
[----:B-1----:R-:W-:Y:S02]  /*162f0*/  IMAD.SHL.U32 R9, R9, 0x8, RZ ;  /* 0x0000000809097824 */ /* 0x002fe400078e00ff */
[----:B--2---:R-:W-:-:S03]  /*16300*/  IMAD.SHL.U32 R10, R10, 0x8, RZ ;  /* 0x000000080a0a7824 */ /* 0x004fc600078e00ff */
[----:B------:R-:W-:Y:S02]  /*16310*/  LOP3.LUT R9, R9, 0x38, RZ, 0xc0, !PT ;  /* 0x0000003809097812 */ /* 0x000fe400078ec0ff */
[----:B------:R-:W-:Y:S02]  /*16320*/  LOP3.LUT R10, R10, 0x38, RZ, 0xc0, !PT ;  /* 0x000000380a0a7812 */ /* 0x000fe400078ec0ff */
[----:B------:R-:W-:Y:S02]  /*16330*/  ISETP.GE.AND P1, PT, R9, UR4, PT ;  /* 0x0000000409007c0c */ /* 0x000fe4000bf26270 */
[----:B------:R-:W-:Y:S02]  /*16340*/  LOP3.LUT R10, R10, 0x40, RZ, 0xfc, !PT ;  /* 0x000000400a0a7812 */ /* 0x000fe400078efcff */
[----:B------:R-:W-:Y:S02]  /*16350*/  @P0 LOP3.LUT R21, R21, 0x40, RZ, 0xfc, !PT ;  /* 0x0000004015150812 */ /* 0x000fe400078efcff */
[----:B------:R-:W-:-:S02]  /*16360*/  ISETP.GE.AND P2, PT, R10, UR4, PT ;  /* 0x000000040a007c0c */ /* 0x000fc4000bf46270 */
[----:B------:R-:W-:Y:S02]  /*16370*/  LOP3.LUT R21, R21, 0xffffffef, RZ, 0xc0, !PT ;  /* 0xffffffef15157812 */ /* 0x000fe400078ec0ff */
[----:B------:R-:W-:-:S03]  /*16380*/  LOP3.LUT R10, R9, 0x80, RZ, 0xfc, !PT ;  /* 0x00000080090a7812 */ /* 0x000fc600078efcff */
[----:B------:R-:W-:-:S04]  /*16390*/  @P1 LOP3.LUT R21, R21, 0x10, RZ, 0xfc, !PT ;  /* 0x0000001015151812 */ /* 0x000fc800078efcff */
[----:B------:R-:W-:Y:S02]  /*163a0*/  LOP3.LUT R21, R21, 0xfffffff7, RZ, 0xc0, !PT ;  /* 0xfffffff715157812 */ /* 0x000fe400078ec0ff */
[----:B------:R-:W-:Y:S02]  /*163b0*/  LOP3.LUT R9, R9, 0xc0, RZ, 0xfc, !PT ;  /* 0x000000c009097812 */ /* 0x000fe400078efcff */
[----:B------:R-:W-:Y:S02]  /*163c0*/  ISETP.GE.AND P3, PT, R10, UR4, PT ;  /* 0x000000040a007c0c */ /* 0x000fe4000bf66270 */
[----:B------:R-:W-:Y:S02]  /*163d0*/  @P2 LOP3.LUT R21, R21, 0x8, RZ, 0xfc, !PT ;  /* 0x0000000815152812 */ /* 0x000fe400078efcff */
[----:B------:R-:W-:Y:S02]  /*163e0*/  ISETP.GE.AND P2, PT, R9, UR4, PT ;  /* 0x0000000409007c0c */ /* 0x000fe4000bf46270 */
[----:B------:R-:W-:-:S04]  /*163f0*/  LOP3.LUT R21, R21, 0xfffffffd, RZ, 0xc0, !PT ;  /* 0xfffffffd15157812 */ /* 0x000fc800078ec0ff */
[----:B------:R-:W-:-:S04]  /*16400*/  LOP3.LUT R21, R21, 0xfffffffb, RZ, 0xc0, !PT ;  /* 0xfffffffb15157812 */ /* 0x000fc800078ec0ff */
[----:B------:R-:W-:-:S04]  /*16410*/  @P3 LOP3.LUT R21, R21, 0x4, RZ, 0xfc, !PT ;  /* 0x0000000415153812 */ /* 0x000fc800078efcff */
[----:B------:R-:W-:-:S05]  /*16420*/  @P2 LOP3.LUT R21, R21, 0x2, RZ, 0xfc, !PT ;  /* 0x0000000215152812 */ /* 0x000fca00078efcff */
[----:B------:R1:W-:Y:S01]  /*16430*/  STL [R1], R21 ;  /* 0x0000001501007387 */ /* 0x0003e20000100800 */
[----:B0-----:R-:W-:-:S04]  /*16440*/  IMAD.MOV R2, RZ, RZ, -R6 ;  /* 0x000000ffff027224 */ /* 0x001fc800078e0a06 */
[----:B------:R-:W-:Y:S01]  /*16450*/  IMAD R36, R8, R2, R36 ;  /* 0x0000000208247224 */ /* 0x000fe200078e0224 */
[----:B------:R-:W-:Y:S06]  /*16460*/  BRA.DIV UR5, `(.L_x_861) ;  /* 0x0000005605e07947 */ /* 0x000fec000b800000 */
.L_x_1014:
[----:B------:R-:W-:Y:S01]  /*16470*/  SEL R7, RZ, 0x1, P1 ;  /* 0x00000001ff077807 */ /* 0x000fe20000800000 */
[----:B------:R-:W-:Y:S06]  /*16480*/  @!P0 BRA `(.L_x_862) ;  /* 0x0000000000048947 */ /* 0x000fec0003800000 */
[----:B------:R-:W-:Y:S01]  /*16490*/  BPT.TRAP 0x1 ;  /* 0x000000040000795c */ /* 0x000fe20000300000 */
.L_x_862:
[----:B------:R-:W-:Y:S01]  /*164a0*/  IMAD R32, R0, -0x60, R20 ;  /* 0xffffffa000207824 */ /* 0x000fe200078e0214 */
[----:B------:R-:W-:Y:S01]  /*164b0*/  SHF.L.U32 R0, R25, 0x1f, RZ ;  /* 0x0000001f19007819 */ /* 0x000fe200000006ff */
[----:B------:R-:W-:Y:S01]  /*164c0*/  IMAD R31, R24, 0x8, R22 ;  /* 0x00000008181f7824 */ /* 0x000fe200078e0216 */
[----:B------:R-:W-:Y:S03]  /*164d0*/  BSSY B0, `(.L_x_863) ;  /* 0x0000003000007945 */ /* 0x000fe60003800000 */
[----:B------:R-:W0:Y:S02]  /*164e0*/  SYNCS.PHASECHK.TRANS64.TRYWAIT P0, [R31+URZ+0x22840], R0 ;  /* 0x022840001f0075a7 */ /* 0x000e24000800017f */
[----:B0-----:R-:W-:Y:S05]  /*164f0*/  @!P0 BRA `(.L_x_864) ;  /* 0x0000005400f08947 */ /* 0x001fea0003800000 */
.L_x_1015:
[----:B------:R-:W-:Y:S05]  /*16500*/  BSYNC B0 ;  /* 0x0000000000007941 */ /* 0x000fea0003800000 */
.L_x_863:
[----:B------:R-:W2:Y:S01]  /*16510*/  LDL.LU R6, [R1] ;  /* 0x0000000001067983 */ /* 0x000ea20000300800 */
[----:B0-----:R-:W-:Y:S01]  /*16520*/  SHF.R.S32.HI R0, RZ, 0x1f, R36 ;  /* 0x0000001fff007819 */ /* 0x001fe20000011424 */
[----:B------:R-:W-:Y:S01]  /*16530*/  ULDC.64 UR4, c[0x0][0x300] ;  /* 0x0000c00000047ab9 */ /* 0x000fe20000000a00 */
[----:B-----5:R-:W-:Y:S01]  /*16540*/  SHF.R.S32.HI R4, RZ, 0x1f, R35 ;  /* 0x0000001fff047819 */ /* 0x020fe20000011423 */
[----:B------:R-:W0:Y:S01]  /*16550*/  S2R R8, SR_TID.X ;  /* 0x0000000000087919 */ /* 0x000e220000002100 */
[----:B------:R-:W-:Y:S01]  /*16560*/  IMAD.WIDE.U32 R2, R36, UR4, RZ ;  /* 0x0000000424027c25 */ /* 0x000fe2000f8e00ff */
[----:B------:R-:W-:Y:S01]  /*16570*/  ULDC.64 UR6, c[0x0][0x2e8] ;  /* 0x0000ba0000067ab9 */ /* 0x000fe20000000a00 */
[----:B------:R3:W-:Y:S04]  /*16580*/  STL [R1+0x28], R0 ;  /* 0x0000280001007387 */ /* 0x0007e80000100800 */
[----:B------:R4:W-:Y:S01]  /*16590*/  STL [R1+0x2c], R4 ;  /* 0x00002c0401007387 */ /* 0x0009e20000100800 */
[----:B---3--:R-:W-:-:S04]  /*165a0*/  IMAD R0, R0, UR4, RZ ;  /* 0x0000000400007c24 */ /* 0x008fc8000f8e02ff */
[----:B------:R-:W-:Y:S01]  /*165b0*/  IMAD R0, R36, UR5, R0 ;  /* 0x0000000524007c24 */ /* 0x000fe2000f8e0200 */
[----:B------:R-:W-:-:S03]  /*165c0*/  ULDC.64 UR4, c[0x0][0x310] ;  /* 0x0000c40000047ab9 */ /* 0x000fc60000000a00 */
[----:B------:R-:W-:Y:S02]  /*165d0*/  IMAD.IADD R3, R3, 0x1, R0 ;  /* 0x0000000103037824 */ /* 0x000fe400078e0200 */
[----:B------:R-:W-:Y:S02]  /*165e0*/  IMAD R0, R4, UR4, RZ ;  /* 0x0000000404007c24 */ /* 0x000fe4000f8e02ff */
[C---:B------:R-:W-:Y:S01]  /*165f0*/  IMAD.WIDE.U32 R2, R35.reuse, UR4, R2 ;  /* 0x0000000423027c25 */ /* 0x040fe2000f8e0002 */
[----:B----4-:R-:W3:Y:S03]  /*16600*/  S2R R4, SR_TID.X ;  /* 0x0000000000047919 */ /* 0x010ee60000002100 */
[----:B------:R-:W-:Y:S01]  /*16610*/  IMAD R0, R35, UR5, R0 ;  /* 0x0000000523007c24 */ /* 0x000fe2000f8e0200 */
[----:B------:R-:W-:Y:S01]  /*16620*/  ULDC.64 UR4, c[0x0][0x308] ;  /* 0x0000c20000047ab9 */ /* 0x000fe20000000a00 */
[----:B0-----:R-:W-:-:S02]  /*16630*/  IMAD.SHL.U32 R8, R8, 0x8, RZ ;  /* 0x0000000808087824 */ /* 0x001fc400078e00ff */
[----:B------:R-:W-:-:S03]  /*16640*/  IMAD.IADD R3, R3, 0x1, R0 ;  /* 0x0000000103037824 */ /* 0x000fc600078e0200 */
[----:B------:R-:W-:Y:S01]  /*16650*/  LOP3.LUT R8, R8, 0x38, RZ, 0xc0, !PT ;  /* 0x0000003808087812 */ /* 0x000fe200078ec0ff */
[----:B------:R-:W-:Y:S01]  /*16660*/  IMAD.WIDE.U32 R2, R18, UR4, R2 ;  /* 0x0000000412027c25 */ /* 0x000fe2000f8e0002 */
[----:B------:R-:W-:Y:S02]  /*16670*/  ULDC UR4, c[0x0][0x2f4] ;  /* 0x0000bd0000047ab9 */ /* 0x000fe40000000800 */
[----:B------:R-:W-:Y:S02]  /*16680*/  ISETP.GE.AND P2, PT, R8, UR4, PT ;  /* 0x0000000408007c0c */ /* 0x000fe4000bf46270 */
[----:B------:R-:W-:Y:S02]  /*16690*/  LEA R0, P0, R2, UR6, 0x1 ;  /* 0x0000000602007c11 */ /* 0x000fe4000f8008ff */
[----:B---3--:R-:W-:-:S04]  /*166a0*/  LOP3.LUT R4, R4, 0x7f, RZ, 0xc0, !PT ;  /* 0x0000007f04047812 */ /* 0x008fc800078ec0ff */
[----:B------:R-:W-:Y:S01]  /*166b0*/  SHF.R.U32.HI R5, RZ, 0x3, R4 ;  /* 0x00000003ff057819 */ /* 0x000fe20000011604 */
[----:B------:R-:W-:Y:S01]  /*166c0*/  IMAD R4, R18, UR5, R3 ;  /* 0x0000000512047c24 */ /* 0x000fe2000f8e0203 */
[----:B------:R-:W-:-:S03]  /*166d0*/  UMOV UR5, 0xffffffff ;  /* 0xffffffff00057882 */ /* 0x000fc60000000000 */
[----:B------:R-:W-:Y:S01]  /*166e0*/  IMAD.IADD R32, R32, 0x1, -R5 ;  /* 0x0000000120207824 */ /* 0x000fe200078e0a05 */
[----:B------:R-:W-:Y:S01]  /*166f0*/  LEA.HI.X R4, R2, UR7, R4, 0x1, P0 ;  /* 0x0000000702047c11 */ /* 0x000fe200080f0c04 */
[----:B------:R-:W-:-:S03]  /*16700*/  IMAD R5, R24, 0x1800, R28 ;  /* 0x0000180018057824 */ /* 0x000fc600078e021c */
[----:B------:R-:W-:Y:S02]  /*16710*/  ISETP.GE.AND P0, PT, R32, 0x1, PT ;  /* 0x000000012000780c */ /* 0x000fe40003f06270 */
[----:B--2---:R-:W-:-:S04]  /*16720*/  LOP3.LUT R6, R6, 0xfffffffe, RZ, 0xc0, !PT ;  /* 0xfffffffe06067812 */ /* 0x004fc800078ec0ff */
[----:B------:R-:W-:-:S05]  /*16730*/  @P2 LOP3.LUT R6, R6, 0x1, RZ, 0xfc, !PT ;  /* 0x0000000106062812 */ /* 0x000fca00078efcff */
[----:B------:R0:W-:Y:S01]  /*16740*/  STL [R1], R6 ;  /* 0x0000000601007387 */ /* 0x0001e20000100800 */
[----:B------:R-:W-:Y:S05]  /*16750*/  BRA.DIV UR5, `(.L_x_865) ;  /* 0x00000056056c7947 */ /* 0x000fea000b800000 */
[----:B------:R-:W2:Y:S01]  /*16760*/  SHFL.IDX PT, R3, R0, RZ, 0x181f ;  /* 0x00181fff00037589 */ /* 0x000ea200000e0000 */
[----:B0-----:R-:W-:-:S03]  /*16770*/  @P0 IMAD R6, R5, 0x2, R22 ;  /* 0x0000000205060824 */ /* 0x001fc600078e0216 */
[----:B------:R-:W0:Y:S01]  /*16780*/  SHFL.IDX PT, R2, R4, RZ, 0x181f ;  /* 0x00181fff04027589 */ /* 0x000e2200000e0000 */
[----:B--2---:R-:W-:-:S05]  /*16790*/  @P0 LEA R3, P1, R8, R3, 0x1 ;  /* 0x0000000308030211 */ /* 0x004fca00078208ff */
[----:B0-----:R-:W-:-:S05]  /*167a0*/  @P0 IMAD.X R2, RZ, RZ, R2, P1 ;  /* 0x000000ffff020224 */ /* 0x001fca00008e0602 */
        /* <DEDUP_REMOVED lines=8> */
[----:B------:R-:W2:Y:S01]  /*16830*/  SHFL.IDX PT, R2, R4, 0x1, 0x181f ;  /* 0x00381f0004027f89 */ /* 0x000ea200000e0000 */
[----:B0-----:R-:W-:-:S05]  /*16840*/  @P0 LEA R3, P1, R8, R3, 0x1 ;  /* 0x0000000308030211 */ /* 0x001fca00078208ff */
[----:B--2---:R-:W-:-:S05]  /*16850*/  @P0 IMAD.X R2, RZ, RZ, R2, P1 ;  /* 0x000000ffff020224 */ /* 0x004fca00008e0602 */
[----:B------:R-:W-:-:S04]  /*16860*/  @P0 LOP3.LUT R3, R3, R2, RZ, 0x3c, !PT ;  /* 0x0000000203030212 */ /* 0x000fc800078e3cff */
[----:B------:R-:W-:-:S04]  /*16870*/  @P0 LOP3.LUT R2, R3, R2, RZ, 0x3c, !PT ;  /* 0x0000000203020212 */ /* 0x000fc800078e3cff */
[----:B------:R-:W-:-:S05]  /*16880*/  @P0 LOP3.LUT R3, R3, R2, RZ, 0x3c, !PT ;  /* 0x0000000203030212 */ /* 0x000fca00078e3cff */
        /* <DEDUP_REMOVED lines=24> */
[----:B------:R-:W2:Y:S04]  /*16a10*/  SHFL.IDX PT, R2, R4, 0x4, 0x181f ;  /* 0x00981f0004027f89 */ /* 0x000ea800000e0000 */
[----:B------:R-:W3:Y:S04]  /*16a20*/  SHFL.IDX PT, R4, R4, 0x5, 0x181f ;  /* 0x00b81f0004047f89 */ /* 0x000ee800000e0000 */
[----:B------:R-:W4:Y:S01]  /*16a30*/  SHFL.IDX PT, R0, R0, 0x5, 0x181f ;  /* 0x00b81f0000007f89 */ /* 0x000f2200000e0000 */
[----:B0-----:R-:W-:-:S05]  /*16a40*/  @P0 LEA R3, P1, R8, R3, 0x1 ;  /* 0x0000000308030211 */ /* 0x001fca00078208ff */
[----:B--2---:R-:W-:-:S05]  /*16a50*/  @P0 IMAD.X R2, RZ, RZ, R2, P1 ;  /* 0x000000ffff020224 */ /* 0x004fca00008e0602 */
[----:B------:R-:W-:-:S04]  /*16a60*/  @P0 LOP3.LUT R3, R3, R2, RZ, 0x3c, !PT ;  /* 0x0000000203030212 */ /* 0x000fc800078e3cff */
[----:B------:R-:W-:-:S04]  /*16a70*/  @P0 LOP3.LUT R2, R3, R2, RZ, 0x3c, !PT ;  /* 0x0000000203020212 */ /* 0x000fc800078e3cff */
[----:B------:R-:W-:-:S05]  /*16a80*/  @P0 LOP3.LUT R3, R3, R2, RZ, 0x3c, !PT ;  /* 0x0000000203030212 */ /* 0x000fca00078e3cff */
[----:B---34-:R2:W-:Y:S02]  /*16a90*/  @P0 LDGSTS.E.BYPASS.LTC128B.128 [R6+0x1e400], desc[UR40][R2.64], !P2 ;  /* 0x1e40000002060fae */ /* 0x0185e4000d101d68 */
.L_x_1029:
[----:B------:R-:W-:-:S13]  /*16aa0*/  ISETP.GE.AND P0, PT, R32, 0x51, PT ;  /* 0x000000512000780c */ /* 0x000fda0003f06270 */
[----:B0-2---:R-:W-:Y:S01]  /*16ab0*/  @P0 LEA R2, P1, R8, R0, 0x1 ;  /* 0x0000000008020211 */ /* 0x005fe200078208ff */
        /* <DEDUP_REMOVED lines=8> */
.L_x_866:
[----:B------:R-:W-:Y:S02]  /*16b40*/  PLOP3.LUT P1, PT, P1, P0, PT, 0xa2, 0x0 ;  /* 0x000000000000781c */ /* 0x000fe40000f21472 */
[----:B------:R-:W-:-:S08]  /*16b50*/  @P0 R2UR P1, UR4, R31 ;  /* 0x000000001f0402ca */ /* 0x000fd00000020000 */
[----:B------:R-:W-:-:S05]  /*16b60*/  @P0 PLOP3.LUT P0, PT, P1, PT, PT, 0x80, 0x0 ;  /* 0x000000000000081c */ /* 0x000fca0000f0f070 */
[----:B------:R-:W-:Y:S01]  /*16b70*/  @!P1 SYNCS.ARRIVE.TRANS64.RED.A0T1 RZ, [UR4+0x22830], RZ ;  /* 0x022830ffffff99a7 */ /* 0x000fe20008200404 */
[----:B------:R-:W-:Y:S07]  /*16b80*/  @!P1 ARRIVES.LDGSTSBAR.64.TRANSCNT [UR4+0x22830] ;  /* 0x02283000ff0099b0 */ /* 0x000fee0008000a84 */
[----:B------:R-:W-:Y:S05]  /*16b90*/  @P0 BRA.U.ANY `(.L_x_866) ;  /* 0xfffffffd00e80947 */ /* 0x000fea000393ffff */
[----:B------:R-:W-:Y:S01]  /*16ba0*/  NOP ;  /* 0x0000000000007918 */ /* 0x000fe20000000000 */
[----:B------:R-:W-:-:S04]  /*16bb0*/  LOP3.LUT R0, R37, 0x2, RZ, 0xfc, !PT ;  /* 0x0000000225007812 */ /* 0x000fc800078efcff */
[----:B------:R-:W-:-:S13]  /*16bc0*/  ISETP.NE.AND P2, PT, R0, 0x3, PT ;  /* 0x000000030000780c */ /* 0x000fda0003f45270 */
[----:B------:R-:W-:Y:S05]  /*16bd0*/  @!P2 BRA `(.L_x_867) ;  /* 0x000000000004a947 */ /* 0x000fea0003800000 */
[----:B------:R-:W-:Y:S01]  /*16be0*/  BPT.TRAP 0x1 ;  /* 0x000000040000795c */ /* 0x000fe20000300000 */
.L_x_867:
[----:B------:R2:W5:Y:S01]  /*16bf0*/  LDL R0, [R1] ;  /* 0x0000000001007983 */ /* 0x0005620000100800 */
[----:B------:R2:W-:Y:S03]  /*16c00*/  SYNCS.ARRIVE.TRANS64.A1T0 RZ, [R31+URZ+0x22830], RZ ;  /* 0x022830ff1fff79a7 */ /* 0x0005e6000810003f */
[----:B------:R2:W5:Y:S04]  /*16c10*/  LDL.LU R4, [R1+0x14] ;  /* 0x0000140001047983 */ /* 0x0005680000300800 */
[----:B0-----:R2:W5:Y:S02]  /*16c20*/  LDL.LU R3, [R1+0xc] ;  /* 0x00000c0001037983 */ /* 0x0015640000300800 */
[----:B------:R-:W-:Y:S05]  /*16c30*/  WARPSYNC.ALL ;  /* 0x0000000000007948 */ /* 0x000fea0003800000 */
[----:B------:R-:W-:Y:S01]  /*16c40*/  ULDC.64 UR4, c[0x0][0xa00] ;  /* 0x0002800000047ab9 */ /* 0x000fe20000000a00 */
[----:B------:R-:W-:Y:S01]  /*16c50*/  BSSY B6, `(.L_x_868) ;  /* 0x000002b000067945 */ /* 0x000fe20003800000 */
[----:B------:R-:W-:Y:S01]  /*16c60*/  BAR.SYNC.DEFER_BLOCKING 0x8, 0x180 ;  /* 0x0206000000007b1d */ /* 0x000fe20000010000 */
[C---:B-----5:R-:W-:Y:S02]  /*16c70*/  LOP3.LUT P0, RZ, R0.reuse, 0x4, RZ, 0xc0, !PT ;  /* 0x0000000400ff7812 */ /* 0x060fe4000780c0ff */
[----:B------:R-:W-:-:S02]  /*16c80*/  LOP3.LUT P2, RZ, R0, 0x8, RZ, 0xc0, !PT ;  /* 0x0000000800ff7812 */ /* 0x000fc4000784c0ff */
[----:B------:R-:W-:Y:S02]  /*16c90*/  SEL R2, RZ, 0x4, P0 ;  /* 0x00000004ff027807 */ /* 0x000fe40000000000 */
[----:B------:R-:W-:Y:S02]  /*16ca0*/  ISETP.NE.U32.AND P0, PT, RZ, UR4, PT ;  /* 0x00000004ff007c0c */ /* 0x000fe4000bf05070 */
[----:B------:R-:W-:Y:S02]  /*16cb0*/  LOP3.LUT P1, RZ, R0, 0x2, RZ, 0xc0, !PT ;  /* 0x0000000200ff7812 */ /* 0x000fe4000782c0ff */
[----:B------:R-:W-:Y:S01]  /*16cc0*/  ISETP.NE.AND.EX P0, PT, RZ, UR5, PT, P0 ;  /* 0x00000005ff007c0c */ /* 0x000fe2000bf05300 */
[----:B------:R-:W-:Y:S01]  /*16cd0*/  ULDC.64 UR4, c[0x0][0x298] ;  /* 0x0000a60000047ab9 */ /* 0x000fe20000000a00 */
[----:B------:R-:W-:Y:S02]  /*16ce0*/  SEL R0, RZ, 0x2, P2 ;  /* 0x00000002ff007807 */ /* 0x000fe40001000000 */
[----:B------:R-:W-:-:S02]  /*16cf0*/  SEL R5, R34, RZ, !P0 ;  /* 0x000000ff22057207 */ /* 0x000fc40004000000 */
[----:B------:R-:W-:Y:S02]  /*16d00*/  IADD3 R0, R2, R0, R7 ;  /* 0x0000000002007210 */ /* 0x000fe40007ffe007 */
[----:B------:R-:W-:Y:S01]  /*16d10*/  SEL R34, RZ, 0x8, P1 ;  /* 0x00000008ff227807 */ /* 0x000fe20000800000 */
[----:B------:R0:W-:Y:S01]  /*16d20*/  STL [R1+0x1c], R5 ;  /* 0x00001c0501007387 */ /* 0x0001e20000100800 */
[----:B------:R-:W-:-:S03]  /*16d30*/  SEL R2, R4, RZ, !P0 ;  /* 0x000000ff04027207 */ /* 0x000fc60004000000 */
[----:B------:R-:W-:Y:S01]  /*16d40*/  IMAD.IADD R34, R0, 0x1, R34 ;  /* 0x0000000100227824 */ /* 0x000fe200078e0222 */
[----:B------:R-:W-:Y:S01]  /*16d50*/  SHF.R.S32.HI R0, RZ, 0x1f, R3 ;  /* 0x0000001fff007819 */ /* 0x000fe20000011403 */
[----:B------:R3:W-:Y:S04]  /*16d60*/  STL [R1+0x34], R2 ;  /* 0x0000340201007387 */ /* 0x0007e80000100800 */
[----:B------:R-:W-:Y:S02]  /*16d70*/  IMAD R0, R0, UR4, RZ ;  /* 0x0000000400007c24 */ /* 0x000fe4000f8e02ff */
[----:B0-----:R-:W-:-:S04]  /*16d80*/  IMAD.WIDE.U32 R4, R3, UR4, RZ ;  /* 0x0000000403047c25 */ /* 0x001fc8000f8e00ff */
[----:B------:R-:W-:Y:S01]  /*16d90*/  IMAD R0, R3, UR5, R0 ;  /* 0x0000000503007c24 */ /* 0x000fe2000f8e0200 */
[----:B------:R0:W-:Y:S01]  /*16da0*/  STL.64 [R1+0x8], R4 ;  /* 0x0000080401007387 */ /* 0x0001e20000100a00 */
[----:B---3--:R-:W-:Y:S02]  /*16db0*/  VIADD R2, R22, 0x18400 ;  /* 0x0001840016027836 */ /* 0x008fe40000000000 */
[----:B------:R-:W-:-:S03]  /*16dc0*/  IMAD.IADD R0, R5, 0x1, R0 ;  /* 0x0000000105007824 */ /* 0x000fc600078e0200 */
[----:B------:R-:W-:Y:S02]  /*16dd0*/  LOP3.LUT P0, RZ, R2, 0x3ff, RZ, 0xc0, !PT ;  /* 0x000003ff02ff7812 */ /* 0x000fe4000780c0ff */
[----:B------:R0:W-:Y:S11]  /*16de0*/  STL [R1+0x14], R0 ;  /* 0x0000140001007387 */ /* 0x0001f60000100800 */
[----:B0-----:R-:W-:Y:S05]  /*16df0*/  @!P0 BRA `(.L_x_869) ;  /* 0x0000000000408947 */ /* 0x001fea0003800000 */
        /* <DEDUP_REMOVED lines=14> */
[----:B-1----:R-:W-:-:S07]  /*16ee0*/  LEPC R20, `(.L_x_869) ;  /* 0x000000001014794e */ /* 0x002fce0000000000 */
[----:B0-2---:R-:W-:Y:S05]  /*16ef0*/  CALL.ABS.NOINC R2 ;  /* 0x0000000002007343 */ /* 0x005fea0003c00000 */
.L_x_869:
[----:B------:R-:W-:Y:S05]  /*16f00*/  BSYNC B6 ;  /* 0x0000000000067941 */ /* 0x000fea0003800000 */
.L_x_868:
[----:B------:R-:W3:Y:S01]  /*16f10*/  LDL.LU R0, [R1+0x14] ;  /* 0x0000140001007983 */ /* 0x000ee20000300800 */
[----:B------:R-:W-:Y:S01]  /*16f20*/  ULDC.64 UR4, c[0x0][0x2d8] ;  /* 0x0000b60000047ab9 */ /* 0x000fe20000000a00 */
[----:B------:R-:W0:Y:S02]  /*16f30*/  LDC R7, c[0x0][0x448] ;  /* 0x00011200ff077b82 */ /* 0x000e240000000800 */
[----:B------:R-:W3:Y:S04]  /*16f40*/  LDL.LU.64 R2, [R1+0x8] ;  /* 0x0000080001027983 */ /* 0x000ee80000300a00 */
[----:B-1----:R-:W4:Y:S04]  /*16f50*/  LDL.LU R21, [R1+0x34] ;  /* 0x0000340001157983 */ /* 0x002f280000300800 */
[----:B------:R-:W2:Y:S01]  /*16f60*/  LDL.LU R20, [R1+0x1c] ;  /* 0x00001c0001147983 */ /* 0x000ea20000300800 */
[----:B------:R-:W-:-:S03]  /*16f70*/  IMAD.SHL.U32 R17, R17, 0x80, RZ ;  /* 0x0000008011117824 */ /* 0x000fc600078e00ff */
[----:B------:R1:W5:Y:S01]  /*16f80*/  LDL R8, [R1+0x4] ;  /* 0x0000040001087983 */ /* 0x0003620000100800 */
[----:B0-----:R-:W-:-:S13]  /*16f90*/  ISETP.NE.AND P0, PT, R7, 0x1, PT ;  /* 0x000000010700780c */ /* 0x001fda0003f05270 */
[----:B------:R-:W0:Y:S01]  /*16fa0*/  @P0 LDC R4, c[0x0][0x44c] ;  /* 0x00011300ff040b82 */ /* 0x000e220000000800 */
[----:B---3--:R-:W-:Y:S02]  /*16fb0*/  IMAD.MOV.U32 R3, RZ, RZ, R0 ;  /* 0x000000ffff037224 */ /* 0x008fe400078e0000 */
[----:B------:R-:W-:-:S04]  /*16fc0*/  IMAD.WIDE.U32 R2, R18, UR4, R2 ;  /* 0x0000000412027c25 */ /* 0x000fc8000f8e0002 */
[----:B------:R-:W-:Y:S01]  /*16fd0*/  IMAD R3, R18, UR5, R3 ;  /* 0x0000000512037c24 */ /* 0x000fe2000f8e0203 */
[----:B------:R-:W-:Y:S02]  /*16fe0*/  ULDC.64 UR4, c[0x0][0x2e0] ;  /* 0x0000b80000047ab9 */ /* 0x000fe40000000a00 */
[----:B----4-:R-:W-:Y:S02]  /*16ff0*/  IMAD R0, R21, UR4, RZ ;  /* 0x0000000415007c24 */ /* 0x010fe4000f8e02ff */
[----:B--2---:R-:W-:-:S04]  /*17000*/  IMAD.WIDE.U32 R2, R20, UR4, R2 ;  /* 0x0000000414027c25 */ /* 0x004fc8000f8e0002 */
[----:B------:R-:W-:Y:S01]  /*17010*/  IMAD R0, R20, UR5, R0 ;  /* 0x0000000514007c24 */ /* 0x000fe2000f8e0200 */
[----:B------:R-:W2:Y:S01]  /*17020*/  S2R R9, SR_TID.X ;  /* 0x0000000000097919 */ /* 0x000ea20000002100 */
[----:B------:R-:W-:Y:S02]  /*17030*/  ULDC.64 UR4, c[0x0][0x2d0] ;  /* 0x0000b40000047ab9 */ /* 0x000fe40000000a00 */
[----:B------:R-:W-:Y:S01]  /*17040*/  IMAD.IADD R3, R3, 0x1, R0 ;  /* 0x0000000103037824 */ /* 0x000fe200078e0200 */
[----:B------:R-:W3:Y:S01]  /*17050*/  S2R R20, SR_TID.X ;  /* 0x0000000000147919 */ /* 0x000ee20000002100 */
[----:B------:R-:W4:Y:S01]  /*17060*/  @P0 LDC R0, c[0x0][0x450] ;  /* 0x00011400ff000b82 */ /* 0x000f220000000800 */
[----:B---3--:R-:W-:-:S04]  /*17070*/  LOP3.LUT R20, R20, 0x7f, RZ, 0xc0, !PT ;  /* 0x0000007f14147812 */ /* 0x008fc800078ec0ff */
[----:B------:R-:W-:Y:S02]  /*17080*/  SHF.R.U32.HI R21, RZ, 0x3, R20 ;  /* 0x00000003ff157819 */ /* 0x000fe40000011614 */
[----:B------:R-:W3:Y:S02]  /*17090*/  S2R R20, SR_TID.X ;  /* 0x0000000000147919 */ /* 0x000ee40000002100 */
[----:B---3--:R-:W-:-:S05]  /*170a0*/  IMAD.SHL.U32 R20, R20, 0x10, RZ ;  /* 0x0000001014147824 */ /* 0x008fca00078e00ff */
[----:B------:R-:W-:-:S04]  /*170b0*/  LOP3.LUT R20, R21, 0x70, R20, 0xf8, !PT ;  /* 0x0000007015147812 */ /* 0x000fc800078ef814 */
[----:B------:R-:W-:Y:S02]  /*170c0*/  LOP3.LUT R5, R20, R17, RZ, 0xfc, !PT ;  /* 0x0000001114057212 */ /* 0x000fe400078efcff */
[----:B------:R1:W5:Y:S03]  /*170d0*/  LDL R20, [R1+0x18] ;  /* 0x0000180001147983 */ /* 0x0003660000100800 */
[----:B0-----:R-:W-:-:S04]  /*170e0*/  @P0 IMAD.HI.U32 R6, R5, R4, RZ ;  /* 0x0000000405060227 */ /* 0x001fc800078e00ff */
[----:B------:R-:W-:Y:S01]  /*170f0*/  IMAD.MOV.U32 R4, RZ, RZ, R5 ;  /* 0x000000ffff047224 */ /* 0x000fe200078e0005 */
[----:B----4-:R-:W-:Y:S01]  /*17100*/  @P0 SHF.R.U32.HI R4, RZ, R0, R6 ;  /* 0x00000000ff040219 */ /* 0x010fe20000011606 */
        /* <DEDUP_REMOVED lines=13> */
[----:B------:R-:W-:Y:S01]  /*171e0*/  ULDC.64 UR4, c[0x0][0x280] ;  /* 0x0000a00000047ab9 */ /* 0x000fe20000000a00 */
[----:B--2---:R-:W-:Y:S01]  /*171f0*/  IMAD.SHL.U32 R9, R9, 0x8, RZ ;  /* 0x0000000809097824 */ /* 0x004fe200078e00ff */
[C---:B------:R-:W-:Y:S01]  /*17200*/  LEA R0, P0, R2.reuse, UR4, 0x1 ;  /* 0x0000000402007c11 */ /* 0x040fe2000f8008ff */
[----:B------:R-:W-:Y:S01]  /*17210*/  IMAD.IADD R4, R3, 0x1, R4 ;  /* 0x0000000103047824 */ /* 0x000fe200078e0204 */
[----:B------:R-:W-:Y:S02]  /*17220*/  ULDC UR4, c[0x0][0x2b8] ;  /* 0x0000ae0000047ab9 */ /* 0x000fe40000000800 */
[----:B------:R-:W-:Y:S02]  /*17230*/  LOP3.LUT R9, R9, 0x38, RZ, 0xc0, !PT ;  /* 0x0000003809097812 */ /* 0x000fe400078ec0ff */
[----:B------:R-:W-:Y:S01]  /*17240*/  LEA.HI.X R4, R2, UR5, R4, 0x1, P0 ;  /* 0x0000000502047c11 */ /* 0x000fe200080f0c04 */
[----:B------:R-:W-:Y:S01]  /*17250*/  UMOV UR5, 0xffffffff ;  /* 0xffffffff00057882 */ /* 0x000fe20000000000 */
[----:B0-----:R-:W-:-:S02]  /*17260*/  LOP3.LUT R21, R21, 0x7f, RZ, 0xc0, !PT ;  /* 0x0000007f15157812 */ /* 0x001fc400078ec0ff */
[----:B------:R-:W-:Y:S02]  /*17270*/  ISETP.GE.AND P1, PT, R9, UR4, PT ;  /* 0x0000000409007c0c */ /* 0x000fe4000bf26270 */
[----:B------:R-:W-:Y:S01]  /*17280*/  SHF.R.U32.HI R10, RZ, 0x3, R21 ;  /* 0x00000003ff0a7819 */ /* 0x000fe20000011615 */
[----:B-1----:R-:W-:Y:S10]  /*17290*/  BRA.DIV UR5, `(.L_x_870) ;  /* 0x00000052059c7947 */ /* 0x002ff4000b800000 */
[----:B------:R-:W0:Y:S01]  /*172a0*/  SHFL.IDX PT, R3, R0, RZ, 0x181f ;  /* 0x00181fff00037589 */ /* 0x000e2200000e0000 */
[----:B-----5:R-:W-:Y:S02]  /*172b0*/  IMAD R5, R20, R7, RZ ;  /* 0x0000000714057224 */ /* 0x020fe400078e02ff */
[----:B------:R-:W-:Y:S01]  /*172c0*/  IMAD.IADD R17, R10, 0x1, R17 ;  /* 0x000000010a117824 */ /* 0x000fe200078e0211 */
[----:B------:R-:W1:Y:S03]  /*172d0*/  SHFL.IDX PT, R2, R4, RZ, 0x181f ;  /* 0x00181fff04027589 */ /* 0x000e6600000e0000 */
[C---:B------:R-:W-:Y:S01]  /*172e0*/  VIADD R6, R17.reuse, 0x10 ;  /* 0x0000001011067836 */ /* 0x040fe20000000000 */
[----:B------:R-:W-:-:S13]  /*172f0*/  ISETP.GE.AND P0, PT, R17, R5, PT ;  /* 0x000000051100720c */ /* 0x000fda0003f06270 */
[----:B0-----:R-:W-:-:S05]  /*17300*/  @!P0 LEA R3, P2, R9, R3, 0x1 ;  /* 0x0000000309038211 */ /* 0x001fca00078408ff */
[----:B-1----:R-:W-:-:S05]  /*17310*/  @!P0 IMAD.X R2, RZ, RZ, R2, P2 ;  /* 0x000000ffff028224 */ /* 0x002fca00010e0602 */
[----:B------:R-:W-:-:S04]  /*17320*/  @!P0 LOP3.LUT R3, R3, R2, RZ, 0x3c, !PT ;  /* 0x0000000203038212 */ /* 0x000fc800078e3cff */
[----:B------:R-:W-:-:S04]  /*17330*/  @!P0 LOP3.LUT R2, R3, R2, RZ, 0x3c, !PT ;  /* 0x0000000203028212 */ /* 0x000fc800078e3cff */
[----:B------:R-:W-:-:S05]  /*17340*/  @!P0 LOP3.LUT R3, R3, R2, RZ, 0x3c, !PT ;  /* 0x0000000203038212 */ /* 0x000fca00078e3cff */
[----:B------:R-:W-:Y:S01]  /*17350*/  @!PT LDS RZ, [RZ] ;  /* 0x00000000fffff984 */ /* 0x000fe20000000800 */
        /* <DEDUP_REMOVED lines=54> */
[----:B------:R-:W2:Y:S04]  /*176c0*/  SHFL.IDX PT, R4, R4, 0x7, 0x181f ;  /* 0x00f81f0004047f89 */ /* 0x000ea800000e0000 */
[----:B------:R-:W3:Y:S01]  /*176d0*/  SHFL.IDX PT, R0, R0, 0x7, 0x181f ;  /* 0x00f81f0000007f89 */ /* 0x000ee200000e0000 */
[----:B0-----:R-:W-:-:S05]  /*176e0*/  @!P0 LEA R3, P2, R9, R3, 0x1 ;  /* 0x0000000309038211 */ /* 0x001fca00078408ff */
[----:B-1----:R-:W-:-:S05]  /*176f0*/  @!P0 IMAD.X R2, RZ, RZ, R2, P2 ;  /* 0x000000ffff028224 */ /* 0x002fca00010e0602 */
[----:B------:R-:W-:-:S04]  /*17700*/  @!P0 LOP3.LUT R3, R3, R2, RZ, 0x3c, !PT ;  /* 0x0000000203038212 */ /* 0x000fc800078e3cff */
[----:B------:R-:W-:-:S04]  /*17710*/  @!P0 LOP3.LUT R2, R3, R2, RZ, 0x3c, !PT ;  /* 0x0000000203028212 */ /* 0x000fc800078e3cff */
[----:B------:R-:W-:-:S05]  /*17720*/  @!P0 LOP3.LUT R3, R3, R2, RZ, 0x3c, !PT ;  /* 0x0000000203038212 */ /* 0x000fca00078e3cff */
[----:B--23--:R1:W-:Y:S02]  /*17730*/  @!P0 LDGSTS.E.BYPASS.LTC128B.128 [R8+0x1b400], desc[UR40][R2.64], !P1 ;  /* 0x1b40000002088fae */ /* 0x00c3e4000c901d68 */
.L_x_1046:
[----:B------:R-:W-:-:S05]  /*17740*/  VIADD R17, R17, 0x70 ;  /* 0x0000007011117836 */ /* 0x000fca0000000000 */
[----:B------:R-:W-:-:S13]  /*17750*/  ISETP.GE.AND P0, PT, R17, R5, PT ;  /* 0x000000051100720c */ /* 0x000fda0003f06270 */
[----:B01----:R-:W-:-:S05]  /*17760*/  @!P0 LEA R2, P2, R9, R0, 0x1 ;  /* 0x0000000009028211 */ /* 0x003fca00078408ff */
[----:B------:R-:W-:-:S05]  /*17770*/  @!P0 IMAD.X R3, RZ, RZ, R4, P2 ;  /* 0x000000ffff038224 */ /* 0x000fca00010e0604 */
[----:B------:R-:W-:Y:S01]  /*17780*/  @!PT LDS RZ, [RZ] ;  /* 0x00000000fffff984 */ /* 0x000fe20000000800 */
[----:B------:R-:W-:Y:S01]  /*17790*/  @!PT LDS RZ, [RZ] ;  /* 0x00000000fffff984 */ /* 0x000fe20000000800 */
[----:B------:R-:W-:Y:S01]  /*177a0*/  @!PT LDS RZ, [RZ] ;  /* 0x00000000fffff984 */ /* 0x000fe20000000800 */
[----:B------:R0:W-:Y:S01]  /*177b0*/  @!P0 LDGSTS.E.BYPASS.LTC128B.128 [R8+0x1bc00], desc[UR40][R2.64], !P1 ;  /* 0x1bc0000002088fae */ /* 0x0001e2000c901d68 */
[----:B------:R-:W-:Y:S01]  /*177c0*/  PLOP3.LUT P0, PT, PT, PT, PT, 0x80, 0x0 ;  /* 0x000000000000781c */ /* 0x000fe20003f0f070 */
[----:B------:R-:W-:-:S12]  /*177d0*/  NOP ;  /* 0x0000000000007918 */ /* 0x000fd80000000000 */
.L_x_871:
        /* <DEDUP_REMOVED lines=18> */
.L_x_1047:
[----:B------:R-:W-:Y:S05]  /*17900*/  BSYNC B0 ;  /* 0x0000000000007941 */ /* 0x000fea0003800000 */
.L_x_872:
[----:B------:R-:W-:-:S04]  /*17910*/  LOP3.LUT R0, R37, 0x2, RZ, 0xfc, !PT ;  /* 0x0000000225007812 */ /* 0x000fc800078efcff */
[----:B------:R-:W-:-:S13]  /*17920*/  ISETP.NE.AND P0, PT, R0, 0x3, PT ;  /* 0x000000030000780c */ /* 0x000fda0003f05270 */
[----:B------:R-:W-:Y:S05]  /*17930*/  @!P0 BRA `(.L_x_874) ;  /* 0x0000000000048947 */ /* 0x000fea0003800000 */
[----:B------:R-:W-:Y:S01]  /*17940*/  BPT.TRAP 0x1 ;  /* 0x000000040000795c */ /* 0x000fe20000300000 */
.L_x_874:
[----:B------:R-:W-:Y:S01]  /*17950*/  SHF.L.U32 R0, R25, 0x1f, RZ ;  /* 0x0000001f19007819 */ /* 0x000fe200000006ff */
[----:B------:R-:W-:Y:S03]  /*17960*/  BSSY B0, `(.L_x_875) ;  /* 0x0000003000007945 */ /* 0x000fe60003800000 */
[----:B------:R-:W1:Y:S02]  /*17970*/  SYNCS.PHASECHK.TRANS64.TRYWAIT P0, [R31+URZ+0x22860], R0 ;  /* 0x022860001f0075a7 */ /* 0x000e64000800017f */
[----:B-1----:R-:W-:Y:S05]  /*17980*/  @!P0 BRA `(.L_x_876) ;  /* 0x0000005400988947 */ /* 0x002fea0003800000 */
.L_x_1048:
[----:B------:R-:W-:Y:S05]  /*17990*/  BSYNC B0 ;  /* 0x0000000000007941 */ /* 0x000fea0003800000 */
.L_x_875:
[----:B------:R-:W0:Y:S01]  /*179a0*/  LDL.LU R2, [R1+0x28] ;  /* 0x0000280001027983 */ /* 0x000e220000300800 */
[----:B------:R-:W-:Y:S01]  /*179b0*/  ULDC.64 UR4, c[0x0][0x328] ;  /* 0x0000ca0000047ab9 */ /* 0x000fe20000000a00 */
[----:B------:R-:W-:Y:S02]  /*179c0*/  ULDC.64 UR6, c[0x0][0x318] ;  /* 0x0000c60000067ab9 */ /* 0x000fe40000000a00 */
[----:B------:R-:W1:Y:S01]  /*179d0*/  LDL.LU R4, [R1+0x2c] ;  /* 0x00002c0001047983 */ /* 0x000e620000300800 */
[----:B0-----:R-:W-:-:S04]  /*179e0*/  IMAD R3, R2, UR4, RZ ;  /* 0x0000000402037c24 */ /* 0x001fc8000f8e02ff */
[C---:B------:R-:W-:Y:S02]  /*179f0*/  IMAD R5, R36.reuse, UR5, R3 ;  /* 0x0000000524057c24 */ /* 0x040fe4000f8e0203 */
[----:B------:R-:W-:Y:S01]  /*17a00*/  IMAD.WIDE.U32 R2, R36, UR4, RZ ;  /* 0x0000000424027c25 */ /* 0x000fe2000f8e00ff */
[----:B------:R-:W-:-:S03]  /*17a10*/  ULDC.64 UR4, c[0x0][0x338] ;  /* 0x0000ce0000047ab9 */ /* 0x000fc60000000a00 */
[----:B------:R-:W-:Y:S02]  /*17a20*/  IMAD.IADD R3, R3, 0x1, R5 ;  /* 0x0000000103037824 */ /* 0x000fe400078e0205 */
[----:B-1----:R-:W-:Y:S02]  /*17a30*/  IMAD R0, R4, UR4, RZ ;  /* 0x0000000404007c24 */ /* 0x002fe4000f8e02ff */
        /* <DEDUP_REMOVED lines=12> */
[----:B------:R-:W-:Y:S01]  /*17b00*/  LOP3.LUT R7, R34, 0x1, RZ, 0xc0, !PT ;  /* 0x0000000122077812 */ /* 0x000fe200078ec0ff */
[----:B------:R-:W-:Y:S01]  /*17b10*/  IMAD R4, R4, 0x2, R22 ;  /* 0x0000000204047824 */ /* 0x000fe200078e0216 */
[C---:B------:R-:W-:Y:S01]  /*17b20*/  LOP3.LUT P2, RZ, R34.reuse, 0x2, RZ, 0xc0, !PT ;  /* 0x0000000222ff7812 */ /* 0x040fe2000784c0ff */
[----:B------:R-:W1:Y:S01]  /*17b30*/  SHFL.IDX PT, R14, R5, RZ, 0x181f ;  /* 0x00181fff050e7589 */ /* 0x000e6200000e0000 */
[----:B------:R-:W-:Y:S02]  /*17b40*/  ISETP.NE.U32.AND P3, PT, R7, 0x1, PT ;  /* 0x000000010700780c */ /* 0x000fe40003f65070 */
[----:B------:R-:W-:Y:S01]  /*17b50*/  LOP3.LUT P1, RZ, R34, 0x4, RZ, 0xc0, !PT ;  /* 0x0000000422ff7812 */ /* 0x000fe2000782c0ff */
[----:B------:R-:W2:Y:S03]  /*17b60*/  SHFL.IDX PT, R3, R6, RZ, 0x181f ;  /* 0x00181fff06037589 */ /* 0x000ea600000e0000 */
[----:B------:R-:W-:Y:S01]  /*17b70*/  ISETP.LT.OR P4, PT, R32, 0x1, !P1 ;  /* 0x000000012000780c */ /* 0x000fe20004f81670 */
        /* <DEDUP_REMOVED lines=10> */
[----:B------:R-:W-:-:S03]  /*17c20*/  LOP3.LUT P0, RZ, R34, 0x8, RZ, 0xc0, !PT ;  /* 0x0000000822ff7812 */ /* 0x000fc6000780c0ff */
        /* <DEDUP_REMOVED lines=15> */
[----:B------:R1:W-:Y:S01]  /*17d20*/  LDGSTS.E.BYPASS.LTC128B.128 [R4+0x9c00], desc[UR40][R8.64+0x180], !P4 ;  /* 0x09c0018008047fae */ /* 0x0003e2000e101d68 */
        /* <DEDUP_REMOVED lines=11> */
[----:B-1----:R-:W-:-:S03]  /*17de0*/  IADD3 R8, P4, R14, R0, RZ ;  /* 0x000000000e087210 */ /* 0x002fc60007f9e0ff */
[----:B------:R-:W-:Y:S04]  /*17df0*/  SHFL.IDX PT, R14, R5, 0x4, 0x181f ;  /* 0x00981f00050e7f89 */ /* 0x000fe800000e0000 */
[----:B0-----:R-:W0:Y:S02]  /*17e00*/  SHFL.IDX PT, R3, R6, 0x3, 0x181f ;  /* 0x00781f0006037f89 */ /* 0x001e2400000e0000 */
[----:B0-----:R-:W-:Y:S01]  /*17e10*/  IMAD.X R9, RZ, RZ, R3, P4 ;  /* 0x000000ffff097224 */ /* 0x001fe200020e0603 */
[C---:B------:R-:W-:Y:S01]  /*17e20*/  ISETP.LT.OR P4, PT, R32.reuse, 0x31, P3 ;  /* 0x000000312000780c */ /* 0x040fe20001f81670 */
[----:B------:R-:W0:Y:S04]  /*17e30*/  SHFL.IDX PT, R3, R6, 0x4, 0x181f ;  /* 0x00981f0006037f89 */ /* 0x000e2800000e0000 */
[----:B------:R-:W1:Y:S08]  /*17e40*/  SHFL.IDX PT, R6, R6, 0x5, 0x181f ;  /* 0x00b81f0006067f89 */ /* 0x000e7000000e0000 */
[----:B------:R2:W-:Y:S01]  /*17e50*/  LDGSTS.E.BYPASS.LTC128B.128 [R4+0x1c00], desc[UR40][R8.64], !P4 ;  /* 0x01c0000008047fae */ /* 0x0005e2000e101d68 */
[----:B------:R-:W-:-:S13]  /*17e60*/  ISETP.LT.OR P4, PT, R32, 0x31, !P2 ;  /* 0x000000312000780c */ /* 0x000fda0005781670 */
[----:B------:R2:W-:Y:S01]  /*17e70*/  LDGSTS.E.BYPASS.LTC128B.128 [R4+0x4c00], desc[UR40][R8.64+0x80], !P4 ;  /* 0x04c0008008047fae */ /* 0x0005e2000e101d68 */
[----:B------:R-:W-:-:S13]  /*17e80*/  ISETP.LT.OR P4, PT, R32, 0x31, !P1 ;  /* 0x000000312000780c */ /* 0x000fda0004f81670 */
[----:B------:R2:W-:Y:S01]  /*17e90*/  LDGSTS.E.BYPASS.LTC128B.128 [R4+0x7c00], desc[UR40][R8.64+0x100], !P4 ;  /* 0x07c0010008047fae */ /* 0x0005e2000e101d68 */
[----:B------:R-:W-:-:S13]  /*17ea0*/  ISETP.LT.OR P4, PT, R32, 0x31, !P0 ;  /* 0x000000312000780c */ /* 0x000fda0004781670 */
[----:B------:R2:W-:Y:S01]  /*17eb0*/  LDGSTS.E.BYPASS.LTC128B.128 [R4+0xac00], desc[UR40][R8.64+0x180], !P4 ;  /* 0x0ac0018008047fae */ /* 0x0005e2000e101d68 */
[----:B------:R-:W-:-:S03]  /*17ec0*/  IADD3 R2, P4, R14, R0, RZ ;  /* 0x000000000e027210 */ /* 0x000fc60007f9e0ff */
[----:B------:R2:W3:Y:S02]  /*17ed0*/  SHFL.IDX PT, R14, R5, 0x5, 0x181f ;  /* 0x00b81f00050e7f89 */ /* 0x0004e400000e0000 */
        /* <DEDUP_REMOVED lines=9> */
.L_x_1062:
        /* <DEDUP_REMOVED lines=15> */
.L_x_878:
[----:B------:R-:W-:Y:S02]  /*18060*/  PLOP3.LUT P1, PT, P1, P0, PT, 0xa2, 0x0 ;  /* 0x000000000000781c */ /* 0x000fe40000f21472 */
[----:B------:R-:W-:-:S08]  /*18070*/  @P0 R2UR P1, UR4, R31 ;  /* 0x000000001f0402ca */ /* 0x000fd00000020000 */
[----:B------:R-:W-:-:S05]  /*18080*/  @P0 PLOP3.LUT P0, PT, P1, PT, PT, 0x80, 0x0 ;  /* 0x000000000000081c */ /* 0x000fca0000f0f070 */
[----:B------:R-:W-:Y:S01]  /*18090*/  @!P1 SYNCS.ARRIVE.TRANS64.RED.A0T1 RZ, [UR4+0x22850], RZ ;  /* 0x022850ffffff99a7 */ /* 0x000fe20008200404 */
[----:B------:R-:W-:Y:S07]  /*180a0*/  @!P1 ARRIVES.LDGSTSBAR.64.TRANSCNT [UR4+0x22850] ;  /* 0x02285000ff0099b0 */ /* 0x000fee0008000a84 */
[----:B------:R-:W-:Y:S05]  /*180b0*/  @P0 BRA.U.ANY `(.L_x_878) ;  /* 0xfffffffd00e80947 */ /* 0x000fea000393ffff */
[----:B------:R-:W-:Y:S01]  /*180c0*/  NOP ;  /* 0x0000000000007918 */ /* 0x000fe20000000000 */
[----:B0-----:R-:W-:-:S04]  /*180d0*/  LOP3.LUT R2, R37, 0x2, RZ, 0xfc, !PT ;  /* 0x0000000225027812 */ /* 0x001fc800078efcff */
[----:B------:R-:W-:-:S13]  /*180e0*/  ISETP.NE.AND P2, PT, R2, 0x3, PT ;  /* 0x000000030200780c */ /* 0x000fda0003f45270 */
[----:B------:R-:W-:Y:S05]  /*180f0*/  @!P2 BRA `(.L_x_879) ;  /* 0x000000000004a947 */ /* 0x000fea0003800000 */
[----:B------:R-:W-:Y:S01]  /*18100*/  BPT.TRAP 0x1 ;  /* 0x000000040000795c */ /* 0x000fe20000300000 */
.L_x_879:
[----:B------:R-:W2:Y:S01]  /*18110*/  LDL.LU R2, [R1+0x20] ;  /* 0x0000200001027983 */ /* 0x000ea20000300800 */
[----:B------:R0:W-:Y:S01]  /*18120*/  SYNCS.ARRIVE.TRANS64.A1T0 RZ, [R31+URZ+0x22850], RZ ;  /* 0x022850ff1fff79a7 */ /* 0x0001e2000810003f */
[----:B------:R-:W-:Y:S01]  /*18130*/  BSSY B0, `(.L_x_880) ;  /* 0x00000de000007945 */ /* 0x000fe20003800000 */
[----:B--2---:R-:W-:-:S05]  /*18140*/  VIADD R10, R2, 0xfffffffe ;  /* 0xfffffffe020a7836 */ /* 0x004fca0000000000 */
[----:B------:R-:W-:-:S13]  /*18150*/  ISETP.GE.AND P0, PT, R10, R29, PT ;  /* 0x0000001d0a00720c */ /* 0x000fda0003f06270 */
[----:B0-----:R-:W-:Y:S05]  /*18160*/  @!P0 BRA `(.L_x_881) ;  /* 0x0000000c00688947 */ /* 0x001fea0003800000 */
.L_x_894:
[----:B0-----:R-:W0:Y:S01]  /*18170*/  S2R R2, SR_TID.X ;  /* 0x0000000000027919 */ /* 0x001e220000002100 */
[----:B------:R-:W1:Y:S01]  /*18180*/  LDC R6, c[0x0][0x430] ;  /* 0x00010c00ff067b82 */ /* 0x000e620000000800 */
[----:B------:R-:W-:Y:S01]  /*18190*/  IMAD R7, R10, 0x60, R30 ;  /* 0x000000600a077824 */ /* 0x000fe200078e021e */
[----:B------:R-:W-:Y:S01]  /*181a0*/  LOP3.LUT R12, R37, 0x2, RZ, 0xfc, !PT ;  /* 0x00000002250c7812 */ /* 0x000fe200078efcff */
[----:B--23--:R-:W2:Y:S01]  /*181b0*/  S2R R4, SR_TID.X ;  /* 0x0000000000047919 */ /* 0x00cea20000002100 */
[----:B------:R-:W-:Y:S01]  /*181c0*/  VIADD R24, R24, 0x1 ;  /* 0x0000000118187836 */ /* 0x000fe20000000000 */
[----:B-1----:R-:W-:Y:S02]  /*181d0*/  ISETP.NE.AND P0, PT, R6, 0x1, PT ;  /* 0x000000010600780c */ /* 0x002fe40003f05270 */
[----:B0-----:R-:W-:Y:S01]  /*181e0*/  LOP3.LUT R2, R2, 0x7f, RZ, 0xc0, !PT ;  /* 0x0000007f02027812 */ /* 0x001fe200078ec0ff */
[----:B--2---:R-:W-:-:S03]  /*181f0*/  IMAD.SHL.U32 R4, R4, 0x10, RZ ;  /* 0x0000001004047824 */ /* 0x004fc600078e00ff */
[----:B------:R-:W-:-:S07]  /*18200*/  SHF.R.U32.HI R2, RZ, 0x3, R2 ;  /* 0x00000003ff027819 */ /* 0x000fce0000011602 */
[----:B------:R-:W0:Y:S01]  /*18210*/  @P0 LDC R3, c[0x0][0x438] ;  /* 0x00010e00ff030b82 */ /* 0x000e220000000800 */
[----:B------:R-:W-:-:S04]  /*18220*/  LOP3.LUT R4, R2, 0x70, R4, 0xf8, !PT ;  /* 0x0000007002047812 */ /* 0x000fc800078ef804 */
[----:B------:R-:W-:-:S03]  /*18230*/  ISETP.GT.U32.AND P1, PT, R4, 0x5f, PT ;  /* 0x0000005f0400780c */ /* 0x000fc60003f24070 */
[----:B------:R-:W1:Y:S01]  /*18240*/  @P0 LDC R2, c[0x0][0x434] ;  /* 0x00010d00ff020b82 */ /* 0x000e620000000800 */
[----:B------:R-:W-:-:S04]  /*18250*/  IMAD.IADD R7, R4, 0x1, R7 ;  /* 0x0000000104077824 */ /* 0x000fc800078e0207 */
[----:B------:R-:W-:-:S05]  /*18260*/  IMAD.MOV.U32 R11, RZ, RZ, R7 ;  /* 0x000000ffff0b7224 */ /* 0x000fca00078e0007 */
[----:B------:R-:W2:Y:S08]  /*18270*/  @!P1 LDC.64 R4, c[0x0][0x428] ;  /* 0x00010a00ff049b82 */ /* 0x000eb00000000a00 */
[----:B------:R-:W3:Y:S01]  /*18280*/  @!P1 LDC.64 R8, c[0x0][0x418] ;  /* 0x00010600ff089b82 */ /* 0x000ee20000000a00 */
[----:B-1----:R-:W-:-:S05]  /*18290*/  @P0 IMAD.HI.U32 R2, R7, R2, RZ ;  /* 0x0000000207020227 */ /* 0x002fca00078e00ff */
[----:B0-----:R-:W-:-:S04]  /*182a0*/  @P0 SHF.R.U32.HI R11, RZ, R3, R2 ;  /* 0x00000003ff0b0219 */ /* 0x001fc80000011602 */
[--C-:B------:R-:W-:Y:S01]  /*182b0*/  @!P1 SHF.R.S32.HI R3, RZ, 0x1f, R11.reuse ;  /* 0x0000001fff039819 */ /* 0x100fe2000001140b */
[----:B------:R-:W-:-:S04]  /*182c0*/  @!P1 IMAD.MOV.U32 R2, RZ, RZ, R11 ;  /* 0x000000ffff029224 */ /* 0x000fc800078e000b */
[----:B--2---:R-:W-:-:S04]  /*182d0*/  @!P1 IMAD.WIDE.U32 R2, R27, R4, R2 ;  /* 0x000000041b029225 */ /* 0x004fc800078e0002 */
[----:B------:R-:W-:Y:S01]  /*182e0*/  @!P1 IMAD R4, R33, R4, RZ ;  /* 0x0000000421049224 */ /* 0x000fe200078e02ff */
[----:B---3--:R-:W-:-:S03]  /*182f0*/  @!P1 LEA R8, P0, R2, R8, 0x2 ;  /* 0x0000000802089211 */ /* 0x008fc600078010ff */
[----:B------:R-:W-:-:S04]  /*18300*/  @!P1 IMAD R5, R27, R5, R4 ;  /* 0x000000051b059224 */ /* 0x000fc800078e0204 */
[----:B------:R-:W-:Y:S02]  /*18310*/  @!P1 IMAD.IADD R3, R5, 0x1, R3 ;  /* 0x0000000105039824 */ /* 0x000fe400078e0203 */
[----:B------:R-:W-:-:S03]  /*18320*/  IMAD.MOV.U32 R5, RZ, RZ, RZ ;  /* 0x000000ffff057224 */ /* 0x000fc600078e00ff */
[----:B------:R-:W-:Y:S01]  /*18330*/  @!P1 LEA.HI.X R9, R2, R9, R3, 0x2, P0 ;  /* 0x0000000902099211 */ /* 0x000fe200000f1403 */
[----:B------:R-:W-:Y:S01]  /*18340*/  IMAD.MOV R3, RZ, RZ, -R11 ;  /* 0x000000ffff037224 */ /* 0x000fe200078e0a0b */
[----:B------:R-:W-:-:S03]  /*18350*/  ISETP.NE.AND P0, PT, R24, 0x2, PT ;  /* 0x000000021800780c */ /* 0x000fc60003f05270 */
[----:B------:R0:W5:Y:S01]  /*18360*/  @!P1 LDG.E R5, desc[UR40][R8.64] ;  /* 0x0000002808059981 */ /* 0x000162000c1e1900 */
[----:B------:R-:W-:Y:S01]  /*18370*/  ISETP.NE.AND P1, PT, R12, 0x3, PT ;  /* 0x000000030c00780c */ /* 0x000fe20003f25270 */
[----:B------:R-:W-:Y:S05]  /*18380*/  YIELD ;  /* 0x0000000000007946 */ /* 0x000fea0003800000 */
[----:B------:R-:W-:Y:S01]  /*18390*/  SEL R2, RZ, 0x1, P0 ;  /* 0x00000001ff027807 */ /* 0x000fe20000000000 */
[----:B------:R-:W-:Y:S01]  /*183a0*/  IMAD R6, R6, R3, R7 ;  /* 0x0000000306067224 */ /* 0x000fe200078e0207 */
[----:B------:R-:W-:Y:S02]  /*183b0*/  SEL R24, R24, RZ, P0 ;  /* 0x000000ff18187207 */ /* 0x000fe40000000000 */
[----:B------:R-:W-:Y:S01]  /*183c0*/  LOP3.LUT R25, R25, R2, RZ, 0x3c, !PT ;  /* 0x0000000219197212 */ /* 0x000fe200078e3cff */
[----:B------:R-:W-:-:S02]  /*183d0*/  IMAD.MOV.U32 R2, RZ, RZ, R10 ;  /* 0x000000ffff027224 */ /* 0x000fc400078e000a */
[----:B------:R-:W-:-:S03]  /*183e0*/  VIADD R10, R10, 0xffffffff ;  /* 0xffffffff0a0a7836 */ /* 0x000fc60000000000 */
[----:B------:R-:W-:Y:S01]  /*183f0*/  ISETP.GT.AND P2, PT, R2, R29, PT ;  /* 0x0000001d0200720c */ /* 0x000fe20003f44270 */
[----:B0-----:R-:W-:-:S12]  /*18400*/  @!P1 BRA `(.L_x_882) ;  /* 0x0000000000049947 */ /* 0x001fd80003800000 */
[----:B------:R-:W-:Y:S01]  /*18410*/  BPT.TRAP 0x1 ;  /* 0x000000040000795c */ /* 0x000fe20000300000 */
.L_x_882:
[----:B------:R-:W-:Y:S01]  /*18420*/  IMAD R4, R24, 0x8, R22 ;  /* 0x0000000818047824 */ /* 0x000fe200078e0216 */
[----:B------:R-:W-:Y:S01]  /*18430*/  SHF.L.U32 R21, R25, 0x1f, RZ ;  /* 0x0000001f19157819 */ /* 0x000fe200000006ff */
[----:B------:R-:W-:Y:S01]  /*18440*/  BSSY B1, `(.L_x_883) ;  /* 0x0000004000017945 */ /* 0x000fe20003800000 */
[----:B------:R-:W-:Y:S02]  /*18450*/  SHF.R.S32.HI R17, RZ, 0x1f, R6 ;  /* 0x0000001fff117819 */ /* 0x000fe40000011406 */
[----:B------:R-:W0:Y:S02]  /*18460*/  SYNCS.PHASECHK.TRANS64.TRYWAIT P0, [R4+URZ+0x22840], R21 ;  /* 0x02284015040075a7 */ /* 0x000e24000800017f */
[----:B0-----:R-:W-:Y:S05]  /*18470*/  @!P0 BRA `(.L_x_884) ;  /* 0x0000005400388947 */ /* 0x001fea0003800000 */
.L_x_1063:
[----:B------:R-:W-:Y:S05]  /*18480*/  BSYNC B1 ;  /* 0x0000000000017941 */ /* 0x000fea0003800000 */
.L_x_883:
[----:B------:R-:W2:Y:S01]  /*18490*/  LDL R2, [R1] ;  /* 0x0000000001027983 */ /* 0x000ea20000100800 */
[----:B------:R-:W-:Y:S01]  /*184a0*/  ULDC.64 UR4, c[0x0][0x300] ;  /* 0x0000c00000047ab9 */ /* 0x000fe20000000a00 */
[----:B-----5:R-:W-:Y:S01]  /*184b0*/  SHF.R.S32.HI R20, RZ, 0x1f, R5 ;  /* 0x0000001fff147819 */ /* 0x020fe20000011405 */
[----:B------:R-:W-:Y:S01]  /*184c0*/  IMAD R3, R17, UR4, RZ ;  /* 0x0000000411037c24 */ /* 0x000fe2000f8e02ff */
[----:B------:R-:W-:-:S03]  /*184d0*/  ULDC.64 UR6, c[0x0][0x2e8] ;  /* 0x0000ba0000067ab9 */ /* 0x000fc60000000a00 */
[----:B------:R-:W-:Y:S01]  /*184e0*/  IMAD R7, R6, UR5, R3 ;  /* 0x0000000506077c24 */ /* 0x000fe2000f8e0203 */
[----:B--2---:R-:W-:Y:S01]  /*184f0*/  LOP3.LUT P1, RZ, R2, 0x1, RZ, 0xc0, !PT ;  /* 0x0000000102ff7812 */ /* 0x004fe2000782c0ff */
[----:B------:R-:W-:Y:S01]  /*18500*/  IMAD.WIDE.U32 R2, R6, UR4, RZ ;  /* 0x0000000406027c25 */ /* 0x000fe2000f8e00ff */
[----:B------:R-:W-:-:S03]  /*18510*/  ULDC.64 UR4, c[0x0][0x310] ;  /* 0x0000c40000047ab9 */ /* 0x000fc60000000a00 */
[----:B------:R-:W-:Y:S02]  /*18520*/  IMAD.IADD R3, R3, 0x1, R7 ;  /* 0x0000000103037824 */ /* 0x000fe400078e0207 */
[----:B------:R-:W-:Y:S02]  /*18530*/  IMAD R7, R20, UR4, RZ ;  /* 0x0000000414077c24 */ /* 0x000fe4000f8e02ff */
[----:B------:R-:W-:-:S04]  /*18540*/  IMAD.WIDE.U32 R2, R5, UR4, R2 ;  /* 0x0000000405027c25 */ /* 0x000fc8000f8e0002 */
[----:B------:R-:W-:Y:S01]  /*18550*/  IMAD R7, R5, UR5, R7 ;  /* 0x0000000505077c24 */ /* 0x000fe2000f8e0207 */
[----:B------:R-:W-:-:S03]  /*18560*/  ULDC.64 UR4, c[0x0][0x308] ;  /* 0x0000c20000047ab9 */ /* 0x000fc60000000a00 */
[----:B------:R-:W-:Y:S02]  /*18570*/  IMAD.IADD R3, R3, 0x1, R7 ;  /* 0x0000000103037824 */ /* 0x000fe400078e0207 */
[----:B------:R-:W-:Y:S02]  /*18580*/  IMAD R7, R24, 0x1800, R28 ;  /* 0x0000180018077824 */ /* 0x000fe400078e021c */
        /* <DEDUP_REMOVED lines=8> */
[----:B------:R-:W2:Y:S01]  /*18610*/  SHFL.IDX PT, R3, R9, RZ, 0x181f ;  /* 0x00181fff09037589 */ /* 0x000ea200000e0000 */
[----:B-1----:R-:W-:-:S05]  /*18620*/  IADD3 R2, P0, R2, R0, RZ ;  /* 0x0000000002027210 */ /* 0x002fca0007f1e0ff */
[----:B--2---:R-:W-:-:S05]  /*18630*/  IMAD.X R3, RZ, RZ, R3, P0 ;  /* 0x000000ffff037224 */ /* 0x004fca00000e0603 */
[----:B------:R-:W-:Y:S01]  /*18640*/  @!PT LDS RZ, [RZ] ;  /* 0x00000000fffff984 */ /* 0x000fe20000000800 */
        /* <DEDUP_REMOVED lines=21> */
[----:B------:R1:W-:Y:S04]  /*187a0*/  LDGSTS.E.BYPASS.LTC128B.128 [R7+0x1e400], desc[UR40][R2.64], !P1 ;  /* 0x1e40000002077fae */ /* 0x0003e8000c901d68 */
[----:B-1-3--:R1:W2:Y:S02]  /*187b0*/  SHFL.IDX PT, R2, R8, 0x5, 0x181f ;  /* 0x00b81f0008027f89 */ /* 0x00a2a400000e0000 */
.L_x_1077:
[----:B--2---:R-:W-:-:S05]  /*187c0*/  IADD3 R2, P0, R2, R0, RZ ;  /* 0x0000000002027210 */ /* 0x004fca0007f1e0ff */
[----:B------:R-:W-:Y:S01]  /*187d0*/  IMAD.X R3, RZ, RZ, R9, P0 ;  /* 0x000000ffff037224 */ /* 0x000fe200000e0609 */
[----:B------:R-:W-:-:S04]  /*187e0*/  PLOP3.LUT P0, PT, PT, PT, PT, 0x80, 0x0 ;  /* 0x000000000000781c */ /* 0x000fc80003f0f070 */
[----:B------:R-:W-:Y:S01]  /*187f0*/  @!PT LDS RZ, [RZ] ;  /* 0x00000000fffff984 */ /* 0x000fe20000000800 */
[----:B------:R-:W-:Y:S01]  /*18800*/  @!PT LDS RZ, [RZ] ;  /* 0x00000000fffff984 */ /* 0x000fe20000000800 */
[----:B------:R-:W-:Y:S01]  /*18810*/  @!PT LDS RZ, [RZ] ;  /* 0x00000000fffff984 */ /* 0x000fe20000000800 */
[----:B------:R2:W-:Y:S01]  /*18820*/  LDGSTS.E.BYPASS.LTC128B.128 [R7+0x1ec00], desc[UR40][R2.64], !P1 ;  /* 0x1ec0000002077fae */ /* 0x0005e2000c901d68 */
[----:B------:R-:W-:-:S08]  /*18830*/  NOP ;  /* 0x0000000000007918 */ /* 0x000fd00000000000 */
.L_x_886:
[----:B------:R-:W-:Y:S02]  /*18840*/  PLOP3.LUT P1, PT, P1, P0, PT, 0xa2, 0x0 ;  /* 0x000000000000781c */ /* 0x000fe40000f21472 */
[----:B------:R-:W-:-:S08]  /*18850*/  @P0 R2UR P1, UR4, R4 ;  /* 0x00000000040402ca */ /* 0x000fd00000020000 */
[----:B------:R-:W-:-:S05]  /*18860*/  @P0 PLOP3.LUT P0, PT, P1, PT, PT, 0x80, 0x0 ;  /* 0x000000000000081c */ /* 0x000fca0000f0f070 */
[----:B------:R-:W-:Y:S01]  /*18870*/  @!P1 SYNCS.ARRIVE.TRANS64.RED.A0T1 RZ, [UR4+0x22830], RZ ;  /* 0x022830ffffff99a7 */ /* 0x000fe20008200404 */
[----:B------:R-:W-:Y:S07]  /*18880*/  @!P1 ARRIVES.LDGSTSBAR.64.TRANSCNT [UR4+0x22830] ;  /* 0x02283000ff0099b0 */ /* 0x000fee0008000a84 */
[----:B------:R-:W-:Y:S05]  /*18890*/  @P0 BRA.U.ANY `(.L_x_886) ;  /* 0xfffffffd00e80947 */ /* 0x000fea000393ffff */
[----:B------:R-:W-:Y:S01]  /*188a0*/  NOP ;  /* 0x0000000000007918 */ /* 0x000fe20000000000 */
[----:B--2---:R-:W-:-:S04]  /*188b0*/  LOP3.LUT R2, R37, 0x2, RZ, 0xfc, !PT ;  /* 0x0000000225027812 */ /* 0x004fc800078efcff */
[----:B------:R-:W-:-:S13]  /*188c0*/  ISETP.NE.AND P3, PT, R2, 0x3, PT ;  /* 0x000000030200780c */ /* 0x000fda0003f65270 */
[----:B------:R-:W-:Y:S05]  /*188d0*/  @!P3 BRA `(.L_x_887) ;  /* 0x000000000004b947 */ /* 0x000fea0003800000 */
[----:B------:R-:W-:Y:S01]  /*188e0*/  BPT.TRAP 0x1 ;  /* 0x000000040000795c */ /* 0x000fe20000300000 */
.L_x_887:
[----:B------:R2:W-:Y:S01]  /*188f0*/  SYNCS.ARRIVE.TRANS64.A1T0 RZ, [R4+URZ+0x22830], RZ ;  /* 0x022830ff04ff79a7 */ /* 0x0005e2000810003f */
[----:B------:R-:W-:Y:S05]  /*18900*/  @!P3 BRA `(.L_x_888) ;  /* 0x000000000004b947 */ /* 0x000fea0003800000 */
[----:B------:R-:W-:Y:S01]  /*18910*/  BPT.TRAP 0x1 ;  /* 0x000000040000795c */ /* 0x000fe20000300000 */
.L_x_888:
[----:B------:R-:W3:Y:S01]  /*18920*/  SYNCS.PHASECHK.TRANS64.TRYWAIT P0, [R4+URZ+0x22860], R21 ;  /* 0x02286015040075a7 */ /* 0x000ee2000800017f */
[----:B------:R-:W-:Y:S04]  /*18930*/  BSSY B1, `(.L_x_889) ;  /* 0x0000002000017945 */ /* 0x000fe80003800000 */
[----:B---3--:R-:W-:Y:S05]  /*18940*/  @!P0 BRA `(.L_x_890) ;  /* 0x0000005400bc8947 */ /* 0x008fea0003800000 */
.L_x_1078:
[----:B------:R-:W-:Y:S05]  /*18950*/  BSYNC B1 ;  /* 0x0000000000017941 */ /* 0x000fea0003800000 */
.L_x_889:
[----:B------:R-:W4:Y:S01]  /*18960*/  LDL R2, [R1] ;  /* 0x0000000001027983 */ /* 0x000f220000100800 */
[----:B------:R-:W-:Y:S01]  /*18970*/  ULDC.64 UR4, c[0x0][0x328] ;  /* 0x0000ca0000047ab9 */ /* 0x000fe20000000a00 */
[----:B------:R-:W-:Y:S01]  /*18980*/  ULDC.64 UR6, c[0x0][0x318] ;  /* 0x0000c60000067ab9 */ /* 0x000fe20000000a00 */
[----:B------:R-:W-:-:S04]  /*18990*/  IMAD R17, R17, UR4, RZ ;  /* 0x0000000411117c24 */ /* 0x000fc8000f8e02ff */
[----:B------:R-:W-:Y:S01]  /*189a0*/  IMAD R17, R6, UR5, R17 ;  /* 0x0000000506117c24 */ /* 0x000fe2000f8e0211 */
[C---:B----4-:R-:W-:Y:S02]  /*189b0*/  LOP3.LUT P5, RZ, R2.reuse, 0x10, RZ, 0xc0, !PT ;  /* 0x0000001002ff7812 */ /* 0x050fe400078ac0ff */
[C---:B------:R-:W-:Y:S02]  /*189c0*/  LOP3.LUT P4, RZ, R2.reuse, 0x8, RZ, 0xc0, !PT ;  /* 0x0000000802ff7812 */ /* 0x040fe4000788c0ff */
[C---:B------:R-:W-:Y:S02]  /*189d0*/  LOP3.LUT P3, RZ, R2.reuse, 0x4, RZ, 0xc0, !PT ;  /* 0x0000000402ff7812 */ /* 0x040fe4000786c0ff */
[----:B------:R-:W-:Y:S01]  /*189e0*/  LOP3.LUT P1, RZ, R2, 0x2, RZ, 0xc0, !PT ;  /* 0x0000000202ff7812 */ /* 0x000fe2000782c0ff */
        /* <DEDUP_REMOVED lines=15> */
[----:B------:R-:W4:Y:S01]  /*18ae0*/  SHFL.IDX PT, R14, R6, RZ, 0x181f ;  /* 0x00181fff060e7589 */ /* 0x000f2200000e0000 */
[----:B------:R-:W-:-:S03]  /*18af0*/  IMAD R5, R5, 0x2, R22 ;  /* 0x0000000205057824 */ /* 0x000fc600078e0216 */
[----:B------:R-:W5:Y:S04]  /*18b00*/  SHFL.IDX PT, R3, R7, RZ, 0x181f ;  /* 0x00181fff07037589 */ /* 0x000f6800000e0000 */
[----:B-1----:R-:W-:Y:S01]  /*18b10*/  SHFL.IDX PT, R8, R7, 0x1, 0x181f ;  /* 0x00381f0007087f89 */ /* 0x002fe200000e0000 */
[----:B----4-:R-:W-:-:S03]  /*18b20*/  IADD3 R2, P0, R14, R0, RZ ;  /* 0x000000000e027210 */ /* 0x010fc60007f1e0ff */
[----:B------:R-:W1:Y:S02]  /*18b30*/  SHFL.IDX PT, R14, R6, 0x1, 0x181f ;  /* 0x00381f00060e7f89 */ /* 0x000e6400000e0000 */
[----:B-----5:R-:W-:-:S05]  /*18b40*/  IMAD.X R3, RZ, RZ, R3, P0 ;  /* 0x000000ffff037224 */ /* 0x020fca00000e0603 */
[----:B------:R-:W-:Y:S04]  /*18b50*/  LDGSTS.E.BYPASS.LTC128B.128 [R5+0x400], desc[UR40][R2.64], !P5 ;  /* 0x0040000002057fae */ /* 0x000fe8000e901d68 */
[----:B------:R-:W-:Y:S04]  /*18b60*/  LDGSTS.E.BYPASS.LTC128B.128 [R5+0x3400], desc[UR40][R2.64+0x80], !P4 ;  /* 0x0340008002057fae */ /* 0x000fe8000e101d68 */
[----:B------:R-:W-:Y:S04]  /*18b70*/  LDGSTS.E.BYPASS.LTC128B.128 [R5+0x6400], desc[UR40][R2.64+0x100], !P3 ;  /* 0x0640010002057fae */ /* 0x000fe8000d901d68 */
[----:B------:R1:W-:Y:S02]  /*18b80*/  LDGSTS.E.BYPASS.LTC128B.128 [R5+0x9400], desc[UR40][R2.64+0x180], !P1 ;  /* 0x0940018002057fae */ /* 0x0003e4000c901d68 */
[----:B-1----:R-:W-:-:S02]  /*18b90*/  IADD3 R2, P0, R14, R0, RZ ;  /* 0x000000000e027210 */ /* 0x002fc40007f1e0ff */
[----:B------:R-:W1:Y:S03]  /*18ba0*/  SHFL.IDX PT, R14, R6, 0x2, 0x181f ;  /* 0x00581f00060e7f89 */ /* 0x000e6600000e0000 */
[----:B------:R-:W-:Y:S02]  /*18bb0*/  IMAD.X R3, RZ, RZ, R8, P0 ;  /* 0x000000ffff037224 */ /* 0x000fe400000e0608 */
[----:B------:R-:W4:Y:S04]  /*18bc0*/  SHFL.IDX PT, R8, R7, 0x2, 0x181f ;  /* 0x00581f0007087f89 */ /* 0x000f2800000e0000 */
[----:B------:R-:W-:Y:S04]  /*18bd0*/  LDGSTS.E.BYPASS.LTC128B.128 [R5+0xc00], desc[UR40][R2.64], !P5 ;  /* 0x00c0000002057fae */ /* 0x000fe8000e901d68 */
[----:B------:R-:W-:Y:S04]  /*18be0*/  LDGSTS.E.BYPASS.LTC128B.128 [R5+0x3c00], desc[UR40][R2.64+0x80], !P4 ;  /* 0x03c0008002057fae */ /* 0x000fe8000e101d68 */
[----:B------:R-:W-:Y:S04]  /*18bf0*/  LDGSTS.E.BYPASS.LTC128B.128 [R5+0x6c00], desc[UR40][R2.64+0x100], !P3 ;  /* 0x06c0010002057fae */ /* 0x000fe8000d901d68 */
[----:B------:R1:W-:Y:S02]  /*18c00*/  LDGSTS.E.BYPASS.LTC128B.128 [R5+0x9c00], desc[UR40][R2.64+0x180], !P1 ;  /* 0x09c0018002057fae */ /* 0x0003e4000c901d68 */
[----:B-1----:R-:W-:-:S02]  /*18c10*/  IADD3 R2, P0, R14, R0, RZ ;  /* 0x000000000e027210 */ /* 0x002fc40007f1e0ff */
[----:B------:R-:W1:Y:S03]  /*18c20*/  SHFL.IDX PT, R14, R6, 0x3, 0x181f ;  /* 0x00781f00060e7f89 */ /* 0x000e6600000e0000 */
[----:B----4-:R-:W-:Y:S02]  /*18c30*/  IMAD.X R3, RZ, RZ, R8, P0 ;  /* 0x000000ffff037224 */ /* 0x010fe400000e0608 */
        /* <DEDUP_REMOVED lines=14> */
[----:B------:R1:W0:Y:S03]  /*18d20*/  SHFL.IDX PT, R14, R6, 0x5, 0x181f ;  /* 0x00b81f00060e7f89 */ /* 0x00022600000e0000 */
[----:B----4-:R-:W-:Y:S02]  /*18d30*/  IMAD.X R3, RZ, RZ, R8, P0 ;  /* 0x000000ffff037224 */ /* 0x010fe400000e0608 */
[----:B------:R1:W4:Y:S04]  /*18d40*/  SHFL.IDX PT, R8, R7, 0x5, 0x181f ;  /* 0x00b81f0007087f89 */ /* 0x00032800000e0000 */
[----:B------:R1:W-:Y:S04]  /*18d50*/  LDGSTS.E.BYPASS.LTC128B.128 [R5+0x2400], desc[UR40][R2.64], !P5 ;  /* 0x0240000002057fae */ /* 0x0003e8000e901d68 */
[----:B------:R1:W-:Y:S04]  /*18d60*/  LDGSTS.E.BYPASS.LTC128B.128 [R5+0x5400], desc[UR40][R2.64+0x80], !P4 ;  /* 0x0540008002057fae */ /* 0x0003e8000e101d68 */
[----:B------:R1:W-:Y:S04]  /*18d70*/  LDGSTS.E.BYPASS.LTC128B.128 [R5+0x8400], desc[UR40][R2.64+0x100], !P3 ;  /* 0x0840010002057fae */ /* 0x0003e8000d901d68 */
[----:B------:R1:W-:Y:S02]  /*18d80*/  LDGSTS.E.BYPASS.LTC128B.128 [R5+0xb400], desc[UR40][R2.64+0x180], !P1 ;  /* 0x0b40018002057fae */ /* 0x0003e4000c901d68 */
.L_x_1092:
[----:B01----:R-:W-:-:S05]  /*18d90*/  IADD3 R2, P0, R14, R0, RZ ;  /* 0x000000000e027210 */ /* 0x003fca0007f1e0ff */
[----:B----4-:R-:W-:Y:S01]  /*18da0*/  IMAD.X R3, RZ, RZ, R8, P0 ;  /* 0x000000ffff037224 */ /* 0x010fe200000e0608 */
        /* <DEDUP_REMOVED lines=9> */
.L_x_892:
        /* <DEDUP_REMOVED lines=11> */
.L_x_893:
[----:B------:R0:W-:Y:S01]  /*18ef0*/  SYNCS.ARRIVE.TRANS64.A1T0 RZ, [R4+URZ+0x22850], RZ ;  /* 0x022850ff04ff79a7 */ /* 0x0001e2000810003f */
[----:B------:R-:W-:Y:S05]  /*18f00*/  @P2 BRA `(.L_x_894) ;  /* 0xfffffff000982947 */ /* 0x000fea000383ffff */
.L_x_881:
[----:B------:R-:W-:Y:S05]  /*18f10*/  BSYNC B0 ;  /* 0x0000000000007941 */ /* 0x000fea0003800000 */
.L_x_880:
[----:B------:R-:W1:Y:S01]  /*18f20*/  S2R R2, SR_TID.X ;  /* 0x0000000000027919 */ /* 0x000e620000002100 */
[----:B------:R-:W-:Y:S01]  /*18f30*/  VIADD R24, R24, 0x1 ;  /* 0x0000000118187836 */ /* 0x000fe20000000000 */
[----:B------:R-:W-:Y:S04]  /*18f40*/  BSSY B0, `(.L_x_895) ;  /* 0x0000013000007945 */ /* 0x000fe80003800000 */
[----:B------:R-:W-:-:S04]  /*18f50*/  ISETP.NE.AND P0, PT, R24, 0x2, PT ;  /* 0x000000021800780c */ /* 0x000fc80003f05270 */
[----:B------:R-:W-:-:S04]  /*18f60*/  SEL R0, RZ, 0x1, P0 ;  /* 0x00000001ff007807 */ /* 0x000fc80000000000 */
[----:B------:R-:W-:Y:S02]  /*18f70*/  LOP3.LUT R25, R25, R0, RZ, 0x3c, !PT ;  /* 0x0000000019197212 */ /* 0x000fe400078e3cff */
[----:B-1----:R-:W-:-:S04]  /*18f80*/  LOP3.LUT R2, R2, 0x7f, RZ, 0xc0, !PT ;  /* 0x0000007f02027812 */ /* 0x002fc800078ec0ff */
[----:B------:R-:W-:-:S13]  /*18f90*/  ISETP.NE.AND P1, PT, R2, RZ, PT ;  /* 0x000000ff0200720c */ /* 0x000fda0003f25270 */
[----:B------:R-:W-:Y:S05]  /*18fa0*/  @P1 BRA `(.L_x_896) ;  /* 0x0000000000301947 */ /* 0x000fea0003800000 */
[----:B------:R-:W1:Y:S01]  /*18fb0*/  S2R R5, SR_LANEID ;  /* 0x0000000000057919 */ /* 0x000e620000000000 */
[----:B------:R-:W-:Y:S01]  /*18fc0*/  VOTEU.ANY UR4, UPT, PT ;  /* 0x0000000000047886 */ /* 0x000fe200038e0100 */
[----:B------:R-:W4:Y:S01]  /*18fd0*/  LDC.64 R2, c[0x0][0xc60] ;  /* 0x00031800ff027b82 */ /* 0x000f220000000a00 */
[----:B------:R-:W1:Y:S02]  /*18fe0*/  FLO.U32 R0, UR4 ;  /* 0x0000000400007d00 */ /* 0x000e6400080e0000 */
[----:B-1----:R-:W-:-:S06]  /*18ff0*/  ISETP.EQ.U32.AND P1, PT, R0, R5, PT ;  /* 0x000000050000720c */ /* 0x002fcc0003f22070 */
[----:B------:R-:W4:Y:S07]  /*19000*/  POPC R5, UR4 ;  /* 0x0000000400057d09 */ /* 0x000f2e0008000000 */
[----:B----4-:R-:W4:Y:S01]  /*19010*/  @P1 ATOMG.E.ADD.STRONG.GPU PT, R3, desc[UR40][R2.64], R5 ;  /* 0x00000005020319a8 */ /* 0x010f2200081ee1e8 */
[----:B0-23--:R-:W0:Y:S02]  /*19020*/  S2R R4, SR_LTMASK ;  /* 0x0000000000047919 */ /* 0x00de240000003900 */
[----:B0-----:R-:W-:-:S04]  /*19030*/  LOP3.LUT R4, R4, UR4, RZ, 0xc0, !PT ;  /* 0x0000000404047c12 */ /* 0x001fc8000f8ec0ff */
[----:B------:R-:W0:Y:S01]  /*19040*/  POPC R7, R4 ;  /* 0x0000000400077309 */ /* 0x000e220000000000 */
[----:B----4-:R-:W0:Y:S02]  /*19050*/  SHFL.IDX PT, R0, R3, R0, 0x1f ;  /* 0x00001f0003007589 */ /* 0x010e2400000e0000 */
[----:B0-----:R-:W-:-:S07]  /*19060*/  IADD3 R16, R0, UR36, R7 ;  /* 0x0000002400107c10 */ /* 0x001fce000fffe007 */
.L_x_896:
[----:B------:R-:W-:Y:S05]  /*19070*/  BSYNC B0 ;  /* 0x0000000000007941 */ /* 0x000fea0003800000 */
.L_x_895:
[----:B------:R-:W-:-:S07]  /*19080*/  SEL R24, R24, RZ, P0 ;  /* 0x000000ff18187207 */ /* 0x000fce0000000000 */
.L_x_855:
[----:B------:R-:W-:Y:S05]  /*19090*/  BSYNC B7 ;  /* 0x0000000000077941 */ /* 0x000fea0003800000 */
.L_x_853:
[----:B------:R-:W4:Y:S02]  /*190a0*/  LDL R0, [R1] ;  /* 0x0000000001007983 */ /* 0x000f240000100800 */
[----:B----4-:R-:W-:-:S13]  /*190b0*/  LOP3.LUT P0, RZ, R0, 0x80, RZ, 0xc0, !PT ;  /* 0x0000008000ff7812 */ /* 0x010fda000780c0ff */
[----:B------:R-:W-:Y:S05]  /*190c0*/  @!P0 BRA `(.L_x_897) ;  /* 0x0000000000248947 */ /* 0x000fea0003800000 */
[----:B------:R-:W-:Y:S05]  /*190d0*/  WARPSYNC.ALL ;  /* 0x0000000000007948 */ /* 0x000fea0003800000 */
[----:B------:R-:W1:Y:S08]  /*190e0*/  S2UR UR5, SR_CgaCtaId ;  /* 0x00000000000579c3 */ /* 0x000e700000008800 */
[----:B------:R-:W-:Y:S06]  /*190f0*/  BAR.SYNC.DEFER_BLOCKING 0x5, 0x180 ;  /* 0x0146000000007b1d */ /* 0x000fec0000010000 */
[----:B------:R-:W-:-:S02]  /*19100*/  UMOV UR4, 0x400 ;  /* 0x0000040000047882 */ /* 0x000fc40000000000 */
[----:B-1----:R-:W-:-:S06]  /*19110*/  ULEA UR4, UR5, UR4, 0x18 ;  /* 0x0000000405047291 */ /* 0x002fcc000f8ec03f */
[----:B0-----:R-:W-:-:S05]  /*19120*/  IMAD.U32 R22, RZ, RZ, UR4 ;  /* 0x00000004ff167e24 */ /* 0x001fca000f8e00ff */
[----:B------:R4:W0:Y:S01]  /*19130*/  LDS.128 R16, [R22+0x228d0] ;  /* 0x0228d00016107984 */ /* 0x0008220000000c00 */
[----:B------:R-:W-:Y:S06]  /*19140*/  BAR.ARV 0x4, 0x180 ;  /* 0x0106000000007b1d */ /* 0x000fec0000002000 */
[----:B------:R-:W-:Y:S05]  /*19150*/  BRA `(.L_x_898) ;  /* 0x0000000800d07947 */ /* 0x000fea0003800000 */
.L_x_897:
[----:B------:R-:W1:Y:S01]  /*19160*/  S2R R9, SR_TID.X ;  /* 0x0000000000097919 */ /* 0x000e620000002100 */
[----:B------:R-:W-:Y:S01]  /*19170*/  UMOV UR4, 0xffffffff ;  /* 0xffffffff00047882 */ /* 0x000fe20000000000 */
[----:B-1----:R-:W-:-:S04]  /*19180*/  LOP3.LUT R9, R9, 0x1f, RZ, 0xc0, !PT ;  /* 0x0000001f09097812 */ /* 0x002fc800078ec0ff */
[----:B------:R-:W-:Y:S01]  /*19190*/  ISETP.NE.AND P0, PT, R9, 0x1f, PT ;  /* 0x0000001f0900780c */ /* 0x000fe20003f05270 */
[----:B------:R-:W-:-:S12]  /*191a0*/  BRA.DIV UR4, `(.L_x_899) ;  /* 0x0000005604807947 */ /* 0x000fd8000b800000 */
[----:B------:R-:W-:Y:S01]  /*191b0*/  IMAD.IADD R7, R19, 0x1, R9 ;  /* 0x0000000113077824 */ /* 0x000fe200078e0209 */
[----:B------:R-:W-:-:S04]  /*191c0*/  ULDC UR4, c[0x0][0xc3c] ;  /* 0x00030f0000047ab9 */ /* 0x000fc80000000800 */
[----:B------:R-:W-:-:S13]  /*191d0*/  ISETP.GE.OR P1, PT, R7, UR4, !P0 ;  /* 0x0000000407007c0c */ /* 0x000fda000c726670 */
[----:B0-----:R-:W0:Y:S08]  /*191e0*/  @!P1 LDC.64 R2, c[0x0][0xc80] ;  /* 0x00032000ff029b82 */ /* 0x001e300000000a00 */
[----:B--23--:R-:W1:Y:S01]  /*191f0*/  @!P1 LDC.64 R4, c[0x0][0xc78] ;  /* 0x00031e00ff049b82 */ /* 0x00ce620000000a00 */
[----:B0-----:R-:W-:-:S05]  /*19200*/  @!P1 IMAD.WIDE R2, R7, 0x4, R2 ;  /* 0x0000000407029825 */ /* 0x001fca00078e0202 */
[----:B------:R1:W2:Y:S02]  /*19210*/  @!P1 LDG.E R8, desc[UR40][R2.64] ;  /* 0x0000002802089981 */ /* 0x0002a4000c1e1900 */
[----:B-1----:R-:W-:-:S05]  /*19220*/  @!P1 IMAD.WIDE R2, R7, 0x4, R4 ;  /* 0x0000000407029825 */ /* 0x002fca00078e0204 */
        /* <DEDUP_REMOVED lines=8> */
[----:B------:R0:W-:Y:S02]  /*192b0*/  SHFL.IDX PT, R6, R16, 0x1, 0x1f ;  /* 0x00201f0010067f89 */ /* 0x0001e400000e0000 */
[----:B0-----:R-:W-:-:S02]  /*192c0*/  IMAD.MOV.U32 R16, RZ, RZ, RZ ;  /* 0x000000ffff107224 */ /* 0x001fc400078e00ff */
[----:B--2---:R-:W-:Y:S02]  /*192d0*/  @!P1 IMAD.MOV.U32 R7, RZ, RZ, R8 ;  /* 0x000000ffff079224 */ /* 0x004fe400078e0008 */
[----:B---3--:R-:W-:Y:S01]  /*192e0*/  @!P1 IMAD.MOV.U32 R4, RZ, RZ, R5 ;  /* 0x000000ffff049224 */ /* 0x008fe200078e0005 */
[----:B------:R-:W-:-:S03]  /*192f0*/  ISETP.NE.AND P1, PT, R9, RZ, PT ;  /* 0x000000ff0900720c */ /* 0x000fc60003f25270 */
[----:B------:R-:W-:-:S05]  /*19300*/  IMAD R13, R4, R7, RZ ;  /* 0x00000007040d7224 */ /* 0x000fca00078e02ff */
        /* <DEDUP_REMOVED lines=15> */
[----:B------:R0:W1:Y:S02]  /*19400*/  SHFL.IDX PT, R14, R3, 0x1f, 0x1f ;  /* 0x03e01f00030e7f89 */ /* 0x00006400000e0000 */
.L_x_1102:
[----:B------:R-:W-:Y:S02]  /*19410*/  ULDC UR4, c[0x0][0xc38] ;  /* 0x00030e0000047ab9 */ /* 0x000fe40000000800 */
[----:B------:R-:W-:-:S04]  /*19420*/  IMAD.U32 R5, RZ, RZ, UR4 ;  /* 0x00000004ff057e24 */ /* 0x000fc8000f8e00ff */
[----:B-1----:R-:W-:-:S04]  /*19430*/  IMAD R9, R14, R5, RZ ;  /* 0x000000050e097224 */ /* 0x002fc800078e02ff */
[----:B------:R-:W-:-:S05]  /*19440*/  IMAD.IADD R6, R6, 0x1, R9 ;  /* 0x0000000106067824 */ /* 0x000fca00078e0209 */
[----:B------:R-:W-:-:S13]  /*19450*/  ISETP.GT.AND P6, PT, R6, R0, PT ;  /* 0x000000000600720c */ /* 0x000fda0003fc4270 */
[----:B------:R-:W-:Y:S05]  /*19460*/  @P6 BRA `(.L_x_900) ;  /* 0x0000000000a46947 */ /* 0x000fea0003800000 */
.L_x_903:
[----:B------:R-:W1:Y:S01]  /*19470*/  LDC R2, c[0x0][0xc3c] ;  /* 0x00030f00ff027b82 */ /* 0x000e620000000800 */
[----:B------:R-:W-:-:S05]  /*19480*/  VIADD R19, R19, 0x1f ;  /* 0x0000001f13137836 */ /* 0x000fca0000000000 */
[----:B-1----:R-:W-:-:S13]  /*19490*/  ISETP.GE.AND P6, PT, R19, R2, PT ;  /* 0x000000021300720c */ /* 0x002fda0003fc6270 */
[----:B------:R-:W-:Y:S05]  /*194a0*/  @P6 BRA `(.L_x_901) ;  /* 0x0000000400b86947 */ /* 0x000fea0003800000 */
[----:B0-----:R-:W0:Y:S01]  /*194b0*/  S2R R3, SR_TID.X ;  /* 0x0000000000037919 */ /* 0x001e220000002100 */
[----:B------:R-:W-:Y:S01]  /*194c0*/  IMAD.MOV.U32 R7, RZ, RZ, RZ ;  /* 0x000000ffff077224 */ /* 0x000fe200078e00ff */
[----:B0-----:R-:W-:-:S05]  /*194d0*/  LOP3.LUT R3, R3, 0x1f, RZ, 0xc0, !PT ;  /* 0x0000001f03037812 */ /* 0x001fca00078ec0ff */
[----:B------:R-:W-:-:S05]  /*194e0*/  IMAD.IADD R9, R19, 0x1, R3 ;  /* 0x0000000113097824 */ /* 0x000fca00078e0203 */
[----:B------:R-:W-:-:S13]  /*194f0*/  ISETP.GE.OR P6, PT, R9, R2, !P0 ;  /* 0x000000020900720c */ /* 0x000fda00047c6670 */
[----:B------:R-:W0:Y:S08]  /*19500*/  @!P6 LDC.64 R2, c[0x0][0xc80] ;  /* 0x00032000ff02eb82 */ /* 0x000e300000000a00 */
[----:B------:R-:W1:Y:S01]  /*19510*/  @!P6 LDC.64 R4, c[0x0][0xc78] ;  /* 0x00031e00ff04eb82 */ /* 0x000e620000000a00 */
[----:B0-----:R-:W-:-:S05]  /*19520*/  @!P6 IMAD.WIDE R2, R9, 0x4, R2 ;  /* 0x000000040902e825 */ /* 0x001fca00078e0202 */
[----:B------:R1:W2:Y:S02]  /*19530*/  @!P6 LDG.E R7, desc[UR40][R2.64] ;  /* 0x000000280207e981 */ /* 0x0002a4000c1e1900 */
[----:B-1----:R-:W-:-:S04]  /*19540*/  @!P6 IMAD.WIDE R2, R9, 0x4, R4 ;  /* 0x000000040902e825 */ /* 0x002fc800078e0204 */
[----:B------:R-:W-:-:S06]  /*19550*/  IMAD.MOV.U32 R4, RZ, RZ, RZ ;  /* 0x000000ffff047224 */ /* 0x000fcc00078e00ff */
[----:B------:R-:W2:Y:S01]  /*19560*/  @!P6 LDG.E R4, desc[UR40][R2.64] ;  /* 0x000000280204e981 */ /* 0x000ea2000c1e1900 */
[----:B------:R-:W-:Y:S01]  /*19570*/  UMOV UR4, 0xffffffff ;  /* 0xffffffff00047882 */ /* 0x000fe20000000000 */
[----:B--2---:R-:W-:Y:S02]  /*19580*/  IMAD R13, R4, R7, RZ ;  /* 0x00000007040d7224 */ /* 0x004fe400078e02ff */
[----:B------:R-:W-:Y:S05]  /*19590*/  BRA.DIV UR4, `(.L_x_902) ;  /* 0x0000005604c07947 */ /* 0x000fea000b800000 */
        /* <DEDUP_REMOVED lines=16> */
.L_x_1110:
[----:B------:R-:W-:Y:S02]  /*196a0*/  ULDC UR4, c[0x0][0xc38] ;  /* 0x00030e0000047ab9 */ /* 0x000fe40000000800 */
[----:B------:R-:W-:-:S04]  /*196b0*/  IMAD.U32 R5, RZ, RZ, UR4 ;  /* 0x00000004ff057e24 */ /* 0x000fc8000f8e00ff */
[----:B-1----:R-:W-:-:S04]  /*196c0*/  IMAD R9, R14, R5, RZ ;  /* 0x000000050e097224 */ /* 0x002fc800078e02ff */
[----:B------:R-:W-:-:S05]  /*196d0*/  IMAD.IADD R6, R9, 0x1, R6 ;  /* 0x0000000109067824 */ /* 0x000fca00078e0206 */
[----:B------:R-:W-:-:S13]  /*196e0*/  ISETP.GT.AND P6, PT, R6, R0, PT ;  /* 0x000000000600720c */ /* 0x000fda0003fc4270 */
[----:B------:R-:W-:Y:S05]  /*196f0*/  @!P6 BRA `(.L_x_903) ;  /* 0xfffffffc005ce947 */ /* 0x000fea000383ffff */
.L_x_900:
[----:B------:R-:W-:Y:S01]  /*19700*/  IMAD.IADD R2, R6, 0x1, -R9 ;  /* 0x0000000106027824 */ /* 0x000fe200078e0a09 */
[----:B------:R-:W-:-:S03]  /*19710*/  UMOV UR4, 0xffffffff ;  /* 0xffffffff00047882 */ /* 0x000fc60000000000 */
[----:B------:R-:W-:-:S05]  /*19720*/  IMAD R9, R3, R5, R2 ;  /* 0x0000000503097224 */ /* 0x000fca00078e0202 */
[----:B------:R-:W-:Y:S01]  /*19730*/  ISETP.GT.AND P6, PT, R9, R0, PT ;  /* 0x000000000900720c */ /* 0x000fe20003fc4270 */
[----:B------:R-:W-:-:S12]  /*19740*/  BRA.DIV UR4, `(.L_x_904) ;  /* 0x0000005a040c7947 */ /* 0x000fd8000b800000 */
[----:B------:R-:W-:-:S04]  /*19750*/  VOTE.ANY R8, PT, !P6 ;  /* 0x0000000000087806 */ /* 0x000fc800070e0100 */
[----:B------:R-:W1:Y:S02]  /*19760*/  POPC R6, R8 ;  /* 0x0000000800067309 */ /* 0x000e640000000000 */
[----:B-1----:R1:W2:Y:S04]  /*19770*/  SHFL.IDX PT, R7, R7, R6, 0x1f ;  /* 0x00001f0607077589 */ /* 0x0022a800000e0000 */
[----:B------:R1:W3:Y:S02]  /*19780*/  SHFL.IDX PT, R4, R4, R6, 0x1f ;  /* 0x00001f0604047589 */ /* 0x0002e400000e0000 */
.L_x_1115:
[----:B------:R-:W-:-:S13]  /*19790*/  ISETP.NE.AND P0, PT, R8, RZ, PT ;  /* 0x000000ff0800720c */ /* 0x000fda0003f05270 */
[----:B------:R-:W-:Y:S05]  /*197a0*/  @!P0 BRA `(.L_x_905) ;  /* 0x0000000000108947 */ /* 0x000fea0003800000 */
[----:B------:R-:W-:Y:S01]  /*197b0*/  UMOV UR4, 0xffffffff ;  /* 0xffffffff00047882 */ /* 0x000fe20000000000 */
[----:B------:R-:W-:Y:S02]  /*197c0*/  VIADD R12, R6, 0xffffffff ;  /* 0xffffffff060c7836 */ /* 0x000fe40000000000 */
[----:B------:R-:W-:Y:S05]  /*197d0*/  BRA.DIV UR4, `(.L_x_906) ;  /* 0x0000005a04447947 */ /* 0x000fea000b800000 */
[----:B------:R4:W0:Y:S02]  /*197e0*/  SHFL.IDX PT, R16, R3, R12, 0x1f ;  /* 0x00001f0c03107589 */ /* 0x00082400000e0000 */
.L_x_905:
[----:B--2---:R-:W-:Y:S01]  /*197f0*/  IABS R8, R7 ;  /* 0x0000000700087213 */ /* 0x004fe20000000000 */
[----:B0-----:R-:W-:Y:S01]  /*19800*/  IMAD R16, R16, R5, R2 ;  /* 0x0000000510107224 */ /* 0x001fe200078e0202 */
[----:B---3--:R-:W-:Y:S01]  /*19810*/  IABS R5, R4 ;  /* 0x0000000400057213 */ /* 0x008fe20000000000 */
[----:B------:R-:W-:Y:S01]  /*19820*/  IMAD.MOV.U32 R2, RZ, RZ, RZ ;  /* 0x000000ffff027224 */ /* 0x000fe200078e00ff */
[----:B------:R-:W0:Y:S01]  /*19830*/  I2F.RP R9, R8 ;  /* 0x0000000800097306 */ /* 0x000e220000209400 */
[----:B------:R-:W-:Y:S02]  /*19840*/  IMAD.IADD R0, R0, 0x1, -R16 ;  /* 0x0000000100007824 */ /* 0x000fe400078e0a10 */
[----:B------:R-:W-:-:S05]  /*19850*/  IMAD.IADD R19, R6, 0x1, R19 ;  /* 0x0000000106137824 */ /* 0x000fca00078e0213 */
[----:B------:R-:W2:Y:S08]  /*19860*/  I2F.RP R10, R5 ;  /* 0x00000005000a7306 */ /* 0x000eb00000209400 */
[----:B0-----:R-:W4:Y:S08]  /*19870*/  MUFU.RCP R9, R9 ;  /* 0x0000000900097308 */ /* 0x001f300000001000 */
[----:B--2---:R-:W-:Y:S01]  /*19880*/  MUFU.RCP R10, R10 ;  /* 0x0000000a000a7308 */ /* 0x004fe20000001000 */
[----:B----4-:R-:W-:-:S07]  /*19890*/  VIADD R3, R9, 0xffffffe ;  /* 0x0ffffffe09037836 */ /* 0x010fce0000000000 */
[----:B------:R-:W0:Y:S02]  /*198a0*/  F2I.FTZ.U32.TRUNC.NTZ R3, R3 ;  /* 0x0000000300037305 */ /* 0x000e24000021f000 */
[----:B0-----:R-:W-:-:S04]  /*198b0*/  IMAD.MOV R11, RZ, RZ, -R3 ;  /* 0x000000ffff0b7224 */ /* 0x001fc800078e0a03 */
        /* <DEDUP_REMOVED lines=18> */
[----:B------:R-:W-:-:S04]  /*199e0*/  LOP3.LUT R2, R0, R7, RZ, 0x3c, !PT ;  /* 0x0000000700027212 */ /* 0x000fc800078e3cff */
[----:B------:R-:W-:Y:S01]  /*199f0*/  ISETP.GE.AND P2, PT, R2, RZ, PT ;  /* 0x000000ff0200720c */ /* 0x000fe20003f46270 */
[----:B------:R-:W-:Y:S01]  /*19a00*/  @P0 VIADD R9, R9, 0x1 ;  /* 0x0000000109090836 */ /* 0x000fe20000000000 */
[----:B------:R-:W-:-:S05]  /*19a10*/  IABS R2, R4 ;  /* 0x0000000400027213 */ /* 0x000fca0000000000 */
[----:B------:R-:W-:-:S06]  /*19a20*/  IMAD.MOV R2, RZ, RZ, -R2 ;  /* 0x000000ffff027224 */ /* 0x000fcc00078e0a02 */
        /* <DEDUP_REMOVED lines=22> */
.L_x_901:
[----:B------:R-:W-:Y:S01]  /*19b90*/  UMOV UR4, URZ ;  /* 0x0000003f00047c82 */ /* 0x000fe20008000000 */
[----:B------:R-:W-:Y:S01]  /*19ba0*/  UMOV UR5, URZ ;  /* 0x0000003f00057c82 */ /* 0x000fe20008000000 */
[----:B------:R-:W-:Y:S01]  /*19bb0*/  ULDC UR6, c[0x0][0xc3c] ;  /* 0x00030f0000067ab9 */ /* 0x000fe20000000800 */
[----:B------:R-:W-:Y:S02]  /*19bc0*/  IMAD.MOV.U32 R16, RZ, RZ, R0 ;  /* 0x000000ffff107224 */ /* 0x000fe400078e0000 */
[----:B------:R-:W-:Y:S02]  /*19bd0*/  IMAD.U32 R17, RZ, RZ, UR4 ;  /* 0x00000004ff117e24 */ /* 0x000fe4000f8e00ff */
[----:B------:R-:W-:Y:S02]  /*19be0*/  IMAD.U32 R18, RZ, RZ, UR5 ;  /* 0x00000005ff127e24 */ /* 0x000fe4000f8e00ff */
[----:B------:R-:W-:-:S07]  /*19bf0*/  IMAD.U32 R19, RZ, RZ, UR6 ;  /* 0x00000006ff137e24 */ /* 0x000fce000f8e00ff */
.L_x_907:
[----:B------:R-:W2:Y:S01]  /*19c00*/  S2R R0, SR_TID.X ;  /* 0x0000000000007919 */ /* 0x000ea20000002100 */
[----:B------:R-:W-:Y:S05]  /*19c10*/  WARPSYNC.ALL ;  /* 0x0000000000007948 */ /* 0x000fea0003800000 */
[----:B------:R-:W-:Y:S01]  /*19c20*/  BAR.SYNC.DEFER_BLOCKING 0x4, 0x180 ;  /* 0x0106000000007b1d */ /* 0x000fe20000010000 */
[----:B--2---:R-:W-:-:S04]  /*19c30*/  LOP3.LUT R0, R0, 0x1f, RZ, 0xc0, !PT ;  /* 0x0000001f00007812 */ /* 0x004fc800078ec0ff */
[----:B------:R-:W-:-:S13]  /*19c40*/  ISETP.NE.AND P0, PT, R0, RZ, PT ;  /* 0x000000ff0000720c */ /* 0x000fda0003f05270 */
[----:B0-----:R-:W0:Y:S01]  /*19c50*/  @!P0 S2R R3, SR_CgaCtaId ;  /* 0x0000000000038919 */ /* 0x001e220000008800 */
[----:B------:R-:W-:-:S04]  /*19c60*/  @!P0 MOV R0, 0x400 ;  /* 0x0000040000008802 */ /* 0x000fc80000000f00 */
[----:B0-----:R-:W-:-:S05]  /*19c70*/  @!P0 LEA R22, R3, R0, 0x18 ;  /* 0x0000000003168211 */ /* 0x001fca00078ec0ff */
[----:B------:R0:W-:Y:S01]  /*19c80*/  @!P0 STS.128 [R22+0x228d0], R16 ;  /* 0x0228d01016008388 */ /* 0x0001e20000000c00 */
[----:B------:R-:W-:Y:S06]  /*19c90*/  BAR.ARV 0x5, 0x180 ;  /* 0x0146000000007b1d */ /* 0x000fec0000002000 */
.L_x_898:
[----:B------:R-:W-:Y:S02]  /*19ca0*/  ULDC UR4, c[0x0][0xc3c] ;  /* 0x00030f0000047ab9 */ /* 0x000fe40000000800 */
[----:B0-----:R-:W-:-:S13]  /*19cb0*/  ISETP.GE.AND P0, PT, R19, UR4, PT ;  /* 0x0000000413007c0c */ /* 0x001fda000bf06270 */
[----:B------:R-:W-:Y:S05]  /*19cc0*/  @!P0 BRA `(.L_x_908) ;  /* 0xffffffa000408947 */ /* 0x000fea000383ffff */
[----:B------:R-:W-:Y:S05]  /*19cd0*/  BSYNC B8 ;  /* 0x0000000000087941 */ /* 0x000fea0003800000 */
.L_x_807:
[----:B------:R-:W5:Y:S01]  /*19ce0*/  LDL.LU R0, [R1+0x24] ;  /* 0x0000240001007983 */ /* 0x000f620000300800 */
[----:B------:R-:W-:Y:S01]  /*19cf0*/  BSSY B0, `(.L_x_909) ;  /* 0x000000b000007945 */ /* 0x000fe20003800000 */
[----:B------:R-:W1:Y:S01]  /*19d00*/  S2R R5, SR_CgaCtaId ;  /* 0x0000000000057919 */ /* 0x000e620000008800 */
[----:B-----5:R-:W-:-:S05]  /*19d10*/  VIADD R0, R0, 0x1 ;  /* 0x0000000100007836 */ /* 0x020fca0000000000 */
[----:B--2---:R-:W-:-:S04]  /*19d20*/  LEA.HI R2, R0, R0, RZ, 0x1 ;  /* 0x0000000000027211 */ /* 0x004fc800078f08ff */
[----:B0-----:R-:W-:Y:S02]  /*19d30*/  LOP3.LUT R3, R2, 0xfffffffe, RZ, 0xc0, !PT ;  /* 0xfffffffe02037812 */ /* 0x001fe400078ec0ff */
[----:B------:R-:W-:-:S03]  /*19d40*/  MOV R2, 0x400 ;  /* 0x0000040000027802 */ /* 0x000fc60000000f00 */
[----:B------:R-:W-:Y:S01]  /*19d50*/  IMAD.IADD R0, R0, 0x1, -R3 ;  /* 0x0000000100007824 */ /* 0x000fe200078e0a03 */
[----:B-1----:R-:W-:-:S04]  /*19d60*/  LEA R5, R5, R2, 0x18 ;  /* 0x0000000205057211 */ /* 0x002fc800078ec0ff */
[----:B------:R-:W-:-:S04]  /*19d70*/  SHF.L.U32 R0, R0, 0x1f, RZ ;  /* 0x0000001f00007819 */ /* 0x000fc800000006ff */
[----:B------:R-:W0:Y:S02]  /*19d80*/  SYNCS.PHASECHK.TRANS64.TRYWAIT P0, [R5+URZ+0x22820], R0 ;  /* 0x02282000050075a7 */ /* 0x000e24000800017f */
[----:B0-----:R-:W-:Y:S05]  /*19d90*/  @!P0 BRA `(.L_x_910) ;  /* 0x0000005000fc8947 */ /* 0x001fea0003800000 */
.L_x_1118:
[----:B------:R-:W-:Y:S05]  /*19da0*/  BSYNC B0 ;  /* 0x0000000000007941 */ /* 0x000fea0003800000 */
.L_x_909:
[----:B------:R-:W-:-:S03]  /*19db0*/  UMOV UR4, 0xffffffff ;  /* 0xffffffff00047882 */ /* 0x000fc60000000000 */
[----:B------:R-:W-:Y:S05]  /*19dc0*/  BRA.DIV UR4, `(.L_x_911) ;  /* 0x0000005604047947 */ /* 0x000fea000b800000 */
[----:B0-----:R-:W0:Y:S02]  /*19dd0*/  S2R R0, SR_TID.X ;  /* 0x0000000000007919 */ /* 0x001e240000002100 */
[----:B0-----:R-:W-:-:S04]  /*19de0*/  SHF.R.U32.HI R0, RZ, 0x5, R0 ;  /* 0x00000005ff007819 */ /* 0x001fc80000011600 */
[----:B------:R-:W-:-:S05]  /*19df0*/  LOP3.LUT R0, R0, 0x3, RZ, 0xc0, !PT ;  /* 0x0000000300007812 */ /* 0x000fca00078ec0ff */
[----:B------:R0:W1:Y:S02]  /*19e00*/  SHFL.IDX PT, R14, R0, RZ, 0x1f ;  /* 0x00001fff000e7589 */ /* 0x00006400000e0000 */
.L_x_1121:
[----:B-1----:R-:W-:-:S13]  /*19e10*/  ISETP.NE.AND P0, PT, R14, RZ, PT ;  /* 0x000000ff0e00720c */ /* 0x002fda0003f05270 */
[----:B------:R-:W-:Y:S05]  /*19e20*/  @P0 BRA `(.L_x_643) ;  /* 0x0000000000840947 */ /* 0x000fea0003800000 */
[----:B------:R-:W-:-:S03]  /*19e30*/  UMOV UR4, 0xffffffff ;  /* 0xffffffff00047882 */ /* 0x000fc60000000000 */
[----:B------:R-:W-:Y:S05]  /*19e40*/  BRA.DIV UR4, `(.L_x_912) ;  /* 0x0000005604187947 */ /* 0x000fea000b800000 */
[----:B------:R-:W-:-:S13]  /*19e50*/  ELECT P6, URZ, PT ;  /* 0x00000000003f782f */ /* 0x000fda00038c0000 */
.L_x_1124:
[----:B------:R-:W-:Y:S05]  /*19e60*/  @!P6 BRA `(.L_x_643) ;  /* 0x000000000074e947 */ /* 0x000fea0003800000 */
[----:B------:R-:W-:-:S04]  /*19e70*/  LOP3.LUT R37, R37, 0x2, RZ, 0xfc, !PT ;  /* 0x0000000225257812 */ /* 0x000fc800078efcff */
[----:B------:R-:W-:-:S13]  /*19e80*/  ISETP.NE.AND P0, PT, R37, 0x3, PT ;  /* 0x000000032500780c */ /* 0x000fda0003f05270 */
[----:B------:R-:W-:Y:S05]  /*19e90*/  @!P0 BRA `(.L_x_913) ;  /* 0x0000000000048947 */ /* 0x000fea0003800000 */
[----:B------:R-:W-:Y:S01]  /*19ea0*/  BPT.TRAP 0x1 ;  /* 0x000000040000795c */ /* 0x000fe20000300000 */
.L_x_913:
[C---:B------:R-:W-:Y:S01]  /*19eb0*/  IMAD R3, R24.reuse, 0x8, R5 ;  /* 0x0000000818037824 */ /* 0x040fe200078e0205 */
[----:B------:R-:W-:Y:S01]  /*19ec0*/  SHF.L.U32 R2, R25, 0x1f, RZ ;  /* 0x0000001f19027819 */ /* 0x000fe200000006ff */
[----:B------:R-:W-:-:S03]  /*19ed0*/  VIADD R24, R24, 0x1 ;  /* 0x0000000118187836 */ /* 0x000fc60000000000 */
[----:B------:R-:W1:Y:S02]  /*19ee0*/  SYNCS.PHASECHK.TRANS64.TRYWAIT P1, [R3+URZ+0x22840], R2 ;  /* 0x02284002030075a7 */ /* 0x000e64000802017f */
[----:B------:R-:W-:-:S04]  /*19ef0*/  ISETP.NE.AND P2, PT, R24, 0x2, PT ;  /* 0x000000021800780c */ /* 0x000fc80003f45270 */
[----:B0-----:R-:W-:Y:S01]  /*19f00*/  SEL R0, RZ, 0x1, P2 ;  /* 0x00000001ff007807 */ /* 0x001fe20001000000 */
[----:B-1----:R-:W-:Y:S08]  /*19f10*/  @!P1 BRA `(.L_x_914) ;  /* 0x0000005400049947 */ /* 0x002ff00003800000 */
.L_x_1125:
[----:B------:R-:W-:Y:S02]  /*19f20*/  SEL R24, R24, RZ, P2 ;  /* 0x000000ff18187207 */ /* 0x000fe40001000000 */
[----:B------:R-:W-:Y:S01]  /*19f30*/  LOP3.LUT R0, R25, R0, RZ, 0x3c, !PT ;  /* 0x0000000019007212 */ /* 0x000fe200078e3cff */
[----:B------:R-:W-:Y:S06]  /*19f40*/  @!P0 BRA `(.L_x_915) ;  /* 0x0000000000048947 */ /* 0x000fec0003800000 */
[----:B------:R-:W-:Y:S01]  /*19f50*/  BPT.TRAP 0x1 ;  /* 0x000000040000795c */ /* 0x000fe20000300000 */
.L_x_915:
[----:B------:R-:W-:Y:S01]  /*19f60*/  IMAD R5, R24, 0x8, R5 ;  /* 0x0000000818057824 */ /* 0x000fe200078e0205 */
[----:B------:R-:W-:-:S04]  /*19f70*/  SHF.L.U32 R0, R0, 0x1f, RZ ;  /* 0x0000001f00007819 */ /* 0x000fc800000006ff */
[----:B------:R-:W1:Y:S02]  /*19f80*/  SYNCS.PHASECHK.TRANS64.TRYWAIT P1, [R5+URZ+0x22840], R0 ;  /* 0x02284000050075a7 */ /* 0x000e64000802017f */
[----:B-1----:R-:W-:Y:S05]  /*19f90*/  @!P1 BRA `(.L_x_916) ;  /* 0x0000005000f89947 */ /* 0x002fea0003800000 */
.L_x_1126:
[----:B------:R-:W-:Y:S05]  /*19fa0*/  @!P0 BRA `(.L_x_917) ;  /* 0x0000000000048947 */ /* 0x000fea0003800000 */
[----:B------:R-:W-:Y:S01]  /*19fb0*/  BPT.TRAP 0x1 ;  /* 0x000000040000795c */ /* 0x000fe20000300000 */
.L_x_917:
[----:B------:R-:W2:Y:S02]  /*19fc0*/  SYNCS.PHASECHK.TRANS64.TRYWAIT P1, [R3+URZ+0x22860], R2 ;  /* 0x02286002030075a7 */ /* 0x000ea4000802017f */
[----:B--2---:R-:W-:Y:S05]  /*19fd0*/  @!P1 BRA `(.L_x_918) ;  /* 0x0000005000fc9947 */ /* 0x004fea0003800000 */
.L_x_1127:
[----:B------:R-:W-:Y:S05]  /*19fe0*/  @!P0 BRA `(.L_x_919) ;  /* 0x0000000000048947 */ /* 0x000fea0003800000 */
[----:B------:R-:W-:Y:S01]  /*19ff0*/  BPT.TRAP 0x1 ;  /* 0x000000040000795c */ /* 0x000fe20000300000 */
.L_x_919:
[----:B------:R0:W0:Y:S02]  /*1a000*/  SYNCS.PHASECHK.TRANS64.TRYWAIT P0, [R5+URZ+0x22860], R0 ;  /* 0x02286000050075a7 */ /* 0x000024000800017f */
[----:B0-----:R-:W-:Y:S05]  /*1a010*/  @!P0 NANOSLEEP.SYNCS 0x989680 ;  /* 0x009896800000895d */ /* 0x001fea0003900000 */
[----:B------:R-:W0:Y:S02]  /*1a020*/  @!P0 SYNCS.PHASECHK.TRANS64 P0, [R5+URZ+0x22860], R0 ;  /* 0x02286000050085a7 */ /* 0x000e24000800007f */
[----:B0-----:R-:W-:Y:S05]  /*1a030*/  @!P0 BRA `(.L_x_919) ;  /* 0xfffffffc00f08947 */ /* 0x001fea000383ffff */
.L_x_643:
[----:B------:R-:W-:Y:S05]  /*1a040*/  BSYNC B9 ;  /* 0x0000000000097941 */ /* 0x000fea0003800000 */
.L_x_640:
[----:B------:R-:W-:Y:S05]  /*1a050*/  EXIT ;  /* 0x000000000000794d */ /* 0x000fea0003800000 */
.L_x_663:
[----:B0-----:R0:W1:Y:S02]  /*1a060*/  SYNCS.PHASECHK.TRANS64.TRYWAIT P5, [R87+URZ+0x22890], R95 ;  /* 0x0228905f570075a7 */ /* 0x00106400080a017f */
[----:B-1----:R-:W-:Y:S05]  /*1a070*/  @!P5 NANOSLEEP.SYNCS 0x989680 ;  /* 0x009896800000d95d */ /* 0x002fea0003900000 */
[----:B------:R-:W1:Y:S02]  /*1a080*/  @!P5 SYNCS.PHASECHK.TRANS64 P5, [R87+URZ+0x22890], R95 ;  /* 0x0228905f5700d5a7 */ /* 0x000e6400080a007f */
[----:B-1----:R-:W-:Y:S05]  /*1a090*/  @!P5 BRA `(.L_x_663) ;  /* 0xfffffffc00f0d947 */ /* 0x002fea000383ffff */
[----:B------:R-:W-:Y:S05]  /*1a0a0*/  BRA `(.L_x_920) ;  /* 0xfffffe9400c07947 */ /* 0x000fea000383ffff */
.L_x_664:
        /* <DEDUP_REMOVED lines=8> */
.L_x_922:
[----:B------:R-:W-:Y:S05]  /*1a130*/  BSYNC B1 ;  /* 0x0000000000017941 */ /* 0x000fea0003800000 */
.L_x_921:
[----:B------:R-:W-:Y:S02]  /*1a140*/  IMAD.MOV.U32 R13, RZ, RZ, R96 ;  /* 0x000000ffff0d7224 */ /* 0x000fe400078e0060 */
[----:B------:R-:W-:Y:S02]  /*1a150*/  IMAD.MOV.U32 R12, RZ, RZ, RZ ;  /* 0x000000ffff0c7224 */ /* 0x000fe400078e00ff */
[----:B------:R-:W-:Y:S02]  /*1a160*/  IMAD.MOV.U32 R11, RZ, RZ, 0x1c1f ;  /* 0x00001c1fff0b7424 */ /* 0x000fe400078e00ff */
[----:B------:R-:W-:Y:S02]  /*1a170*/  IMAD.MOV.U32 R15, RZ, RZ, -0x1 ;  /* 0xffffffffff0f7424 */ /* 0x000fe400078e00ff */
[----:B------:R-:W-:-:S07]  /*1a180*/  IMAD.MOV.U32 R99, RZ, RZ, R14 ;  /* 0x000000ffff637224 */ /* 0x000fce00078e000e */
[----:B------:R-:W-:Y:S05]  /*1a190*/  WARPSYNC.COLLECTIVE R15, `(.L_x_923) ;  /* 0x000000000f087348 */ /* 0x000fea0003c00000 */
[----:B------:R0:W1:Y:S02]  /*1a1a0*/  SHFL.IDX P6, R14, R13, R12, R11 ;  /* 0x0000000c0d0e7389 */ /* 0x00006400000c000b */
[----:B01----:R-:W-:Y:S01]  /*1a1b0*/  ENDCOLLECTIVE ;  /* 0x000000000000791b */ /* 0x003fe20003800000 */
.L_x_923:
[----:B------:R-:W-:Y:S05]  /*1a1c0*/  BRA `(.L_x_924) ;  /* 0xfffffe94008c7947 */ /* 0x000fea000383ffff */
.L_x_673:
[----:B------:R-:W-:Y:S01]  /*1a1d0*/  BSSY B1, `(.L_x_925) ;  /* 0x0000008000017945 */ /* 0x000fe20003800000 */
[----:B----4-:R-:W-:Y:S02]  /*1a1e0*/  IMAD.MOV.U32 R13, RZ, RZ, R97 ;  /* 0x000000ffff0d7224 */ /* 0x010fe400078e0061 */
[----:B------:R-:W-:Y:S02]  /*1a1f0*/  IMAD.MOV.U32 R12, RZ, RZ, 0x1 ;  /* 0x00000001ff0c7424 */ /* 0x000fe400078e00ff */
[----:B------:R-:W-:Y:S02]  /*1a200*/  IMAD.MOV.U32 R11, RZ, RZ, 0x1c1f ;  /* 0x00001c1fff0b7424 */ /* 0x000fe400078e00ff */
[----:B------:R-:W-:-:S07]  /*1a210*/  IMAD.MOV.U32 R15, RZ, RZ, -0x1 ;  /* 0xffffffffff0f7424 */ /* 0x000fce00078e00ff */
[----:B0123--:R-:W-:Y:S05]  /*1a220*/  WARPSYNC.COLLECTIVE R15, `(.L_x_926) ;  /* 0x000000000f087348 */ /* 0x00ffea0003c00000 */
[----:B---3--:R3:W4:Y:S02]  /*1a230*/  SHFL.IDX P6, R14, R13, R12, R11 ;  /* 0x0000000c0d0e7389 */ /* 0x00872400000c000b */
[----:B01234-:R-:W-:Y:S01]  /*1a240*/  ENDCOLLECTIVE ;  /* 0x000000000000791b */ /* 0x01ffe20003800000 */
.L_x_926:
[----:B------:R-:W-:Y:S05]  /*1a250*/  BSYNC B1 ;  /* 0x0000000000017941 */ /* 0x000fea0003800000 */
.L_x_925:
[----:B------:R-:W-:Y:S02]  /*1a260*/  IMAD.MOV.U32 R13, RZ, RZ, R96 ;  /* 0x000000ffff0d7224 */ /* 0x000fe400078e0060 */
[----:B------:R-:W-:Y:S02]  /*1a270*/  IMAD.MOV.U32 R12, RZ, RZ, 0x1 ;  /* 0x00000001ff0c7424 */ /* 0x000fe400078e00ff */
[----:B------:R-:W-:Y:S02]  /*1a280*/  IMAD.MOV.U32 R11, RZ, RZ, 0x1c1f ;  /* 0x00001c1fff0b7424 */ /* 0x000fe400078e00ff */
[----:B------:R-:W-:Y:S02]  /*1a290*/  IMAD.MOV.U32 R15, RZ, RZ, -0x1 ;  /* 0xffffffffff0f7424 */ /* 0x000fe400078e00ff */
[----:B------:R-:W-:-:S07]  /*1a2a0*/  IMAD.MOV.U32 R97, RZ, RZ, R14 ;  /* 0x000000ffff617224 */ /* 0x000fce00078e000e */
[----:B------:R-:W-:Y:S05]  /*1a2b0*/  WARPSYNC.COLLECTIVE R15, `(.L_x_927) ;  /* 0x000000000f087348 */ /* 0x000fea0003c00000 */
[----:B------:R0:W1:Y:S02]  /*1a2c0*/  SHFL.IDX P6, R14, R13, R12, R11 ;  /* 0x0000000c0d0e7389 */ /* 0x00006400000c000b */
[----:B01----:R-:W-:Y:S01]  /*1a2d0*/  ENDCOLLECTIVE ;  /* 0x000000000000791b */ /* 0x003fe20003800000 */
.L_x_927:
[----:B------:R-:W-:Y:S05]  /*1a2e0*/  BRA `(.L_x_928) ;  /* 0xfffffe9c00187947 */ /* 0x000fea000383ffff */
.L_x_683:
[----:B-1----:R1:W2:Y:S02]  /*1a2f0*/  SYNCS.PHASECHK.TRANS64.TRYWAIT P4, [R87+URZ+0x22890], R95 ;  /* 0x0228905f570075a7 */ /* 0x0022a4000808017f */
[----:B--2---:R-:W-:Y:S05]  /*1a300*/  @!P4 NANOSLEEP.SYNCS 0x989680 ;  /* 0x009896800000c95d */ /* 0x004fea0003900000 */
[----:B------:R-:W2:Y:S02]  /*1a310*/  @!P4 SYNCS.PHASECHK.TRANS64 P4, [R87+URZ+0x22890], R95 ;  /* 0x0228905f5700c5a7 */ /* 0x000ea4000808007f */
[----:B--2---:R-:W-:Y:S05]  /*1a320*/  @!P4 BRA `(.L_x_683) ;  /* 0xfffffffc00f0c947 */ /* 0x004fea000383ffff */
[----:B------:R-:W-:Y:S05]  /*1a330*/  BRA `(.L_x_929) ;  /* 0xfffffea800107947 */ /* 0x000fea000383ffff */
.L_x_684:
        /* <DEDUP_REMOVED lines=8> */
.L_x_931:
[----:B------:R-:W-:Y:S05]  /*1a3c0*/  BSYNC B1 ;  /* 0x0000000000017941 */ /* 0x000fea0003800000 */
.L_x_930:
        /* <DEDUP_REMOVED lines=8> */
.L_x_932:
[----:B------:R-:W-:Y:S01]  /*1a450*/  IMAD.MOV.U32 R100, RZ, RZ, R14 ;  /* 0x000000ffff647224 */ /* 0x000fe200078e000e */
[----:B------:R-:W-:Y:S06]  /*1a460*/  BRA `(.L_x_933) ;  /* 0xfffffea400dc7947 */ /* 0x000fec000383ffff */
.L_x_689:
[----:B------:R-:W-:Y:S01]  /*1a470*/  BSSY B1, `(.L_x_934) ;  /* 0x0000008000017945 */ /* 0x000fe20003800000 */
[----:B----4-:R-:W-:Y:S02]  /*1a480*/  IMAD.MOV.U32 R13, RZ, RZ, R97 ;  /* 0x000000ffff0d7224 */ /* 0x010fe400078e0061 */
[----:B------:R-:W-:Y:S02]  /*1a490*/  IMAD.MOV.U32 R12, RZ, RZ, 0x1 ;  /* 0x00000001ff0c7424 */ /* 0x000fe400078e00ff */
[----:B------:R-:W-:Y:S02]  /*1a4a0*/  IMAD.MOV.U32 R11, RZ, RZ, 0x1c1f ;  /* 0x00001c1fff0b7424 */ /* 0x000fe400078e00ff */
[----:B------:R-:W-:-:S07]  /*1a4b0*/  IMAD.MOV.U32 R15, RZ, RZ, -0x1 ;  /* 0xffffffffff0f7424 */ /* 0x000fce00078e00ff */
[----:B0123--:R-:W-:Y:S05]  /*1a4c0*/  WARPSYNC.COLLECTIVE R15, `(.L_x_935) ;  /* 0x000000000f087348 */ /* 0x00ffea0003c00000 */
[----:B------:R4:W0:Y:S02]  /*1a4d0*/  SHFL.IDX P6, R14, R13, R12, R11 ;  /* 0x0000000c0d0e7389 */ /* 0x00082400000c000b */
[----:B01234-:R-:W-:Y:S01]  /*1a4e0*/  ENDCOLLECTIVE ;  /* 0x000000000000791b */ /* 0x01ffe20003800000 */
.L_x_935:
[----:B------:R-:W-:Y:S05]  /*1a4f0*/  BSYNC B1 ;  /* 0x0000000000017941 */ /* 0x000fea0003800000 */
.L_x_934:
        /* <DEDUP_REMOVED lines=8> */
.L_x_936:
[----:B------:R-:W-:Y:S01]  /*1a580*/  IMAD.MOV.U32 R96, RZ, RZ, R14 ;  /* 0x000000ffff607224 */ /* 0x000fe200078e000e */
[----:B------:R-:W-:Y:S06]  /*1a590*/  BRA `(.L_x_937) ;  /* 0xfffffeac00847947 */ /* 0x000fec000383ffff */
.L_x_694:
[----:B-1----:R1:W2:Y:S02]  /*1a5a0*/  SYNCS.PHASECHK.TRANS64.TRYWAIT P2, [R87+URZ+0x22890], R95 ;  /* 0x0228905f570075a7 */ /* 0x0022a4000804017f */
[----:B--2---:R-:W-:Y:S05]  /*1a5b0*/  @!P2 NANOSLEEP.SYNCS 0x989680 ;  /* 0x009896800000a95d */ /* 0x004fea0003900000 */
[----:B------:R-:W2:Y:S02]  /*1a5c0*/  @!P2 SYNCS.PHASECHK.TRANS64 P2, [R87+URZ+0x22890], R95 ;  /* 0x0228905f5700a5a7 */ /* 0x000ea4000804007f */
[----:B--2---:R-:W-:Y:S05]  /*1a5d0*/  @!P2 BRA `(.L_x_694) ;  /* 0xfffffffc00f0a947 */ /* 0x004fea000383ffff */
[----:B------:R-:W-:Y:S05]  /*1a5e0*/  BRA `(.L_x_938) ;  /* 0xfffffeb400987947 */ /* 0x000fea000383ffff */
.L_x_695:
        /* <DEDUP_REMOVED lines=8> */
.L_x_940:
[----:B------:R-:W-:Y:S05]  /*1a670*/  BSYNC B1 ;  /* 0x0000000000017941 */ /* 0x000fea0003800000 */
.L_x_939:
        /* <DEDUP_REMOVED lines=8> */
.L_x_941:
[----:B------:R-:W-:Y:S01]  /*1a700*/  IMAD.MOV.U32 R7, RZ, RZ, R14 ;  /* 0x000000ffff077224 */ /* 0x000fe200078e000e */
[----:B------:R-:W-:Y:S06]  /*1a710*/  BRA `(.L_x_942) ;  /* 0xfffffeb400b47947 */ /* 0x000fec000383ffff */
.L_x_698:
        /* <DEDUP_REMOVED lines=8> */
.L_x_944:
[----:B------:R-:W-:Y:S05]  /*1a7a0*/  BSYNC B1 ;  /* 0x0000000000017941 */ /* 0x000fea0003800000 */
.L_x_943:
        /* <DEDUP_REMOVED lines=8> */
.L_x_945:
[----:B------:R-:W-:Y:S01]  /*1a830*/  IMAD.MOV.U32 R7, RZ, RZ, R14 ;  /* 0x000000ffff077224 */ /* 0x000fe200078e000e */
[----:B------:R-:W-:Y:S06]  /*1a840*/  BRA `(.L_x_946) ;  /* 0xfffffeb400b07947 */ /* 0x000fec000383ffff */
.L_x_702:
[----:B---3--:R3:W4:Y:S02]  /*1a850*/  SYNCS.PHASECHK.TRANS64.TRYWAIT P3, [R87+URZ+0x228b0], R95 ;  /* 0x0228b05f570075a7 */ /* 0x008724000806017f */
[----:B----4-:R-:W-:Y:S05]  /*1a860*/  @!P3 NANOSLEEP.SYNCS 0x989680 ;  /* 0x009896800000b95d */ /* 0x010fea0003900000 */
[----:B------:R-:W4:Y:S02]  /*1a870*/  @!P3 SYNCS.PHASECHK.TRANS64 P3, [R87+URZ+0x228b0], R95 ;  /* 0x0228b05f5700b5a7 */ /* 0x000f24000806007f */
[----:B----4-:R-:W-:Y:S05]  /*1a880*/  @!P3 BRA `(.L_x_702) ;  /* 0xfffffffc00f0b947 */ /* 0x010fea000383ffff */
[----:B------:R-:W-:Y:S05]  /*1a890*/  BRA `(.L_x_947) ;  /* 0xfffffeb800287947 */ /* 0x000fea000383ffff */
.L_x_712:
[----:B------:R-:W-:Y:S01]  /*1a8a0*/  BSSY B0, `(.L_x_948) ;  /* 0x0000007000007945 */ /* 0x000fe20003800000 */
[----:B------:R-:W-:Y:S02]  /*1a8b0*/  IMAD.MOV.U32 R12, RZ, RZ, RZ ;  /* 0x000000ffff0c7224 */ /* 0x000fe400078e00ff */
[----:B------:R-:W-:Y:S02]  /*1a8c0*/  IMAD.MOV.U32 R11, RZ, RZ, 0x1f ;  /* 0x0000001fff0b7424 */ /* 0x000fe400078e00ff */
[----:B------:R-:W-:-:S07]  /*1a8d0*/  IMAD.MOV.U32 R15, RZ, RZ, -0x1 ;  /* 0xffffffffff0f7424 */ /* 0x000fce00078e00ff */
[----:B-----5:R-:W-:Y:S05]  /*1a8e0*/  WARPSYNC.COLLECTIVE R15, `(.L_x_949) ;  /* 0x000000000f087348 */ /* 0x020fea0003c00000 */
[----:B------:R0:W1:Y:S02]  /*1a8f0*/  SHFL.IDX P6, R14, R13, R12, R11 ;  /* 0x0000000c0d0e7389 */ /* 0x00006400000c000b */
[----:B01---5:R-:W-:Y:S01]  /*1a900*/  ENDCOLLECTIVE ;  /* 0x000000000000791b */ /* 0x023fe20003800000 */
.L_x_949:
[----:B------:R-:W-:Y:S05]  /*1a910*/  BSYNC B0 ;  /* 0x0000000000007941 */ /* 0x000fea0003800000 */
.L_x_948:
[----:B------:R-:W-:Y:S05]  /*1a920*/  BRA `(.L_x_950) ;  /* 0xfffffec800187947 */ /* 0x000fea000383ffff */
.L_x_724:
[----:B------:R-:W-:Y:S01]  /*1a930*/  BSSY B1, `(.L_x_951) ;  /* 0x0000008000017945 */ /* 0x000fe20003800000 */
[----:B0-----:R-:W-:Y:S02]  /*1a940*/  IMAD.MOV.U32 R13, RZ, RZ, R27 ;  /* 0x000000ffff0d7224 */ /* 0x001fe400078e001b */
[----:B------:R-:W-:Y:S02]  /*1a950*/  IMAD.MOV.U32 R12, RZ, RZ, RZ ;  /* 0x000000ffff0c7224 */ /* 0x000fe400078e00ff */
[----:B------:R-:W-:Y:S02]  /*1a960*/  IMAD.MOV.U32 R11, RZ, RZ, 0x1c1f ;  /* 0x00001c1fff0b7424 */ /* 0x000fe400078e00ff */
[----:B------:R-:W-:-:S07]  /*1a970*/  IMAD.MOV.U32 R15, RZ, RZ, -0x1 ;  /* 0xffffffffff0f7424 */ /* 0x000fce00078e00ff */
[----:B------:R-:W-:Y:S05]  /*1a980*/  WARPSYNC.COLLECTIVE R15, `(.L_x_952) ;  /* 0x000000000f087348 */ /* 0x000fea0003c00000 */
[----:B------:R0:W1:Y:S02]  /*1a990*/  SHFL.IDX P6, R14, R13, R12, R11 ;  /* 0x0000000c0d0e7389 */ /* 0x00006400000c000b */
[----:B01----:R-:W-:Y:S01]  /*1a9a0*/  ENDCOLLECTIVE ;  /* 0x000000000000791b */ /* 0x003fe20003800000 */
.L_x_952:
[----:B------:R-:W-:Y:S05]  /*1a9b0*/  BSYNC B1 ;  /* 0x0000000000017941 */ /* 0x000fea0003800000 */
.L_x_951:
        /* <DEDUP_REMOVED lines=8> */
.L_x_953:
[----:B------:R-:W-:Y:S02]  /*1aa40*/  IMAD.MOV.U32 R13, RZ, RZ, R25 ;  /* 0x000000ffff0d7224 */ /* 0x000fe400078e0019 */
[----:B------:R-:W-:-:S07]  /*1aa50*/  IMAD.MOV.U32 R3, RZ, RZ, R14 ;  /* 0x000000ffff037224 */ /* 0x000fce00078e000e */
[----:B------:R-:W-:Y:S05]  /*1aa60*/  WARPSYNC.COLLECTIVE R15, `(.L_x_954) ;  /* 0x000000000f087348 */ /* 0x000fea0003c00000 */
[----:B------:R0:W1:Y:S02]  /*1aa70*/  SHFL.IDX P6, R14, R13, R12, R11 ;  /* 0x0000000c0d0e7389 */ /* 0x00006400000c000b */
[----:B01----:R-:W-:Y:S01]  /*1aa80*/  ENDCOLLECTIVE ;  /* 0x000000000000791b */ /* 0x003fe20003800000 */
.L_x_954:
[----:B------:R-:W-:Y:S02]  /*1aa90*/  IMAD.MOV.U32 R13, RZ, RZ, R28 ;  /* 0x000000ffff0d7224 */ /* 0x000fe400078e001c */
[----:B------:R-:W-:-:S07]  /*1aaa0*/  IMAD.MOV.U32 R25, RZ, RZ, R14 ;  /* 0x000000ffff197224 */ /* 0x000fce00078e000e */
[----:B------:R-:W-:Y:S05]  /*1aab0*/  WARPSYNC.COLLECTIVE R15, `(.L_x_955) ;  /* 0x000000000f087348 */ /* 0x000fea0003c00000 */
[----:B------:R0:W1:Y:S02]  /*1aac0*/  SHFL.IDX P6, R14, R13, R12, R11 ;  /* 0x0000000c0d0e7389 */ /* 0x00006400000c000b */
[----:B01----:R-:W-:Y:S01]  /*1aad0*/  ENDCOLLECTIVE ;  /* 0x000000000000791b */ /* 0x003fe20003800000 */
.L_x_955:
[----:B------:R-:W-:Y:S01]  /*1aae0*/  IMAD.MOV.U32 R20, RZ, RZ, R14 ;  /* 0x000000ffff147224 */ /* 0x000fe200078e000e */
[----:B------:R-:W-:Y:S06]  /*1aaf0*/  BRA `(.L_x_956) ;  /* 0xfffffecc00307947 */ /* 0x000fec000383ffff */
.L_x_728:
[----:B0-----:R0:W1:Y:S02]  /*1ab00*/  SYNCS.PHASECHK.TRANS64.TRYWAIT P0, [R19+URZ+0x22800], R26 ;  /* 0x0228001a130075a7 */ /* 0x001064000800017f */
[----:B-1----:R-:W-:Y:S05]  /*1ab10*/  @!P0 NANOSLEEP.SYNCS 0x989680 ;  /* 0x009896800000895d */ /* 0x002fea0003900000 */
[----:B------:R-:W1:Y:S02]  /*1ab20*/  @!P0 SYNCS.PHASECHK.TRANS64 P0, [R19+URZ+0x22800], R26 ;  /* 0x0228001a130085a7 */ /* 0x000e64000800007f */
[----:B-1----:R-:W-:Y:S05]  /*1ab30*/  @!P0 BRA `(.L_x_728) ;  /* 0xfffffffc00f08947 */ /* 0x002fea000383ffff */
[----:B------:R-:W-:Y:S05]  /*1ab40*/  BRA `(.L_x_957) ;  /* 0xfffffed000487947 */ /* 0x000fea000383ffff */
.L_x_736:
        /* <DEDUP_REMOVED lines=8> */
.L_x_959:
[----:B------:R-:W-:Y:S05]  /*1abd0*/  BSYNC B1 ;  /* 0x0000000000017941 */ /* 0x000fea0003800000 */
.L_x_958:
        /* <DEDUP_REMOVED lines=8> */
.L_x_960:
[----:B------:R-:W-:Y:S02]  /*1ac60*/  IMAD.MOV.U32 R13, RZ, RZ, R25 ;  /* 0x000000ffff0d7224 */ /* 0x000fe400078e0019 */
[----:B------:R-:W-:-:S07]  /*1ac70*/  IMAD.MOV.U32 R3, RZ, RZ, R14 ;  /* 0x000000ffff037224 */ /* 0x000fce00078e000e */
[----:B------:R-:W-:Y:S05]  /*1ac80*/  WARPSYNC.COLLECTIVE R15, `(.L_x_961) ;  /* 0x000000000f087348 */ /* 0x000fea0003c00000 */
[----:B------:R0:W1:Y:S02]  /*1ac90*/  SHFL.IDX P6, R14, R13, R12, R11 ;  /* 0x0000000c0d0e7389 */ /* 0x00006400000c000b */
[----:B01----:R-:W-:Y:S01]  /*1aca0*/  ENDCOLLECTIVE ;  /* 0x000000000000791b */ /* 0x003fe20003800000 */
.L_x_961:
[----:B------:R-:W-:Y:S02]  /*1acb0*/  IMAD.MOV.U32 R13, RZ, RZ, R28 ;  /* 0x000000ffff0d7224 */ /* 0x000fe400078e001c */
[----:B------:R-:W-:-:S07]  /*1acc0*/  IMAD.MOV.U32 R20, RZ, RZ, R14 ;  /* 0x000000ffff147224 */ /* 0x000fce00078e000e */
[----:B------:R-:W-:Y:S05]  /*1acd0*/  WARPSYNC.COLLECTIVE R15, `(.L_x_962) ;  /* 0x000000000f087348 */ /* 0x000fea0003c00000 */
[----:B------:R0:W1:Y:S02]  /*1ace0*/  SHFL.IDX P6, R14, R13, R12, R11 ;  /* 0x0000000c0d0e7389 */ /* 0x00006400000c000b */
[----:B01----:R-:W-:Y:S01]  /*1acf0*/  ENDCOLLECTIVE ;  /* 0x000000000000791b */ /* 0x003fe20003800000 */
.L_x_962:
[----:B------:R-:W-:Y:S05]  /*1ad00*/  BRA `(.L_x_963) ;  /* 0xfffffed800b87947 */ /* 0x000fea000383ffff */
.L_x_740:
[----:B0-----:R0:W1:Y:S02]  /*1ad10*/  SYNCS.PHASECHK.TRANS64.TRYWAIT P1, [R19+URZ+0x22800], R26 ;  /* 0x0228001a130075a7 */ /* 0x001064000802017f */
[----:B-1----:R-:W-:Y:S05]  /*1ad20*/  @!P1 NANOSLEEP.SYNCS 0x989680 ;  /* 0x009896800000995d */ /* 0x002fea0003900000 */
[----:B------:R-:W1:Y:S02]  /*1ad30*/  @!P1 SYNCS.PHASECHK.TRANS64 P1, [R19+URZ+0x22800], R26 ;  /* 0x0228001a130095a7 */ /* 0x000e64000802007f */
[----:B-1----:R-:W-:Y:S05]  /*1ad40*/  @!P1 BRA `(.L_x_740) ;  /* 0xfffffffc00f09947 */ /* 0x002fea000383ffff */
[----:B------:R-:W-:Y:S05]  /*1ad50*/  BRA `(.L_x_964) ;  /* 0xfffffedc00987947 */ /* 0x000fea000383ffff */
.L_x_746:
[----:B---3--:R3:W0:Y:S02]  /*1ad60*/  SYNCS.PHASECHK.TRANS64.TRYWAIT P1, [R4+URZ+0x22830], R73 ;  /* 0x02283049040075a7 */ /* 0x008624000802017f */
[----:B0-----:R-:W-:Y:S05]  /*1ad70*/  @!P1 NANOSLEEP.SYNCS 0x989680 ;  /* 0x009896800000995d */ /* 0x001fea0003900000 */
[----:B------:R-:W0:Y:S02]  /*1ad80*/  @!P1 SYNCS.PHASECHK.TRANS64 P1, [R4+URZ+0x22830], R73 ;  /* 0x02283049040095a7 */ /* 0x000e24000802007f */
[----:B0-----:R-:W-:Y:S05]  /*1ad90*/  @!P1 BRA `(.L_x_746) ;  /* 0xfffffffc00f09947 */ /* 0x001fea000383ffff */
[----:B------:R-:W-:Y:S05]  /*1ada0*/  BRA `(.L_x_745) ;  /* 0xfffffee800e47947 */ /* 0x000fea000383ffff */
.L_x_752:
[----:B-1----:R1:W2:Y:S02]  /*1adb0*/  SYNCS.PHASECHK.TRANS64.TRYWAIT P1, [R4+URZ+0x22850], R73 ;  /* 0x02285049040075a7 */ /* 0x0022a4000802017f */
[----:B--2---:R-:W-:Y:S05]  /*1adc0*/  @!P1 NANOSLEEP.SYNCS 0x989680 ;  /* 0x009896800000995d */ /* 0x004fea0003900000 */
[----:B------:R-:W2:Y:S02]  /*1add0*/  @!P1 SYNCS.PHASECHK.TRANS64 P1, [R4+URZ+0x22850], R73 ;  /* 0x02285049040095a7 */ /* 0x000ea4000802007f */
[----:B--2---:R-:W-:Y:S05]  /*1ade0*/  @!P1 BRA `(.L_x_752) ;  /* 0xfffffffc00f09947 */ /* 0x004fea000383ffff */
[----:B------:R-:W-:Y:S05]  /*1adf0*/  BRA `(.L_x_751) ;  /* 0xffffff0000887947 */ /* 0x000fea000383ffff */
.L_x_758:
[----:B-1----:R1:W2:Y:S02]  /*1ae00*/  SYNCS.PHASECHK.TRANS64.TRYWAIT P2, [R5+URZ+0x22830], R6 ;  /* 0x02283006050075a7 */ /* 0x0022a4000804017f */
[----:B--2---:R-:W-:Y:S05]  /*1ae10*/  @!P2 NANOSLEEP.SYNCS 0x989680 ;  /* 0x009896800000a95d */ /* 0x004fea0003900000 */
[----:B------:R-:W2:Y:S02]  /*1ae20*/  @!P2 SYNCS.PHASECHK.TRANS64 P2, [R5+URZ+0x22830], R6 ;  /* 0x022830060500a5a7 */ /* 0x000ea4000804007f */
[----:B--2---:R-:W-:Y:S05]  /*1ae30*/  @!P2 BRA `(.L_x_758) ;  /* 0xfffffffc00f0a947 */ /* 0x004fea000383ffff */
[----:B------:R-:W-:Y:S05]  /*1ae40*/  BRA `(.L_x_757) ;  /* 0xffffff0400d47947 */ /* 0x000fea000383ffff */
.L_x_764:
[----:B----4-:R4:W0:Y:S02]  /*1ae50*/  SYNCS.PHASECHK.TRANS64.TRYWAIT P2, [R5+URZ+0x22850], R6 ;  /* 0x02285006050075a7 */ /* 0x010824000804017f */
[----:B0-----:R-:W-:Y:S05]  /*1ae60*/  @!P2 NANOSLEEP.SYNCS 0x989680 ;  /* 0x009896800000a95d */ /* 0x001fea0003900000 */
[----:B------:R-:W0:Y:S02]  /*1ae70*/  @!P2 SYNCS.PHASECHK.TRANS64 P2, [R5+URZ+0x22850], R6 ;  /* 0x022850060500a5a7 */ /* 0x000e24000804007f */
[----:B0-----:R-:W-:Y:S05]  /*1ae80*/  @!P2 BRA `(.L_x_764) ;  /* 0xfffffffc00f0a947 */ /* 0x001fea000383ffff */
[----:B------:R-:W-:Y:S05]  /*1ae90*/  BRA `(.L_x_763) ;  /* 0xffffff20003c7947 */ /* 0x000fea000383ffff */
.L_x_771:
[----:B------:R-:W-:Y:S02]  /*1aea0*/  IMAD.MOV.U32 R13, RZ, RZ, R21 ;  /* 0x000000ffff0d7224 */ /* 0x000fe400078e0015 */
[----:B------:R-:W-:Y:S02]  /*1aeb0*/  IMAD.MOV.U32 R12, RZ, RZ, RZ ;  /* 0x000000ffff0c7224 */ /* 0x000fe400078e00ff */
[----:B------:R-:W-:Y:S02]  /*1aec0*/  IMAD.MOV.U32 R11, RZ, RZ, 0x181f ;  /* 0x0000181fff0b7424 */ /* 0x000fe400078e00ff */
[----:B------:R-:W-:-:S07]  /*1aed0*/  IMAD.MOV.U32 R15, RZ, RZ, -0x1 ;  /* 0xffffffffff0f7424 */ /* 0x000fce00078e00ff */
[----:B-----5:R-:W-:Y:S05]  /*1aee0*/  WARPSYNC.COLLECTIVE R15, `(.L_x_965) ;  /* 0x000000000f087348 */ /* 0x020fea0003c00000 */
[----:B------:R0:W1:Y:S02]  /*1aef0*/  SHFL.IDX P6, R14, R13, R12, R11 ;  /* 0x0000000c0d0e7389 */ /* 0x00006400000c000b */
[----:B01---5:R-:W-:Y:S01]  /*1af00*/  ENDCOLLECTIVE ;  /* 0x000000000000791b */ /* 0x023fe20003800000 */
.L_x_965:
[----:B------:R-:W-:Y:S02]  /*1af10*/  IMAD.MOV.U32 R13, RZ, RZ, R3 ;  /* 0x000000ffff0d7224 */ /* 0x000fe400078e0003 */
[----:B------:R-:W-:-:S07]  /*1af20*/  IMAD.MOV.U32 R20, RZ, RZ, R14 ;  /* 0x000000ffff147224 */ /* 0x000fce00078e000e */
[----:B------:R-:W-:Y:S05]  /*1af30*/  WARPSYNC.COLLECTIVE R15, `(.L_x_966) ;  /* 0x000000000f087348 */ /* 0x000fea0003c00000 */
[----:B------:R0:W1:Y:S02]  /*1af40*/  SHFL.IDX P6, R14, R13, R12, R11 ;  /* 0x0000000c0d0e7389 */ /* 0x00006400000c000b */
[----:B01----:R-:W-:Y:S01]  /*1af50*/  ENDCOLLECTIVE ;  /* 0x000000000000791b */ /* 0x003fe20003800000 */
.L_x_966:
[----:B------:R-:W-:Y:S05]  /*1af60*/  BRA `(.L_x_967) ;  /* 0xffffff4800747947 */ /* 0x000fea000383ffff */
.L_x_774:
[----:B------:R-:W-:Y:S01]  /*1af70*/  BSSY B1, `(.L_x_968) ;  /* 0x0000008000017945 */ /* 0x000fe20003800000 */
[----:B---3--:R-:W-:Y:S02]  /*1af80*/  IMAD.MOV.U32 R13, RZ, RZ, R21 ;  /* 0x000000ffff0d7224 */ /* 0x008fe400078e0015 */
[----:B------:R-:W-:Y:S02]  /*1af90*/  IMAD.MOV.U32 R12, RZ, RZ, 0x1 ;  /* 0x00000001ff0c7424 */ /* 0x000fe400078e00ff */
[----:B------:R-:W-:Y:S02]  /*1afa0*/  IMAD.MOV.U32 R11, RZ, RZ, 0x181f ;  /* 0x0000181fff0b7424 */ /* 0x000fe400078e00ff */
[----:B------:R-:W-:-:S07]  /*1afb0*/  IMAD.MOV.U32 R15, RZ, RZ, -0x1 ;  /* 0xffffffffff0f7424 */ /* 0x000fce00078e00ff */
[----:B012--5:R-:W-:Y:S05]  /*1afc0*/  WARPSYNC.COLLECTIVE R15, `(.L_x_969) ;  /* 0x000000000f087348 */ /* 0x027fea0003c00000 */
[----:B--2---:R2:W3:Y:S02]  /*1afd0*/  SHFL.IDX P6, R14, R13, R12, R11 ;  /* 0x0000000c0d0e7389 */ /* 0x0044e400000c000b */
[----:B0123-5:R-:W-:Y:S01]  /*1afe0*/  ENDCOLLECTIVE ;  /* 0x000000000000791b */ /* 0x02ffe20003800000 */
.L_x_969:
[----:B------:R-:W-:Y:S05]  /*1aff0*/  BSYNC B1 ;  /* 0x0000000000017941 */ /* 0x000fea0003800000 */
.L_x_968:
        /* <DEDUP_REMOVED lines=8> */
.L_x_970:
[----:B------:R-:W-:Y:S05]  /*1b080*/  BRA `(.L_x_971) ;  /* 0xffffff4800bc7947 */ /* 0x000fea000383ffff */
.L_x_777:
[----:B------:R-:W-:Y:S01]  /*1b090*/  BSSY B1, `(.L_x_972) ;  /* 0x0000008000017945 */ /* 0x000fe20003800000 */
[----:B------:R-:W-:Y:S02]  /*1b0a0*/  IMAD.MOV.U32 R13, RZ, RZ, R21 ;  /* 0x000000ffff0d7224 */ /* 0x000fe400078e0015 */
[----:B------:R-:W-:Y:S02]  /*1b0b0*/  IMAD.MOV.U32 R12, RZ, RZ, 0x2 ;  /* 0x00000002ff0c7424 */ /* 0x000fe400078e00ff */
[----:B---3--:R-:W-:Y:S02]  /*1b0c0*/  IMAD.MOV.U32 R11, RZ, RZ, 0x181f ;  /* 0x0000181fff0b7424 */ /* 0x008fe400078e00ff */
[----:B------:R-:W-:-:S07]  /*1b0d0*/  IMAD.MOV.U32 R15, RZ, RZ, -0x1 ;  /* 0xffffffffff0f7424 */ /* 0x000fce00078e00ff */
[----:B012-4-:R-:W-:Y:S05]  /*1b0e0*/  WARPSYNC.COLLECTIVE R15, `(.L_x_973) ;  /* 0x000000000f087348 */ /* 0x017fea0003c00000 */
[----:B--2---:R2:W3:Y:S02]  /*1b0f0*/  SHFL.IDX P6, R14, R13, R12, R11 ;  /* 0x0000000c0d0e7389 */ /* 0x0044e400000c000b */
[----:B01234-:R-:W-:Y:S01]  /*1b100*/  ENDCOLLECTIVE ;  /* 0x000000000000791b */ /* 0x01ffe20003800000 */
.L_x_973:
[----:B------:R-:W-:Y:S05]  /*1b110*/  BSYNC B1 ;  /* 0x0000000000017941 */ /* 0x000fea0003800000 */
.L_x_972:
        /* <DEDUP_REMOVED lines=8> */
.L_x_974:
[----:B------:R-:W-:Y:S05]  /*1b1a0*/  BRA `(.L_x_975) ;  /* 0xffffff4c00047947 */ /* 0x000fea000383ffff */
.L_x_780:
        /* <DEDUP_REMOVED lines=8> */
.L_x_977:
[----:B------:R-:W-:Y:S05]  /*1b230*/  BSYNC B1 ;  /* 0x0000000000017941 */ /* 0x000fea0003800000 */
.L_x_976:
        /* <DEDUP_REMOVED lines=8> */
.L_x_978:
[----:B------:R-:W-:Y:S05]  /*1b2c0*/  BRA `(.L_x_979) ;  /* 0xffffff4c004c7947 */ /* 0x000fea000383ffff */
.L_x_782:
[----:B------:R-:W-:Y:S02]  /*1b2d0*/  IMAD.MOV.U32 R13, RZ, RZ, R10 ;  /* 0x000000ffff0d7224 */ /* 0x000fe400078e000a */
[----:B------:R-:W-:Y:S02]  /*1b2e0*/  IMAD.MOV.U32 R12, RZ, RZ, RZ ;  /* 0x000000ffff0c7224 */ /* 0x000fe400078e00ff */
[----:B------:R-:W-:Y:S02]  /*1b2f0*/  IMAD.MOV.U32 R11, RZ, RZ, 0x1c1f ;  /* 0x00001c1fff0b7424 */ /* 0x000fe400078e00ff */
[----:B------:R-:W-:-:S07]  /*1b300*/  IMAD.MOV.U32 R15, RZ, RZ, -0x1 ;  /* 0xffffffffff0f7424 */ /* 0x000fce00078e00ff */
[----:B------:R-:W-:Y:S05]  /*1b310*/  WARPSYNC.COLLECTIVE R15, `(.L_x_980) ;  /* 0x000000000f087348 */ /* 0x000fea0003c00000 */
[----:B------:R0:W1:Y:S02]  /*1b320*/  SHFL.IDX P6, R14, R13, R12, R11 ;  /* 0x0000000c0d0e7389 */ /* 0x00006400000c000b */
[----:B01----:R-:W-:Y:S01]  /*1b330*/  ENDCOLLECTIVE ;  /* 0x000000000000791b */ /* 0x003fe20003800000 */
.L_x_980:
[----:B------:R-:W-:Y:S02]  /*1b340*/  IMAD.MOV.U32 R13, RZ, RZ, R3 ;  /* 0x000000ffff0d7224 */ /* 0x000fe400078e0003 */
[----:B------:R-:W-:-:S07]  /*1b350*/  IMAD.MOV.U32 R48, RZ, RZ, R14 ;  /* 0x000000ffff307224 */ /* 0x000fce00078e000e */
[----:B------:R-:W-:Y:S05]  /*1b360*/  WARPSYNC.COLLECTIVE R15, `(.L_x_981) ;  /* 0x000000000f087348 */ /* 0x000fea0003c00000 */
[----:B------:R0:W1:Y:S02]  /*1b370*/  SHFL.IDX P6, R14, R13, R12, R11 ;  /* 0x0000000c0d0e7389 */ /* 0x00006400000c000b */
[----:B01----:R-:W-:Y:S01]  /*1b380*/  ENDCOLLECTIVE ;  /* 0x000000000000791b */ /* 0x003fe20003800000 */
.L_x_981:
[----:B------:R-:W-:Y:S01]  /*1b390*/  IMAD.MOV.U32 R11, RZ, RZ, R14 ;  /* 0x000000ffff0b7224 */ /* 0x000fe200078e000e */
[----:B------:R-:W-:Y:S06]  /*1b3a0*/  BRA `(.L_x_982) ;  /* 0xffffff50004c7947 */ /* 0x000fec000383ffff */
.L_x_785:
[----:B------:R-:W-:Y:S01]  /*1b3b0*/  BSSY B1, `(.L_x_983) ;  /* 0x0000008000017945 */ /* 0x000fe20003800000 */
[----:B---3--:R-:W-:Y:S02]  /*1b3c0*/  IMAD.MOV.U32 R13, RZ, RZ, R10 ;  /* 0x000000ffff0d7224 */ /* 0x008fe400078e000a */
[----:B------:R-:W-:Y:S02]  /*1b3d0*/  IMAD.MOV.U32 R12, RZ, RZ, 0x1 ;  /* 0x00000001ff0c7424 */ /* 0x000fe400078e00ff */
[----:B--2---:R-:W-:Y:S02]  /*1b3e0*/  IMAD.MOV.U32 R11, RZ, RZ, 0x1c1f ;  /* 0x00001c1fff0b7424 */ /* 0x004fe400078e00ff */
[----:B------:R-:W-:-:S07]  /*1b3f0*/  IMAD.MOV.U32 R15, RZ, RZ, -0x1 ;  /* 0xffffffffff0f7424 */ /* 0x000fce00078e00ff */
[----:B01----:R-:W-:Y:S05]  /*1b400*/  WARPSYNC.COLLECTIVE R15, `(.L_x_984) ;  /* 0x000000000f087348 */ /* 0x003fea0003c00000 */
[----:B------:R2:W3:Y:S02]  /*1b410*/  SHFL.IDX P6, R14, R13, R12, R11 ;  /* 0x0000000c0d0e7389 */ /* 0x0004e400000c000b */
[----:B0123--:R-:W-:Y:S01]  /*1b420*/  ENDCOLLECTIVE ;  /* 0x000000000000791b */ /* 0x00ffe20003800000 */
.L_x_984:
[----:B------:R-:W-:Y:S05]  /*1b430*/  BSYNC B1 ;  /* 0x0000000000017941 */ /* 0x000fea0003800000 */
.L_x_983:
        /* <DEDUP_REMOVED lines=8> */
.L_x_985:
[----:B------:R-:W-:Y:S01]  /*1b4c0*/  IMAD.MOV.U32 R3, RZ, RZ, R14 ;  /* 0x000000ffff037224 */ /* 0x000fe200078e000e */
[----:B------:R-:W-:Y:S06]  /*1b4d0*/  BRA `(.L_x_986) ;  /* 0xffffff5c00247947 */ /* 0x000fec000383ffff */
.L_x_789:
[----:B------:R-:W-:Y:S02]  /*1b4e0*/  IMAD.MOV.U32 R13, RZ, RZ, R20 ;  /* 0x000000ffff0d7224 */ /* 0x000fe400078e0014 */
[----:B------:R-:W-:Y:S02]  /*1b4f0*/  IMAD.MOV.U32 R12, RZ, RZ, RZ ;  /* 0x000000ffff0c7224 */ /* 0x000fe400078e00ff */
[----:B------:R-:W-:Y:S02]  /*1b500*/  IMAD.MOV.U32 R11, RZ, RZ, 0x181f ;  /* 0x0000181fff0b7424 */ /* 0x000fe400078e00ff */
[----:B------:R-:W-:-:S07]  /*1b510*/  IMAD.MOV.U32 R15, RZ, RZ, -0x1 ;  /* 0xffffffffff0f7424 */ /* 0x000fce00078e00ff */
[----:B01----:R-:W-:Y:S05]  /*1b520*/  WARPSYNC.COLLECTIVE R15, `(.L_x_987) ;  /* 0x000000000f087348 */ /* 0x003fea0003c00000 */
[----:B------:R2:W3:Y:S02]  /*1b530*/  SHFL.IDX P6, R14, R13, R12, R11 ;  /* 0x0000000c0d0e7389 */ /* 0x0004e400000c000b */
[----:B0123--:R-:W-:Y:S01]  /*1b540*/  ENDCOLLECTIVE ;  /* 0x000000000000791b */ /* 0x00ffe20003800000 */
.L_x_987:
[----:B------:R-:W-:Y:S02]  /*1b550*/  IMAD.MOV.U32 R13, RZ, RZ, R3 ;  /* 0x000000ffff0d7224 */ /* 0x000fe400078e0003 */
[----:B------:R-:W-:-:S07]  /*1b560*/  IMAD.MOV.U32 R0, RZ, RZ, R14 ;  /* 0x000000ffff007224 */ /* 0x000fce00078e000e */
[----:B------:R-:W-:Y:S05]  /*1b570*/  WARPSYNC.COLLECTIVE R15, `(.L_x_988) ;  /* 0x000000000f087348 */ /* 0x000fea0003c00000 */
[----:B------:R0:W1:Y:S02]  /*1b580*/  SHFL.IDX P6, R14, R13, R12, R11 ;  /* 0x0000000c0d0e7389 */ /* 0x00006400000c000b */
[----:B01----:R-:W-:Y:S01]  /*1b590*/  ENDCOLLECTIVE ;  /* 0x000000000000791b */ /* 0x003fe20003800000 */
.L_x_988:
[----:B------:R-:W-:Y:S05]  /*1b5a0*/  BRA `(.L_x_989) ;  /* 0xffffff7000647947 */ /* 0x000fea000383ffff */
.L_x_792:
[----:B------:R-:W-:Y:S01]  /*1b5b0*/  BSSY B1, `(.L_x_990) ;  /* 0x0000008000017945 */ /* 0x000fe20003800000 */
[----:B------:R-:W-:Y:S02]  /*1b5c0*/  IMAD.MOV.U32 R13, RZ, RZ, R20 ;  /* 0x000000ffff0d7224 */ /* 0x000fe400078e0014 */
[----:B------:R-:W-:Y:S02]  /*1b5d0*/  IMAD.MOV.U32 R12, RZ, RZ, 0x1 ;  /* 0x00000001ff0c7424 */ /* 0x000fe400078e00ff */
[----:B---3--:R-:W-:Y:S02]  /*1b5e0*/  IMAD.MOV.U32 R11, RZ, RZ, 0x181f ;  /* 0x0000181fff0b7424 */ /* 0x008fe400078e00ff */
[----:B------:R-:W-:-:S07]  /*1b5f0*/  IMAD.MOV.U32 R15, RZ, RZ, -0x1 ;  /* 0xffffffffff0f7424 */ /* 0x000fce00078e00ff */
[----:B012-4-:R-:W-:Y:S05]  /*1b600*/  WARPSYNC.COLLECTIVE R15, `(.L_x_991) ;  /* 0x000000000f087348 */ /* 0x017fea0003c00000 */
[----:B----4-:R3:W4:Y:S02]  /*1b610*/  SHFL.IDX P6, R14, R13, R12, R11 ;  /* 0x0000000c0d0e7389 */ /* 0x01072400000c000b */
[----:B01234-:R-:W-:Y:S01]  /*1b620*/  ENDCOLLECTIVE ;  /* 0x000000000000791b */ /* 0x01ffe20003800000 */
.L_x_991:
[----:B------:R-:W-:Y:S05]  /*1b630*/  BSYNC B1 ;  /* 0x0000000000017941 */ /* 0x000fea0003800000 */
.L_x_990:
        /* <DEDUP_REMOVED lines=8> */
.L_x_992:
[----:B------:R-:W-:Y:S05]  /*1b6c0*/  BRA `(.L_x_993) ;  /* 0xffffff7000b07947 */ /* 0x000fea000383ffff */
.L_x_795:
[----:B------:R-:W-:Y:S01]  /*1b6d0*/  BSSY B1, `(.L_x_994) ;  /* 0x0000008000017945 */ /* 0x000fe20003800000 */
[----:B------:R-:W-:Y:S02]  /*1b6e0*/  IMAD.MOV.U32 R13, RZ, RZ, R20 ;  /* 0x000000ffff0d7224 */ /* 0x000fe400078e0014 */
[----:B------:R-:W-:Y:S02]  /*1b6f0*/  IMAD.MOV.U32 R12, RZ, RZ, 0x2 ;  /* 0x00000002ff0c7424 */ /* 0x000fe400078e00ff */
[----:B0-----:R-:W-:Y:S02]  /*1b700*/  IMAD.MOV.U32 R11, RZ, RZ, 0x181f ;  /* 0x0000181fff0b7424 */ /* 0x001fe400078e00ff */
[----:B------:R-:W-:-:S07]  /*1b710*/  IMAD.MOV.U32 R15, RZ, RZ, -0x1 ;  /* 0xffffffffff0f7424 */ /* 0x000fce00078e00ff */
[----:B-1234-:R-:W-:Y:S05]  /*1b720*/  WARPSYNC.COLLECTIVE R15, `(.L_x_995) ;  /* 0x000000000f087348 */ /* 0x01efea0003c00000 */
[----:B----4-:R0:W4:Y:S02]  /*1b730*/  SHFL.IDX P6, R14, R13, R12, R11 ;  /* 0x0000000c0d0e7389 */ /* 0x01012400000c000b */
[----:B01234-:R-:W-:Y:S01]  /*1b740*/  ENDCOLLECTIVE ;  /* 0x000000000000791b */ /* 0x01ffe20003800000 */
.L_x_995:
[----:B------:R-:W-:Y:S05]  /*1b750*/  BSYNC B1 ;  /* 0x0000000000017941 */ /* 0x000fea0003800000 */
.L_x_994:
        /* <DEDUP_REMOVED lines=8> */
.L_x_996:
[----:B------:R-:W-:Y:S05]  /*1b7e0*/  BRA `(.L_x_997) ;  /* 0xffffff7000f87947 */ /* 0x000fea000383ffff */
.L_x_798:
[----:B------:R-:W-:Y:S01]  /*1b7f0*/  BSSY B1, `(.L_x_998) ;  /* 0x0000008000017945 */ /* 0x000fe20003800000 */
[----:B------:R-:W-:Y:S02]  /*1b800*/  IMAD.MOV.U32 R13, RZ, RZ, R20 ;  /* 0x000000ffff0d7224 */ /* 0x000fe400078e0014 */
[----:B------:R-:W-:Y:S02]  /*1b810*/  IMAD.MOV.U32 R12, RZ, RZ, 0x3 ;  /* 0x00000003ff0c7424 */ /* 0x000fe400078e00ff */
[----:B0-----:R-:W-:Y:S02]  /*1b820*/  IMAD.MOV.U32 R11, RZ, RZ, 0x181f ;  /* 0x0000181fff0b7424 */ /* 0x001fe400078e00ff */
[----:B------:R-:W-:-:S07]  /*1b830*/  IMAD.MOV.U32 R15, RZ, RZ, -0x1 ;  /* 0xffffffffff0f7424 */ /* 0x000fce00078e00ff */
[----:B-1234-:R-:W-:Y:S05]  /*1b840*/  WARPSYNC.COLLECTIVE R15, `(.L_x_999) ;  /* 0x000000000f087348 */ /* 0x01efea0003c00000 */
[----:B------:R0:W0:Y:S02]  /*1b850*/  SHFL.IDX P6, R14, R13, R12, R11 ;  /* 0x0000000c0d0e7389 */ /* 0x00002400000c000b */
[----:B01234-:R-:W-:Y:S01]  /*1b860*/  ENDCOLLECTIVE ;  /* 0x000000000000791b */ /* 0x01ffe20003800000 */
.L_x_999:
[----:B------:R-:W-:Y:S05]  /*1b870*/  BSYNC B1 ;  /* 0x0000000000017941 */ /* 0x000fea0003800000 */
.L_x_998:
        /* <DEDUP_REMOVED lines=8> */
.L_x_1000:
[----:B------:R-:W-:Y:S05]  /*1b900*/  BRA `(.L_x_1001) ;  /* 0xffffff7400407947 */ /* 0x000fea000383ffff */
.L_x_815:
        /* <DEDUP_REMOVED lines=8> */
[----:B------:R-:W-:Y:S05]  /*1b990*/  WARPSYNC.COLLECTIVE R15, `(.L_x_1003) ;  /* 0x000000000f087348 */ /* 0x000fea0003c00000 */
[----:B------:R0:W1:Y:S02]  /*1b9a0*/  SHFL.IDX P6, R14, R13, R12, R11 ;  /* 0x0000000c0d0e7389 */ /* 0x00006400000c000b */
[----:B01----:R-:W-:Y:S01]  /*1b9b0*/  ENDCOLLECTIVE ;  /* 0x000000000000791b */ /* 0x003fe20003800000 */
.L_x_1003:
[----:B------:R-:W-:Y:S05]  /*1b9c0*/  BSYNC B1 ;  /* 0x0000000000017941 */ /* 0x000fea0003800000 */
.L_x_1002:
[----:B------:R-:W-:Y:S05]  /*1b9d0*/  BRA `(.L_x_1004) ;  /* 0xffffff8c00507947 */ /* 0x000fea000383ffff */
.L_x_817:
[----:B------:R-:W-:Y:S01]  /*1b9e0*/  BSSY B1, `(.L_x_1005) ;  /* 0x0000006000017945 */ /* 0x000fe20003800000 */
[----:B------:R-:W-:-:S07]  /*1b9f0*/  IMAD.MOV.U32 R15, RZ, RZ, -0x1 ;  /* 0xffffffffff0f7424 */ /* 0x000fce00078e00ff */
[----:B0-----:R-:W-:Y:S05]  /*1ba00*/  WARPSYNC.COLLECTIVE R15, `(.L_x_1006) ;  /* 0x000000000f0c7348 */ /* 0x001fea0003c00000 */
[----:B------:R-:W-:Y:S02]  /*1ba10*/  ELECT P6, UR62, PT ;  /* 0x00000000003e782f */ /* 0x000fe400038c0000 */
[----:B------:R-:W-:Y:S01]  /*1ba20*/  MOV R14, UR62 ;  /* 0x0000003e000e7c02 */ /* 0x000fe20008000f00 */
[----:B0-----:R-:W-:Y:S10]  /*1ba30*/  ENDCOLLECTIVE ;  /* 0x000000000000791b */ /* 0x001ff40003800000 */
.L_x_1006:
[----:B------:R-:W-:Y:S05]  /*1ba40*/  BSYNC B1 ;  /* 0x0000000000017941 */ /* 0x000fea0003800000 */
.L_x_1005:
[----:B------:R-:W-:Y:S05]  /*1ba50*/  BRA `(.L_x_816) ;  /* 0xffffff8c00487947 */ /* 0x000fea000383ffff */
.L_x_819:
[----:B0-----:R0:W1:Y:S02]  /*1ba60*/  SYNCS.PHASECHK.TRANS64.TRYWAIT P0, [R22+URZ+0x22820], R3 ;  /* 0x02282003160075a7 */ /* 0x001064000800017f */
[----:B-1----:R-:W-:Y:S05]  /*1ba70*/  @!P0 NANOSLEEP.SYNCS 0x989680 ;  /* 0x009896800000895d */ /* 0x002fea0003900000 */
[----:B------:R-:W1:Y:S02]  /*1ba80*/  @!P0 SYNCS.PHASECHK.TRANS64 P0, [R22+URZ+0x22820], R3 ;  /* 0x02282003160085a7 */ /* 0x000e64000800007f */
[----:B-1----:R-:W-:Y:S05]  /*1ba90*/  @!P0 BRA `(.L_x_819) ;  /* 0xfffffffc00f08947 */ /* 0x002fea000383ffff */
[----:B------:R-:W-:Y:S05]  /*1baa0*/  BRA `(.L_x_1007) ;  /* 0xffffff8c00587947 */ /* 0x000fea000383ffff */
.L_x_823:
[----:B0-----:R0:W1:Y:S02]  /*1bab0*/  SYNCS.PHASECHK.TRANS64.TRYWAIT P0, [R3+URZ+0x228a0], R8 ;  /* 0x0228a008030075a7 */ /* 0x001064000800017f */
[----:B-1----:R-:W-:Y:S05]  /*1bac0*/  @!P0 NANOSLEEP.SYNCS 0x989680 ;  /* 0x009896800000895d */ /* 0x002fea0003900000 */
[----:B------:R-:W1:Y:S02]  /*1bad0*/  @!P0 SYNCS.PHASECHK.TRANS64 P0, [R3+URZ+0x228a0], R8 ;  /* 0x0228a008030085a7 */ /* 0x000e64000800007f */
[----:B-1----:R-:W-:Y:S05]  /*1bae0*/  @!P0 BRA `(.L_x_823) ;  /* 0xfffffffc00f08947 */ /* 0x002fea000383ffff */
[----:B------:R-:W-:Y:S05]  /*1baf0*/  BRA `(.L_x_1008) ;  /* 0xffffff8c00707947 */ /* 0x000fea000383ffff */
.L_x_828:
[----:B-1----:R1:W2:Y:S02]  /*1bb00*/  SYNCS.PHASECHK.TRANS64.TRYWAIT P0, [R3+URZ+0x228c0], R8 ;  /* 0x0228c008030075a7 */ /* 0x0022a4000800017f */
[----:B--2---:R-:W-:Y:S05]  /*1bb10*/  @!P0 NANOSLEEP.SYNCS 0x989680 ;  /* 0x009896800000895d */ /* 0x004fea0003900000 */
[----:B------:R-:W2:Y:S02]  /*1bb20*/  @!P0 SYNCS.PHASECHK.TRANS64 P0, [R3+URZ+0x228c0], R8 ;  /* 0x0228c008030085a7 */ /* 0x000ea4000800007f */
[----:B--2---:R-:W-:Y:S05]  /*1bb30*/  @!P0 BRA `(.L_x_828) ;  /* 0xfffffffc00f08947 */ /* 0x004fea000383ffff */
[----:B------:R-:W-:Y:S05]  /*1bb40*/  BRA `(.L_x_1009) ;  /* 0xffffff8c00ec7947 */ /* 0x000fea000383ffff */
.L_x_838:
[----:B0-----:R0:W1:Y:S02]  /*1bb50*/  SYNCS.PHASECHK.TRANS64.TRYWAIT P2, [R8+URZ+0x228a0], R2 ;  /* 0x0228a002080075a7 */ /* 0x001064000804017f */
[----:B-1----:R-:W-:Y:S05]  /*1bb60*/  @!P2 NANOSLEEP.SYNCS 0x989680 ;  /* 0x009896800000a95d */ /* 0x002fea0003900000 */
[----:B------:R-:W1:Y:S02]  /*1bb70*/  @!P2 SYNCS.PHASECHK.TRANS64 P2, [R8+URZ+0x228a0], R2 ;  /* 0x0228a0020800a5a7 */ /* 0x000e64000804007f */
[----:B-1----:R-:W-:Y:S05]  /*1bb80*/  @!P2 BRA `(.L_x_838) ;  /* 0xfffffffc00f0a947 */ /* 0x002fea000383ffff */
[----:B------:R-:W-:Y:S05]  /*1bb90*/  BRA `(.L_x_1010) ;  /* 0xffffff9400607947 */ /* 0x000fea000383ffff */
.L_x_843:
[----:B-1----:R1:W2:Y:S02]  /*1bba0*/  SYNCS.PHASECHK.TRANS64.TRYWAIT P2, [R8+URZ+0x228c0], R2 ;  /* 0x0228c002080075a7 */ /* 0x0022a4000804017f */
[----:B--2---:R-:W-:Y:S05]  /*1bbb0*/  @!P2 NANOSLEEP.SYNCS 0x989680 ;  /* 0x009896800000a95d */ /* 0x004fea0003900000 */
[----:B------:R-:W2:Y:S02]  /*1bbc0*/  @!P2 SYNCS.PHASECHK.TRANS64 P2, [R8+URZ+0x228c0], R2 ;  /* 0x0228c0020800a5a7 */ /* 0x000ea4000804007f */
[----:B--2---:R-:W-:Y:S05]  /*1bbd0*/  @!P2 BRA `(.L_x_843) ;  /* 0xfffffffc00f0a947 */ /* 0x004fea000383ffff */
[----:B------:R-:W-:Y:S05]  /*1bbe0*/  BRA `(.L_x_1011) ;  /* 0xffffff9400d87947 */ /* 0x000fea000383ffff */
.L_x_861:
        /* <DEDUP_REMOVED lines=8> */
[----:B-1---5:R-:W-:Y:S05]  /*1bc70*/  WARPSYNC.COLLECTIVE R15, `(.L_x_1013) ;  /* 0x000000000f087348 */ /* 0x022fea0003c00000 */
[----:B------:R0:W2:Y:S02]  /*1bc80*/  SHFL.IDX P6, R14, R13, R12, R11 ;  /* 0x0000000c0d0e7389 */ /* 0x0000a400000c000b */
[----:B012--5:R-:W-:Y:S01]  /*1bc90*/  ENDCOLLECTIVE ;  /* 0x000000000000791b */ /* 0x027fe20003800000 */
.L_x_1013:
[----:B------:R-:W-:Y:S05]  /*1bca0*/  BSYNC B0 ;  /* 0x0000000000007941 */ /* 0x000fea0003800000 */
.L_x_1012:
[----:B------:R-:W-:Y:S05]  /*1bcb0*/  BRA `(.L_x_1014) ;  /* 0xffffffa400ec7947 */ /* 0x000fea000383ffff */
.L_x_864:
[----:B0-----:R0:W2:Y:S02]  /*1bcc0*/  SYNCS.PHASECHK.TRANS64.TRYWAIT P0, [R31+URZ+0x22840], R0 ;  /* 0x022840001f0075a7 */ /* 0x0010a4000800017f */
[----:B--2---:R-:W-:Y:S05]  /*1bcd0*/  @!P0 NANOSLEEP.SYNCS 0x989680 ;  /* 0x009896800000895d */ /* 0x004fea0003900000 */
[----:B------:R-:W2:Y:S02]  /*1bce0*/  @!P0 SYNCS.PHASECHK.TRANS64 P0, [R31+URZ+0x22840], R0 ;  /* 0x022840001f0085a7 */ /* 0x000ea4000800007f */
[----:B--2---:R-:W-:Y:S05]  /*1bcf0*/  @!P0 BRA `(.L_x_864) ;  /* 0xfffffffc00f08947 */ /* 0x004fea000383ffff */
[----:B------:R-:W-:Y:S05]  /*1bd00*/  BRA `(.L_x_1015) ;  /* 0xffffffa400fc7947 */ /* 0x000fea000383ffff */
.L_x_865:
        /* <DEDUP_REMOVED lines=8> */
.L_x_1017:
[----:B------:R-:W-:Y:S05]  /*1bd90*/  BSYNC B0 ;  /* 0x0000000000007941 */ /* 0x000fea0003800000 */
.L_x_1016:
        /* <DEDUP_REMOVED lines=9> */
.L_x_1018:
[----:B------:R-:W-:Y:S02]  /*1be30*/  IMAD.MOV.U32 R13, RZ, RZ, R4 ;  /* 0x000000ffff0d7224 */ /* 0x000fe400078e0004 */
[----:B------:R-:W-:Y:S02]  /*1be40*/  IMAD.MOV.U32 R12, RZ, RZ, 0x1 ;  /* 0x00000001ff0c7424 */ /* 0x000fe400078e00ff */
[----:B------:R-:W-:-:S07]  /*1be50*/  IMAD.MOV.U32 R3, RZ, RZ, R14 ;  /* 0x000000ffff037224 */ /* 0x000fce00078e000e */
[----:B------:R-:W-:Y:S05]  /*1be60*/  WARPSYNC.COLLECTIVE R15, `(.L_x_1019) ;  /* 0x000000000f087348 */ /* 0x000fea0003c00000 */
[----:B------:R0:W1:Y:S02]  /*1be70*/  SHFL.IDX P6, R14, R13, R12, R11 ;  /* 0x0000000c0d0e7389 */ /* 0x00006400000c000b */
[----:B01----:R-:W-:Y:S01]  /*1be80*/  ENDCOLLECTIVE ;  /* 0x000000000000791b */ /* 0x003fe20003800000 */
.L_x_1019:
        /* <DEDUP_REMOVED lines=15> */
.L_x_1020:
[----:B------:R-:W-:Y:S02]  /*1bf80*/  @P0 IMAD R6, R5, 0x2, R22 ;  /* 0x0000000205060824 */ /* 0x000fe400078e0216 */
[----:B------:R-:W-:Y:S02]  /*1bf90*/  IMAD.MOV.U32 R13, RZ, RZ, R4 ;  /* 0x000000ffff0d7224 */ /* 0x000fe400078e0004 */
[----:B------:R-:W-:Y:S02]  /*1bfa0*/  IMAD.MOV.U32 R12, RZ, RZ, 0x2 ;  /* 0x00000002ff0c7424 */ /* 0x000fe400078e00ff */
[----:B------:R-:W-:-:S07]  /*1bfb0*/  IMAD.MOV.U32 R3, RZ, RZ, R14 ;  /* 0x000000ffff037224 */ /* 0x000fce00078e000e */
[----:B------:R-:W-:Y:S05]  /*1bfc0*/  WARPSYNC.COLLECTIVE R15, `(.L_x_1021) ;  /* 0x000000000f087348 */ /* 0x000fea0003c00000 */
[----:B------:R0:W1:Y:S02]  /*1bfd0*/  SHFL.IDX P6, R14, R13, R12, R11 ;  /* 0x0000000c0d0e7389 */ /* 0x00006400000c000b */
[----:B01----:R-:W-:Y:S01]  /*1bfe0*/  ENDCOLLECTIVE ;  /* 0x000000000000791b */ /* 0x003fe20003800000 */
.L_x_1021:
        /* <DEDUP_REMOVED lines=15> */
.L_x_1022:
[----:B------:R-:W-:Y:S02]  /*1c0e0*/  @P0 IMAD R6, R5, 0x2, R22 ;  /* 0x0000000205060824 */ /* 0x000fe400078e0216 */
[----:B------:R-:W-:Y:S02]  /*1c0f0*/  IMAD.MOV.U32 R13, RZ, RZ, R4 ;  /* 0x000000ffff0d7224 */ /* 0x000fe400078e0004 */
[----:B------:R-:W-:Y:S02]  /*1c100*/  IMAD.MOV.U32 R12, RZ, RZ, 0x3 ;  /* 0x00000003ff0c7424 */ /* 0x000fe400078e00ff */
[----:B------:R-:W-:-:S07]  /*1c110*/  IMAD.MOV.U32 R3, RZ, RZ, R14 ;  /* 0x000000ffff037224 */ /* 0x000fce00078e000e */
[----:B------:R-:W-:Y:S05]  /*1c120*/  WARPSYNC.COLLECTIVE R15, `(.L_x_1023) ;  /* 0x000000000f087348 */ /* 0x000fea0003c00000 */
[----:B------:R0:W1:Y:S02]  /*1c130*/  SHFL.IDX P6, R14, R13, R12, R11 ;  /* 0x0000000c0d0e7389 */ /* 0x00006400000c000b */
[----:B01----:R-:W-:Y:S01]  /*1c140*/  ENDCOLLECTIVE ;  /* 0x000000000000791b */ /* 0x003fe20003800000 */
.L_x_1023:
        /* <DEDUP_REMOVED lines=15> */
.L_x_1024:
[----:B------:R-:W-:Y:S02]  /*1c240*/  @P0 IMAD R6, R5, 0x2, R22 ;  /* 0x0000000205060824 */ /* 0x000fe400078e0216 */
[----:B------:R-:W-:Y:S02]  /*1c250*/  IMAD.MOV.U32 R13, RZ, RZ, R4 ;  /* 0x000000ffff0d7224 */ /* 0x000fe400078e0004 */
[----:B------:R-:W-:Y:S02]  /*1c260*/  IMAD.MOV.U32 R12, RZ, RZ, 0x4 ;  /* 0x00000004ff0c7424 */ /* 0x000fe400078e00ff */
[----:B------:R-:W-:-:S07]  /*1c270*/  IMAD.MOV.U32 R3, RZ, RZ, R14 ;  /* 0x000000ffff037224 */ /* 0x000fce00078e000e */
[----:B------:R-:W-:Y:S05]  /*1c280*/  WARPSYNC.COLLECTIVE R15, `(.L_x_1025) ;  /* 0x000000000f087348 */ /* 0x000fea0003c00000 */
[----:B------:R0:W1:Y:S02]  /*1c290*/  SHFL.IDX P6, R14, R13, R12, R11 ;  /* 0x0000000c0d0e7389 */ /* 0x00006400000c000b */
[----:B01----:R-:W-:Y:S01]  /*1c2a0*/  ENDCOLLECTIVE ;  /* 0x000000000000791b */ /* 0x003fe20003800000 */
.L_x_1025:
        /* <DEDUP_REMOVED lines=15> */
.L_x_1026:
[----:B------:R-:W-:Y:S02]  /*1c3a0*/  @P0 IMAD R6, R5, 0x2, R22 ;  /* 0x0000000205060824 */ /* 0x000fe400078e0216 */
[----:B------:R-:W-:Y:S02]  /*1c3b0*/  IMAD.MOV.U32 R13, RZ, RZ, R4 ;  /* 0x000000ffff0d7224 */ /* 0x000fe400078e0004 */
[----:B------:R-:W-:Y:S02]  /*1c3c0*/  IMAD.MOV.U32 R12, RZ, RZ, 0x5 ;  /* 0x00000005ff0c7424 */ /* 0x000fe400078e00ff */
[----:B------:R-:W-:-:S07]  /*1c3d0*/  IMAD.MOV.U32 R3, RZ, RZ, R14 ;  /* 0x000000ffff037224 */ /* 0x000fce00078e000e */
[----:B------:R-:W-:Y:S05]  /*1c3e0*/  WARPSYNC.COLLECTIVE R15, `(.L_x_1027) ;  /* 0x000000000f087348 */ /* 0x000fea0003c00000 */
[----:B------:R0:W1:Y:S02]  /*1c3f0*/  SHFL.IDX P6, R14, R13, R12, R11 ;  /* 0x0000000c0d0e7389 */ /* 0x00006400000c000b */
[----:B01----:R-:W-:Y:S01]  /*1c400*/  ENDCOLLECTIVE ;  /* 0x000000000000791b */ /* 0x003fe20003800000 */
.L_x_1027:
        /* <DEDUP_REMOVED lines=10> */
.L_x_1028:
[----:B------:R-:W-:Y:S01]  /*1c4b0*/  @!PT LDS RZ, [RZ] ;  /* 0x00000000fffff984 */ /* 0x000fe20000000800 */
[----:B------:R-:W-:Y:S01]  /*1c4c0*/  @!PT LDS RZ, [RZ] ;  /* 0x00000000fffff984 */ /* 0x000fe20000000800 */
[----:B------:R-:W-:Y:S01]  /*1c4d0*/  @!PT LDS RZ, [RZ] ;  /* 0x00000000fffff984 */ /* 0x000fe20000000800 */
[----:B------:R0:W-:Y:S01]  /*1c4e0*/  @P0 LDGSTS.E.BYPASS.LTC128B.128 [R6+0x1e400], desc[UR40][R2.64], !P2 ;  /* 0x1e40000002060fae */ /* 0x0001e2000d101d68 */
[----:B------:R-:W-:Y:S01]  /*1c4f0*/  IMAD.MOV.U32 R0, RZ, RZ, R14 ;  /* 0x000000ffff007224 */ /* 0x000fe200078e000e */
[----:B------:R-:W-:Y:S06]  /*1c500*/  BRA `(.L_x_1029) ;  /* 0xffffffa400647947 */ /* 0x000fec000383ffff */
.L_x_870:
        /* <DEDUP_REMOVED lines=9> */
.L_x_1030:
[C---:B------:R-:W-:Y:S01]  /*1c5a0*/  VIADD R6, R17.reuse, 0x10 ;  /* 0x0000001011067836 */ /* 0x040fe20000000000 */
[----:B------:R-:W-:Y:S01]  /*1c5b0*/  ISETP.GE.AND P0, PT, R17, R5, PT ;  /* 0x000000051100720c */ /* 0x000fe20003f06270 */
[----:B------:R-:W-:Y:S02]  /*1c5c0*/  IMAD.MOV.U32 R13, RZ, RZ, R0 ;  /* 0x000000ffff0d7224 */ /* 0x000fe400078e0000 */
[----:B------:R-:W-:-:S10]  /*1c5d0*/  IMAD.MOV.U32 R2, RZ, RZ, R14 ;  /* 0x000000ffff027224 */ /* 0x000fd400078e000e */
[----:B------:R-:W-:Y:S05]  /*1c5e0*/  WARPSYNC.COLLECTIVE R15, `(.L_x_1031) ;  /* 0x000000000f087348 */ /* 0x000fea0003c00000 */
[----:B------:R0:W1:Y:S02]  /*1c5f0*/  SHFL.IDX P6, R14, R13, R12, R11 ;  /* 0x0000000c0d0e7389 */ /* 0x00006400000c000b */
[----:B01----:R-:W-:Y:S01]  /*1c600*/  ENDCOLLECTIVE ;  /* 0x000000000000791b */ /* 0x003fe20003800000 */
.L_x_1031:
[----:B------:R-:W-:Y:S02]  /*1c610*/  IMAD.MOV.U32 R13, RZ, RZ, R4 ;  /* 0x000000ffff0d7224 */ /* 0x000fe400078e0004 */
[----:B------:R-:W-:Y:S02]  /*1c620*/  IMAD.MOV.U32 R12, RZ, RZ, 0x1 ;  /* 0x00000001ff0c7424 */ /* 0x000fe400078e00ff */
[----:B------:R-:W-:-:S07]  /*1c630*/  IMAD.MOV.U32 R3, RZ, RZ, R14 ;  /* 0x000000ffff037224 */ /* 0x000fce00078e000e */
[----:B------:R-:W-:Y:S05]  /*1c640*/  WARPSYNC.COLLECTIVE R15, `(.L_x_1032) ;  /* 0x000000000f087348 */ /* 0x000fea0003c00000 */
[----:B------:R0:W1:Y:S02]  /*1c650*/  SHFL.IDX P6, R14, R13, R12, R11 ;  /* 0x0000000c0d0e7389 */ /* 0x00006400000c000b */
[----:B01----:R-:W-:Y:S01]  /*1c660*/  ENDCOLLECTIVE ;  /* 0x000000000000791b */ /* 0x003fe20003800000 */
.L_x_1032:
        /* <DEDUP_REMOVED lines=15> */
.L_x_1033:
[----:B------:R-:W-:Y:S02]  /*1c760*/  IMAD.MOV.U32 R13, RZ, RZ, R4 ;  /* 0x000000ffff0d7224 */ /* 0x000fe400078e0004 */
[----:B------:R-:W-:Y:S02]  /*1c770*/  IMAD.MOV.U32 R12, RZ, RZ, 0x2 ;  /* 0x00000002ff0c7424 */ /* 0x000fe400078e00ff */
[----:B------:R-:W-:-:S07]  /*1c780*/  IMAD.MOV.U32 R3, RZ, RZ, R14 ;  /* 0x000000ffff037224 */ /* 0x000fce00078e000e */
[----:B------:R-:W-:Y:S05]  /*1c790*/  WARPSYNC.COLLECTIVE R15, `(.L_x_1034) ;  /* 0x000000000f087348 */ /* 0x000fea0003c00000 */
[----:B------:R0:W1:Y:S02]  /*1c7a0*/  SHFL.IDX P6, R14, R13, R12, R11 ;  /* 0x0000000c0d0e7389 */ /* 0x00006400000c000b */
[----:B01----:R-:W-:Y:S01]  /*1c7b0*/  ENDCOLLECTIVE ;  /* 0x000000000000791b */ /* 0x003fe20003800000 */
.L_x_1034:
        /* <DEDUP_REMOVED lines=16> */
.L_x_1035:
[----:B------:R-:W-:Y:S02]  /*1c8c0*/  IMAD.MOV.U32 R13, RZ, RZ, R4 ;  /* 0x000000ffff0d7224 */ /* 0x000fe400078e0004 */
[----:B------:R-:W-:Y:S02]  /*1c8d0*/  IMAD.MOV.U32 R12, RZ, RZ, 0x3 ;  /* 0x00000003ff0c7424 */ /* 0x000fe400078e00ff */
[----:B------:R-:W-:-:S07]  /*1c8e0*/  IMAD.MOV.U32 R3, RZ, RZ, R14 ;  /* 0x000000ffff037224 */ /* 0x000fce00078e000e */
[----:B------:R-:W-:Y:S05]  /*1c8f0*/  WARPSYNC.COLLECTIVE R15, `(.L_x_1036) ;  /* 0x000000000f087348 */ /* 0x000fea0003c00000 */
[----:B------:R0:W1:Y:S02]  /*1c900*/  SHFL.IDX P6, R14, R13, R12, R11 ;  /* 0x0000000c0d0e7389 */ /* 0x00006400000c000b */
[----:B01----:R-:W-:Y:S01]  /*1c910*/  ENDCOLLECTIVE ;  /* 0x000000000000791b */ /* 0x003fe20003800000 */
.L_x_1036:
        /* <DEDUP_REMOVED lines=16> */
.L_x_1037:
[----:B------:R-:W-:Y:S02]  /*1ca20*/  IMAD.MOV.U32 R13, RZ, RZ, R4 ;  /* 0x000000ffff0d7224 */ /* 0x000fe400078e0004 */
[----:B------:R-:W-:Y:S02]  /*1ca30*/  IMAD.MOV.U32 R12, RZ, RZ, 0x4 ;  /* 0x00000004ff0c7424 */ /* 0x000fe400078e00ff */
[----:B------:R-:W-:-:S07]  /*1ca40*/  IMAD.MOV.U32 R3, RZ, RZ, R14 ;  /* 0x000000ffff037224 */ /* 0x000fce00078e000e */
[----:B------:R-:W-:Y:S05]  /*1ca50*/  WARPSYNC.COLLECTIVE R15, `(.L_x_1038) ;  /* 0x000000000f087348 */ /* 0x000fea0003c00000 */
[----:B------:R0:W1:Y:S02]  /*1ca60*/  SHFL.IDX P6, R14, R13, R12, R11 ;  /* 0x0000000c0d0e7389 */ /* 0x00006400000c000b */
[----:B01----:R-:W-:Y:S01]  /*1ca70*/  ENDCOLLECTIVE ;  /* 0x000000000000791b */ /* 0x003fe20003800000 */
.L_x_1038:
        /* <DEDUP_REMOVED lines=16> */
.L_x_1039:
[----:B------:R-:W-:Y:S02]  /*1cb80*/  IMAD.MOV.U32 R13, RZ, RZ, R4 ;  /* 0x000000ffff0d7224 */ /* 0x000fe400078e0004 */
[----:B------:R-:W-:Y:S02]  /*1cb90*/  IMAD.MOV.U32 R12, RZ, RZ, 0x5 ;  /* 0x00000005ff0c7424 */ /* 0x000fe400078e00ff */
[----:B------:R-:W-:-:S07]  /*1cba0*/  IMAD.MOV.U32 R3, RZ, RZ, R14 ;  /* 0x000000ffff037224 */ /* 0x000fce00078e000e */
[----:B------:R-:W-:Y:S05]  /*1cbb0*/  WARPSYNC.COLLECTIVE R15, `(.L_x_1040) ;  /* 0x000000000f087348 */ /* 0x000fea0003c00000 */
[----:B------:R0:W1:Y:S02]  /*1cbc0*/  SHFL.IDX P6, R14, R13, R12, R11 ;  /* 0x0000000c0d0e7389 */ /* 0x00006400000c000b */
[----:B01----:R-:W-:Y:S01]  /*1cbd0*/  ENDCOLLECTIVE ;  /* 0x000000000000791b */ /* 0x003fe20003800000 */
.L_x_1040:
        /* <DEDUP_REMOVED lines=16> */
.L_x_1041:
[----:B------:R-:W-:Y:S02]  /*1cce0*/  IMAD.MOV.U32 R13, RZ, RZ, R4 ;  /* 0x000000ffff0d7224 */ /* 0x000fe400078e0004 */
[----:B------:R-:W-:Y:S02]  /*1ccf0*/  IMAD.MOV.U32 R12, RZ, RZ, 0x6 ;  /* 0x00000006ff0c7424 */ /* 0x000fe400078e00ff */
[----:B------:R-:W-:-:S07]  /*1cd00*/  IMAD.MOV.U32 R3, RZ, RZ, R14 ;  /* 0x000000ffff037224 */ /* 0x000fce00078e000e */
[----:B------:R-:W-:Y:S05]  /*1cd10*/  WARPSYNC.COLLECTIVE R15, `(.L_x_1042) ;  /* 0x000000000f087348 */ /* 0x000fea0003c00000 */
[----:B------:R0:W1:Y:S02]  /*1cd20*/  SHFL.IDX P6, R14, R13, R12, R11 ;  /* 0x0000000c0d0e7389 */ /* 0x00006400000c000b */
[----:B01----:R-:W-:Y:S01]  /*1cd30*/  ENDCOLLECTIVE ;  /* 0x000000000000791b */ /* 0x003fe20003800000 */
.L_x_1042:
        /* <DEDUP_REMOVED lines=16> */
.L_x_1043:
[----:B------:R-:W-:Y:S02]  /*1ce40*/  IMAD.MOV.U32 R13, RZ, RZ, R4 ;  /* 0x000000ffff0d7224 */ /* 0x000fe400078e0004 */
[----:B------:R-:W-:Y:S02]  /*1ce50*/  IMAD.MOV.U32 R12, RZ, RZ, 0x7 ;  /* 0x00000007ff0c7424 */ /* 0x000fe400078e00ff */
[----:B------:R-:W-:-:S07]  /*1ce60*/  IMAD.MOV.U32 R3, RZ, RZ, R14 ;  /* 0x000000ffff037224 */ /* 0x000fce00078e000e */
[----:B------:R-:W-:Y:S05]  /*1ce70*/  WARPSYNC.COLLECTIVE R15, `(.L_x_1044) ;  /* 0x000000000f087348 */ /* 0x000fea0003c00000 */
[----:B------:R0:W1:Y:S02]  /*1ce80*/  SHFL.IDX P6, R14, R13, R12, R11 ;  /* 0x0000000c0d0e7389 */ /* 0x00006400000c000b */
[----:B01----:R-:W-:Y:S01]  /*1ce90*/  ENDCOLLECTIVE ;  /* 0x000000000000791b */ /* 0x003fe20003800000 */
.L_x_1044:
[----:B------:R-:W-:-:S05]  /*1cea0*/  @!P0 LEA R3, P2, R9, R3, 0x1 ;  /* 0x0000000309038211 */ /* 0x000fca00078408ff */
[----:B------:R-:W-:-:S05]  /*1ceb0*/  @!P0 IMAD.X R2, RZ, RZ, R2, P2 ;  /* 0x000000ffff028224 */ /* 0x000fca00010e0602 */
[----:B------:R-:W-:Y:S01]  /*1cec0*/  @!P0 LOP3.LUT R3, R3, R2, RZ, 0x3c, !PT ;  /* 0x0000000203038212 */ /* 0x000fe200078e3cff */
[----:B------:R-:W-:-:S03]  /*1ced0*/  IMAD.MOV.U32 R13, RZ, RZ, R0 ;  /* 0x000000ffff0d7224 */ /* 0x000fc600078e0000 */
[----:B------:R-:W-:-:S04]  /*1cee0*/  @!P0 LOP3.LUT R2, R3, R2, RZ, 0x3c, !PT ;  /* 0x0000000203028212 */ /* 0x000fc800078e3cff */
[----:B------:R-:W-:Y:S01]  /*1cef0*/  @!P0 LOP3.LUT R3, R3, R2, RZ, 0x3c, !PT ;  /* 0x0000000203038212 */ /* 0x000fe200078e3cff */
[----:B------:R-:W-:-:S07]  /*1cf00*/  IMAD.MOV.U32 R4, RZ, RZ, R14 ;  /* 0x000000ffff047224 */ /* 0x000fce00078e000e */
[----:B------:R-:W-:Y:S05]  /*1cf10*/  WARPSYNC.COLLECTIVE R15, `(.L_x_1045) ;  /* 0x000000000f087348 */ /* 0x000fea0003c00000 */
[----:B------:R0:W1:Y:S02]  /*1cf20*/  SHFL.IDX P6, R14, R13, R12, R11 ;  /* 0x0000000c0d0e7389 */ /* 0x00006400000c000b */
[----:B01----:R-:W-:Y:S01]  /*1cf30*/  ENDCOLLECTIVE ;  /* 0x000000000000791b */ /* 0x003fe20003800000 */
.L_x_1045:
[----:B------:R-:W-:Y:S01]  /*1cf40*/  @!PT LDS RZ, [RZ] ;  /* 0x00000000fffff984 */ /* 0x000fe20000000800 */
[----:B------:R-:W-:Y:S01]  /*1cf50*/  @!PT LDS RZ, [RZ] ;  /* 0x00000000fffff984 */ /* 0x000fe20000000800 */
[----:B------:R-:W-:Y:S01]  /*1cf60*/  @!PT LDS RZ, [RZ] ;  /* 0x00000000fffff984 */ /* 0x000fe20000000800 */
[----:B------:R0:W-:Y:S01]  /*1cf70*/  @!P0 LDGSTS.E.BYPASS.LTC128B.128 [R8+0x1b400], desc[UR40][R2.64], !P1 ;  /* 0x1b40000002088fae */ /* 0x0001e2000c901d68 */
[----:B------:R-:W-:Y:S01]  /*1cf80*/  IMAD.MOV.U32 R0, RZ, RZ, R14 ;  /* 0x000000ffff007224 */ /* 0x000fe200078e000e */
[----:B------:R-:W-:Y:S06]  /*1cf90*/  BRA `(.L_x_1046) ;  /* 0xffffffa400e87947 */ /* 0x000fec000383ffff */
.L_x_873:
[----:B0-----:R0:W1:Y:S02]  /*1cfa0*/  SYNCS.PHASECHK.TRANS64.TRYWAIT P0, [R22+URZ+0x22820], R3 ;  /* 0x02282003160075a7 */ /* 0x001064000800017f */
[----:B-1----:R-:W-:Y:S05]  /*1cfb0*/  @!P0 NANOSLEEP.SYNCS 0x989680 ;  /* 0x009896800000895d */ /* 0x002fea0003900000 */
[----:B------:R-:W1:Y:S02]  /*1cfc0*/  @!P0 SYNCS.PHASECHK.TRANS64 P0, [R22+URZ+0x22820], R3 ;  /* 0x02282003160085a7 */ /* 0x000e64000800007f */
[----:B-1----:R-:W-:Y:S05]  /*1cfd0*/  @!P0 BRA `(.L_x_873) ;  /* 0xfffffffc00f08947 */ /* 0x002fea000383ffff */
[----:B------:R-:W-:Y:S05]  /*1cfe0*/  BRA `(.L_x_1047) ;  /* 0xffffffa800447947 */ /* 0x000fea000383ffff */
.L_x_876:
[----:B-1----:R1:W2:Y:S02]  /*1cff0*/  SYNCS.PHASECHK.TRANS64.TRYWAIT P0, [R31+URZ+0x22860], R0 ;  /* 0x022860001f0075a7 */ /* 0x0022a4000800017f */
[----:B--2---:R-:W-:Y:S05]  /*1d000*/  @!P0 NANOSLEEP.SYNCS 0x989680 ;  /* 0x009896800000895d */ /* 0x004fea0003900000 */
[----:B------:R-:W2:Y:S02]  /*1d010*/  @!P0 SYNCS.PHASECHK.TRANS64 P0, [R31+URZ+0x22860], R0 ;  /* 0x022860001f0085a7 */ /* 0x000ea4000800007f */
[----:B--2---:R-:W-:Y:S05]  /*1d020*/  @!P0 BRA `(.L_x_876) ;  /* 0xfffffffc00f08947 */ /* 0x004fea000383ffff */
[----:B------:R-:W-:Y:S05]  /*1d030*/  BRA `(.L_x_1048) ;  /* 0xffffffa800547947 */ /* 0x000fea000383ffff */
.L_x_877:
        /* <DEDUP_REMOVED lines=8> */
.L_x_1050:
[----:B------:R-:W-:Y:S05]  /*1d0c0*/  BSYNC B0 ;  /* 0x0000000000007941 */ /* 0x000fea0003800000 */
.L_x_1049:
        /* <DEDUP_REMOVED lines=13> */
.L_x_1051:
        /* <DEDUP_REMOVED lines=11> */
.L_x_1052:
        /* <DEDUP_REMOVED lines=17> */
.L_x_1053:
[----:B------:R-:W-:Y:S02]  /*1d360*/  IMAD.MOV.U32 R13, RZ, RZ, R6 ;  /* 0x000000ffff0d7224 */ /* 0x000fe400078e0006 */
[----:B------:R-:W-:Y:S01]  /*1d370*/  IMAD.MOV.U32 R12, RZ, RZ, 0x2 ;  /* 0x00000002ff0c7424 */ /* 0x000fe200078e00ff */
[----:B------:R-:W-:-:S13]  /*1d380*/  IADD3 R2, P4, R14, R0, RZ ;  /* 0x000000000e027210 */ /* 0x000fda0007f9e0ff */
[----:B------:R-:W-:Y:S05]  /*1d390*/  WARPSYNC.COLLECTIVE R15, `(.L_x_1054) ;  /* 0x000000000f087348 */ /* 0x000fea0003c00000 */
[----:B------:R0:W1:Y:S02]  /*1d3a0*/  SHFL.IDX P6, R14, R13, R12, R11 ;  /* 0x0000000c0d0e7389 */ /* 0x00006400000c000b */
[----:B01----:R-:W-:Y:S01]  /*1d3b0*/  ENDCOLLECTIVE ;  /* 0x000000000000791b */ /* 0x003fe20003800000 */
.L_x_1054:
        /* <DEDUP_REMOVED lines=17> */
.L_x_1055:
[----:B------:R-:W-:Y:S02]  /*1d4d0*/  IMAD.MOV.U32 R13, RZ, RZ, R6 ;  /* 0x000000ffff0d7224 */ /* 0x000fe400078e0006 */
[----:B------:R-:W-:Y:S01]  /*1d4e0*/  IMAD.MOV.U32 R12, RZ, RZ, 0x3 ;  /* 0x00000003ff0c7424 */ /* 0x000fe200078e00ff */
[----:B------:R-:W-:-:S13]  /*1d4f0*/  IADD3 R2, P4, R14, R0, RZ ;  /* 0x000000000e027210 */ /* 0x000fda0007f9e0ff */
[----:B------:R-:W-:Y:S05]  /*1d500*/  WARPSYNC.COLLECTIVE R15, `(.L_x_1056) ;  /* 0x000000000f087348 */ /* 0x000fea0003c00000 */
[----:B------:R0:W1:Y:S02]  /*1d510*/  SHFL.IDX P6, R14, R13, R12, R11 ;  /* 0x0000000c0d0e7389 */ /* 0x00006400000c000b */
[----:B01----:R-:W-:Y:S01]  /*1d520*/  ENDCOLLECTIVE ;  /* 0x000000000000791b */ /* 0x003fe20003800000 */
.L_x_1056:
        /* <DEDUP_REMOVED lines=17> */
.L_x_1057:
[----:B------:R-:W-:Y:S02]  /*1d640*/  IMAD.MOV.U32 R13, RZ, RZ, R6 ;  /* 0x000000ffff0d7224 */ /* 0x000fe400078e0006 */
[----:B------:R-:W-:Y:S01]  /*1d650*/  IMAD.MOV.U32 R12, RZ, RZ, 0x4 ;  /* 0x00000004ff0c7424 */ /* 0x000fe200078e00ff */
[----:B------:R-:W-:-:S13]  /*1d660*/  IADD3 R2, P4, R14, R0, RZ ;  /* 0x000000000e027210 */ /* 0x000fda0007f9e0ff */
[----:B------:R-:W-:Y:S05]  /*1d670*/  WARPSYNC.COLLECTIVE R15, `(.L_x_1058) ;  /* 0x000000000f087348 */ /* 0x000fea0003c00000 */
[----:B------:R0:W1:Y:S02]  /*1d680*/  SHFL.IDX P6, R14, R13, R12, R11 ;  /* 0x0000000c0d0e7389 */ /* 0x00006400000c000b */
[----:B01----:R-:W-:Y:S01]  /*1d690*/  ENDCOLLECTIVE ;  /* 0x000000000000791b */ /* 0x003fe20003800000 */
.L_x_1058:
        /* <DEDUP_REMOVED lines=17> */
.L_x_1059:
[----:B------:R-:W-:Y:S02]  /*1d7b0*/  IMAD.MOV.U32 R13, RZ, RZ, R6 ;  /* 0x000000ffff0d7224 */ /* 0x000fe400078e0006 */
[----:B------:R-:W-:Y:S01]  /*1d7c0*/  IMAD.MOV.U32 R12, RZ, RZ, 0x5 ;  /* 0x00000005ff0c7424 */ /* 0x000fe200078e00ff */
[----:B------:R-:W-:-:S13]  /*1d7d0*/  IADD3 R2, P4, R14, R0, RZ ;  /* 0x000000000e027210 */ /* 0x000fda0007f9e0ff */
[----:B------:R-:W-:Y:S05]  /*1d7e0*/  WARPSYNC.COLLECTIVE R15, `(.L_x_1060) ;  /* 0x000000000f087348 */ /* 0x000fea0003c00000 */
[----:B------:R0:W1:Y:S02]  /*1d7f0*/  SHFL.IDX P6, R14, R13, R12, R11 ;  /* 0x0000000c0d0e7389 */ /* 0x00006400000c000b */
[----:B01----:R-:W-:Y:S01]  /*1d800*/  ENDCOLLECTIVE ;  /* 0x000000000000791b */ /* 0x003fe20003800000 */
.L_x_1060:
        /* <DEDUP_REMOVED lines=12> */
.L_x_1061:
        /* <DEDUP_REMOVED lines=9> */
.L_x_884:
[----:B0-----:R0:W1:Y:S02]  /*1d960*/  SYNCS.PHASECHK.TRANS64.TRYWAIT P0, [R4+URZ+0x22840], R21 ;  /* 0x02284015040075a7 */ /* 0x001064000800017f */
[----:B-1----:R-:W-:Y:S05]  /*1d970*/  @!P0 NANOSLEEP.SYNCS 0x989680 ;  /* 0x009896800000895d */ /* 0x002fea0003900000 */
[----:B------:R-:W1:Y:S02]  /*1d980*/  @!P0 SYNCS.PHASECHK.TRANS64 P0, [R4+URZ+0x22840], R21 ;  /* 0x02284015040085a7 */ /* 0x000e64000800007f */
[----:B-1----:R-:W-:Y:S05]  /*1d990*/  @!P0 BRA `(.L_x_884) ;  /* 0xfffffffc00f08947 */ /* 0x002fea000383ffff */
[----:B------:R-:W-:Y:S05]  /*1d9a0*/  BRA `(.L_x_1063) ;  /* 0xffffffa800b47947 */ /* 0x000fea000383ffff */
.L_x_885:
        /* <DEDUP_REMOVED lines=8> */
.L_x_1065:
[----:B------:R-:W-:Y:S05]  /*1da30*/  BSYNC B1 ;  /* 0x0000000000017941 */ /* 0x000fea0003800000 */
.L_x_1064:
        /* <DEDUP_REMOVED lines=9> */
.L_x_1066:
[----:B------:R-:W-:Y:S02]  /*1dad0*/  IMAD.MOV.U32 R13, RZ, RZ, R9 ;  /* 0x000000ffff0d7224 */ /* 0x000fe400078e0009 */
[----:B------:R-:W-:Y:S02]  /*1dae0*/  IMAD.MOV.U32 R12, RZ, RZ, 0x1 ;  /* 0x00000001ff0c7424 */ /* 0x000fe400078e00ff */
[----:B------:R-:W-:-:S07]  /*1daf0*/  IMAD.MOV.U32 R2, RZ, RZ, R14 ;  /* 0x000000ffff027224 */ /* 0x000fce00078e000e */
[----:B------:R-:W-:Y:S05]  /*1db00*/  WARPSYNC.COLLECTIVE R15, `(.L_x_1067) ;  /* 0x000000000f087348 */ /* 0x000fea0003c00000 */
[----:B------:R0:W1:Y:S02]  /*1db10*/  SHFL.IDX P6, R14, R13, R12, R11 ;  /* 0x0000000c0d0e7389 */ /* 0x00006400000c000b */
[----:B01----:R-:W-:Y:S01]  /*1db20*/  ENDCOLLECTIVE ;  /* 0x000000000000791b */ /* 0x003fe20003800000 */
.L_x_1067:
        /* <DEDUP_REMOVED lines=11> */
.L_x_1068:
[----:B------:R-:W-:Y:S02]  /*1dbe0*/  IMAD.MOV.U32 R13, RZ, RZ, R9 ;  /* 0x000000ffff0d7224 */ /* 0x000fe400078e0009 */
[----:B------:R-:W-:Y:S02]  /*1dbf0*/  IMAD.MOV.U32 R12, RZ, RZ, 0x2 ;  /* 0x00000002ff0c7424 */ /* 0x000fe400078e00ff */
[----:B------:R-:W-:-:S07]  /*1dc00*/  IMAD.MOV.U32 R2, RZ, RZ, R14 ;  /* 0x000000ffff027224 */ /* 0x000fce00078e000e */
[----:B------:R-:W-:Y:S05]  /*1dc10*/  WARPSYNC.COLLECTIVE R15, `(.L_x_1069) ;  /* 0x000000000f087348 */ /* 0x000fea0003c00000 */
[----:B------:R0:W1:Y:S02]  /*1dc20*/  SHFL.IDX P6, R14, R13, R12, R11 ;  /* 0x0000000c0d0e7389 */ /* 0x00006400000c000b */
[----:B01----:R-:W-:Y:S01]  /*1dc30*/  ENDCOLLECTIVE ;  /* 0x000000000000791b */ /* 0x003fe20003800000 */
.L_x_1069:
        /* <DEDUP_REMOVED lines=11> */
.L_x_1070:
[----:B------:R-:W-:Y:S02]  /*1dcf0*/  IMAD.MOV.U32 R13, RZ, RZ, R9 ;  /* 0x000000ffff0d7224 */ /* 0x000fe400078e0009 */
[----:B------:R-:W-:Y:S02]  /*1dd00*/  IMAD.MOV.U32 R12, RZ, RZ, 0x3 ;  /* 0x00000003ff0c7424 */ /* 0x000fe400078e00ff */
[----:B------:R-:W-:-:S07]  /*1dd10*/  IMAD.MOV.U32 R2, RZ, RZ, R14 ;  /* 0x000000ffff027224 */ /* 0x000fce00078e000e */
[----:B------:R-:W-:Y:S05]  /*1dd20*/  WARPSYNC.COLLECTIVE R15, `(.L_x_1071) ;  /* 0x000000000f087348 */ /* 0x000fea0003c00000 */
[----:B------:R0:W1:Y:S02]  /*1dd30*/  SHFL.IDX P6, R14, R13, R12, R11 ;  /* 0x0000000c0d0e7389 */ /* 0x00006400000c000b */
[----:B01----:R-:W-:Y:S01]  /*1dd40*/  ENDCOLLECTIVE ;  /* 0x000000000000791b */ /* 0x003fe20003800000 */
.L_x_1071:
        /* <DEDUP_REMOVED lines=11> */
.L_x_1072:
[----:B------:R-:W-:Y:S02]  /*1de00*/  IMAD.MOV.U32 R13, RZ, RZ, R9 ;  /* 0x000000ffff0d7224 */ /* 0x000fe400078e0009 */
[----:B------:R-:W-:Y:S02]  /*1de10*/  IMAD.MOV.U32 R12, RZ, RZ, 0x4 ;  /* 0x00000004ff0c7424 */ /* 0x000fe400078e00ff */
[----:B------:R-:W-:-:S07]  /*1de20*/  IMAD.MOV.U32 R2, RZ, RZ, R14 ;  /* 0x000000ffff027224 */ /* 0x000fce00078e000e */
[----:B------:R-:W-:Y:S05]  /*1de30*/  WARPSYNC.COLLECTIVE R15, `(.L_x_1073) ;  /* 0x000000000f087348 */ /* 0x000fea0003c00000 */
[----:B------:R0:W1:Y:S02]  /*1de40*/  SHFL.IDX P6, R14, R13, R12, R11 ;  /* 0x0000000c0d0e7389 */ /* 0x00006400000c000b */
[----:B01----:R-:W-:Y:S01]  /*1de50*/  ENDCOLLECTIVE ;  /* 0x000000000000791b */ /* 0x003fe20003800000 */
.L_x_1073:
        /* <DEDUP_REMOVED lines=11> */
.L_x_1074:
[----:B------:R-:W-:Y:S02]  /*1df10*/  IMAD.MOV.U32 R13, RZ, RZ, R9 ;  /* 0x000000ffff0d7224 */ /* 0x000fe400078e0009 */
[----:B------:R-:W-:Y:S02]  /*1df20*/  IMAD.MOV.U32 R12, RZ, RZ, 0x5 ;  /* 0x00000005ff0c7424 */ /* 0x000fe400078e00ff */
[----:B------:R-:W-:-:S07]  /*1df30*/  IMAD.MOV.U32 R2, RZ, RZ, R14 ;  /* 0x000000ffff027224 */ /* 0x000fce00078e000e */
[----:B------:R-:W-:Y:S05]  /*1df40*/  WARPSYNC.COLLECTIVE R15, `(.L_x_1075) ;  /* 0x000000000f087348 */ /* 0x000fea0003c00000 */
[----:B------:R0:W1:Y:S02]  /*1df50*/  SHFL.IDX P6, R14, R13, R12, R11 ;  /* 0x0000000c0d0e7389 */ /* 0x00006400000c000b */
[----:B01----:R-:W-:Y:S01]  /*1df60*/  ENDCOLLECTIVE ;  /* 0x000000000000791b */ /* 0x003fe20003800000 */
.L_x_1075:
        /* <DEDUP_REMOVED lines=11> */
.L_x_1076:
[----:B------:R-:W-:Y:S01]  /*1e020*/  IMAD.MOV.U32 R2, RZ, RZ, R14 ;  /* 0x000000ffff027224 */ /* 0x000fe200078e000e */
[----:B------:R-:W-:Y:S06]  /*1e030*/  BRA `(.L_x_1077) ;  /* 0xffffffa400e07947 */ /* 0x000fec000383ffff */
.L_x_890:
[----:B---3--:R3:W4:Y:S02]  /*1e040*/  SYNCS.PHASECHK.TRANS64.TRYWAIT P0, [R4+URZ+0x22860], R21 ;  /* 0x02286015040075a7 */ /* 0x008724000800017f */
[----:B----4-:R-:W-:Y:S05]  /*1e050*/  @!P0 NANOSLEEP.SYNCS 0x989680 ;  /* 0x009896800000895d */ /* 0x010fea0003900000 */
[----:B------:R-:W4:Y:S02]  /*1e060*/  @!P0 SYNCS.PHASECHK.TRANS64 P0, [R4+URZ+0x22860], R21 ;  /* 0x02286015040085a7 */ /* 0x000f24000800007f */
[----:B----4-:R-:W-:Y:S05]  /*1e070*/  @!P0 BRA `(.L_x_890) ;  /* 0xfffffffc00f08947 */ /* 0x010fea000383ffff */
[----:B------:R-:W-:Y:S05]  /*1e080*/  BRA `(.L_x_1078) ;  /* 0xffffffa800307947 */ /* 0x000fea000383ffff */
.L_x_891:
[----:B------:R-:W-:Y:S01]  /*1e090*/  BSSY B1, `(.L_x_1079) ;  /* 0x0000008000017945 */ /* 0x000fe20003800000 */
[----:B------:R-:W-:Y:S02]  /*1e0a0*/  IMAD.MOV.U32 R13, RZ, RZ, R7 ;  /* 0x000000ffff0d7224 */ /* 0x000fe400078e0007 */
[----:B------:R-:W-:Y:S02]  /*1e0b0*/  IMAD.MOV.U32 R12, RZ, RZ, RZ ;  /* 0x000000ffff0c7224 */ /* 0x000fe400078e00ff */
[----:B------:R-:W-:Y:S02]  /*1e0c0*/  IMAD.MOV.U32 R11, RZ, RZ, 0x181f ;  /* 0x0000181fff0b7424 */ /* 0x000fe400078e00ff */
[----:B------:R-:W-:-:S07]  /*1e0d0*/  IMAD.MOV.U32 R15, RZ, RZ, -0x1 ;  /* 0xffffffffff0f7424 */ /* 0x000fce00078e00ff */
[----:B0123--:R-:W-:Y:S05]  /*1e0e0*/  WARPSYNC.COLLECTIVE R15, `(.L_x_1080) ;  /* 0x000000000f087348 */ /* 0x00ffea0003c00000 */
[----:B------:R4:W0:Y:S02]  /*1e0f0*/  SHFL.IDX P6, R14, R13, R12, R11 ;  /* 0x0000000c0d0e7389 */ /* 0x00082400000c000b */
[----:B01234-:R-:W-:Y:S01]  /*1e100*/  ENDCOLLECTIVE ;  /* 0x000000000000791b */ /* 0x01ffe20003800000 */
.L_x_1080:
[----:B------:R-:W-:Y:S05]  /*1e110*/  BSYNC B1 ;  /* 0x0000000000017941 */ /* 0x000fea0003800000 */
.L_x_1079:
        /* <DEDUP_REMOVED lines=9> */
.L_x_1081:
[----:B------:R-:W-:Y:S02]  /*1e1b0*/  IMAD.MOV.U32 R13, RZ, RZ, R7 ;  /* 0x000000ffff0d7224 */ /* 0x000fe400078e0007 */
[----:B------:R-:W-:Y:S01]  /*1e1c0*/  IMAD.MOV.U32 R12, RZ, RZ, 0x1 ;  /* 0x00000001ff0c7424 */ /* 0x000fe200078e00ff */
[----:B------:R-:W-:-:S13]  /*1e1d0*/  IADD3 R2, P0, R14, R0, RZ ;  /* 0x000000000e027210 */ /* 0x000fda0007f1e0ff */
[----:B------:R-:W-:Y:S05]  /*1e1e0*/  WARPSYNC.COLLECTIVE R15, `(.L_x_1082) ;  /* 0x000000000f087348 */ /* 0x000fea0003c00000 */
[----:B------:R0:W1:Y:S02]  /*1e1f0*/  SHFL.IDX P6, R14, R13, R12, R11 ;  /* 0x0000000c0d0e7389 */ /* 0x00006400000c000b */
[----:B01----:R-:W-:Y:S01]  /*1e200*/  ENDCOLLECTIVE ;  /* 0x000000000000791b */ /* 0x003fe20003800000 */
.L_x_1082:
        /* <DEDUP_REMOVED lines=13> */
.L_x_1083:
[----:B------:R-:W-:Y:S02]  /*1e2e0*/  IMAD.MOV.U32 R13, RZ, RZ, R7 ;  /* 0x000000ffff0d7224 */ /* 0x000fe400078e0007 */
[----:B------:R-:W-:Y:S01]  /*1e2f0*/  IMAD.MOV.U32 R12, RZ, RZ, 0x2 ;  /* 0x00000002ff0c7424 */ /* 0x000fe200078e00ff */
[----:B------:R-:W-:-:S13]  /*1e300*/  IADD3 R2, P0, R14, R0, RZ ;  /* 0x000000000e027210 */ /* 0x000fda0007f1e0ff */
[----:B------:R-:W-:Y:S05]  /*1e310*/  WARPSYNC.COLLECTIVE R15, `(.L_x_1084) ;  /* 0x000000000f087348 */ /* 0x000fea0003c00000 */
[----:B------:R0:W1:Y:S02]  /*1e320*/  SHFL.IDX P6, R14, R13, R12, R11 ;  /* 0x0000000c0d0e7389 */ /* 0x00006400000c000b */
[----:B01----:R-:W-:Y:S01]  /*1e330*/  ENDCOLLECTIVE ;  /* 0x000000000000791b */ /* 0x003fe20003800000 */
.L_x_1084:
        /* <DEDUP_REMOVED lines=13> */
.L_x_1085:
[----:B------:R-:W-:Y:S02]  /*1e410*/  IMAD.MOV.U32 R13, RZ, RZ, R7 ;  /* 0x000000ffff0d7224 */ /* 0x000fe400078e0007 */
[----:B------:R-:W-:Y:S01]  /*1e420*/  IMAD.MOV.U32 R12, RZ, RZ, 0x3 ;  /* 0x00000003ff0c7424 */ /* 0x000fe200078e00ff */
[----:B------:R-:W-:-:S13]  /*1e430*/  IADD3 R2, P0, R14, R0, RZ ;  /* 0x000000000e027210 */ /* 0x000fda0007f1e0ff */
[----:B------:R-:W-:Y:S05]  /*1e440*/  WARPSYNC.COLLECTIVE R15, `(.L_x_1086) ;  /* 0x000000000f087348 */ /* 0x000fea0003c00000 */
[----:B------:R0:W1:Y:S02]  /*1e450*/  SHFL.IDX P6, R14, R13, R12, R11 ;  /* 0x0000000c0d0e7389 */ /* 0x00006400000c000b */
[----:B01----:R-:W-:Y:S01]  /*1e460*/  ENDCOLLECTIVE ;  /* 0x000000000000791b */ /* 0x003fe20003800000 */
.L_x_1086:
        /* <DEDUP_REMOVED lines=13> */
.L_x_1087:
[----:B------:R-:W-:Y:S02]  /*1e540*/  IMAD.MOV.U32 R13, RZ, RZ, R7 ;  /* 0x000000ffff0d7224 */ /* 0x000fe400078e0007 */
[----:B------:R-:W-:Y:S01]  /*1e550*/  IMAD.MOV.U32 R12, RZ, RZ, 0x4 ;  /* 0x00000004ff0c7424 */ /* 0x000fe200078e00ff */
[----:B------:R-:W-:-:S13]  /*1e560*/  IADD3 R2, P0, R14, R0, RZ ;  /* 0x000000000e027210 */ /* 0x000fda0007f1e0ff */
[----:B------:R-:W-:Y:S05]  /*1e570*/  WARPSYNC.COLLECTIVE R15, `(.L_x_1088) ;  /* 0x000000000f087348 */ /* 0x000fea0003c00000 */
[----:B------:R0:W1:Y:S02]  /*1e580*/  SHFL.IDX P6, R14, R13, R12, R11 ;  /* 0x0000000c0d0e7389 */ /* 0x00006400000c000b */
[----:B01----:R-:W-:Y:S01]  /*1e590*/  ENDCOLLECTIVE ;  /* 0x000000000000791b */ /* 0x003fe20003800000 */
.L_x_1088:
        /* <DEDUP_REMOVED lines=13> */
.L_x_1089:
[----:B------:R-:W-:Y:S02]  /*1e670*/  IMAD.MOV.U32 R13, RZ, RZ, R7 ;  /* 0x000000ffff0d7224 */ /* 0x000fe400078e0007 */
[----:B------:R-:W-:Y:S01]  /*1e680*/  IMAD.MOV.U32 R12, RZ, RZ, 0x5 ;  /* 0x00000005ff0c7424 */ /* 0x000fe200078e00ff */
[----:B------:R-:W-:-:S13]  /*1e690*/  IADD3 R2, P0, R14, R0, RZ ;  /* 0x000000000e027210 */ /* 0x000fda0007f1e0ff */
[----:B------:R-:W-:Y:S05]  /*1e6a0*/  WARPSYNC.COLLECTIVE R15, `(.L_x_1090) ;  /* 0x000000000f087348 */ /* 0x000fea0003c00000 */
[----:B------:R0:W1:Y:S02]  /*1e6b0*/  SHFL.IDX P6, R14, R13, R12, R11 ;  /* 0x0000000c0d0e7389 */ /* 0x00006400000c000b */
[----:B01----:R-:W-:Y:S01]  /*1e6c0*/  ENDCOLLECTIVE ;  /* 0x000000000000791b */ /* 0x003fe20003800000 */
.L_x_1090:
        /* <DEDUP_REMOVED lines=13> */
.L_x_1091:
[----:B------:R-:W-:Y:S05]  /*1e7a0*/  BRA `(.L_x_1092) ;  /* 0xffffffa400787947 */ /* 0x000fea000383ffff */
.L_x_899:
[----:B------:R-:W-:Y:S01]  /*1e7b0*/  BSSY B0, `(.L_x_1093) ;  /* 0x0000008000007945 */ /* 0x000fe20003800000 */
[----:B------:R-:W-:Y:S02]  /*1e7c0*/  IMAD.MOV.U32 R13, RZ, RZ, R16 ;  /* 0x000000ffff0d7224 */ /* 0x000fe400078e0010 */
[----:B------:R-:W-:Y:S02]  /*1e7d0*/  IMAD.MOV.U32 R12, RZ, RZ, RZ ;  /* 0x000000ffff0c7224 */ /* 0x000fe400078e00ff */
[----:B------:R-:W-:Y:S02]  /*1e7e0*/  IMAD.MOV.U32 R11, RZ, RZ, 0x1f ;  /* 0x0000001fff0b7424 */ /* 0x000fe400078e00ff */
[----:B------:R-:W-:-:S07]  /*1e7f0*/  IMAD.MOV.U32 R15, RZ, RZ, -0x1 ;  /* 0xffffffffff0f7424 */ /* 0x000fce00078e00ff */
[----:B0-23--:R-:W-:Y:S05]  /*1e800*/  WARPSYNC.COLLECTIVE R15, `(.L_x_1094) ;  /* 0x000000000f087348 */ /* 0x00dfea0003c00000 */
[----:B------:R1:W4:Y:S02]  /*1e810*/  SHFL.IDX P6, R14, R13, R12, R11 ;  /* 0x0000000c0d0e7389 */ /* 0x00032400000c000b */
[----:B01234-:R-:W-:Y:S01]  /*1e820*/  ENDCOLLECTIVE ;  /* 0x000000000000791b */ /* 0x01ffe20003800000 */
.L_x_1094:
[----:B------:R-:W-:Y:S05]  /*1e830*/  BSYNC B0 ;  /* 0x0000000000007941 */ /* 0x000fea0003800000 */
.L_x_1093:
        /* <DEDUP_REMOVED lines=9> */
.L_x_1095:
        /* <DEDUP_REMOVED lines=14> */
[----:B------:R-:W-:Y:S01]  /*1e9b0*/  IMAD.MOV.U32 R16, RZ, RZ, RZ ;  /* 0x000000ffff107224 */ /* 0x000fe200078e00ff */
[C---:B------:R-:W-:Y:S02]  /*1e9c0*/  ISETP.GE.U32.AND P4, PT, R9.reuse, 0x8, PT ;  /* 0x000000080900780c */ /* 0x040fe40003f86070 */
[C---:B------:R-:W-:Y:S01]  /*1e9d0*/  ISETP.GE.U32.AND P5, PT, R9.reuse, 0x10, PT ;  /* 0x000000100900780c */ /* 0x040fe20003fa6070 */
[----:B--2---:R-:W-:Y:S02]  /*1e9e0*/  @!P1 IMAD.MOV.U32 R7, RZ, RZ, R8 ;  /* 0x000000ffff079224 */ /* 0x004fe400078e0008 */
[----:B---3--:R-:W-:Y:S01]  /*1e9f0*/  @!P1 IMAD.MOV.U32 R4, RZ, RZ, R5 ;  /* 0x000000ffff049224 */ /* 0x008fe200078e0005 */
[----:B------:R-:W-:-:S03]  /*1ea00*/  ISETP.NE.AND P1, PT, R9, RZ, PT ;  /* 0x000000ff0900720c */ /* 0x000fc60003f25270 */
[----:B------:R-:W-:-:S10]  /*1ea10*/  IMAD R13, R4, R7, RZ ;  /* 0x00000007040d7224 */ /* 0x000fd400078e02ff */
[----:B------:R-:W-:Y:S05]  /*1ea20*/  WARPSYNC.COLLECTIVE R15, `(.L_x_1096) ;  /* 0x000000000f087348 */ /* 0x000fea0003c00000 */
[----:B------:R0:W1:Y:S02]  /*1ea30*/  SHFL.UP P6, R14, R13, R12, R11 ;  /* 0x0400000c0d0e7389 */ /* 0x00006400000c000b */
[----:B01----:R-:W-:Y:S01]  /*1ea40*/  ENDCOLLECTIVE ;  /* 0x000000000000791b */ /* 0x003fe20003800000 */
.L_x_1096:
[----:B------:R-:W-:Y:S01]  /*1ea50*/  IMAD.MOV.U32 R12, RZ, RZ, 0x2 ;  /* 0x00000002ff0c7424 */ /* 0x000fe200078e00ff */
[----:B------:R-:W-:-:S05]  /*1ea60*/  SEL R14, R14, RZ, P1 ;  /* 0x000000ff0e0e7207 */ /* 0x000fca0000800000 */
[----:B------:R-:W-:-:S04]  /*1ea70*/  IMAD.IADD R5, R13, 0x1, R14 ;  /* 0x000000010d057824 */ /* 0x000fc800078e020e */
[----:B------:R-:W-:-:S07]  /*1ea80*/  IMAD.MOV.U32 R13, RZ, RZ, R5 ;  /* 0x000000ffff0d7224 */ /* 0x000fce00078e0005 */
[----:B------:R-:W-:Y:S05]  /*1ea90*/  WARPSYNC.COLLECTIVE R15, `(.L_x_1097) ;  /* 0x000000000f087348 */ /* 0x000fea0003c00000 */
[----:B------:R0:W1:Y:S02]  /*1eaa0*/  SHFL.UP P6, R14, R13, R12, R11 ;  /* 0x0400000c0d0e7389 */ /* 0x00006400000c000b */
[----:B01----:R-:W-:Y:S01]  /*1eab0*/  ENDCOLLECTIVE ;  /* 0x000000000000791b */ /* 0x003fe20003800000 */
.L_x_1097:
[----:B------:R-:W-:Y:S01]  /*1eac0*/  IMAD.MOV.U32 R12, RZ, RZ, 0x4 ;  /* 0x00000004ff0c7424 */ /* 0x000fe200078e00ff */
[----:B------:R-:W-:-:S05]  /*1ead0*/  SEL R2, R14, RZ, P2 ;  /* 0x000000ff0e027207 */ /* 0x000fca0001000000 */
[----:B------:R-:W-:-:S04]  /*1eae0*/  IMAD.IADD R2, R5, 0x1, R2 ;  /* 0x0000000105027824 */ /* 0x000fc800078e0202 */
[----:B------:R-:W-:-:S07]  /*1eaf0*/  IMAD.MOV.U32 R13, RZ, RZ, R2 ;  /* 0x000000ffff0d7224 */ /* 0x000fce00078e0002 */
[----:B------:R-:W-:Y:S05]  /*1eb00*/  WARPSYNC.COLLECTIVE R15, `(.L_x_1098) ;  /* 0x000000000f087348 */ /* 0x000fea0003c00000 */
[----:B------:R0:W1:Y:S02]  /*1eb10*/  SHFL.UP P6, R14, R13, R12, R11 ;  /* 0x0400000c0d0e7389 */ /* 0x00006400000c000b */
[----:B01----:R-:W-:Y:S01]  /*1eb20*/  ENDCOLLECTIVE ;  /* 0x000000000000791b */ /* 0x003fe20003800000 */
.L_x_1098:
[----:B------:R-:W-:Y:S01]  /*1eb30*/  IMAD.MOV.U32 R12, RZ, RZ, 0x8 ;  /* 0x00000008ff0c7424 */ /* 0x000fe200078e00ff */
[----:B------:R-:W-:-:S05]  /*1eb40*/  SEL R3, R14, RZ, P3 ;  /* 0x000000ff0e037207 */ /* 0x000fca0001800000 */
[----:B------:R-:W-:-:S04]  /*1eb50*/  IMAD.IADD R3, R2, 0x1, R3 ;  /* 0x0000000102037824 */ /* 0x000fc800078e0203 */
[----:B------:R-:W-:-:S07]  /*1eb60*/  IMAD.MOV.U32 R13, RZ, RZ, R3 ;  /* 0x000000ffff0d7224 */ /* 0x000fce00078e0003 */
[----:B------:R-:W-:Y:S05]  /*1eb70*/  WARPSYNC.COLLECTIVE R15, `(.L_x_1099) ;  /* 0x000000000f087348 */ /* 0x000fea0003c00000 */
[----:B------:R0:W1:Y:S02]  /*1eb80*/  SHFL.UP P6, R14, R13, R12, R11 ;  /* 0x0400000c0d0e7389 */ /* 0x00006400000c000b */
[----:B01----:R-:W-:Y:S01]  /*1eb90*/  ENDCOLLECTIVE ;  /* 0x000000000000791b */ /* 0x003fe20003800000 */
.L_x_1099:
[----:B------:R-:W-:Y:S01]  /*1eba0*/  IMAD.MOV.U32 R12, RZ, RZ, 0x10 ;  /* 0x00000010ff0c7424 */ /* 0x000fe200078e00ff */
[----:B------:R-:W-:-:S05]  /*1ebb0*/  SEL R14, R14, RZ, P4 ;  /* 0x000000ff0e0e7207 */ /* 0x000fca0002000000 */
[----:B------:R-:W-:-:S04]  /*1ebc0*/  IMAD.IADD R5, R3, 0x1, R14 ;  /* 0x0000000103057824 */ /* 0x000fc800078e020e */
[----:B------:R-:W-:-:S07]  /*1ebd0*/  IMAD.MOV.U32 R13, RZ, RZ, R5 ;  /* 0x000000ffff0d7224 */ /* 0x000fce00078e0005 */
[----:B------:R-:W-:Y:S05]  /*1ebe0*/  WARPSYNC.COLLECTIVE R15, `(.L_x_1100) ;  /* 0x000000000f087348 */ /* 0x000fea0003c00000 */
[----:B------:R0:W1:Y:S02]  /*1ebf0*/  SHFL.UP P6, R14, R13, R12, R11 ;  /* 0x0400000c0d0e7389 */ /* 0x00006400000c000b */
[----:B01----:R-:W-:Y:S01]  /*1ec00*/  ENDCOLLECTIVE ;  /* 0x000000000000791b */ /* 0x003fe20003800000 */
.L_x_1100:
        /* <DEDUP_REMOVED lines=8> */
.L_x_1101:
[----:B------:R-:W-:Y:S05]  /*1ec90*/  BRA `(.L_x_1102) ;  /* 0xffffffa400dc7947 */ /* 0x000fea000383ffff */
.L_x_902:
[----:B------:R-:W-:Y:S01]  /*1eca0*/  BSSY B0, `(.L_x_1103) ;  /* 0x0000007000007945 */ /* 0x000fe20003800000 */
[----:B------:R-:W-:Y:S02]  /*1ecb0*/  IMAD.MOV.U32 R12, RZ, RZ, 0x1 ;  /* 0x00000001ff0c7424 */ /* 0x000fe400078e00ff */
[----:B------:R-:W-:Y:S02]  /*1ecc0*/  IMAD.MOV.U32 R11, RZ, RZ, RZ ;  /* 0x000000ffff0b7224 */ /* 0x000fe400078e00ff */
[----:B------:R-:W-:-:S07]  /*1ecd0*/  IMAD.MOV.U32 R15, RZ, RZ, -0x1 ;  /* 0xffffffffff0f7424 */ /* 0x000fce00078e00ff */
[----:B------:R-:W-:Y:S05]  /*1ece0*/  WARPSYNC.COLLECTIVE R15, `(.L_x_1104) ;  /* 0x000000000f087348 */ /* 0x000fea0003c00000 */
[----:B------:R0:W1:Y:S02]  /*1ecf0*/  SHFL.UP P6, R14, R13, R12, R11 ;  /* 0x0400000c0d0e7389 */ /* 0x00006400000c000b */
[----:B01----:R-:W-:Y:S01]  /*1ed00*/  ENDCOLLECTIVE ;  /* 0x000000000000791b */ /* 0x003fe20003800000 */
.L_x_1104:
[----:B------:R-:W-:Y:S05]  /*1ed10*/  BSYNC B0 ;  /* 0x0000000000007941 */ /* 0x000fea0003800000 */
.L_x_1103:
        /* <DEDUP_REMOVED lines=8> */
.L_x_1105:
[----:B------:R-:W-:Y:S01]  /*1eda0*/  IMAD.MOV.U32 R12, RZ, RZ, 0x4 ;  /* 0x00000004ff0c7424 */ /* 0x000fe200078e00ff */
[----:B------:R-:W-:-:S05]  /*1edb0*/  SEL R2, R14, RZ, P2 ;  /* 0x000000ff0e027207 */ /* 0x000fca0001000000 */
[----:B------:R-:W-:-:S04]  /*1edc0*/  IMAD.IADD R2, R13, 0x1, R2 ;  /* 0x000000010d027824 */ /* 0x000fc800078e0202 */
[----:B------:R-:W-:-:S07]  /*1edd0*/  IMAD.MOV.U32 R13, RZ, RZ, R2 ;  /* 0x000000ffff0d7224 */ /* 0x000fce00078e0002 */
[----:B------:R-:W-:Y:S05]  /*1ede0*/  WARPSYNC.COLLECTIVE R15, `(.L_x_1106) ;  /* 0x000000000f087348 */ /* 0x000fea0003c00000 */
[----:B------:R0:W1:Y:S02]  /*1edf0*/  SHFL.UP P6, R14, R13, R12, R11 ;  /* 0x0400000c0d0e7389 */ /* 0x00006400000c000b */
[----:B01----:R-:W-:Y:S01]  /*1ee00*/  ENDCOLLECTIVE ;  /* 0x000000000000791b */ /* 0x003fe20003800000 */
.L_x_1106:
[----:B------:R-:W-:Y:S01]  /*1ee10*/  IMAD.MOV.U32 R12, RZ, RZ, 0x8 ;  /* 0x00000008ff0c7424 */ /* 0x000fe200078e00ff */
[----:B------:R-:W-:-:S05]  /*1ee20*/  SEL R3, R14, RZ, P3 ;  /* 0x000000ff0e037207 */ /* 0x000fca0001800000 */
[----:B------:R-:W-:-:S04]  /*1ee30*/  IMAD.IADD R3, R2, 0x1, R3 ;  /* 0x0000000102037824 */ /* 0x000fc800078e0203 */
[----:B------:R-:W-:-:S07]  /*1ee40*/  IMAD.MOV.U32 R13, RZ, RZ, R3 ;  /* 0x000000ffff0d7224 */ /* 0x000fce00078e0003 */
[----:B------:R-:W-:Y:S05]  /*1ee50*/  WARPSYNC.COLLECTIVE R15, `(.L_x_1107) ;  /* 0x000000000f087348 */ /* 0x000fea0003c00000 */
[----:B------:R0:W1:Y:S02]  /*1ee60*/  SHFL.UP P6, R14, R13, R12, R11 ;  /* 0x0400000c0d0e7389 */ /* 0x00006400000c000b */
[----:B01----:R-:W-:Y:S01]  /*1ee70*/  ENDCOLLECTIVE ;  /* 0x000000000000791b */ /* 0x003fe20003800000 */
.L_x_1107:
[----:B------:R-:W-:Y:S01]  /*1ee80*/  IMAD.MOV.U32 R12, RZ, RZ, 0x10 ;  /* 0x00000010ff0c7424 */ /* 0x000fe200078e00ff */
[----:B------:R-:W-:-:S05]  /*1ee90*/  SEL R14, R14, RZ, P4 ;  /* 0x000000ff0e0e7207 */ /* 0x000fca0002000000 */
[----:B------:R-:W-:-:S04]  /*1eea0*/  IMAD.IADD R5, R3, 0x1, R14 ;  /* 0x0000000103057824 */ /* 0x000fc800078e020e */
[----:B------:R-:W-:-:S07]  /*1eeb0*/  IMAD.MOV.U32 R13, RZ, RZ, R5 ;  /* 0x000000ffff0d7224 */ /* 0x000fce00078e0005 */
[----:B------:R-:W-:Y:S05]  /*1eec0*/  WARPSYNC.COLLECTIVE R15, `(.L_x_1108) ;  /* 0x000000000f087348 */ /* 0x000fea0003c00000 */
[----:B------:R0:W1:Y:S02]  /*1eed0*/  SHFL.UP P6, R14, R13, R12, R11 ;  /* 0x0400000c0d0e7389 */ /* 0x00006400000c000b */
[----:B01----:R-:W-:Y:S01]  /*1eee0*/  ENDCOLLECTIVE ;  /* 0x000000000000791b */ /* 0x003fe20003800000 */
.L_x_1108:
        /* <DEDUP_REMOVED lines=8> */
.L_x_1109:
[----:B------:R-:W-:Y:S05]  /*1ef70*/  BRA `(.L_x_1110) ;  /* 0xffffffa400c87947 */ /* 0x000fea000383ffff */
.L_x_904:
[----:B------:R-:W-:Y:S01]  /*1ef80*/  BSSY B0, `(.L_x_1111) ;  /* 0x0000006000007945 */ /* 0x000fe20003800000 */
[----:B------:R-:W-:Y:S01]  /*1ef90*/  PLOP3.LUT P6, PT, P6, PT, PT, 0x8, 0x0 ;  /* 0x000000000000781c */ /* 0x000fe200037ce170 */
[----:B------:R-:W-:-:S12]  /*1efa0*/  IMAD.MOV.U32 R15, RZ, RZ, -0x1 ;  /* 0xffffffffff0f7424 */ /* 0x000fd800078e00ff */
[----:B0-----:R-:W-:Y:S05]  /*1efb0*/  WARPSYNC.COLLECTIVE R15, `(.L_x_1112) ;  /* 0x000000000f087348 */ /* 0x001fea0003c00000 */
[----:B------:R-:W-:Y:S01]  /*1efc0*/  VOTE.ANY R14, PT, P6 ;  /* 0x00000000000e7806 */ /* 0x000fe200030e0100 */
[----:B0-----:R-:W-:Y:S06]  /*1efd0*/  ENDCOLLECTIVE ;  /* 0x000000000000791b */ /* 0x001fec0003800000 */
.L_x_1112:
[----:B------:R-:W-:Y:S05]  /*1efe0*/  BSYNC B0 ;  /* 0x0000000000007941 */ /* 0x000fea0003800000 */
.L_x_1111:
        /* <DEDUP_REMOVED lines=9> */
.L_x_1113:
[----:B------:R-:W-:Y:S02]  /*1f080*/  IMAD.MOV.U32 R13, RZ, RZ, R4 ;  /* 0x000000ffff0d7224 */ /* 0x000fe400078e0004 */
[----:B------:R-:W-:-:S07]  /*1f090*/  IMAD.MOV.U32 R7, RZ, RZ, R14 ;  /* 0x000000ffff077224 */ /* 0x000fce00078e000e */
[----:B------:R-:W-:Y:S05]  /*1f0a0*/  WARPSYNC.COLLECTIVE R15, `(.L_x_1114) ;  /* 0x000000000f087348 */ /* 0x000fea0003c00000 */
[----:B------:R0:W1:Y:S02]  /*1f0b0*/  SHFL.IDX P6, R14, R13, R12, R11 ;  /* 0x0000000c0d0e7389 */ /* 0x00006400000c000b */
[----:B01----:R-:W-:Y:S01]  /*1f0c0*/  ENDCOLLECTIVE ;  /* 0x000000000000791b */ /* 0x003fe20003800000 */
.L_x_1114:
[----:B------:R-:W-:Y:S01]  /*1f0d0*/  IMAD.MOV.U32 R4, RZ, RZ, R14 ;  /* 0x000000ffff047224 */ /* 0x000fe200078e000e */
[----:B------:R-:W-:Y:S06]  /*1f0e0*/  BRA `(.L_x_1115) ;  /* 0xffffffa400a87947 */ /* 0x000fec000383ffff */
.L_x_906:
[----:B------:R-:W-:Y:S01]  /*1f0f0*/  BSSY B0, `(.L_x_1116) ;  /* 0x0000007000007945 */ /* 0x000fe20003800000 */
[----:B------:R-:W-:Y:S02]  /*1f100*/  IMAD.MOV.U32 R13, RZ, RZ, R3 ;  /* 0x000000ffff0d7224 */ /* 0x000fe400078e0003 */
[----:B------:R-:W-:Y:S02]  /*1f110*/  IMAD.MOV.U32 R11, RZ, RZ, 0x1f ;  /* 0x0000001fff0b7424 */ /* 0x000fe400078e00ff */
[----:B------:R-:W-:-:S07]  /*1f120*/  IMAD.MOV.U32 R15, RZ, RZ, -0x1 ;  /* 0xffffffffff0f7424 */ /* 0x000fce00078e00ff */
[----:B0123--:R-:W-:Y:S05]  /*1f130*/  WARPSYNC.COLLECTIVE R15, `(.L_x_1117) ;  /* 0x000000000f087348 */ /* 0x00ffea0003c00000 */
[----:B------:R4:W0:Y:S02]  /*1f140*/  SHFL.IDX P6, R14, R13, R12, R11 ;  /* 0x0000000c0d0e7389 */ /* 0x00082400000c000b */
[----:B01234-:R-:W-:Y:S01]  /*1f150*/  ENDCOLLECTIVE ;  /* 0x000000000000791b */ /* 0x01ffe20003800000 */
.L_x_1117:
[----:B------:R-:W-:Y:S05]  /*1f160*/  BSYNC B0 ;  /* 0x0000000000007941 */ /* 0x000fea0003800000 */
.L_x_1116:
[----:B------:R-:W-:Y:S01]  /*1f170*/  IMAD.MOV.U32 R16, RZ, RZ, R14 ;  /* 0x000000ffff107224 */ /* 0x000fe200078e000e */
[----:B------:R-:W-:Y:S06]  /*1f180*/  BRA `(.L_x_905) ;  /* 0xffffffa400987947 */ /* 0x000fec000383ffff */
.L_x_910:
[----:B0-----:R0:W1:Y:S02]  /*1f190*/  SYNCS.PHASECHK.TRANS64.TRYWAIT P0, [R5+URZ+0x22820], R0 ;  /* 0x02282000050075a7 */ /* 0x001064000800017f */
[----:B-1----:R-:W-:Y:S05]  /*1f1a0*/  @!P0 NANOSLEEP.SYNCS 0x989680 ;  /* 0x009896800000895d */ /* 0x002fea0003900000 */
[----:B------:R-:W1:Y:S02]  /*1f1b0*/  @!P0 SYNCS.PHASECHK.TRANS64 P0, [R5+URZ+0x22820], R0 ;  /* 0x02282000050085a7 */ /* 0x000e64000800007f */
[----:B-1----:R-:W-:Y:S05]  /*1f1c0*/  @!P0 BRA `(.L_x_910) ;  /* 0xfffffffc00f08947 */ /* 0x002fea000383ffff */
[----:B------:R-:W-:Y:S05]  /*1f1d0*/  BRA `(.L_x_1118) ;  /* 0xffffffa800f07947 */ /* 0x000fea000383ffff */
.L_x_911:
[----:B------:R-:W1:Y:S01]  /*1f1e0*/  S2R R2, SR_TID.X ;  /* 0x0000000000027919 */ /* 0x000e620000002100 */
[----:B------:R-:W-:Y:S01]  /*1f1f0*/  BSSY B0, `(.L_x_1119) ;  /* 0x000000a000007945 */ /* 0x000fe20003800000 */
[----:B------:R-:W-:Y:S02]  /*1f200*/  IMAD.MOV.U32 R12, RZ, RZ, RZ ;  /* 0x000000ffff0c7224 */ /* 0x000fe400078e00ff */
[----:B------:R-:W-:Y:S02]  /*1f210*/  IMAD.MOV.U32 R11, RZ, RZ, 0x1f ;  /* 0x0000001fff0b7424 */ /* 0x000fe400078e00ff */
[----:B------:R-:W-:Y:S01]  /*1f220*/  IMAD.MOV.U32 R15, RZ, RZ, -0x1 ;  /* 0xffffffffff0f7424 */ /* 0x000fe200078e00ff */
[----:B-1----:R-:W-:-:S04]  /*1f230*/  SHF.R.U32.HI R2, RZ, 0x5, R2 ;  /* 0x00000005ff027819 */ /* 0x002fc80000011602 */
[----:B------:R-:W-:-:S05]  /*1f240*/  LOP3.LUT R2, R2, 0x3, RZ, 0xc0, !PT ;  /* 0x0000000302027812 */ /* 0x000fca00078ec0ff */
[----:B------:R-:W-:-:S07]  /*1f250*/  IMAD.MOV.U32 R13, RZ, RZ, R2 ;  /* 0x000000ffff0d7224 */ /* 0x000fce00078e0002 */
[----:B0--34-:R-:W-:Y:S05]  /*1f260*/  WARPSYNC.COLLECTIVE R15, `(.L_x_1120) ;  /* 0x000000000f087348 */ /* 0x019fea0003c00000 */
[----:B------:R1:W2:Y:S02]  /*1f270*/  SHFL.IDX P6, R14, R13, R12, R11 ;  /* 0x0000000c0d0e7389 */ /* 0x0002a400000c000b */
[----:B01234-:R-:W-:Y:S01]  /*1f280*/  ENDCOLLECTIVE ;  /* 0x000000000000791b */ /* 0x01ffe20003800000 */
.L_x_1120:
[----:B------:R-:W-:Y:S05]  /*1f290*/  BSYNC B0 ;  /* 0x0000000000007941 */ /* 0x000fea0003800000 */
.L_x_1119:
[----:B------:R-:W-:Y:S05]  /*1f2a0*/  BRA `(.L_x_1121) ;  /* 0xffffffa800d87947 */ /* 0x000fea000383ffff */
.L_x_912:
[----:B------:R-:W-:Y:S01]  /*1f2b0*/  BSSY B0, `(.L_x_1122) ;  /* 0x0000006000007945 */ /* 0x000fe20003800000 */
[----:B------:R-:W-:-:S07]  /*1f2c0*/  IMAD.MOV.U32 R15, RZ, RZ, -0x1 ;  /* 0xffffffffff0f7424 */ /* 0x000fce00078e00ff */
[----:B0--34-:R-:W-:Y:S05]  /*1f2d0*/  WARPSYNC.COLLECTIVE R15, `(.L_x_1123) ;  /* 0x000000000f0c7348 */ /* 0x019fea0003c00000 */
[----:B------:R-:W-:Y:S02]  /*1f2e0*/  ELECT P6, UR62, PT ;  /* 0x00000000003e782f */ /* 0x000fe400038c0000 */
[----:B------:R-:W-:Y:S01]  /*1f2f0*/  MOV R14, UR62 ;  /* 0x0000003e000e7c02 */ /* 0x000fe20008000f00 */
[----:B0--34-:R-:W-:Y:S10]  /*1f300*/  ENDCOLLECTIVE ;  /* 0x000000000000791b */ /* 0x019ff40003800000 */
.L_x_1123:
[----:B------:R-:W-:Y:S05]  /*1f310*/  BSYNC B0 ;  /* 0x0000000000007941 */ /* 0x000fea0003800000 */
.L_x_1122:
[----:B------:R-:W-:Y:S05]  /*1f320*/  BRA `(.L_x_1124) ;  /* 0xffffffa800cc7947 */ /* 0x000fea000383ffff */
.L_x_914:
[----:B0-----:R0:W1:Y:S02]  /*1f330*/  SYNCS.PHASECHK.TRANS64.TRYWAIT P1, [R3+URZ+0x22840], R2 ;  /* 0x02284002030075a7 */ /* 0x001064000802017f */
[----:B-1----:R-:W-:Y:S05]  /*1f340*/  @!P1 NANOSLEEP.SYNCS 0x989680 ;  /* 0x009896800000995d */ /* 0x002fea0003900000 */
[----:B------:R-:W1:Y:S02]  /*1f350*/  @!P1 SYNCS.PHASECHK.TRANS64 P1, [R3+URZ+0x22840], R2 ;  /* 0x02284002030095a7 */ /* 0x000e64000802007f */
[----:B-1----:R-:W-:Y:S05]  /*1f360*/  @!P1 BRA `(.L_x_914) ;  /* 0xfffffffc00f09947 */ /* 0x002fea000383ffff */
[----:B------:R-:W-:Y:S05]  /*1f370*/  BRA `(.L_x_1125) ;  /* 0xffffffa800e87947 */ /* 0x000fea000383ffff */
.L_x_916:
[----:B-1----:R1:W2:Y:S02]  /*1f380*/  SYNCS.PHASECHK.TRANS64.TRYWAIT P1, [R5+URZ+0x22840], R0 ;  /* 0x02284000050075a7 */ /* 0x0022a4000802017f */
[----:B--2---:R-:W-:Y:S05]  /*1f390*/  @!P1 NANOSLEEP.SYNCS 0x989680 ;  /* 0x009896800000995d */ /* 0x004fea0003900000 */
[----:B------:R-:W2:Y:S02]  /*1f3a0*/  @!P1 SYNCS.PHASECHK.TRANS64 P1, [R5+URZ+0x22840], R0 ;  /* 0x02284000050095a7 */ /* 0x000ea4000802007f */
[----:B--2---:R-:W-:Y:S05]  /*1f3b0*/  @!P1 BRA `(.L_x_916) ;  /* 0xfffffffc00f09947 */ /* 0x004fea000383ffff */
[----:B------:R-:W-:Y:S05]  /*1f3c0*/  BRA `(.L_x_1126) ;  /* 0xffffffa800f47947 */ /* 0x000fea000383ffff */
.L_x_918:
[----:B--2---:R2:W0:Y:S02]  /*1f3d0*/  SYNCS.PHASECHK.TRANS64.TRYWAIT P1, [R3+URZ+0x22860], R2 ;  /* 0x02286002030075a7 */ /* 0x004424000802017f */
[----:B0-----:R-:W-:Y:S05]  /*1f3e0*/  @!P1 NANOSLEEP.SYNCS 0x989680 ;  /* 0x009896800000995d */ /* 0x001fea0003900000 */
[----:B------:R-:W0:Y:S02]  /*1f3f0*/  @!P1 SYNCS.PHASECHK.TRANS64 P1, [R3+URZ+0x22860], R2 ;  /* 0x02286002030095a7 */ /* 0x000e24000802007f */
[----:B0-----:R-:W-:Y:S05]  /*1f400*/  @!P1 BRA `(.L_x_918) ;  /* 0xfffffffc00f09947 */ /* 0x001fea000383ffff */
[----:B------:R-:W-:Y:S05]  /*1f410*/  BRA `(.L_x_1127) ;  /* 0xffffffa800f07947 */ /* 0x000fea000383ffff */
.L_x_1128:
        /* <DEDUP_REMOVED lines=14> */
.L_x_6559:


//--------------------- .text._ZN7cutlass13device_kernelIN5flash11enable_sm90INS1_16FlashAttnFwdSm90INS1_25CollectiveMainloopFwdSm90ILi2EN4cute5tupleIJNS5_1CILi1EEES8_S8_EEENS6_IJNS7_ILi128EEENS7_ILi96EEENS7_ILi64EEEEEELi256ENS_10bfloat16_tEfNS_4arch4Sm90ELb0ELb0ELb0ELb1ELb1ELb0ELb1ELb1ELb0ELb1ELb1ELb0EEENS1_21CollectiveEpilogueFwdINS6_IJSA_NS7_ILi256EEESB_EEES9_SE_SG_Li256ELb1ELb1ELb1ELb0EEENS1_36VarlenDynamicPersistentTileSchedulerILi128ELi96ELi256ELi128ELb1ELb1ELb1ELb0ELb1ELb1EEEEEEEEEvNT_6ParamsE --------------------------
	.section	.text._ZN7cutlass13device_kernelIN5flash11enable_sm90INS1_16FlashAttnFwdSm90INS1_25CollectiveMainloopFwdSm90ILi2EN4cute5tupleIJNS5_1CILi1EEES8_S8_EEENS6_IJNS7_ILi128EEENS7_ILi96EEENS7_ILi64EEEEEELi256ENS_10bfloat16_tEfNS_4arch4Sm90ELb0ELb0ELb0ELb1ELb1ELb0ELb1ELb1ELb0ELb1ELb1ELb0EEENS1_21CollectiveEpilogueFwdINS6_IJSA_NS7_ILi256EEESB_EEES9_SE_SG_Li256ELb1ELb1ELb1ELb0EEENS1_36VarlenDynamicPersistentTileSchedulerILi128ELi96ELi256ELi128ELb1ELb1ELb1ELb0ELb1ELb1EEEEEEEEEvNT_6ParamsE,"ax",@progbits
	.align	128
.text._ZN7cutlass13device_kernelIN5flash11enable_sm90INS1_16FlashAttnFwdSm90INS1_25CollectiveMainloopFwdSm90ILi2EN4cute5tupleIJNS5_1CILi1EEES8_S8_EEENS6_IJNS7_ILi128EEENS7_ILi96EEENS7_ILi64EEEEEELi256ENS_10bfloat16_tEfNS_4arch4Sm90ELb0ELb0ELb0ELb1ELb1ELb0ELb1ELb1ELb0ELb1ELb1ELb0EEENS1_21CollectiveEpilogueFwdINS6_IJSA_NS7_ILi256EEESB_EEES9_SE_SG_Li256ELb1ELb1ELb1ELb0EEENS1_36VarlenDynamicPersistentTileSchedulerILi128ELi96ELi256ELi128ELb1ELb1ELb1ELb0ELb1ELb1EEEEEEEEEvNT_6ParamsE:
        .type           _ZN7cutlass13device_kernelIN5flash11enable_sm90INS1_16FlashAttnFwdSm90INS1_25CollectiveMainloopFwdSm90ILi2EN4cute5tupleIJNS5_1CILi1EEES8_S8_EEENS6_IJNS7_ILi128EEENS7_ILi96EEENS7_ILi64EEEEEELi256ENS_10bfloat16_tEfNS_4arch4Sm90ELb0ELb0ELb0ELb1ELb1ELb0ELb1ELb1ELb0ELb1ELb1ELb0EEENS1_21CollectiveEpilogueFwdINS6_IJSA_NS7_ILi256EEESB_EEES9_SE_SG_Li256ELb1ELb1ELb1ELb0EEENS1_36VarlenDynamicPersistentTileSchedulerILi128ELi96ELi256ELi128ELb1ELb1ELb1ELb0ELb1ELb1EEEEEEEEEvNT_6ParamsE,@function
        .size           _ZN7cutlass13device_kernelIN5flash11enable_sm90INS1_16FlashAttnFwdSm90INS1_25CollectiveMainloopFwdSm90ILi2EN4cute5tupleIJNS5_1CILi1EEES8_S8_EEENS6_IJNS7_ILi128EEENS7_ILi96EEENS7_ILi64EEEEEELi256ENS_10bfloat16_tEfNS_4arch4Sm90ELb0ELb0ELb0ELb1ELb1ELb0ELb1ELb1ELb0ELb1ELb1ELb0EEENS1_21CollectiveEpilogueFwdINS6_IJSA_NS7_ILi256EEESB_EEES9_SE_SG_Li256ELb1ELb1ELb1ELb0EEENS1_36VarlenDynamicPersistentTileSchedulerILi128ELi96ELi256ELi128ELb1ELb1ELb1ELb0ELb1ELb1EEEEEEEEEvNT_6ParamsE,(.L_x_6560 - _ZN7cutlass13device_kernelIN5flash11enable_sm90INS1_16FlashAttnFwdSm90INS1_25CollectiveMainloopFwdSm90ILi2EN4cute5tupleIJNS5_1CILi1EEES8_S8_EEENS6_IJNS7_ILi128EEENS7_ILi96EEENS7_ILi64EEEEEELi256ENS_10bfloat16_tEfNS_4arch4Sm90ELb0ELb0ELb0ELb1ELb1ELb0ELb1ELb1ELb0ELb1ELb1ELb0EEENS1_21CollectiveEpilogueFwdINS6_IJSA_NS7_ILi256EEESB_EEES9_SE_SG_Li256ELb1ELb1ELb1ELb0EEENS1_36VarlenDynamicPersistentTileSchedulerILi128ELi96ELi256ELi128ELb1ELb1ELb1ELb0ELb1ELb1EEEEEEEEEvNT_6ParamsE)
        .other          _ZN7cutlass13device_kernelIN5flash11enable_sm90INS1_16FlashAttnFwdSm90INS1_25CollectiveMainloopFwdSm90ILi2EN4cute5tupleIJNS5_1CILi1EEES8_S8_EEENS6_IJNS7_ILi128EEENS7_ILi96EEENS7_ILi64EEEEEELi256ENS_10bfloat16_tEfNS_4arch4Sm90ELb0ELb0ELb0ELb1ELb1ELb0ELb1ELb1ELb0ELb1ELb1ELb0EEENS1_21CollectiveEpilogueFwdINS6_IJSA_NS7_ILi256EEESB_EEES9_SE_SG_Li256ELb1ELb1ELb1ELb0EEENS1_36VarlenDynamicPersistentTileSchedulerILi128ELi96ELi256ELi128ELb1ELb1ELb1ELb0ELb1ELb1EEEEEEEEEvNT_6ParamsE,@"STO_CUDA_ENTRY STV_DEFAULT"
_ZN7cutlass13device_kernelIN5flash11enable_sm90INS1_16FlashAttnFwdSm90INS1_25CollectiveMainloopFwdSm90ILi2EN4cute5tupleIJNS5_1CILi1EEES8_S8_EEENS6_IJNS7_ILi128EEENS7_ILi96EEENS7_ILi64EEEEEELi256ENS_10bfloat16_tEfNS_4arch4Sm90ELb0ELb0ELb0ELb1ELb1ELb0ELb1ELb1ELb0ELb1ELb1ELb0EEENS1_21CollectiveEpilogueFwdINS6_IJSA_NS7_ILi256EEESB_EEES9_SE_SG_Li256ELb1ELb1ELb1ELb0EEENS1_36VarlenDynamicPersistentTileSchedulerILi128ELi96ELi256ELi128ELb1ELb1ELb1ELb0ELb1ELb1EEEEEEEEEvNT_6ParamsE:
        /* <DEDUP_REMOVED lines=47> */
.L_x_1129:
        /* <DEDUP_REMOVED lines=22> */
.L_x_1130:
        /* <DEDUP_REMOVED lines=18> */
.L_x_1131:
        /* <DEDUP_REMOVED lines=22> */
.L_x_1132:
        /* <DEDUP_REMOVED lines=23> */
.L_x_1133:
[----:B------:R-:W-:Y:S01]  /*0840*/  UISETP.NE.AND UP0, UPT, UR9, URZ, UPT ;  /* 0x0000003f0900728c */ /* 0x000fe2000bf05270 */
[----:B------:R-:W-:Y:S01]  /*0850*/  NOP ;  /* 0x0000000000007918 */ /* 0x000fe20000000000 */
[----:B0-----:R-:W-:Y:S01]  /*0860*/  UMOV UR4, 0x1 ;  /* 0x0000000100047882 */ /* 0x001fe20000000000 */
[----:B------:R-:W-:Y:S01]  /*0870*/  ULDC.64 UR36, c[0x0][0x208] ;  /* 0x0000820000247ab9 */ /* 0x000fe20000000a00 */
[----:B------:R-:W-:Y:S01]  /*0880*/  USEL UR4, UR4, 0x2, !UP0 ;  /* 0x0000000204047887 */ /* 0x000fe2000c000000 */
[----:B-1234-:R-:W-:Y:S01]  /*0890*/  BAR.SYNC.DEFER_BLOCKING 0x0 ;  /* 0x0000000000007b1d */ /* 0x01efe20000010000 */
[----:B------:R-:W-:-:S04]  /*08a0*/  PLOP3.LUT P0, PT, PT, PT, UP0, 0x80, 0x0 ;  /* 0x000000000000781c */ /* 0x000fc80003f0f008 */
[----:B------:R-:W-:-:S05]  /*08b0*/  IMAD.U32 R3, RZ, RZ, UR4 ;  /* 0x00000004ff037e24 */ /* 0x000fca000f8e00ff */
[----:B------:R0:W-:Y:S04]  /*08c0*/  STL [R1+0x3c], R3 ;  /* 0x00003c0301007387 */ /* 0x0001e80000100800 */
[----:B------:R-:W-:Y:S05]  /*08d0*/  @!P0 BRA `(.L_x_1134) ;  /* 0x000000ac00e48947 */ /* 0x000fea0003800000 */
.L_x_1135:
[----:B------:R-:W-:-:S08]  /*08e0*/  NOP ;  /* 0x0000000000007918 */ /* 0x000fd00000000000 */
[----:B------:R-:W1:Y:S02]  /*08f0*/  USETMAXREG.TRY_ALLOC.CTAPOOL UP0, 0xe8 ;  /* 0x000000e8000079c8 */ /* 0x000e640008000600 */
[----:B-1----:R-:W-:-:S13]  /*0900*/  PLOP3.LUT P0, PT, PT, PT, UP0, 0x80, 0x0 ;  /* 0x000000000000781c */ /* 0x002fda0003f0f008 */
[----:B------:R-:W-:Y:S05]  /*0910*/  @!P0 BRA `(.L_x_1135) ;  /* 0xfffffffc00f08947 */ /* 0x000fea000383ffff */
[----:B------:R-:W-:Y:S01]  /*0920*/  SHF.R.U32.HI R2, RZ, 0x7, R0 ;  /* 0x00000007ff027819 */ /* 0x000fe20000011600 */
[----:B------:R-:W1:Y:S08]  /*0930*/  S2UR UR5, SR_CgaCtaId ;  /* 0x00000000000579c3 */ /* 0x000e700000008800 */
[----:B------:R-:W-:Y:S06]  /*0940*/  BAR.ARV 0x8, 0x180 ;  /* 0x0206000000007b1d */ /* 0x000fec0000002000 */
[----:B------:R-:W-:Y:S01]  /*0950*/  ISETP.NE.AND P0, PT, R2, 0x1, PT ;  /* 0x000000010200780c */ /* 0x000fe20003f05270 */
[----:B------:R-:W-:-:S12]  /*0960*/  UMOV UR4, 0x400 ;  /* 0x0000040000047882 */ /* 0x000fd80000000000 */
[----:B------:R-:W-:Y:S06]  /*0970*/  @!P0 BAR.ARV 0x9, 0x100 ;  /* 0x0244000000008b1d */ /* 0x000fec0000002000 */
[----:B-1----:R-:W-:Y:S02]  /*0980*/  ULEA UR4, UR5, UR4, 0x18 ;  /* 0x0000000405047291 */ /* 0x002fe4000f8ec03f */
[----:B------:R-:W-:Y:S07]  /*0990*/  BAR.SYNC.DEFER_BLOCKING 0x5, 0x180 ;  /* 0x0146000000007b1d */ /* 0x000fee0000010000 */
[----:B------:R-:W1:Y:S01]  /*09a0*/  LDS.128 R12, [UR4+0x324d0] ;  /* 0x0324d004ff0c7984 */ /* 0x000e620008000c00 */
[----:B------:R-:W-:Y:S01]  /*09b0*/  ULDC UR4, c[0x0][0xd3c] ;  /* 0x00034f0000047ab9 */ /* 0x000fe20000000800 */
[----:B------:R-:W-:Y:S06]  /*09c0*/  BAR.ARV 0x4, 0x180 ;  /* 0x0106000000007b1d */ /* 0x000fec0000002000 */
[----:B-1----:R-:W-:-:S13]  /*09d0*/  ISETP.GE.AND P0, PT, R15, UR4, PT ;  /* 0x000000040f007c0c */ /* 0x002fda000bf06270 */
[----:B------:R-:W-:Y:S05]  /*09e0*/  @P0 EXIT ;  /* 0x000000000000094d */ /* 0x000fea0003800000 */
[----:B------:R-:W2:Y:S01]  /*09f0*/  LDL R2, [R1+0x3c] ;  /* 0x00003c0001027983 */ /* 0x000ea20000100800 */
[----:B------:R-:W-:Y:S01]  /*0a00*/  VIADD R0, R0, 0xffffff80 ;  /* 0xffffff8000007836 */ /* 0x000fe20000000000 */
[----:B------:R-:W-:Y:S01]  /*0a10*/  R2UR UR4, R13 ;  /* 0x000000000d0472ca */ /* 0x000fe200000e0000 */
[----:B------:R-:W-:Y:S01]  /*0a20*/  UMOV UR39, URZ ;  /* 0x0000003f00277c82 */ /* 0x000fe20008000000 */
[----:B------:R-:W-:Y:S01]  /*0a30*/  R2UR UR5, R15 ;  /* 0x000000000f0572ca */ /* 0x000fe200000e0000 */
[----:B------:R-:W-:Y:S01]  /*0a40*/  UMOV UR38, URZ ;  /* 0x0000003f00267c82 */ /* 0x000fe20008000000 */
[----:B0-----:R-:W-:-:S04]  /*0a50*/  SHF.R.S32.HI R3, RZ, 0x1f, R0 ;  /* 0x0000001fff037819 */ /* 0x001fc80000011400 */
[CC--:B------:R-:W-:Y:S02]  /*0a60*/  LEA.HI R4, R3.reuse, R0.reuse, RZ, 0x4 ;  /* 0x0000000003047211 */ /* 0x0c0fe400078f20ff */
[----:B------:R-:W-:-:S04]  /*0a70*/  LEA.HI R7, R3, R0, RZ, 0x2 ;  /* 0x0000000003077211 */ /* 0x000fc800078f10ff */
[----:B------:R-:W-:Y:S02]  /*0a80*/  LOP3.LUT R11, R7, 0xfffffffc, RZ, 0xc0, !PT ;  /* 0xfffffffc070b7812 */ /* 0x000fe400078ec0ff */
[----:B------:R-:W-:-:S03]  /*0a90*/  SHF.R.S32.HI R7, RZ, 0x4, R4 ;  /* 0x00000004ff077819 */ /* 0x000fc60000011404 */
[----:B------:R-:W-:Y:S01]  /*0aa0*/  IMAD.IADD R12, R0, 0x1, -R11 ;  /* 0x00000001000c7824 */ /* 0x000fe200078e0a0b */
[----:B--2---:R-:W-:Y:S02]  /*0ab0*/  R2UR UR6, R2 ;  /* 0x00000000020672ca */ /* 0x004fe400000e0000 */
[----:B------:R-:W-:-:S04]  /*0ac0*/  LEA.HI R2, R3, R0, RZ, 0x7 ;  /* 0x0000000003027211 */ /* 0x000fc800078f38ff */
[----:B------:R-:W-:-:S05]  /*0ad0*/  LOP3.LUT R5, R2, 0xffffff80, RZ, 0xc0, !PT ;  /* 0xffffff8002057812 */ /* 0x000fca00078ec0ff */
[----:B------:R-:W-:Y:S01]  /*0ae0*/  IMAD.IADD R16, R0, 0x1, -R5 ;  /* 0x0000000100107824 */ /* 0x000fe200078e0a05 */
[----:B------:R-:W-:Y:S01]  /*0af0*/  LEA.HI R5, R3, R0, RZ, 0x5 ;  /* 0x0000000003057211 */ /* 0x000fe200078f28ff */
[----:B------:R-:W-:Y:S01]  /*0b00*/  ULOP3.LUT UR6, UR6, 0x1, URZ, 0xfc, !UPT ;  /* 0x0000000106067892 */ /* 0x000fe2000f8efc3f */
[C---:B------:R-:W-:Y:S02]  /*0b10*/  LOP3.LUT R3, R4.reuse, 0x3fffff0, RZ, 0xc0, !PT ;  /* 0x03fffff004037812 */ /* 0x040fe400078ec0ff */
[----:B------:R-:W-:Y:S01]  /*0b20*/  SHF.R.S32.HI R8, RZ, 0x1f, R16 ;  /* 0x0000001fff087819 */ /* 0x000fe20000011410 */
[----:B------:R-:W-:Y:S01]  /*0b30*/  IMAD.SHL.U32 R6, R5, 0x20, RZ ;  /* 0x0000002005067824 */ /* 0x000fe200078e00ff */
[----:B------:R-:W-:Y:S01]  /*0b40*/  LEA.HI R4, R4, R7, RZ, 0x1 ;  /* 0x0000000704047211 */ /* 0x000fe200078f08ff */
[----:B------:R-:W-:Y:S01]  /*0b50*/  IMAD.IADD R5, R0, 0x1, -R3 ;  /* 0x0000000100057824 */ /* 0x000fe200078e0a03 */
[CC--:B------:R-:W-:Y:S01]  /*0b60*/  LEA.HI R9, R8.reuse, R16.reuse, RZ, 0x2 ;  /* 0x0000001008097211 */ /* 0x0c0fe200078f10ff */
[----:B------:R-:W-:Y:S01]  /*0b70*/  STL [R1+0x24], R16 ;  /* 0x0000241001007387 */ /* 0x000fe20000100800 */
[----:B------:R-:W-:-:S02]  /*0b80*/  LEA.HI R8, R8, R16, RZ, 0x5 ;  /* 0x0000001008087211 */ /* 0x000fc400078f28ff */
[--C-:B------:R-:W-:Y:S02]  /*0b90*/  SHF.R.S32.HI R10, RZ, 0x2, R9.reuse ;  /* 0x00000002ff0a7819 */ /* 0x100fe40000011409 */
[----:B------:R-:W-:Y:S02]  /*0ba0*/  SHF.R.S32.HI R3, RZ, 0x1f, R9 ;  /* 0x0000001fff037819 */ /* 0x000fe40000011409 */
[----:B------:R-:W-:Y:S02]  /*0bb0*/  LOP3.LUT R6, R6, 0xfffffc00, RZ, 0xc0, !PT ;  /* 0xfffffc0006067812 */ /* 0x000fe400078ec0ff */
[----:B------:R-:W-:Y:S02]  /*0bc0*/  LEA.HI R0, R3, R10, RZ, 0x3 ;  /* 0x0000000a03007211 */ /* 0x000fe400078f18ff */
[----:B------:R-:W-:Y:S01]  /*0bd0*/  SHF.R.S32.HI R3, RZ, 0x7, R2 ;  /* 0x00000007ff037819 */ /* 0x000fe20000011402 */
[----:B------:R-:W-:Y:S01]  /*0be0*/  IMAD R5, R5, 0x40, R6 ;  /* 0x0000004005057824 */ /* 0x000fe200078e0206 */
[----:B------:R-:W-:Y:S01]  /*0bf0*/  LOP3.LUT R11, R0, 0xfffffff8, RZ, 0xc0, !PT ;  /* 0xfffffff8000b7812 */ /* 0x000fe200078ec0ff */
[----:B------:R-:W-:Y:S01]  /*0c00*/  IMAD.MOV.U32 R6, RZ, RZ, R14 ;  /* 0x000000ffff067224 */ /* 0x000fe200078e000e */
[----:B------:R-:W-:-:S02]  /*0c10*/  LEA.HI R2, R2, R3, RZ, 0x1 ;  /* 0x0000000302027211 */ /* 0x000fc400078f08ff */
[----:B------:R-:W-:Y:S01]  /*0c20*/  LOP3.LUT R4, R4, 0x1ffffffe, RZ, 0xc0, !PT ;  /* 0x1ffffffe04047812 */ /* 0x000fe200078ec0ff */
[----:B------:R-:W-:Y:S01]  /*0c30*/  IMAD.IADD R11, R10, 0x1, -R11 ;  /* 0x000000010a0b7824 */ /* 0x000fe200078e0a0b */
[----:B------:R-:W-:Y:S02]  /*0c40*/  LOP3.LUT R2, R2, 0x3fffffe, RZ, 0xc0, !PT ;  /* 0x03fffffe02027812 */ /* 0x000fe400078ec0ff */
[----:B------:R-:W-:Y:S01]  /*0c50*/  SHF.R.S32.HI R8, RZ, 0x5, R8 ;  /* 0x00000005ff087819 */ /* 0x000fe20000011408 */
[----:B------:R-:W-:Y:S01]  /*0c60*/  IMAD.IADD R4, R7, 0x1, -R4 ;  /* 0x0000000107047824 */ /* 0x000fe200078e0a04 */
[----:B------:R-:W-:Y:S01]  /*0c70*/  LEA.HI R0, R12, R12, RZ, 0x1 ;  /* 0x0000000c0c007211 */ /* 0x000fe200078f08ff */
[----:B------:R-:W-:Y:S01]  /*0c80*/  IMAD.IADD R2, R3, 0x1, -R2 ;  /* 0x0000000103027824 */ /* 0x000fe200078e0a02 */
[----:B------:R-:W-:Y:S01]  /*0c90*/  LOP3.LUT R9, R9, 0x7ffffffc, RZ, 0xc0, !PT ;  /* 0x7ffffffc09097812 */ /* 0x000fe200078ec0ff */
[----:B------:R-:W-:Y:S01]  /*0ca0*/  IMAD R11, R8, 0x10, R11 ;  /* 0x00000010080b7824 */ /* 0x000fe200078e020b */
[----:B------:R-:W-:Y:S01]  /*0cb0*/  LOP3.LUT R3, R0, 0x1ffffffe, RZ, 0xc0, !PT ;  /* 0x1ffffffe00037812 */ /* 0x000fe200078ec0ff */
[----:B------:R-:W-:-:S02]  /*0cc0*/  IMAD R4, R4, 0x8, R5 ;  /* 0x0000000804047824 */ /* 0x000fc400078e0205 */
[----:B------:R-:W-:Y:S02]  /*0cd0*/  IMAD R0, R2, 0x40, R11 ;  /* 0x0000004002007824 */ /* 0x000fe400078e020b */
[----:B------:R-:W-:Y:S01]  /*0ce0*/  IMAD.IADD R3, R12, 0x1, -R3 ;  /* 0x000000010c037824 */ /* 0x000fe200078e0a03 */
[----:B------:R-:W-:Y:S01]  /*0cf0*/  STL [R1+0x34], R4 ;  /* 0x0000340401007387 */ /* 0x000fe20000100800 */
[----:B------:R-:W-:Y:S01]  /*0d00*/  IMAD.U32 R2, RZ, RZ, UR6 ;  /* 0x00000006ff027e24 */ /* 0x000fe2000f8e00ff */
[----:B------:R-:W-:Y:S01]  /*0d10*/  UMOV UR6, URZ ;  /* 0x0000003f00067c82 */ /* 0x000fe20008000000 */
[----:B------:R-:W-:Y:S01]  /*0d20*/  IMAD.IADD R9, R16, 0x1, -R9 ;  /* 0x0000000110097824 */ /* 0x000fe200078e0a09 */
[----:B------:R0:W-:Y:S03]  /*0d30*/  STL [R1+0x2c], R0 ;  /* 0x00002c0001007387 */ /* 0x0001e60000100800 */
[----:B------:R-:W-:Y:S01]  /*0d40*/  IMAD.SHL.U32 R23, R9, 0x2, RZ ;  /* 0x0000000209177824 */ /* 0x000fe200078e00ff */
[----:B------:R1:W-:Y:S03]  /*0d50*/  STL [R1+0x38], R2 ;  /* 0x0000380201007387 */ /* 0x0003e60000100800 */
[----:B------:R-:W-:-:S02]  /*0d60*/  VIADD R10, R23, 0x8 ;  /* 0x00000008170a7836 */ /* 0x000fc40000000000 */
[----:B------:R-:W-:Y:S02]  /*0d70*/  VIADD R9, R23, 0x10 ;  /* 0x0000001017097836 */ /* 0x000fe40000000000 */
        /* <DEDUP_REMOVED lines=10> */
[C---:B-1----:R-:W-:Y:S01]  /*0e20*/  VIADD R2, R23.reuse, 0x38 ;  /* 0x0000003817027836 */ /* 0x042fe20000000000 */
[----:B------:R-:W-:Y:S01]  /*0e30*/  SHF.R.S32.HI R7, RZ, 0x1f, R5 ;  /* 0x0000001fff077819 */ /* 0x000fe20000011405 */
[C---:B------:R-:W-:Y:S01]  /*0e40*/  VIADD R229, R23.reuse, 0x40 ;  /* 0x0000004017e57836 */ /* 0x040fe20000000000 */
[----:B------:R-:W-:Y:S01]  /*0e50*/  SHF.R.S32.HI R5, RZ, 0x1f, R4 ;  /* 0x0000001fff057819 */ /* 0x000fe20000011404 */
[C---:B------:R-:W-:Y:S01]  /*0e60*/  VIADD R228, R23.reuse, 0x48 ;  /* 0x0000004817e47836 */ /* 0x040fe20000000000 */
[----:B------:R-:W-:Y:S01]  /*0e70*/  SHF.R.S32.HI R4, RZ, 0x1f, R2 ;  /* 0x0000001fff047819 */ /* 0x000fe20000011402 */
[----:B0-----:R-:W-:Y:S01]  /*0e80*/  IMAD.U32 R0, RZ, RZ, UR6 ;  /* 0x00000006ff007e24 */ /* 0x001fe2000f8e00ff */
        /* <DEDUP_REMOVED lines=38> */
.L_x_1186:
[----:B------:R-:W-:Y:S01]  /*10f0*/  ULDC.64 UR6, c[0x0][0xd88] ;  /* 0x0003620000067ab9 */ /* 0x000fe20000000a00 */
[----:B01----:R-:W0:Y:S01]  /*1100*/  LDC.64 R4, c[0x0][0x418] ;  /* 0x00010600ff047b82 */ /* 0x003e220000000a00 */
[----:B------:R-:W-:-:S06]  /*1110*/  UIMAD.WIDE UR6, UR5, 0x4, UR6 ;  /* 0x00000004050678a5 */ /* 0x000fcc000f8e0206 */
[----:B------:R-:W-:Y:S01]  /*1120*/  IMAD.U32 R204, RZ, RZ, UR6 ;  /* 0x00000006ffcc7e24 */ /* 0x000fe2000f8e00ff */
[----:B------:R-:W1:Y:S01]  /*1130*/  LDC R0, c[0x0][0x424] ;  /* 0x00010900ff007b82 */ /* 0x000e620000000800 */
[----:B------:R-:W-:Y:S01]  /*1140*/  IMAD.U32 R205, RZ, RZ, UR7 ;  /* 0x00000007ffcd7e24 */ /* 0x000fe2000f8e00ff */
[----:B------:R-:W-:-:S04]  /*1150*/  ULDC.64 UR6, c[0x0][0xb20] ;  /* 0x0002c80000067ab9 */ /* 0x000fc80000000a00 */
[----:B--2---:R-:W2:Y:S01]  /*1160*/  LDG.E R204, desc[UR36][R204.64] ;  /* 0x00000024cccc7981 */ /* 0x004ea2000c1e1900 */
[----:B------:R-:W-:Y:S01]  /*1170*/  ISETP.NE.U32.AND P0, PT, RZ, UR6, PT ;  /* 0x00000006ff007c0c */ /* 0x000fe2000bf05070 */
[----:B---34-:R-:W3:Y:S01]  /*1180*/  LDC R9, c[0x0][0x2f0] ;  /* 0x0000bc00ff097b82 */ /* 0x018ee20000000800 */
[----:B------:R-:W-:Y:S02]  /*1190*/  IMAD.MOV.U32 R7, RZ, RZ, RZ ;  /* 0x000000ffff077224 */ /* 0x000fe400078e00ff */
[----:B------:R-:W-:Y:S02]  /*11a0*/  ISETP.NE.AND.EX P0, PT, RZ, UR7, PT, P0 ;  /* 0x00000007ff007c0c */ /* 0x000fe4000bf05300 */
[----:B--2---:R-:W-:-:S11]  /*11b0*/  SHF.R.S32.HI R8, RZ, 0x1f, R204 ;  /* 0x0000001fff087819 */ /* 0x004fd600000114cc */
[C---:B------:R-:W-:Y:S01]  /*11c0*/  @P0 LEA R2, P1, R204.reuse, UR6, 0x2 ;  /* 0x00000006cc020c11 */ /* 0x040fe2000f8210ff */
[----:B------:R2:W-:Y:S03]  /*11d0*/  STL [R1+0x18], R8 ;  /* 0x0000180801007387 */ /* 0x0005e60000100800 */
[----:B------:R-:W-:Y:S01]  /*11e0*/  @P0 LEA.HI.X R3, R204, UR7, R8, 0x2, P1 ;  /* 0x00000007cc030c11 */ /* 0x000fe200088f1408 */
[----:B------:R-:W-:Y:S02]  /*11f0*/  ULDC.64 UR6, c[0x0][0xb18] ;  /* 0x0002c60000067ab9 */ /* 0x000fe40000000a00 */
[----:B------:R-:W-:Y:S02]  /*1200*/  ISETP.NE.U32.AND P1, PT, RZ, UR6, PT ;  /* 0x00000006ff007c0c */ /* 0x000fe4000bf25070 */
[----:B------:R2:W5:Y:S01]  /*1210*/  @P0 LDG.E R7, desc[UR36][R2.64] ;  /* 0x0000002402070981 */ /* 0x000562000c1e1900 */
[----:B0-----:R-:W-:-:S02]  /*1220*/  ISETP.NE.U32.AND P0, PT, R4, RZ, PT ;  /* 0x000000ff0400720c */ /* 0x001fc40003f05070 */
[----:B------:R-:W-:Y:S02]  /*1230*/  ISETP.NE.AND.EX P1, PT, RZ, UR7, PT, P1 ;  /* 0x00000007ff007c0c */ /* 0x000fe4000bf25310 */
[----:B------:R-:W-:-:S04]  /*1240*/  ISETP.NE.AND.EX P0, PT, R5, RZ, PT, P0 ;  /* 0x000000ff0500720c */ /* 0x000fc80003f05300 */
[----:B-1----:R-:W-:-:S05]  /*1250*/  SEL R0, R0, 0x1, P0 ;  /* 0x0000000100007807 */ /* 0x002fca0000000000 */
[----:B---3--:R-:W-:Y:S02]  /*1260*/  IMAD R152, R0, R9, RZ ;  /* 0x0000000900987224 */ /* 0x008fe400078e02ff */
[----:B------:R-:W-:-:S04]  /*1270*/  @P1 LEA R4, P0, R204, UR6, 0x2 ;  /* 0x00000006cc041c11 */ /* 0x000fc8000f8010ff */
[----:B------:R-:W-:-:S05]  /*1280*/  @P1 LEA.HI.X R5, R204, UR7, R8, 0x2, P0 ;  /* 0x00000007cc051c11 */ /* 0x000fca00080f1408 */
[----:B------:R2:W5:Y:S01]  /*1290*/  @P1 LDG.E R152, desc[UR36][R4.64] ;  /* 0x0000002404981981 */ /* 0x000562000c1e1900 */
[----:B------:R-:W-:-:S05]  /*12a0*/  IMAD.U32 R0, RZ, RZ, UR4 ;  /* 0x00000004ff007e24 */ /* 0x000fca000f8e00ff */
[----:B------:R2:W-:Y:S01]  /*12b0*/  STL [R1+0x1c], R0 ;  /* 0x00001c0001007387 */ /* 0x0005e20000100800 */
[----:B------:R-:W-:Y:S05]  /*12c0*/  @P1 BRA `(.L_x_1136) ;  /* 0x0000000000241947 */ /* 0x000fea0003800000 */
[----:B------:R-:W-:Y:S02]  /*12d0*/  ULDC.64 UR4, c[0x0][0xb00] ;  /* 0x0002c00000047ab9 */ /* 0x000fe40000000a00 */
[----:B------:R-:W-:-:S04]  /*12e0*/  ISETP.NE.U32.AND P0, PT, RZ, UR4, PT ;  /* 0x00000004ff007c0c */ /* 0x000fc8000bf05070 */
[----:B------:R-:W-:-:S13]  /*12f0*/  ISETP.NE.AND.EX P0, PT, RZ, UR5, PT, P0 ;  /* 0x00000005ff007c0c */ /* 0x000fda000bf05300 */
[----:B------:R-:W-:Y:S05]  /*1300*/  @!P0 BRA `(.L_x_1136) ;  /* 0x0000000000148947 */ /* 0x000fea0003800000 */
[----:B--2---:R-:W0:Y:S02]  /*1310*/  LDC.64 R2, c[0x0][0xb00] ;  /* 0x0002c000ff027b82 */ /* 0x004e240000000a00 */
[----:B0-----:R-:W-:-:S05]  /*1320*/  IMAD.WIDE R2, R204, 0x4, R2 ;  /* 0x00000004cc027825 */ /* 0x001fca00078e0202 */
[----:B-----5:R-:W2:Y:S04]  /*1330*/  LDG.E R152, desc[UR36][R2.64] ;  /* 0x0000002402987981 */ /* 0x020ea8000c1e1900 */
[----:B------:R-:W2:Y:S02]  /*1340*/  LDG.E R5, desc[UR36][R2.64+0x4] ;  /* 0x0000042402057981 */ /* 0x000ea4000c1e1900 */
[----:B--2---:R-:W-:-:S07]  /*1350*/  IMAD.IADD R152, R5, 0x1, -R152 ;  /* 0x0000000105987824 */ /* 0x004fce00078e0a98 */
.L_x_1136:
[----:B-----5:R-:W-:Y:S01]  /*1360*/  IMAD.IADD R152, R152, 0x1, -R7 ;  /* 0x0000000198987824 */ /* 0x020fe200078e0a07 */
[----:B--2---:R-:W-:-:S03]  /*1370*/  LOP3.LUT R2, R6, 0xff000000, RZ, 0xc0, !PT ;  /* 0xff00000006027812 */ /* 0x004fc600078ec0ff */
[C---:B------:R-:W-:Y:S01]  /*1380*/  VIADD R0, R152.reuse, 0x5f ;  /* 0x0000005f98007836 */ /* 0x040fe20000000000 */
[----:B------:R-:W-:Y:S02]  /*1390*/  SHF.R.U32.HI R3, RZ, 0x8, R2 ;  /* 0x00000008ff037819 */ /* 0x000fe40000011602 */
[----:B------:R-:W-:Y:S01]  /*13a0*/  ISETP.GE.AND P0, PT, R152, 0x1, PT ;  /* 0x000000019800780c */ /* 0x000fe20003f06270 */
[----:B------:R-:W-:Y:S01]  /*13b0*/  IMAD.HI R4, R0, 0x2aaaaaab, RZ ;  /* 0x2aaaaaab00047827 */ /* 0x000fe200078e02ff */
[----:B------:R-:W-:-:S04]  /*13c0*/  LOP3.LUT R0, R6, 0xff0000, RZ, 0xc0, !PT ;  /* 0x00ff000006007812 */ /* 0x000fc800078ec0ff */
[----:B------:R-:W-:Y:S01]  /*13d0*/  LEA.HI R0, R0, R3, RZ, 0x10 ;  /* 0x0000000300007211 */ /* 0x000fe200078f80ff */
[----:B------:R-:W-:Y:S01]  /*13e0*/  IMAD.MOV.U32 R3, RZ, RZ, RZ ;  /* 0x000000ffff037224 */ /* 0x000fe200078e00ff */
[----:B------:R-:W-:Y:S02]  /*13f0*/  SHF.R.U32.HI R5, RZ, 0x1f, R4 ;  /* 0x0000001fff057819 */ /* 0x000fe40000011604 */
[----:B------:R-:W-:Y:S02]  /*1400*/  LOP3.LUT R11, R0, 0xff, RZ, 0xc0, !PT ;  /* 0x000000ff000b7812 */ /* 0x000fe400078ec0ff */
[----:B------:R-:W-:Y:S02]  /*1410*/  LEA.HI.SX32 R160, R4, R5, 0x1c ;  /* 0x0000000504a07211 */ /* 0x000fe400078fe2ff */
[----:B------:R-:W-:Y:S01]  /*1420*/  SHF.R.U32.HI R206, RZ, 0x10, R0 ;  /* 0x00000010ffce7819 */ /* 0x000fe20000011600 */
[----:B------:R0:W-:Y:S01]  /*1430*/  STL [R1+0x14], R11 ;  /* 0x0000140b01007387 */ /* 0x0001e20000100800 */
[----:B------:R-:W-:Y:S05]  /*1440*/  @!P0 BRA `(.L_x_1137) ;  /* 0x0000000000748947 */ /* 0x000fea0003800000 */
[----:B------:R-:W1:Y:S01]  /*1450*/  LDC R3, c[0x0][0xae8] ;  /* 0x0002ba00ff037b82 */ /* 0x000e620000000800 */
[----:B------:R-:W-:-:S04]  /*1460*/  ISETP.NE.AND P0, PT, R206, RZ, PT ;  /* 0x000000ffce00720c */ /* 0x000fc80003f05270 */
[----:B-1----:R-:W-:-:S04]  /*1470*/  SEL R9, R206, R3, P0 ;  /* 0x00000003ce097207 */ /* 0x002fc80000000000 */
[-C--:B------:R-:W-:Y:S02]  /*1480*/  IABS R5, R9.reuse ;  /* 0x0000000900057213 */ /* 0x080fe40000000000 */
[----:B------:R-:W-:Y:S02]  /*1490*/  IADD3 R0, R160, -0x1, R9 ;  /* 0xffffffffa0007810 */ /* 0x000fe40007ffe009 */
[----:B------:R-:W1:Y:S01]  /*14a0*/  I2F.RP R4, R5 ;  /* 0x0000000500047306 */ /* 0x000e620000209400 */
[----:B------:R-:W-:-:S05]  /*14b0*/  IABS R10, R9 ;  /* 0x00000009000a7213 */ /* 0x000fca0000000000 */
[----:B------:R-:W-:Y:S02]  /*14c0*/  IMAD.MOV R10, RZ, RZ, -R10 ;  /* 0x000000ffff0a7224 */ /* 0x000fe400078e0a0a */
[----:B-1----:R-:W1:Y:S02]  /*14d0*/  MUFU.RCP R4, R4 ;  /* 0x0000000400047308 */ /* 0x002e640000001000 */
[----:B-1----:R-:W-:Y:S01]  /*14e0*/  VIADD R2, R4, 0xffffffe ;  /* 0x0ffffffe04027836 */ /* 0x002fe20000000000 */
[----:B------:R-:W-:Y:S02]  /*14f0*/  IABS R4, R0 ;  /* 0x0000000000047213 */ /* 0x000fe40000000000 */
[----:B------:R-:W-:-:S03]  /*1500*/  LOP3.LUT R0, R0, R9, RZ, 0x3c, !PT ;  /* 0x0000000900007212 */ /* 0x000fc600078e3cff */
[----:B------:R1:W2:Y:S01]  /*1510*/  F2I.FTZ.U32.TRUNC.NTZ R3, R2 ;  /* 0x0000000200037305 */ /* 0x0002a2000021f000 */
[----:B------:R-:W-:Y:S01]  /*1520*/  ISETP.GE.AND P2, PT, R0, RZ, PT ;  /* 0x000000ff0000720c */ /* 0x000fe20003f46270 */
[----:B-1----:R-:W-:Y:S02]  /*1530*/  IMAD.MOV.U32 R2, RZ, RZ, RZ ;  /* 0x000000ffff027224 */ /* 0x002fe400078e00ff */
[----:B--2---:R-:W-:-:S04]  /*1540*/  IMAD.MOV R8, RZ, RZ, -R3 ;  /* 0x000000ffff087224 */ /* 0x004fc800078e0a03 */
[----:B------:R-:W-:-:S04]  /*1550*/  IMAD R7, R8, R5, RZ ;  /* 0x0000000508077224 */ /* 0x000fc800078e02ff */
[----:B------:R-:W-:-:S04]  /*1560*/  IMAD.HI.U32 R3, R3, R7, R2 ;  /* 0x0000000703037227 */ /* 0x000fc800078e0002 */
[----:B------:R-:W-:Y:S02]  /*1570*/  IMAD.MOV.U32 R2, RZ, RZ, R10 ;  /* 0x000000ffff027224 */ /* 0x000fe400078e000a */
        /* <DEDUP_REMOVED lines=10> */
.L_x_1137:
[-C--:B------:R-:W-:Y:S01]  /*1620*/  IMAD R22, R11, R3.reuse, RZ ;  /* 0x000000030b167224 */ /* 0x080fe200078e02ff */
[----:B------:R-:W-:Y:S01]  /*1630*/  LOP3.LUT R205, R6, 0xffff, RZ, 0xc0, !PT ;  /* 0x0000ffff06cd7812 */ /* 0x000fe200078ec0ff */
[----:B------:R-:W-:Y:S01]  /*1640*/  IMAD.MOV.U32 R0, RZ, RZ, RZ ;  /* 0x000000ffff007224 */ /* 0x000fe200078e00ff */
[----:B------:R-:W-:Y:S02]  /*1650*/  PLOP3.LUT P0, PT, PT, PT, PT, 0x80, 0x0 ;  /* 0x000000000000781c */ /* 0x000fe40003f0f070 */
[----:B------:R-:W-:Y:S02]  /*1660*/  CS2R R150, SRZ ;  /* 0x0000000000967805 */ /* 0x000fe4000001ff00 */
[----:B------:R-:W-:Y:S01]  /*1670*/  VIADDMNMX R160, R22, R3, R160, PT ;  /* 0x0000000316a07246 */ /* 0x000fe200038001a0 */
[----:B------:R-:W-:Y:S01]  /*1680*/  IMAD.MOV.U32 R3, RZ, RZ, RZ ;  /* 0x000000ffff037224 */ /* 0x000fe200078e00ff */
[----:B------:R-:W-:Y:S02]  /*1690*/  CS2R R148, SRZ ;  /* 0x0000000000947805 */ /* 0x000fe4000001ff00 */
[----:B------:R-:W-:-:S02]  /*16a0*/  CS2R R146, SRZ ;  /* 0x0000000000927805 */ /* 0x000fc4000001ff00 */
[----:B------:R-:W-:Y:S02]  /*16b0*/  ISETP.GT.AND P1, PT, R160, R22, PT ;  /* 0x00000016a000720c */ /* 0x000fe40003f24270 */
        /* <DEDUP_REMOVED lines=62> */
[----:B------:R-:W1:Y:S01]  /*1aa0*/  S2R R0, SR_TID.X ;  /* 0x0000000000007919 */ /* 0x000e620000002100 */
[----:B------:R-:W2:Y:S01]  /*1ab0*/  S2UR UR6, SR_CgaCtaId ;  /* 0x00000000000679c3 */ /* 0x000ea20000008800 */
[----:B------:R-:W-:Y:S02]  /*1ac0*/  UMOV UR5, 0x400 ;  /* 0x0000040000057882 */ /* 0x000fe40000000000 */
[----:B--2---:R-:W-:-:S04]  /*1ad0*/  ULEA UR5, UR6, UR5, 0x18 ;  /* 0x0000000506057291 */ /* 0x004fc8000f8ec03f */
[----:B------:R-:W-:Y:S01]  /*1ae0*/  UIADD3 UR5, UR5, 0x18400, URZ ;  /* 0x0001840005057890 */ /* 0x000fe2000fffe03f */
[----:B-1----:R-:W-:-:S03]  /*1af0*/  VIADD R0, R0, 0xffffff80 ;  /* 0xffffff8000007836 */ /* 0x002fc60000000000 */
[----:B------:R-:W-:Y:S02]  /*1b00*/  ULOP3.LUT UP0, URZ, UR5, 0x1bf, URZ, 0xc0, !UPT ;  /* 0x000001bf053f7892 */ /* 0x000fe4000f80c03f */
[----:B------:R-:W-:-:S04]  /*1b10*/  SHF.R.S32.HI R3, RZ, 0x1f, R0 ;  /* 0x0000001fff037819 */ /* 0x000fc80000011400 */
[----:B------:R-:W-:Y:S02]  /*1b20*/  PLOP3.LUT P0, PT, PT, PT, UP0, 0x80, 0x0 ;  /* 0x000000000000781c */ /* 0x000fe40003f0f008 */
[----:B------:R-:W-:-:S04]  /*1b30*/  LEA.HI R3, R3, R0, RZ, 0x7 ;  /* 0x0000000003037211 */ /* 0x000fc800078f38ff */
[----:B------:R-:W-:-:S06]  /*1b40*/  SHF.R.S32.HI R3, RZ, 0x7, R3 ;  /* 0x00000007ff037819 */ /* 0x000fcc0000011403 */
[----:B------:R-:W1:Y:S02]  /*1b50*/  SHFL.IDX PT, R3, R3, RZ, 0x1f ;  /* 0x00001fff03037589 */ /* 0x000e6400000e0000 */
[----:B-1----:R-:W-:-:S13]  /*1b60*/  R2UR UR40, R3 ;  /* 0x00000000032872ca */ /* 0x002fda00000e0000 */
        /* <DEDUP_REMOVED lines=11> */
[----:B------:R1:W2:Y:S01]  /*1c20*/  LDC.64 R2, c[0x4][R0] ;  /* 0x0100000000027b82 */ /* 0x0002a20000000a00 */
[----:B------:R-:W-:Y:S01]  /*1c30*/  IMAD.U32 R5, RZ, RZ, UR5 ;  /* 0x00000005ff057e24 */ /* 0x000fe2000f8e00ff */
[----:B------:R-:W-:Y:S01]  /*1c40*/  ULDC.64 UR4, c[0x4][0xa0] ;  /* 0x0100280000047ab9 */ /* 0x000fe20000000a00 */
[----:B------:R-:W-:Y:S02]  /*1c50*/  IMAD.U32 R10, RZ, RZ, UR6 ;  /* 0x00000006ff0a7e24 */ /* 0x000fe4000f8e00ff */
[----:B------:R-:W-:Y:S02]  /*1c60*/  IMAD.U32 R6, RZ, RZ, UR4 ;  /* 0x00000004ff067e24 */ /* 0x000fe4000f8e00ff */
[----:B------:R-:W-:-:S02]  /*1c70*/  IMAD.U32 R7, RZ, RZ, UR5 ;  /* 0x00000005ff077e24 */ /* 0x000fc4000f8e00ff */
[----:B0-----:R-:W-:Y:S02]  /*1c80*/  IMAD.U32 R11, RZ, RZ, UR7 ;  /* 0x00000007ff0b7e24 */ /* 0x001fe4000f8e00ff */
[----:B------:R-:W-:Y:S02]  /*1c90*/  IMAD.MOV.U32 R8, RZ, RZ, 0x70 ;  /* 0x00000070ff087424 */ /* 0x000fe400078e00ff */
[----:B------:R-:W-:Y:S02]  /*1ca0*/  IMAD.MOV.U32 R12, RZ, RZ, 0x1 ;  /* 0x00000001ff0c7424 */ /* 0x000fe400078e00ff */
[----:B-1----:R-:W-:-:S07]  /*1cb0*/  IMAD.MOV.U32 R13, RZ, RZ, RZ ;  /* 0x000000ffff0d7224 */ /* 0x002fce00078e00ff */
[----:B------:R-:W-:-:S07]  /*1cc0*/  LEPC R20, `(.L_x_1139) ;  /* 0x000000001014794e */ /* 0x000fce0000000000 */
[----:B--2---:R-:W-:Y:S05]  /*1cd0*/  CALL.ABS.NOINC R2 ;  /* 0x0000000002007343 */ /* 0x004fea0003c00000 */
.L_x_1139:
[----:B------:R-:W2:Y:S01]  /*1ce0*/  LDL R2, [R1+0x20] ;  /* 0x0000200001027983 */ /* 0x000ea20000100800 */
[----:B------:R-:W-:Y:S01]  /*1cf0*/  MOV R0, 0x400 ;  /* 0x0000040000007802 */ /* 0x000fe20000000f00 */
[----:B------:R-:W1:Y:S01]  /*1d00*/  S2R R3, SR_CgaCtaId ;  /* 0x0000000000037919 */ /* 0x000e620000008800 */
[----:B------:R-:W3:Y:S02]  /*1d10*/  S2R R16, SR_TID.X ;  /* 0x0000000000107919 */ /* 0x000ee40000002100 */
[----:B-1----:R-:W-:Y:S02]  /*1d20*/  LEA R3, R3, R0, 0x18 ;  /* 0x0000000003037211 */ /* 0x002fe400078ec0ff */
[----:B---3--:R-:W-:-:S05]  /*1d30*/  SHF.R.U32.HI R16, RZ, 0x7, R16 ;  /* 0x00000007ff107819 */ /* 0x008fca0000011610 */
[----:B------:R-:W-:Y:S01]  /*1d40*/  VIADD R72, R16, 0x8 ;  /* 0x0000000810487836 */ /* 0x000fe20000000000 */
[----:B--2---:R-:W-:-:S13]  /*1d50*/  R2UR UR5, R2 ;  /* 0x00000000020572ca */ /* 0x004fda00000e0000 */
[----:B------:R-:W-:-:S04]  /*1d60*/  ULEA.HI UR4, UR5, UR5, URZ, 0x1 ;  /* 0x0000000505047291 */ /* 0x000fc8000f8f083f */
[----:B------:R-:W-:-:S04]  /*1d70*/  ULOP3.LUT UR4, UR4, 0xfffffffe, URZ, 0xc0, !UPT ;  /* 0xfffffffe04047892 */ /* 0x000fc8000f8ec03f */
[----:B------:R-:W-:-:S06]  /*1d80*/  UIADD3 UR4, UR5, -UR4, URZ ;  /* 0x8000000405047290 */ /* 0x000fcc000fffe03f */
[----:B------:R-:W-:-:S05]  /*1d90*/  IMAD.U32 R2, RZ, RZ, UR4 ;  /* 0x00000004ff027e24 */ /* 0x000fca000f8e00ff */
[----:B------:R-:W-:-:S04]  /*1da0*/  SHF.L.U32 R0, R2, 0x1f, RZ ;  /* 0x0000001f02007819 */ /* 0x000fc800000006ff */
[----:B------:R-:W1:Y:S02]  /*1db0*/  SYNCS.PHASECHK.TRANS64.TRYWAIT P0, [R3+URZ+0x32400], R0 ;  /* 0x03240000030075a7 */ /* 0x000e64000800017f */
[----:B-1----:R-:W-:Y:S05]  /*1dc0*/  @!P0 BRA `(.L_x_1140) ;  /* 0x000000fc00dc8947 */ /* 0x002fea0003800000 */
.L_x_1275:
[----:B------:R-:W2:Y:S01]  /*1dd0*/  LDL R2, [R1+0x38] ;  /* 0x0000380001027983 */ /* 0x000ea20000100800 */
[----:B------:R-:W-:Y:S05]  /*1de0*/  WARPSYNC.ALL ;  /* 0x0000000000007948 */ /* 0x000fea0003800000 */
[----:B------:R3:W-:Y:S01]  /*1df0*/  BAR.SYNC.DEFER_BLOCKING R72, 0x100 ;  /* 0x000400480000751d */ /* 0x0007e20000010000 */
[----:B--2---:R-:W-:-:S13]  /*1e00*/  R2UR UR4, R2 ;  /* 0x00000000020472ca */ /* 0x004fda00000e0000 */
[----:B------:R-:W-:-:S05]  /*1e10*/  IMAD.U32 R2, RZ, RZ, UR4 ;  /* 0x00000004ff027e24 */ /* 0x000fca000f8e00ff */
[----:B------:R-:W-:-:S13]  /*1e20*/  ISETP.NE.AND P0, PT, R2, 0x3, PT ;  /* 0x000000030200780c */ /* 0x000fda0003f05270 */
[----:B---3--:R-:W-:Y:S05]  /*1e30*/  @!P0 BRA `(.L_x_1141) ;  /* 0x0000000000048947 */ /* 0x008fea0003800000 */
[----:B------:R-:W-:Y:S01]  /*1e40*/  BPT.TRAP 0x1 ;  /* 0x000000040000795c */ /* 0x000fe20000300000 */
.L_x_1141:
[----:B------:R-:W-:Y:S01]  /*1e50*/  R2UR UR6, R3 ;  /* 0x00000000030672ca */ /* 0x000fe200000e0000 */
[----:B------:R-:W-:-:S05]  /*1e60*/  IMAD.U32 R2, RZ, RZ, UR39 ;  /* 0x00000027ff027e24 */ /* 0x000fca000f8e00ff */
[----:B------:R-:W-:-:S07]  /*1e70*/  SHF.L.U32 R2, R2, 0x1f, RZ ;  /* 0x0000001f02027819 */ /* 0x000fce00000006ff */
[----:B------:R-:W-:-:S09]  /*1e80*/  ULEA UR6, UR38, UR6, 0x3 ;  /* 0x0000000626067291 */ /* 0x000fd2000f8e183f */
[----:B------:R2:W3:Y:S01]  /*1e90*/  SYNCS.PHASECHK.TRANS64.TRYWAIT P1, [UR6+0x32430], R2 ;  /* 0x03243002ff0075a7 */ /* 0x0004e20008020146 */
[----:B------:R-:W-:Y:S05]  /*1ea0*/  @!P0 BRA `(.L_x_1142) ;  /* 0x0000000000048947 */ /* 0x000fea0003800000 */
[----:B------:R-:W-:Y:S01]  /*1eb0*/  BPT.TRAP 0x1 ;  /* 0x000000040000795c */ /* 0x000fe20000300000 */
.L_x_1142:
[----:B---3--:R-:W-:Y:S05]  /*1ec0*/  @P1 BRA `(.L_x_1143) ;  /* 0x0000000000081947 */ /* 0x008fea0003800000 */
[----:B------:R-:W3:Y:S02]  /*1ed0*/  SYNCS.PHASECHK.TRANS64.TRYWAIT P1, [UR6+0x32430], R2 ;  /* 0x03243002ff0075a7 */ /* 0x000ee40008020146 */
[----:B---3--:R-:W-:Y:S05]  /*1ee0*/  @!P1 BRA `(.L_x_1144) ;  /* 0x000000fc00a89947 */ /* 0x008fea0003800000 */
.L_x_1143:
[----:B------:R-:W-:Y:S01]  /*1ef0*/  R2UR UR4, R3 ;  /* 0x00000000030472ca */ /* 0x000fe200000e0000 */
[----:B------:R-:W-:Y:S01]  /*1f00*/  ULOP3.LUT UR41, UR41, 0x10000, URZ, 0xfc, !UPT ;  /* 0x0001000029297892 */ /* 0x000fe2000f8efc3f */
[----:B------:R-:W-:Y:S01]  /*1f10*/  WARPGROUP.ARRIVE ;  /* 0x00000000000079c5 */ /* 0x000fe20000000000 */
[----:B------:R-:W-:Y:S01]  /*1f20*/  UMOV UR9, 0x40000040 ;  /* 0x4000004000097882 */ /* 0x000fe20000000000 */
[----:B------:R-:W-:Y:S01]  /*1f30*/  UMOV UR11, 0x40000040 ;  /* 0x40000040000b7882 */ /* 0x000fe20000000000 */
[----:B------:R-:W-:Y:S01]  /*1f40*/  UIADD3 UR5, UR41, 0x2, URZ ;  /* 0x0000000229057890 */ /* 0x000fe2000fffe03f */
[----:B------:R-:W-:Y:S02]  /*1f50*/  IMAD.U32 R19, RZ, RZ, UR9 ;  /* 0x00000009ff137e24 */ /* 0x000fe4000f8e00ff */
[----:B------:R-:W-:Y:S02]  /*1f60*/  UMOV UR8, UR41 ;  /* 0x0000002900087c82 */ /* 0x000fe40008000000 */
[----:B------:R-:W-:-:S03]  /*1f70*/  IMAD.U32 R18, RZ, RZ, UR8 ;  /* 0x00000008ff127e24 */ /* 0x000fc6000f8e00ff */
[----:B------:R-:W-:-:S04]  /*1f80*/  UIADD3 UR4, UR4, 0x1c400, URZ ;  /* 0x0001c40004047890 */ /* 0x000fc8000fffe03f */
[----:B------:R-:W-:-:S04]  /*1f90*/  USHF.R.U32.HI UR4, URZ, 0x4, UR4 ;  /* 0x000000043f047899 */ /* 0x000fc80008011604 */
[----:B------:R-:W-:-:S04]  /*1fa0*/  ULOP3.LUT UR4, UR4, 0x3fff, URZ, 0xc0, !UPT ;  /* 0x00003fff04047892 */ /* 0x000fc8000f8ec03f */
[----:B------:R-:W-:-:S04]  /*1fb0*/  ULOP3.LUT UR61, UR4, 0x10000, URZ, 0xfc, !UPT ;  /* 0x00010000043d7892 */ /* 0x000fc8000f8efc3f */
[----:B------:R-:W-:-:S04]  /*1fc0*/  UIMAD UR4, UR38, 0x300, UR61 ;  /* 0x00000300260478a4 */ /* 0x000fc8000f8e023d */
[----:B------:R-:W-:-:S03]  /*1fd0*/  UIADD3 UR7, UR4, 0x2, URZ ;  /* 0x0000000204077890 */ /* 0x000fc6000fffe03f */
[----:B------:R-:W-:Y:S02]  /*1fe0*/  UMOV UR10, UR4 ;  /* 0x00000004000a7c82 */ /* 0x000fe40008000000 */
[----:B------:R-:W-:Y:S01]  /*1ff0*/  HGMMA.64x96x16.F32.BF16 R24, gdesc[UR8], RZ, !UPT, gsb0 ;  /* 0x01600000081879f0 */ /* 0x000fe2000c0018ff */
[----:B------:R-:W-:Y:S01]  /*2000*/  UMOV UR8, UR5 ;  /* 0x0000000500087c82 */ /* 0x000fe20008000000 */
[----:B------:R-:W-:Y:S01]  /*2010*/  UMOV UR9, 0x40000040 ;  /* 0x4000004000097882 */ /* 0x000fe20000000000 */
[----:B------:R-:W-:Y:S01]  /*2020*/  UMOV UR10, UR7 ;  /* 0x00000007000a7c82 */ /* 0x000fe20008000000 */
[----:B------:R-:W-:Y:S01]  /*2030*/  UMOV UR11, 0x40000040 ;  /* 0x40000040000b7882 */ /* 0x000fe20000000000 */
[----:B------:R-:W-:Y:S01]  /*2040*/  UIADD3 UR5, UR41, 0x4, URZ ;  /* 0x0000000429057890 */ /* 0x000fe2000fffe03f */
[----:B------:R-:W-:Y:S01]  /*2050*/  IMAD.U32 R16, RZ, RZ, UR8 ;  /* 0x00000008ff107e24 */ /* 0x000fe2000f8e00ff */
[----:B------:R-:W-:Y:S01]  /*2060*/  UIADD3 UR7, UR4, 0x4, URZ ;  /* 0x0000000404077890 */ /* 0x000fe2000fffe03f */
[----:B------:R-:W-:Y:S01]  /*2070*/  IMAD.U32 R17, RZ, RZ, UR9 ;  /* 0x00000009ff117e24 */ /* 0x000fe2000f8e00ff */
[----:B------:R-:W-:Y:S01]  /*2080*/  UIADD3 UR4, UR4, 0x6, URZ ;  /* 0x0000000604047890 */ /* 0x000fe2000fffe03f */
[----:B------:R-:W-:-:S02]  /*2090*/  WARPGROUP.DEPBAR.LE gsb0, 0x0 ;  /* 0x00008000000079c5 */ /* 0x000fc40000010000 */
[----:B------:R-:W-:-:S06]  /*20a0*/  WARPGROUP.ARRIVE ;  /* 0x00000000000079c5 */ /* 0x000fcc0000000000 */
[----:B------:R-:W-:Y:S01]  /*20b0*/  HGMMA.64x96x16.F32.BF16 R24, gdesc[UR8], R24, gsb0 ;  /* 0x01600000081879f0 */ /* 0x000fe20008001818 */
[----:B------:R-:W-:Y:S01]  /*20c0*/  UMOV UR8, UR5 ;  /* 0x0000000500087c82 */ /* 0x000fe20008000000 */
[----:B------:R-:W-:Y:S01]  /*20d0*/  UMOV UR9, 0x40000040 ;  /* 0x4000004000097882 */ /* 0x000fe20000000000 */
[----:B------:R-:W-:Y:S01]  /*20e0*/  UMOV UR10, UR7 ;  /* 0x00000007000a7c82 */ /* 0x000fe20008000000 */
[----:B------:R-:W-:Y:S01]  /*20f0*/  UMOV UR11, 0x40000040 ;  /* 0x40000040000b7882 */ /* 0x000fe20000000000 */
[----:B------:R-:W-:Y:S01]  /*2100*/  UIADD3 UR5, UR41, 0x6, URZ ;  /* 0x0000000629057890 */ /* 0x000fe2000fffe03f */
[----:B------:R-:W-:Y:S02]  /*2110*/  IMAD.U32 R14, RZ, RZ, UR8 ;  /* 0x00000008ff0e7e24 */ /* 0x000fe4000f8e00ff */
[----:B------:R-:W-:Y:S01]  /*2120*/  IMAD.U32 R15, RZ, RZ, UR9 ;  /* 0x00000009ff0f7e24 */ /* 0x000fe2000f8e00ff */
[----:B------:R-:W-:Y:S02]  /*2130*/  WARPGROUP.DEPBAR.LE gsb0, 0x0 ;  /* 0x00008000000079c5 */ /* 0x000fe40000010000 */
[----:B------:R-:W-:-:S06]  /*2140*/  WARPGROUP.ARRIVE ;  /* 0x00000000000079c5 */ /* 0x000fcc0000000000 */
[----:B------:R-:W-:Y:S01]  /*2150*/  HGMMA.64x96x16.F32.BF16 R24, gdesc[UR8], R24, gsb0 ;  /* 0x01600000081879f0 */ /* 0x000fe20008001818 */
[----:B------:R-:W-:Y:S01]  /*2160*/  UMOV UR8, UR5 ;  /* 0x0000000500087c82 */ /* 0x000fe20008000000 */
[----:B------:R-:W-:Y:S01]  /*2170*/  UMOV UR9, 0x40000040 ;  /* 0x4000004000097882 */ /* 0x000fe20000000000 */
[----:B------:R-:W-:Y:S01]  /*2180*/  UMOV UR10, UR4 ;  /* 0x00000004000a7c82 */ /* 0x000fe20008000000 */
[----:B------:R-:W-:Y:S01]  /*2190*/  UMOV UR11, 0x40000040 ;  /* 0x40000040000b7882 */ /* 0x000fe20000000000 */
[----:B------:R-:W-:Y:S02]  /*21a0*/  IMAD.U32 R12, RZ, RZ, UR8 ;  /* 0x00000008ff0c7e24 */ /* 0x000fe4000f8e00ff */
[----:B------:R-:W-:Y:S01]  /*21b0*/  IMAD.U32 R13, RZ, RZ, UR9 ;  /* 0x00000009ff0d7e24 */ /* 0x000fe2000f8e00ff */
[----:B------:R-:W-:Y:S02]  /*21c0*/  WARPGROUP.DEPBAR.LE gsb0, 0x0 ;  /* 0x00008000000079c5 */ /* 0x000fe40000010000 */
[----:B------:R-:W-:-:S06]  /*21d0*/  WARPGROUP.ARRIVE ;  /* 0x00000000000079c5 */ /* 0x000fcc0000000000 */
[----:B------:R-:W-:Y:S03]  /*21e0*/  HGMMA.64x96x16.F32.BF16 R24, gdesc[UR8], R24, gsb0 ;  /* 0x01600000081879f0 */ /* 0x000fe60008001818 */
[----:B------:R-:W-:Y:S02]  /*21f0*/  WARPGROUP.DEPBAR.LE gsb0, 0x0 ;  /* 0x00008000000079c5 */ /* 0x000fe40000010000 */
[----:B------:R-:W4:Y:S02]  /*2200*/  SYNCS.PHASECHK.TRANS64.TRYWAIT P1, [R3+URZ+0x32410], R0 ;  /* 0x03241000030075a7 */ /* 0x000f24000802017f */
[----:B----4-:R-:W-:Y:S05]  /*2210*/  @!P1 BRA `(.L_x_1145) ;  /* 0x000000f800f49947 */ /* 0x010fea0003800000 */
.L_x_1276:
[----:B------:R-:W-:Y:S05]  /*2220*/  @!P0 BRA `(.L_x_1146) ;  /* 0x0000000000048947 */ /* 0x000fea0003800000 */
[----:B------:R-:W-:Y:S01]  /*2230*/  BPT.TRAP 0x1 ;  /* 0x000000040000795c */ /* 0x000fe20000300000 */
.L_x_1146:
[----:B------:R0:W0:Y:S01]  /*2240*/  SYNCS.PHASECHK.TRANS64.TRYWAIT P1, [UR6+0x32450], R2 ;  /* 0x03245002ff0075a7 */ /* 0x0000220008020146 */
[----:B------:R-:W-:Y:S05]  /*2250*/  @!P0 BRA `(.L_x_1147) ;  /* 0x0000000000048947 */ /* 0x000fea0003800000 */
[----:B------:R-:W-:Y:S01]  /*2260*/  BPT.TRAP 0x1 ;  /* 0x000000040000795c */ /* 0x000fe20000300000 */
.L_x_1147:
[----:B0-----:R-:W-:Y:S05]  /*2270*/  @P1 BRA `(.L_x_1148) ;  /* 0x0000000000081947 */ /* 0x001fea0003800000 */
[----:B------:R-:W0:Y:S02]  /*2280*/  SYNCS.PHASECHK.TRANS64.TRYWAIT P1, [UR6+0x32450], R2 ;  /* 0x03245002ff0075a7 */ /* 0x000e240008020146 */
[----:B0-----:R-:W-:Y:S05]  /*2290*/  @!P1 BRA `(.L_x_1149) ;  /* 0x000000f800e89947 */ /* 0x001fea0003800000 */
.L_x_1148:
[----:B------:R-:W-:Y:S01]  /*22a0*/  R2UR UR5, R3 ;  /* 0x00000000030572ca */ /* 0x000fe200000e0000 */
[----:B------:R-:W-:Y:S01]  /*22b0*/  WARPGROUP.ARRIVE ;  /* 0x00000000000079c5 */ /* 0x000fe20000000000 */
[----:B------:R-:W-:Y:S01]  /*22c0*/  UMOV UR11, 0x40000040 ;  /* 0x40000040000b7882 */ /* 0x000fe20000000000 */
[----:B------:R-:W-:Y:S01]  /*22d0*/  UMOV UR9, 0x40000040 ;  /* 0x4000004000097882 */ /* 0x000fe20000000000 */
[----:B------:R-:W-:Y:S01]  /*22e0*/  UMOV UR13, 0x40000040 ;  /* 0x40000040000d7882 */ /* 0x000fe20000000000 */
[----:B------:R-:W-:Y:S01]  /*22f0*/  IMAD.U32 R11, RZ, RZ, UR9 ;  /* 0x00000009ff0b7e24 */ /* 0x000fe2000f8e00ff */
[----:B------:R-:W-:Y:S01]  /*2300*/  UMOV UR15, 0x40000040 ;  /* 0x40000040000f7882 */ /* 0x000fe20000000000 */
[----:B------:R-:W-:Y:S01]  /*2310*/  IMAD.U32 R9, RZ, RZ, UR13 ;  /* 0x0000000dff097e24 */ /* 0x000fe2000f8e00ff */
[----:B------:R-:W-:Y:S01]  /*2320*/  UMOV UR57, 0x40000040 ;  /* 0x4000004000397882 */ /* 0x000fe20000000000 */
[----:B------:R-:W-:Y:S01]  /*2330*/  UMOV UR59, 0x40000040 ;  /* 0x40000040003b7882 */ /* 0x000fe20000000000 */
[----:B------:R-:W-:Y:S01]  /*2340*/  UMOV UR17, 0x40000040 ;  /* 0x4000004000117882 */ /* 0x000fe20000000000 */
[----:B------:R-:W-:Y:S01]  /*2350*/  UMOV UR19, 0x40000040 ;  /* 0x4000004000137882 */ /* 0x000fe20000000000 */
[----:B------:R-:W-:Y:S01]  /*2360*/  UMOV UR21, 0x40000040 ;  /* 0x4000004000157882 */ /* 0x000fe20000000000 */
[----:B------:R-:W-:Y:S01]  /*2370*/  UIADD3 UR4, UR5, 0x400, URZ ;  /* 0x0000040005047890 */ /* 0x000fe2000fffe03f */
[----:B-1--4-:R-:W1:Y:S01]  /*2380*/  S2R R0, SR_TID.X ;  /* 0x0000000000007919 */ /* 0x012e620000002100 */
[----:B------:R-:W-:-:S02]  /*2390*/  ULEA UR40, UR40, UR5, 0xd ;  /* 0x0000000528287291 */ /* 0x000fc4000f8e683f */
[----:B------:R-:W-:Y:S02]  /*23a0*/  USHF.R.U32.HI UR4, URZ, 0x4, UR4 ;  /* 0x000000043f047899 */ /* 0x000fe40008011604 */
[----:B------:R-:W-:Y:S02]  /*23b0*/  UIADD3 UR40, UR40, 0x22400, URZ ;  /* 0x0002240028287890 */ /* 0x000fe4000fffe03f */
[----:B------:R-:W-:Y:S02]  /*23c0*/  ULOP3.LUT UR7, UR4, 0x3fff, URZ, 0xc0, !UPT ;  /* 0x00003fff04077892 */ /* 0x000fe4000f8ec03f */
[----:B------:R-:W-:Y:S02]  /*23d0*/  USHF.R.U32.HI UR40, URZ, 0x4, UR40 ;  /* 0x000000043f287899 */ /* 0x000fe40008011628 */
[----:B------:R-:W-:Y:S02]  /*23e0*/  ULOP3.LUT UR60, UR7, 0x10000, URZ, 0xfc, !UPT ;  /* 0x00010000073c7892 */ /* 0x000fe4000f8efc3f */
[----:B------:R-:W-:-:S02]  /*23f0*/  ULOP3.LUT UR4, UR40, 0x3fff, URZ, 0xc0, !UPT ;  /* 0x00003fff28047892 */ /* 0x000fc4000f8ec03f */
[----:B------:R-:W-:Y:S02]  /*2400*/  UIMAD UR5, UR38, 0xc00, UR60 ;  /* 0x00000c00260578a4 */ /* 0x000fe4000f8e023c */
[----:B------:R-:W-:Y:S02]  /*2410*/  ULOP3.LUT UR4, UR4, 0x10000, URZ, 0xfc, !UPT ;  /* 0x0001000004047892 */ /* 0x000fe4000f8efc3f */
[----:B------:R-:W-:Y:S02]  /*2420*/  UIADD3 UR58, UR5, 0x302, URZ ;  /* 0x00000302053a7890 */ /* 0x000fe4000fffe03f */
[----:B------:R-:W-:Y:S01]  /*2430*/  UIADD3 UR56, UR4, 0x402, URZ ;  /* 0x0000040204387890 */ /* 0x000fe2000fffe03f */
[----:B------:R-:W-:Y:S02]  /*2440*/  UMOV UR10, UR5 ;  /* 0x00000005000a7c82 */ /* 0x000fe40008000000 */
[----:B------:R-:W-:Y:S01]  /*2450*/  UMOV UR8, UR4 ;  /* 0x0000000400087c82 */ /* 0x000fe20008000000 */
[----:B------:R-:W-:Y:S01]  /*2460*/  UIADD3 UR16, UR4, 0x800, URZ ;  /* 0x0000080004107890 */ /* 0x000fe2000fffe03f */
[----:B------:R-:W-:Y:S01]  /*2470*/  HGMMA.64x96x16.F32.BF16 R24, gdesc[UR8], R24, gsb0 ;  /* 0x01600000081879f0 */ /* 0x000fe20008001818 */
[----:B------:R-:W-:Y:S01]  /*2480*/  IMAD.U32 R10, RZ, RZ, UR8 ;  /* 0x00000008ff0a7e24 */ /* 0x000fe2000f8e00ff */
[----:B------:R-:W-:-:S02]  /*2490*/  UIADD3 UR8, UR4, 0x2, URZ ;  /* 0x0000000204087890 */ /* 0x000fc4000fffe03f */
[----:B------:R-:W-:Y:S02]  /*24a0*/  UIADD3 UR9, UR5, 0x2, URZ ;  /* 0x0000000205097890 */ /* 0x000fe4000fffe03f */
[----:B------:R-:W-:Y:S01]  /*24b0*/  UIADD3 UR10, UR5, 0x304, URZ ;  /* 0x00000304050a7890 */ /* 0x000fe2000fffe03f */
[----:B-1----:R-:W-:Y:S01]  /*24c0*/  SHF.R.U32.HI R0, RZ, 0x7, R0 ;  /* 0x00000007ff007819 */ /* 0x002fe20000011600 */
[----:B------:R-:W-:Y:S01]  /*24d0*/  UMOV UR11, 0x40000040 ;  /* 0x40000040000b7882 */ /* 0x000fe20000000000 */
[----:B------:R-:W-:Y:S01]  /*24e0*/  UMOV UR12, UR8 ;  /* 0x00000008000c7c82 */ /* 0x000fe20008000000 */
[----:B------:R-:W-:Y:S01]  /*24f0*/  UIADD3 UR8, UR4, 0x4, URZ ;  /* 0x0000000404087890 */ /* 0x000fe2000fffe03f */
[----:B------:R-:W-:Y:S01]  /*2500*/  IMAD.U32 R8, RZ, RZ, UR12 ;  /* 0x0000000cff087e24 */ /* 0x000fe2000f8e00ff */
[----:B------:R-:W-:Y:S01]  /*2510*/  UMOV UR14, UR9 ;  /* 0x00000009000e7c82 */ /* 0x000fe20008000000 */
[----:B------:R-:W-:Y:S01]  /*2520*/  UIADD3 UR9, UR5, 0x4, URZ ;  /* 0x0000000405097890 */ /* 0x000fe2000fffe03f */
[----:B------:R-:W-:Y:S01]  /*2530*/  IADD3 R0, -R0, 0xb, RZ ;  /* 0x0000000b00007810 */ /* 0x000fe20007ffe1ff */
[----:B------:R-:W-:-:S02]  /*2540*/  UIADD3 UR18, UR5, 0x600, URZ ;  /* 0x0000060005127890 */ /* 0x000fc4000fffe03f */
[----:B------:R-:W-:Y:S02]  /*2550*/  UIADD3 UR20, UR4, 0x802, URZ ;  /* 0x0000080204147890 */ /* 0x000fe4000fffe03f */
[----:B------:R-:W-:Y:S01]  /*2560*/  UIADD3 UR22, UR5, 0x602, URZ ;  /* 0x0000060205167890 */ /* 0x000fe2000fffe03f */
        /* <DEDUP_REMOVED lines=25> */
[----:B------:R-:W-:Y:S02]  /*2700*/  WARPGROUP.DEPBAR.LE gsb0, 0x0 ;  /* 0x00008000000079c5 */ /* 0x000fe40000010000 */
[----:B------:R-:W-:-:S06]  /*2710*/  WARPGROUP.ARRIVE ;  /* 0x00000000000079c5 */ /* 0x000fcc0000000000 */
[----:B------:R-:W-:Y:S01]  /*2720*/  HGMMA.64x96x16.F32.BF16 R24, gdesc[UR12], R24, gsb0 ;  /* 0x016000000c1879f0 */ /* 0x000fe20008001818 */
        /* <DEDUP_REMOVED lines=18> */
[----:B0--3--:R-:W-:Y:S01]  /*2850*/  IMAD.U32 R5, RZ, RZ, UR13 ;  /* 0x0000000dff057e24 */ /* 0x009fe2000f8e00ff */
        /* <DEDUP_REMOVED lines=8> */
[----:B--2---:R-:W-:Y:S01]  /*28e0*/  IMAD.U32 R2, RZ, RZ, UR12 ;  /* 0x0000000cff027e24 */ /* 0x004fe2000f8e00ff */
[----:B------:R-:W-:Y:S01]  /*28f0*/  UMOV UR9, 0x40000040 ;  /* 0x4000004000097882 */ /* 0x000fe20000000000 */
[----:B------:R-:W-:Y:S01]  /*2900*/  IMAD.U32 R3, RZ, RZ, UR13 ;  /* 0x0000000dff037e24 */ /* 0x000fe2000f8e00ff */
[----:B------:R-:W-:Y:S02]  /*2910*/  WARPGROUP.DEPBAR.LE gsb0, 0x0 ;  /* 0x00008000000079c5 */ /* 0x000fe40000010000 */
[----:B------:R-:W-:-:S06]  /*2920*/  WARPGROUP.ARRIVE ;  /* 0x00000000000079c5 */ /* 0x000fcc0000000000 */
[----:B------:R-:W-:Y:S01]  /*2930*/  HGMMA.64x96x16.F32.BF16 R24, gdesc[UR12], R24, gsb0 ;  /* 0x016000000c1879f0 */ /* 0x000fe20008001818 */
        /* <DEDUP_REMOVED lines=41> */
.L_x_1150:
[----:B------:R-:W-:Y:S01]  /*2bd0*/  IMAD R152, R160, -0x60, R152 ;  /* 0xffffffa0a0987824 */ /* 0x000fe200078e0298 */
[----:B------:R-:W-:Y:S01]  /*2be0*/  ULDC UR10, c[0x0][0xa80] ;  /* 0x0002a000000a7ab9 */ /* 0x000fe20000000800 */
[----:B------:R-:W1:Y:S01]  /*2bf0*/  S2UR UR5, SR_CgaCtaId ;  /* 0x00000000000579c3 */ /* 0x000e620000008800 */
[----:B------:R-:W-:Y:S02]  /*2c00*/  UIADD3 UR4, UR6, 0x32440, URZ ;  /* 0x0003244006047890 */ /* 0x000fe4000fffe03f */
[----:B------:R-:W-:Y:S01]  /*2c10*/  IADD3 R152, -R23, 0x60, R152 ;  /* 0x0000006017987810 */ /* 0x000fe20007ffe198 */
[----:B------:R-:W-:Y:S01]  /*2c20*/  ULOP3.LUT UR7, UR7, 0x3000000, URZ, 0xfc, !UPT ;  /* 0x0300000007077892 */ /* 0x000fe2000f8efc3f */
[----:B------:R-:W-:Y:S02]  /*2c30*/  UMOV UR15, 0x40000040 ;  /* 0x40000040000f7882 */ /* 0x000fe40000000000 */
[C---:B------:R-:W-:Y:S01]  /*2c40*/  ISETP.GT.AND P4, PT, R152.reuse, RZ, PT ;  /* 0x000000ff9800720c */ /* 0x040fe20003f84270 */
[----:B------:R-:W-:Y:S01]  /*2c50*/  UIMAD UR14, UR38, 0xc00, UR7 ;  /* 0x00000c00260e78a4 */ /* 0x000fe2000f8e0207 */
[----:B------:R-:W-:Y:S01]  /*2c60*/  ISETP.GT.AND P6, PT, R152, 0x1, PT ;  /* 0x000000019800780c */ /* 0x000fe20003fc4270 */
[----:B------:R-:W-:Y:S01]  /*2c70*/  UMOV UR19, 0x40000040 ;  /* 0x4000004000137882 */ /* 0x000fe20000000000 */
[----:B------:R-:W-:Y:S01]  /*2c80*/  FSEL R73, R26, -INF , P4 ;  /* 0xff8000001a497808 */ /* 0x000fe20002000000 */
[----:B------:R-:W-:Y:S01]  /*2c90*/  UIADD3 UR18, UR14, 0x80, URZ ;  /* 0x000000800e127890 */ /* 0x000fe2000fffe03f */
[----:B------:R-:W-:-:S02]  /*2ca0*/  ISETP.GT.AND P3, PT, R152, 0x8, PT ;  /* 0x000000089800780c */ /* 0x000fc40003f64270 */
[----:B------:R-:W-:Y:S02]  /*2cb0*/  FSEL R24, R24, -INF , P4 ;  /* 0xff80000018187808 */ /* 0x000fe40002000000 */
[----:B------:R-:W-:Y:S02]  /*2cc0*/  FSEL R26, R25, -INF , P6 ;  /* 0xff800000191a7808 */ /* 0x000fe40003000000 */
[----:B------:R-:W-:Y:S02]  /*2cd0*/  ISETP.GT.AND P2, PT, R152, 0x9, PT ;  /* 0x000000099800780c */ /* 0x000fe40003f44270 */
[----:B------:R-:W-:Y:S02]  /*2ce0*/  FSEL R28, R28, -INF , P3 ;  /* 0xff8000001c1c7808 */ /* 0x000fe40001800000 */
[----:B------:R-:W-:Y:S01]  /*2cf0*/  FMNMX.FTZ R21, R24, R26, !PT ;  /* 0x0000001a18157209 */ /* 0x000fe20007810000 */
[----:B-1----:R-:W-:Y:S01]  /*2d00*/  UPRMT UR4, UR5, 0x654, UR4 ;  /* 0x0000065405047896 */ /* 0x002fe20008000004 */
[----:B------:R-:W-:-:S02]  /*2d10*/  FSEL R25, R30, -INF , P3 ;  /* 0xff8000001e197808 */ /* 0x000fc40001800000 */
[----:B------:R-:W-:Y:S02]  /*2d20*/  ISETP.GT.AND P1, PT, R152, 0x10, PT ;  /* 0x000000109800780c */ /* 0x000fe40003f24270 */
[----:B------:R-:W-:Y:S02]  /*2d30*/  FSEL R30, R29, -INF , P2 ;  /* 0xff8000001d1e7808 */ /* 0x000fe40001000000 */
[----:B------:R-:W-:Y:S02]  /*2d40*/  FMNMX.FTZ R21, R28, R21, !PT ;  /* 0x000000151c157209 */ /* 0x000fe40007810000 */
[----:B------:R-:W-:Y:S01]  /*2d50*/  ISETP.GT.AND P5, PT, R152, 0x11, PT ;  /* 0x000000119800780c */ /* 0x000fe20003fa4270 */
[----:B------:R-:W-:Y:S01]  /*2d60*/  SYNCS.ARRIVE.TRANS64.RED.A1T0 RZ, [UR4], RZ ;  /* 0x000000ffffff79a7 */ /* 0x000fe20008100404 */
[----:B------:R-:W-:Y:S01]  /*2d70*/  FSEL R32, R32, -INF , P1 ;  /* 0xff80000020207808 */ /* 0x000fe20000800000 */
[----:B------:R-:W-:Y:S01]  /*2d80*/  UIADD3 UR4, UR14, 0x100, URZ ;  /* 0x000001000e047890 */ /* 0x000fe2000fffe03f */
[----:B------:R-:W-:-:S02]  /*2d90*/  FMNMX.FTZ R21, R30, R21, !PT ;  /* 0x000000151e157209 */ /* 0x000fc40007810000 */
[----:B------:R-:W-:Y:S02]  /*2da0*/  FSEL R29, R34, -INF , P1 ;  /* 0xff800000221d7808 */ /* 0x000fe40000800000 */
[----:B------:R-:W-:Y:S02]  /*2db0*/  ISETP.GT.AND P4, PT, R152, 0x18, PT ;  /* 0x000000189800780c */ /* 0x000fe40003f84270 */
[----:B------:R-:W-:Y:S02]  /*2dc0*/  FSEL R34, R33, -INF , P5 ;  /* 0xff80000021227808 */ /* 0x000fe40002800000 */
[----:B------:R-:W-:Y:S02]  /*2dd0*/  FMNMX.FTZ R21, R32, R21, !PT ;  /* 0x0000001520157209 */ /* 0x000fe40007810000 */
[----:B------:R-:W-:Y:S02]  /*2de0*/  ISETP.GT.AND P3, PT, R152, 0x19, PT ;  /* 0x000000199800780c */ /* 0x000fe40003f64270 */
[----:B------:R-:W-:-:S02]  /*2df0*/  FSEL R36, R36, -INF , P4 ;  /* 0xff80000024247808 */ /* 0x000fc40002000000 */
[----:B------:R-:W-:Y:S02]  /*2e00*/  FMNMX.FTZ R21, R34, R21, !PT ;  /* 0x0000001522157209 */ /* 0x000fe40007810000 */
[----:B------:R-:W-:Y:S02]  /*2e10*/  FSEL R31, R31, -INF , P2 ;  /* 0xff8000001f1f7808 */ /* 0x000fe40001000000 */
[----:B------:R-:W-:Y:S02]  /*2e20*/  FSEL R33, R38, -INF , P4 ;  /* 0xff80000026217808 */ /* 0x000fe40002000000 */
[----:B------:R-:W-:Y:S02]  /*2e30*/  ISETP.GT.AND P2, PT, R152, 0x20, PT ;  /* 0x000000209800780c */ /* 0x000fe40003f44270 */
[----:B------:R-:W-:Y:S02]  /*2e40*/  FSEL R38, R37, -INF , P3 ;  /* 0xff80000025267808 */ /* 0x000fe40001800000 */
[----:B------:R-:W-:-:S02]  /*2e50*/  FMNMX.FTZ R21, R36, R21, !PT ;  /* 0x0000001524157209 */ /* 0x000fc40007810000 */
[----:B------:R-:W-:Y:S02]  /*2e60*/  ISETP.GT.AND P1, PT, R152, 0x21, PT ;  /* 0x000000219800780c */ /* 0x000fe40003f24270 */
[----:B------:R-:W-:Y:S02]  /*2e70*/  FSEL R40, R40, -INF , P2 ;  /* 0xff80000028287808 */ /* 0x000fe40001000000 */
[----:B------:R-:W-:Y:S02]  /*2e80*/  FMNMX.FTZ R21, R38, R21, !PT ;  /* 0x0000001526157209 */ /* 0x000fe40007810000 */
[----:B------:R-:W-:Y:S02]  /*2e90*/  FSEL R35, R35, -INF , P5 ;  /* 0xff80000023237808 */ /* 0x000fe40002800000 */
[----:B------:R-:W-:Y:S02]  /*2ea0*/  FSEL R37, R42, -INF , P2 ;  /* 0xff8000002a257808 */ /* 0x000fe40001000000 */
[----:B------:R-:W-:-:S02]  /*2eb0*/  ISETP.GT.AND P5, PT, R152, 0x28, PT ;  /* 0x000000289800780c */ /* 0x000fc40003fa4270 */
[----:B------:R-:W-:Y:S02]  /*2ec0*/  FSEL R42, R41, -INF , P1 ;  /* 0xff800000292a7808 */ /* 0x000fe40000800000 */
[----:B------:R-:W-:Y:S01]  /*2ed0*/  FMNMX.FTZ R21, R40, R21, !PT ;  /* 0x0000001528157209 */ /* 0x000fe20007810000 */
[----:B------:R1:W-:Y:S01]  /*2ee0*/  BAR.SYNC.DEFER_BLOCKING R72, 0x100 ;  /* 0x000400480000751d */ /* 0x0003e20000010000 */
[----:B------:R-:W-:Y:S02]  /*2ef0*/  ISETP.GT.AND P4, PT, R152, 0x29, PT ;  /* 0x000000299800780c */ /* 0x000fe40003f84270 */
[----:B------:R-:W-:Y:S02]  /*2f00*/  FSEL R74, R44, -INF , P5 ;  /* 0xff8000002c4a7808 */ /* 0x000fe40002800000 */
[----:B------:R-:W-:Y:S02]  /*2f10*/  FMNMX.FTZ R41, R42, R21, !PT ;  /* 0x000000152a297209 */ /* 0x000fe40007810000 */
[----:B------:R-:W-:-:S02]  /*2f20*/  FSEL R39, R39, -INF , P3 ;  /* 0xff80000027277808 */ /* 0x000fc40001800000 */
[----:B------:R-:W-:Y:S02]  /*2f30*/  ISETP.GT.AND P3, PT, R152, 0x30, PT ;  /* 0x000000309800780c */ /* 0x000fe40003f64270 */
[----:B------:R-:W-:Y:S02]  /*2f40*/  FSEL R44, R45, -INF , P4 ;  /* 0xff8000002d2c7808 */ /* 0x000fe40002000000 */
[----:B------:R-:W-:Y:S02]  /*2f50*/  FMNMX.FTZ R41, R74, R41, !PT ;  /* 0x000000294a297209 */ /* 0x000fe40007810000 */
        /* <DEDUP_REMOVED lines=12> */
[----:B------:R-:W-:Y:S02]  /*3020*/  FSEL R159, R47, -INF , P4 ;  /* 0xff8000002f9f7808 */ /* 0x000fe40002000000 */
[----:B------:R-:W-:Y:S02]  /*3030*/  ISETP.GT.AND P4, PT, R152, 0x40, PT ;  /* 0x000000409800780c */ /* 0x000fe40003f84270 */
[----:B------:R-:W-:-:S02]  /*3040*/  FSEL R170, R53, -INF , P5 ;  /* 0xff80000035aa7808 */ /* 0x000fc40002800000 */
[----:B------:R-:W-:Y:S02]  /*3050*/  FMNMX.FTZ R41, R166, R41, !PT ;  /* 0x00000029a6297209 */ /* 0x000fe40007810000 */
[----:B------:R-:W-:Y:S02]  /*3060*/  FMNMX.FTZ R20, R73, R27, !PT ;  /* 0x0000001b49147209 */ /* 0x000fe40007810000 */
[----:B------:R-:W-:Y:S02]  /*3070*/  FSEL R162, R50, -INF , P3 ;  /* 0xff80000032a27808 */ /* 0x000fe40001800000 */
[----:B------:R-:W-:Y:S02]  /*3080*/  ISETP.GT.AND P3, PT, R152, 0x41, PT ;  /* 0x000000419800780c */ /* 0x000fe40003f64270 */
[----:B------:R-:W-:Y:S02]  /*3090*/  FSEL R165, R56, -INF , P4 ;  /* 0xff80000038a57808 */ /* 0x000fe40002000000 */
[----:B------:R-:W-:-:S02]  /*30a0*/  FMNMX.FTZ R46, R170, R41, !PT ;  /* 0x00000029aa2e7209 */ /* 0x000fc40007810000 */
[----:B------:R-:W-:Y:S02]  /*30b0*/  FMNMX.FTZ R20, R25, R20, !PT ;  /* 0x0000001419147209 */ /* 0x000fe40007810000 */
[----:B------:R-:W-:Y:S02]  /*30c0*/  FSEL R164, R51, -INF , P2 ;  /* 0xff80000033a47808 */ /* 0x000fe40001000000 */
[----:B------:R-:W-:Y:S02]  /*30d0*/  ISETP.GT.AND P2, PT, R152, 0x48, PT ;  /* 0x000000489800780c */ /* 0x000fe40003f44270 */
[----:B------:R-:W-:Y:S02]  /*30e0*/  FSEL R168, R57, -INF , P3 ;  /* 0xff80000039a87808 */ /* 0x000fe40001800000 */
[----:B------:R-:W-:Y:S02]  /*30f0*/  FMNMX.FTZ R41, R165, R46, !PT ;  /* 0x0000002ea5297209 */ /* 0x000fe40007810000 */
[----:B------:R-:W-:-:S02]  /*3100*/  FMNMX.FTZ R20, R31, R20, !PT ;  /* 0x000000141f147209 */ /* 0x000fc40007810000 */
[----:B------:R-:W-:Y:S02]  /*3110*/  ISETP.GT.AND P6, PT, R152, 0x49, PT ;  /* 0x000000499800780c */ /* 0x000fe40003fc4270 */
[----:B------:R-:W-:Y:S02]  /*3120*/  FSEL R169, R60, -INF , P2 ;  /* 0xff8000003ca97808 */ /* 0x000fe40001000000 */
[----:B------:R-:W-:Y:S02]  /*3130*/  FMNMX.FTZ R46, R168, R41, !PT ;  /* 0x00000029a82e7209 */ /* 0x000fe40007810000 */
[----:B------:R-:W-:Y:S02]  /*3140*/  FMNMX.FTZ R20, R29, R20, !PT ;  /* 0x000000141d147209 */ /* 0x000fe40007810000 */
[----:B------:R-:W-:Y:S02]  /*3150*/  FSEL R167, R54, -INF , P1 ;  /* 0xff80000036a77808 */ /* 0x000fe40000800000 */
[----:B------:R-:W-:-:S02]  /*3160*/  ISETP.GT.AND P1, PT, R152, 0x50, PT ;  /* 0x000000509800780c */ /* 0x000fc40003f24270 */
[----:B------:R-:W-:Y:S02]  /*3170*/  FSEL R172, R61, -INF , P6 ;  /* 0xff8000003dac7808 */ /* 0x000fe40003000000 */
[----:B------:R-:W-:Y:S02]  /*3180*/  FMNMX.FTZ R41, R169, R46, !PT ;  /* 0x0000002ea9297209 */ /* 0x000fe40007810000 */
[----:B------:R-:W-:Y:S02]  /*3190*/  FMNMX.FTZ R20, R35, R20, !PT ;  /* 0x0000001423147209 */ /* 0x000fe40007810000 */
        /* <DEDUP_REMOVED lines=15> */
[----:B------:R-:W-:Y:S02]  /*3290*/  FSEL R178, R69, -INF , P3 ;  /* 0xff80000045b27808 */ /* 0x000fe40001800000 */
[----:B------:R-:W-:Y:S02]  /*32a0*/  FMNMX.FTZ R41, R177, R46, !PT ;  /* 0x0000002eb1297209 */ /* 0x000fe40007810000 */
[----:B------:R-:W-:Y:S02]  /*32b0*/  FMNMX.FTZ R20, R43, R20, !PT ;  /* 0x000000142b147209 */ /* 0x000fe40007810000 */
[----:B------:R-:W-:Y:S02]  /*32c0*/  FMNMX.FTZ R45, R178, R41, !PT ;  /* 0x00000029b22d7209 */ /* 0x000fe40007810000 */
[----:B------:R-:W-:Y:S02]  /*32d0*/  FMNMX.FTZ R20, R21, R20, !PT ;  /* 0x0000001415147209 */ /* 0x000fe40007810000 */
[----:B------:R-:W-:Y:S01]  /*32e0*/  FSEL R179, R62, -INF , P2 ;  /* 0xff8000003eb37808 */ /* 0x000fe20001000000 */
[----:B------:R-:W2:Y:S01]  /*32f0*/  SHFL.BFLY PT, R46, R45, 0x2, 0x1f ;  /* 0x0c401f002d2e7f89 */ /* 0x000ea200000e0000 */
        /* <DEDUP_REMOVED lines=11> */
[----:B--2---:R-:W-:Y:S02]  /*33b0*/  FMNMX.FTZ R46, R45, R46, !PT ;  /* 0x0000002e2d2e7209 */ /* 0x004fe40007810000 */
[----:B------:R-:W-:-:S03]  /*33c0*/  FMNMX.FTZ R20, R175, R20, !PT ;  /* 0x00000014af147209 */ /* 0x000fc60007810000 */
[----:B------:R-:W2:Y:S01]  /*33d0*/  SHFL.BFLY PT, R45, R46, 0x1, 0x1f ;  /* 0x0c201f002e2d7f89 */ /* 0x000ea200000e0000 */
[----:B------:R-:W-:-:S04]  /*33e0*/  FMNMX.FTZ R41, R179, R20, !PT ;  /* 0x00000014b3297209 */ /* 0x000fc80007810000 */
[----:B------:R-:W-:-:S04]  /*33f0*/  FMNMX.FTZ R20, R180, R41, !PT ;  /* 0x00000029b4147209 */ /* 0x000fc80007810000 */
[----:B------:R-:W-:-:S04]  /*3400*/  FMNMX.FTZ R41, R181, R20, !PT ;  /* 0x00000014b5297209 */ /* 0x000fc80007810000 */
[----:B------:R-:W-:-:S04]  /*3410*/  FMNMX.FTZ R20, R182, R41, !PT ;  /* 0x00000029b6147209 */ /* 0x000fc80007810000 */
[----:B------:R-:W-:-:S04]  /*3420*/  FMNMX.FTZ R41, R183, R20, !PT ;  /* 0x00000014b7297209 */ /* 0x000fc80007810000 */
[----:B------:R-:W-:Y:S02]  /*3430*/  FMNMX.FTZ R41, R184, R41, !PT ;  /* 0x00000029b8297209 */ /* 0x000fe40007810000 */
[----:B--2---:R-:W-:-:S03]  /*3440*/  FMNMX.FTZ R20, R46, R45, !PT ;  /* 0x0000002d2e147209 */ /* 0x004fc60007810000 */
[----:B------:R-:W2:Y:S01]  /*3450*/  SHFL.BFLY PT, R46, R41, 0x2, 0x1f ;  /* 0x0c401f00292e7f89 */ /* 0x000ea200000e0000 */
[C---:B------:R-:W-:Y:S01]  /*3460*/  FSETP.NEU.FTZ.AND P1, PT, R20.reuse, -INF , PT ;  /* 0xff8000001400780b */ /* 0x040fe20003f3d000 */
[----:B------:R-:W-:-:S05]  /*3470*/  FMUL.FTZ R185, R20, UR10 ;  /* 0x0000000a14b97c20 */ /* 0x000fca0008410000 */
[----:B------:R-:W-:-:S05]  /*3480*/  FSEL R185, R185, RZ, P1 ;  /* 0x000000ffb9b97208 */ /* 0x000fca0000800000 */
        /* <DEDUP_REMOVED lines=11> */
[----:B--2---:R-:W-:Y:S01]  /*3540*/  FMNMX.FTZ R46, R41, R46, !PT ;  /* 0x0000002e292e7209 */ /* 0x004fe20007810000 */
[--C-:B------:R-:W-:Y:S01]  /*3550*/  FFMA.FTZ R74, R74, UR10, -R185.reuse ;  /* 0x0000000a4a4a7c23 */ /* 0x100fe200080108b9 */
[----:B------:R-:W2:Y:S01]  /*3560*/  MUFU.EX2 R24, R24 ;  /* 0x0000001800187308 */ /* 0x000ea20000000800 */
[--C-:B------:R-:W-:Y:S01]  /*3570*/  FFMA.FTZ R44, R44, UR10, -R185.reuse ;  /* 0x0000000a2c2c7c23 */ /* 0x100fe200080108b9 */
[--C-:B------:R-:W-:Y:S01]  /*3580*/  FFMA.FTZ R176, R176, UR10, -R185.reuse ;  /* 0x0000000ab0b07c23 */ /* 0x100fe200080108b9 */
[----:B------:R-:W3:Y:S01]  /*3590*/  SHFL.BFLY PT, R197, R46, 0x1, 0x1f ;  /* 0x0c201f002ec57f89 */ /* 0x000ee200000e0000 */
[--C-:B------:R-:W-:Y:S01]  /*35a0*/  FFMA.FTZ R177, R177, UR10, -R185.reuse ;  /* 0x0000000ab1b17c23 */ /* 0x100fe200080108b9 */
[--C-:B------:R-:W-:Y:S01]  /*35b0*/  FFMA.FTZ R178, R178, UR10, -R185.reuse ;  /* 0x0000000ab2b27c23 */ /* 0x100fe200080108b9 */
[----:B------:R-:W-:-:S02]  /*35c0*/  FFMA.FTZ R174, R174, UR10, -R185 ;  /* 0x0000000aaeae7c23 */ /* 0x000fc400080108b9 */
[----:B------:R-:W-:Y:S08]  /*35d0*/  MUFU.EX2 R28, R28 ;  /* 0x0000001c001c7308 */ /* 0x000ff00000000800 */
[----:B------:R-:W4:Y:S01]  /*35e0*/  MUFU.EX2 R41, R30 ;  /* 0x0000001e00297308 */ /* 0x000f220000000800 */
[----:B--2---:R-:W-:-:S07]  /*35f0*/  F2FP.BF16.F32.PACK_AB R200, R45, R24 ;  /* 0x000000182dc8723e */ /* 0x004fce00000010ff */
[----:B------:R-:W-:Y:S01]  /*3600*/  MUFU.EX2 R32, R32 ;  /* 0x0000002000207308 */ /* 0x000fe20000000800 */
[----:B---3--:R-:W-:-:S04]  /*3610*/  FMNMX.FTZ R197, R46, R197, !PT ;  /* 0x000000c52ec57209 */ /* 0x008fc80007810000 */
[C---:B------:R-:W-:Y:S01]  /*3620*/  FSETP.NEU.FTZ.AND P1, PT, R197.reuse, -INF , PT ;  /* 0xff800000c500780b */ /* 0x040fe20003f3d000 */
[----:B------:R-:W-:Y:S02]  /*3630*/  FMUL.FTZ R186, R197, UR10 ;  /* 0x0000000ac5ba7c20 */ /* 0x000fe40008410000 */
[----:B------:R-:W2:Y:S01]  /*3640*/  MUFU.EX2 R47, R34 ;  /* 0x00000022002f7308 */ /* 0x000ea20000000800 */
        /* <DEDUP_REMOVED lines=14> */
[----:B--2---:R-:W-:Y:S01]  /*3730*/  F2FP.BF16.F32.PACK_AB R152, R47, R32 ;  /* 0x000000202f98723e */ /* 0x004fe200000010ff */
[--C-:B------:R-:W-:Y:S01]  /*3740*/  FFMA.FTZ R21, R21, UR10, -R186.reuse ;  /* 0x0000000a15157c23 */ /* 0x100fe200080108ba */
[--C-:B------:R-:W-:Y:S01]  /*3750*/  FFMA.FTZ R179, R179, UR10, -R186.reuse ;  /* 0x0000000ab3b37c23 */ /* 0x100fe200080108ba */
[--C-:B------:R-:W-:Y:S01]  /*3760*/  FFMA.FTZ R181, R181, UR10, -R186.reuse ;  /* 0x0000000ab5b57c23 */ /* 0x100fe200080108ba */
[----:B------:R2:W3:Y:S01]  /*3770*/  MUFU.EX2 R26, R27 ;  /* 0x0000001b001a7308 */ /* 0x0004e20000000800 */
[--C-:B------:R-:W-:Y:S01]  /*3780*/  FFMA.FTZ R182, R182, UR10, -R186.reuse ;  /* 0x0000000ab6b67c23 */ /* 0x100fe200080108ba */
[--C-:B------:R-:W-:Y:S01]  /*3790*/  FFMA.FTZ R183, R183, UR10, -R186.reuse ;  /* 0x0000000ab7b77c23 */ /* 0x100fe200080108ba */
[----:B------:R-:W-:-:S05]  /*37a0*/  FFMA.FTZ R184, R184, UR10, -R186 ;  /* 0x0000000ab8b87c23 */ /* 0x000fca00080108ba */
[----:B------:R-:W-:Y:S01]  /*37b0*/  MUFU.EX2 R25, R25 ;  /* 0x0000001900197308 */ /* 0x000fe20000000800 */
[----:B--2---:R-:W-:-:S04]  /*37c0*/  FADD.FTZ R27, R24, R45 ;  /* 0x0000002d181b7221 */ /* 0x004fc80000010000 */
[----:B------:R-:W-:-:S03]  /*37d0*/  FADD.FTZ R46, R28, R27 ;  /* 0x0000001b1c2e7221 */ /* 0x000fc60000010000 */
[----:B------:R2:W4:Y:S01]  /*37e0*/  MUFU.EX2 R30, R31 ;  /* 0x0000001f001e7308 */ /* 0x0005220000000800 */
[----:B---3--:R-:W-:-:S07]  /*37f0*/  F2FP.BF16.F32.PACK_AB R201, R26, R73 ;  /* 0x000000491ac9723e */ /* 0x008fce00000010ff */
[----:B------:R-:W3:Y:S01]  /*3800*/  MUFU.EX2 R29, R29 ;  /* 0x0000001d001d7308 */ /* 0x000ee20000000800 */
[----:B--2---:R-:W-:-:S07]  /*3810*/  FADD.FTZ R31, R41, R46 ;  /* 0x0000002e291f7221 */ /* 0x004fce0000010000 */
[----:B------:R2:W-:Y:S01]  /*3820*/  MUFU.EX2 R51, R42 ;  /* 0x0000002a00337308 */ /* 0x0005e20000000800 */
[----:B----4-:R-:W-:-:S07]  /*3830*/  F2FP.BF16.F32.PACK_AB R203, R30, R25 ;  /* 0x000000191ecb723e */ /* 0x010fce00000010ff */
[----:B------:R-:W4:Y:S01]  /*3840*/  MUFU.EX2 R34, R35 ;  /* 0x0000002300227308 */ /* 0x000f220000000800 */
[----:B--2---:R-:W-:-:S04]  /*3850*/  FADD.FTZ R42, R73, R26 ;  /* 0x0000001a492a7221 */ /* 0x004fc80000010000 */
[----:B------:R-:W-:Y:S01]  /*3860*/  FADD.FTZ R27, R25, R42 ;  /* 0x0000002a191b7221 */ /* 0x000fe20000010000 */
[----:B------:R-:W-:Y:S02]  /*3870*/  FADD.FTZ R42, R32, R31 ;  /* 0x0000001f202a7221 */ /* 0x000fe40000010000 */
[----:B------:R-:W2:Y:S01]  /*3880*/  MUFU.EX2 R49, R38 ;  /* 0x0000002600317308 */ /* 0x000ea20000000800 */
[----:B------:R-:W-:Y:S01]  /*3890*/  FADD.FTZ R28, R30, R27 ;  /* 0x0000001b1e1c7221 */ /* 0x000fe20000010000 */
[----:B------:R-:W-:-:S03]  /*38a0*/  FADD.FTZ R31, R47, R42 ;  /* 0x0000002a2f1f7221 */ /* 0x000fc60000010000 */
[----:B---3--:R-:W-:Y:S01]  /*38b0*/  FADD.FTZ R27, R29, R28 ;  /* 0x0000001c1d1b7221 */ /* 0x008fe20000010000 */
[----:B------:R-:W-:Y:S02]  /*38c0*/  FADD.FTZ R28, R36, R31 ;  /* 0x0000001f241c7221 */ /* 0x000fe40000010000 */
[----:B------:R-:W3:Y:S01]  /*38d0*/  MUFU.EX2 R33, R33 ;  /* 0x0000002100217308 */ /* 0x000ee20000000800 */
[C---:B----4-:R-:W-:Y:S01]  /*38e0*/  FADD.FTZ R26, R34.reuse, R27 ;  /* 0x0000001b221a7221 */ /* 0x050fe20000010000 */
[----:B------:R-:W-:-:S06]  /*38f0*/  F2FP.BF16.F32.PACK_AB R153, R34, R29 ;  /* 0x0000001d2299723e */ /* 0x000fcc00000010ff */
[----:B------:R-:W4:Y:S01]  /*3900*/  MUFU.EX2 R40, R40 ;  /* 0x0000002800287308 */ /* 0x000f220000000800 */
[C---:B--2---:R-:W-:Y:S01]  /*3910*/  FADD.FTZ R31, R49.reuse, R28 ;  /* 0x0000001c311f7221 */ /* 0x044fe20000010000 */
[----:B------:R-:W-:-:S06]  /*3920*/  F2FP.BF16.F32.PACK_AB R154, R49, R36 ;  /* 0x00000024319a723e */ /* 0x000fcc00000010ff */
[----:B------:R-:W2:Y:S01]  /*3930*/  MUFU.EX2 R38, R39 ;  /* 0x0000002700267308 */ /* 0x000ea20000000800 */
[----:B---3--:R-:W-:-:S07]  /*3940*/  FADD.FTZ R27, R33, R26 ;  /* 0x0000001a211b7221 */ /* 0x008fce0000010000 */
[----:B------:R-:W3:Y:S01]  /*3950*/  MUFU.EX2 R37, R37 ;  /* 0x0000002500257308 */ /* 0x000ee20000000800 */
[----:B----4-:R-:W-:Y:S01]  /*3960*/  FADD.FTZ R28, R40, R31 ;  /* 0x0000001f281c7221 */ /* 0x010fe20000010000 */
[----:B------:R-:W-:-:S03]  /*3970*/  F2FP.BF16.F32.PACK_AB R156, R51, R40 ;  /* 0x00000028339c723e */ /* 0x000fc600000010ff */
[----:B------:R-:W-:-:S03]  /*3980*/  FADD.FTZ R29, R51, R28 ;  /* 0x0000001c331d7221 */ /* 0x000fc60000010000 */
[----:B------:R-:W4:Y:S01]  /*3990*/  MUFU.EX2 R74, R74 ;  /* 0x0000004a004a7308 */ /* 0x000f220000000800 */
[C---:B--2---:R-:W-:Y:S01]  /*39a0*/  FADD.FTZ R26, R38.reuse, R27 ;  /* 0x0000001b261a7221 */ /* 0x044fe20000010000 */
[----:B------:R-:W-:-:S06]  /*39b0*/  F2FP.BF16.F32.PACK_AB R155, R38, R33 ;  /* 0x00000021269b723e */ /* 0x000fcc00000010ff */
[----:B------:R-:W2:Y:S01]  /*39c0*/  MUFU.EX2 R24, R43 ;  /* 0x0000002b00187308 */ /* 0x000ea20000000800 */
[----:B---3--:R-:W-:-:S07]  /*39d0*/  FADD.FTZ R27, R37, R26 ;  /* 0x0000001a251b7221 */ /* 0x008fce0000010000 */
[----:B------:R-:W3:Y:S01]  /*39e0*/  MUFU.EX2 R25, R44 ;  /* 0x0000002c00197308 */ /* 0x000ee20000000800 */
[----:B----4-:R-:W-:-:S07]  /*39f0*/  FADD.FTZ R26, R74, R29 ;  /* 0x0000001d4a1a7221 */ /* 0x010fce0000010000 */
[----:B------:R-:W-:Y:S01]  /*3a00*/  MUFU.EX2 R176, R176 ;  /* 0x000000b000b07308 */ /* 0x000fe20000000800 */
[C---:B--2---:R-:W-:Y:S01]  /*3a10*/  FADD.FTZ R188, R24.reuse, R27 ;  /* 0x0000001b18bc7221 */ /* 0x044fe20000010000 */
[----:B------:R-:W-:-:S06]  /*3a20*/  F2FP.BF16.F32.PACK_AB R157, R24, R37 ;  /* 0x00000025189d723e */ /* 0x000fcc00000010ff */
[----:B------:R-:W-:Y:S01]  /*3a30*/  MUFU.EX2 R177, R177 ;  /* 0x000000b100b17308 */ /* 0x000fe20000000800 */
[C---:B---3--:R-:W-:Y:S01]  /*3a40*/  FADD.FTZ R187, R25.reuse, R26 ;  /* 0x0000001a19bb7221 */ /* 0x048fe20000010000 */
[----:B------:R-:W-:Y:S02]  /*3a50*/  F2FP.BF16.F32.PACK_AB R158, R25, R74 ;  /* 0x0000004a199e723e */ /* 0x000fe400000010ff */
[----:B-1----:R-:W-:-:S04]  /*3a60*/  WARPGROUP.ARRIVE ;  /* 0x00000000000079c5 */ /* 0x002fc80000000000 */
[----:B------:R-:W-:Y:S02]  /*3a70*/  MUFU.EX2 R178, R178 ;  /* 0x000000b200b27308 */ /* 0x000fe40000000800 */
[----:B------:R-:W-:Y:S01]  /*3a80*/  HGMMA.64x256x16.F32.BF16 R24, R200, gdesc[UR12].tnspB, RZ, !UPT, gsb0 ;  /* 0x43e0000cc8187df0 */ /* 0x000fe2000c0018ff */
[----:B------:R-:W-:-:S05]  /*3a90*/  UMOV UR15, 0x40000040 ;  /* 0x40000040000f7882 */ /* 0x000fca0000000000 */
[----:B------:R-:W-:Y:S08]  /*3aa0*/  MUFU.EX2 R181, R181 ;  /* 0x000000b500b57308 */ /* 0x000ff00000000800 */
[----:B------:R-:W-:Y:S08]  /*3ab0*/  MUFU.EX2 R182, R182 ;  /* 0x000000b600b67308 */ /* 0x000ff00000000800 */
[----:B------:R-:W-:Y:S08]  /*3ac0*/  MUFU.EX2 R183, R183 ;  /* 0x000000b700b77308 */ /* 0x000ff00000000800 */
[----:B------:R-:W-:Y:S01]  /*3ad0*/  MUFU.EX2 R184, R184 ;  /* 0x000000b800b87308 */ /* 0x000fe20000000800 */
[----:B------:R-:W-:-:S02]  /*3ae0*/  WARPGROUP.DEPBAR.LE gsb0, 0x0 ;  /* 0x00008000000079c5 */ /* 0x000fc40000010000 */
[----:B------:R-:W-:-:S06]  /*3af0*/  WARPGROUP.ARRIVE ;  /* 0x00000000000079c5 */ /* 0x000fcc0000000000 */
[----:B------:R-:W-:Y:S01]  /*3b00*/  HGMMA.64x256x16.F32.BF16 R24, R152, gdesc[UR16].tnspB, R24, gsb0 ;  /* 0x43e0001098187df0 */ /* 0x000fe20008001818 */
[----:B------:R-:W-:Y:S01]  /*3b10*/  UMOV UR18, UR4 ;  /* 0x0000000400127c82 */ /* 0x000fe20008000000 */
[----:B------:R-:W-:Y:S01]  /*3b20*/  UMOV UR19, 0x40000040 ;  /* 0x4000004000137882 */ /* 0x000fe20000000000 */
[----:B------:R-:W-:Y:S01]  /*3b30*/  UIADD3 UR4, UR14, 0x180, URZ ;  /* 0x000001800e047890 */ /* 0x000fe2000fffe03f */
[----:B------:R-:W-:Y:S02]  /*3b40*/  WARPGROUP.DEPBAR.LE gsb0, 0x0 ;  /* 0x00008000000079c5 */ /* 0x000fe40000010000 */
[--C-:B------:R-:W-:Y:S01]  /*3b50*/  FFMA.FTZ R152, R159, UR10, -R186.reuse ;  /* 0x0000000a9f987c23 */ /* 0x100fe200080108ba */
[--C-:B------:R-:W-:Y:S01]  /*3b60*/  FFMA.FTZ R153, R163, UR10, -R185.reuse ;  /* 0x0000000aa3997c23 */ /* 0x100fe200080108b9 */
[----:B------:R-:W1:Y:S01]  /*3b70*/  MUFU.EX2 R159, R21 ;  /* 0x00000015009f7308 */ /* 0x000e620000000800 */
[----:B------:R-:W-:Y:S01]  /*3b80*/  FFMA.FTZ R154, R162, UR10, -R186 ;  /* 0x0000000aa29a7c23 */ /* 0x000fe200080108ba */
[--C-:B------:R-:W-:Y:S01]  /*3b90*/  FFMA.FTZ R162, R168, UR10, -R185.reuse ;  /* 0x0000000aa8a27c23 */ /* 0x100fe200080108b9 */
[----:B------:R-:W-:-:S05]  /*3ba0*/  FFMA.FTZ R163, R169, UR10, -R185 ;  /* 0x0000000aa9a37c23 */ /* 0x000fca00080108b9 */
[----:B------:R2:W3:Y:S08]  /*3bb0*/  MUFU.EX2 R21, R152 ;  /* 0x0000009800157308 */ /* 0x0004f00000000800 */
[----:B------:R-:W-:Y:S01]  /*3bc0*/  MUFU.EX2 R153, R153 ;  /* 0x0000009900997308 */ /* 0x000fe20000000800 */
[----:B-1----:R-:W-:Y:S01]  /*3bd0*/  FADD.FTZ R188, R159, R188 ;  /* 0x000000bc9fbc7221 */ /* 0x002fe20000010000 */
[----:B--2---:R-:W-:Y:S01]  /*3be0*/  FFMA.FTZ R152, R161, UR10, -R185 ;  /* 0x0000000aa1987c23 */ /* 0x004fe200080108b9 */
[----:B------:R-:W-:-:S05]  /*3bf0*/  FFMA.FTZ R161, R173, UR10, -R186 ;  /* 0x0000000aada17c23 */ /* 0x000fca00080108ba */
[----:B------:R-:W1:Y:S01]  /*3c00*/  MUFU.EX2 R152, R152 ;  /* 0x0000009800987308 */ /* 0x000e620000000800 */
[C---:B---3--:R-:W-:Y:S01]  /*3c10*/  F2FP.BF16.F32.PACK_AB R159, R21.reuse, R159 ;  /* 0x0000009f159f723e */ /* 0x048fe200000010ff */
[----:B------:R-:W-:-:S03]  /*3c20*/  FADD.FTZ R188, R21, R188 ;  /* 0x000000bc15bc7221 */ /* 0x000fc60000010000 */
[----:B------:R-:W-:-:S03]  /*3c30*/  WARPGROUP.ARRIVE ;  /* 0x00000000000079c5 */ /* 0x000fc60000000000 */
[----:B------:R-:W2:Y:S03]  /*3c40*/  MUFU.EX2 R154, R154 ;  /* 0x0000009a009a7308 */ /* 0x000ea60000000800 */
[----:B------:R-:W-:Y:S01]  /*3c50*/  HGMMA.64x256x16.F32.BF16 R24, R156, gdesc[UR16].tnspB, R24, gsb0 ;  /* 0x43e000109c187df0 */ /* 0x000fe20008001818 */
[----:B------:R-:W-:Y:S01]  /*3c60*/  UMOV UR18, UR4 ;  /* 0x0000000400127c82 */ /* 0x000fe20008000000 */
[----:B------:R-:W-:Y:S01]  /*3c70*/  UMOV UR19, 0x40000040 ;  /* 0x4000004000137882 */ /* 0x000fe20000000000 */
[----:B------:R-:W-:Y:S02]  /*3c80*/  UIADD3 UR4, UR14, 0x200, URZ ;  /* 0x000002000e047890 */ /* 0x000fe4000fffe03f */
[----:B------:R-:W-:Y:S01]  /*3c90*/  MUFU.EX2 R161, R161 ;  /* 0x000000a100a17308 */ /* 0x000fe20000000800 */
[----:B-1----:R-:W-:Y:S01]  /*3ca0*/  FADD.FTZ R187, R152, R187 ;  /* 0x000000bb98bb7221 */ /* 0x002fe20000010000 */
[----:B------:R-:W-:Y:S01]  /*3cb0*/  F2FP.BF16.F32.PACK_AB R152, R153, R152 ;  /* 0x000000989998723e */ /* 0x000fe200000010ff */
[----:B------:R-:W-:-:S02]  /*3cc0*/  UIADD3 UR14, UR14, 0x280, URZ ;  /* 0x000002800e0e7890 */ /* 0x000fc4000fffe03f */
[----:B------:R-:W-:-:S03]  /*3cd0*/  FADD.FTZ R21, R153, R187 ;  /* 0x000000bb99157221 */ /* 0x000fc60000010000 */
[----:B------:R-:W-:Y:S01]  /*3ce0*/  MUFU.EX2 R162, R162 ;  /* 0x000000a200a27308 */ /* 0x000fe20000000800 */
[----:B--2---:R-:W-:-:S07]  /*3cf0*/  FADD.FTZ R188, R154, R188 ;  /* 0x000000bc9abc7221 */ /* 0x004fce0000010000 */
[----:B------:R-:W-:Y:S01]  /*3d00*/  MUFU.EX2 R163, R163 ;  /* 0x000000a300a37308 */ /* 0x000fe20000000800 */
[----:B------:R-:W-:Y:S02]  /*3d10*/  WARPGROUP.DEPBAR.LE gsb0, 0x0 ;  /* 0x00008000000079c5 */ /* 0x000fe40000010000 */
[--C-:B------:R-:W-:Y:S01]  /*3d20*/  FFMA.FTZ R158, R164, UR10, -R186.reuse ;  /* 0x0000000aa49e7c23 */ /* 0x100fe200080108ba */
[--C-:B------:R-:W-:Y:S01]  /*3d30*/  FFMA.FTZ R156, R166, UR10, -R185.reuse ;  /* 0x0000000aa69c7c23 */ /* 0x100fe200080108b9 */
[--C-:B------:R-:W-:Y:S01]  /*3d40*/  FFMA.FTZ R157, R170, UR10, -R185.reuse ;  /* 0x0000000aaa9d7c23 */ /* 0x100fe200080108b9 */
[--C-:B------:R-:W-:Y:S01]  /*3d50*/  FFMA.FTZ R159, R167, UR10, -R186.reuse ;  /* 0x0000000aa79f7c23 */ /* 0x100fe200080108ba */
[----:B------:R-:W-:Y:S01]  /*3d60*/  FFMA.FTZ R164, R172, UR10, -R185 ;  /* 0x0000000aaca47c23 */ /* 0x000fe200080108b9 */
[----:B------:R-:W-:Y:S01]  /*3d70*/  FFMA.FTZ R166, R175, UR10, -R186 ;  /* 0x0000000aafa67c23 */ /* 0x000fe200080108ba */
[----:B------:R-:W1:Y:S08]  /*3d80*/  MUFU.EX2 R158, R158 ;  /* 0x0000009e009e7308 */ /* 0x000e700000000800 */
[----:B------:R-:W-:Y:S08]  /*3d90*/  MUFU.EX2 R156, R156 ;  /* 0x0000009c009c7308 */ /* 0x000ff00000000800 */
[----:B------:R-:W2:Y:S01]  /*3da0*/  MUFU.EX2 R157, R157 ;  /* 0x0000009d009d7308 */ /* 0x000ea20000000800 */
[C---:B-1----:R-:W-:Y:S01]  /*3db0*/  F2FP.BF16.F32.PACK_AB R153, R158.reuse, R154 ;  /* 0x0000009a9e99723e */ /* 0x042fe200000010ff */
[----:B------:R-:W-:-:S06]  /*3dc0*/  FADD.FTZ R188, R158, R188 ;  /* 0x000000bc9ebc7221 */ /* 0x000fcc0000010000 */
[----:B------:R-:W1:Y:S08]  /*3dd0*/  MUFU.EX2 R159, R159 ;  /* 0x0000009f009f7308 */ /* 0x000e700000000800 */
[----:B------:R-:W3:Y:S01]  /*3de0*/  MUFU.EX2 R164, R164 ;  /* 0x000000a400a47308 */ /* 0x000ee20000000800 */
[----:B--2---:R-:W-:Y:S01]  /*3df0*/  F2FP.BF16.F32.PACK_AB R154, R157, R156 ;  /* 0x0000009c9d9a723e */ /* 0x004fe200000010ff */
[----:B------:R-:W-:Y:S01]  /*3e00*/  FADD.FTZ R156, R156, R21 ;  /* 0x000000159c9c7221 */ /* 0x000fe20000010000 */
[----:B------:R-:W-:-:S03]  /*3e10*/  FFMA.FTZ R21, R180, UR10, -R186 ;  /* 0x0000000ab4157c23 */ /* 0x000fc600080108ba */
[----:B------:R-:W-:Y:S02]  /*3e20*/  FADD.FTZ R156, R157, R156 ;  /* 0x0000009c9d9c7221 */ /* 0x000fe40000010000 */
[----:B------:R-:W-:Y:S01]  /*3e30*/  MUFU.EX2 R166, R166 ;  /* 0x000000a600a67308 */ /* 0x000fe20000000800 */
[----:B-1----:R-:W-:Y:S01]  /*3e40*/  F2FP.BF16.F32.PACK_AB R155, R161, R159 ;  /* 0x0000009fa19b723e */ /* 0x002fe200000010ff */
[----:B------:R-:W-:-:S03]  /*3e50*/  FADD.FTZ R188, R159, R188 ;  /* 0x000000bc9fbc7221 */ /* 0x000fc60000010000 */
[----:B------:R-:W-:Y:S01]  /*3e60*/  WARPGROUP.ARRIVE ;  /* 0x00000000000079c5 */ /* 0x000fe20000000000 */
[----:B------:R-:W-:Y:S02]  /*3e70*/  FADD.FTZ R188, R161, R188 ;  /* 0x000000bca1bc7221 */ /* 0x000fe40000010000 */
[----:B------:R-:W-:Y:S03]  /*3e80*/  MUFU.EX2 R158, R179 ;  /* 0x000000b3009e7308 */ /* 0x000fe60000000800 */
[----:B------:R-:W-:Y:S01]  /*3e90*/  HGMMA.64x256x16.F32.BF16 R24, R152, gdesc[UR16].tnspB, R24, gsb0 ;  /* 0x43e0001098187df0 */ /* 0x000fe20008001818 */
[----:B------:R-:W-:Y:S01]  /*3ea0*/  UMOV UR18, UR4 ;  /* 0x0000000400127c82 */ /* 0x000fe20008000000 */
[----:B------:R-:W-:-:S03]  /*3eb0*/  UMOV UR19, 0x40000040 ;  /* 0x4000004000137882 */ /* 0x000fc60000000000 */
[----:B------:R-:W1:Y:S01]  /*3ec0*/  MUFU.EX2 R21, R21 ;  /* 0x0000001500157308 */ /* 0x000e620000000800 */
[----:B------:R-:W-:Y:S02]  /*3ed0*/  WARPGROUP.DEPBAR.LE gsb0, 0x0 ;  /* 0x00008000000079c5 */ /* 0x000fe40000010000 */
[----:B------:R-:W-:Y:S01]  /*3ee0*/  FFMA.FTZ R152, R165, UR10, -R185 ;  /* 0x0000000aa5987c23 */ /* 0x000fe200080108b9 */
[----:B------:R-:W-:Y:S01]  /*3ef0*/  FFMA.FTZ R165, R171, UR10, -R186 ;  /* 0x0000000aaba57c23 */ /* 0x000fe200080108ba */
[----:B---3--:R-:W-:Y:S02]  /*3f00*/  F2FP.BF16.F32.PACK_AB R154, R164, R163 ;  /* 0x000000a3a49a723e */ /* 0x008fe400000010ff */
[----:B-1----:R-:W-:Y:S02]  /*3f10*/  F2FP.BF16.F32.PACK_AB R155, R21, R158 ;  /* 0x0000009e159b723e */ /* 0x002fe400000010ff */
[----:B------:R-:W1:Y:S08]  /*3f20*/  MUFU.EX2 R152, R152 ;  /* 0x0000009800987308 */ /* 0x000e700000000800 */
[----:B------:R-:W2:Y:S01]  /*3f30*/  MUFU.EX2 R165, R165 ;  /* 0x000000a500a57308 */ /* 0x000ea20000000800 */
[----:B-1----:R-:W-:Y:S01]  /*3f40*/  FADD.FTZ R156, R152, R156 ;  /* 0x0000009c989c7221 */ /* 0x002fe20000010000 */
[----:B------:R-:W-:-:S03]  /*3f50*/  F2FP.BF16.F32.PACK_AB R152, R162, R152 ;  /* 0x00000098a298723e */ /* 0x000fc600000010ff */
[----:B------:R-:W-:Y:S01]  /*3f60*/  FADD.FTZ R156, R162, R156 ;  /* 0x0000009ca29c7221 */ /* 0x000fe20000010000 */
[----:B--2---:R-:W-:-:S03]  /*3f70*/  F2FP.BF16.F32.PACK_AB R153, R166, R165 ;  /* 0x000000a5a699723e */ /* 0x004fc600000010ff */
[----:B------:R-:W-:Y:S01]  /*3f80*/  FADD.FTZ R156, R163, R156 ;  /* 0x0000009ca39c7221 */ /* 0x000fe20000010000 */
[----:B------:R-:W-:Y:S01]  /*3f90*/  FADD.FTZ R188, R165, R188 ;  /* 0x000000bca5bc7221 */ /* 0x000fe20000010000 */
[----:B------:R-:W-:Y:S02]  /*3fa0*/  WARPGROUP.ARRIVE ;  /* 0x00000000000079c5 */ /* 0x000fe40000000000 */
[----:B------:R-:W-:Y:S01]  /*3fb0*/  FADD.FTZ R156, R164, R156 ;  /* 0x0000009ca49c7221 */ /* 0x000fe20000010000 */
[----:B------:R-:W-:-:S03]  /*3fc0*/  FADD.FTZ R188, R166, R188 ;  /* 0x000000bca6bc7221 */ /* 0x000fc60000010000 */
[----:B------:R-:W-:Y:S01]  /*3fd0*/  HGMMA.64x256x16.F32.BF16 R24, R152, gdesc[UR16].tnspB, R24, gsb0 ;  /* 0x43e0001098187df0 */ /* 0x000fe20008001818 */
[----:B------:R-:W-:-:S04]  /*3fe0*/  FADD.FTZ R188, R158, R188 ;  /* 0x000000bc9ebc7221 */ /* 0x000fc80000010000 */
[----:B------:R-:W-:-:S04]  /*3ff0*/  FADD.FTZ R21, R21, R188 ;  /* 0x000000bc15157221 */ /* 0x000fc80000010000 */
[----:B------:R-:W-:Y:S01]  /*4000*/  FADD.FTZ R21, R181, R21 ;  /* 0x00000015b5157221 */ /* 0x000fe20000010000 */
[----:B------:R-:W-:Y:S02]  /*4010*/  WARPGROUP.DEPBAR.LE gsb0, 0x0 ;  /* 0x00008000000079c5 */ /* 0x000fe40000010000 */
[----:B------:R-:W1:Y:S01]  /*4020*/  MUFU.EX2 R152, R174 ;  /* 0x000000ae00987308 */ /* 0x000e620000000800 */
[C---:B------:R-:W-:Y:S01]  /*4030*/  F2FP.BF16.F32.PACK_AB R153, R182.reuse, R181 ;  /* 0x000000b5b699723e */ /* 0x040fe200000010ff */
[----:B------:R-:W-:Y:S01]  /*4040*/  FADD.FTZ R182, R182, R21 ;  /* 0x00000015b6b67221 */ /* 0x000fe20000010000 */
[----:B------:R-:W-:Y:S02]  /*4050*/  F2FP.BF16.F32.PACK_AB R154, R178, R177 ;  /* 0x000000b1b29a723e */ /* 0x000fe400000010ff */
[----:B------:R-:W-:Y:S01]  /*4060*/  F2FP.BF16.F32.PACK_AB R155, R184, R183 ;  /* 0x000000b7b89b723e */ /* 0x000fe200000010ff */
[----:B------:R-:W-:-:S04]  /*4070*/  FADD.FTZ R183, R183, R182 ;  /* 0x000000b6b7b77221 */ /* 0x000fc80000010000 */
[----:B------:R-:W-:Y:S01]  /*4080*/  FADD.FTZ R203, R184, R183 ;  /* 0x000000b7b8cb7221 */ /* 0x000fe20000010000 */
[----:B-1----:R-:W-:Y:S01]  /*4090*/  FADD.FTZ R156, R152, R156 ;  /* 0x0000009c989c7221 */ /* 0x002fe20000010000 */
[----:B------:R-:W-:-:S03]  /*40a0*/  F2FP.BF16.F32.PACK_AB R152, R176, R152 ;  /* 0x00000098b098723e */ /* 0x000fc600000010ff */
[----:B------:R-:W-:Y:S01]  /*40b0*/  FADD.FTZ R156, R176, R156 ;  /* 0x0000009cb09c7221 */ /* 0x000fe20000010000 */
[----:B------:R-:W-:-:S03]  /*40c0*/  WARPGROUP.ARRIVE ;  /* 0x00000000000079c5 */ /* 0x000fc60000000000 */
[----:B------:R-:W-:-:S03]  /*40d0*/  FADD.FTZ R21, R177, R156 ;  /* 0x0000009cb1157221 */ /* 0x000fc60000010000 */
[----:B------:R-:W-:Y:S01]  /*40e0*/  HGMMA.64x256x16.F32.BF16 R24, R152, gdesc[UR12].tnspB, R24, gsb0 ;  /* 0x43e0000c98187df0 */ /* 0x000fe20008001818 */
[----:B------:R-:W-:Y:S02]  /*40f0*/  FADD.FTZ R21, R178, R21 ;  /* 0x00000015b2157221 */ /* 0x000fe40000010000 */
[----:B------:R-:W-:Y:S02]  /*4100*/  WARPGROUP.DEPBAR.LE gsb0, 0x0 ;  /* 0x00008000000079c5 */ /* 0x000fe40000010000 */
[----:B------:R-:W-:Y:S05]  /*4110*/  @!P0 BRA `(.L_x_1151) ;  /* 0x0000000000048947 */ /* 0x000fea0003800000 */
[----:B------:R-:W-:Y:S01]  /*4120*/  BPT.TRAP 0x1 ;  /* 0x000000040000795c */ /* 0x000fe20000300000 */
.L_x_1151:
[----:B------:R-:W1:Y:S01]  /*4130*/  S2UR UR4, SR_CgaCtaId ;  /* 0x00000000000479c3 */ /* 0x000e620000008800 */
[----:B------:R-:W-:Y:S01]  /*4140*/  VIADD R153, R160, 0xfffffffe ;  /* 0xfffffffea0997836 */ /* 0x000fe20000000000 */
[----:B------:R-:W-:-:S04]  /*4150*/  UIADD3 UR6, UR6, 0x32460, URZ ;  /* 0x0003246006067890 */ /* 0x000fc8000fffe03f */
[----:B------:R-:W-:Y:S01]  /*4160*/  ISETP.GE.AND P1, PT, R153, R22, PT ;  /* 0x000000169900720c */ /* 0x000fe20003f26270 */
[----:B-1----:R-:W-:-:S09]  /*4170*/  UPRMT UR6, UR4, 0x654, UR6 ;  /* 0x0000065404067896 */ /* 0x002fd20008000006 */
[----:B------:R-:W-:Y:S03]  /*4180*/  SYNCS.ARRIVE.TRANS64.RED.A1T0 RZ, [UR6], RZ ;  /* 0x000000ffffff79a7 */ /* 0x000fe60008100406 */
[----:B------:R-:W-:Y:S05]  /*4190*/  @!P1 BRA `(.L_x_1152) ;  /* 0x0000002000ec9947 */ /* 0x000fea0003800000 */
[----:B------:R-:W-:Y:S01]  /*41a0*/  R2UR UR4, R153 ;  /* 0x00000000990472ca */ /* 0x000fe200000e0000 */
[----:B------:R-:W-:Y:S02]  /*41b0*/  IMAD.MOV.U32 R201, RZ, RZ, R197 ;  /* 0x000000ffffc97224 */ /* 0x000fe400078e00c5 */
[----:B------:R-:W-:-:S12]  /*41c0*/  IMAD.MOV.U32 R202, RZ, RZ, R20 ;  /* 0x000000ffffca7224 */ /* 0x000fd800078e0014 */
.L_x_1163:
[----:B------:R-:W-:Y:S01]  /*41d0*/  UIADD3 UR38, UR38, 0x1, URZ ;  /* 0x0000000126267890 */ /* 0x000fe2000fffe03f */
[----:B------:R-:W-:Y:S01]  /*41e0*/  UMOV UR5, UR4 ;  /* 0x0000000400057c82 */ /* 0x000fe20008000000 */
[----:B------:R-:W-:Y:S01]  /*41f0*/  UIADD3 UR4, UR4, -0x1, URZ ;  /* 0xffffffff04047890 */ /* 0x000fe2000fffe03f */
[----:B------:R-:W-:Y:S01]  /*4200*/  ISETP.LT.AND P1, PT, R22, UR5, PT ;  /* 0x0000000516007c0c */ /* 0x000fe2000bf21270 */
[----:B------:R-:W-:-:S04]  /*4210*/  UISETP.NE.AND UP0, UPT, UR38, 0x2, UPT ;  /* 0x000000022600788c */ /* 0x000fc8000bf05270 */
[----:B------:R-:W-:Y:S02]  /*4220*/  USEL UR6, URZ, 0x1, UP0 ;  /* 0x000000013f067887 */ /* 0x000fe40008000000 */
[----:B------:R-:W-:Y:S02]  /*4230*/  USEL UR38, UR38, URZ, UP0 ;  /* 0x0000003f26267287 */ /* 0x000fe40008000000 */
[----:B------:R-:W-:Y:S01]  /*4240*/  ULOP3.LUT UR39, UR39, UR6, URZ, 0x3c, !UPT ;  /* 0x0000000627277292 */ /* 0x000fe2000f8e3c3f */
[----:B------:R-:W-:Y:S11]  /*4250*/  @!P0 BRA `(.L_x_1153) ;  /* 0x0000000000048947 */ /* 0x000ff60003800000 */
[----:B------:R-:W-:Y:S01]  /*4260*/  BPT.TRAP 0x1 ;  /* 0x000000040000795c */ /* 0x000fe20000300000 */
.L_x_1153:
[----:B------:R-:W1:Y:S01]  /*4270*/  S2UR UR54, SR_CgaCtaId ;  /* 0x00000000003679c3 */ /* 0x000e620000008800 */
[----:B------:R-:W-:Y:S01]  /*4280*/  UMOV UR5, 0x400 ;  /* 0x0000040000057882 */ /* 0x000fe20000000000 */
[----:B0-----:R-:W-:-:S05]  /*4290*/  IMAD.U32 R0, RZ, RZ, UR39 ;  /* 0x00000027ff007e24 */ /* 0x001fca000f8e00ff */
[----:B------:R-:W-:Y:S01]  /*42a0*/  SHF.L.U32 R0, R0, 0x1f, RZ ;  /* 0x0000001f00007819 */ /* 0x000fe200000006ff */
[----:B-1----:R-:W-:-:S04]  /*42b0*/  ULEA UR5, UR54, UR5, 0x18 ;  /* 0x0000000536057291 */ /* 0x002fc8000f8ec03f */
[----:B------:R-:W-:-:S09]  /*42c0*/  ULEA UR5, UR38, UR5, 0x3 ;  /* 0x0000000526057291 */ /* 0x000fd2000f8e183f */
[----:B------:R0:W1:Y:S01]  /*42d0*/  SYNCS.PHASECHK.TRANS64.TRYWAIT P2, [UR5+0x32430], R0 ;  /* 0x03243000ff0075a7 */ /* 0x0000620008040145 */
[----:B------:R-:W-:Y:S05]  /*42e0*/  @!P0 BRA `(.L_x_1154) ;  /* 0x0000000000048947 */ /* 0x000fea0003800000 */
[----:B------:R-:W-:Y:S01]  /*42f0*/  BPT.TRAP 0x1 ;  /* 0x000000040000795c */ /* 0x000fe20000300000 */
.L_x_1154:
[----:B-1----:R-:W-:Y:S05]  /*4300*/  @P2 BRA `(.L_x_1155) ;  /* 0x0000000000082947 */ /* 0x002fea0003800000 */
[----:B------:R-:W1:Y:S02]  /*4310*/  SYNCS.PHASECHK.TRANS64.TRYWAIT P2, [UR5+0x32430], R0 ;  /* 0x03243000ff0075a7 */ /* 0x000e640008040145 */
[----:B-1----:R-:W-:Y:S05]  /*4320*/  @!P2 BRA `(.L_x_1156) ;  /* 0x000000d800dca947 */ /* 0x002fea0003800000 */
.L_x_1155:
[----:B------:R-:W-:Y:S01]  /*4330*/  R2UR UR48, R18 ;  /* 0x00000000123072ca */ /* 0x000fe200000e0000 */
[----:B------:R-:W-:Y:S01]  /*4340*/  UIMAD UR6, UR38, 0x300, UR61 ;  /* 0x00000300260678a4 */ /* 0x000fe2000f8e023d */
[----:B------:R-:W-:Y:S01]  /*4350*/  R2UR UR49, R19 ;  /* 0x00000000133172ca */ /* 0x000fe200000e0000 */
[----:B-1----:R-:W-:Y:S01]  /*4360*/  WARPGROUP.ARRIVE ;  /* 0x00000000000079c5 */ /* 0x002fe20000000000 */
[----:B------:R-:W-:-:S04]  /*4370*/  UMOV UR51, 0x40000040 ;  /* 0x4000004000337882 */ /* 0x000fc80000000000 */
[----:B------:R-:W-:-:S07]  /*4380*/  UMOV UR50, UR6 ;  /* 0x0000000600327c82 */ /* 0x000fce0008000000 */
[----:B------:R-:W-:Y:S01]  /*4390*/  HGMMA.64x96x16.F32.BF16 R152, gdesc[UR48], RZ, !UPT, gsb0 ;  /* 0x01600000309879f0 */ /* 0x000fe2000c0018ff */
[----:B------:R-:W-:Y:S01]  /*43a0*/  R2UR UR48, R16 ;  /* 0x00000000103072ca */ /* 0x000fe200000e0000 */
[----:B------:R-:W-:Y:S01]  /*43b0*/  UIADD3 UR50, UR6, 0x2, URZ ;  /* 0x0000000206327890 */ /* 0x000fe2000fffe03f */
[----:B------:R-:W-:Y:S01]  /*43c0*/  R2UR UR49, R17 ;  /* 0x00000000113172ca */ /* 0x000fe200000e0000 */
[----:B------:R-:W-:Y:S01]  /*43d0*/  UMOV UR51, 0x40000040 ;  /* 0x4000004000337882 */ /* 0x000fe20000000000 */
[----:B------:R-:W-:Y:S02]  /*43e0*/  WARPGROUP.DEPBAR.LE gsb0, 0x0 ;  /* 0x00008000000079c5 */ /* 0x000fe40000010000 */
[----:B------:R-:W-:-:S09]  /*43f0*/  WARPGROUP.ARRIVE ;  /* 0x00000000000079c5 */ /* 0x000fd20000000000 */
[----:B------:R-:W-:Y:S01]  /*4400*/  HGMMA.64x96x16.F32.BF16 R152, gdesc[UR48], R152, gsb0 ;  /* 0x01600000309879f0 */ /* 0x000fe20008001898 */
        /* <DEDUP_REMOVED lines=13> */
[----:B------:R-:W-:Y:S03]  /*44e0*/  HGMMA.64x96x16.F32.BF16 R152, gdesc[UR48], R152, gsb0 ;  /* 0x01600000309879f0 */ /* 0x000fe60008001898 */
[----:B------:R-:W-:Y:S02]  /*44f0*/  WARPGROUP.DEPBAR.LE gsb0, 0x0 ;  /* 0x00008000000079c5 */ /* 0x000fe40000010000 */
[----:B------:R-:W-:Y:S05]  /*4500*/  @!P0 BRA `(.L_x_1157) ;  /* 0x0000000000048947 */ /* 0x000fea0003800000 */
[----:B------:R-:W-:Y:S01]  /*4510*/  BPT.TRAP 0x1 ;  /* 0x000000040000795c */ /* 0x000fe20000300000 */
.L_x_1157:
[----:B------:R1:W2:Y:S01]  /*4520*/  SYNCS.PHASECHK.TRANS64.TRYWAIT P2, [UR5+0x32450], R0 ;  /* 0x03245000ff0075a7 */ /* 0x0002a20008040145 */
[----:B------:R-:W-:Y:S05]  /*4530*/  @!P0 BRA `(.L_x_1158) ;  /* 0x0000000000048947 */ /* 0x000fea0003800000 */
[----:B------:R-:W-:Y:S01]  /*4540*/  BPT.TRAP 0x1 ;  /* 0x000000040000795c */ /* 0x000fe20000300000 */
.L_x_1158:
[----:B--2---:R-:W-:Y:S05]  /*4550*/  @P2 BRA `(.L_x_1159) ;  /* 0x0000000000082947 */ /* 0x004fea0003800000 */
[----:B------:R-:W2:Y:S02]  /*4560*/  SYNCS.PHASECHK.TRANS64.TRYWAIT P2, [UR5+0x32450], R0 ;  /* 0x03245000ff0075a7 */ /* 0x000ea40008040145 */
[----:B--2---:R-:W-:Y:S05]  /*4570*/  @!P2 BRA `(.L_x_1160) ;  /* 0x000000d80060a947 */ /* 0x004fea0003800000 */
.L_x_1159:
[----:B------:R-:W-:Y:S01]  /*4580*/  R2UR UR48, R10 ;  /* 0x000000000a3072ca */ /* 0x000fe200000e0000 */
[----:B------:R-:W-:Y:S01]  /*4590*/  UIMAD UR6, UR38, 0xc00, UR60 ;  /* 0x00000c00260678a4 */ /* 0x000fe2000f8e023c */
[----:B------:R-:W-:Y:S01]  /*45a0*/  R2UR UR49, R11 ;  /* 0x000000000b3172ca */ /* 0x000fe200000e0000 */
[----:B------:R-:W-:Y:S01]  /*45b0*/  WARPGROUP.ARRIVE ;  /* 0x00000000000079c5 */ /* 0x000fe20000000000 */
[----:B------:R-:W-:Y:S01]  /*45c0*/  UMOV UR51, 0x40000040 ;  /* 0x4000004000337882 */ /* 0x000fe20000000000 */
[----:B------:R-:W-:-:S04]  /*45d0*/  UIADD3 UR10, UR6, 0x304, URZ ;  /* 0x00000304060a7890 */ /* 0x000fc8000fffe03f */
[----:B--2---:R-:W2:Y:S01]  /*45e0*/  S2R R20, SR_TID.X ;  /* 0x0000000000147919 */ /* 0x004ea20000002100 */
[----:B------:R-:W-:Y:S01]  /*45f0*/  UMOV UR11, 0x40000040 ;  /* 0x40000040000b7882 */ /* 0x000fe20000000000 */
[----:B------:R-:W-:Y:S01]  /*4600*/  UMOV UR50, UR6 ;  /* 0x0000000600327c82 */ /* 0x000fe20008000000 */
[----:B------:R-:W-:Y:S01]  /*4610*/  UIADD3 UR14, UR6, 0x306, URZ ;  /* 0x00000306060e7890 */ /* 0x000fe2000fffe03f */
[----:B------:R-:W-:Y:S01]  /*4620*/  UMOV UR15, 0x40000040 ;  /* 0x40000040000f7882 */ /* 0x000fe20000000000 */
[----:B------:R-:W-:Y:S01]  /*4630*/  UIADD3 UR18, UR6, 0x600, URZ ;  /* 0x0000060006127890 */ /* 0x000fe2000fffe03f */
[----:B------:R-:W-:Y:S01]  /*4640*/  UMOV UR19, 0x40000040 ;  /* 0x4000004000137882 */ /* 0x000fe20000000000 */
[----:B------:R-:W-:Y:S01]  /*4650*/  HGMMA.64x96x16.F32.BF16 R152, gdesc[UR48], R152, gsb0 ;  /* 0x01600000309879f0 */ /* 0x000fe20008001898 */
[----:B------:R-:W-:Y:S01]  /*4660*/  R2UR UR48, R8 ;  /* 0x00000000083072ca */ /* 0x000fe200000e0000 */
[----:B------:R-:W-:Y:S01]  /*4670*/  UIADD3 UR50, UR6, 0x2, URZ ;  /* 0x0000000206327890 */ /* 0x000fe2000fffe03f */
[----:B------:R-:W-:Y:S01]  /*4680*/  R2UR UR49, R9 ;  /* 0x00000000093172ca */ /* 0x000fe200000e0000 */
        /* <DEDUP_REMOVED lines=13> */
[----:B--2---:R-:W-:-:S04]  /*4760*/  SHF.R.U32.HI R20, RZ, 0x7, R20 ;  /* 0x00000007ff147819 */ /* 0x004fc80000011614 */
[----:B01----:R-:W-:Y:S01]  /*4770*/  IADD3 R0, -R20, 0xb, RZ ;  /* 0x0000000b14007810 */ /* 0x003fe20007ffe1ff */
        /* <DEDUP_REMOVED lines=69> */
.L_x_1161:
[----:B------:R-:W-:Y:S01]  /*4bd0*/  FMNMX.FTZ R20, R152, R202, !PT ;  /* 0x000000ca98147209 */ /* 0x000fe20007810000 */
[----:B------:R-:W-:Y:S01]  /*4be0*/  ULDC UR10, c[0x0][0xa80] ;  /* 0x0002a000000a7ab9 */ /* 0x000fe20000000800 */
[----:B------:R-:W-:Y:S02]  /*4bf0*/  UIADD3 UR6, UR5, 0x32440, URZ ;  /* 0x0003244005067890 */ /* 0x000fe4000fffe03f */
[----:B------:R-:W-:Y:S01]  /*4c00*/  FMNMX.FTZ R20, R153, R20, !PT ;  /* 0x0000001499147209 */ /* 0x000fe20007810000 */
[----:B------:R-:W-:Y:S01]  /*4c10*/  UMOV UR15, 0x40000040 ;  /* 0x40000040000f7882 */ /* 0x000fe20000000000 */
[----:B------:R-:W-:Y:S02]  /*4c20*/  UPRMT UR11, UR54, 0x654, UR6 ;  /* 0x00000654360b7896 */ /* 0x000fe40008000006 */
[----:B------:R-:W-:Y:S01]  /*4c30*/  FMNMX.FTZ R20, R156, R20, !PT ;  /* 0x000000149c147209 */ /* 0x000fe20007810000 */
[----:B------:R-:W-:-:S03]  /*4c40*/  UIMAD UR6, UR38, 0xc00, UR7 ;  /* 0x00000c00260678a4 */ /* 0x000fc6000f8e0207 */
[----:B------:R-:W-:-:S03]  /*4c50*/  FMNMX.FTZ R20, R157, R20, !PT ;  /* 0x000000149d147209 */ /* 0x000fc60007810000 */
[----:B------:R-:W-:Y:S01]  /*4c60*/  SYNCS.ARRIVE.TRANS64.RED.A1T0 RZ, [UR11], RZ ;  /* 0x000000ffffff79a7 */ /* 0x000fe2000810040b */
[----:B------:R-:W-:Y:S01]  /*4c70*/  FMNMX.FTZ R20, R160, R20, !PT ;  /* 0x00000014a0147209 */ /* 0x000fe20007810000 */
[----:B------:R-:W-:-:S03]  /*4c80*/  UMOV UR14, UR6 ;  /* 0x00000006000e7c82 */ /* 0x000fc60008000000 */
        /* <DEDUP_REMOVED lines=19> */
[----:B------:R-:W1:Y:S02]  /*4dc0*/  SHFL.BFLY PT, R200, R20, 0x2, 0x1f ;  /* 0x0c401f0014c87f89 */ /* 0x000e6400000e0000 */
[----:B-1----:R-:W-:-:S05]  /*4dd0*/  FMNMX.FTZ R20, R20, R200, !PT ;  /* 0x000000c814147209 */ /* 0x002fca0007810000 */
[----:B------:R-:W1:Y:S02]  /*4de0*/  SHFL.BFLY PT, R200, R20, 0x1, 0x1f ;  /* 0x0c201f0014c87f89 */ /* 0x000e6400000e0000 */
[----:B-1----:R-:W-:-:S05]  /*4df0*/  FMNMX.FTZ R20, R20, R200, !PT ;  /* 0x000000c814147209 */ /* 0x002fca0007810000 */
[C---:B------:R-:W-:Y:S01]  /*4e00*/  FMUL.FTZ R200, R20.reuse, UR10 ;  /* 0x0000000a14c87c20 */ /* 0x040fe20008410000 */
[----:B------:R-:W-:-:S03]  /*4e10*/  FADD.FTZ R202, -R20, R202 ;  /* 0x000000ca14ca7221 */ /* 0x000fc60000010100 */
[--C-:B------:R-:W-:Y:S01]  /*4e20*/  FFMA.FTZ R152, R152, UR10, -R200.reuse ;  /* 0x0000000a98987c23 */ /* 0x100fe200080108c8 */
[--C-:B------:R-:W-:Y:S01]  /*4e30*/  FFMA.FTZ R153, R153, UR10, -R200.reuse ;  /* 0x0000000a99997c23 */ /* 0x100fe200080108c8 */
[----:B------:R-:W-:Y:S01]  /*4e40*/  FMUL.FTZ R202, R202, UR10 ;  /* 0x0000000acaca7c20 */ /* 0x000fe20008410000 */
[--C-:B------:R-:W-:Y:S01]  /*4e50*/  FFMA.FTZ R156, R156, UR10, -R200.reuse ;  /* 0x0000000a9c9c7c23 */ /* 0x100fe200080108c8 */
[--C-:B------:R-:W-:Y:S01]  /*4e60*/  FFMA.FTZ R157, R157, UR10, -R200.reuse ;  /* 0x0000000a9d9d7c23 */ /* 0x100fe200080108c8 */
[--C-:B------:R-:W-:Y:S01]  /*4e70*/  FFMA.FTZ R160, R160, UR10, -R200.reuse ;  /* 0x0000000aa0a07c23 */ /* 0x100fe200080108c8 */
[----:B------:R-:W1:Y:S01]  /*4e80*/  MUFU.EX2 R215, R202 ;  /* 0x000000ca00d77308 */ /* 0x000e620000000800 */
        /* <DEDUP_REMOVED lines=20> */
[----:B------:R-:W-:Y:S01]  /*4fd0*/  FFMA.FTZ R211, R197, UR10, -R200 ;  /* 0x0000000ac5d37c23 */ /* 0x000fe200080108c8 */
[-C--:B-1----:R-:W-:Y:S01]  /*4fe0*/  FMUL.FTZ R24, R24, R215.reuse ;  /* 0x000000d718187220 */ /* 0x082fe20000410000 */
[----:B------:R-:W-:Y:S01]  /*4ff0*/  FMUL.FTZ R25, R25, R215 ;  /* 0x000000d719197220 */ /* 0x000fe20000410000 */
[----:B------:R-:W1:Y:S01]  /*5000*/  MUFU.EX2 R156, R156 ;  /* 0x0000009c009c7308 */ /* 0x000e620000000800 */
        /* <DEDUP_REMOVED lines=8> */
[C---:B---3--:R-:W-:Y:S01]  /*5090*/  F2FP.BF16.F32.PACK_AB R200, R153.reuse, R152 ;  /* 0x0000009899c8723e */ /* 0x048fe200000010ff */
[----:B------:R-:W-:Y:S01]  /*50a0*/  FADD.FTZ R21, R153, R21 ;  /* 0x0000001599157221 */ /* 0x000fe20000010000 */
[----:B------:R-:W-:Y:S01]  /*50b0*/  FMNMX.FTZ R152, R154, R201, !PT ;  /* 0x000000c99a987209 */ /* 0x000fe20007810000 */
[-C--:B------:R-:W-:Y:S01]  /*50c0*/  FMUL.FTZ R40, R40, R215.reuse ;  /* 0x000000d728287220 */ /* 0x080fe20000410000 */
[-C--:B------:R-:W-:Y:S01]  /*50d0*/  FMUL.FTZ R41, R41, R215.reuse ;  /* 0x000000d729297220 */ /* 0x080fe20000410000 */
[-C--:B------:R-:W-:Y:S01]  /*50e0*/  FMUL.FTZ R44, R44, R215.reuse ;  /* 0x000000d72c2c7220 */ /* 0x080fe20000410000 */
[----:B------:R-:W-:Y:S01]  /*50f0*/  FMNMX.FTZ R152, R155, R152, !PT ;  /* 0x000000989b987209 */ /* 0x000fe20007810000 */
[-C--:B------:R-:W-:Y:S01]  /*5100*/  FMUL.FTZ R45, R45, R215.reuse ;  /* 0x000000d72d2d7220 */ /* 0x080fe20000410000 */
[----:B-1----:R-:W-:Y:S01]  /*5110*/  FADD.FTZ R21, R156, R21 ;  /* 0x000000159c157221 */ /* 0x002fe20000010000 */
[-C--:B------:R-:W-:Y:S01]  /*5120*/  FMUL.FTZ R48, R48, R215.reuse ;  /* 0x000000d730307220 */ /* 0x080fe20000410000 */
[----:B------:R-:W-:Y:S01]  /*5130*/  FMNMX.FTZ R152, R158, R152, !PT ;  /* 0x000000989e987209 */ /* 0x000fe20007810000 */
[-C--:B------:R-:W-:Y:S01]  /*5140*/  FMUL.FTZ R49, R49, R215.reuse ;  /* 0x000000d731317220 */ /* 0x080fe20000410000 */
[-C--:B------:R-:W-:Y:S01]  /*5150*/  FMUL.FTZ R52, R52, R215.reuse ;  /* 0x000000d734347220 */ /* 0x080fe20000410000 */
[-C--:B------:R-:W-:Y:S01]  /*5160*/  FMUL.FTZ R53, R53, R215.reuse ;  /* 0x000000d735357220 */ /* 0x080fe20000410000 */
[----:B------:R-:W-:Y:S01]  /*5170*/  FMNMX.FTZ R152, R159, R152, !PT ;  /* 0x000000989f987209 */ /* 0x000fe20007810000 */
[-C--:B------:R-:W-:Y:S01]  /*5180*/  FMUL.FTZ R56, R56, R215.reuse ;  /* 0x000000d738387220 */ /* 0x080fe20000410000 */
[C---:B--2---:R-:W-:Y:S01]  /*5190*/  FADD.FTZ R21, R157.reuse, R21 ;  /* 0x000000159d157221 */ /* 0x044fe20000010000 */
[----:B------:R-:W-:Y:S01]  /*51a0*/  F2FP.BF16.F32.PACK_AB R202, R157, R156 ;  /* 0x0000009c9dca723e */ /* 0x000fe200000010ff */
[-C--:B------:R-:W-:Y:S01]  /*51b0*/  FMUL.FTZ R57, R57, R215.reuse ;  /* 0x000000d739397220 */ /* 0x080fe20000410000 */
[----:B------:R-:W-:Y:S01]  /*51c0*/  FMNMX.FTZ R152, R162, R152, !PT ;  /* 0x00000098a2987209 */ /* 0x000fe20007810000 */
[----:B------:R-:W1:Y:S01]  /*51d0*/  S2R R157, SR_TID.X ;  /* 0x00000000009d7919 */ /* 0x000e620000002100 */
[-C--:B------:R-:W-:Y:S01]  /*51e0*/  FMUL.FTZ R60, R60, R215.reuse ;  /* 0x000000d73c3c7220 */ /* 0x080fe20000410000 */
[-C--:B------:R-:W-:Y:S01]  /*51f0*/  FMUL.FTZ R61, R61, R215.reuse ;  /* 0x000000d73d3d7220 */ /* 0x080fe20000410000 */
[----:B------:R-:W-:Y:S01]  /*5200*/  FMNMX.FTZ R152, R163, R152, !PT ;  /* 0x00000098a3987209 */ /* 0x000fe20007810000 */
[-C--:B------:R-:W-:Y:S01]  /*5210*/  FMUL.FTZ R64, R64, R215.reuse ;  /* 0x000000d740407220 */ /* 0x080fe20000410000 */
        /* <DEDUP_REMOVED lines=28> */
[----:B-1----:R-:W-:Y:S01]  /*53e0*/  SHF.R.U32.HI R157, RZ, 0x7, R157 ;  /* 0x00000007ff9d7819 */ /* 0x002fe2000001169d */
        /* <DEDUP_REMOVED lines=28> */
[----:B------:R-:W-:Y:S01]  /*55b0*/  FMUL.FTZ R149, R149, R215 ;  /* 0x000000d795957220 */ /* 0x000fe20000410000 */
[----:B------:R-:W-:Y:S01]  /*55c0*/  FMNMX.FTZ R152, R194, R152, !PT ;  /* 0x00000098c2987209 */ /* 0x000fe20007810000 */
[----:B------:R-:W-:Y:S03]  /*55d0*/  MUFU.EX2 R161, R161 ;  /* 0x000000a100a17308 */ /* 0x000fe60000000800 */
[----:B------:R-:W-:-:S04]  /*55e0*/  FMNMX.FTZ R152, R195, R152, !PT ;  /* 0x00000098c3987209 */ /* 0x000fc80007810000 */
[----:B------:R-:W-:Y:S01]  /*55f0*/  FMNMX.FTZ R152, R198, R152, !PT ;  /* 0x00000098c6987209 */ /* 0x000fe20007810000 */
[----:B------:R-:W-:Y:S03]  /*5600*/  MUFU.EX2 R165, R165 ;  /* 0x000000a500a57308 */ /* 0x000fe60000000800 */
[----:B------:R-:W-:-:S05]  /*5610*/  FMNMX.FTZ R152, R199, R152, !PT ;  /* 0x00000098c7987209 */ /* 0x000fca0007810000 */
[----:B------:R-:W1:Y:S01]  /*5620*/  SHFL.BFLY PT, R153, R152, 0x2, 0x1f ;  /* 0x0c401f0098997f89 */ /* 0x000e6200000e0000 */
[----:B------:R-:W-:Y:S08]  /*5630*/  MUFU.EX2 R156, R168 ;  /* 0x000000a8009c7308 */ /* 0x000ff00000000800 */
[----:B------:R-:W-:Y:S08]  /*5640*/  MUFU.EX2 R169, R169 ;  /* 0x000000a900a97308 */ /* 0x000ff00000000800 */
[----:B------:R-:W-:Y:S01]  /*5650*/  MUFU.EX2 R173, R173 ;  /* 0x000000ad00ad7308 */ /* 0x000fe20000000800 */
[----:B-1----:R-:W-:-:S07]  /*5660*/  FMNMX.FTZ R153, R152, R153, !PT ;  /* 0x0000009998997209 */ /* 0x002fce0007810000 */
[----:B------:R-:W-:Y:S01]  /*5670*/  MUFU.EX2 R177, R177 ;  /* 0x000000b100b17308 */ /* 0x000fe20000000800 */
[----:B------:R-:W1:Y:S07]  /*5680*/  SHFL.BFLY PT, R197, R153, 0x1, 0x1f ;  /* 0x0c201f0099c57f89 */ /* 0x000e6e00000e0000 */
[----:B------:R-:W-:Y:S08]  /*5690*/  MUFU.EX2 R181, R181 ;  /* 0x000000b500b57308 */ /* 0x000ff00000000800 */
[----:B------:R-:W-:Y:S08]  /*56a0*/  MUFU.EX2 R185, R185 ;  /* 0x000000b900b97308 */ /* 0x000ff00000000800 */
[----:B------:R-:W-:Y:S01]  /*56b0*/  MUFU.EX2 R189, R189 ;  /* 0x000000bd00bd7308 */ /* 0x000fe20000000800 */
[----:B-1----:R-:W-:-:S07]  /*56c0*/  FMNMX.FTZ R197, R153, R197, !PT ;  /* 0x000000c599c57209 */ /* 0x002fce0007810000 */
[----:B------:R-:W-:Y:S01]  /*56d0*/  MUFU.EX2 R193, R193 ;  /* 0x000000c100c17308 */ /* 0x000fe20000000800 */
[C---:B------:R-:W-:Y:S01]  /*56e0*/  FMUL.FTZ R152, R197.reuse, UR10 ;  /* 0x0000000ac5987c20 */ /* 0x040fe20008410000 */
[----:B------:R-:W-:-:S03]  /*56f0*/  FADD.FTZ R153, -R197, R201 ;  /* 0x000000c9c5997221 */ /* 0x000fc60000010100 */
[--C-:B------:R-:W-:Y:S01]  /*5700*/  FFMA.FTZ R154, R154, UR10, -R152.reuse ;  /* 0x0000000a9a9a7c23 */ /* 0x100fe20008010898 */
        /* <DEDUP_REMOVED lines=22> */
[----:B------:R-:W-:Y:S01]  /*5870*/  FFMA.FTZ R199, R199, UR10, -R152 ;  /* 0x0000000ac7c77c23 */ /* 0x000fe20008010898 */
[----:B------:R-:W-:Y:S01]  /*5880*/  FMUL.FTZ R153, R153, UR10 ;  /* 0x0000000a99997c20 */ /* 0x000fe20008410000 */
[----:B------:R-:W-:Y:S01]  /*5890*/  VIADD R152, R157, 0x8 ;  /* 0x000000089d987836 */ /* 0x000fe20000000000 */
[----:B------:R-:W-:Y:S04]  /*58a0*/  MUFU.EX2 R154, R154 ;  /* 0x0000009a009a7308 */ /* 0x000fe80000000800 */
[----:B------:R1:W-:Y:S06]  /*58b0*/  BAR.SYNC.DEFER_BLOCKING R152, 0x100 ;  /* 0x000400980000751d */ /* 0x0003ec0000010000 */
[----:B------:R-:W2:Y:S08]  /*58c0*/  MUFU.EX2 R153, R153 ;  /* 0x0000009900997308 */ /* 0x000eb00000000800 */
[----:B------:R-:W3:Y:S08]  /*58d0*/  MUFU.EX2 R155, R155 ;  /* 0x0000009b009b7308 */ /* 0x000ef00000000800 */
[----:B------:R-:W-:Y:S01]  /*58e0*/  MUFU.EX2 R158, R158 ;  /* 0x0000009e009e7308 */ /* 0x000fe20000000800 */
[-C--:B--2---:R-:W-:Y:S01]  /*58f0*/  FMUL.FTZ R26, R26, R153.reuse ;  /* 0x000000991a1a7220 */ /* 0x084fe20000410000 */
[-C--:B------:R-:W-:Y:S01]  /*5900*/  FMUL.FTZ R27, R27, R153.reuse ;  /* 0x000000991b1b7220 */ /* 0x080fe20000410000 */
[-C--:B------:R-:W-:Y:S01]  /*5910*/  FMUL.FTZ R30, R30, R153.reuse ;  /* 0x000000991e1e7220 */ /* 0x080fe20000410000 */
[-C--:B------:R-:W-:Y:S01]  /*5920*/  FMUL.FTZ R31, R31, R153.reuse ;  /* 0x000000991f1f7220 */ /* 0x080fe20000410000 */
[-C--:B------:R-:W-:Y:S01]  /*5930*/  FMUL.FTZ R34, R34, R153.reuse ;  /* 0x0000009922227220 */ /* 0x080fe20000410000 */
[-C--:B------:R-:W-:Y:S01]  /*5940*/  FMUL.FTZ R35, R35, R153.reuse ;  /* 0x0000009923237220 */ /* 0x080fe20000410000 */
[-C--:B------:R-:W-:Y:S01]  /*5950*/  FMUL.FTZ R38, R38, R153.reuse ;  /* 0x0000009926267220 */ /* 0x080fe20000410000 */
[----:B------:R-:W2:Y:S01]  /*5960*/  MUFU.EX2 R215, R159 ;  /* 0x0000009f00d77308 */ /* 0x000ea20000000800 */
        /* <DEDUP_REMOVED lines=57> */
[----:B------:R-:W-:Y:S01]  /*5d00*/  FFMA.FTZ R216, R153, R203, R154 ;  /* 0x000000cb99d87223 */ /* 0x000fe2000001009a */
[----:B---3--:R-:W-:Y:S01]  /*5d10*/  F2FP.BF16.F32.PACK_AB R201, R155, R154 ;  /* 0x0000009a9bc9723e */ /* 0x008fe200000010ff */
[----:B-1----:R-:W1:Y:S01]  /*5d20*/  MUFU.EX2 R152, R160 ;  /* 0x000000a000987308 */ /* 0x002e620000000800 */
[----:B--2---:R-:W-:Y:S01]  /*5d30*/  F2FP.BF16.F32.PACK_AB R203, R215, R158 ;  /* 0x0000009ed7cb723e */ /* 0x004fe200000010ff */
[----:B------:R-:W-:-:S03]  /*5d40*/  FADD.FTZ R216, R155, R216 ;  /* 0x000000d89bd87221 */ /* 0x000fc60000010000 */
[----:B------:R-:W-:Y:S01]  /*5d50*/  WARPGROUP.ARRIVE ;  /* 0x00000000000079c5 */ /* 0x000fe20000000000 */
[----:B------:R-:W-:Y:S02]  /*5d60*/  FADD.FTZ R216, R158, R216 ;  /* 0x000000d89ed87221 */ /* 0x000fe40000010000 */
[----:B------:R-:W2:Y:S02]  /*5d70*/  MUFU.EX2 R154, R164 ;  /* 0x000000a4009a7308 */ /* 0x000ea40000000800 */
[----:B------:R-:W-:Y:S01]  /*5d80*/  FADD.FTZ R216, R215, R216 ;  /* 0x000000d8d7d87221 */ /* 0x000fe20000010000 */
[----:B------:R-:W-:Y:S01]  /*5d90*/  HGMMA.64x256x16.F32.BF16 R24, R200, gdesc[UR12].tnspB, R24, gsb0 ;  /* 0x43e0000cc8187df0 */ /* 0x000fe20008001818 */
[----:B------:R-:W-:Y:S01]  /*5da0*/  UIADD3 UR14, UR6, 0x80, URZ ;  /* 0x00000080060e7890 */ /* 0x000fe2000fffe03f */
[----:B------:R-:W-:-:S03]  /*5db0*/  UMOV UR15, 0x40000040 ;  /* 0x40000040000f7882 */ /* 0x000fc60000000000 */
[----:B------:R-:W3:Y:S01]  /*5dc0*/  MUFU.EX2 R162, R162 ;  /* 0x000000a200a27308 */ /* 0x000ee20000000800 */
[----:B-1----:R-:W-:Y:S01]  /*5dd0*/  FADD.FTZ R21, R152, R21 ;  /* 0x0000001598157221 */ /* 0x002fe20000010000 */
[----:B------:R-:W-:-:S03]  /*5de0*/  F2FP.BF16.F32.PACK_AB R152, R161, R152 ;  /* 0x00000098a198723e */ /* 0x000fc600000010ff */
[----:B------:R-:W-:-:S03]  /*5df0*/  FADD.FTZ R21, R161, R21 ;  /* 0x00000015a1157221 */ /* 0x000fc60000010000 */
[----:B------:R-:W1:Y:S01]  /*5e00*/  MUFU.EX2 R163, R163 ;  /* 0x000000a300a37308 */ /* 0x000e620000000800 */
[----:B--2---:R-:W-:Y:S01]  /*5e10*/  FADD.FTZ R21, R154, R21 ;  /* 0x000000159a157221 */ /* 0x004fe20000010000 */
[----:B------:R-:W-:-:S03]  /*5e20*/  F2FP.BF16.F32.PACK_AB R154, R165, R154 ;  /* 0x0000009aa59a723e */ /* 0x000fc600000010ff */
[----:B------:R-:W-:-:S03]  /*5e30*/  FADD.FTZ R21, R165, R21 ;  /* 0x00000015a5157221 */ /* 0x000fc60000010000 */
[----:B------:R-:W2:Y:S01]  /*5e40*/  MUFU.EX2 R166, R166 ;  /* 0x000000a600a67308 */ /* 0x000ea20000000800 */
[----:B------:R-:W-:Y:S01]  /*5e50*/  FADD.FTZ R21, R156, R21 ;  /* 0x000000159c157221 */ /* 0x000fe20000010000 */
[C---:B------:R-:W-:Y:S01]  /*5e60*/  F2FP.BF16.F32.PACK_AB R156, R169.reuse, R156 ;  /* 0x0000009ca99c723e */ /* 0x040fe200000010ff */
[----:B---3--:R-:W-:Y:S02]  /*5e70*/  FADD.FTZ R216, R162, R216 ;  /* 0x000000d8a2d87221 */ /* 0x008fe40000010000 */
[----:B------:R-:W-:-:S03]  /*5e80*/  FADD.FTZ R21, R169, R21 ;  /* 0x00000015a9157221 */ /* 0x000fc60000010000 */
[----:B------:R-:W3:Y:S01]  /*5e90*/  MUFU.EX2 R167, R167 ;  /* 0x000000a700a77308 */ /* 0x000ee20000000800 */
[C---:B-1----:R-:W-:Y:S01]  /*5ea0*/  F2FP.BF16.F32.PACK_AB R153, R163.reuse, R162 ;  /* 0x000000a2a399723e */ /* 0x042fe200000010ff */
[----:B------:R-:W-:-:S06]  /*5eb0*/  FADD.FTZ R216, R163, R216 ;  /* 0x000000d8a3d87221 */ /* 0x000fcc0000010000 */
[----:B------:R-:W1:Y:S01]  /*5ec0*/  MUFU.EX2 R158, R172 ;  /* 0x000000ac009e7308 */ /* 0x000e620000000800 */
[----:B--2---:R-:W-:-:S07]  /*5ed0*/  FADD.FTZ R216, R166, R216 ;  /* 0x000000d8a6d87221 */ /* 0x004fce0000010000 */
[----:B------:R-:W2:Y:S01]  /*5ee0*/  MUFU.EX2 R170, R170 ;  /* 0x000000aa00aa7308 */ /* 0x000ea20000000800 */
[C---:B---3--:R-:W-:Y:S01]  /*5ef0*/  F2FP.BF16.F32.PACK_AB R155, R167.reuse, R166 ;  /* 0x000000a6a79b723e */ /* 0x048fe200000010ff */
[----:B------:R-:W-:-:S06]  /*5f00*/  FADD.FTZ R216, R167, R216 ;  /* 0x000000d8a7d87221 */ /* 0x000fcc0000010000 */
[----:B------:R-:W3:Y:S01]  /*5f10*/  MUFU.EX2 R171, R171 ;  /* 0x000000ab00ab7308 */ /* 0x000ee20000000800 */
[----:B-1----:R-:W-:Y:S01]  /*5f20*/  FADD.FTZ R21, R158, R21 ;  /* 0x000000159e157221 */ /* 0x002fe20000010000 */
[----:B------:R-:W-:-:S03]  /*5f30*/  F2FP.BF16.F32.PACK_AB R158, R173, R158 ;  /* 0x0000009ead9e723e */ /* 0x000fc600000010ff */
[----:B------:R-:W-:-:S03]  /*5f40*/  FADD.FTZ R21, R173, R21 ;  /* 0x00000015ad157221 */ /* 0x000fc60000010000 */
[----:B------:R-:W1:Y:S01]  /*5f50*/  MUFU.EX2 R174, R174 ;  /* 0x000000ae00ae7308 */ /* 0x000e620000000800 */
[----:B--2---:R-:W-:-:S07]  /*5f60*/  FADD.FTZ R216, R170, R216 ;  /* 0x000000d8aad87221 */ /* 0x004fce0000010000 */
[----:B------:R-:W2:Y:S01]  /*5f70*/  MUFU.EX2 R175, R175 ;  /* 0x000000af00af7308 */ /* 0x000ea20000000800 */
[C---:B---3--:R-:W-:Y:S01]  /*5f80*/  F2FP.BF16.F32.PACK_AB R157, R171.reuse, R170 ;  /* 0x000000aaab9d723e */ /* 0x048fe200000010ff */
[----:B------:R-:W-:-:S06]  /*5f90*/  FADD.FTZ R216, R171, R216 ;  /* 0x000000d8abd87221 */ /* 0x000fcc0000010000 */
[----:B------:R-:W3:Y:S01]  /*5fa0*/  MUFU.EX2 R178, R178 ;  /* 0x000000b200b27308 */ /* 0x000ee20000000800 */
[----:B-1----:R-:W-:-:S07]  /*5fb0*/  FADD.FTZ R216, R174, R216 ;  /* 0x000000d8aed87221 */ /* 0x002fce0000010000 */
[----:B------:R-:W1:Y:S01]  /*5fc0*/  MUFU.EX2 R179, R179 ;  /* 0x000000b300b37308 */ /* 0x000e620000000800 */
[C---:B--2---:R-:W-:Y:S01]  /*5fd0*/  F2FP.BF16.F32.PACK_AB R159, R175.reuse, R174 ;  /* 0x000000aeaf9f723e */ /* 0x044fe200000010ff */
[----:B------:R-:W-:-:S06]  /*5fe0*/  FADD.FTZ R216, R175, R216 ;  /* 0x000000d8afd87221 */ /* 0x000fcc0000010000 */
[----:B------:R-:W2:Y:S01]  /*5ff0*/  MUFU.EX2 R182, R182 ;  /* 0x000000b600b67308 */ /* 0x000ea20000000800 */
[----:B---3--:R-:W-:-:S07]  /*6000*/  FADD.FTZ R216, R178, R216 ;  /* 0x000000d8b2d87221 */ /* 0x008fce0000010000 */
[----:B------:R-:W3:Y:S01]  /*6010*/  MUFU.EX2 R183, R183 ;  /* 0x000000b700b77308 */ /* 0x000ee20000000800 */
[----:B-1----:R-:W-:-:S07]  /*6020*/  FADD.FTZ R216, R179, R216 ;  /* 0x000000d8b3d87221 */ /* 0x002fce0000010000 */
[----:B------:R-:W-:Y:S01]  /*6030*/  MUFU.EX2 R186, R186 ;  /* 0x000000ba00ba7308 */ /* 0x000fe20000000800 */
[----:B--2---:R-:W-:-:S07]  /*6040*/  FADD.FTZ R216, R182, R216 ;  /* 0x000000d8b6d87221 */ /* 0x004fce0000010000 */
[----:B------:R-:W-:Y:S08]  /*6050*/  MUFU.EX2 R187, R187 ;  /* 0x000000bb00bb7308 */ /* 0x000ff00000000800 */
[----:B------:R-:W-:Y:S08]  /*6060*/  MUFU.EX2 R190, R190 ;  /* 0x000000be00be7308 */ /* 0x000ff00000000800 */
[----:B------:R-:W-:Y:S08]  /*6070*/  MUFU.EX2 R191, R191 ;  /* 0x000000bf00bf7308 */ /* 0x000ff00000000800 */
[----:B------:R-:W-:Y:S08]  /*6080*/  MUFU.EX2 R211, R211 ;  /* 0x000000d300d37308 */ /* 0x000ff00000000800 */
[----:B------:R-:W-:Y:S08]  /*6090*/  MUFU.EX2 R194, R194 ;  /* 0x000000c200c27308 */ /* 0x000ff00000000800 */
[----:B------:R-:W-:Y:S08]  /*60a0*/  MUFU.EX2 R195, R195 ;  /* 0x000000c300c37308 */ /* 0x000ff00000000800 */
[----:B------:R-:W-:Y:S08]  /*60b0*/  MUFU.EX2 R198, R198 ;  /* 0x000000c600c67308 */ /* 0x000ff00000000800 */
[----:B------:R-:W-:Y:S01]  /*60c0*/  MUFU.EX2 R199, R199 ;  /* 0x000000c700c77308 */ /* 0x000fe20000000800 */
[----:B------:R-:W-:-:S02]  /*60d0*/  WARPGROUP.DEPBAR.LE gsb0, 0x0 ;  /* 0x00008000000079c5 */ /* 0x000fc40000010000 */
[----:B------:R-:W-:-:S06]  /*60e0*/  WARPGROUP.ARRIVE ;  /* 0x00000000000079c5 */ /* 0x000fcc0000000000 */
[----:B------:R-:W-:Y:S01]  /*60f0*/  HGMMA.64x256x16.F32.BF16 R24, R152, gdesc[UR12].tnspB, R24, gsb0 ;  /* 0x43e0000c98187df0 */ /* 0x000fe20008001818 */
[----:B------:R-:W-:Y:S01]  /*6100*/  UIADD3 UR14, UR6, 0x100, URZ ;  /* 0x00000100060e7890 */ /* 0x000fe2000fffe03f */
[----:B------:R-:W-:Y:S01]  /*6110*/  UMOV UR15, 0x40000040 ;  /* 0x40000040000f7882 */ /* 0x000fe20000000000 */
[----:B------:R-:W-:Y:S02]  /*6120*/  WARPGROUP.DEPBAR.LE gsb0, 0x0 ;  /* 0x00008000000079c5 */ /* 0x000fe40000010000 */
[----:B------:R-:W-:Y:S01]  /*6130*/  WARPGROUP.ARRIVE ;  /* 0x00000000000079c5 */ /* 0x000fe20000000000 */
[----:B------:R-:W1:Y:S01]  /*6140*/  MUFU.EX2 R152, R176 ;  /* 0x000000b000987308 */ /* 0x000e620000000800 */
[----:B------:R-:W-:Y:S02]  /*6150*/  F2FP.BF16.F32.PACK_AB R153, R179, R178 ;  /* 0x000000b2b399723e */ /* 0x000fe400000010ff */
[C---:B---3--:R-:W-:Y:S01]  /*6160*/  F2FP.BF16.F32.PACK_AB R155, R183.reuse, R182 ;  /* 0x000000b6b79b723e */ /* 0x048fe200000010ff */
[----:B------:R-:W-:-:S15]  /*6170*/  FADD.FTZ R183, R183, R216 ;  /* 0x000000d8b7b77221 */ /* 0x000fde0000010000 */
[----:B------:R-:W-:-:S03]  /*6180*/  NOP ;  /* 0x0000000000007918 */ /* 0x000fc60000000000 */
[----:B------:R-:W-:Y:S01]  /*6190*/  HGMMA.64x256x16.F32.BF16 R24, R156, gdesc[UR12].tnspB, R24, gsb0 ;  /* 0x43e0000c9c187df0 */ /* 0x000fe20008001818 */
[----:B------:R-:W-:Y:S01]  /*61a0*/  UIADD3 UR14, UR6, 0x180, URZ ;  /* 0x00000180060e7890 */ /* 0x000fe2000fffe03f */
[----:B------:R-:W2:Y:S01]  /*61b0*/  MUFU.EX2 R154, R180 ;  /* 0x000000b4009a7308 */ /* 0x000ea20000000800 */
[----:B------:R-:W-:Y:S01]  /*61c0*/  UMOV UR15, 0x40000040 ;  /* 0x40000040000f7882 */ /* 0x000fe20000000000 */
[----:B-1----:R-:W-:Y:S01]  /*61d0*/  FADD.FTZ R21, R152, R21 ;  /* 0x0000001598157221 */ /* 0x002fe20000010000 */
[----:B------:R-:W-:-:S03]  /*61e0*/  F2FP.BF16.F32.PACK_AB R152, R177, R152 ;  /* 0x00000098b198723e */ /* 0x000fc600000010ff */
[----:B------:R-:W-:-:S04]  /*61f0*/  FADD.FTZ R21, R177, R21 ;  /* 0x00000015b1157221 */ /* 0x000fc80000010000 */
[----:B--2---:R-:W-:Y:S01]  /*6200*/  FADD.FTZ R21, R154, R21 ;  /* 0x000000159a157221 */ /* 0x004fe20000010000 */
[----:B------:R-:W-:-:S03]  /*6210*/  F2FP.BF16.F32.PACK_AB R154, R181, R154 ;  /* 0x0000009ab59a723e */ /* 0x000fc600000010ff */
[----:B------:R-:W-:Y:S01]  /*6220*/  FADD.FTZ R21, R181, R21 ;  /* 0x00000015b5157221 */ /* 0x000fe20000010000 */
[----:B------:R-:W-:Y:S02]  /*6230*/  WARPGROUP.DEPBAR.LE gsb0, 0x0 ;  /* 0x00008000000079c5 */ /* 0x000fe40000010000 */
[----:B------:R-:W-:-:S09]  /*6240*/  WARPGROUP.ARRIVE ;  /* 0x00000000000079c5 */ /* 0x000fd20000000000 */
[----:B------:R-:W-:Y:S01]  /*6250*/  HGMMA.64x256x16.F32.BF16 R24, R152, gdesc[UR12].tnspB, R24, gsb0 ;  /* 0x43e0000c98187df0 */ /* 0x000fe20008001818 */
[----:B------:R-:W-:Y:S01]  /*6260*/  UIADD3 UR14, UR6, 0x200, URZ ;  /* 0x00000200060e7890 */ /* 0x000fe2000fffe03f */
[----:B------:R-:W-:Y:S01]  /*6270*/  UMOV UR15, 0x40000040 ;  /* 0x40000040000f7882 */ /* 0x000fe20000000000 */
[----:B------:R-:W-:Y:S02]  /*6280*/  WARPGROUP.DEPBAR.LE gsb0, 0x0 ;  /* 0x00008000000079c5 */ /* 0x000fe40000010000 */
[----:B------:R-:W1:Y:S01]  /*6290*/  MUFU.EX2 R152, R184 ;  /* 0x000000b800987308 */ /* 0x000e620000000800 */
[----:B------:R-:W-:Y:S01]  /*62a0*/  F2FP.BF16.F32.PACK_AB R153, R187, R186 ;  /* 0x000000babb99723e */ /* 0x000fe200000010ff */
[----:B------:R-:W-:Y:S01]  /*62b0*/  FADD.FTZ R186, R186, R183 ;  /* 0x000000b7baba7221 */ /* 0x000fe20000010000 */
[----:B------:R-:W-:-:S03]  /*62c0*/  F2FP.BF16.F32.PACK_AB R155, R191, R190 ;  /* 0x000000bebf9b723e */ /* 0x000fc600000010ff */
[----:B------:R-:W-:Y:S02]  /*62d0*/  FADD.FTZ R187, R187, R186 ;  /* 0x000000babbbb7221 */ /* 0x000fe40000010000 */
[----:B------:R-:W2:Y:S02]  /*62e0*/  MUFU.EX2 R154, R188 ;  /* 0x000000bc009a7308 */ /* 0x000ea40000000800 */
[----:B------:R-:W-:-:S04]  /*62f0*/  FADD.FTZ R190, R190, R187 ;  /* 0x000000bbbebe7221 */ /* 0x000fc80000010000 */
[----:B------:R-:W-:Y:S01]  /*6300*/  FADD.FTZ R191, R191, R190 ;  /* 0x000000bebfbf7221 */ /* 0x000fe20000010000 */
[----:B-1----:R-:W-:Y:S01]  /*6310*/  FADD.FTZ R21, R152, R21 ;  /* 0x0000001598157221 */ /* 0x002fe20000010000 */
[----:B------:R-:W-:-:S03]  /*6320*/  F2FP.BF16.F32.PACK_AB R152, R185, R152 ;  /* 0x00000098b998723e */ /* 0x000fc600000010ff */
[----:B------:R-:W-:-:S04]  /*6330*/  FADD.FTZ R21, R185, R21 ;  /* 0x00000015b9157221 */ /* 0x000fc80000010000 */
[----:B--2---:R-:W-:Y:S01]  /*6340*/  FADD.FTZ R21, R154, R21 ;  /* 0x000000159a157221 */ /* 0x004fe20000010000 */
[----:B------:R-:W-:-:S03]  /*6350*/  F2FP.BF16.F32.PACK_AB R154, R189, R154 ;  /* 0x0000009abd9a723e */ /* 0x000fc600000010ff */
[----:B------:R-:W-:Y:S01]  /*6360*/  FADD.FTZ R21, R189, R21 ;  /* 0x00000015bd157221 */ /* 0x000fe20000010000 */
[----:B------:R-:W-:-:S06]  /*6370*/  WARPGROUP.ARRIVE ;  /* 0x00000000000079c5 */ /* 0x000fcc0000000000 */
        /* <DEDUP_REMOVED lines=19> */
[----:B------:R-:W-:Y:S03]  /*64b0*/  HGMMA.64x256x16.F32.BF16 R24, R152, gdesc[UR12].tnspB, R24, gsb0 ;  /* 0x43e0000c98187df0 */ /* 0x000fe60008001818 */
[----:B------:R-:W-:Y:S02]  /*64c0*/  WARPGROUP.DEPBAR.LE gsb0, 0x0 ;  /* 0x00008000000079c5 */ /* 0x000fe40000010000 */
[----:B------:R-:W-:Y:S05]  /*64d0*/  @!P0 BRA `(.L_x_1162) ;  /* 0x0000000000048947 */ /* 0x000fea0003800000 */
[----:B------:R-:W-:Y:S01]  /*64e0*/  BPT.TRAP 0x1 ;  /* 0x000000040000795c */ /* 0x000fe20000300000 */
.L_x_1162:
[----:B------:R-:W-:Y:S01]  /*64f0*/  UIADD3 UR5, UR5, 0x32460, URZ ;  /* 0x0003246005057890 */ /* 0x000fe2000fffe03f */
[----:B------:R-:W-:Y:S02]  /*6500*/  IMAD.MOV.U32 R201, RZ, RZ, R197 ;  /* 0x000000ffffc97224 */ /* 0x000fe400078e00c5 */
[----:B------:R-:W-:Y:S01]  /*6510*/  IMAD.MOV.U32 R202, RZ, RZ, R20 ;  /* 0x000000ffffca7224 */ /* 0x000fe200078e0014 */
[----:B------:R-:W-:-:S09]  /*6520*/  UPRMT UR5, UR54, 0x654, UR5 ;  /* 0x0000065436057896 */ /* 0x000fd20008000005 */
[----:B------:R-:W-:Y:S01]  /*6530*/  SYNCS.ARRIVE.TRANS64.RED.A1T0 RZ, [UR5], RZ ;  /* 0x000000ffffff79a7 */ /* 0x000fe20008100405 */
[----:B------:R-:W-:Y:S05]  /*6540*/  @P1 BRA `(.L_x_1163) ;  /* 0xffffffdc00201947 */ /* 0x000fea000383ffff */
.L_x_1152:
[----:B------:R-:W2:Y:S01]  /*6550*/  LDL.LU R152, [R1+0x20] ;  /* 0x0000200001987983 */ /* 0x000ea20000300800 */
[----:B------:R-:W-:Y:S01]  /*6560*/  UIADD3 UR38, UR38, 0x1, URZ ;  /* 0x0000000126267890 */ /* 0x000fe2000fffe03f */
[----:B------:R0:W-:Y:S06]  /*6570*/  BAR.ARV R0, 0x100 ;  /* 0x000400000000751d */ /* 0x0001ec0000002000 */
[----:B------:R-:W-:Y:S02]  /*6580*/  UISETP.NE.AND UP0, UPT, UR38, 0x2, UPT ;  /* 0x000000022600788c */ /* 0x000fe4000bf05270 */
[----:B------:R-:W-:Y:S06]  /*6590*/  BAR.ARV 0x8, 0x180 ;  /* 0x0206000000007b1d */ /* 0x000fec0000002000 */
[----:B------:R-:W-:Y:S01]  /*65a0*/  PLOP3.LUT P0, PT, PT, PT, PT, 0x8, 0x0 ;  /* 0x000000000000781c */ /* 0x000fe20003f0e170 */
[----:B------:R-:W-:Y:S01]  /*65b0*/  USEL UR38, UR38, URZ, UP0 ;  /* 0x0000003f26267287 */ /* 0x000fe20008000000 */
[----:B------:R-:W1:Y:S04]  /*65c0*/  SHFL.BFLY PT, R2, R21, 0x2, 0x1f ;  /* 0x0c401f0015027f89 */ /* 0x000e6800000e0000 */
[----:B------:R-:W3:Y:S01]  /*65d0*/  SHFL.BFLY PT, R4, R203, 0x2, 0x1f ;  /* 0x0c401f00cb047f89 */ /* 0x000ee200000e0000 */
[----:B-1----:R-:W-:Y:S01]  /*65e0*/  FADD.FTZ R5, R2, R21 ;  /* 0x0000001502057221 */ /* 0x002fe20000010000 */
[----:B---3--:R-:W-:-:S04]  /*65f0*/  FADD.FTZ R7, R4, R203 ;  /* 0x000000cb04077221 */ /* 0x008fc80000010000 */
[----:B------:R-:W1:Y:S01]  /*6600*/  SHFL.BFLY PT, R2, R5, 0x1, 0x1f ;  /* 0x0c201f0005027f89 */ /* 0x000e6200000e0000 */
[----:B------:R-:W-:-:S03]  /*6610*/  IMAD.MOV.U32 R4, RZ, RZ, RZ ;  /* 0x000000ffff047224 */ /* 0x000fc600078e00ff */
[----:B------:R-:W3:Y:S01]  /*6620*/  SHFL.BFLY PT, R6, R7, 0x1, 0x1f ;  /* 0x0c201f0007067f89 */ /* 0x000ee200000e0000 */
[----:B-1----:R-:W-:Y:S01]  /*6630*/  FADD.FTZ R8, R5, R2 ;  /* 0x0000000205087221 */ /* 0x002fe20000010000 */
[----:B------:R-:W-:Y:S02]  /*6640*/  IMAD.MOV.U32 R2, RZ, RZ, RZ ;  /* 0x000000ffff027224 */ /* 0x000fe400078e00ff */
[----:B---3--:R-:W-:Y:S02]  /*6650*/  FADD.FTZ R3, R7, R6 ;  /* 0x0000000607037221 */ /* 0x008fe40000010000 */
[----:B------:R-:W-:Y:S01]  /*6660*/  FSETP.NE.FTZ.AND P1, PT, R8, RZ, PT ;  /* 0x000000ff0800720b */ /* 0x000fe20003f35000 */
[----:B------:R-:W-:Y:S02]  /*6670*/  IMAD.U32 R7, RZ, RZ, UR10 ;  /* 0x0000000aff077e24 */ /* 0x000fe4000f8e00ff */
[----:B------:R-:W-:-:S10]  /*6680*/  FSETP.NE.FTZ.AND P2, PT, R3, RZ, PT ;  /* 0x000000ff0300720b */ /* 0x000fd40003f55000 */
[----:B------:R-:W1:Y:S01]  /*6690*/  @P1 MUFU.RCP R4, R8 ;  /* 0x0000000800041308 */ /* 0x000e620000001000 */
[----:B------:R-:W-:-:S07]  /*66a0*/  @P1 FMUL.FTZ R7, R7, 0.69314718246459960938 ;  /* 0x3f31721807071820 */ /* 0x000fce0000410000 */
[----:B------:R-:W3:Y:S08]  /*66b0*/  @P1 MUFU.LG2 R6, R8 ;  /* 0x0000000800061308 */ /* 0x000ef00000000c00 */
[----:B------:R-:W4:Y:S01]  /*66c0*/  @P2 MUFU.LG2 R5, R3 ;  /* 0x0000000300052308 */ /* 0x000f220000000c00 */
[-C--:B-1----:R-:W-:Y:S01]  /*66d0*/  FMUL.FTZ R24, R24, R4.reuse ;  /* 0x0000000418187220 */ /* 0x082fe20000410000 */
[-C--:B------:R-:W-:Y:S01]  /*66e0*/  FMUL.FTZ R25, R25, R4.reuse ;  /* 0x0000000419197220 */ /* 0x080fe20000410000 */
[-C--:B------:R-:W-:Y:S01]  /*66f0*/  FMUL.FTZ R28, R28, R4.reuse ;  /* 0x000000041c1c7220 */ /* 0x080fe20000410000 */
[-C--:B------:R-:W-:Y:S01]  /*6700*/  FMUL.FTZ R29, R29, R4.reuse ;  /* 0x000000041d1d7220 */ /* 0x080fe20000410000 */
[-C--:B------:R-:W-:Y:S01]  /*6710*/  FMUL.FTZ R32, R32, R4.reuse ;  /* 0x0000000420207220 */ /* 0x080fe20000410000 */
[-C--:B------:R-:W-:Y:S01]  /*6720*/  FMUL.FTZ R33, R33, R4.reuse ;  /* 0x0000000421217220 */ /* 0x080fe20000410000 */
[-C--:B------:R-:W-:Y:S01]  /*6730*/  FMUL.FTZ R36, R36, R4.reuse ;  /* 0x0000000424247220 */ /* 0x080fe20000410000 */
[----:B------:R1:W5:Y:S01]  /*6740*/  @P2 MUFU.RCP R2, R3 ;  /* 0x0000000300022308 */ /* 0x0003620000001000 */
        /* <DEDUP_REMOVED lines=58> */
[----:B---3--:R-:W-:Y:S01]  /*6af0*/  @P1 FMUL.FTZ R6, R6, 0.69314718246459960938 ;  /* 0x3f31721806061820 */ /* 0x008fe20000410000 */
[----:B----4-:R-:W-:Y:S01]  /*6b00*/  @P2 FMUL.FTZ R5, R5, 0.69314718246459960938 ;  /* 0x3f31721805052820 */ /* 0x010fe20000410000 */
[----:B-1----:R-:W-:Y:S02]  /*6b10*/  IMAD.MOV.U32 R3, RZ, RZ, -0x800000 ;  /* 0xff800000ff037424 */ /* 0x002fe400078e00ff */
[----:B------:R-:W-:Y:S01]  /*6b20*/  @P2 FMUL.FTZ R4, R4, 0.69314718246459960938 ;  /* 0x3f31721804042820 */ /* 0x000fe20000410000 */
[-C--:B-----5:R-:W-:Y:S01]  /*6b30*/  FMUL.FTZ R26, R26, R2.reuse ;  /* 0x000000021a1a7220 */ /* 0x0a0fe20000410000 */
        /* <DEDUP_REMOVED lines=64> */
[----:B--2---:R-:W-:-:S13]  /*6f40*/  R2UR UR4, R152 ;  /* 0x00000000980472ca */ /* 0x004fda00000e0000 */
[----:B------:R-:W-:-:S06]  /*6f50*/  UIADD3 UR4, UR4, 0x1, URZ ;  /* 0x0000000104047890 */ /* 0x000fcc000fffe03f */
[----:B0-----:R-:W-:Y:S01]  /*6f60*/  IMAD.U32 R0, RZ, RZ, UR4 ;  /* 0x00000004ff007e24 */ /* 0x001fe2000f8e00ff */
[----:B------:R-:W-:-:S04]  /*6f70*/  USEL UR4, URZ, 0x1, UP0 ;  /* 0x000000013f047887 */ /* 0x000fc80008000000 */
[----:B------:R0:W-:Y:S01]  /*6f80*/  STL [R1+0x20], R0 ;  /* 0x0000200001007387 */ /* 0x0001e20000100800 */
[----:B------:R-:W-:Y:S01]  /*6f90*/  ULOP3.LUT UR39, UR39, UR4, URZ, 0x3c, !UPT ;  /* 0x0000000427277292 */ /* 0x000fe2000f8e3c3f */
[----:B0-----:R-:W-:Y:S02]  /*6fa0*/  IMAD.MOV.U32 R0, RZ, RZ, -0x800000 ;  /* 0xff800000ff007424 */ /* 0x001fe400078e00ff */
[----:B------:R-:W-:-:S09]  /*6fb0*/  @P2 FFMA.FTZ R0, R4, R197, R5 ;  /* 0x000000c504002223 */ /* 0x000fd20000010005 */
.L_x_1138:
[----:B------:R-:W1:Y:S08]  /*6fc0*/  S2UR UR5, SR_CgaCtaId ;  /* 0x00000000000579c3 */ /* 0x000e700000008800 */
[----:B------:R-:W-:Y:S06]  /*6fd0*/  BAR.SYNC.DEFER_BLOCKING 0x5, 0x180 ;  /* 0x0146000000007b1d */ /* 0x000fec0000010000 */
[----:B------:R-:W-:Y:S01]  /*6fe0*/  UMOV UR4, 0x400 ;  /* 0x0000040000047882 */ /* 0x000fe20000000000 */
[----:B------:R-:W-:Y:S01]  /*6ff0*/  BSSY B0, `(.L_x_1164) ;  /* 0x0000482000007945 */ /* 0x000fe20003800000 */
[----:B-1----:R-:W-:-:S09]  /*7000*/  ULEA UR9, UR5, UR4, 0x18 ;  /* 0x0000000405097291 */ /* 0x002fd2000f8ec03f */
[----:B------:R-:W1:Y:S02]  /*7010*/  LDS.128 R4, [UR9+0x324d0] ;  /* 0x0324d009ff047984 */ /* 0x000e640008000c00 */
[----:B-1----:R-:W-:Y:S02]  /*7020*/  R2UR UR4, R5 ;  /* 0x00000000050472ca */ /* 0x002fe400000e0000 */
[----:B------:R-:W-:Y:S01]  /*7030*/  R2UR UR5, R7 ;  /* 0x00000000070572ca */ /* 0x000fe200000e0000 */
[----:B------:R-:W-:Y:S06]  /*7040*/  BAR.ARV 0x4, 0x180 ;  /* 0x0106000000007b1d */ /* 0x000fec0000002000 */
[----:B------:R-:W-:Y:S08]  /*7050*/  @P0 BRA `(.L_x_1165) ;  /* 0x0000003800300947 */ /* 0x000ff00003800000 */
[----:B------:R-:W2:Y:S04]  /*7060*/  LDL R2, [R1+0x34] ;  /* 0x0000340001027983 */ /* 0x000ea80000100800 */
[----:B------:R-:W3:Y:S01]  /*7070*/  LDL R163, [R1+0x1c] ;  /* 0x00001c0001a37983 */ /* 0x000ee20000100800 */
[----:B------:R-:W1:Y:S01]  /*7080*/  S2UR UR8, SR_SWINHI ;  /* 0x00000000000879c3 */ /* 0x000e620000002f00 */
[----:B------:R-:W-:Y:S01]  /*7090*/  IMAD.MOV.U32 R152, RZ, RZ, 0x2 ;  /* 0x00000002ff987424 */ /* 0x000fe200078e00ff */
[----:B------:R-:W-:Y:S01]  /*70a0*/  F2FP.BF16.F32.PACK_AB R10, R29, R28 ;  /* 0x0000001c1d0a723e */ /* 0x000fe200000010ff */
[----:B------:R-:W4:Y:S01]  /*70b0*/  LDL.LU R165, [R1+0x18] ;  /* 0x0000180001a57983 */ /* 0x000f220000300800 */
[----:B0-----:R-:W-:Y:S01]  /*70c0*/  F2FP.BF16.F32.PACK_AB R11, R31, R30 ;  /* 0x0000001e1f0b723e */ /* 0x001fe200000010ff */
[----:B------:R-:W-:Y:S01]  /*70d0*/  ULDC.64 UR10, c[0x0][0xd08] ;  /* 0x00034200000a7ab9 */ /* 0x000fe20000000a00 */
[----:B------:R-:W-:Y:S01]  /*70e0*/  F2FP.BF16.F32.PACK_AB R14, R37, R36 ;  /* 0x00000024250e723e */ /* 0x000fe200000010ff */
[----:B------:R-:W5:Y:S01]  /*70f0*/  LDL R164, [R1+0x30] ;  /* 0x0000300001a47983 */ /* 0x000f620000100800 */
[----:B------:R-:W-:-:S03]  /*7100*/  F2FP.BF16.F32.PACK_AB R15, R39, R38 ;  /* 0x00000026270f723e */ /* 0x000fc600000010ff */
[----:B------:R-:W5:Y:S01]  /*7110*/  LDL R162, [R1+0x14] ;  /* 0x0000140001a27983 */ /* 0x000f620000100800 */
[----:B------:R-:W-:Y:S01]  /*7120*/  UMOV UR6, UR9 ;  /* 0x0000000900067c82 */ /* 0x000fe20008000000 */
[----:B-1----:R-:W-:Y:S01]  /*7130*/  UMOV UR7, UR8 ;  /* 0x0000000800077c82 */ /* 0x002fe20008000000 */
[----:B------:R-:W-:Y:S01]  /*7140*/  BAR.SYNC.DEFER_BLOCKING 0x1, 0x100 ;  /* 0x0044000000007b1d */ /* 0x000fe20000010000 */
[----:B--2---:R-:W-:Y:S01]  /*7150*/  IMAD.WIDE R152, R2, R152, UR6 ;  /* 0x0000000602987e25 */ /* 0x004fe2000f8e0298 */
[----:B---3--:R-:W-:Y:S02]  /*7160*/  R2UR UR12, R163 ;  /* 0x00000000a30c72ca */ /* 0x008fe400000e0000 */
[C---:B------:R-:W-:Y:S02]  /*7170*/  IADD3 R13, P4, R152.reuse, 0x20, RZ ;  /* 0x00000020980d7810 */ /* 0x040fe40007f9e0ff */
[C---:B------:R-:W-:Y:S02]  /*7180*/  LOP3.LUT R9, R152.reuse, 0x380, RZ, 0xc0, !PT ;  /* 0x0000038098097812 */ /* 0x040fe400078ec0ff */
[----:B------:R-:W-:-:S02]  /*7190*/  IADD3 R5, P0, R152, 0xc060, RZ ;  /* 0x0000c06098057810 */ /* 0x000fc40007f1e0ff */
[----:B------:R-:W-:Y:S02]  /*71a0*/  LOP3.LUT R12, R13, 0x380, RZ, 0xc0, !PT ;  /* 0x000003800d0c7812 */ /* 0x000fe400078ec0ff */
[----:B------:R-:W-:Y:S02]  /*71b0*/  IADD3 R17, P3, R152, 0x40, RZ ;  /* 0x0000004098117810 */ /* 0x000fe40007f7e0ff */
[----:B------:R-:W-:Y:S02]  /*71c0*/  SHF.R.U64 R9, R9, 0x3, RZ ;  /* 0x0000000309097819 */ /* 0x000fe400000012ff */
[----:B------:R-:W-:Y:S02]  /*71d0*/  LOP3.LUT R4, R5, 0x380, RZ, 0xc0, !PT ;  /* 0x0000038005047812 */ /* 0x000fe400078ec0ff */
[----:B------:R-:W-:Y:S02]  /*71e0*/  SHF.R.U64 R12, R12, 0x3, RZ ;  /* 0x000000030c0c7819 */ /* 0x000fe400000012ff */
[----:B------:R-:W-:-:S02]  /*71f0*/  LOP3.LUT R16, R17, 0x380, RZ, 0xc0, !PT ;  /* 0x0000038011107812 */ /* 0x000fc400078ec0ff */
[----:B------:R-:W-:Y:S01]  /*7200*/  LOP3.LUT R8, R9, R152, RZ, 0x3c, !PT ;  /* 0x0000009809087212 */ /* 0x000fe200078e3cff */
[--C-:B------:R-:W-:Y:S01]  /*7210*/  IMAD.MOV.U32 R9, RZ, RZ, R153.reuse ;  /* 0x000000ffff097224 */ /* 0x100fe200078e0099 */
[----:B------:R-:W-:Y:S02]  /*7220*/  SHF.R.U64 R4, R4, 0x3, RZ ;  /* 0x0000000304047819 */ /* 0x000fe400000012ff */
[----:B------:R-:W-:Y:S02]  /*7230*/  IADD3 R157, P5, R152, 0x60, RZ ;  /* 0x00000060989d7810 */ /* 0x000fe40007fbe0ff */
[----:B------:R-:W-:Y:S01]  /*7240*/  LOP3.LUT R12, R12, R13, RZ, 0x3c, !PT ;  /* 0x0000000d0c0c7212 */ /* 0x000fe200078e3cff */
[----:B------:R-:W-:Y:S01]  /*7250*/  IMAD.X R13, RZ, RZ, R153, P4 ;  /* 0x000000ffff0d7224 */ /* 0x000fe200020e0699 */
[----:B------:R-:W-:Y:S02]  /*7260*/  SHF.R.U64 R16, R16, 0x3, RZ ;  /* 0x0000000310107819 */ /* 0x000fe400000012ff */
[----:B------:R-:W-:-:S02]  /*7270*/  LOP3.LUT R4, R4, R5, RZ, 0x3c, !PT ;  /* 0x0000000504047212 */ /* 0x000fc400078e3cff */
[----:B------:R-:W-:Y:S02]  /*7280*/  LOP3.LUT R156, R157, 0x380, RZ, 0xc0, !PT ;  /* 0x000003809d9c7812 */ /* 0x000fe400078ec0ff */
[----:B------:R-:W-:Y:S02]  /*7290*/  MOV R5, R8 ;  /* 0x0000000800057202 */ /* 0x000fe40000000f00 */
[----:B------:R-:W-:Y:S02]  /*72a0*/  F2FP.BF16.F32.PACK_AB R8, R25, R24 ;  /* 0x000000181908723e */ /* 0x000fe400000010ff */
[----:B------:R-:W-:Y:S02]  /*72b0*/  F2FP.BF16.F32.PACK_AB R9, R27, R26 ;  /* 0x0000001a1b09723e */ /* 0x000fe400000010ff */
[----:B------:R-:W-:Y:S01]  /*72c0*/  LOP3.LUT R16, R16, R17, RZ, 0x3c, !PT ;  /* 0x0000001110107212 */ /* 0x000fe200078e3cff */
[----:B------:R-:W-:Y:S01]  /*72d0*/  IMAD.X R17, RZ, RZ, R153, P3 ;  /* 0x000000ffff117224 */ /* 0x000fe200018e0699 */
[----:B------:R-:W-:-:S02]  /*72e0*/  MOV R2, R12 ;  /* 0x0000000c00027202 */ /* 0x000fc40000000f00 */
[----:B------:R-:W-:Y:S02]  /*72f0*/  SHF.R.U64 R156, R156, 0x3, RZ ;  /* 0x000000039c9c7819 */ /* 0x000fe400000012ff */
[----:B------:R-:W-:Y:S02]  /*7300*/  F2FP.BF16.F32.PACK_AB R12, R33, R32 ;  /* 0x00000020210c723e */ /* 0x000fe400000010ff */
[----:B------:R-:W-:Y:S02]  /*7310*/  F2FP.BF16.F32.PACK_AB R13, R35, R34 ;  /* 0x00000022230d723e */ /* 0x000fe400000010ff */
[C---:B------:R-:W-:Y:S01]  /*7320*/  IADD3 R19, P4, R152.reuse, 0x4000, RZ ;  /* 0x0000400098137810 */ /* 0x040fe20007f9e0ff */
[----:B------:R0:W-:Y:S01]  /*7330*/  STSM.16.M88.4 [R5], R8 ;  /* 0x0000000805007844 */ /* 0x0001e20000000200 */
[----:B------:R-:W-:Y:S02]  /*7340*/  IADD3 R7, P3, R152, 0x8020, RZ ;  /* 0x0000802098077810 */ /* 0x000fe40007f7e0ff */
[----:B------:R-:W-:Y:S01]  /*7350*/  LOP3.LUT R156, R156, R157, RZ, 0x3c, !PT ;  /* 0x0000009d9c9c7212 */ /* 0x000fe200078e3cff */
[----:B------:R1:W-:Y:S01]  /*7360*/  STSM.16.M88.4 [R2], R12 ;  /* 0x0000000c02007844 */ /* 0x0003e20000000200 */
[----:B------:R-:W-:Y:S01]  /*7370*/  MOV R17, R16 ;  /* 0x0000001000117202 */ /* 0x000fe20000000f00 */
[----:B------:R-:W-:Y:S01]  /*7380*/  IMAD.X R157, RZ, RZ, R153, P5 ;  /* 0x000000ffff9d7224 */ /* 0x000fe200028e0699 */
[----:B------:R-:W-:-:S02]  /*7390*/  LOP3.LUT R18, R19, 0x380, RZ, 0xc0, !PT ;  /* 0x0000038013127812 */ /* 0x000fc400078ec0ff */
[----:B------:R-:W-:Y:S02]  /*73a0*/  LOP3.LUT R16, R7, 0x380, RZ, 0xc0, !PT ;  /* 0x0000038007107812 */ /* 0x000fe400078ec0ff */
[----:B------:R-:W-:Y:S02]  /*73b0*/  SHF.R.U64 R18, R18, 0x3, RZ ;  /* 0x0000000312127819 */ /* 0x000fe400000012ff */
[----:B0-----:R-:W-:Y:S02]  /*73c0*/  F2FP.BF16.F32.PACK_AB R8, R41, R40 ;  /* 0x000000282908723e */ /* 0x001fe400000010ff */
[----:B------:R-:W-:Y:S02]  /*73d0*/  F2FP.BF16.F32.PACK_AB R9, R43, R42 ;  /* 0x0000002a2b09723e */ /* 0x000fe400000010ff */
[----:B------:R-:W-:Y:S02]  /*73e0*/  F2FP.BF16.F32.PACK_AB R10, R45, R44 ;  /* 0x0000002c2d0a723e */ /* 0x000fe400000010ff */
[----:B------:R-:W-:-:S02]  /*73f0*/  F2FP.BF16.F32.PACK_AB R11, R47, R46 ;  /* 0x0000002e2f0b723e */ /* 0x000fc400000010ff */
[----:B-1----:R-:W-:-:S03]  /*7400*/  IADD3 R2, P5, R152, 0x4020, RZ ;  /* 0x0000402098027810 */ /* 0x002fc60007fbe0ff */
[----:B------:R0:W-:Y:S01]  /*7410*/  STSM.16.M88.4 [R17], R8 ;  /* 0x0000000811007844 */ /* 0x0001e20000000200 */
[----:B------:R-:W-:Y:S02]  /*7420*/  SHF.R.U64 R16, R16, 0x3, RZ ;  /* 0x0000000310107819 */ /* 0x000fe400000012ff */
[----:B------:R-:W-:Y:S01]  /*7430*/  LOP3.LUT R18, R18, R19, RZ, 0x3c, !PT ;  /* 0x0000001312127212 */ /* 0x000fe200078e3cff */
[----:B------:R-:W-:Y:S01]  /*7440*/  IMAD.X R19, RZ, RZ, R153, P4 ;  /* 0x000000ffff137224 */ /* 0x000fe200020e0699 */
[----:B------:R-:W-:Y:S02]  /*7450*/  LOP3.LUT R16, R16, R7, RZ, 0x3c, !PT ;  /* 0x0000000710107212 */ /* 0x000fe400078e3cff */
[----:B------:R-:W-:Y:S02]  /*7460*/  IADD3 R5, P4, R152, 0x4040, RZ ;  /* 0x0000404098057810 */ /* 0x000fe40007f9e0ff */
[----:B------:R-:W-:Y:S02]  /*7470*/  MOV R7, R156 ;  /* 0x0000009c00077202 */ /* 0x000fe40000000f00 */
[----:B0-----:R-:W-:-:S02]  /*7480*/  LOP3.LUT R9, R2, 0x380, RZ, 0xc0, !PT ;  /* 0x0000038002097812 */ /* 0x001fc400078ec0ff */
[----:B------:R-:W-:Y:S02]  /*7490*/  F2FP.BF16.F32.PACK_AB R12, R49, R48 ;  /* 0x00000030310c723e */ /* 0x000fe400000010ff */
[----:B------:R-:W-:Y:S02]  /*74a0*/  SHF.R.U64 R9, R9, 0x3, RZ ;  /* 0x0000000309097819 */ /* 0x000fe400000012ff */
[----:B------:R-:W-:Y:S02]  /*74b0*/  F2FP.BF16.F32.PACK_AB R13, R51, R50 ;  /* 0x00000032330d723e */ /* 0x000fe400000010ff */
[----:B------:R-:W-:Y:S02]  /*74c0*/  F2FP.BF16.F32.PACK_AB R14, R53, R52 ;  /* 0x00000034350e723e */ /* 0x000fe400000010ff */
[----:B------:R-:W-:Y:S02]  /*74d0*/  F2FP.BF16.F32.PACK_AB R15, R55, R54 ;  /* 0x00000036370f723e */ /* 0x000fe400000010ff */
[----:B------:R-:W-:-:S02]  /*74e0*/  LOP3.LUT R160, R9, R2, RZ, 0x3c, !PT ;  /* 0x0000000209a07212 */ /* 0x000fc400078e3cff */
[----:B------:R-:W-:Y:S01]  /*74f0*/  LOP3.LUT R2, R5, 0x380, RZ, 0xc0, !PT ;  /* 0x0000038005027812 */ /* 0x000fe200078ec0ff */
[--C-:B------:R-:W-:Y:S01]  /*7500*/  IMAD.X R161, RZ, RZ, R153.reuse, P5 ;  /* 0x000000ffffa17224 */ /* 0x100fe200028e0699 */
[----:B------:R0:W-:Y:S01]  /*7510*/  STSM.16.M88.4 [R7], R12 ;  /* 0x0000000c07007844 */ /* 0x0001e20000000200 */
[C---:B------:R-:W-:Y:S02]  /*7520*/  IADD3 R158, P5, R152.reuse, 0x4060, RZ ;  /* 0x00004060989e7810 */ /* 0x040fe40007fbe0ff */
[----:B------:R-:W-:Y:S01]  /*7530*/  IADD3 R157, P6, R152, 0x8000, RZ ;  /* 0x00008000989d7810 */ /* 0x000fe20007fde0ff */
[----:B------:R-:W-:Y:S01]  /*7540*/  IMAD.X R17, RZ, RZ, R153, P3 ;  /* 0x000000ffff117224 */ /* 0x000fe200018e0699 */
[----:B------:R-:W-:Y:S02]  /*7550*/  LOP3.LUT R159, R158, 0x380, RZ, 0xc0, !PT ;  /* 0x000003809e9f7812 */ /* 0x000fe400078ec0ff */
[----:B------:R-:W-:Y:S02]  /*7560*/  LOP3.LUT R156, R157, 0x380, RZ, 0xc0, !PT ;  /* 0x000003809d9c7812 */ /* 0x000fe400078ec0ff */
[----:B------:R-:W-:-:S02]  /*7570*/  IADD3 R155, P1, R152, 0x8040, RZ ;  /* 0x00008040989b7810 */ /* 0x000fc40007f3e0ff */
[----:B0-----:R-:W-:Y:S02]  /*7580*/  MOV R7, R18 ;  /* 0x0000001200077202 */ /* 0x001fe40000000f00 */
[----:B------:R-:W-:Y:S01]  /*7590*/  SHF.R.U64 R18, R2, 0x3, RZ ;  /* 0x0000000302127819 */ /* 0x000fe200000012ff */
[----:B------:R-:W-:-:S03]  /*75a0*/  IMAD.X R19, RZ, RZ, R153, P4 ;  /* 0x000000ffff137224 */ /* 0x000fc600020e0699 */
[----:B------:R-:W-:Y:S02]  /*75b0*/  LOP3.LUT R18, R18, R5, RZ, 0x3c, !PT ;  /* 0x0000000512127212 */ /* 0x000fe400078e3cff */
[----:B------:R-:W-:Y:S02]  /*75c0*/  SHF.R.U64 R159, R159, 0x3, RZ ;  /* 0x000000039f9f7819 */ /* 0x000fe400000012ff */
[----:B------:R-:W-:Y:S02]  /*75d0*/  F2FP.BF16.F32.PACK_AB R8, R57, R56 ;  /* 0x000000383908723e */ /* 0x000fe400000010ff */
[----:B------:R-:W-:Y:S02]  /*75e0*/  F2FP.BF16.F32.PACK_AB R9, R59, R58 ;  /* 0x0000003a3b09723e */ /* 0x000fe400000010ff */
[----:B------:R-:W-:Y:S02]  /*75f0*/  F2FP.BF16.F32.PACK_AB R10, R61, R60 ;  /* 0x0000003c3d0a723e */ /* 0x000fe400000010ff */
[----:B------:R-:W-:-:S02]  /*7600*/  F2FP.BF16.F32.PACK_AB R11, R63, R62 ;  /* 0x0000003e3f0b723e */ /* 0x000fc400000010ff */
[----:B------:R-:W-:Y:S02]  /*7610*/  MOV R160, R160 ;  /* 0x000000a000a07202 */ /* 0x000fe40000000f00 */
[----:B------:R-:W-:Y:S02]  /*7620*/  F2FP.BF16.F32.PACK_AB R12, R65, R64 ;  /* 0x00000040410c723e */ /* 0x000fe400000010ff */
[----:B------:R-:W-:Y:S02]  /*7630*/  F2FP.BF16.F32.PACK_AB R13, R67, R66 ;  /* 0x00000042430d723e */ /* 0x000fe400000010ff */
[----:B------:R-:W-:Y:S02]  /*7640*/  F2FP.BF16.F32.PACK_AB R14, R69, R68 ;  /* 0x00000044450e723e */ /* 0x000fe400000010ff */
[----:B------:R-:W-:Y:S02]  /*7650*/  F2FP.BF16.F32.PACK_AB R15, R71, R70 ;  /* 0x00000046470f723e */ /* 0x000fe400000010ff */
[----:B------:R-:W-:-:S02]  /*7660*/  MOV R2, R16 ;  /* 0x0000001000027202 */ /* 0x000fc40000000f00 */
[----:B------:R-:W-:Y:S02]  /*7670*/  MOV R5, R18 ;  /* 0x0000001200057202 */ /* 0x000fe40000000f00 */
[----:B------:R-:W-:Y:S02]  /*7680*/  SHF.R.U64 R156, R156, 0x3, RZ ;  /* 0x000000039c9c7819 */ /* 0x000fe400000012ff */
[----:B------:R-:W-:Y:S02]  /*7690*/  F2FP.BF16.F32.PACK_AB R16, R73, R72 ;  /* 0x000000484910723e */ /* 0x000fe400000010ff */
[----:B------:R-:W-:Y:S02]  /*76a0*/  F2FP.BF16.F32.PACK_AB R17, R75, R74 ;  /* 0x0000004a4b11723e */ /* 0x000fe400000010ff */
[----:B------:R-:W-:Y:S02]  /*76b0*/  F2FP.BF16.F32.PACK_AB R18, R77, R76 ;  /* 0x0000004c4d12723e */ /* 0x000fe400000010ff */
[----:B------:R-:W-:-:S02]  /*76c0*/  F2FP.BF16.F32.PACK_AB R19, R79, R78 ;  /* 0x0000004e4f13723e */ /* 0x000fc400000010ff */
[----:B------:R-:W-:Y:S01]  /*76d0*/  LOP3.LUT R154, R155, 0x380, RZ, 0xc0, !PT ;  /* 0x000003809b9a7812 */ /* 0x000fe200078ec0ff */
[----:B------:R0:W-:Y:S01]  /*76e0*/  STSM.16.M88.4 [R7], R8 ;  /* 0x0000000807007844 */ /* 0x0001e20000000200 */
[----:B------:R-:W-:Y:S01]  /*76f0*/  LOP3.LUT R158, R159, R158, RZ, 0x3c, !PT ;  /* 0x0000009e9f9e7212 */ /* 0x000fe200078e3cff */
[--C-:B------:R-:W-:Y:S01]  /*7700*/  IMAD.X R159, RZ, RZ, R153.reuse, P5 ;  /* 0x000000ffff9f7224 */ /* 0x100fe200028e0699 */
[----:B------:R-:W-:Y:S01]  /*7710*/  IADD3 R22, P4, R152, 0x8060, RZ ;  /* 0x0000806098167810 */ /* 0x000fe20007f9e0ff */
[----:B------:R1:W-:Y:S01]  /*7720*/  STSM.16.M88.4 [R160], R12 ;  /* 0x0000000ca0007844 */ /* 0x0003e20000000200 */
[----:B------:R-:W-:Y:S01]  /*7730*/  LOP3.LUT R156, R156, R157, RZ, 0x3c, !PT ;  /* 0x0000009d9c9c7212 */ /* 0x000fe200078e3cff */
[----:B------:R-:W-:Y:S01]  /*7740*/  IMAD.X R157, RZ, RZ, R153, P6 ;  /* 0x000000ffff9d7224 */ /* 0x000fe200030e0699 */
[----:B------:R-:W-:Y:S01]  /*7750*/  SHF.R.U64 R154, R154, 0x3, RZ ;  /* 0x000000039a9a7819 */ /* 0x000fe200000012ff */
[----:B------:R2:W-:Y:S01]  /*7760*/  STSM.16.M88.4 [R5], R16 ;  /* 0x0000001005007844 */ /* 0x0005e20000000200 */
[----:B------:R-:W-:-:S02]  /*7770*/  IADD3 R21, P2, R152, 0xc040, RZ ;  /* 0x0000c04098157810 */ /* 0x000fc40007f5e0ff */
[----:B------:R-:W-:Y:S02]  /*7780*/  MOV R158, R158 ;  /* 0x0000009e009e7202 */ /* 0x000fe40000000f00 */
[----:B------:R-:W-:Y:S01]  /*7790*/  LOP3.LUT R154, R154, R155, RZ, 0x3c, !PT ;  /* 0x0000009b9a9a7212 */ /* 0x000fe200078e3cff */
[----:B------:R-:W-:Y:S01]  /*77a0*/  IMAD.X R155, RZ, RZ, R153, P1 ;  /* 0x000000ffff9b7224 */ /* 0x000fe200008e0699 */
[----:B0-----:R-:W-:Y:S02]  /*77b0*/  F2FP.BF16.F32.PACK_AB R8, R81, R80 ;  /* 0x000000505108723e */ /* 0x001fe400000010ff */
[----:B------:R-:W-:Y:S02]  /*77c0*/  F2FP.BF16.F32.PACK_AB R9, R83, R82 ;  /* 0x000000525309723e */ /* 0x000fe400000010ff */
[----:B-1----:R-:W-:Y:S02]  /*77d0*/  IADD3 R160, P3, R152, 0xc020, RZ ;  /* 0x0000c02098a07810 */ /* 0x002fe40007f7e0ff */
[----:B------:R-:W-:-:S02]  /*77e0*/  F2FP.BF16.F32.PACK_AB R10, R85, R84 ;  /* 0x00000054550a723e */ /* 0x000fc400000010ff */
[----:B--2---:R-:W-:Y:S02]  /*77f0*/  LOP3.LUT R5, R22, 0x380, RZ, 0xc0, !PT ;  /* 0x0000038016057812 */ /* 0x004fe400078ec0ff */
[----:B------:R-:W-:Y:S02]  /*7800*/  F2FP.BF16.F32.PACK_AB R11, R87, R86 ;  /* 0x00000056570b723e */ /* 0x000fe400000010ff */
[----:B------:R-:W-:Y:S02]  /*7810*/  MOV R156, R156 ;  /* 0x0000009c009c7202 */ /* 0x000fe40000000f00 */
[----:B------:R-:W-:Y:S02]  /*7820*/  SHF.R.U64 R5, R5, 0x3, RZ ;  /* 0x0000000305057819 */ /* 0x000fe400000012ff */
[----:B------:R-:W-:Y:S02]  /*7830*/  LOP3.LUT R7, R160, 0x380, RZ, 0xc0, !PT ;  /* 0x00000380a0077812 */ /* 0x000fe400078ec0ff */
[----:B------:R-:W-:Y:S01]  /*7840*/  IADD3 R157, P1, R152, 0xc000, RZ ;  /* 0x0000c000989d7810 */ /* 0x000fe20007f3e0ff */
[----:B------:R0:W-:Y:S01]  /*7850*/  STSM.16.M88.4 [R158], R8 ;  /* 0x000000089e007844 */ /* 0x0001e20000000200 */
[----:B------:R-:W-:-:S02]  /*7860*/  LOP3.LUT R20, R21, 0x380, RZ, 0xc0, !PT ;  /* 0x0000038015147812 */ /* 0x000fc400078ec0ff */
[----:B------:R-:W-:Y:S02]  /*7870*/  SHF.R.U64 R7, R7, 0x3, RZ ;  /* 0x0000000307077819 */ /* 0x000fe400000012ff */
[----:B------:R-:W-:Y:S02]  /*7880*/  SHF.R.U64 R20, R20, 0x3, RZ ;  /* 0x0000000314147819 */ /* 0x000fe400000012ff */
[----:B------:R-:W-:Y:S02]  /*7890*/  F2FP.BF16.F32.PACK_AB R12, R89, R88 ;  /* 0x00000058590c723e */ /* 0x000fe400000010ff */
[----:B------:R-:W-:Y:S02]  /*78a0*/  F2FP.BF16.F32.PACK_AB R13, R91, R90 ;  /* 0x0000005a5b0d723e */ /* 0x000fe400000010ff */
[----:B------:R-:W-:Y:S02]  /*78b0*/  F2FP.BF16.F32.PACK_AB R14, R93, R92 ;  /* 0x0000005c5d0e723e */ /* 0x000fe400000010ff */
[----:B0-----:R-:W-:-:S02]  /*78c0*/  LOP3.LUT R10, R5, R22, RZ, 0x3c, !PT ;  /* 0x00000016050a7212 */ /* 0x001fc400078e3cff */
[----:B------:R-:W-:Y:S02]  /*78d0*/  LOP3.LUT R22, R157, 0x380, RZ, 0xc0, !PT ;  /* 0x000003809d167812 */ /* 0x000fe400078ec0ff */
[----:B------:R-:W-:Y:S02]  /*78e0*/  F2FP.BF16.F32.PACK_AB R15, R95, R94 ;  /* 0x0000005e5f0f723e */ /* 0x000fe400000010ff */
[----:B------:R-:W-:Y:S02]  /*78f0*/  LOP3.LUT R8, R7, R160, RZ, 0x3c, !PT ;  /* 0x000000a007087212 */ /* 0x000fe400078e3cff */
[----:B------:R-:W-:Y:S01]  /*7900*/  SHF.R.U64 R22, R22, 0x3, RZ ;  /* 0x0000000316167819 */ /* 0x000fe200000012ff */
[--C-:B------:R-:W-:Y:S01]  /*7910*/  IMAD.X R5, RZ, RZ, R153.reuse, P0 ;  /* 0x000000ffff057224 */ /* 0x100fe200000e0699 */
[----:B------:R-:W-:Y:S01]  /*7920*/  LOP3.LUT R20, R20, R21, RZ, 0x3c, !PT ;  /* 0x0000001514147212 */ /* 0x000fe200078e3cff */
[--C-:B------:R-:W-:Y:S01]  /*7930*/  IMAD.X R11, RZ, RZ, R153.reuse, P4 ;  /* 0x000000ffff0b7224 */ /* 0x100fe200020e0699 */
[----:B------:R-:W-:Y:S01]  /*7940*/  F2FP.BF16.F32.PACK_AB R16, R97, R96 ;  /* 0x000000606110723e */ /* 0x000fe200000010ff */
[--C-:B------:R-:W-:Y:S01]  /*7950*/  IMAD.X R21, RZ, RZ, R153.reuse, P2 ;  /* 0x000000ffff157224 */ /* 0x100fe200010e0699 */
[----:B------:R-:W-:Y:S01]  /*7960*/  F2FP.BF16.F32.PACK_AB R17, R99, R98 ;  /* 0x000000626311723e */ /* 0x000fe200000010ff */
[----:B------:R-:W-:Y:S01]  /*7970*/  IMAD.X R9, RZ, RZ, R153, P3 ;  /* 0x000000ffff097224 */ /* 0x000fe200018e0699 */
[----:B------:R-:W-:-:S02]  /*7980*/  F2FP.BF16.F32.PACK_AB R18, R101, R100 ;  /* 0x000000646512723e */ /* 0x000fc400000010ff */
[----:B------:R-:W-:Y:S02]  /*7990*/  F2FP.BF16.F32.PACK_AB R19, R103, R102 ;  /* 0x000000666713723e */ /* 0x000fe400000010ff */
[----:B------:R-:W-:Y:S01]  /*79a0*/  MOV R7, R154 ;  /* 0x0000009a00077202 */ /* 0x000fe20000000f00 */
[----:B------:R-:W-:Y:S01]  /*79b0*/  IMAD.X R155, RZ, RZ, R153, P1 ;  /* 0x000000ffff9b7224 */ /* 0x000fe200008e0699 */
[----:B------:R-:W-:Y:S01]  /*79c0*/  LOP3.LUT R154, R22, R157, RZ, 0x3c, !PT ;  /* 0x0000009d169a7212 */ /* 0x000fe200078e3cff */
[----:B------:R-:W0:Y:S01]  /*79d0*/  LDC.64 R152, c[0x0][0xd00] ;  /* 0x00034000ff987b82 */ /* 0x000e220000000a00 */
[----:B------:R1:W-:Y:S01]  /*79e0*/  STSM.16.M88.4 [R156], R12 ;  /* 0x0000000c9c007844 */ /* 0x0003e20000000200 */
[----:B------:R-:W-:-:S03]  /*79f0*/  MOV R22, R10 ;  /* 0x0000000a00167202 */ /* 0x000fc60000000f00 */
[----:B------:R2:W-:Y:S01]  /*7a00*/  STSM.16.M88.4 [R2], R16 ;  /* 0x0000001002007844 */ /* 0x0005e20000000200 */
[----:B------:R-:W-:Y:S02]  /*7a10*/  MOV R154, R154 ;  /* 0x0000009a009a7202 */ /* 0x000fe40000000f00 */
[----:B------:R-:W-:Y:S02]  /*7a20*/  F2FP.BF16.F32.PACK_AB R10, R125, R124 ;  /* 0x0000007c7d0a723e */ /* 0x000fe400000010ff */
[----:B------:R-:W-:Y:S02]  /*7a30*/  F2FP.BF16.F32.PACK_AB R11, R127, R126 ;  /* 0x0000007e7f0b723e */ /* 0x000fe400000010ff */
[----:B-1----:R-:W-:Y:S02]  /*7a40*/  F2FP.BF16.F32.PACK_AB R12, R105, R104 ;  /* 0x00000068690c723e */ /* 0x002fe400000010ff */
[----:B------:R-:W-:Y:S02]  /*7a50*/  F2FP.BF16.F32.PACK_AB R13, R107, R106 ;  /* 0x0000006a6b0d723e */ /* 0x000fe400000010ff */
[----:B------:R-:W-:-:S02]  /*7a60*/  F2FP.BF16.F32.PACK_AB R14, R109, R108 ;  /* 0x0000006c6d0e723e */ /* 0x000fc400000010ff */
[----:B------:R-:W-:Y:S02]  /*7a70*/  F2FP.BF16.F32.PACK_AB R15, R111, R110 ;  /* 0x0000006e6f0f723e */ /* 0x000fe400000010ff */
[----:B--2---:R-:W-:Y:S02]  /*7a80*/  F2FP.BF16.F32.PACK_AB R16, R113, R112 ;  /* 0x000000707110723e */ /* 0x004fe400000010ff */
[----:B------:R-:W-:Y:S02]  /*7a90*/  F2FP.BF16.F32.PACK_AB R17, R115, R114 ;  /* 0x000000727311723e */ /* 0x000fe400000010ff */
[----:B------:R-:W-:Y:S02]  /*7aa0*/  F2FP.BF16.F32.PACK_AB R18, R117, R116 ;  /* 0x000000747512723e */ /* 0x000fe400000010ff */
[----:B------:R-:W-:Y:S02]  /*7ab0*/  F2FP.BF16.F32.PACK_AB R19, R119, R118 ;  /* 0x000000767713723e */ /* 0x000fe400000010ff */
[----:B------:R-:W-:-:S02]  /*7ac0*/  MOV R2, R8 ;  /* 0x0000000800027202 */ /* 0x000fc40000000f00 */
[----:B------:R-:W-:Y:S02]  /*7ad0*/  F2FP.BF16.F32.PACK_AB R8, R121, R120 ;  /* 0x000000787908723e */ /* 0x000fe400000010ff */
[----:B------:R-:W-:Y:S01]  /*7ae0*/  F2FP.BF16.F32.PACK_AB R9, R123, R122 ;  /* 0x0000007a7b09723e */ /* 0x000fe200000010ff */
[----:B------:R1:W-:Y:S01]  /*7af0*/  STSM.16.M88.4 [R7], R12 ;  /* 0x0000000c07007844 */ /* 0x0003e20000000200 */
[----:B------:R-:W-:-:S03]  /*7b00*/  MOV R21, R20 ;  /* 0x0000001400157202 */ /* 0x000fc60000000f00 */
[----:B------:R2:W-:Y:S04]  /*7b10*/  STSM.16.M88.4 [R22], R16 ;  /* 0x0000001016007844 */ /* 0x0005e80000000200 */
[----:B------:R3:W-:Y:S01]  /*7b20*/  STSM.16.M88.4 [R154], R8 ;  /* 0x000000089a007844 */ /* 0x0007e20000000200 */
[----:B-1----:R-:W-:Y:S02]  /*7b30*/  F2FP.BF16.F32.PACK_AB R12, R129, R128 ;  /* 0x00000080810c723e */ /* 0x002fe400000010ff */
[----:B------:R-:W-:Y:S02]  /*7b40*/  F2FP.BF16.F32.PACK_AB R13, R131, R130 ;  /* 0x00000082830d723e */ /* 0x000fe400000010ff */
[----:B------:R-:W-:Y:S02]  /*7b50*/  F2FP.BF16.F32.PACK_AB R14, R133, R132 ;  /* 0x00000084850e723e */ /* 0x000fe400000010ff */
[----:B------:R-:W-:-:S02]  /*7b60*/  F2FP.BF16.F32.PACK_AB R15, R135, R134 ;  /* 0x00000086870f723e */ /* 0x000fc400000010ff */
[----:B--2---:R-:W-:Y:S02]  /*7b70*/  F2FP.BF16.F32.PACK_AB R16, R137, R136 ;  /* 0x000000888910723e */ /* 0x004fe400000010ff */
[----:B------:R-:W-:Y:S02]  /*7b80*/  F2FP.BF16.F32.PACK_AB R17, R139, R138 ;  /* 0x0000008a8b11723e */ /* 0x000fe400000010ff */
[----:B------:R-:W-:Y:S02]  /*7b90*/  F2FP.BF16.F32.PACK_AB R18, R141, R140 ;  /* 0x0000008c8d12723e */ /* 0x000fe400000010ff */
[----:B------:R-:W-:Y:S02]  /*7ba0*/  F2FP.BF16.F32.PACK_AB R19, R143, R142 ;  /* 0x0000008e8f13723e */ /* 0x000fe400000010ff */
[----:B------:R-:W-:Y:S02]  /*7bb0*/  MOV R7, R4 ;  /* 0x0000000400077202 */ /* 0x000fe40000000f00 */
[----:B---3--:R-:W-:-:S02]  /*7bc0*/  F2FP.BF16.F32.PACK_AB R8, R145, R144 ;  /* 0x000000909108723e */ /* 0x008fc400000010ff */
[----:B------:R-:W-:Y:S02]  /*7bd0*/  F2FP.BF16.F32.PACK_AB R9, R147, R146 ;  /* 0x000000929309723e */ /* 0x000fe400000010ff */
[----:B------:R-:W-:Y:S02]  /*7be0*/  F2FP.BF16.F32.PACK_AB R10, R149, R148 ;  /* 0x00000094950a723e */ /* 0x000fe400000010ff */
[----:B------:R-:W-:Y:S01]  /*7bf0*/  F2FP.BF16.F32.PACK_AB R11, R151, R150 ;  /* 0x00000096970b723e */ /* 0x000fe200000010ff */
[----:B------:R1:W-:Y:S04]  /*7c00*/  STSM.16.M88.4 [R2], R12 ;  /* 0x0000000c02007844 */ /* 0x0003e80000000200 */
[----:B------:R-:W-:Y:S04]  /*7c10*/  STSM.16.M88.4 [R21], R16 ;  /* 0x0000001015007844 */ /* 0x000fe80000000200 */
[----:B------:R2:W-:Y:S01]  /*7c20*/  STSM.16.M88.4 [R7], R8 ;  /* 0x0000000807007844 */ /* 0x0005e20000000200 */
[----:B0-----:R-:W-:Y:S01]  /*7c30*/  ISETP.NE.U32.AND P0, PT, R152, RZ, PT ;  /* 0x000000ff9800720c */ /* 0x001fe20003f05070 */
[----:B------:R-:W-:-:S03]  /*7c40*/  IMAD.SHL.U32 R155, R204, 0x4, RZ ;  /* 0x00000004cc9b7824 */ /* 0x000fc600078e00ff */
[----:B------:R-:W-:Y:S02]  /*7c50*/  ISETP.NE.AND.EX P0, PT, R153, RZ, PT, P0 ;  /* 0x000000ff9900720c */ /* 0x000fe40003f05300 */
[----:B----4-:R-:W-:Y:S01]  /*7c60*/  SHF.L.U64.HI R20, R204, 0x2, R165 ;  /* 0x00000002cc147819 */ /* 0x010fe200000102a5 */
[----:B-1----:R-:W0:Y:S08]  /*7c70*/  LDC R13, c[0x0][0xbd4] ;  /* 0x0002f500ff0d7b82 */ /* 0x002e300000000800 */
[----:B------:R-:W-:Y:S01]  /*7c80*/  BAR.SYNC.DEFER_BLOCKING 0x1, 0x100 ;  /* 0x0044000000007b1d */ /* 0x000fe20000010000 */
[----:B------:R-:W-:Y:S01]  /*7c90*/  IADD3 R4, P1, R155, R152, RZ ;  /* 0x000000989b047210 */ /* 0x000fe20007f3e0ff */
[----:B------:R-:W-:-:S04]  /*7ca0*/  IMAD.MOV.U32 R2, RZ, RZ, RZ ;  /* 0x000000ffff027224 */ /* 0x000fc800078e00ff */
[----:B------:R-:W-:Y:S01]  /*7cb0*/  IMAD.X R5, R20, 0x1, R153, P1 ;  /* 0x0000000114057824 */ /* 0x000fe200008e0699 */
[----:B------:R-:W-:Y:S01]  /*7cc0*/  ISETP.NE.U32.AND P1, PT, RZ, UR10, PT ;  /* 0x0000000aff007c0c */ /* 0x000fe2000bf25070 */
[----:B------:R-:W1:Y:S03]  /*7cd0*/  LDC.64 R14, c[0x0][0xca8] ;  /* 0x00032a00ff0e7b82 */ /* 0x000e660000000a00 */
[----:B------:R-:W-:Y:S01]  /*7ce0*/  ISETP.NE.AND.EX P1, PT, RZ, UR11, PT, P1 ;  /* 0x0000000bff007c0c */ /* 0x000fe2000bf25310 */
[----:B------:R-:W3:-:S12]  /*7cf0*/  @P0 LDG.E R2, desc[UR36][R4.64] ;  /* 0x0000002404020981 */ /* 0x000ed8000c1e1900 */
[----:B--2---:R-:W-:-:S04]  /*7d00*/  @P1 IADD3 R8, P2, R155, UR10, RZ ;  /* 0x0000000a9b081c10 */ /* 0x004fc8000ff5e0ff */
[----:B------:R-:W-:Y:S01]  /*7d10*/  @P1 IADD3.X R9, R20, UR11, RZ, P2, !PT ;  /* 0x0000000b14091c10 */ /* 0x000fe200097fe4ff */
[----:B------:R-:W-:Y:S01]  /*7d20*/  IMAD.MOV.U32 R21, RZ, RZ, 0xab8 ;  /* 0x00000ab8ff157424 */ /* 0x000fe200078e00ff */
[----:B------:R-:W-:-:S03]  /*7d30*/  ULDC UR11, c[0x0][0xce8] ;  /* 0x00033a00000b7ab9 */ /* 0x000fc60000000800 */
[----:B------:R2:W4:Y:S01]  /*7d40*/  @P1 LDG.E R20, desc[UR36][R8.64] ;  /* 0x0000002408141981 */ /* 0x000522000c1e1900 */
[----:B------:R-:W-:-:S04]  /*7d50*/  ISETP.NE.AND P2, PT, R206, RZ, PT ;  /* 0x000000ffce00720c */ /* 0x000fc80003f45270 */
[----:B0-----:R-:W-:-:S04]  /*7d60*/  SEL R13, R206, R13, P2 ;  /* 0x0000000dce0d7207 */ /* 0x001fc80001000000 */
[----:B------:R-:W-:-:S04]  /*7d70*/  ISETP.GT.AND P3, PT, R13, 0x1, PT ;  /* 0x000000010d00780c */ /* 0x000fc80003f64270 */
[----:B------:R-:W-:-:S04]  /*7d80*/  SEL R21, R21, 0xa78, P3 ;  /* 0x00000a7815157807 */ /* 0x000fc80001800000 */
[----:B------:R-:W0:Y:S01]  /*7d90*/  LDC.64 R10, c[0x0][R21+0x220] ;  /* 0x00008800150a7b82 */ /* 0x000e220000000a00 */
[----:B------:R-:W-:-:S07]  /*7da0*/  ISETP.NE.U32.AND P2, PT, R152, RZ, PT ;  /* 0x000000ff9800720c */ /* 0x000fce0003f45070 */
[----:B--2---:R-:W2:Y:S01]  /*7db0*/  LDC.64 R8, c[0x0][R21+0x218] ;  /* 0x0000860015087b82 */ /* 0x004ea20000000a00 */
[----:B------:R-:W-:Y:S01]  /*7dc0*/  ISETP.NE.AND.EX P2, PT, R153, RZ, PT, P2 ;  /* 0x000000ff9900720c */ /* 0x000fe20003f45320 */
[----:B------:R-:W-:-:S03]  /*7dd0*/  UISETP.NE.AND UP0, UPT, UR11, 0x1, UPT ;  /* 0x000000010b00788c */ /* 0x000fc6000bf05270 */
[----:B------:R-:W-:-:S03]  /*7de0*/  SEL R204, R204, RZ, !P2 ;  /* 0x000000ffcccc7207 */ /* 0x000fc60005000000 */
[----:B------:R-:W3:Y:S01]  /*7df0*/  LDC.64 R12, c[0x0][R21+0x228] ;  /* 0x00008a00150c7b82 */ /* 0x000ee20000000a00 */
[----:B------:R-:W-:Y:S02]  /*7e00*/  PLOP3.LUT P4, PT, PT, PT, UP0, 0x80, 0x0 ;  /* 0x000000000000781c */ /* 0x000fe40003f8f008 */
[----:B------:R-:W-:Y:S01]  /*7e10*/  SEL R7, R165, RZ, !P2 ;  /* 0x000000ffa5077207 */ /* 0x000fe20005000000 */
[----:B------:R-:W-:Y:S01]  /*7e20*/  IMAD.U32 R18, RZ, RZ, UR12 ;  /* 0x0000000cff127e24 */ /* 0x000fe2000f8e00ff */
[----:B------:R-:W-:Y:S01]  /*7e30*/  @UP0 ULDC UR8, c[0x0][0xcec] ;  /* 0x00033b0000080ab9 */ /* 0x000fe20000000800 */
[-C--:B0-----:R-:W-:Y:S02]  /*7e40*/  IMAD R11, R11, R204.reuse, RZ ;  /* 0x000000cc0b0b7224 */ /* 0x081fe400078e02ff */
[----:B-1----:R-:W0:Y:S01]  /*7e50*/  @!P3 LDC R14, c[0x0][0xc50] ;  /* 0x00031400ff0ebb82 */ /* 0x002e220000000800 */
[----:B------:R-:W-:-:S04]  /*7e60*/  IMAD.WIDE.U32 R16, R10, R204, RZ ;  /* 0x000000cc0a107225 */ /* 0x000fc800078e00ff */
[----:B------:R-:W-:Y:S02]  /*7e70*/  IMAD R19, R10, R7, R11 ;  /* 0x000000070a137224 */ /* 0x000fe400078e020b */
[-C--:B--2---:R-:W-:Y:S01]  /*7e80*/  IMAD.WIDE.U32 R10, R8, R205.reuse, RZ ;  /* 0x000000cd080a7225 */ /* 0x084fe200078e00ff */
[----:B------:R-:W1:Y:S03]  /*7e90*/  @!P3 LDC R15, c[0x0][0xc54] ;  /* 0x00031500ff0fbb82 */ /* 0x000e660000000800 */
[----:B------:R-:W-:Y:S02]  /*7ea0*/  IMAD R7, R9, R205, RZ ;  /* 0x000000cd09077224 */ /* 0x000fe400078e02ff */
[----:B-----5:R-:W-:-:S03]  /*7eb0*/  IMAD R18, R18, 0x80, R164 ;  /* 0x0000008012127824 */ /* 0x020fc600078e02a4 */
[----:B------:R2:W5:Y:S01]  /*7ec0*/  LDC.64 R8, c[0x0][R21+0x210] ;  /* 0x0000840015087b82 */ /* 0x0005620000000a00 */
[----:B------:R-:W-:Y:S01]  /*7ed0*/  IMAD.IADD R22, R17, 0x1, R19 ;  /* 0x0000000111167824 */ /* 0x000fe200078e0213 */
[----:B------:R-:W-:Y:S01]  /*7ee0*/  SEL R17, R162, RZ, P3 ;  /* 0x000000ffa2117207 */ /* 0x000fe20001800000 */
[----:B------:R-:W-:Y:S01]  /*7ef0*/  IMAD.MOV.U32 R19, RZ, RZ, R18 ;  /* 0x000000ffff137224 */ /* 0x000fe200078e0012 */
[----:B---3--:R-:W-:Y:S01]  /*7f00*/  IADD3 R16, P2, P5, R16, R10, R2 ;  /* 0x0000000a10107210 */ /* 0x008fe20007d5e002 */
[----:B------:R-:W-:Y:S01]  /*7f10*/  @P4 IMAD.HI.U32 R10, R18, UR8, RZ ;  /* 0x00000008120a4c27 */ /* 0x000fe2000f8e00ff */
[----:B------:R-:W-:-:S04]  /*7f20*/  @UP0 ULDC UR8, c[0x0][0xcf0] ;  /* 0x00033c0000080ab9 */ /* 0x000fc80000000800 */
[----:B------:R-:W-:Y:S01]  /*7f30*/  @P4 SHF.R.U32.HI R19, RZ, UR8, R10 ;  /* 0x00000008ff134c19 */ /* 0x000fe2000801160a */
[----:B------:R-:W-:Y:S01]  /*7f40*/  IMAD.IADD R10, R11, 0x1, R7 ;  /* 0x000000010b0a7824 */ /* 0x000fe200078e0207 */
[----:B------:R-:W-:Y:S01]  /*7f50*/  SHF.R.S32.HI R7, RZ, 0x1f, R2 ;  /* 0x0000001fff077819 */ /* 0x000fe20000011402 */
[-C--:B------:R-:W-:Y:S02]  /*7f60*/  IMAD R11, R13, R17.reuse, RZ ;  /* 0x000000110d0b7224 */ /* 0x080fe400078e02ff */
[----:B------:R-:W-:Y:S01]  /*7f70*/  IMAD.WIDE.U32 R12, R12, R17, RZ ;  /* 0x000000110c0c7225 */ /* 0x000fe200078e00ff */
[----:B------:R-:W-:-:S03]  /*7f80*/  IADD3.X R17, R22, R10, R7, P2, P5 ;  /* 0x0000000a16117210 */ /* 0x000fc600017ea407 */
[----:B--2---:R-:W-:Y:S01]  /*7f90*/  IMAD.MOV R21, RZ, RZ, -R19 ;  /* 0x000000ffff157224 */ /* 0x004fe200078e0a13 */
[----:B------:R-:W-:Y:S01]  /*7fa0*/  IADD3 R12, P2, P5, R19, R16, R12 ;  /* 0x00000010130c7210 */ /* 0x000fe20007d5e00c */
[----:B------:R-:W-:Y:S01]  /*7fb0*/  IMAD.IADD R13, R13, 0x1, R11 ;  /* 0x000000010d0d7824 */ /* 0x000fe200078e020b */
[----:B------:R-:W-:Y:S01]  /*7fc0*/  SHF.R.S32.HI R10, RZ, 0x1f, R19 ;  /* 0x0000001fff0a7819 */ /* 0x000fe20000011413 */
[----:B------:R-:W-:-:S03]  /*7fd0*/  IMAD R11, R21, UR11, R18 ;  /* 0x0000000b150b7c24 */ /* 0x000fc6000f8e0212 */
[----:B------:R-:W-:Y:S01]  /*7fe0*/  IADD3.X R13, R10, R17, R13, P2, P5 ;  /* 0x000000110a0d7210 */ /* 0x000fe200017ea40d */
[-C--:B-----5:R-:W-:Y:S01]  /*7ff0*/  IMAD R9, R9, R11.reuse, RZ ;  /* 0x0000000b09097224 */ /* 0x0a0fe200078e02ff */
[----:B------:R-:W-:Y:S01]  /*8000*/  SHF.R.S32.HI R17, RZ, 0x1f, R11 ;  /* 0x0000001fff117819 */ /* 0x000fe2000001140b */
[----:B------:R-:W-:-:S04]  /*8010*/  IMAD.WIDE.U32 R12, R8, R11, R12 ;  /* 0x0000000b080c7225 */ /* 0x000fc800078e000c */
[----:B------:R-:W-:Y:S01]  /*8020*/  IMAD R9, R8, R17, R9 ;  /* 0x0000001108097224 */ /* 0x000fe200078e0209 */
[----:B0-----:R-:W-:Y:S01]  /*8030*/  LEA R14, P2, R12, R14, 0x2 ;  /* 0x0000000e0c0e7211 */ /* 0x001fe200078410ff */
[----:B------:R-:W-:Y:S02]  /*8040*/  ULDC UR8, c[0x0][0xb88] ;  /* 0x0002e20000087ab9 */ /* 0x000fe40000000800 */
[----:B------:R-:W-:Y:S01]  /*8050*/  IMAD.IADD R8, R13, 0x1, R9 ;  /* 0x000000010d087824 */ /* 0x000fe200078e0209 */
[----:B----4-:R-:W-:-:S04]  /*8060*/  @P1 R2UR UR8, R20 ;  /* 0x00000000140812ca */ /* 0x010fc800000e0000 */
[----:B-1----:R-:W-:Y:S01]  /*8070*/  LEA.HI.X R15, R12, R15, R8, 0x2, P2 ;  /* 0x0000000f0c0f7211 */ /* 0x002fe200010f1408 */
[----:B------:R-:W-:Y:S10]  /*8080*/  @P1 BRA `(.L_x_1166) ;  /* 0x0000000000181947 */ /* 0x000ff40003800000 */
[----:B------:R-:W-:Y:S05]  /*8090*/  @!P0 BRA `(.L_x_1166) ;  /* 0x0000000000148947 */ /* 0x000fea0003800000 */
[----:B------:R-:W2:Y:S04]  /*80a0*/  LDG.E R9, desc[UR36][R4.64] ;  /* 0x0000002404097981 */ /* 0x000ea8000c1e1900 */
[----:B------:R-:W3:Y:S01]  /*80b0*/  LDG.E R8, desc[UR36][R4.64+0x4] ;  /* 0x0000042404087981 */ /* 0x000ee2000c1e1900 */
[----:B--2---:R-:W-:Y:S02]  /*80c0*/  R2UR UR10, R9 ;  /* 0x00000000090a72ca */ /* 0x004fe400000e0000 */
[----:B---3--:R-:W-:-:S13]  /*80d0*/  R2UR UR8, R8 ;  /* 0x00000000080872ca */ /* 0x008fda00000e0000 */
[----:B------:R-:W-:-:S12]  /*80e0*/  UIADD3 UR8, -UR10, UR8, URZ ;  /* 0x000000080a087290 */ /* 0x000fd8000fffe13f */
.L_x_1166:
[----:B------:R-:W2:Y:S04]  /*80f0*/  LDL R12, [R1+0x2c] ;  /* 0x00002c00010c7983 */ /* 0x000ea80000100800 */
[----:B------:R-:W3:Y:S01]  /*8100*/  LDL R10, [R1+0x24] ;  /* 0x00002400010a7983 */ /* 0x000ee20000100800 */
[----:B------:R-:W-:Y:S01]  /*8110*/  R2UR UR10, R163 ;  /* 0x00000000a30a72ca */ /* 0x000fe200000e0000 */
[----:B------:R-:W-:Y:S02]  /*8120*/  UIMAD UR8, UR8, UR11, URZ ;  /* 0x0000000b080872a4 */ /* 0x000fe4000f8e023f */
[----:B------:R-:W-:Y:S04]  /*8130*/  SHFL.IDX PT, R4, R14, RZ, 0x1c1f ;  /* 0x001c1fff0e047589 */ /* 0x000fe800000e0000 */
[----:B------:R-:W0:Y:S04]  /*8140*/  SHFL.IDX PT, R5, R15, RZ, 0x1c1f ;  /* 0x001c1fff0f057589 */ /* 0x000e2800000e0000 */
[----:B------:R-:W-:Y:S02]  /*8150*/  SHFL.IDX PT, R8, R14, 0x1, 0x1c1f ;  /* 0x003c1f000e087f89 */ /* 0x000fe400000e0000 */
[----:B------:R-:W-:-:S02]  /*8160*/  IMAD.U32 R11, RZ, RZ, UR10 ;  /* 0x0000000aff0b7e24 */ /* 0x000fc4000f8e00ff */
[----:B------:R-:W1:Y:S02]  /*8170*/  SHFL.IDX PT, R9, R15, 0x1, 0x1c1f ;  /* 0x003c1f000f097f89 */ /* 0x000e6400000e0000 */
[----:B--2---:R-:W-:Y:S01]  /*8180*/  IMAD R11, R11, 0x80, R12 ;  /* 0x000000800b0b7824 */ /* 0x004fe200078e020c */
[----:B---3--:R-:W-:-:S03]  /*8190*/  LOP3.LUT P0, RZ, R10, 0x3, RZ, 0xc0, !PT ;  /* 0x000000030aff7812 */ /* 0x008fc6000780c0ff */
[C---:B------:R-:W-:Y:S01]  /*81a0*/  VIADD R10, R11.reuse, 0x8 ;  /* 0x000000080b0a7836 */ /* 0x040fe20000000000 */
[C---:B------:R-:W-:Y:S02]  /*81b0*/  ISETP.GE.AND P2, PT, R11.reuse, UR8, PT ;  /* 0x000000080b007c0c */ /* 0x040fe4000bf46270 */
[----:B------:R-:W-:Y:S02]  /*81c0*/  ISETP.GE.OR P1, PT, R11, UR8, P0 ;  /* 0x000000080b007c0c */ /* 0x000fe40008726670 */
[----:B------:R-:W-:-:S11]  /*81d0*/  ISETP.GE.OR P0, PT, R10, UR8, P0 ;  /* 0x000000080a007c0c */ /* 0x000fd60008706670 */
[----:B0-----:R0:W-:Y:S04]  /*81e0*/  @!P1 ST.E desc[UR36][R4.64], R3 ;  /* 0x0000000304009985 */ /* 0x0011e8000c101924 */
[----:B-1----:R0:W-:Y:S01]  /*81f0*/  @!P0 ST.E desc[UR36][R8.64], R0 ;  /* 0x0000000008008985 */ /* 0x0021e2000c101924 */
[----:B------:R-:W-:Y:S01]  /*8200*/  ISETP.GE.AND P0, PT, R10, UR8, PT ;  /* 0x000000080a007c0c */ /* 0x000fe2000bf06270 */
[----:B------:R-:W-:-:S12]  /*8210*/  @P3 BRA `(.L_x_1167) ;  /* 0x0000001000083947 */ /* 0x000fd80003800000 */
[----:B0-----:R-:W0:Y:S01]  /*8220*/  S2R R0, SR_TID.X ;  /* 0x0000000000007919 */ /* 0x001e220000002100 */
[----:B------:R-:W-:Y:S01]  /*8230*/  R2UR UR12, R163 ;  /* 0x00000000a30c72ca */ /* 0x000fe200000e0000 */
[----:B------:R-:W-:Y:S01]  /*8240*/  @UP0 ULDC UR10, c[0x0][0xcec] ;  /* 0x00033b00000a0ab9 */ /* 0x000fe20000000800 */
[----:B0-----:R-:W-:-:S05]  /*8250*/  VIADD R0, R0, 0xffffff80 ;  /* 0xffffff8000007836 */ /* 0x001fca0000000000 */
[----:B------:R-:W-:-:S04]  /*8260*/  SHF.R.S32.HI R3, RZ, 0x1f, R0 ;  /* 0x0000001fff037819 */ /* 0x000fc80000011400 */
[----:B------:R-:W-:-:S04]  /*8270*/  LEA.HI R3, R3, R0, RZ, 0x3 ;  /* 0x0000000003037211 */ /* 0x000fc800078f18ff */
[----:B------:R-:W-:Y:S02]  /*8280*/  LOP3.LUT R5, R3, 0xfffffff8, RZ, 0xc0, !PT ;  /* 0xfffffff803057812 */ /* 0x000fe400078ec0ff */
[----:B------:R-:W-:-:S03]  /*8290*/  SHF.R.S32.HI R3, RZ, 0x3, R3 ;  /* 0x00000003ff037819 */ /* 0x000fc60000011403 */
[----:B------:R-:W-:Y:S02]  /*82a0*/  IMAD.IADD R20, R0, 0x1, -R5 ;  /* 0x0000000100147824 */ /* 0x000fe400078e0a05 */
[----:B------:R-:W-:Y:S02]  /*82b0*/  IMAD.MOV.U32 R5, RZ, RZ, 0x2 ;  /* 0x00000002ff057424 */ /* 0x000fe400078e00ff */
[----:B------:R-:W-:-:S04]  /*82c0*/  IMAD.SHL.U32 R0, R20, 0x8, RZ ;  /* 0x0000000814007824 */ /* 0x000fc800078e00ff */
[----:B------:R-:W-:-:S04]  /*82d0*/  IMAD R4, R3, 0x40, R0 ;  /* 0x0000004003047824 */ /* 0x000fc800078e0200 */
[----:B------:R-:W-:Y:S01]  /*82e0*/  IMAD.WIDE R4, R4, R5, UR6 ;  /* 0x0000000604047e25 */ /* 0x000fe2000f8e0205 */
[----:B------:R-:W-:Y:S02]  /*82f0*/  ULDC.64 UR6, c[0x0][0xba0] ;  /* 0x0002e80000067ab9 */ /* 0x000fe40000000a00 */
[C---:B------:R-:W-:Y:S02]  /*8300*/  IADD3 R25, P1, R4.reuse, 0x3000, RZ ;  /* 0x0000300004197810 */ /* 0x040fe40007f3e0ff */
[C---:B------:R-:W-:Y:S02]  /*8310*/  IADD3 R13, P3, R4.reuse, 0x1000, RZ ;  /* 0x00001000040d7810 */ /* 0x040fe40007f7e0ff */
[----:B------:R-:W-:Y:S02]  /*8320*/  IADD3 R17, P2, R4, 0x2000, RZ ;  /* 0x0000200004117810 */ /* 0x000fe40007f5e0ff */
[----:B------:R-:W-:Y:S02]  /*8330*/  LOP3.LUT R24, R25, 0x380, RZ, 0xc0, !PT ;  /* 0x0000038019187812 */ /* 0x000fe400078ec0ff */
[----:B------:R-:W-:-:S02]  /*8340*/  LOP3.LUT R12, R13, 0x380, RZ, 0xc0, !PT ;  /* 0x000003800d0c7812 */ /* 0x000fc400078ec0ff */
[----:B------:R-:W-:Y:S02]  /*8350*/  LOP3.LUT R16, R17, 0x380, RZ, 0xc0, !PT ;  /* 0x0000038011107812 */ /* 0x000fe400078ec0ff */
[----:B------:R-:W-:Y:S02]  /*8360*/  SHF.R.U64 R24, R24, 0x3, RZ ;  /* 0x0000000318187819 */ /* 0x000fe400000012ff */
[----:B------:R-:W-:Y:S02]  /*8370*/  SHF.R.U64 R12, R12, 0x3, RZ ;  /* 0x000000030c0c7819 */ /* 0x000fe400000012ff */
[----:B------:R-:W-:Y:S02]  /*8380*/  SHF.R.U64 R16, R16, 0x3, RZ ;  /* 0x0000000310107819 */ /* 0x000fe400000012ff */
[----:B------:R-:W-:Y:S01]  /*8390*/  LOP3.LUT R24, R24, R25, RZ, 0x3c, !PT ;  /* 0x0000001918187212 */ /* 0x000fe200078e3cff */
[--C-:B------:R-:W-:Y:S01]  /*83a0*/  IMAD.X R25, RZ, RZ, R5.reuse, P1 ;  /* 0x000000ffff197224 */ /* 0x100fe200008e0605 */
[----:B------:R-:W-:Y:S01]  /*83b0*/  LOP3.LUT R12, R12, R13, RZ, 0x3c, !PT ;  /* 0x0000000d0c0c7212 */ /* 0x000fe200078e3cff */
[--C-:B------:R-:W-:Y:S01]  /*83c0*/  IMAD.X R13, RZ, RZ, R5.reuse, P3 ;  /* 0x000000ffff0d7224 */ /* 0x100fe200018e0605 */
[----:B------:R-:W-:Y:S01]  /*83d0*/  LOP3.LUT R16, R16, R17, RZ, 0x3c, !PT ;  /* 0x0000001110107212 */ /* 0x000fe200078e3cff */
[----:B------:R-:W-:Y:S01]  /*83e0*/  IMAD.X R17, RZ, RZ, R5, P2 ;  /* 0x000000ffff117224 */ /* 0x000fe200010e0605 */
[----:B------:R-:W-:-:S02]  /*83f0*/  IADD3 R49, P1, R4, 0x9000, RZ ;  /* 0x0000900004317810 */ /* 0x000fc40007f3e0ff */
[C---:B------:R-:W-:Y:S02]  /*8400*/  IADD3 R29, P0, R4.reuse, 0x4000, RZ ;  /* 0x00004000041d7810 */ /* 0x040fe40007f1e0ff */
[C---:B------:R-:W-:Y:S02]  /*8410*/  IADD3 R33, P6, R4.reuse, 0x5000, RZ ;  /* 0x0000500004217810 */ /* 0x040fe40007fde0ff */
[C---:B------:R-:W-:Y:S02]  /*8420*/  IADD3 R37, P5, R4.reuse, 0x6000, RZ ;  /* 0x0000600004257810 */ /* 0x040fe40007fbe0ff */
[C---:B------:R-:W-:Y:S01]  /*8430*/  LOP3.LUT R11, R4.reuse, 0x380, RZ, 0xc0, !PT ;  /* 0x00000380040b7812 */ /* 0x040fe200078ec0ff */
[----:B------:R-:W-:Y:S01]  /*8440*/  IMAD R7, R7, UR6, RZ ;  /* 0x0000000607077c24 */ /* 0x000fe2000f8e02ff */
[C---:B------:R-:W-:Y:S01]  /*8450*/  IADD3 R41, P3, R4.reuse, 0x7000, RZ ;  /* 0x0000700004297810 */ /* 0x040fe20007f7e0ff */
[----:B------:R-:W-:Y:S01]  /*8460*/  IMAD.U32 R77, RZ, RZ, UR12 ;  /* 0x0000000cff4d7e24 */ /* 0x000fe2000f8e00ff */
[----:B------:R-:W-:-:S02]  /*8470*/  IADD3 R45, P2, R4, 0x8000, RZ ;  /* 0x00008000042d7810 */ /* 0x000fc40007f5e0ff */
[----:B------:R-:W-:Y:S01]  /*8480*/  SHF.R.S32.HI R21, RZ, 0x1f, R204 ;  /* 0x0000001fff157819 */ /* 0x000fe200000114cc */
[----:B------:R-:W-:Y:S01]  /*8490*/  IMAD.U32 R78, RZ, RZ, UR12 ;  /* 0x0000000cff4e7e24 */ /* 0x000fe2000f8e00ff */
[----:B------:R-:W-:Y:S01]  /*84a0*/  LOP3.LUT R48, R49, 0x380, RZ, 0xc0, !PT ;  /* 0x0000038031307812 */ /* 0x000fe200078ec0ff */
[----:B------:R-:W5:Y:S01]  /*84b0*/  LD.E.128 R12, desc[UR36][R12.64] ;  /* 0x000000240c0c7980 */ /* 0x000f62000c101d00 */
[----:B------:R-:W-:Y:S02]  /*84c0*/  LOP3.LUT R28, R29, 0x380, RZ, 0xc0, !PT ;  /* 0x000003801d1c7812 */ /* 0x000fe400078ec0ff */
[----:B------:R-:W-:Y:S01]  /*84d0*/  LOP3.LUT R32, R33, 0x380, RZ, 0xc0, !PT ;  /* 0x0000038021207812 */ /* 0x000fe200078ec0ff */
[----:B------:R-:W5:Y:S01]  /*84e0*/  LD.E.128 R16, desc[UR36][R16.64] ;  /* 0x0000002410107980 */ /* 0x000f62000c101d00 */
[----:B------:R-:W-:Y:S02]  /*84f0*/  LOP3.LUT R36, R37, 0x380, RZ, 0xc0, !PT ;  /* 0x0000038025247812 */ /* 0x000fe400078ec0ff */
[----:B------:R-:W-:Y:S01]  /*8500*/  LOP3.LUT R40, R41, 0x380, RZ, 0xc0, !PT ;  /* 0x0000038029287812 */ /* 0x000fe200078ec0ff */
[----:B------:R-:W5:Y:S01]  /*8510*/  LD.E.128 R24, desc[UR36][R24.64] ;  /* 0x0000002418187980 */ /* 0x000f62000c101d00 */
[----:B------:R-:W-:-:S02]  /*8520*/  LOP3.LUT R44, R45, 0x380, RZ, 0xc0, !PT ;  /* 0x000003802d2c7812 */ /* 0x000fc400078ec0ff */
[----:B------:R-:W-:Y:S02]  /*8530*/  SHF.R.U64 R48, R48, 0x3, RZ ;  /* 0x0000000330307819 */ /* 0x000fe400000012ff */
[----:B------:R-:W-:Y:S02]  /*8540*/  SHF.R.U64 R28, R28, 0x3, RZ ;  /* 0x000000031c1c7819 */ /* 0x000fe400000012ff */
[----:B------:R-:W-:Y:S02]  /*8550*/  SHF.R.U64 R32, R32, 0x3, RZ ;  /* 0x0000000320207819 */ /* 0x000fe400000012ff */
[----:B------:R-:W-:Y:S02]  /*8560*/  SHF.R.U64 R36, R36, 0x3, RZ ;  /* 0x0000000324247819 */ /* 0x000fe400000012ff */
[----:B------:R-:W-:Y:S02]  /*8570*/  SHF.R.U64 R40, R40, 0x3, RZ ;  /* 0x0000000328287819 */ /* 0x000fe400000012ff */
[----:B------:R-:W-:-:S02]  /*8580*/  SHF.R.U64 R44, R44, 0x3, RZ ;  /* 0x000000032c2c7819 */ /* 0x000fc400000012ff */
        /* <DEDUP_REMOVED lines=12> */
[----:B------:R-:W-:-:S02]  /*8650*/  IADD3 R9, P1, R4, 0xf000, RZ ;  /* 0x0000f00004097810 */ /* 0x000fc40007f3e0ff */
[----:B------:R-:W-:Y:S01]  /*8660*/  SHF.R.U64 R11, R11, 0x3, RZ ;  /* 0x000000030b0b7819 */ /* 0x000fe200000012ff */
[----:B------:R-:W-:Y:S01]  /*8670*/  IMAD R7, R2, UR7, R7 ;  /* 0x0000000702077c24 */ /* 0x000fe2000f8e0207 */
[C---:B------:R-:W-:Y:S01]  /*8680*/  IADD3 R53, P0, R4.reuse, 0xa000, RZ ;  /* 0x0000a00004357810 */ /* 0x040fe20007f1e0ff */
[----:B------:R-:W-:Y:S01]  /*8690*/  IMAD.X R73, RZ, RZ, R5, P1 ;  /* 0x000000ffff497224 */ /* 0x000fe200008e0605 */
[C---:B------:R-:W-:Y:S01]  /*86a0*/  IADD3 R57, P6, R4.reuse, 0xb000, RZ ;  /* 0x0000b00004397810 */ /* 0x040fe20007fde0ff */
[----:B------:R-:W5:Y:S01]  /*86b0*/  LD.E.128 R28, desc[UR36][R28.64] ;  /* 0x000000241c1c7980 */ /* 0x000f62000c101d00 */
[C---:B------:R-:W-:Y:S02]  /*86c0*/  IADD3 R61, P5, R4.reuse, 0xc000, RZ ;  /* 0x0000c000043d7810 */ /* 0x040fe40007fbe0ff */
[C---:B------:R-:W-:Y:S01]  /*86d0*/  IADD3 R65, P3, R4.reuse, 0xd000, RZ ;  /* 0x0000d00004417810 */ /* 0x040fe20007f7e0ff */
[----:B------:R-:W5:Y:S01]  /*86e0*/  LD.E.128 R32, desc[UR36][R32.64] ;  /* 0x0000002420207980 */ /* 0x000f62000c101d00 */
[----:B------:R-:W-:-:S02]  /*86f0*/  IADD3 R69, P2, R4, 0xe000, RZ ;  /* 0x0000e00004457810 */ /* 0x000fc40007f5e0ff */
        /* <DEDUP_REMOVED lines=9> */
[----:B------:R-:W-:Y:S01]  /*8790*/  SHF.R.U64 R8, R8, 0x3, RZ ;  /* 0x0000000308087819 */ /* 0x000fe200000012ff */
[----:B------:R-:W5:Y:S01]  /*87a0*/  LD.E.128 R48, desc[UR36][R48.64] ;  /* 0x0000002430307980 */ /* 0x000f62000c101d00 */
[----:B------:R-:W-:Y:S02]  /*87b0*/  SHF.R.U64 R52, R52, 0x3, RZ ;  /* 0x0000000334347819 */ /* 0x000fe400000012ff */
[----:B------:R-:W-:Y:S02]  /*87c0*/  SHF.R.U64 R56, R56, 0x3, RZ ;  /* 0x0000000338387819 */ /* 0x000fe400000012ff */
[----:B------:R-:W-:Y:S02]  /*87d0*/  SHF.R.U64 R60, R60, 0x3, RZ ;  /* 0x000000033c3c7819 */ /* 0x000fe400000012ff */
[----:B------:R-:W-:Y:S02]  /*87e0*/  SHF.R.U64 R64, R64, 0x3, RZ ;  /* 0x0000000340407819 */ /* 0x000fe400000012ff */
[----:B------:R-:W-:-:S02]  /*87f0*/  SHF.R.U64 R68, R68, 0x3, RZ ;  /* 0x0000000344447819 */ /* 0x000fc400000012ff */
[----:B------:R-:W-:Y:S02]  /*8800*/  LOP3.LUT R4, R11, R4, RZ, 0x3c, !PT ;  /* 0x000000040b047212 */ /* 0x000fe400078e3cff */
        /* <DEDUP_REMOVED lines=10> */
[----:B------:R-:W-:Y:S01]  /*88b0*/  LOP3.LUT R72, R8, R9, RZ, 0x3c, !PT ;  /* 0x0000000908487212 */ /* 0x000fe200078e3cff */
[----:B------:R-:W5:Y:S04]  /*88c0*/  LD.E.128 R52, desc[UR36][R52.64] ;  /* 0x0000002434347980 */ /* 0x000f68000c101d00 */
[----:B------:R0:W5:Y:S01]  /*88d0*/  LD.E.128 R8, desc[UR36][R4.64] ;  /* 0x0000002404087980 */ /* 0x000162000c101d00 */
[----:B------:R-:W-:-:S03]  /*88e0*/  IMAD R78, R78, 0x80, R3 ;  /* 0x000000804e4e7824 */ /* 0x000fc600078e0203 */
[----:B------:R-:W5:Y:S04]  /*88f0*/  LD.E.128 R56, desc[UR36][R56.64] ;  /* 0x0000002438387980 */ /* 0x000f68000c101d00 */
[----:B------:R-:W5:Y:S01]  /*8900*/  LD.E.128 R60, desc[UR36][R60.64] ;  /* 0x000000243c3c7980 */ /* 0x000f62000c101d00 */
[----:B0-----:R-:W-:Y:S01]  /*8910*/  IMAD.WIDE.U32 R4, R2, UR6, RZ ;  /* 0x0000000602047c25 */ /* 0x001fe2000f8e00ff */
[----:B------:R-:W-:Y:S02]  /*8920*/  ULDC.64 UR6, c[0x0][0xbe8] ;  /* 0x0002fa0000067ab9 */ /* 0x000fe40000000a00 */
[----:B------:R-:W5:Y:S01]  /*8930*/  LD.E.128 R64, desc[UR36][R64.64] ;  /* 0x0000002440407980 */ /* 0x000f62000c101d00 */
[----:B------:R-:W-:Y:S02]  /*8940*/  IMAD R2, R20, 0x20, R3 ;  /* 0x0000002014027824 */ /* 0x000fe400078e0203 */
[----:B------:R-:W-:Y:S01]  /*8950*/  IMAD.IADD R5, R5, 0x1, R7 ;  /* 0x0000000105057824 */ /* 0x000fe200078e0207 */
[----:B------:R-:W5:Y:S01]  /*8960*/  LD.E.128 R68, desc[UR36][R68.64] ;  /* 0x0000002444447980 */ /* 0x000f62000c101d00 */
[----:B------:R-:W-:-:S02]  /*8970*/  IMAD R77, R77, 0x80, R2 ;  /* 0x000000804d4d7824 */ /* 0x000fc400078e0202 */
[----:B------:R-:W-:Y:S01]  /*8980*/  IMAD.WIDE.U32 R4, R205, UR6, R4 ;  /* 0x00000006cd047c25 */ /* 0x000fe2000f8e0004 */
[----:B------:R-:W5:Y:S03]  /*8990*/  LD.E.128 R72, desc[UR36][R72.64] ;  /* 0x0000002448487980 */ /* 0x000f66000c101d00 */
[----:B------:R-:W-:Y:S01]  /*89a0*/  @P4 IMAD.HI.U32 R2, R77, UR10, RZ ;  /* 0x0000000a4d024c27 */ /* 0x000fe2000f8e00ff */
[----:B------:R-:W-:Y:S01]  /*89b0*/  @UP0 ULDC UR10, c[0x0][0xcf0] ;  /* 0x00033c00000a0ab9 */ /* 0x000fe20000000800 */
[----:B------:R-:W-:Y:S01]  /*89c0*/  @!PT LDS RZ, [RZ] ;  /* 0x00000000fffff984 */ /* 0x000fe20000000800 */
[----:B------:R-:W-:Y:S01]  /*89d0*/  @!PT LDS RZ, [RZ] ;  /* 0x00000000fffff984 */ /* 0x000fe20000000800 */
[----:B------:R-:W-:Y:S01]  /*89e0*/  @!PT LDS RZ, [RZ] ;  /* 0x00000000fffff984 */ /* 0x000fe20000000800 */
[----:B------:R-:W-:Y:S01]  /*89f0*/  @!PT LDS RZ, [RZ] ;  /* 0x00000000fffff984 */ /* 0x000fe20000000800 */
[----:B------:R0:W-:Y:S06]  /*8a00*/  MEMBAR.ALL.CTA ;  /* 0x0000000000007992 */ /* 0x0001ec0000008000 */
[----:B0-----:R-:W0:Y:S01]  /*8a10*/  FENCE.VIEW.ASYNC.S ;  /* 0x00000000000073c6 */ /* 0x001e220000000000 */
[----:B------:R-:W-:Y:S01]  /*8a20*/  IMAD R5, R205, UR7, R5 ;  /* 0x00000007cd057c24 */ /* 0x000fe2000f8e0205 */
[----:B------:R-:W-:Y:S01]  /*8a30*/  ULDC.64 UR6, c[0x0][0xbf0] ;  /* 0x0002fc0000067ab9 */ /* 0x000fe20000000a00 */
[----:B------:R-:W-:Y:S01]  /*8a40*/  IMAD.MOV.U32 R7, RZ, RZ, R77 ;  /* 0x000000ffff077224 */ /* 0x000fe200078e004d */
[----:B------:R-:W-:Y:S01]  /*8a50*/  @P4 SHF.R.U32.HI R7, RZ, UR10, R2 ;  /* 0x0000000aff074c19 */ /* 0x000fe20008011602 */
[----:B------:R-:W-:-:S03]  /*8a60*/  IMAD R21, R21, UR6, RZ ;  /* 0x0000000615157c24 */ /* 0x000fc6000f8e02ff */
[----:B------:R-:W-:Y:S01]  /*8a70*/  SHF.R.S32.HI R2, RZ, 0x1f, R7 ;  /* 0x0000001fff027819 */ /* 0x000fe20000011407 */
[C---:B------:R-:W-:Y:S02]  /*8a80*/  IMAD R21, R204.reuse, UR7, R21 ;  /* 0x00000007cc157c24 */ /* 0x040fe4000f8e0215 */
[----:B------:R-:W-:Y:S01]  /*8a90*/  IMAD.WIDE.U32 R204, R204, UR6, R4 ;  /* 0x00000006cccc7c25 */ /* 0x000fe2000f8e0004 */
[----:B------:R-:W-:-:S03]  /*8aa0*/  ULDC.64 UR6, c[0x0][0xbe0] ;  /* 0x0002f80000067ab9 */ /* 0x000fc60000000a00 */
[----:B------:R-:W-:Y:S02]  /*8ab0*/  IMAD.MOV R4, RZ, RZ, -R7 ;  /* 0x000000ffff047224 */ /* 0x000fe400078e0a07 */
[----:B------:R-:W-:Y:S02]  /*8ac0*/  IMAD.IADD R205, R205, 0x1, R21 ;  /* 0x00000001cdcd7824 */ /* 0x000fe400078e0215 */
[----:B------:R-:W-:Y:S02]  /*8ad0*/  IMAD R2, R2, UR6, RZ ;  /* 0x0000000602027c24 */ /* 0x000fe4000f8e02ff */
[----:B------:R-:W-:Y:S02]  /*8ae0*/  IMAD R21, R4, UR11, R77 ;  /* 0x0000000b04157c24 */ /* 0x000fe4000f8e024d */
[----:B------:R-:W-:-:S04]  /*8af0*/  IMAD.WIDE.U32 R4, R7, UR6, R204 ;  /* 0x0000000607047c25 */ /* 0x000fc8000f8e00cc */
[----:B------:R-:W-:Y:S01]  /*8b00*/  IMAD R7, R7, UR7, R2 ;  /* 0x0000000707077c24 */ /* 0x000fe2000f8e0202 */
[----:B------:R-:W-:Y:S01]  /*8b10*/  SHF.R.S32.HI R2, RZ, 0x1f, R21 ;  /* 0x0000001fff027819 */ /* 0x000fe20000011415 */
[----:B------:R-:W-:Y:S02]  /*8b20*/  ULDC.64 UR6, c[0x0][0xbd8] ;  /* 0x0002f60000067ab9 */ /* 0x000fe40000000a00 */
[----:B------:R-:W-:Y:S02]  /*8b30*/  IMAD.IADD R5, R5, 0x1, R7 ;  /* 0x0000000105057824 */ /* 0x000fe400078e0207 */
[----:B------:R-:W-:-:S04]  /*8b40*/  IMAD R2, R2, UR6, RZ ;  /* 0x0000000602027c24 */ /* 0x000fc8000f8e02ff */
[C---:B------:R-:W-:Y:S02]  /*8b50*/  IMAD R7, R21.reuse, UR7, R2 ;  /* 0x0000000715077c24 */ /* 0x040fe4000f8e0202 */
[----:B------:R-:W-:Y:S01]  /*8b60*/  IMAD.WIDE.U32 R2, R21, UR6, R4 ;  /* 0x0000000615027c25 */ /* 0x000fe2000f8e0004 */
[----:B------:R-:W-:-:S03]  /*8b70*/  ULDC.64 UR6, c[0x0][0xb80] ;  /* 0x0002e00000067ab9 */ /* 0x000fc60000000a00 */
[----:B------:R-:W-:Y:S01]  /*8b80*/  IMAD.IADD R3, R3, 0x1, R7 ;  /* 0x0000000103037824 */ /* 0x000fe200078e0207 */
[----:B------:R-:W-:Y:S01]  /*8b90*/  LEA R7, P2, R2, UR6, 0x1 ;  /* 0x0000000602077c11 */ /* 0x000fe2000f8408ff */
[----:B------:R-:W-:-:S03]  /*8ba0*/  UIADD3 UR6, UR9, 0x32420, URZ ;  /* 0x0003242009067890 */ /* 0x000fc6000fffe03f */
[----:B------:R-:W-:Y:S02]  /*8bb0*/  LEA.HI.X R22, R2, UR7, R3, 0x1, P2 ;  /* 0x0000000702167c11 */ /* 0x000fe400090f0c03 */
[C---:B------:R-:W-:Y:S01]  /*8bc0*/  ISETP.GE.AND P2, PT, R78.reuse, UR8, PT ;  /* 0x000000084e007c0c */ /* 0x040fe2000bf46270 */
[----:B------:R-:W-:Y:S01]  /*8bd0*/  UPRMT UR6, URZ, 0x654, UR6 ;  /* 0x000006543f067896 */ /* 0x000fe20008000006 */
[C---:B------:R-:W-:Y:S02]  /*8be0*/  VIADD R4, R78.reuse, 0x20 ;  /* 0x000000204e047836 */ /* 0x040fe40000000000 */
[----:B------:R-:W-:Y:S02]  /*8bf0*/  VIADD R5, R78, 0x40 ;  /* 0x000000404e057836 */ /* 0x000fe40000000000 */
[C---:B------:R-:W-:Y:S02]  /*8c00*/  VIADD R82, R0.reuse, 0x80 ;  /* 0x0000008000527836 */ /* 0x040fe40000000000 */
[----:B------:R-:W-:-:S02]  /*8c10*/  VIADD R84, R0, 0xc0 ;  /* 0x000000c000547836 */ /* 0x000fc40000000000 */
[----:B------:R-:W-:Y:S01]  /*8c20*/  VIADD R80, R0, 0x40 ;  /* 0x0000004000507836 */ /* 0x000fe20000000000 */
[----:B0-----:R-:W-:Y:S01]  /*8c30*/  SYNCS.ARRIVE.TRANS64.RED.A1T0 RZ, [UR6], RZ ;  /* 0x000000ffffff79a7 */ /* 0x001fe20008100406 */
[----:B------:R0:W1:Y:S01]  /*8c40*/  SHFL.IDX PT, R79, R7, RZ, 0x181f ;  /* 0x00181fff074f7589 */ /* 0x00006200000e0000 */
[----:B------:R-:W-:Y:S03]  /*8c50*/  BSSY B1, `(.L_x_1168) ;  /* 0x000001a000017945 */ /* 0x000fe60003800000 */
[----:B------:R0:W2:Y:S01]  /*8c60*/  SHFL.IDX PT, R77, R22, RZ, 0x181f ;  /* 0x00181fff164d7589 */ /* 0x0000a200000e0000 */
[----:B------:R-:W-:Y:S02]  /*8c70*/  ISETP.GE.AND P1, PT, R4, UR8, PT ;  /* 0x0000000804007c0c */ /* 0x000fe4000bf26270 */
[----:B------:R-:W-:Y:S02]  /*8c80*/  ISETP.GE.AND P0, PT, R5, UR8, PT ;  /* 0x0000000805007c0c */ /* 0x000fe4000bf06270 */
        /* <DEDUP_REMOVED lines=22> */
.L_x_1169:
[----:B------:R-:W-:Y:S05]  /*8df0*/  BSYNC B1 ;  /* 0x0000000000017941 */ /* 0x000fea0003800000 */
.L_x_1168:
        /* <DEDUP_REMOVED lines=21> */
.L_x_1171:
[----:B------:R-:W-:Y:S05]  /*8f50*/  BSYNC B1 ;  /* 0x0000000000017941 */ /* 0x000fea0003800000 */
.L_x_1170:
        /* <DEDUP_REMOVED lines=16> */
[----:B----4-:R-:W-:-:S02]  /*9060*/  @!P1 LEA.HI.X R9, R82, R11, R81, 0x1, P4 ;  /* 0x0000000b52099211 */ /* 0x010fc400020f0c51 */
[----:B------:R-:W-:Y:S01]  /*9070*/  @!P0 LEA.HI.X R11, R84, R11, R83, 0x1, P6 ;  /* 0x0000000b540b8211 */ /* 0x000fe200030f0c53 */
[----:B------:R0:W-:Y:S04]  /*9080*/  @!P2 ST.E.128 desc[UR36][R4.64], R36 ;  /* 0x000000240400a985 */ /* 0x0001e8000c101d24 */
[----:B------:R0:W-:Y:S04]  /*9090*/  @!P1 ST.E.128 desc[UR36][R8.64], R52 ;  /* 0x0000003408009985 */ /* 0x0001e8000c101d24 */
[----:B------:R0:W-:Y:S02]  /*90a0*/  @!P0 ST.E.128 desc[UR36][R10.64], R68 ;  /* 0x000000440a008985 */ /* 0x0001e4000c101d24 */
.L_x_1173:
[----:B------:R-:W-:Y:S05]  /*90b0*/  BSYNC B1 ;  /* 0x0000000000017941 */ /* 0x000fea0003800000 */
.L_x_1172:
[----:B0-----:R-:W-:Y:S01]  /*90c0*/  VIADD R2, R78, 0x60 ;  /* 0x000000604e027836 */ /* 0x001fe20000000000 */
[----:B------:R0:W0:Y:S04]  /*90d0*/  SHFL.IDX PT, R11, R22, 0x3, 0x181f ;  /* 0x00781f00160b7f89 */ /* 0x00002800000e0000 */
[----:B------:R-:W-:Y:S01]  /*90e0*/  ISETP.GE.AND P0, PT, R2, UR8, PT ;  /* 0x0000000802007c0c */ /* 0x000fe2000bf06270 */
[----:B---3--:R-:W3:-:S12]  /*90f0*/  SHFL.IDX PT, R7, R7, 0x3, 0x181f ;  /* 0x00781f0007077f89 */ /* 0x008ed800000e0000 */
[----:B------:R-:W-:Y:S05]  /*9100*/  @P0 BRA `(.L_x_1174) ;  /* 0x0000002400c00947 */ /* 0x000fea0003800000 */
[----:B------:R-:W-:Y:S02]  /*9110*/  ULDC UR6, c[0x0][0xbc8] ;  /* 0x0002f20000067ab9 */ /* 0x000fe40000000800 */
[----:B------:R-:W-:Y:S02]  /*9120*/  ISETP.GE.AND P3, PT, R0, UR6, PT ;  /* 0x0000000600007c0c */ /* 0x000fe4000bf66270 */
[----:B------:R-:W-:Y:S02]  /*9130*/  ISETP.GE.AND P4, PT, R80, UR6, PT ;  /* 0x0000000650007c0c */ /* 0x000fe4000bf86270 */
[----:B------:R-:W-:-:S09]  /*9140*/  ISETP.GE.AND P5, PT, R82, UR6, PT ;  /* 0x0000000652007c0c */ /* 0x000fd2000bfa6270 */
[-C--:B---3--:R-:W-:Y:S02]  /*9150*/  @!P3 LEA R2, P0, R0, R7.reuse, 0x1 ;  /* 0x000000070002b211 */ /* 0x088fe400078008ff */
[-C--:B------:R-:W-:Y:S02]  /*9160*/  @!P4 LEA R4, P1, R80, R7.reuse, 0x1 ;  /* 0x000000075004c211 */ /* 0x080fe400078208ff */
[----:B------:R-:W-:Y:S02]  /*9170*/  @!P5 LEA R8, P2, R82, R7, 0x1 ;  /* 0x000000075208d211 */ /* 0x000fe400078408ff */
[-C--:B0-----:R-:W-:Y:S02]  /*9180*/  @!P3 LEA.HI.X R3, R0, R11.reuse, R86, 0x1, P0 ;  /* 0x0000000b0003b211 */ /* 0x081fe400000f0c56 */
[-C--:B------:R-:W-:Y:S02]  /*9190*/  @!P4 LEA.HI.X R5, R80, R11.reuse, R85, 0x1, P1 ;  /* 0x0000000b5005c211 */ /* 0x080fe400008f0c55 */
[----:B----4-:R-:W-:Y:S01]  /*91a0*/  @!P5 LEA.HI.X R9, R82, R11, R81, 0x1, P2 ;  /* 0x0000000b5209d211 */ /* 0x010fe200010f0c51 */
[----:B------:R0:W-:Y:S01]  /*91b0*/  @!P3 ST.E.128 desc[UR36][R2.64], R24 ;  /* 0x000000180200b985 */ /* 0x0001e2000c101d24 */
[----:B------:R-:W-:-:S03]  /*91c0*/  ISETP.GE.AND P0, PT, R84, UR6, PT ;  /* 0x0000000654007c0c */ /* 0x000fc6000bf06270 */
[----:B------:R0:W-:Y:S04]  /*91d0*/  @!P4 ST.E.128 desc[UR36][R4.64], R40 ;  /* 0x000000280400c985 */ /* 0x0001e8000c101d24 */
[----:B------:R0:W-:Y:S06]  /*91e0*/  @!P5 ST.E.128 desc[UR36][R8.64], R56 ;  /* 0x000000380800d985 */ /* 0x0001ec000c101d24 */
[----:B------:R-:W-:Y:S05]  /*91f0*/  @P0 BRA `(.L_x_1174) ;  /* 0x0000002400840947 */ /* 0x000fea0003800000 */
[----:B0-----:R-:W-:-:S04]  /*9200*/  LEA R2, P0, R84, R7, 0x1 ;  /* 0x0000000754027211 */ /* 0x001fc800078008ff */
[----:B------:R-:W-:-:S05]  /*9210*/  LEA.HI.X R3, R84, R11, R83, 0x1, P0 ;  /* 0x0000000b54037211 */ /* 0x000fca00000f0c53 */
[----:B------:R0:W-:Y:S01]  /*9220*/  ST.E.128 desc[UR36][R2.64], R72 ;  /* 0x0000004802007985 */ /* 0x0001e2000c101d24 */
[----:B------:R-:W-:Y:S05]  /*9230*/  BRA `(.L_x_1174) ;  /* 0x0000002400747947 */ /* 0x000fea0003800000 */
.L_x_1167:
[----:B------:R-:W-:Y:S01]  /*9240*/  ULDC.64 UR6, c[0x0][0xc08] ;  /* 0x0003020000067ab9 */ /* 0x000fe20000000a00 */
[----:B0-----:R-:W-:Y:S01]  /*9250*/  SHF.R.S32.HI R3, RZ, 0x1f, R204 ;  /* 0x0000001fff037819 */ /* 0x001fe200000114cc */
[----:B------:R-:W-:Y:S01]  /*9260*/  IMAD R7, R7, UR6, RZ ;  /* 0x0000000607077c24 */ /* 0x000fe2000f8e02ff */
[----:B------:R-:W-:Y:S01]  /*9270*/  ULDC.64 UR12, c[0x0][0xc40] ;  /* 0x00031000000c7ab9 */ /* 0x000fe20000000a00 */
[C---:B------:R-:W-:Y:S01]  /*9280*/  IMAD.WIDE.U32 R4, R2.reuse, UR6, RZ ;  /* 0x0000000602047c25 */ /* 0x040fe2000f8e00ff */
[----:B------:R-:W-:Y:S01]  /*9290*/  UIADD3 UR9, UR9, 0x32420, URZ ;  /* 0x0003242009097890 */ /* 0x000fe2000fffe03f */
[----:B------:R-:W-:Y:S01]  /*92a0*/  BSSY B1, `(.L_x_1175) ;  /* 0x00000d9000017945 */ /* 0x000fe20003800000 */
[----:B------:R-:W-:Y:S01]  /*92b0*/  SHF.R.S32.HI R20, RZ, 0x1f, R209 ;  /* 0x0000001fff147819 */ /* 0x000fe200000114d1 */
[----:B------:R-:W-:Y:S01]  /*92c0*/  IMAD R7, R2, UR7, R7 ;  /* 0x0000000702077c24 */ /* 0x000fe2000f8e0207 */
[----:B------:R-:W-:Y:S01]  /*92d0*/  ULDC.64 UR6, c[0x0][0xc38] ;  /* 0x00030e0000067ab9 */ /* 0x000fe20000000a00 */
[----:B------:R-:W-:Y:S01]  /*92e0*/  IMAD R3, R3, UR12, RZ ;  /* 0x0000000c03037c24 */ /* 0x000fe2000f8e02ff */
[----:B------:R-:W-:Y:S01]  /*92f0*/  UPRMT UR9, URZ, 0x654, UR9 ;  /* 0x000006543f097896 */ /* 0x000fe20008000009 */
[----:B------:R-:W-:Y:S01]  /*9300*/  IMAD.IADD R5, R5, 0x1, R7 ;  /* 0x0000000105057824 */ /* 0x000fe200078e0207 */
[----:B------:R-:W-:Y:S01]  /*9310*/  SHF.R.S32.HI R22, RZ, 0x1f, R210 ;  /* 0x0000001fff167819 */ /* 0x000fe200000114d2 */
[----:B------:R-:W-:Y:S01]  /*9320*/  IMAD R7, R204, UR13, R3 ;  /* 0x0000000dcc077c24 */ /* 0x000fe2000f8e0203 */
[----:B------:R-:W-:Y:S01]  /*9330*/  SHF.R.S32.HI R152, RZ, 0x1f, R212 ;  /* 0x0000001fff987819 */ /* 0x000fe200000114d4 */
[----:B------:R-:W-:Y:S01]  /*9340*/  IMAD.WIDE.U32 R4, R205, UR6, R4 ;  /* 0x00000006cd047c25 */ /* 0x000fe2000f8e0004 */
[----:B------:R-:W-:Y:S01]  /*9350*/  @UP0 ULDC UR6, c[0x0][0xcec] ;  /* 0x00033b0000060ab9 */ /* 0x000fe20000000800 */
[----:B------:R-:W-:-:S02]  /*9360*/  SHF.R.S32.HI R153, RZ, 0x1f, R213 ;  /* 0x0000001fff997819 */ /* 0x000fc400000114d5 */
[----:B------:R-:W-:Y:S01]  /*9370*/  IMAD R5, R205, UR7, R5 ;  /* 0x00000007cd057c24 */ /* 0x000fe2000f8e0205 */
[----:B------:R-:W-:Y:S01]  /*9380*/  SYNCS.ARRIVE.TRANS64.RED.A1T0 RZ, [UR9], RZ ;  /* 0x000000ffffff79a7 */ /* 0x000fe20008100409 */
[----:B------:R-:W-:Y:S01]  /*9390*/  @P4 IMAD.HI.U32 R0, R18, UR6, RZ ;  /* 0x0000000612004c27 */ /* 0x000fe2000f8e00ff */
[----:B------:R-:W-:Y:S01]  /*93a0*/  @UP0 ULDC UR6, c[0x0][0xcf0] ;  /* 0x00033c0000060ab9 */ /* 0x000fe20000000800 */
[----:B------:R-:W-:Y:S02]  /*93b0*/  SHF.R.S32.HI R154, RZ, 0x1f, R214 ;  /* 0x0000001fff9a7819 */ /* 0x000fe400000114d6 */
[----:B------:R-:W-:Y:S01]  /*93c0*/  IMAD.WIDE.U32 R4, R204, UR12, R4 ;  /* 0x0000000ccc047c25 */ /* 0x000fe2000f8e0004 */
[----:B------:R-:W-:Y:S01]  /*93d0*/  ULDC.64 UR12, c[0x0][0xc30] ;  /* 0x00030c00000c7ab9 */ /* 0x000fe20000000a00 */
[----:B------:R-:W-:Y:S02]  /*93e0*/  SHF.R.S32.HI R155, RZ, 0x1f, R217 ;  /* 0x0000001fff9b7819 */ /* 0x000fe400000114d9 */
[----:B------:R-:W-:Y:S01]  /*93f0*/  IMAD.MOV.U32 R3, RZ, RZ, R18 ;  /* 0x000000ffff037224 */ /* 0x000fe200078e0012 */
[----:B------:R-:W-:Y:S01]  /*9400*/  @P4 SHF.R.U32.HI R3, RZ, UR6, R0 ;  /* 0x00000006ff034c19 */ /* 0x000fe20008011600 */
[----:B------:R-:W-:Y:S01]  /*9410*/  IMAD.IADD R5, R5, 0x1, R7 ;  /* 0x0000000105057824 */ /* 0x000fe200078e0207 */
[----:B------:R-:W-:Y:S01]  /*9420*/  ULDC.64 UR6, c[0x0][0xc48] ;  /* 0x0003120000067ab9 */ /* 0x000fe20000000a00 */
[----:B------:R-:W-:Y:S01]  /*9430*/  VIADD R169, R23, 0x38 ;  /* 0x0000003817a97836 */ /* 0x000fe20000000000 */
[--C-:B------:R-:W-:Y:S01]  /*9440*/  SHF.R.S32.HI R0, RZ, 0x1f, R3.reuse ;  /* 0x0000001fff007819 */ /* 0x100fe20000011403 */
[----:B------:R-:W-:Y:S01]  /*9450*/  IMAD.MOV R7, RZ, RZ, -R3 ;  /* 0x000000ffff077224 */ /* 0x000fe200078e0a03 */
[----:B------:R-:W-:Y:S01]  /*9460*/  SHF.R.S32.HI R156, RZ, 0x1f, R218 ;  /* 0x0000001fff9c7819 */ /* 0x000fe200000114da */
[----:B------:R-:W-:Y:S01]  /*9470*/  IMAD.WIDE.U32 R4, R162, UR6, R4 ;  /* 0x00000006a2047c25 */ /* 0x000fe2000f8e0004 */
[----:B------:R-:W-:-:S02]  /*9480*/  SHF.R.S32.HI R157, RZ, 0x1f, R219 ;  /* 0x0000001fff9d7819 */ /* 0x000fc400000114db */
[----:B------:R-:W-:Y:S01]  /*9490*/  SHF.R.S32.HI R158, RZ, 0x1f, R220 ;  /* 0x0000001fff9e7819 */ /* 0x000fe200000114dc */
[----:B------:R-:W-:Y:S01]  /*94a0*/  IMAD R7, R7, UR11, R18 ;  /* 0x0000000b07077c24 */ /* 0x000fe2000f8e0212 */
[----:B------:R-:W-:Y:S01]  /*94b0*/  SHF.R.S32.HI R18, RZ, 0x1f, R208 ;  /* 0x0000001fff127819 */ /* 0x000fe200000114d0 */
[----:B------:R-:W-:Y:S01]  /*94c0*/  IMAD R0, R0, UR12, RZ ;  /* 0x0000000c00007c24 */ /* 0x000fe2000f8e02ff */
[----:B------:R-:W-:Y:S01]  /*94d0*/  SHF.R.S32.HI R159, RZ, 0x1f, R221 ;  /* 0x0000001fff9f7819 */ /* 0x000fe200000114dd */
[----:B------:R-:W-:Y:S01]  /*94e0*/  IMAD R5, R162, UR7, R5 ;  /* 0x00000007a2057c24 */ /* 0x000fe2000f8e0205 */
[----:B------:R-:W-:Y:S01]  /*94f0*/  ULDC.64 UR6, c[0x0][0xc28] ;  /* 0x00030a0000067ab9 */ /* 0x000fe20000000a00 */
        /* <DEDUP_REMOVED lines=15> */
[C---:B------:R-:W-:Y:S01]  /*95f0*/  LEA R0, P1, R4.reuse, UR6, 0x2 ;  /* 0x0000000604007c11 */ /* 0x040fe2000f8210ff */
[C---:B------:R-:W-:Y:S01]  /*9600*/  VIADD R171, R23.reuse, 0x30 ;  /* 0x0000003017ab7836 */ /* 0x040fe20000000000 */
[----:B------:R-:W-:Y:S01]  /*9610*/  SHF.R.S32.HI R166, RZ, 0x1f, R228 ;  /* 0x0000001fffa67819 */ /* 0x000fe200000114e4 */
[C---:B------:R-:W-:Y:S01]  /*9620*/  VIADD R172, R23.reuse, 0x28 ;  /* 0x0000002817ac7836 */ /* 0x040fe20000000000 */
[----:B------:R-:W-:Y:S01]  /*9630*/  LEA.HI.X R7, R4, UR7, R7, 0x2, P1 ;  /* 0x0000000704077c11 */ /* 0x000fe200088f1407 */
[C---:B------:R-:W-:Y:S01]  /*9640*/  VIADD R174, R23.reuse, 0x20 ;  /* 0x0000002017ae7836 */ /* 0x040fe20000000000 */
[----:B------:R0:W1:Y:S01]  /*9650*/  SHFL.IDX PT, R2, R0, RZ, 0x1c1f ;  /* 0x001c1fff00027589 */ /* 0x00006200000e0000 */
[C---:B------:R-:W-:Y:S01]  /*9660*/  VIADD R176, R23.reuse, 0x18 ;  /* 0x0000001817b07836 */ /* 0x040fe20000000000 */
[----:B------:R-:W-:Y:S01]  /*9670*/  SHF.R.S32.HI R167, RZ, 0x1f, R229 ;  /* 0x0000001fffa77819 */ /* 0x000fe200000114e5 */
[C---:B------:R-:W-:Y:S01]  /*9680*/  VIADD R178, R23.reuse, 0x10 ;  /* 0x0000001017b27836 */ /* 0x040fe20000000000 */
[----:B------:R0:W2:Y:S01]  /*9690*/  SHFL.IDX PT, R3, R7, RZ, 0x1c1f ;  /* 0x001c1fff07037589 */ /* 0x0000a200000e0000 */
        /* <DEDUP_REMOVED lines=15> */
[----:B0-----:R-:W-:Y:S06]  /*9790*/  @P2 BRA `(.L_x_1176) ;  /* 0x0000000800242947 */ /* 0x001fec0003800000 */
[----:B------:R-:W-:Y:S01]  /*97a0*/  ULDC UR6, c[0x0][0xbc8] ;  /* 0x0002f20000067ab9 */ /* 0x000fe20000000800 */
[----:B------:R-:W-:Y:S01]  /*97b0*/  VIADD R17, R23, 0xe0 ;  /* 0x000000e017117836 */ /* 0x000fe20000000000 */
[----:B------:R-:W-:Y:S01]  /*97c0*/  ISETP.GE.AND P2, PT, R179, UR6, PT ;  /* 0x00000006b3007c0c */ /* 0x000fe2000bf46270 */
[C---:B------:R-:W-:Y:S01]  /*97d0*/  VIADD R19, R23.reuse, 0xe8 ;  /* 0x000000e817137836 */ /* 0x040fe20000000000 */
[C---:B------:R-:W-:Y:S01]  /*97e0*/  ISETP.GE.AND P3, PT, R23.reuse, UR6, PT ;  /* 0x0000000617007c0c */ /* 0x040fe2000bf66270 */
[----:B------:R-:W-:Y:S01]  /*97f0*/  VIADD R21, R23, 0xf0 ;  /* 0x000000f017157836 */ /* 0x000fe20000000000 */
        /* <DEDUP_REMOVED lines=9> */
[----:B0-----:R-:W-:Y:S01]  /*9890*/  @!P1 LEA R4, P6, R177, R2, 0x2 ;  /* 0x00000002b1049211 */ /* 0x001fe200078c10ff */
[----:B------:R-:W-:-:S03]  /*98a0*/  VIADD R25, R23, 0xf8 ;  /* 0x000000f817197836 */ /* 0x000fc60000000000 */
[----:B------:R-:W-:Y:S02]  /*98b0*/  @!P1 LEA.HI.X R5, R177, R3, R178, 0x2, P6 ;  /* 0x00000003b1059211 */ /* 0x000fe400030f14b2 */
[----:B-1----:R-:W-:-:S03]  /*98c0*/  @!P4 LEA R8, P5, R175, R2, 0x2 ;  /* 0x00000002af08c211 */ /* 0x002fc600078a10ff */
[----:B------:R0:W-:Y:S01]  /*98d0*/  @!P1 ST.E.64 desc[UR36][R4.64], R32 ;  /* 0x0000002004009985 */ /* 0x0001e2000c101b24 */
[----:B------:R-:W-:Y:S02]  /*98e0*/  @!P4 LEA.HI.X R9, R175, R3, R176, 0x2, P5 ;  /* 0x00000003af09c211 */ /* 0x000fe400028f14b0 */
[----:B------:R-:W-:-:S03]  /*98f0*/  ISETP.GE.AND P1, PT, R170, UR6, PT ;  /* 0x00000006aa007c0c */ /* 0x000fc6000bf26270 */
[----:B------:R1:W-:Y:S01]  /*9900*/  @!P4 ST.E.64 desc[UR36][R8.64], R36 ;  /* 0x000000240800c985 */ /* 0x0003e2000c101b24 */
[----:B------:R-:W-:Y:S02]  /*9910*/  ISETP.GE.AND P4, PT, R168, UR6, PT ;  /* 0x00000006a8007c0c */ /* 0x000fe4000bf86270 */
[----:B0-----:R-:W-:-:S04]  /*9920*/  @!P3 LEA R4, P6, R173, R2, 0x2 ;  /* 0x00000002ad04b211 */ /* 0x001fc800078c10ff */
        /* <DEDUP_REMOVED lines=51> */
[-C--:B------:R-:W-:Y:S02]  /*9c60*/  @!P2 LEA.HI.X R9, R220, R3.reuse, R158, 0x2, P5 ;  /* 0x00000003dc09a211 */ /* 0x080fe400028f149e */
[----:B------:R-:W-:Y:S02]  /*9c70*/  ISETP.GE.AND P3, PT, R217, UR6, PT ;  /* 0x00000006d9007c0c */ /* 0x000fe4000bf66270 */
[-C--:B------:R-:W-:Y:S01]  /*9c80*/  @!P4 LEA R10, P5, R218, R2.reuse, 0x2 ;  /* 0x00000002da0ac211 */ /* 0x080fe200078a10ff */
[----:B------:R1:W-:Y:S01]  /*9c90*/  @!P2 ST.E.64 desc[UR36][R8.64], R92 ;  /* 0x0000005c0800a985 */ /* 0x0003e2000c101b24 */
[----:B------:R-:W-:Y:S02]  /*9ca0*/  ISETP.GE.AND P2, PT, R214, UR6, PT ;  /* 0x00000006d6007c0c */ /* 0x000fe4000bf46270 */
[----:B------:R-:W-:Y:S02]  /*9cb0*/  @!P4 LEA.HI.X R11, R218, R3, R156, 0x2, P5 ;  /* 0x00000003da0bc211 */ /* 0x000fe400028f149c */
[----:B0-----:R-:W-:-:S04]  /*9cc0*/  @!P1 LEA R4, P6, R219, R2, 0x2 ;  /* 0x00000002db049211 */ /* 0x001fc800078c10ff */
        /* <DEDUP_REMOVED lines=13> */
[----:B-1----:R-:W-:-:S03]  /*9da0*/  @!P1 LEA R8, P6, R213, R2, 0x2 ;  /* 0x00000002d5089211 */ /* 0x002fc600078c10ff */
[CC--:B0-----:R-:W-:Y:S02]  /*9db0*/  @!P4 LEA R4, P5, R212.reuse, R2.reuse, 0x2 ;  /* 0x00000002d404c211 */ /* 0x0c1fe400078a10ff */
[-C--:B------:R-:W-:Y:S02]  /*9dc0*/  @!P1 LEA.HI.X R9, R213, R3.reuse, R153, 0x2, P6 ;  /* 0x00000003d5099211 */ /* 0x080fe400030f1499 */
[-C--:B------:R-:W-:Y:S02]  /*9dd0*/  @!P4 LEA.HI.X R5, R212, R3.reuse, R152, 0x2, P5 ;  /* 0x00000003d405c211 */ /* 0x080fe400028f1498 */
[-C--:B--2---:R-:W-:Y:S01]  /*9de0*/  @!P3 LEA R10, P6, R210, R2.reuse, 0x2 ;  /* 0x00000002d20ab211 */ /* 0x084fe200078c10ff */
[----:B------:R0:W-:Y:S01]  /*9df0*/  @!P1 ST.E.64 desc[UR36][R8.64], R112 ;  /* 0x0000007008009985 */ /* 0x0001e2000c101b24 */
[----:B------:R-:W-:Y:S02]  /*9e00*/  ISETP.GE.AND P1, PT, R208, UR6, PT ;  /* 0x00000006d0007c0c */ /* 0x000fe4000bf26270 */
[----:B------:R-:W-:Y:S01]  /*9e10*/  @!P3 LEA.HI.X R11, R210, R3, R22, 0x2, P6 ;  /* 0x00000003d20bb211 */ /* 0x000fe200030f1416 */
[----:B------:R1:W-:Y:S01]  /*9e20*/  @!P4 ST.E.64 desc[UR36][R4.64], R116 ;  /* 0x000000740400c985 */ /* 0x0003e2000c101b24 */
[----:B---3--:R-:W-:-:S03]  /*9e30*/  @!P2 LEA R12, P4, R209, R2, 0x2 ;  /* 0x00000002d10ca211 */ /* 0x008fc600078810ff */
[----:B------:R2:W-:Y:S01]  /*9e40*/  @!P3 ST.E.64 desc[UR36][R10.64], R120 ;  /* 0x000000780a00b985 */ /* 0x0005e2000c101b24 */
[-C--:B------:R-:W-:Y:S02]  /*9e50*/  @!P2 LEA.HI.X R13, R209, R3.reuse, R20, 0x2, P4 ;  /* 0x00000003d10da211 */ /* 0x080fe400020f1414 */
[----:B------:R-:W-:Y:S02]  /*9e60*/  ISETP.GE.AND P4, PT, R207, UR6, PT ;  /* 0x00000006cf007c0c */ /* 0x000fe4000bf86270 */
[----:B------:R-:W-:Y:S01]  /*9e70*/  ISETP.GE.AND P3, PT, R17, UR6, PT ;  /* 0x0000000611007c0c */ /* 0x000fe2000bf66270 */
[----:B------:R3:W-:Y:S01]  /*9e80*/  @!P2 ST.E.64 desc[UR36][R12.64], R124 ;  /* 0x0000007c0c00a985 */ /* 0x0007e2000c101b24 */
[C---:B----4-:R-:W-:Y:S02]  /*9e90*/  @!P1 LEA R14, P5, R208.reuse, R2, 0x2 ;  /* 0x00000002d00e9211 */ /* 0x050fe400078a10ff */
[----:B------:R-:W-:Y:S02]  /*9ea0*/  ISETP.GE.AND P2, PT, R19, UR6, PT ;  /* 0x0000000613007c0c */ /* 0x000fe4000bf46270 */
[----:B------:R-:W-:-:S02]  /*9eb0*/  @!P1 LEA.HI.X R15, R208, R3, R18, 0x2, P5 ;  /* 0x00000003d00f9211 */ /* 0x000fc400028f1412 */
[----:B0-----:R-:W-:Y:S02]  /*9ec0*/  SHF.R.S32.HI R9, RZ, 0x1f, R207 ;  /* 0x0000001fff097819 */ /* 0x001fe400000114cf */
[----:B-1----:R-:W-:Y:S01]  /*9ed0*/  SHF.R.S32.HI R5, RZ, 0x1f, R17 ;  /* 0x0000001fff057819 */ /* 0x002fe20000011411 */
[----:B------:R0:W-:Y:S01]  /*9ee0*/  @!P1 ST.E.64 desc[UR36][R14.64], R128 ;  /* 0x000000800e009985 */ /* 0x0001e2000c101b24 */
[----:B------:R-:W-:Y:S02]  /*9ef0*/  ISETP.GE.AND P1, PT, R21, UR6, PT ;  /* 0x0000000615007c0c */ /* 0x000fe4000bf26270 */
[-C--:B------:R-:W-:Y:S02]  /*9f00*/  @!P4 LEA R8, P5, R207, R2.reuse, 0x2 ;  /* 0x00000002cf08c211 */ /* 0x080fe400078a10ff */
[----:B------:R-:W-:Y:S02]  /*9f10*/  @!P3 LEA R4, P6, R17, R2, 0x2 ;  /* 0x000000021104b211 */ /* 0x000fe400078c10ff */
[----:B------:R-:W-:-:S02]  /*9f20*/  @!P4 LEA.HI.X R9, R207, R3, R9, 0x2, P5 ;  /* 0x00000003cf09c211 */ /* 0x000fc400028f1409 */
[----:B------:R-:W-:Y:S02]  /*9f30*/  ISETP.GE.AND P5, PT, R25, UR6, PT ;  /* 0x0000000619007c0c */ /* 0x000fe4000bfa6270 */
[-C--:B------:R-:W-:Y:S01]  /*9f40*/  @!P3 LEA.HI.X R5, R17, R3.reuse, R5, 0x2, P6 ;  /* 0x000000031105b211 */ /* 0x080fe200030f1405 */
[----:B------:R4:W-:Y:S01]  /*9f50*/  @!P4 ST.E.64 desc[UR36][R8.64], R132 ;  /* 0x000000840800c985 */ /* 0x0009e2000c101b24 */
[----:B--2---:R-:W-:Y:S02]  /*9f60*/  SHF.R.S32.HI R11, RZ, 0x1f, R19 ;  /* 0x0000001fff0b7819 */ /* 0x004fe40000011413 */
[C---:B------:R-:W-:Y:S01]  /*9f70*/  @!P2 LEA R10, P6, R19.reuse, R2, 0x2 ;  /* 0x00000002130aa211 */ /* 0x040fe200078c10ff */
[----:B------:R4:W-:Y:S01]  /*9f80*/  @!P3 ST.E.64 desc[UR36][R4.64], R136 ;  /* 0x000000880400b985 */ /* 0x0009e2000c101b24 */
[----:B---3--:R-:W-:Y:S02]  /*9f90*/  SHF.R.S32.HI R13, RZ, 0x1f, R21 ;  /* 0x0000001fff0d7819 */ /* 0x008fe40000011415 */
[----:B------:R-:W-:-:S02]  /*9fa0*/  @!P2 LEA.HI.X R11, R19, R3, R11, 0x2, P6 ;  /* 0x00000003130ba211 */ /* 0x000fc400030f140b */
[CC--:B------:R-:W-:Y:S02]  /*9fb0*/  @!P1 LEA R12, P6, R21.reuse, R2.reuse, 0x2 ;  /* 0x00000002150c9211 */ /* 0x0c0fe400078c10ff */
[----:B0-----:R-:W-:Y:S01]  /*9fc0*/  SHF.R.S32.HI R14, RZ, 0x1f, R25 ;  /* 0x0000001fff0e7819 */ /* 0x001fe20000011419 */
[----:B------:R4:W-:Y:S01]  /*9fd0*/  @!P2 ST.E.64 desc[UR36][R10.64], R140 ;  /* 0x0000008c0a00a985 */ /* 0x0009e2000c101b24 */
[----:B------:R-:W-:Y:S02]  /*9fe0*/  @!P1 LEA.HI.X R13, R21, R3, R13, 0x2, P6 ;  /* 0x00000003150d9211 */ /* 0x000fe400030f140d */
[----:B------:R-:W-:-:S03]  /*9ff0*/  @!P5 LEA R2, P6, R25, R2, 0x2 ;  /* 0x000000021902d211 */ /* 0x000fc600078c10ff */
[----:B------:R4:W-:Y:S01]  /*a000*/  @!P1 ST.E.64 desc[UR36][R12.64], R144 ;  /* 0x000000900c009985 */ /* 0x0009e2000c101b24 */
[----:B------:R-:W-:-:S05]  /*a010*/  @!P5 LEA.HI.X R3, R25, R3, R14, 0x2, P6 ;  /* 0x000000031903d211 */ /* 0x000fca00030f140e */
[----:B------:R4:W-:Y:S04]  /*a020*/  @!P5 ST.E.64 desc[UR36][R2.64], R148 ;  /* 0x000000940200d985 */ /* 0x0009e8000c101b24 */
.L_x_1176:
[----:B------:R-:W-:Y:S05]  /*a030*/  BSYNC B1 ;  /* 0x0000000000017941 */ /* 0x000fea0003800000 */
.L_x_1175:
[----:B--2-4-:R0:W2:Y:S04]  /*a040*/  SHFL.IDX PT, R3, R7, 0x1, 0x1c1f ;  /* 0x003c1f0007037f89 */ /* 0x0140a800000e0000 */
[----:B-1----:R0:W1:Y:S01]  /*a050*/  SHFL.IDX PT, R2, R0, 0x1, 0x1c1f ;  /* 0x003c1f0000027f89 */ /* 0x00206200000e0000 */
[----:B------:R-:W-:Y:S05]  /*a060*/  @P0 BRA `(.L_x_1174) ;  /* 0x0000001400e80947 */ /* 0x000fea0003800000 */
[----:B------:R-:W-:Y:S01]  /*a070*/  ULDC UR6, c[0x0][0xbc8] ;  /* 0x0002f20000067ab9 */ /* 0x000fe20000000800 */
[----:B------:R-:W-:Y:S01]  /*a080*/  VIADD R19, R23, 0xe0 ;  /* 0x000000e017137836 */ /* 0x000fe20000000000 */
[----:B------:R-:W-:Y:S01]  /*a090*/  ISETP.GE.AND P5, PT, R179, UR6, PT ;  /* 0x00000006b3007c0c */ /* 0x000fe2000bfa6270 */
[C---:B0-----:R-:W-:Y:S01]  /*a0a0*/  VIADD R7, R23.reuse, 0xf0 ;  /* 0x000000f017077836 */ /* 0x041fe20000000000 */
[----:B------:R-:W-:Y:S02]  /*a0b0*/  ISETP.GE.AND P4, PT, R23, UR6, PT ;  /* 0x0000000617007c0c */ /* 0x000fe4000bf86270 */
[----:B------:R-:W-:Y:S02]  /*a0c0*/  ISETP.GE.AND P2, PT, R177, UR6, PT ;  /* 0x00000006b1007c0c */ /* 0x000fe4000bf46270 */
[----:B------:R-:W-:Y:S02]  /*a0d0*/  ISETP.GE.AND P1, PT, R175, UR6, PT ;  /* 0x00000006af007c0c */ /* 0x000fe4000bf26270 */
[----:B------:R-:W-:-:S02]  /*a0e0*/  ISETP.GE.AND P0, PT, R173, UR6, PT ;  /* 0x00000006ad007c0c */ /* 0x000fc4000bf06270 */
[----:B------:R-:W-:-:S03]  /*a0f0*/  SHF.R.S32.HI R0, RZ, 0x1f, R19 ;  /* 0x0000001fff007819 */ /* 0x000fc60000011413 */
[-C--:B-1----:R-:W-:Y:S02]  /*a100*/  @!P5 LEA R8, P3, R179, R2.reuse, 0x2 ;  /* 0x00000002b308d211 */ /* 0x082fe400078610ff */
[----:B--2---:R-:W-:Y:S02]  /*a110*/  @!P4 IMAD.WIDE R4, R23, 0x4, R2 ;  /* 0x000000041704c825 */ /* 0x004fe400078e0202 */
        /* <DEDUP_REMOVED lines=9> */
[-C--:B------:R-:W-:Y:S02]  /*a1b0*/  @!P0 LEA R14, P6, R173, R2.reuse, 0x2 ;  /* 0x00000002ad0e8211 */ /* 0x080fe400078c10ff */
        /* <DEDUP_REMOVED lines=8> */
[-C--:B-1----:R-:W-:Y:S02]  /*a240*/  @!P4 LEA R8, P2, R170, R2.reuse, 0x2 ;  /* 0x00000002aa08c211 */ /* 0x082fe400078410ff */
        /* <DEDUP_REMOVED lines=38> */
[----:B------:R-:W-:Y:S02]  /*a4b0*/  @!P0 LEA.HI.X R11, R223, R3, R161, 0x2, P6 ;  /* 0x00000003df0b8211 */ /* 0x000fe400030f14a1 */
[----:B-1----:R-:W-:-:S03]  /*a4c0*/  @!P2 LEA R14, P6, R221, R2, 0x2 ;  /* 0x00000002dd0ea211 */ /* 0x002fc600078c10ff */
[----:B------:R1:W-:Y:S01]  /*a4d0*/  @!P0 ST.E.64 desc[UR36][R10.64], R82 ;  /* 0x000000520a008985 */ /* 0x0003e2000c101b24 */
[-C--:B------:R-:W-:Y:S02]  /*a4e0*/  @!P2 LEA.HI.X R15, R221, R3.reuse, R159, 0x2, P6 ;  /* 0x00000003dd0fa211 */ /* 0x080fe400030f149f */
[-C--:B--2---:R-:W-:Y:S01]  /*a4f0*/  @!P4 LEA R8, P0, R219, R2.reuse, 0x2 ;  /* 0x00000002db08c211 */ /* 0x084fe200078010ff */
[----:B------:R2:W-:Y:S01]  /*a500*/  @!P1 ST.E.64 desc[UR36][R12.64], R86 ;  /* 0x000000560c009985 */ /* 0x0005e2000c101b24 */
[-C--:B------:R-:W-:Y:S02]  /*a510*/  @!P5 LEA R4, P1, R220, R2.reuse, 0x2 ;  /* 0x00000002dc04d211 */ /* 0x080fe400078210ff */
[----:B0-----:R-:W-:Y:S01]  /*a520*/  @!P3 LEA R16, P6, R218, R2, 0x2 ;  /* 0x00000002da10b211 */ /* 0x001fe200078c10ff */
[----:B------:R0:W-:Y:S01]  /*a530*/  @!P2 ST.E.64 desc[UR36][R14.64], R90 ;  /* 0x0000005a0e00a985 */ /* 0x0001e2000c101b24 */
[----:B------:R-:W-:Y:S02]  /*a540*/  ISETP.GE.AND P2, PT, R217, UR6, PT ;  /* 0x00000006d9007c0c */ /* 0x000fe4000bf46270 */
[----:B------:R-:W-:-:S02]  /*a550*/  @!P5 LEA.HI.X R5, R220, R3, R158, 0x2, P1 ;  /* 0x00000003dc05d211 */ /* 0x000fc400008f149e */
[----:B------:R-:W-:Y:S02]  /*a560*/  ISETP.GE.AND P1, PT, R214, UR6, PT ;  /* 0x00000006d6007c0c */ /* 0x000fe4000bf26270 */
[-C--:B------:R-:W-:Y:S01]  /*a570*/  @!P4 LEA.HI.X R9, R219, R3.reuse, R157, 0x2, P0 ;  /* 0x00000003db09c211 */ /* 0x080fe200000f149d */
[----:B------:R-:W-:Y:S01]  /*a580*/  @!P5 ST.E.64 desc[UR36][R4.64], R94 ;  /* 0x0000005e0400d985 */ /* 0x000fe2000c101b24 */
[----:B------:R-:W-:Y:S02]  /*a590*/  @!P3 LEA.HI.X R17, R218, R3, R156, 0x2, P6 ;  /* 0x00000003da11b211 */ /* 0x000fe400030f149c */
[----:B------:R-:W-:Y:S01]  /*a5a0*/  ISETP.GE.AND P0, PT, R213, UR6, PT ;  /* 0x00000006d5007c0c */ /* 0x000fe2000bf06270 */
[----:B------:R3:W-:Y:S01]  /*a5b0*/  @!P4 ST.E.64 desc[UR36][R8.64], R98 ;  /* 0x000000620800c985 */ /* 0x0007e2000c101b24 */
[----:B------:R-:W-:Y:S02]  /*a5c0*/  ISETP.GE.AND P4, PT, R210, UR6, PT ;  /* 0x00000006d2007c0c */ /* 0x000fe4000bf86270 */
[----:B-1----:R-:W-:Y:S01]  /*a5d0*/  @!P2 LEA R10, P6, R217, R2, 0x2 ;  /* 0x00000002d90aa211 */ /* 0x002fe200078c10ff */
[----:B------:R1:W-:Y:S01]  /*a5e0*/  @!P3 ST.E.64 desc[UR36][R16.64], R102 ;  /* 0x000000661000b985 */ /* 0x0003e2000c101b24 */
[----:B------:R-:W-:-:S02]  /*a5f0*/  ISETP.GE.AND P3, PT, R212, UR6, PT ;  /* 0x00000006d4007c0c */ /* 0x000fc4000bf66270 */
[CC--:B--2---:R-:W-:Y:S02]  /*a600*/  @!P1 LEA R12, P5, R214.reuse, R2.reuse, 0x2 ;  /* 0x00000002d60c9211 */ /* 0x0c4fe400078a10ff */
[-C--:B------:R-:W-:Y:S02]  /*a610*/  @!P2 LEA.HI.X R11, R217, R3.reuse, R155, 0x2, P6 ;  /* 0x00000003d90ba211 */ /* 0x080fe400030f149b */
[-C--:B------:R-:W-:Y:S02]  /*a620*/  @!P1 LEA.HI.X R13, R214, R3.reuse, R154, 0x2, P5 ;  /* 0x00000003d60d9211 */ /* 0x080fe400028f149a */
[CC--:B0-----:R-:W-:Y:S01]  /*a630*/  @!P0 LEA R14, P6, R213.reuse, R2.reuse, 0x2 ;  /* 0x00000002d50e8211 */ /* 0x0c1fe200078c10ff */
[----:B------:R0:W-:Y:S01]  /*a640*/  @!P2 ST.E.64 desc[UR36][R10.64], R106 ;  /* 0x0000006a0a00a985 */ /* 0x0001e2000c101b24 */
[-C--:B---3--:R-:W-:Y:S02]  /*a650*/  @!P4 LEA R8, P5, R210, R2.reuse, 0x2 ;  /* 0x00000002d208c211 */ /* 0x088fe400078a10ff */
[-C--:B------:R-:W-:Y:S01]  /*a660*/  @!P0 LEA.HI.X R15, R213, R3.reuse, R153, 0x2, P6 ;  /* 0x00000003d50f8211 */ /* 0x080fe200030f1499 */
[----:B------:R2:W-:Y:S01]  /*a670*/  @!P1 ST.E.64 desc[UR36][R12.64], R110 ;  /* 0x0000006e0c009985 */ /* 0x0005e2000c101b24 */
[C---:B------:R-:W-:Y:S01]  /*a680*/  @!P3 LEA R4, P1, R212.reuse, R2, 0x2 ;  /* 0x00000002d404b211 */ /* 0x040fe200078210ff */
        /* <DEDUP_REMOVED lines=11> */
[----:B0-----:R-:W-:-:S02]  /*a740*/  @!P2 LEA R10, P5, R209, R2, 0x2 ;  /* 0x00000002d10aa211 */ /* 0x001fc400078a10ff */
[----:B------:R-:W-:Y:S02]  /*a750*/  SHF.R.S32.HI R16, RZ, 0x1f, R207 ;  /* 0x0000001fff107819 */ /* 0x000fe400000114cf */
[CC--:B--2---:R-:W-:Y:S02]  /*a760*/  @!P1 LEA R12, P6, R208.reuse, R2.reuse, 0x2 ;  /* 0x00000002d00c9211 */ /* 0x0c4fe400078c10ff */
[-C--:B------:R-:W-:Y:S02]  /*a770*/  @!P2 LEA.HI.X R11, R209, R3.reuse, R20, 0x2, P5 ;  /* 0x00000003d10ba211 */ /* 0x080fe400028f1414 */
[----:B-1----:R-:W-:Y:S02]  /*a780*/  @!P0 LEA R14, P5, R207, R2, 0x2 ;  /* 0x00000002cf0e8211 */ /* 0x002fe400078a10ff */
[----:B------:R-:W-:Y:S01]  /*a790*/  @!P1 LEA.HI.X R13, R208, R3, R18, 0x2, P6 ;  /* 0x00000003d00d9211 */ /* 0x000fe200030f1412 */
[----:B------:R0:W-:Y:S01]  /*a7a0*/  @!P2 ST.E.64 desc[UR36][R10.64], R126 ;  /* 0x0000007e0a00a985 */ /* 0x0001e2000c101b24 */
[----:B------:R-:W-:-:S02]  /*a7b0*/  ISETP.GE.AND P6, PT, R7, UR6, PT ;  /* 0x0000000607007c0c */ /* 0x000fc4000bfc6270 */
        /* <DEDUP_REMOVED lines=8> */
[----:B------:R-:W-:Y:S02]  /*a840*/  @!P3 LEA.HI.X R9, R17, R3, R0, 0x2, P5 ;  /* 0x000000031109b211 */ /* 0x000fe400028f1400 */
[----:B------:R-:W-:-:S02]  /*a850*/  SHF.R.S32.HI R0, RZ, 0x1f, R7 ;  /* 0x0000001fff007819 */ /* 0x000fc40000011407 */
[C---:B------:R-:W-:Y:S01]  /*a860*/  @!P6 LEA R16, P5, R7.reuse, R2, 0x2 ;  /* 0x000000020710e211 */ /* 0x040fe200078a10ff */
[----:B------:R0:W-:Y:S03]  /*a870*/  @!P3 ST.E.64 desc[UR36][R8.64], R142 ;  /* 0x0000008e0800b985 */ /* 0x0001e6000c101b24 */
[----:B------:R-:W-:Y:S01]  /*a880*/  @!P6 LEA.HI.X R17, R7, R3, R0, 0x2, P5 ;  /* 0x000000030711e211 */ /* 0x000fe200028f1400 */
[----:B------:R-:W-:-:S04]  /*a890*/  VIADD R7, R23, 0xf8 ;  /* 0x000000f817077836 */ /* 0x000fc80000000000 */
[----:B------:R0:W-:Y:S01]  /*a8a0*/  @!P6 ST.E.64 desc[UR36][R16.64], R146 ;  /* 0x000000921000e985 */ /* 0x0001e2000c101b24 */
[----:B------:R-:W-:-:S13]  /*a8b0*/  ISETP.GE.AND P0, PT, R7, UR6, PT ;  /* 0x0000000607007c0c */ /* 0x000fda000bf06270 */
[----:B0-----:R-:W-:Y:S05]  /*a8c0*/  @P0 BRA `(.L_x_1174) ;  /* 0x0000000c00d00947 */ /* 0x001fea0003800000 */
[----:B------:R-:W-:Y:S02]  /*a8d0*/  LEA R2, P0, R7, R2, 0x2 ;  /* 0x0000000207027211 */ /* 0x000fe400078010ff */
[----:B------:R-:W-:-:S04]  /*a8e0*/  SHF.R.S32.HI R0, RZ, 0x1f, R7 ;  /* 0x0000001fff007819 */ /* 0x000fc80000011407 */
[----:B------:R-:W-:-:S05]  /*a8f0*/  LEA.HI.X R3, R7, R3, R0, 0x2, P0 ;  /* 0x0000000307037211 */ /* 0x000fca00000f1400 */
[----:B------:R0:W-:Y:S01]  /*a900*/  ST.E.64 desc[UR36][R2.64], R150 ;  /* 0x0000009602007985 */ /* 0x0001e2000c101b24 */
[----:B------:R-:W-:Y:S05]  /*a910*/  BRA `(.L_x_1174) ;  /* 0x0000000c00bc7947 */ /* 0x000fea0003800000 */
.L_x_1165:
[----:B------:R-:W1:Y:S01]  /*a920*/  LDC.64 R4, c[0x0][0xd00] ;  /* 0x00034000ff047b82 */ /* 0x000e620000000a00 */
[----:B------:R-:W-:Y:S01]  /*a930*/  ULDC.64 UR6, c[0x0][0xd08] ;  /* 0x0003420000067ab9 */ /* 0x000fe20000000a00 */
[----:B------:R-:W-:Y:S01]  /*a940*/  IMAD.MOV.U32 R7, RZ, RZ, RZ ;  /* 0x000000ffff077224 */ /* 0x000fe200078e00ff */
[----:B------:R-:W-:-:S04]  /*a950*/  ISETP.NE.U32.AND P0, PT, RZ, UR6, PT ;  /* 0x00000006ff007c0c */ /* 0x000fc8000bf05070 */
[----:B------:R-:W-:Y:S01]  /*a960*/  ISETP.NE.AND.EX P1, PT, RZ, UR7, PT, P0 ;  /* 0x00000007ff007c0c */ /* 0x000fe2000bf25300 */
[----:B------:R-:W2:Y:S01]  /*a970*/  LDC.64 R2, c[0x0][0xd00] ;  /* 0x00034000ff027b82 */ /* 0x000ea20000000a00 */
[----:B-1----:R-:W-:-:S04]  /*a980*/  ISETP.NE.U32.AND P0, PT, R4, RZ, PT ;  /* 0x000000ff0400720c */ /* 0x002fc80003f05070 */
[----:B------:R-:W-:-:S07]  /*a990*/  ISETP.NE.AND.EX P0, PT, R5, RZ, PT, P0 ;  /* 0x000000ff0500720c */ /* 0x000fce0003f05300 */
[----:B------:R-:W1:Y:S01]  /*a9a0*/  @P1 LDC.64 R4, c[0x0][0xd08] ;  /* 0x00034200ff041b82 */ /* 0x000e620000000a00 */
[----:B------:R-:W-:Y:S01]  /*a9b0*/  ULDC UR6, c[0x0][0xb88] ;  /* 0x0002e20000067ab9 */ /* 0x000fe20000000800 */
[----:B--2---:R-:W-:-:S04]  /*a9c0*/  IMAD.WIDE R8, R204, 0x4, R2 ;  /* 0x00000004cc087825 */ /* 0x004fc800078e0202 */
[----:B------:R-:W-:Y:S01]  /*a9d0*/  IMAD.U32 R0, RZ, RZ, UR6 ;  /* 0x00000006ff007e24 */ /* 0x000fe2000f8e00ff */
[----:B------:R2:W5:Y:S01]  /*a9e0*/  @P0 LDG.E R7, desc[UR36][R8.64] ;  /* 0x0000002408070981 */ /* 0x000562000c1e1900 */
[----:B-1----:R-:W-:-:S05]  /*a9f0*/  @P1 IMAD.WIDE R2, R204, 0x4, R4 ;  /* 0x00000004cc021825 */ /* 0x002fca00078e0204 */
[----:B------:R2:W5:Y:S01]  /*aa00*/  @P1 LDG.E R0, desc[UR36][R2.64] ;  /* 0x0000002402001981 */ /* 0x000562000c1e1900 */
[----:B------:R-:W-:Y:S01]  /*aa10*/  ISETP.NE.AND P2, PT, R206, RZ, PT ;  /* 0x000000ffce00720c */ /* 0x000fe20003f45270 */
[----:B------:R-:W1:-:S12]  /*aa20*/  S2R R4, SR_TID.X ;  /* 0x0000000000047919 */ /* 0x000e580000002100 */
[----:B------:R-:W3:Y:S01]  /*aa30*/  @!P2 LDC R206, c[0x0][0xbd4] ;  /* 0x0002f500ffceab82 */ /* 0x000ee20000000800 */
[----:B-1----:R-:W-:Y:S01]  /*aa40*/  VIADD R26, R4, 0xffffff80 ;  /* 0xffffff80041a7836 */ /* 0x002fe20000000000 */
[----:B---3--:R-:W-:-:S04]  /*aa50*/  ISETP.GT.AND P2, PT, R206, 0x1, PT ;  /* 0x00000001ce00780c */ /* 0x008fc80003f44270 */
[----:B------:R-:W-:Y:S01]  /*aa60*/  ISETP.GT.AND P3, PT, R26, 0x7f, PT ;  /* 0x0000007f1a00780c */ /* 0x000fe20003f64270 */
[----:B--2---:R-:W-:-:S12]  /*aa70*/  @P1 BRA `(.L_x_1177) ;  /* 0x0000000000101947 */ /* 0x004fd80003800000 */
[----:B------:R-:W-:Y:S05]  /*aa80*/  @!P0 BRA `(.L_x_1177) ;  /* 0x00000000000c8947 */ /* 0x000fea0003800000 */
[----:B------:R-:W2:Y:S04]  /*aa90*/  LDG.E R3, desc[UR36][R8.64] ;  /* 0x0000002408037981 */ /* 0x000ea8000c1e1900 */
[----:B-----5:R-:W2:Y:S02]  /*aaa0*/  LDG.E R0, desc[UR36][R8.64+0x4] ;  /* 0x0000042408007981 */ /* 0x020ea4000c1e1900 */
[----:B--2---:R-:W-:-:S07]  /*aab0*/  IMAD.IADD R0, R0, 0x1, -R3 ;  /* 0x0000000100007824 */ /* 0x004fce00078e0a03 */
.L_x_1177:
[----:B------:R-:W2:Y:S01]  /*aac0*/  LDL.LU R2, [R1+0x18] ;  /* 0x0000180001027983 */ /* 0x000ea20000300800 */
[----:B------:R-:W-:Y:S01]  /*aad0*/  BSSY B1, `(.L_x_1178) ;  /* 0x000003b000017945 */ /* 0x000fe20003800000 */
[----:B------:R-:W-:Y:S02]  /*aae0*/  SEL R21, R204, RZ, !P0 ;  /* 0x000000ffcc157207 */ /* 0x000fe40004000000 */
[----:B-----5:R-:W-:Y:S02]  /*aaf0*/  SHF.R.S32.HI R18, RZ, 0x1f, R7 ;  /* 0x0000001fff127819 */ /* 0x020fe40000011407 */
[----:B--2---:R-:W-:Y:S01]  /*ab00*/  SEL R20, R2, RZ, !P0 ;  /* 0x000000ff02147207 */ /* 0x004fe20004000000 */
[----:B------:R-:W-:Y:S06]  /*ab10*/  @P3 BRA `(.L_x_1179) ;  /* 0x0000000000d83947 */ /* 0x000fec0003800000 */
[----:B------:R-:W2:Y:S01]  /*ab20*/  LDL R2, [R1+0x1c] ;  /* 0x00001c0001027983 */ /* 0x000ea20000100800 */
[----:B------:R-:W1:Y:S01]  /*ab30*/  LDC R27, c[0x0][0xce8] ;  /* 0x00033a00ff1b7b82 */ /* 0x000e620000000800 */
[----:B--2---:R-:W-:Y:S02]  /*ab40*/  R2UR UR6, R2 ;  /* 0x00000000020672ca */ /* 0x004fe400000e0000 */
[----:B------:R-:W2:Y:S11]  /*ab50*/  S2R R2, SR_TID.X ;  /* 0x0000000000027919 */ /* 0x000eb60000002100 */
[----:B------:R-:W-:-:S04]  /*ab60*/  IMAD.U32 R3, RZ, RZ, UR6 ;  /* 0x00000006ff037e24 */ /* 0x000fc8000f8e00ff */
[----:B--2---:R-:W-:Y:S02]  /*ab70*/  IMAD R2, R3, 0x80, R2 ;  /* 0x0000008003027824 */ /* 0x004fe400078e0202 */
[----:B-1----:R-:W-:Y:S02]  /*ab80*/  IMAD R3, R0, R27, RZ ;  /* 0x0000001b00037224 */ /* 0x002fe400078e02ff */
[----:B------:R-:W-:-:S05]  /*ab90*/  VIADD R22, R2, 0xffffff80 ;  /* 0xffffff8002167836 */ /* 0x000fca0000000000 */
[----:B------:R-:W-:-:S13]  /*aba0*/  ISETP.GE.AND P0, PT, R22, R3, PT ;  /* 0x000000031600720c */ /* 0x000fda0003f06270 */
[----:B------:R-:W-:Y:S05]  /*abb0*/  @P0 BRA `(.L_x_1179) ;  /* 0x0000000000b00947 */ /* 0x000fea0003800000 */
[----:B------:R-:W2:Y:S01]  /*abc0*/  LDL.LU R28, [R1+0x14] ;  /* 0x00001400011c7983 */ /* 0x000ea20000300800 */
[----:B------:R-:W-:Y:S01]  /*abd0*/  ISETP.NE.AND P1, PT, R27, 0x1, PT ;  /* 0x000000011b00780c */ /* 0x000fe20003f25270 */
[----:B------:R-:W-:Y:S01]  /*abe0*/  IMAD.MOV.U32 R16, RZ, RZ, 0xab8 ;  /* 0x00000ab8ff107424 */ /* 0x000fe200078e00ff */
[----:B------:R-:W-:Y:S01]  /*abf0*/  ISETP.GT.AND P0, PT, R206, 0x1, PT ;  /* 0x00000001ce00780c */ /* 0x000fe20003f04270 */
[----:B------:R-:W1:Y:S01]  /*ac00*/  LDC.64 R24, c[0x0][0xca8] ;  /* 0x00032a00ff187b82 */ /* 0x000e620000000a00 */
[----:B------:R-:W-:Y:S02]  /*ac10*/  IMAD.MOV.U32 R15, RZ, RZ, R22 ;  /* 0x000000ffff0f7224 */ /* 0x000fe400078e0016 */
[----:B------:R-:W-:-:S05]  /*ac20*/  SEL R16, R16, 0xa78, P0 ;  /* 0x00000a7810107807 */ /* 0x000fca0000000000 */
[----:B------:R-:W3:Y:S08]  /*ac30*/  LDC.64 R4, c[0x0][R16+0x220] ;  /* 0x0000880010047b82 */ /* 0x000ef00000000a00 */
[----:B------:R-:W4:Y:S08]  /*ac40*/  @P1 LDC R13, c[0x0][0xcec] ;  /* 0x00033b00ff0d1b82 */ /* 0x000f300000000800 */
[----:B------:R-:W5:Y:S08]  /*ac50*/  LDC.64 R2, c[0x0][R16+0x218] ;  /* 0x0000860010027b82 */ /* 0x000f700000000a00 */
[----:B------:R-:W1:Y:S01]  /*ac60*/  @P1 LDC R19, c[0x0][0xcf0] ;  /* 0x00033c00ff131b82 */ /* 0x000e620000000800 */
[----:B---3--:R-:W-:-:S07]  /*ac70*/  IMAD R5, R5, R21, RZ ;  /* 0x0000001505057224 */ /* 0x008fce00078e02ff */
[----:B------:R-:W3:Y:S01]  /*ac80*/  LDC.64 R8, c[0x0][R16+0x228] ;  /* 0x00008a0010087b82 */ /* 0x000ee20000000a00 */
[----:B----4-:R-:W-:-:S04]  /*ac90*/  @P1 IMAD.HI.U32 R14, R22, R13, RZ ;  /* 0x0000000d160e1227 */ /* 0x010fc800078e00ff */
[----:B------:R-:W-:-:S03]  /*aca0*/  IMAD.WIDE.U32 R12, R4, R21, RZ ;  /* 0x00000015040c7225 */ /* 0x000fc600078e00ff */
[----:B0-----:R-:W0:Y:S01]  /*acb0*/  LDC.64 R10, c[0x0][R16+0x210] ;  /* 0x00008400100a7b82 */ /* 0x001e220000000a00 */
[-C--:B-----5:R-:W-:Y:S02]  /*acc0*/  IMAD R17, R3, R205.reuse, RZ ;  /* 0x000000cd03117224 */ /* 0x0a0fe400078e02ff */
[----:B------:R-:W-:-:S04]  /*acd0*/  IMAD.WIDE.U32 R2, R2, R205, RZ ;  /* 0x000000cd02027225 */ /* 0x000fc800078e00ff */
[----:B------:R-:W-:Y:S01]  /*ace0*/  IMAD.IADD R17, R3, 0x1, R17 ;  /* 0x0000000103117824 */ /* 0x000fe200078e0211 */
[----:B-1----:R-:W-:Y:S01]  /*acf0*/  @P1 SHF.R.U32.HI R15, RZ, R19, R14 ;  /* 0x00000013ff0f1219 */ /* 0x002fe2000001160e */
[----:B------:R-:W-:Y:S01]  /*ad00*/  IMAD R19, R4, R20, R5 ;  /* 0x0000001404137224 */ /* 0x000fe200078e0205 */
[----:B------:R-:W1:Y:S01]  /*ad10*/  @!P0 LDC R24, c[0x0][0xc50] ;  /* 0x00031400ff188b82 */ /* 0x000e620000000800 */
[----:B------:R-:W-:Y:S02]  /*ad20*/  IADD3 R4, P1, P3, R12, R2, R7 ;  /* 0x000000020c047210 */ /* 0x000fe40007b3e007 */
[----:B------:R-:W-:Y:S02]  /*ad30*/  IMAD.IADD R19, R13, 0x1, R19 ;  /* 0x000000010d137824 */ /* 0x000fe400078e0213 */
[----:B------:R-:W-:-:S03]  /*ad40*/  IMAD.MOV R12, RZ, RZ, -R15 ;  /* 0x000000ffff0c7224 */ /* 0x000fc600078e0a0f */
[----:B------:R-:W4:Y:S01]  /*ad50*/  @!P0 LDC R25, c[0x0][0xc54] ;  /* 0x00031500ff198b82 */ /* 0x000f220000000800 */
[----:B--2---:R-:W-:-:S05]  /*ad60*/  SEL R5, R28, RZ, P0 ;  /* 0x000000ff1c057207 */ /* 0x004fca0000000000 */
[----:B---3--:R-:W-:Y:S01]  /*ad70*/  IMAD.WIDE.U32 R2, R8, R5, RZ ;  /* 0x0000000508027225 */ /* 0x008fe200078e00ff */
[----:B------:R-:W-:-:S03]  /*ad80*/  IADD3.X R8, R19, R17, R18, P1, P3 ;  /* 0x0000001113087210 */ /* 0x000fc60000fe6412 */
[----:B------:R-:W-:Y:S01]  /*ad90*/  IMAD R9, R9, R5, RZ ;  /* 0x0000000509097224 */ /* 0x000fe200078e02ff */
[----:B------:R-:W-:Y:S01]  /*ada0*/  IADD3 R2, P0, P1, R15, R4, R2 ;  /* 0x000000040f027210 */ /* 0x000fe2000791e002 */
[----:B------:R-:W-:Y:S01]  /*adb0*/  IMAD R5, R27, R12, R22 ;  /* 0x0000000c1b057224 */ /* 0x000fe200078e0216 */
[----:B------:R-:W-:Y:S01]  /*adc0*/  SHF.R.S32.HI R15, RZ, 0x1f, R15 ;  /* 0x0000001fff0f7819 */ /* 0x000fe2000001140f */
[----:B------:R-:W-:Y:S02]  /*add0*/  IMAD.IADD R9, R3, 0x1, R9 ;  /* 0x0000000103097824 */ /* 0x000fe400078e0209 */
[----:B0-----:R-:W-:-:S03]  /*ade0*/  IMAD R4, R11, R5, RZ ;  /* 0x000000050b047224 */ /* 0x001fc600078e02ff */
[----:B------:R-:W-:Y:S02]  /*adf0*/  IADD3.X R3, R15, R8, R9, P0, P1 ;  /* 0x000000080f037210 */ /* 0x000fe400007e2409 */
[----:B------:R-:W-:Y:S01]  /*ae00*/  SHF.R.S32.HI R9, RZ, 0x1f, R5 ;  /* 0x0000001fff097819 */ /* 0x000fe20000011405 */
[----:B------:R-:W-:-:S04]  /*ae10*/  IMAD.WIDE.U32 R2, R10, R5, R2 ;  /* 0x000000050a027225 */ /* 0x000fc800078e0002 */
[----:B------:R-:W-:Y:S01]  /*ae20*/  IMAD R9, R10, R9, R4 ;  /* 0x000000090a097224 */ /* 0x000fe200078e0204 */
[----:B-1----:R-:W-:-:S03]  /*ae30*/  LEA R4, P0, R2, R24, 0x2 ;  /* 0x0000001802047211 */ /* 0x002fc600078010ff */
[----:B------:R-:W-:-:S05]  /*ae40*/  IMAD.IADD R3, R3, 0x1, R9 ;  /* 0x0000000103037824 */ /* 0x000fca00078e0209 */
[----:B----4-:R-:W-:Y:S01]  /*ae50*/  LEA.HI.X R5, R2, R25, R3, 0x2, P0 ;  /* 0x0000001902057211 */ /* 0x010fe200000f1403 */
[----:B------:R-:W-:-:S05]  /*ae60*/  IMAD.MOV.U32 R3, RZ, RZ, -0x800000 ;  /* 0xff800000ff037424 */ /* 0x000fca00078e00ff */
[----:B------:R1:W-:Y:S02]  /*ae70*/  STG.E desc[UR36][R4.64], R3 ;  /* 0x0000000304007986 */ /* 0x0003e4000c101924 */
.L_x_1179:
[----:B------:R-:W-:Y:S05]  /*ae80*/  BSYNC B1 ;  /* 0x0000000000017941 */ /* 0x000fea0003800000 */
.L_x_1178:
[----:B------:R-:W-:Y:S05]  /*ae90*/  @P2 BRA `(.L_x_1174) ;  /* 0x00000008005c2947 */ /* 0x000fea0003800000 */
[----:B------:R-:W2:Y:S01]  /*aea0*/  LDL.LU R2, [R1+0x1c] ;  /* 0x00001c0001027983 */ /* 0x000ea20000300800 */
[----:B0-----:R-:W0:Y:S01]  /*aeb0*/  LDC R11, c[0x0][0xce8] ;  /* 0x00033a00ff0b7b82 */ /* 0x001e220000000800 */
[----:B-1----:R-:W-:Y:S01]  /*aec0*/  SHF.R.S32.HI R3, RZ, 0x1f, R26 ;  /* 0x0000001fff037819 */ /* 0x002fe2000001141a */
[----:B------:R-:W-:Y:S01]  /*aed0*/  ULDC.64 UR6, c[0x0][0xba0] ;  /* 0x0002e80000067ab9 */ /* 0x000fe20000000a00 */
[----:B------:R-:W-:Y:S02]  /*aee0*/  BSSY B1, `(.L_x_1180) ;  /* 0x0000050000017945 */ /* 0x000fe40003800000 */
[----:B------:R-:W-:-:S04]  /*aef0*/  LEA.HI R4, R3, R26, RZ, 0x3 ;  /* 0x0000001a03047211 */ /* 0x000fc800078f18ff */
[----:B------:R-:W-:Y:S02]  /*af00*/  LOP3.LUT R9, R4, 0xfffffff8, RZ, 0xc0, !PT ;  /* 0xfffffff804097812 */ /* 0x000fe400078ec0ff */
[----:B------:R-:W-:-:S03]  /*af10*/  SHF.R.S32.HI R15, RZ, 0x3, R4 ;  /* 0x00000003ff0f7819 */ /* 0x000fc60000011404 */
[----:B------:R-:W-:-:S04]  /*af20*/  IMAD.IADD R26, R26, 0x1, -R9 ;  /* 0x000000011a1a7824 */ /* 0x000fc800078e0a09 */
[----:B------:R-:W-:Y:S01]  /*af30*/  IMAD R4, R26, 0x20, R15 ;  /* 0x000000201a047824 */ /* 0x000fe200078e020f */
[----:B0-----:R-:W-:-:S13]  /*af40*/  ISETP.NE.AND P0, PT, R11, 0x1, PT ;  /* 0x000000010b00780c */ /* 0x001fda0003f05270 */
[----:B------:R-:W0:Y:S08]  /*af50*/  @P0 LDC R8, c[0x0][0xcec] ;  /* 0x00033b00ff080b82 */ /* 0x000e300000000800 */
[----:B------:R-:W1:Y:S01]  /*af60*/  @P0 LDC R13, c[0x0][0xcf0] ;  /* 0x00033c00ff0d0b82 */ /* 0x000e620000000800 */
[----:B--2---:R-:W-:Y:S01]  /*af70*/  R2UR UR8, R2 ;  /* 0x00000000020872ca */ /* 0x004fe200000e0000 */
[----:B------:R-:W-:-:S04]  /*af80*/  IMAD R2, R18, UR6, RZ ;  /* 0x0000000612027c24 */ /* 0x000fc8000f8e02ff */
[C---:B------:R-:W-:Y:S02]  /*af90*/  IMAD R5, R7.reuse, UR7, R2 ;  /* 0x0000000707057c24 */ /* 0x040fe4000f8e0202 */
[----:B------:R-:W-:Y:S01]  /*afa0*/  IMAD.WIDE.U32 R2, R7, UR6, RZ ;  /* 0x0000000607027c25 */ /* 0x000fe2000f8e00ff */
[----:B------:R-:W-:-:S03]  /*afb0*/  ULDC.64 UR6, c[0x0][0xbe8] ;  /* 0x0002fa0000067ab9 */ /* 0x000fc60000000a00 */
[----:B------:R-:W-:Y:S02]  /*afc0*/  IMAD.IADD R3, R3, 0x1, R5 ;  /* 0x0000000103037824 */ /* 0x000fe400078e0205 */
[----:B------:R-:W-:Y:S02]  /*afd0*/  IMAD.U32 R9, RZ, RZ, UR8 ;  /* 0x00000008ff097e24 */ /* 0x000fe4000f8e00ff */
[----:B------:R-:W-:-:S04]  /*afe0*/  IMAD.WIDE.U32 R2, R205, UR6, R2 ;  /* 0x00000006cd027c25 */ /* 0x000fc8000f8e0002 */
[----:B------:R-:W-:Y:S02]  /*aff0*/  IMAD R9, R9, 0x80, R4 ;  /* 0x0000008009097824 */ /* 0x000fe400078e0204 */
[----:B------:R-:W-:Y:S01]  /*b000*/  IMAD R3, R205, UR7, R3 ;  /* 0x00000007cd037c24 */ /* 0x000fe2000f8e0203 */
[----:B------:R-:W-:Y:S01]  /*b010*/  ULDC.64 UR6, c[0x0][0xbf0] ;  /* 0x0002fc0000067ab9 */ /* 0x000fe20000000a00 */
[----:B0-----:R-:W-:-:S04]  /*b020*/  @P0 IMAD.HI.U32 R4, R9, R8, RZ ;  /* 0x0000000809040227 */ /* 0x001fc800078e00ff */
[----:B------:R-:W-:Y:S01]  /*b030*/  IMAD.MOV.U32 R5, RZ, RZ, R9 ;  /* 0x000000ffff057224 */ /* 0x000fe200078e0009 */
[----:B-1----:R-:W-:Y:S01]  /*b040*/  @P0 SHF.R.U32.HI R5, RZ, R13, R4 ;  /* 0x0000000dff050219 */ /* 0x002fe20000011604 */
[----:B------:R-:W-:Y:S02]  /*b050*/  IMAD R7, R20, UR6, RZ ;  /* 0x0000000614077c24 */ /* 0x000fe4000f8e02ff */
[----:B------:R-:W-:Y:S01]  /*b060*/  IMAD.WIDE.U32 R2, R21, UR6, R2 ;  /* 0x0000000615027c25 */ /* 0x000fe2000f8e0002 */
[----:B------:R-:W-:-:S03]  /*b070*/  SHF.R.S32.HI R4, RZ, 0x1f, R5 ;  /* 0x0000001fff047819 */ /* 0x000fc60000011405 */
[----:B------:R-:W-:Y:S01]  /*b080*/  IMAD R7, R21, UR7, R7 ;  /* 0x0000000715077c24 */ /* 0x000fe2000f8e0207 */
[----:B------:R-:W-:Y:S01]  /*b090*/  ULDC.64 UR6, c[0x0][0xbe0] ;  /* 0x0002f80000067ab9 */ /* 0x000fe20000000a00 */
[----:B------:R-:W-:Y:S02]  /*b0a0*/  IMAD.MOV R8, RZ, RZ, -R5 ;  /* 0x000000ffff087224 */ /* 0x000fe400078e0a05 */
[----:B------:R-:W-:Y:S02]  /*b0b0*/  IMAD.IADD R3, R3, 0x1, R7 ;  /* 0x0000000103037824 */ /* 0x000fe400078e0207 */
[----:B------:R-:W-:Y:S02]  /*b0c0*/  IMAD R7, R11, R8, R9 ;  /* 0x000000080b077224 */ /* 0x000fe400078e0209 */
[----:B------:R-:W-:Y:S02]  /*b0d0*/  IMAD R4, R4, UR6, RZ ;  /* 0x0000000604047c24 */ /* 0x000fe4000f8e02ff */
[----:B------:R-:W-:-:S04]  /*b0e0*/  IMAD.WIDE.U32 R2, R5, UR6, R2 ;  /* 0x0000000605027c25 */ /* 0x000fc8000f8e0002 */
[----:B------:R-:W-:Y:S01]  /*b0f0*/  IMAD R9, R5, UR7, R4 ;  /* 0x0000000705097c24 */ /* 0x000fe2000f8e0204 */
[----:B------:R-:W-:Y:S01]  /*b100*/  SHF.R.S32.HI R4, RZ, 0x1f, R7 ;  /* 0x0000001fff047819 */ /* 0x000fe20000011407 */
[----:B------:R-:W-:Y:S01]  /*b110*/  ULDC.64 UR6, c[0x0][0xbd8] ;  /* 0x0002f60000067ab9 */ /* 0x000fe20000000a00 */
[----:B------:R-:W-:Y:S02]  /*b120*/  IMAD.U32 R8, RZ, RZ, UR8 ;  /* 0x00000008ff087e24 */ /* 0x000fe4000f8e00ff */
[----:B------:R-:W-:Y:S02]  /*b130*/  IMAD.IADD R3, R3, 0x1, R9 ;  /* 0x0000000103037824 */ /* 0x000fe400078e0209 */
[----:B------:R-:W-:Y:S02]  /*b140*/  IMAD R4, R4, UR6, RZ ;  /* 0x0000000604047c24 */ /* 0x000fe4000f8e02ff */
[----:B------:R-:W-:Y:S02]  /*b150*/  IMAD R8, R8, 0x80, R15 ;  /* 0x0000008008087824 */ /* 0x000fe400078e020f */
[----:B------:R-:W-:-:S02]  /*b160*/  IMAD R5, R7, UR7, R4 ;  /* 0x0000000707057c24 */ /* 0x000fc4000f8e0204 */
[----:B------:R-:W-:Y:S01]  /*b170*/  IMAD.WIDE.U32 R2, R7, UR6, R2 ;  /* 0x0000000607027c25 */ /* 0x000fe2000f8e0002 */
[----:B------:R-:W-:-:S03]  /*b180*/  ULDC.64 UR6, c[0x0][0xb80] ;  /* 0x0002e00000067ab9 */ /* 0x000fc60000000a00 */
[----:B------:R-:W-:Y:S02]  /*b190*/  IMAD R11, R0, R11, RZ ;  /* 0x0000000b000b7224 */ /* 0x000fe400078e02ff */
[----:B------:R-:W-:Y:S02]  /*b1a0*/  VIADD R4, R8, 0x40 ;  /* 0x0000004008047836 */ /* 0x000fe40000000000 */
[----:B------:R-:W-:Y:S01]  /*b1b0*/  IMAD.IADD R3, R3, 0x1, R5 ;  /* 0x0000000103037824 */ /* 0x000fe200078e0205 */
[----:B------:R-:W-:Y:S01]  /*b1c0*/  LEA R5, P2, R2, UR6, 0x1 ;  /* 0x0000000602057c11 */ /* 0x000fe2000f8408ff */
[----:B------:R-:W-:Y:S01]  /*b1d0*/  VIADD R0, R8, 0x20 ;  /* 0x0000002008007836 */ /* 0x000fe20000000000 */
[-C--:B------:R-:W-:Y:S01]  /*b1e0*/  ISETP.GE.AND P0, PT, R4, R11.reuse, PT ;  /* 0x0000000b0400720c */ /* 0x080fe20003f06270 */
[----:B------:R-:W-:Y:S01]  /*b1f0*/  IMAD.SHL.U32 R7, R26, 0x8, RZ ;  /* 0x000000081a077824 */ /* 0x000fe200078e00ff */
[----:B------:R-:W-:Y:S02]  /*b200*/  LEA.HI.X R4, R2, UR7, R3, 0x1, P2 ;  /* 0x0000000702047c11 */ /* 0x000fe400090f0c03 */
[-C--:B------:R-:W-:Y:S01]  /*b210*/  ISETP.GE.AND P2, PT, R8, R11.reuse, PT ;  /* 0x0000000b0800720c */ /* 0x080fe20003f46270 */
[C---:B------:R-:W-:Y:S01]  /*b220*/  VIADD R9, R7.reuse, 0x80 ;  /* 0x0000008007097836 */ /* 0x040fe20000000000 */
[----:B------:R-:W-:Y:S01]  /*b230*/  ISETP.GE.AND P1, PT, R0, R11, PT ;  /* 0x0000000b0000720c */ /* 0x000fe20003f26270 */
[C---:B------:R-:W-:Y:S01]  /*b240*/  VIADD R13, R7.reuse, 0xc0 ;  /* 0x000000c0070d7836 */ /* 0x040fe20000000000 */
[----:B------:R0:W1:Y:S01]  /*b250*/  SHFL.IDX PT, R2, R5, RZ, 0x181f ;  /* 0x00181fff05027589 */ /* 0x00006200000e0000 */
[----:B------:R-:W-:Y:S01]  /*b260*/  VIADD R15, R7, 0x40 ;  /* 0x00000040070f7836 */ /* 0x000fe20000000000 */
[----:B------:R-:W-:-:S02]  /*b270*/  SHF.R.S32.HI R12, RZ, 0x1f, R7 ;  /* 0x0000001fff0c7819 */ /* 0x000fc40000011407 */
[----:B------:R0:W2:Y:S01]  /*b280*/  SHFL.IDX PT, R0, R4, RZ, 0x181f ;  /* 0x00181fff04007589 */ /* 0x0000a200000e0000 */
[----:B------:R-:W-:Y:S02]  /*b290*/  SHF.R.S32.HI R10, RZ, 0x1f, R9 ;  /* 0x0000001fff0a7819 */ /* 0x000fe40000011409 */
[----:B------:R-:W-:Y:S02]  /*b2a0*/  SHF.R.S32.HI R14, RZ, 0x1f, R13 ;  /* 0x0000001fff0e7819 */ /* 0x000fe4000001140d */
        /* <DEDUP_REMOVED lines=19> */
.L_x_1181:
[----:B------:R-:W-:Y:S05]  /*b3e0*/  BSYNC B1 ;  /* 0x0000000000017941 */ /* 0x000fea0003800000 */
.L_x_1180:
        /* <DEDUP_REMOVED lines=21> */
.L_x_1183:
[----:B------:R-:W-:Y:S05]  /*b540*/  BSYNC B1 ;  /* 0x0000000000017941 */ /* 0x000fea0003800000 */
.L_x_1182:
        /* <DEDUP_REMOVED lines=21> */
.L_x_1185:
[----:B------:R-:W-:Y:S05]  /*b6a0*/  BSYNC B1 ;  /* 0x0000000000017941 */ /* 0x000fea0003800000 */
.L_x_1184:
        /* <DEDUP_REMOVED lines=11> */
[----:B0-----:R-:W-:Y:S02]  /*b760*/  @!P3 LEA.HI.X R19, R7, R4, R12, 0x1, P4 ;  /* 0x000000040713b211 */ /* 0x001fe400020f0c0c */
        /* <DEDUP_REMOVED lines=10> */
.L_x_1174:
[----:B------:R-:W-:Y:S05]  /*b810*/  BSYNC B0 ;  /* 0x0000000000007941 */ /* 0x000fea0003800000 */
.L_x_1164:
[----:B------:R-:W-:Y:S02]  /*b820*/  ULDC UR6, c[0x0][0xd3c] ;  /* 0x00034f0000067ab9 */ /* 0x000fe40000000800 */
[----:B------:R-:W-:-:S06]  /*b830*/  UISETP.GE.AND UP0, UPT, UR5, UR6, UPT ;  /* 0x000000060500728c */ /* 0x000fcc000bf06270 */
[----:B------:R-:W-:-:S13]  /*b840*/  PLOP3.LUT P0, PT, PT, PT, UP0, 0x80, 0x0 ;  /* 0x000000000000781c */ /* 0x000fda0003f0f008 */
[----:B------:R-:W-:Y:S05]  /*b850*/  @!P0 BRA `(.L_x_1186) ;  /* 0xffffff5800248947 */ /* 0x000fea000383ffff */
[----:B------:R-:W-:Y:S05]  /*b860*/  EXIT ;  /* 0x000000000000794d */ /* 0x000fea0003800000 */
.L_x_1134:
[----:B------:R-:W-:-:S08]  /*b870*/  NOP ;  /* 0x0000000000007918 */ /* 0x000fd00000000000 */
[----:B0-----:R-:W0:-:S00]  /*b880*/  USETMAXREG.DEALLOC.CTAPOOL 0x28 ;  /* 0x00000028000079c8 */ /* 0x001e0000080e0500 */
        /* <DEDUP_REMOVED lines=14> */
.L_x_1187:
        /* <DEDUP_REMOVED lines=43> */
.L_x_1191:
        /* <DEDUP_REMOVED lines=35> */
.L_x_1189:
        /* <DEDUP_REMOVED lines=18> */
.L_x_1192:
        /* <DEDUP_REMOVED lines=58> */
.L_x_1190:
[----:B------:R-:W-:Y:S01]  /*c310*/  ULDC UR4, c[0x0][0xd3c] ;  /* 0x00034f0000047ab9 */ /* 0x000fe20000000800 */
[----:B------:R-:W-:Y:S02]  /*c320*/  IMAD.MOV.U32 R17, RZ, RZ, RZ ;  /* 0x000000ffff117224 */ /* 0x000fe400078e00ff */
[----:B------:R-:W-:Y:S02]  /*c330*/  IMAD.U32 R16, RZ, RZ, UR6 ;  /* 0x00000006ff107e24 */ /* 0x000fe4000f8e00ff */
[----:B------:R-:W-:Y:S02]  /*c340*/  IMAD.MOV.U32 R18, RZ, RZ, RZ ;  /* 0x000000ffff127224 */ /* 0x000fe400078e00ff */
[----:B------:R-:W-:-:S07]  /*c350*/  IMAD.U32 R19, RZ, RZ, UR4 ;  /* 0x00000004ff137e24 */ /* 0x000fce000f8e00ff */
.L_x_1193:
[----:B------:R-:W-:-:S13]  /*c360*/  ISETP.NE.AND P0, PT, R7, RZ, PT ;  /* 0x000000ff0700720c */ /* 0x000fda0003f05270 */
[----:B------:R-:W0:Y:S01]  /*c370*/  @!P0 S2R R3, SR_CgaCtaId ;  /* 0x0000000000038919 */ /* 0x000e220000008800 */
[----:B------:R-:W-:-:S04]  /*c380*/  @!P0 MOV R2, 0x400 ;  /* 0x0000040000028802 */ /* 0x000fc80000000f00 */
[----:B0-----:R-:W-:-:S05]  /*c390*/  @!P0 LEA R2, R3, R2, 0x18 ;  /* 0x0000000203028211 */ /* 0x001fca00078ec0ff */
[----:B------:R1:W-:Y:S01]  /*c3a0*/  @!P0 STS.128 [R2+0x324d0], R16 ;  /* 0x0324d01002008388 */ /* 0x0003e20000000c00 */
[----:B------:R-:W-:Y:S06]  /*c3b0*/  BAR.ARV 0x5, 0x180 ;  /* 0x0146000000007b1d */ /* 0x000fec0000002000 */
.L_x_1188:
[----:B------:R2:W-:Y:S01]  /*c3c0*/  STL [R1+0x18], RZ ;  /* 0x000018ff01007387 */ /* 0x0005e20000100800 */
[----:B------:R-:W-:Y:S01]  /*c3d0*/  ULDC UR4, c[0x0][0xd3c] ;  /* 0x00034f0000047ab9 */ /* 0x000fe20000000800 */
[----:B------:R-:W-:Y:S01]  /*c3e0*/  IMAD.MOV.U32 R27, RZ, RZ, 0x1 ;  /* 0x00000001ff1b7424 */ /* 0x000fe200078e00ff */
[----:B0-----:R-:W-:Y:S01]  /*c3f0*/  ISETP.GE.AND P0, PT, R19, UR4, PT ;  /* 0x0000000413007c0c */ /* 0x001fe2000bf06270 */
[----:B------:R-:W-:-:S12]  /*c400*/  IMAD.MOV.U32 R24, RZ, RZ, RZ ;  /* 0x000000ffff187224 */ /* 0x000fd800078e00ff */
[----:B--2---:R-:W-:Y:S05]  /*c410*/  @P0 BRA `(.L_x_1194) ;  /* 0x0000005400580947 */ /* 0x004fea0003800000 */
[----:B-1----:R-:W2:Y:S01]  /*c420*/  LDL R2, [R1+0x3c] ;  /* 0x00003c0001027983 */ /* 0x002ea20000100800 */
[----:B------:R-:W0:Y:S01]  /*c430*/  S2UR UR5, SR_CgaCtaId ;  /* 0x00000000000579c3 */ /* 0x000e220000008800 */
[----:B------:R-:W-:Y:S01]  /*c440*/  LOP3.LUT R4, R0, 0x7f, RZ, 0xc0, !PT ;  /* 0x0000007f00047812 */ /* 0x000fe200078ec0ff */
[----:B------:R-:W-:Y:S01]  /*c450*/  BSSY B8, `(.L_x_1194) ;  /* 0x0000552000087945 */ /* 0x000fe20003800000 */
[----:B------:R1:W-:Y:S01]  /*c460*/  STL [R1+0x18], RZ ;  /* 0x000018ff01007387 */ /* 0x0003e20000100800 */
[----:B------:R-:W-:Y:S01]  /*c470*/  IMAD.MOV.U32 R27, RZ, RZ, 0x1 ;  /* 0x00000001ff1b7424 */ /* 0x000fe200078e00ff */
[----:B------:R-:W-:Y:S01]  /*c480*/  SHF.R.U32.HI R5, RZ, 0x3, R4 ;  /* 0x00000003ff057819 */ /* 0x000fe20000011604 */
[----:B------:R-:W-:Y:S01]  /*c490*/  IMAD.MOV.U32 R24, RZ, RZ, RZ ;  /* 0x000000ffff187224 */ /* 0x000fe200078e00ff */
[----:B------:R-:W-:Y:S01]  /*c4a0*/  ULDC UR39, c[0x0][0xc] ;  /* 0x0000030000277ab9 */ /* 0x000fe20000000800 */
[----:B--2---:R-:W-:Y:S01]  /*c4b0*/  R2UR UR4, R2 ;  /* 0x00000000020472ca */ /* 0x004fe200000e0000 */
[----:B------:R-:W-:-:S05]  /*c4c0*/  IMAD.SHL.U32 R2, R0, 0x8, RZ ;  /* 0x0000000800027824 */ /* 0x000fca00078e00ff */
[C---:B------:R-:W-:Y:S02]  /*c4d0*/  LOP3.LUT R3, R2.reuse, 0x1f8, RZ, 0xc0, !PT ;  /* 0x000001f802037812 */ /* 0x040fe400078ec0ff */
[----:B------:R-:W-:Y:S02]  /*c4e0*/  LOP3.LUT R4, R2, 0x38, RZ, 0xc0, !PT ;  /* 0x0000003802047812 */ /* 0x000fe400078ec0ff */
[----:B------:R-:W-:Y:S01]  /*c4f0*/  LOP3.LUT R3, R3, 0x38, R0, 0x78, !PT ;  /* 0x0000003803037812 */ /* 0x000fe200078e7800 */
[----:B------:R-:W-:Y:S02]  /*c500*/  IMAD.SHL.U32 R0, R0, 0x10, RZ ;  /* 0x0000001000007824 */ /* 0x000fe400078e00ff */
[----:B------:R-:W-:Y:S01]  /*c510*/  ULOP3.LUT UR38, UR4, 0x2, URZ, 0xfc, !UPT ;  /* 0x0000000204267892 */ /* 0x000fe2000f8efc3f */
[----:B------:R-:W-:Y:S02]  /*c520*/  LOP3.LUT R29, R3, 0x200, R2, 0xf8, !PT ;  /* 0x00000200031d7812 */ /* 0x000fe400078ef802 */
[----:B------:R-:W-:Y:S01]  /*c530*/  UMOV UR4, 0x400 ;  /* 0x0000040000047882 */ /* 0x000fe20000000000 */
[----:B------:R-:W-:Y:S01]  /*c540*/  LOP3.LUT R0, R5, 0x70, R0, 0xf8, !PT ;  /* 0x0000007005007812 */ /* 0x000fe200078ef800 */
[----:B0-----:R-:W-:Y:S01]  /*c550*/  ULEA UR4, UR5, UR4, 0x18 ;  /* 0x0000000405047291 */ /* 0x001fe2000f8ec03f */
[----:B------:R-:W-:-:S02]  /*c560*/  LOP3.LUT R3, R4, 0x40, RZ, 0xfc, !PT ;  /* 0x0000004004037812 */ /* 0x000fc400078efcff */
[C---:B------:R-:W-:Y:S02]  /*c570*/  LOP3.LUT R2, R4.reuse, 0x80, RZ, 0xfc, !PT ;  /* 0x0000008004027812 */ /* 0x040fe400078efcff */
[----:B------:R-:W-:Y:S01]  /*c580*/  LOP3.LUT R0, R4, 0xc0, RZ, 0xfc, !PT ;  /* 0x000000c004007812 */ /* 0x000fe200078efcff */
[----:B------:R-:W-:-:S04]  /*c590*/  IMAD.U32 R22, RZ, RZ, UR4 ;  /* 0x00000004ff167e24 */ /* 0x000fc8000f8e00ff */
[----:B-1----:R-:W-:-:S07]  /*c5a0*/  IMAD R26, R29, 0x2, R22 ;  /* 0x000000021d1a7824 */ /* 0x002fce00078e0216 */
.L_x_1261:
[----:B0-----:R-:W0:Y:S02]  /*c5b0*/  LDC.64 R34, c[0x0][0xd88] ;  /* 0x00036200ff227b82 */ /* 0x001e240000000a00 */
[----:B0-----:R-:W-:-:S06]  /*c5c0*/  IMAD.WIDE R34, R19, 0x4, R34 ;  /* 0x0000000413227825 */ /* 0x001fcc00078e0222 */
[----:B--2---:R0:W2:Y:S01]  /*c5d0*/  LDG.E R34, desc[UR36][R34.64] ;  /* 0x0000002422227981 */ /* 0x0040a2000c1e1900 */
[----:B------:R-:W-:Y:S05]  /*c5e0*/  YIELD ;  /* 0x0000000000007946 */ /* 0x000fea0003800000 */
[----:B------:R-:W-:Y:S01]  /*c5f0*/  ULDC.64 UR4, c[0x0][0xb20] ;  /* 0x0002c80000047ab9 */ /* 0x000fe20000000a00 */
[----:B------:R-:W-:Y:S01]  /*c600*/  IMAD.MOV.U32 R32, RZ, RZ, RZ ;  /* 0x000000ffff207224 */ /* 0x000fe200078e00ff */
[----:B------:R-:W-:Y:S01]  /*c610*/  ISETP.NE.U32.AND P0, PT, RZ, UR4, PT ;  /* 0x00000004ff007c0c */ /* 0x000fe2000bf05070 */
[----:B------:R-:W-:-:S03]  /*c620*/  ULDC.64 UR6, c[0x0][0xb10] ;  /* 0x0002c40000067ab9 */ /* 0x000fc60000000a00 */
[----:B------:R-:W-:Y:S01]  /*c630*/  ISETP.NE.AND.EX P0, PT, RZ, UR5, PT, P0 ;  /* 0x00000005ff007c0c */ /* 0x000fe2000bf05300 */
[----:B0-----:R-:W-:Y:S01]  /*c640*/  IMAD.MOV.U32 R35, RZ, RZ, RZ ;  /* 0x000000ffff237224 */ /* 0x001fe200078e00ff */
        /* <DEDUP_REMOVED lines=29> */
[----:B----4-:R-:W-:Y:S05]  /*c820*/  @P0 BRA `(.L_x_1195) ;  /* 0x0000000000200947 */ /* 0x010fea0003800000 */
        /* <DEDUP_REMOVED lines=8> */
.L_x_1195:
        /* <DEDUP_REMOVED lines=9> */
.L_x_1196:
        /* <DEDUP_REMOVED lines=9> */
.L_x_1197:
        /* <DEDUP_REMOVED lines=21> */
[----:B------:R-:W-:Y:S02]  /*cb20*/  ISETP.GE.AND P2, PT, R2, RZ, PT ;  /* 0x000000ff0200720c */ /* 0x000fe40003f46270 */
[----:B0-----:R-:W0:Y:S02]  /*cb30*/  MUFU.RCP R8, R8 ;  /* 0x0000000800087308 */ /* 0x001e240000001000 */
[----:B0-----:R-:W-:-:S06]  /*cb40*/  VIADD R3, R8, 0xffffffe ;  /* 0x0ffffffe08037836 */ /* 0x001fcc0000000000 */
[----:B------:R-:W0:Y:S02]  /*cb50*/  F2I.FTZ.U32.TRUNC.NTZ R3, R3 ;  /* 0x0000000300037305 */ /* 0x000e24000021f000 */
[----:B0-----:R-:W-:-:S04]  /*cb60*/  IMAD.MOV R2, RZ, RZ, -R3 ;  /* 0x000000ffff027224 */ /* 0x001fc800078e0a03 */
        /* <DEDUP_REMOVED lines=17> */
.L_x_1199:
[----:B------:R-:W-:Y:S05]  /*cc80*/  BSYNC B0 ;  /* 0x0000000000007941 */ /* 0x000fea0003800000 */
.L_x_1198:
        /* <DEDUP_REMOVED lines=23> */
.L_x_1201:
        /* <DEDUP_REMOVED lines=20> */
.L_x_1204:
[----:B------:R-:W-:Y:S05]  /*cf40*/  BSYNC B6 ;  /* 0x0000000000067941 */ /* 0x000fea0003800000 */
.L_x_1203:
        /* <DEDUP_REMOVED lines=20> */
.L_x_1207:
        /* <DEDUP_REMOVED lines=15> */
.L_x_1206:
[----:B------:R-:W-:Y:S05]  /*d180*/  BSYNC B6 ;  /* 0x0000000000067941 */ /* 0x000fea0003800000 */
.L_x_1205:
[----:B------:R-:W2:Y:S01]  /*d190*/  LDL R21, [R1+0xc] ;  /* 0x00000c0001157983 */ /* 0x000ea20000100800 */
[----:B------:R-:W-:Y:S01]  /*d1a0*/  ULDC.64 UR4, c[0x0][0xaf0] ;  /* 0x0002bc0000047ab9 */ /* 0x000fe20000000a00 */
[----:B------:R-:W0:Y:S01]  /*d1b0*/  LDC R8, c[0x0][0x430] ;  /* 0x00010c00ff087b82 */ /* 0x000e220000000800 */
[----:B------:R-:W-:Y:S01]  /*d1c0*/  ISETP.NE.U32.AND P0, PT, RZ, UR4, PT ;  /* 0x00000004ff007c0c */ /* 0x000fe2000bf05070 */
[----:B------:R-:W1:Y:S03]  /*d1d0*/  S2R R20, SR_TID.X ;  /* 0x0000000000147919 */ /* 0x000e660000002100 */
[----:B------:R-:W-:-:S13]  /*d1e0*/  ISETP.NE.AND.EX P0, PT, RZ, UR5, PT, P0 ;  /* 0x00000005ff007c0c */ /* 0x000fda000bf05300 */
[----:B------:R-:W-:Y:S01]  /*d1f0*/  @P0 IADD3 R2, P1, R31, UR4, RZ ;  /* 0x000000041f020c10 */ /* 0x000fe2000ff3e0ff */
[----:B------:R-:W-:-:S03]  /*d200*/  ULDC UR4, c[0x0][0x320] ;  /* 0x0000c80000047ab9 */ /* 0x000fc60000000800 */
[----:B------:R-:W-:-:S05]  /*d210*/  @P0 IADD3.X R3, R33, UR5, RZ, P1, !PT ;  /* 0x0000000521030c10 */ /* 0x000fca0008ffe4ff */
[----:B------:R3:W4:Y:S01]  /*d220*/  @P0 LDG.E R28, desc[UR36][R2.64] ;  /* 0x00000024021c0981 */ /* 0x000722000c1e1900 */
[----:B-1----:R-:W-:-:S04]  /*d230*/  LOP3.LUT R20, R20, 0x7f, RZ, 0xc0, !PT ;  /* 0x0000007f14147812 */ /* 0x002fc800078ec0ff */
[----:B------:R-:W-:Y:S02]  /*d240*/  SHF.R.U32.HI R0, RZ, 0x3, R20 ;  /* 0x00000003ff007819 */ /* 0x000fe40000011614 */
[----:B------:R-:W1:Y:S01]  /*d250*/  S2R R20, SR_TID.X ;  /* 0x0000000000147919 */ /* 0x000e620000002100 */
[----:B0-----:R-:W-:-:S13]  /*d260*/  ISETP.NE.AND P2, PT, R8, 0x1, PT ;  /* 0x000000010800780c */ /* 0x001fda0003f45270 */
[----:B------:R-:W0:Y:S08]  /*d270*/  @P2 LDC R6, c[0x0][0x434] ;  /* 0x00010d00ff062b82 */ /* 0x000e300000000800 */
[----:B---3--:R-:W3:Y:S01]  /*d280*/  @P2 LDC R2, c[0x0][0x438] ;  /* 0x00010e00ff022b82 */ /* 0x008ee20000000800 */
[----:B-1----:R-:W-:-:S05]  /*d290*/  IMAD.SHL.U32 R20, R20, 0x10, RZ ;  /* 0x0000001014147824 */ /* 0x002fca00078e00ff */
[----:B------:R-:W-:Y:S02]  /*d2a0*/  LOP3.LUT R20, R0, 0x70, R20, 0xf8, !PT ;  /* 0x0000007000147812 */ /* 0x000fe400078ef814 */
[----:B------:R-:W-:-:S04]  /*d2b0*/  LOP3.LUT R23, R23, 0xffff7fff, RZ, 0xc0, !PT ;  /* 0xffff7fff17177812 */ /* 0x000fc800078ec0ff */
[----:B------:R-:W-:-:S04]  /*d2c0*/  @P2 LOP3.LUT R23, R23, 0x8000, RZ, 0xfc, !PT ;  /* 0x0000800017172812 */ /* 0x000fc800078efcff */
[----:B------:R-:W-:Y:S01]  /*d2d0*/  LOP3.LUT R23, R23, 0xffffffef, RZ, 0xc0, !PT ;  /* 0xffffffef17177812 */ /* 0x000fe200078ec0ff */
[----:B------:R-:W-:Y:S01]  /*d2e0*/  IMAD.MOV.U32 R36, RZ, RZ, RZ ;  /* 0x000000ffff247224 */ /* 0x000fe200078e00ff */
[----:B------:R-:W-:Y:S01]  /*d2f0*/  UMOV UR5, 0xffffffff ;  /* 0xffffffff00057882 */ /* 0x000fe20000000000 */
[----:B------:R-:W-:Y:S01]  /*d300*/  LOP3.LUT R18, R18, 0xffff, RZ, 0xc0, !PT ;  /* 0x0000ffff12127812 */ /* 0x000fe200078ec0ff */
[----:B--2---:R-:W-:-:S04]  /*d310*/  VIADD R0, R21, 0xffffffff ;  /* 0xffffffff15007836 */ /* 0x004fc80000000000 */
[----:B------:R-:W-:-:S05]  /*d320*/  IMAD R37, R0, 0x60, R20 ;  /* 0x0000006000257824 */ /* 0x000fca00078e0214 */
[----:B------:R-:W-:-:S04]  /*d330*/  ISETP.GE.AND P0, PT, R37, R25, PT ;  /* 0x000000192500720c */ /* 0x000fc80003f06270 */
[----:B------:R-:W-:Y:S01]  /*d340*/  ISETP.GT.U32.OR P0, PT, R20, 0x5f, P0 ;  /* 0x0000005f1400780c */ /* 0x000fe20000704470 */
[----:B------:R-:W1:Y:S01]  /*d350*/  S2R R21, SR_TID.X ;  /* 0x0000000000157919 */ /* 0x000e620000002100 */
[----:B------:R-:W-:-:S11]  /*d360*/  IMAD.IADD R37, R37, 0x1, R32 ;  /* 0x0000000125257824 */ /* 0x000fd600078e0220 */
[----:B------:R-:W2:Y:S01]  /*d370*/  @!P0 LDC.64 R4, c[0x0][0x428] ;  /* 0x00010a00ff048b82 */ /* 0x000ea20000000a00 */
[----:B0-----:R-:W-:Y:S01]  /*d380*/  @P2 IMAD.HI.U32 R3, R37, R6, RZ ;  /* 0x0000000625032227 */ /* 0x001fe200078e00ff */
[----:B----4-:R-:W-:-:S03]  /*d390*/  SHF.R.S32.HI R33, RZ, 0x1f, R28 ;  /* 0x0000001fff217819 */ /* 0x010fc6000001141c */
[----:B------:R-:W-:Y:S01]  /*d3a0*/  IMAD.MOV.U32 R6, RZ, RZ, R37 ;  /* 0x000000ffff067224 */ /* 0x000fe200078e0025 */
[----:B---3--:R-:W-:-:S04]  /*d3b0*/  @P2 SHF.R.U32.HI R6, RZ, R2, R3 ;  /* 0x00000002ff062219 */ /* 0x008fc80000011603 */
[--C-:B------:R-:W-:Y:S01]  /*d3c0*/  @!P0 SHF.R.S32.HI R3, RZ, 0x1f, R6.reuse ;  /* 0x0000001fff038819 */ /* 0x100fe20000011406 */
[----:B------:R-:W-:Y:S02]  /*d3d0*/  @!P0 IMAD.MOV.U32 R2, RZ, RZ, R6 ;  /* 0x000000ffff028224 */ /* 0x000fe400078e0006 */
[-C--:B--2---:R-:W-:Y:S02]  /*d3e0*/  @!P0 IMAD R7, R33, R4.reuse, RZ ;  /* 0x0000000421078224 */ /* 0x084fe400078e02ff */
[----:B------:R-:W-:-:S04]  /*d3f0*/  @!P0 IMAD.WIDE.U32 R2, R28, R4, R2 ;  /* 0x000000041c028225 */ /* 0x000fc800078e0002 */
[----:B------:R-:W-:Y:S02]  /*d400*/  @!P0 IMAD R7, R28, R5, R7 ;  /* 0x000000051c078224 */ /* 0x000fe400078e0207 */
[----:B------:R-:W0:Y:S01]  /*d410*/  @!P0 LDC.64 R4, c[0x0][0x418] ;  /* 0x00010600ff048b82 */ /* 0x000e220000000a00 */
[----:B-1----:R-:W-:-:S05]  /*d420*/  IMAD.SHL.U32 R21, R21, 0x8, RZ ;  /* 0x0000000815157824 */ /* 0x002fca00078e00ff */
[----:B------:R-:W-:-:S04]  /*d430*/  LOP3.LUT R21, R21, 0x38, RZ, 0xc0, !PT ;  /* 0x0000003815157812 */ /* 0x000fc800078ec0ff */
[----:B------:R-:W-:-:S04]  /*d440*/  LOP3.LUT R10, R21, 0x40, RZ, 0xfc, !PT ;  /* 0x00000040150a7812 */ /* 0x000fc800078efcff */
[----:B------:R-:W-:Y:S01]  /*d450*/  ISETP.GE.AND P3, PT, R10, UR4, PT ;  /* 0x000000040a007c0c */ /* 0x000fe2000bf66270 */
[----:B------:R-:W-:Y:S01]  /*d460*/  @!P0 IMAD.IADD R7, R3, 0x1, R7 ;  /* 0x0000000103078824 */ /* 0x000fe200078e0207 */
[----:B------:R-:W-:Y:S02]  /*d470*/  LOP3.LUT R9, R21, 0x80, RZ, 0xfc, !PT ;  /* 0x0000008015097812 */ /* 0x000fe400078efcff */
[----:B0-----:R-:W-:-:S04]  /*d480*/  @!P0 LEA R4, P1, R2, R4, 0x2 ;  /* 0x0000000402048211 */ /* 0x001fc800078210ff */
[----:B------:R-:W-:Y:S02]  /*d490*/  @!P0 LEA.HI.X R5, R2, R5, R7, 0x2, P1 ;  /* 0x0000000502058211 */ /* 0x000fe400008f1407 */
[----:B------:R-:W-:-:S03]  /*d4a0*/  ISETP.GE.AND P1, PT, R9, UR4, PT ;  /* 0x0000000409007c0c */ /* 0x000fc6000bf26270 */
[----:B------:R-:W-:Y:S01]  /*d4b0*/  @P3 LOP3.LUT R23, R23, 0x10, RZ, 0xfc, !PT ;  /* 0x0000001017173812 */ /* 0x000fe200078efcff */
[----:B------:R-:W-:Y:S01]  /*d4c0*/  IMAD.MOV R2, RZ, RZ, -R6 ;  /* 0x000000ffff027224 */ /* 0x000fe200078e0a06 */
[----:B------:R-:W-:Y:S01]  /*d4d0*/  ISETP.GE.AND P2, PT, R21, UR4, PT ;  /* 0x0000000415007c0c */ /* 0x000fe2000bf46270 */
[----:B------:R0:W5:Y:S01]  /*d4e0*/  @!P0 LDG.E R36, desc[UR36][R4.64] ;  /* 0x0000002404248981 */ /* 0x000162000c1e1900 */
[----:B------:R-:W-:Y:S01]  /*d4f0*/  LOP3.LUT R23, R23, 0xfffffffe, RZ, 0xc0, !PT ;  /* 0xfffffffe17177812 */ /* 0x000fe200078ec0ff */
[----:B------:R-:W-:Y:S01]  /*d500*/  IMAD R37, R8, R2, R37 ;  /* 0x0000000208257224 */ /* 0x000fe200078e0225 */
[----:B------:R-:W-:Y:S02]  /*d510*/  LOP3.LUT R8, R21, 0xc0, RZ, 0xfc, !PT ;  /* 0x000000c015087812 */ /* 0x000fe400078efcff */
[----:B------:R-:W-:Y:S02]  /*d520*/  LOP3.LUT R23, R23, 0xfffffff7, RZ, 0xc0, !PT ;  /* 0xfffffff717177812 */ /* 0x000fe400078ec0ff */
[----:B------:R-:W-:-:S02]  /*d530*/  ISETP.GE.AND P0, PT, R8, UR4, PT ;  /* 0x0000000408007c0c */ /* 0x000fc4000bf06270 */
[----:B------:R-:W-:-:S04]  /*d540*/  @P1 LOP3.LUT R23, R23, 0x8, RZ, 0xfc, !PT ;  /* 0x0000000817171812 */ /* 0x000fc800078efcff */
[----:B------:R-:W-:-:S04]  /*d550*/  @P2 LOP3.LUT R23, R23, 0x1, RZ, 0xfc, !PT ;  /* 0x0000000117172812 */ /* 0x000fc800078efcff */
[----:B------:R-:W-:Y:S01]  /*d560*/  LOP3.LUT R23, R23, 0xfffffffb, RZ, 0xc0, !PT ;  /* 0xfffffffb17177812 */ /* 0x000fe200078ec0ff */
[----:B------:R-:W-:-:S03]  /*d570*/  IMAD.U32 R2, RZ, RZ, UR38 ;  /* 0x00000026ff027e24 */ /* 0x000fc6000f8e00ff */
[----:B------:R-:W-:Y:S01]  /*d580*/  @P0 LOP3.LUT R23, R23, 0x4, RZ, 0xfc, !PT ;  /* 0x0000000417170812 */ /* 0x000fe200078efcff */
[----:B0-----:R-:W-:Y:S06]  /*d590*/  BRA.DIV UR5, `(.L_x_1208) ;  /* 0x0000004a05707947 */ /* 0x001fec000b800000 */
.L_x_1279:
[----:B------:R-:W-:Y:S02]  /*d5a0*/  SEL R3, RZ, 0x1, P2 ;  /* 0x00000001ff037807 */ /* 0x000fe40001000000 */
[----:B------:R-:W-:Y:S02]  /*d5b0*/  ISETP.NE.AND P0, PT, R2, 0x3, PT ;  /* 0x000000030200780c */ /* 0x000fe40003f05270 */
[----:B------:R-:W-:Y:S01]  /*d5c0*/  ISETP.GT.U32.AND P1, PT, R20, 0x5f, PT ;  /* 0x0000005f1400780c */ /* 0x000fe20003f24070 */
[----:B------:R0:W-:Y:S01]  /*d5d0*/  STL [R1+0x28], R3 ;  /* 0x0000280301007387 */ /* 0x0001e20000100800 */
[----:B------:R-:W-:-:S09]  /*d5e0*/  LOP3.LUT R23, R23, 0xfffffbff, RZ, 0xc0, !PT ;  /* 0xfffffbff17177812 */ /* 0x000fd200078ec0ff */
[----:B------:R-:W-:-:S04]  /*d5f0*/  @P0 LOP3.LUT R23, R23, 0x400, RZ, 0xfc, !PT ;  /* 0x0000040017170812 */ /* 0x000fc800078efcff */
[----:B------:R-:W-:-:S04]  /*d600*/  LOP3.LUT R23, R23, 0xffffffdf, RZ, 0xc0, !PT ;  /* 0xffffffdf17177812 */ /* 0x000fc800078ec0ff */
[----:B------:R-:W-:Y:S01]  /*d610*/  @P1 LOP3.LUT R23, R23, 0x20, RZ, 0xfc, !PT ;  /* 0x0000002017171812 */ /* 0x000fe200078efcff */
[----:B0-----:R-:W-:Y:S06]  /*d620*/  @!P0 BRA `(.L_x_1209) ;  /* 0x0000000000048947 */ /* 0x001fec0003800000 */
[----:B------:R-:W-:Y:S01]  /*d630*/  BPT.TRAP 0x1 ;  /* 0x000000040000795c */ /* 0x000fe20000300000 */
.L_x_1209:
[----:B------:R-:W-:Y:S01]  /*d640*/  IMAD R31, R0, -0x60, R25 ;  /* 0xffffffa0001f7824 */ /* 0x000fe200078e0219 */
[----:B------:R-:W-:Y:S01]  /*d650*/  SHF.L.U32 R0, R27, 0x1f, RZ ;  /* 0x0000001f1b007819 */ /* 0x000fe200000006ff */
[----:B------:R-:W-:Y:S01]  /*d660*/  IMAD R25, R24, 0x8, R22 ;  /* 0x0000000818197824 */ /* 0x000fe200078e0216 */
[----:B------:R-:W-:Y:S03]  /*d670*/  BSSY B0, `(.L_x_1210) ;  /* 0x0000003000007945 */ /* 0x000fe60003800000 */
[----:B------:R-:W0:Y:S02]  /*d680*/  SYNCS.PHASECHK.TRANS64.TRYWAIT P0, [R25+URZ+0x32440], R0 ;  /* 0x03244000190075a7 */ /* 0x000e24000800017f */
[----:B0-----:R-:W-:Y:S05]  /*d690*/  @!P0 BRA `(.L_x_1211) ;  /* 0x0000004800648947 */ /* 0x001fea0003800000 */
.L_x_1280:
[----:B------:R-:W-:Y:S05]  /*d6a0*/  BSYNC B0 ;  /* 0x0000000000007941 */ /* 0x000fea0003800000 */
.L_x_1210:
        /* <DEDUP_REMOVED lines=87> */
.L_x_1294:
        /* <DEDUP_REMOVED lines=10> */
.L_x_1213:
        /* <DEDUP_REMOVED lines=10> */
.L_x_1214:
[----:B------:R1:W5:Y:S01]  /*dd60*/  LDL.LU R0, [R1] ;  /* 0x0000000001007983 */ /* 0x0003620000300800 */
[----:B------:R-:W-:Y:S01]  /*dd70*/  LOP3.LUT P0, RZ, R23, 0x40, RZ, 0xc0, !PT ;  /* 0x0000004017ff7812 */ /* 0x000fe2000780c0ff */
[----:B------:R1:W-:-:S12]  /*dd80*/  SYNCS.ARRIVE.TRANS64.A1T0 RZ, [R25+URZ+0x32430], RZ ;  /* 0x032430ff19ff79a7 */ /* 0x0003d8000810003f */
[----:B------:R-:W-:Y:S05]  /*dd90*/  WARPSYNC.ALL ;  /* 0x0000000000007948 */ /* 0x000fea0003800000 */
[----:B------:R-:W-:Y:S01]  /*dda0*/  SEL R34, R34, RZ, !P0 ;  /* 0x000000ff22227207 */ /* 0x000fe20004000000 */
[----:B------:R-:W-:Y:S01]  /*ddb0*/  BSSY B6, `(.L_x_1215) ;  /* 0x0000019000067945 */ /* 0x000fe20003800000 */
[----:B------:R-:W-:Y:S01]  /*ddc0*/  BAR.SYNC.DEFER_BLOCKING 0x8, 0x180 ;  /* 0x0206000000007b1d */ /* 0x000fe20000010000 */
[----:B-----5:R-:W-:-:S05]  /*ddd0*/  SEL R0, R0, RZ, !P0 ;  /* 0x000000ff00007207 */ /* 0x020fca0004000000 */
[----:B------:R2:W-:Y:S02]  /*dde0*/  STL [R1+0x8], R0 ;  /* 0x0000080001007387 */ /* 0x0005e40000100800 */
[----:B--2---:R-:W-:-:S05]  /*ddf0*/  VIADD R0, R22, 0x18400 ;  /* 0x0001840016007836 */ /* 0x004fca0000000000 */
[----:B------:R-:W-:Y:S02]  /*de00*/  LOP3.LUT P0, RZ, R0, 0x3ff, RZ, 0xc0, !PT ;  /* 0x000003ff00ff7812 */ /* 0x000fe4000780c0ff */
[----:B------:R-:W-:-:S05]  /*de10*/  SHF.R.S32.HI R0, RZ, 0x1f, R35 ;  /* 0x0000001fff007819 */ /* 0x000fca0000011423 */
[----:B------:R2:W-:Y:S06]  /*de20*/  STL [R1], R0 ;  /* 0x0000000001007387 */ /* 0x0005ec0000100800 */
[----:B------:R-:W-:Y:S05]  /*de30*/  @!P0 BRA `(.L_x_1216) ;  /* 0x0000000000408947 */ /* 0x000fea0003800000 */
[----:B0-----:R-:W-:Y:S01]  /*de40*/  MOV R2, 0x0 ;  /* 0x0000000000027802 */ /* 0x001fe20000000f00 */
        /* <DEDUP_REMOVED lines=14> */
[----:B012---:R-:W-:Y:S05]  /*df30*/  CALL.ABS.NOINC R2 ;  /* 0x0000000002007343 */ /* 0x007fea0003c00000 */
.L_x_1216:
[----:B------:R-:W-:Y:S05]  /*df40*/  BSYNC B6 ;  /* 0x0000000000067941 */ /* 0x000fea0003800000 */
.L_x_1215:
[----:B------:R-:W3:Y:S01]  /*df50*/  LDL R21, [R1] ;  /* 0x0000000001157983 */ /* 0x000ee20000100800 */
[----:B------:R-:W4:Y:S03]  /*df60*/  LDC R7, c[0x0][0x448] ;  /* 0x00011200ff077b82 */ /* 0x000f260000000800 */
[----:B------:R-:W5:Y:S01]  /*df70*/  LDL R20, [R1+0x8] ;  /* 0x0000080001147983 */ /* 0x000f620000100800 */
[----:B------:R-:W-:Y:S01]  /*df80*/  IMAD.SHL.U32 R4, R17, 0x80, RZ ;  /* 0x0000008011047824 */ /* 0x000fe200078e00ff */
[----:B------:R-:W-:Y:S01]  /*df90*/  ULDC.64 UR4, c[0x0][0x298] ;  /* 0x0000a60000047ab9 */ /* 0x000fe20000000a00 */
[----:B------:R-:W-:Y:S01]  /*dfa0*/  LOP3.LUT R23, R23, 0xfffeffff, RZ, 0xc0, !PT ;  /* 0xfffeffff17177812 */ /* 0x000fe200078ec0ff */
[----:B0-----:R-:W0:Y:S01]  /*dfb0*/  S2R R2, SR_TID.X ;  /* 0x0000000000027919 */ /* 0x001e220000002100 */
[----:B------:R-:W1:Y:S01]  /*dfc0*/  S2R R3, SR_TID.X ;  /* 0x0000000000037919 */ /* 0x000e620000002100 */
[----:B----4-:R-:W-:-:S13]  /*dfd0*/  ISETP.NE.AND P0, PT, R7, 0x1, PT ;  /* 0x000000010700780c */ /* 0x010fda0003f05270 */
[----:B--2---:R-:W2:Y:S01]  /*dfe0*/  @P0 LDC R0, c[0x0][0x44c] ;  /* 0x00011300ff000b82 */ /* 0x004ea20000000800 */
[----:B------:R-:W-:Y:S02]  /*dff0*/  @P0 LOP3.LUT R23, R23, 0x10000, RZ, 0xfc, !PT ;  /* 0x0001000017170812 */ /* 0x000fe400078efcff */
[----:B0-----:R-:W-:Y:S01]  /*e000*/  LOP3.LUT R2, R2, 0x7f, RZ, 0xc0, !PT ;  /* 0x0000007f02027812 */ /* 0x001fe200078ec0ff */
[----:B-1----:R-:W-:-:S03]  /*e010*/  IMAD.SHL.U32 R3, R3, 0x10, RZ ;  /* 0x0000001003037824 */ /* 0x002fc600078e00ff */
[----:B------:R-:W-:-:S04]  /*e020*/  SHF.R.U32.HI R2, RZ, 0x3, R2 ;  /* 0x00000003ff027819 */ /* 0x000fc80000011602 */
[----:B------:R-:W-:Y:S02]  /*e030*/  LOP3.LUT R3, R2, 0x70, R3, 0xf8, !PT ;  /* 0x0000007002037812 */ /* 0x000fe400078ef803 */
[----:B------:R-:W0:Y:S02]  /*e040*/  @P0 LDC R2, c[0x0][0x450] ;  /* 0x00011400ff020b82 */ /* 0x000e240000000800 */
[----:B------:R-:W-:-:S05]  /*e050*/  LOP3.LUT R17, R3, R4, RZ, 0xfc, !PT ;  /* 0x0000000403117212 */ /* 0x000fca00078efcff */
[----:B--2---:R-:W-:-:S04]  /*e060*/  @P0 IMAD.HI.U32 R3, R17, R0, RZ ;  /* 0x0000000011030227 */ /* 0x004fc800078e00ff */
[----:B------:R-:W-:Y:S01]  /*e070*/  IMAD.MOV.U32 R0, RZ, RZ, R17 ;  /* 0x000000ffff007224 */ /* 0x000fe200078e0011 */
[----:B0-----:R-:W-:Y:S01]  /*e080*/  @P0 SHF.R.U32.HI R0, RZ, R2, R3 ;  /* 0x00000002ff000219 */ /* 0x001fe20000011603 */
[----:B------:R-:W-:-:S04]  /*e090*/  IMAD.WIDE.U32 R2, R35, UR4, RZ ;  /* 0x0000000423027c25 */ /* 0x000fc8000f8e00ff */
[----:B---3--:R-:W-:Y:S02]  /*e0a0*/  IMAD R5, R21, UR4, RZ ;  /* 0x0000000415057c24 */ /* 0x008fe4000f8e02ff */
[----:B------:R-:W0:Y:S02]  /*e0b0*/  S2R R21, SR_TID.X ;  /* 0x0000000000157919 */ /* 0x000e240000002100 */
[----:B------:R-:W-:Y:S01]  /*e0c0*/  IMAD R5, R35, UR5, R5 ;  /* 0x0000000523057c24 */ /* 0x000fe2000f8e0205 */
[----:B------:R-:W-:-:S03]  /*e0d0*/  ULDC.64 UR4, c[0x0][0x2d8] ;  /* 0x0000b60000047ab9 */ /* 0x000fc60000000a00 */
[----:B------:R-:W-:Y:S02]  /*e0e0*/  IMAD.IADD R3, R3, 0x1, R5 ;  /* 0x0000000103037824 */ /* 0x000fe400078e0205 */
[----:B------:R-:W-:-:S04]  /*e0f0*/  IMAD.WIDE.U32 R2, R18, UR4, R2 ;  /* 0x0000000412027c25 */ /* 0x000fc8000f8e0002 */
[----:B------:R-:W-:Y:S01]  /*e100*/  IMAD R3, R18, UR5, R3 ;  /* 0x0000000512037c24 */ /* 0x000fe2000f8e0203 */
[----:B------:R-:W-:Y:S02]  /*e110*/  ULDC.64 UR4, c[0x0][0x2e0] ;  /* 0x0000b80000047ab9 */ /* 0x000fe40000000a00 */
[----:B-----5:R-:W-:Y:S02]  /*e120*/  IMAD R5, R20, UR4, RZ ;  /* 0x0000000414057c24 */ /* 0x020fe4000f8e02ff */
[C---:B------:R-:W-:Y:S01]  /*e130*/  IMAD.WIDE.U32 R2, R34.reuse, UR4, R2 ;  /* 0x0000000422027c25 */ /* 0x040fe2000f8e0002 */
[----:B------:R-:W1:Y:S03]  /*e140*/  S2R R20, SR_TID.X ;  /* 0x0000000000147919 */ /* 0x000e660000002100 */
[----:B------:R-:W-:Y:S01]  /*e150*/  IMAD R5, R34, UR5, R5 ;  /* 0x0000000522057c24 */ /* 0x000fe2000f8e0205 */
[----:B------:R-:W-:-:S03]  /*e160*/  ULDC.64 UR4, c[0x0][0x2d0] ;  /* 0x0000b40000047ab9 */ /* 0x000fc60000000a00 */
[----:B------:R-:W-:Y:S01]  /*e170*/  IMAD.IADD R3, R3, 0x1, R5 ;  /* 0x0000000103037824 */ /* 0x000fe200078e0205 */
[----:B------:R-:W-:Y:S01]  /*e180*/  SHF.R.S32.HI R5, RZ, 0x1f, R0 ;  /* 0x0000001fff057819 */ /* 0x000fe20000011400 */
[----:B------:R-:W-:Y:S01]  /*e190*/  IMAD.WIDE.U32 R2, R0, UR4, R2 ;  /* 0x0000000400027c25 */ /* 0x000fe2000f8e0002 */
[----:B0-----:R-:W-:-:S03]  /*e1a0*/  LOP3.LUT R21, R21, 0x7f, RZ, 0xc0, !PT ;  /* 0x0000007f15157812 */ /* 0x001fc600078ec0ff */
[----:B------:R-:W-:Y:S01]  /*e1b0*/  IMAD R5, R5, UR4, RZ ;  /* 0x0000000405057c24 */ /* 0x000fe2000f8e02ff */
[----:B------:R-:W-:-:S03]  /*e1c0*/  SHF.R.U32.HI R21, RZ, 0x3, R21 ;  /* 0x00000003ff157819 */ /* 0x000fc60000011615 */
[----:B------:R-:W-:Y:S01]  /*e1d0*/  IMAD R5, R0, UR5, R5 ;  /* 0x0000000500057c24 */ /* 0x000fe2000f8e0205 */
[----:B------:R-:W-:Y:S01]  /*e1e0*/  ULDC.64 UR4, c[0x0][0x2c8] ;  /* 0x0000b20000047ab9 */ /* 0x000fe20000000a00 */
[----:B------:R-:W-:Y:S02]  /*e1f0*/  IMAD.MOV R0, RZ, RZ, -R0 ;  /* 0x000000ffff007224 */ /* 0x000fe400078e0a00 */
[----:B------:R-:W-:Y:S02]  /*e200*/  IMAD.IADD R3, R3, 0x1, R5 ;  /* 0x0000000103037824 */ /* 0x000fe400078e0205 */
[----:B------:R-:W-:-:S04]  /*e210*/  IMAD R0, R7, R0, R17 ;  /* 0x0000000007007224 */ /* 0x000fc800078e0211 */
[----:B------:R-:W-:Y:S01]  /*e220*/  IMAD.WIDE.U32 R2, R0, UR4, R2 ;  /* 0x0000000400027c25 */ /* 0x000fe2000f8e0002 */
[----:B------:R-:W-:-:S03]  /*e230*/  SHF.R.S32.HI R5, RZ, 0x1f, R0 ;  /* 0x0000001fff057819 */ /* 0x000fc60000011400 */
[----:B-1----:R-:W-:Y:S02]  /*e240*/  IMAD.SHL.U32 R20, R20, 0x8, RZ ;  /* 0x0000000814147824 */ /* 0x002fe400078e00ff */
[----:B------:R-:W-:-:S03]  /*e250*/  IMAD R5, R5, UR4, RZ ;  /* 0x0000000405057c24 */ /* 0x000fc6000f8e02ff */
[----:B------:R-:W-:Y:S01]  /*e260*/  LOP3.LUT R20, R20, 0x38, RZ, 0xc0, !PT ;  /* 0x0000003814147812 */ /* 0x000fe200078ec0ff */
        /* <DEDUP_REMOVED lines=9> */
[----:B------:R-:W2:Y:S01]  /*e300*/  LDL.LU R2, [R1+0x4] ;  /* 0x0000040001027983 */ /* 0x000ea20000300800 */
[----:B------:R-:W2:Y:S03]  /*e310*/  LDC R3, c[0x0][0x448] ;  /* 0x00011200ff037b82 */ /* 0x000ea60000000800 */
[----:B------:R-:W0:Y:S01]  /*e320*/  SHFL.IDX PT, R10, R0, RZ, 0x181f ;  /* 0x00181fff000a7589 */ /* 0x000e2200000e0000 */
[----:B------:R-:W-:-:S03]  /*e330*/  IMAD.IADD R4, R21, 0x1, R4 ;  /* 0x0000000115047824 */ /* 0x000fc600078e0204 */
[----:B------:R-:W-:Y:S01]  /*e340*/  SHFL.IDX PT, R7, R0, 0x1, 0x181f ;  /* 0x00381f0000077f89 */ /* 0x000fe200000e0000 */
[----:B------:R-:W-:-:S03]  /*e350*/  VIADD R8, R4, 0x10 ;  /* 0x0000001004087836 */ /* 0x000fc60000000000 */
[----:B------:R-:W-:Y:S04]  /*e360*/  SHFL.IDX PT, R11, R0, 0x2, 0x181f ;  /* 0x00581f00000b7f89 */ /* 0x000fe800000e0000 */
[----:B------:R-:W-:Y:S01]  /*e370*/  SHFL.IDX PT, R12, R0, 0x3, 0x181f ;  /* 0x00781f00000c7f89 */ /* 0x000fe200000e0000 */
[----:B------:R-:W-:Y:S01]  /*e380*/  LOP3.LUT R23, R23, 0xffffdfff, RZ, 0xc0, !PT ;  /* 0xffffdfff17177812 */ /* 0x000fe200078ec0ff */
[----:B--2---:R-:W-:Y:S02]  /*e390*/  IMAD R6, R2, R3, RZ ;  /* 0x0000000302067224 */ /* 0x004fe400078e02ff */
[----:B------:R-:W1:Y:S03]  /*e3a0*/  SHFL.IDX PT, R3, R5, RZ, 0x181f ;  /* 0x00181fff05037589 */ /* 0x000e6600000e0000 */
[-C--:B------:R-:W-:Y:S01]  /*e3b0*/  ISETP.GE.AND P6, PT, R4, R6.reuse, PT ;  /* 0x000000060400720c */ /* 0x080fe20003fc6270 */
[----:B------:R-:W2:Y:S01]  /*e3c0*/  SHFL.IDX PT, R2, R5, 0x1, 0x181f ;  /* 0x00381f0005027f89 */ /* 0x000ea200000e0000 */
[----:B------:R-:W-:-:S11]  /*e3d0*/  ISETP.GE.AND P5, PT, R8, R6, PT ;  /* 0x000000060800720c */ /* 0x000fd60003fa6270 */
[----:B0-----:R-:W-:-:S05]  /*e3e0*/  @!P6 LEA R10, P1, R20, R10, 0x1 ;  /* 0x0000000a140ae211 */ /* 0x001fca00078208ff */
[----:B-1----:R-:W-:Y:S01]  /*e3f0*/  @!P6 IMAD.X R3, RZ, RZ, R3, P1 ;  /* 0x000000ffff03e224 */ /* 0x002fe200008e0603 */
[----:B------:R-:W-:Y:S01]  /*e400*/  @!P5 LEA R7, P1, R20, R7, 0x1 ;  /* 0x000000071407d211 */ /* 0x000fe200078208ff */
[----:B------:R-:W-:-:S04]  /*e410*/  VIADD R8, R4, 0x20 ;  /* 0x0000002004087836 */ /* 0x000fc80000000000 */
[----:B--2---:R-:W-:Y:S02]  /*e420*/  @!P5 IMAD.X R9, RZ, RZ, R2, P1 ;  /* 0x000000ffff09d224 */ /* 0x004fe400008e0602 */
[----:B------:R-:W0:Y:S01]  /*e430*/  SHFL.IDX PT, R2, R5, 0x2, 0x181f ;  /* 0x00581f0005027f89 */ /* 0x000e2200000e0000 */
[----:B------:R-:W-:-:S13]  /*e440*/  ISETP.GE.AND P3, PT, R8, R6, PT ;  /* 0x000000060800720c */ /* 0x000fda0003f66270 */
[----:B------:R-:W-:-:S05]  /*e450*/  @!P3 LEA R11, P1, R20, R11, 0x1 ;  /* 0x0000000b140bb211 */ /* 0x000fca00078208ff */
[----:B0-----:R-:W-:Y:S02]  /*e460*/  @!P3 IMAD.X R8, RZ, RZ, R2, P1 ;  /* 0x000000ffff08b224 */ /* 0x001fe400008e0602 */
[----:B------:R-:W-:-:S05]  /*e470*/  VIADD R2, R4, 0x30 ;  /* 0x0000003004027836 */ /* 0x000fca0000000000 */
[----:B------:R-:W-:Y:S01]  /*e480*/  ISETP.GE.AND P2, PT, R2, R6, PT ;  /* 0x000000060200720c */ /* 0x000fe20003f46270 */
[----:B------:R-:W-:-:S05]  /*e490*/  VIADD R2, R4, 0x40 ;  /* 0x0000004004027836 */ /* 0x000fca0000000000 */
[----:B------:R-:W-:Y:S02]  /*e4a0*/  ISETP.GE.AND P4, PT, R2, R6, PT ;  /* 0x000000060200720c */ /* 0x000fe40003f86270 */
[----:B------:R-:W0:Y:S05]  /*e4b0*/  SHFL.IDX PT, R2, R5, 0x3, 0x181f ;  /* 0x00781f0005027f89 */ /* 0x000e2a00000e0000 */
[----:B------:R-:W-:Y:S02]  /*e4c0*/  @!P2 LEA R14, P1, R20, R12, 0x1 ;  /* 0x0000000c140ea211 */ /* 0x000fe400078208ff */
[----:B------:R-:W1:Y:S03]  /*e4d0*/  SHFL.IDX PT, R12, R0, 0x4, 0x181f ;  /* 0x00981f00000c7f89 */ /* 0x000e6600000e0000 */
[----:B0-----:R-:W-:-:S02]  /*e4e0*/  @!P2 IMAD.X R13, RZ, RZ, R2, P1 ;  /* 0x000000ffff0da224 */ /* 0x001fc400008e0602 */
[----:B------:R-:W0:Y:S01]  /*e4f0*/  SHFL.IDX PT, R2, R5, 0x4, 0x181f ;  /* 0x00981f0005027f89 */ /* 0x000e2200000e0000 */
[----:B-1----:R-:W-:Y:S02]  /*e500*/  @!P4 LEA R15, P1, R20, R12, 0x1 ;  /* 0x0000000c140fc211 */ /* 0x002fe400078208ff */
[----:B------:R-:W-:-:S04]  /*e510*/  @P6 LOP3.LUT R23, R23, 0x2000, RZ, 0xfc, !PT ;  /* 0x0000200017176812 */ /* 0x000fc800078efcff */
[----:B------:R-:W-:Y:S01]  /*e520*/  LOP3.LUT R23, R23, 0xffffefff, RZ, 0xc0, !PT ;  /* 0xffffefff17177812 */ /* 0x000fe200078ec0ff */
[----:B0-----:R-:W-:Y:S02]  /*e530*/  @!P4 IMAD.X R12, RZ, RZ, R2, P1 ;  /* 0x000000ffff0cc224 */ /* 0x001fe400008e0602 */
[----:B------:R-:W-:-:S05]  /*e540*/  @!P6 IMAD.MOV.U32 R2, RZ, RZ, R10 ;  /* 0x000000ffff02e224 */ /* 0x000fca00078e000a */
[----:B------:R0:W-:Y:S01]  /*e550*/  @!P6 LDGSTS.E.BYPASS.LTC128B.128 [R26+0x18400], desc[UR36][R2.64], !P0 ;  /* 0x18400000021aefae */ /* 0x0001e2000c101d64 */
[----:B------:R-:W-:Y:S01]  /*e560*/  @P5 LOP3.LUT R23, R23, 0x1000, RZ, 0xfc, !PT ;  /* 0x0000100017175812 */ /* 0x000fe200078efcff */
[----:B0-----:R-:W-:Y:S02]  /*e570*/  @!P5 IMAD.MOV.U32 R2, RZ, RZ, R7 ;  /* 0x000000ffff02d224 */ /* 0x001fe400078e0007 */
[----:B------:R-:W-:-:S05]  /*e580*/  @!P5 IMAD.MOV.U32 R3, RZ, RZ, R9 ;  /* 0x000000ffff03d224 */ /* 0x000fca00078e0009 */
[----:B------:R0:W-:Y:S01]  /*e590*/  @!P5 LDGSTS.E.BYPASS.LTC128B.128 [R26+0x18c00], desc[UR36][R2.64], !P0 ;  /* 0x18c00000021adfae */ /* 0x0001e2000c101d64 */
[----:B------:R-:W-:-:S03]  /*e5a0*/  LOP3.LUT R23, R23, 0xfffff7ff, RZ, 0xc0, !PT ;  /* 0xfffff7ff17177812 */ /* 0x000fc600078ec0ff */
[----:B------:R-:W1:Y:S01]  /*e5b0*/  SHFL.IDX PT, R9, R0, 0x5, 0x181f ;  /* 0x00b81f0000097f89 */ /* 0x000e6200000e0000 */
[----:B0-----:R-:W-:Y:S02]  /*e5c0*/  @!P3 IMAD.MOV.U32 R2, RZ, RZ, R11 ;  /* 0x000000ffff02b224 */ /* 0x001fe400078e000b */
[----:B------:R-:W-:-:S05]  /*e5d0*/  @!P3 IMAD.MOV.U32 R3, RZ, RZ, R8 ;  /* 0x000000ffff03b224 */ /* 0x000fca00078e0008 */
[----:B------:R0:W-:Y:S01]  /*e5e0*/  @!P3 LDGSTS.E.BYPASS.LTC128B.128 [R26+0x19400], desc[UR36][R2.64], !P0 ;  /* 0x19400000021abfae */ /* 0x0001e2000c101d64 */
[----:B------:R-:W-:-:S03]  /*e5f0*/  @P3 LOP3.LUT R23, R23, 0x800, RZ, 0xfc, !PT ;  /* 0x0000080017173812 */ /* 0x000fc600078efcff */
[----:B------:R-:W2:Y:S01]  /*e600*/  SHFL.IDX PT, R8, R5, 0x5, 0x181f ;  /* 0x00b81f0005087f89 */ /* 0x000ea200000e0000 */
[----:B0-----:R-:W-:-:S03]  /*e610*/  VIADD R2, R4, 0x50 ;  /* 0x0000005004027836 */ /* 0x001fc60000000000 */
[----:B------:R-:W0:Y:S01]  /*e620*/  SHFL.IDX PT, R7, R0, 0x6, 0x181f ;  /* 0x00d81f0000077f89 */ /* 0x000e2200000e0000 */
[----:B------:R-:W-:Y:S01]  /*e630*/  @!P2 IMAD.MOV.U32 R3, RZ, RZ, R13 ;  /* 0x000000ffff03a224 */ /* 0x000fe200078e000d */
[----:B------:R-:W-:Y:S01]  /*e640*/  ISETP.GE.AND P3, PT, R2, R6, PT ;  /* 0x000000060200720c */ /* 0x000fe20003f66270 */
[----:B------:R-:W-:Y:S01]  /*e650*/  @!P2 IMAD.MOV.U32 R2, RZ, RZ, R14 ;  /* 0x000000ffff02a224 */ /* 0x000fe200078e000e */
[----:B------:R-:W-:-:S04]  /*e660*/  LOP3.LUT R23, R23, 0xfffffdff, RZ, 0xc0, !PT ;  /* 0xfffffdff17177812 */ /* 0x000fc800078ec0ff */
[----:B------:R3:W-:Y:S01]  /*e670*/  @!P2 LDGSTS.E.BYPASS.LTC128B.128 [R26+0x19c00], desc[UR36][R2.64], !P0 ;  /* 0x19c00000021aafae */ /* 0x0007e2000c101d64 */
[----:B------:R-:W-:-:S03]  /*e680*/  @P2 LOP3.LUT R23, R23, 0x200, RZ, 0xfc, !PT ;  /* 0x0000020017172812 */ /* 0x000fc600078efcff */
[----:B---3--:R-:W3:Y:S01]  /*e690*/  SHFL.IDX PT, R2, R5, 0x6, 0x181f ;  /* 0x00d81f0005027f89 */ /* 0x008ee200000e0000 */
[----:B------:R-:W-:-:S05]  /*e6a0*/  VIADD R3, R4, 0x60 ;  /* 0x0000006004037836 */ /* 0x000fca0000000000 */
[----:B------:R-:W-:Y:S02]  /*e6b0*/  ISETP.GE.AND P2, PT, R3, R6, PT ;  /* 0x000000060300720c */ /* 0x000fe40003f46270 */
[----:B-1----:R-:W-:-:S05]  /*e6c0*/  @!P3 LEA R9, P1, R20, R9, 0x1 ;  /* 0x000000091409b211 */ /* 0x002fca00078208ff */
[----:B--2---:R-:W-:-:S06]  /*e6d0*/  @!P3 IMAD.X R8, RZ, RZ, R8, P1 ;  /* 0x000000ffff08b224 */ /* 0x004fcc00008e0608 */
[----:B0-----:R-:W-:Y:S01]  /*e6e0*/  @!P2 LEA R7, P1, R20, R7, 0x1 ;  /* 0x000000071407a211 */ /* 0x001fe200078208ff */
[----:B------:R-:W-:-:S04]  /*e6f0*/  @!P4 IMAD.MOV.U32 R3, RZ, RZ, R12 ;  /* 0x000000ffff03c224 */ /* 0x000fc800078e000c */
[----:B---3--:R-:W-:Y:S02]  /*e700*/  @!P2 IMAD.X R10, RZ, RZ, R2, P1 ;  /* 0x000000ffff0aa224 */ /* 0x008fe400008e0602 */
[----:B------:R-:W-:-:S05]  /*e710*/  @!P4 IMAD.MOV.U32 R2, RZ, RZ, R15 ;  /* 0x000000ffff02c224 */ /* 0x000fca00078e000f */
[----:B------:R0:W-:Y:S01]  /*e720*/  @!P4 LDGSTS.E.BYPASS.LTC128B.128 [R26+0x1a400], desc[UR36][R2.64], !P0 ;  /* 0x1a400000021acfae */ /* 0x0001e2000c101d64 */
[----:B------:R-:W-:Y:S01]  /*e730*/  LOP3.LUT R23, R23, 0xfffffeff, RZ, 0xc0, !PT ;  /* 0xfffffeff17177812 */ /* 0x000fe200078ec0ff */
[----:B0-----:R-:W-:Y:S02]  /*e740*/  @!P3 IMAD.MOV.U32 R2, RZ, RZ, R9 ;  /* 0x000000ffff02b224 */ /* 0x001fe400078e0009 */
[----:B------:R-:W-:-:S05]  /*e750*/  @!P3 IMAD.MOV.U32 R3, RZ, RZ, R8 ;  /* 0x000000ffff03b224 */ /* 0x000fca00078e0008 */
[----:B------:R0:W-:Y:S04]  /*e760*/  @!P3 LDGSTS.E.BYPASS.LTC128B.128 [R26+0x1ac00], desc[UR36][R2.64], !P0 ;  /* 0x1ac00000021abfae */ /* 0x0001e8000c101d64 */
[----:B------:R-:W1:Y:S01]  /*e770*/  SHFL.IDX PT, R5, R5, 0x7, 0x181f ;  /* 0x00f81f0005057f89 */ /* 0x000e6200000e0000 */
[----:B0-----:R-:W-:Y:S02]  /*e780*/  @!P2 IMAD.MOV.U32 R2, RZ, RZ, R7 ;  /* 0x000000ffff02a224 */ /* 0x001fe400078e0007 */
[----:B------:R-:W-:Y:S01]  /*e790*/  @!P2 IMAD.MOV.U32 R3, RZ, RZ, R10 ;  /* 0x000000ffff03a224 */ /* 0x000fe200078e000a */
[----:B------:R-:W0:Y:S04]  /*e7a0*/  SHFL.IDX PT, R0, R0, 0x7, 0x181f ;  /* 0x00f81f0000007f89 */ /* 0x000e2800000e0000 */
[----:B------:R2:W-:Y:S01]  /*e7b0*/  @!P2 LDGSTS.E.BYPASS.LTC128B.128 [R26+0x1b400], desc[UR36][R2.64], !P0 ;  /* 0x1b400000021aafae */ /* 0x0005e2000c101d64 */
[----:B------:R-:W-:-:S04]  /*e7c0*/  @P4 LOP3.LUT R23, R23, 0x100, RZ, 0xfc, !PT ;  /* 0x0000010017174812 */ /* 0x000fc800078efcff */
[----:B------:R-:W-:-:S04]  /*e7d0*/  LOP3.LUT R23, R23, 0xffffff7f, RZ, 0xc0, !PT ;  /* 0xffffff7f17177812 */ /* 0x000fc800078ec0ff */
[----:B------:R-:W-:-:S04]  /*e7e0*/  @P3 LOP3.LUT R23, R23, 0x80, RZ, 0xfc, !PT ;  /* 0x0000008017173812 */ /* 0x000fc800078efcff */
[----:B------:R-:W-:-:S04]  /*e7f0*/  LOP3.LUT R23, R23, 0xffffffbf, RZ, 0xc0, !PT ;  /* 0xffffffbf17177812 */ /* 0x000fc800078ec0ff */
[----:B-12---:R-:W-:-:S07]  /*e800*/  @P2 LOP3.LUT R23, R23, 0x40, RZ, 0xfc, !PT ;  /* 0x0000004017172812 */ /* 0x006fce00078efcff */
.L_x_1311:
[----:B------:R-:W-:Y:S01]  /*e810*/  VIADD R4, R4, 0x70 ;  /* 0x0000007004047836 */ /* 0x000fe20000000000 */
[----:B------:R-:W-:-:S04]  /*e820*/  LOP3.LUT R23, R23, 0xffffbfff, RZ, 0xc0, !PT ;  /* 0xffffbfff17177812 */ /* 0x000fc800078ec0ff */
[----:B------:R-:W-:-:S13]  /*e830*/  ISETP.GE.AND P2, PT, R4, R6, PT ;  /* 0x000000060400720c */ /* 0x000fda0003f46270 */
[----:B0-----:R-:W-:Y:S02]  /*e840*/  @!P2 LEA R2, P1, R20, R0, 0x1 ;  /* 0x000000001402a211 */ /* 0x001fe400078208ff */
[----:B------:R-:W-:-:S03]  /*e850*/  @P2 LOP3.LUT R23, R23, 0x4000, RZ, 0xfc, !PT ;  /* 0x0000400017172812 */ /* 0x000fc600078efcff */
[----:B------:R-:W-:-:S05]  /*e860*/  @!P2 IMAD.X R3, RZ, RZ, R5, P1 ;  /* 0x000000ffff03a224 */ /* 0x000fca00008e0605 */
[----:B------:R-:W-:Y:S01]  /*e870*/  @!PT LDS RZ, [RZ] ;  /* 0x00000000fffff984 */ /* 0x000fe20000000800 */
[----:B------:R-:W-:Y:S01]  /*e880*/  @!PT LDS RZ, [RZ] ;  /* 0x00000000fffff984 */ /* 0x000fe20000000800 */
[----:B------:R-:W-:Y:S01]  /*e890*/  @!PT LDS RZ, [RZ] ;  /* 0x00000000fffff984 */ /* 0x000fe20000000800 */
[----:B------:R0:W-:Y:S01]  /*e8a0*/  @!P2 LDGSTS.E.BYPASS.LTC128B.128 [R26+0x1bc00], desc[UR36][R2.64], !P0 ;  /* 0x1bc00000021aafae */ /* 0x0001e2000c101d64 */
[----:B------:R-:W-:Y:S01]  /*e8b0*/  PLOP3.LUT P0, PT, PT, PT, PT, 0x80, 0x0 ;  /* 0x000000000000781c */ /* 0x000fe20003f0f070 */
[----:B------:R-:W-:-:S12]  /*e8c0*/  NOP ;  /* 0x0000000000007918 */ /* 0x000fd80000000000 */
.L_x_1218:
[----:B------:R-:W-:Y:S02]  /*e8d0*/  PLOP3.LUT P1, PT, P1, P0, PT, 0xa2, 0x0 ;  /* 0x000000000000781c */ /* 0x000fe40000f21472 */
[----:B------:R-:W-:-:S08]  /*e8e0*/  @P0 R2UR P1, UR4, R22 ;  /* 0x00000000160402ca */ /* 0x000fd00000020000 */
[----:B------:R-:W-:-:S05]  /*e8f0*/  @P0 PLOP3.LUT P0, PT, P1, PT, PT, 0x80, 0x0 ;  /* 0x000000000000081c */ /* 0x000fca0000f0f070 */
[----:B------:R-:W-:Y:S01]  /*e900*/  @!P1 SYNCS.ARRIVE.TRANS64.RED.A0T1 RZ, [UR4+0x32400], RZ ;  /* 0x032400ffffff99a7 */ /* 0x000fe20008200404 */
[----:B------:R-:W-:Y:S07]  /*e910*/  @!P1 ARRIVES.LDGSTSBAR.64.TRANSCNT [UR4+0x32400] ;  /* 0x03240000ff0099b0 */ /* 0x000fee0008000a84 */
[----:B------:R-:W-:Y:S05]  /*e920*/  @P0 BRA.U.ANY `(.L_x_1218) ;  /* 0xfffffffd00e80947 */ /* 0x000fea000393ffff */
[----:B------:R-:W-:Y:S01]  /*e930*/  NOP ;  /* 0x0000000000007918 */ /* 0x000fe20000000000 */
[----:B------:R-:W-:Y:S01]  /*e940*/  VIADD R0, R22, 0x22400 ;  /* 0x0002240016007836 */ /* 0x000fe20000000000 */
[----:B------:R1:W-:Y:S01]  /*e950*/  SYNCS.ARRIVE.TRANS64.A1T0 RZ, [R22+URZ+0x32400], RZ ;  /* 0x032400ff16ff79a7 */ /* 0x0003e2000810003f */
[----:B------:R-:W-:Y:S03]  /*e960*/  BSSY B6, `(.L_x_1219) ;  /* 0x0000013000067945 */ /* 0x000fe60003800000 */
[----:B------:R-:W-:-:S13]  /*e970*/  LOP3.LUT P0, RZ, R0, 0x3ff, RZ, 0xc0, !PT ;  /* 0x000003ff00ff7812 */ /* 0x000fda000780c0ff */
[----:B-1----:R-:W-:Y:S05]  /*e980*/  @!P0 BRA `(.L_x_1220) ;  /* 0x0000000000408947 */ /* 0x002fea0003800000 */
        /* <DEDUP_REMOVED lines=16> */
.L_x_1220:
[----:B------:R-:W-:Y:S05]  /*ea90*/  BSYNC B6 ;  /* 0x0000000000067941 */ /* 0x000fea0003800000 */
.L_x_1219:
[----:B------:R-:W2:Y:S01]  /*eaa0*/  LDL.LU R21, [R1] ;  /* 0x0000000001157983 */ /* 0x000ea20000300800 */
[----:B0-----:R-:W0:Y:S01]  /*eab0*/  LDC R2, c[0x0][0x448] ;  /* 0x00011200ff027b82 */ /* 0x001e220000000800 */
[----:B------:R-:W-:Y:S02]  /*eac0*/  ULDC.64 UR4, c[0x0][0x398] ;  /* 0x0000e60000047ab9 */ /* 0x000fe40000000a00 */
[----:B------:R-:W3:Y:S01]  /*ead0*/  LDL.LU R20, [R1+0x8] ;  /* 0x0000080001147983 */ /* 0x000ee20000300800 */
[----:B0-----:R-:W-:-:S13]  /*eae0*/  ISETP.NE.AND P6, PT, R2, 0x1, PT ;  /* 0x000000010200780c */ /* 0x001fda0003fc5270 */
[----:B------:R-:W0:Y:S08]  /*eaf0*/  @P6 LDC R3, c[0x0][0x44c] ;  /* 0x00011300ff036b82 */ /* 0x000e300000000800 */
[----:B------:R-:W1:Y:S01]  /*eb00*/  @P6 LDC R2, c[0x0][0x450] ;  /* 0x00011400ff026b82 */ /* 0x000e620000000800 */
[----:B------:R-:W-:Y:S02]  /*eb10*/  IMAD.MOV.U32 R0, RZ, RZ, R17 ;  /* 0x000000ffff007224 */ /* 0x000fe400078e0011 */
[----:B0-----:R-:W-:-:S05]  /*eb20*/  @P6 IMAD.HI.U32 R3, R17, R3, RZ ;  /* 0x0000000311036227 */ /* 0x001fca00078e00ff */
[----:B-1----:R-:W-:Y:S01]  /*eb30*/  @P6 SHF.R.U32.HI R0, RZ, R2, R3 ;  /* 0x00000002ff006219 */ /* 0x002fe20000011603 */
[----:B------:R-:W-:Y:S01]  /*eb40*/  IMAD.WIDE.U32 R2, R35, UR4, RZ ;  /* 0x0000000423027c25 */ /* 0x000fe2000f8e00ff */
[----:B------:R-:W0:Y:S02]  /*eb50*/  S2R R8, SR_TID.X ;  /* 0x0000000000087919 */ /* 0x000e240000002100 */
[----:B------:R-:W-:Y:S01]  /*eb60*/  SHF.R.S32.HI R5, RZ, 0x1f, R0 ;  /* 0x0000001fff057819 */ /* 0x000fe20000011400 */
[----:B0-----:R-:W-:-:S05]  /*eb70*/  IMAD.SHL.U32 R8, R8, 0x8, RZ ;  /* 0x0000000808087824 */ /* 0x001fca00078e00ff */
[----:B------:R-:W-:Y:S01]  /*eb80*/  LOP3.LUT R8, R8, 0x38, RZ, 0xc0, !PT ;  /* 0x0000003808087812 */ /* 0x000fe200078ec0ff */
[----:B--2---:R-:W-:-:S04]  /*eb90*/  IMAD R4, R21, UR4, RZ ;  /* 0x0000000415047c24 */ /* 0x004fc8000f8e02ff */
[----:B------:R-:W-:Y:S01]  /*eba0*/  IMAD R4, R35, UR5, R4 ;  /* 0x0000000523047c24 */ /* 0x000fe2000f8e0204 */
[----:B------:R-:W-:-:S03]  /*ebb0*/  ULDC.64 UR4, c[0x0][0x3d8] ;  /* 0x0000f60000047ab9 */ /* 0x000fc60000000a00 */
[----:B------:R-:W-:Y:S02]  /*ebc0*/  IMAD.IADD R3, R3, 0x1, R4 ;  /* 0x0000000103037824 */ /* 0x000fe400078e0204 */
[----:B------:R-:W-:-:S04]  /*ebd0*/  IMAD.WIDE.U32 R2, R18, UR4, R2 ;  /* 0x0000000412027c25 */ /* 0x000fc8000f8e0002 */
[----:B------:R-:W-:Y:S01]  /*ebe0*/  IMAD R3, R18, UR5, R3 ;  /* 0x0000000512037c24 */ /* 0x000fe2000f8e0203 */
[----:B------:R-:W-:Y:S02]  /*ebf0*/  ULDC.64 UR4, c[0x0][0x3e0] ;  /* 0x0000f80000047ab9 */ /* 0x000fe40000000a00 */
[----:B---3--:R-:W-:Y:S02]  /*ec00*/  IMAD R4, R20, UR4, RZ ;  /* 0x0000000414047c24 */ /* 0x008fe4000f8e02ff */
[----:B------:R-:W0:Y:S01]  /*ec10*/  S2R R20, SR_TID.X ;  /* 0x0000000000147919 */ /* 0x000e220000002100 */
[----:B------:R-:W-:Y:S01]  /*ec20*/  IMAD.WIDE.U32 R2, R34, UR4, R2 ;  /* 0x0000000422027c25 */ /* 0x000fe2000f8e0002 */
[----:B------:R-:W-:-:S03]  /*ec30*/  ULDC UR4, c[0x0][0x448] ;  /* 0x0001120000047ab9 */ /* 0x000fc60000000800 */
[----:B------:R-:W-:-:S04]  /*ec40*/  IMAD R4, R34, UR5, R4 ;  /* 0x0000000522047c24 */ /* 0x000fc8000f8e0204 */
[----:B------:R-:W-:Y:S02]  /*ec50*/  IMAD.IADD R3, R3, 0x1, R4 ;  /* 0x0000000103037824 */ /* 0x000fe400078e0204 */
[----:B------:R-:W-:-:S04]  /*ec60*/  IMAD.MOV R4, RZ, RZ, -R0 ;  /* 0x000000ffff047224 */ /* 0x000fc800078e0a00 */
[----:B------:R-:W-:Y:S01]  /*ec70*/  IMAD R4, R4, UR4, R17 ;  /* 0x0000000404047c24 */ /* 0x000fe2000f8e0211 */
[----:B------:R-:W-:Y:S02]  /*ec80*/  ULDC.64 UR4, c[0x0][0x3d0] ;  /* 0x0000f40000047ab9 */ /* 0x000fe40000000a00 */
[----:B------:R-:W-:Y:S02]  /*ec90*/  IMAD R5, R5, UR4, RZ ;  /* 0x0000000405057c24 */ /* 0x000fe4000f8e02ff */
[----:B------:R-:W-:-:S04]  /*eca0*/  IMAD.WIDE.U32 R2, R0, UR4, R2 ;  /* 0x0000000400027c25 */ /* 0x000fc8000f8e0002 */
[----:B------:R-:W-:Y:S01]  /*ecb0*/  IMAD R5, R0, UR5, R5 ;  /* 0x0000000500057c24 */ /* 0x000fe2000f8e0205 */
[----:B------:R-:W-:Y:S01]  /*ecc0*/  SHF.R.S32.HI R0, RZ, 0x1f, R4 ;  /* 0x0000001fff007819 */ /* 0x000fe20000011404 */
[----:B------:R-:W-:Y:S02]  /*ecd0*/  ULDC.64 UR4, c[0x0][0x3c8] ;  /* 0x0000f20000047ab9 */ /* 0x000fe40000000a00 */
[----:B------:R-:W-:Y:S02]  /*ece0*/  IMAD.IADD R3, R3, 0x1, R5 ;  /* 0x0000000103037824 */ /* 0x000fe400078e0205 */
[----:B------:R-:W-:Y:S02]  /*ecf0*/  IMAD R0, R0, UR4, RZ ;  /* 0x0000000400007c24 */ /* 0x000fe4000f8e02ff */
[----:B0-----:R-:W-:Y:S02]  /*ed00*/  IMAD.SHL.U32 R20, R20, 0x8, RZ ;  /* 0x0000000814147824 */ /* 0x001fe400078e00ff */
[----:B------:R-:W-:-:S02]  /*ed10*/  IMAD R0, R4, UR5, R0 ;  /* 0x0000000504007c24 */ /* 0x000fc4000f8e0200 */
[----:B------:R-:W-:Y:S01]  /*ed20*/  IMAD.WIDE.U32 R2, R4, UR4, R2 ;  /* 0x0000000404027c25 */ /* 0x000fe2000f8e0002 */
[----:B------:R-:W-:Y:S01]  /*ed30*/  ULDC.64 UR4, c[0x0][0x390] ;  /* 0x0000e40000047ab9 */ /* 0x000fe20000000a00 */
[----:B------:R-:W-:Y:S02]  /*ed40*/  LOP3.LUT R20, R20, 0x38, RZ, 0xc0, !PT ;  /* 0x0000003814147812 */ /* 0x000fe400078ec0ff */
[----:B------:R-:W-:Y:S01]  /*ed50*/  IMAD.IADD R3, R3, 0x1, R0 ;  /* 0x0000000103037824 */ /* 0x000fe200078e0200 */
[----:B------:R-:W-:Y:S01]  /*ed60*/  LEA R0, P0, R2, UR4, 0x1 ;  /* 0x0000000402007c11 */ /* 0x000fe2000f8008ff */
[----:B------:R-:W-:Y:S01]  /*ed70*/  ULDC UR4, c[0x0][0x3b8] ;  /* 0x0000ee0000047ab9 */ /* 0x000fe20000000800 */
[C---:B------:R-:W-:Y:S02]  /*ed80*/  LOP3.LUT R9, R20.reuse, 0x40, RZ, 0xfc, !PT ;  /* 0x0000004014097812 */ /* 0x040fe400078efcff */
[C---:B------:R-:W-:Y:S02]  /*ed90*/  LOP3.LUT R7, R20.reuse, 0x80, RZ, 0xfc, !PT ;  /* 0x0000008014077812 */ /* 0x040fe400078efcff */
[----:B------:R-:W-:-:S02]  /*eda0*/  LOP3.LUT R6, R20, 0xc0, RZ, 0xfc, !PT ;  /* 0x000000c014067812 */ /* 0x000fc400078efcff */
[----:B------:R-:W-:Y:S01]  /*edb0*/  LEA.HI.X R4, R2, UR5, R3, 0x1, P0 ;  /* 0x0000000502047c11 */ /* 0x000fe200080f0c03 */
[----:B------:R-:W-:Y:S01]  /*edc0*/  UMOV UR5, 0xffffffff ;  /* 0xffffffff00057882 */ /* 0x000fe20000000000 */
[----:B------:R-:W-:Y:S02]  /*edd0*/  ISETP.GE.AND P4, PT, R8, UR4, PT ;  /* 0x0000000408007c0c */ /* 0x000fe4000bf86270 */
[----:B------:R-:W-:Y:S02]  /*ede0*/  ISETP.GE.AND P3, PT, R9, UR4, PT ;  /* 0x0000000409007c0c */ /* 0x000fe4000bf66270 */
[----:B------:R-:W-:Y:S02]  /*edf0*/  ISETP.GE.AND P2, PT, R7, UR4, PT ;  /* 0x0000000407007c0c */ /* 0x000fe4000bf46270 */
[----:B------:R-:W-:Y:S01]  /*ee00*/  ISETP.GE.AND P1, PT, R6, UR4, PT ;  /* 0x0000000406007c0c */ /* 0x000fe2000bf26270 */
[----:B------:R-:W-:-:S12]  /*ee10*/  BRA.DIV UR5, `(.L_x_1221) ;  /* 0x0000004605607947 */ /* 0x000fd8000b800000 */
[----:B------:R-:W0:Y:S01]  /*ee20*/  SHFL.IDX PT, R14, R0, RZ, 0x181f ;  /* 0x00181fff000e7589 */ /* 0x000e2200000e0000 */
[C---:B------:R-:W-:Y:S02]  /*ee30*/  LOP3.LUT P6, RZ, R23.reuse, 0x2000, RZ, 0xc0, !PT ;  /* 0x0000200017ff7812 */ /* 0x040fe400078cc0ff */
[----:B------:R-:W-:Y:S01]  /*ee40*/  LOP3.LUT P5, RZ, R23, 0x1000, RZ, 0xc0, !PT ;  /* 0x0000100017ff7812 */ /* 0x000fe200078ac0ff */
[----:B------:R-:W1:Y:S10]  /*ee50*/  SHFL.IDX PT, R2, R4, RZ, 0x181f ;  /* 0x00181fff04027589 */ /* 0x000e7400000e0000 */
[----:B0-----:R-:W-:-:S02]  /*ee60*/  @!P6 LEA R5, P0, R8, R14, 0x1 ;  /* 0x0000000e0805e211 */ /* 0x001fc400078008ff */
[----:B------:R-:W0:Y:S03]  /*ee70*/  SHFL.IDX PT, R14, R0, 0x1, 0x181f ;  /* 0x00381f00000e7f89 */ /* 0x000e2600000e0000 */
[----:B-1----:R-:W-:Y:S02]  /*ee80*/  @!P6 IMAD.X R3, RZ, RZ, R2, P0 ;  /* 0x000000ffff03e224 */ /* 0x002fe400000e0602 */
[----:B------:R-:W-:Y:S02]  /*ee90*/  @!P6 IMAD.MOV.U32 R2, RZ, RZ, R5 ;  /* 0x000000ffff02e224 */ /* 0x000fe400078e0005 */
[----:B------:R-:W1:Y:S04]  /*eea0*/  SHFL.IDX PT, R5, R4, 0x1, 0x181f ;  /* 0x00381f0004057f89 */ /* 0x000e6800000e0000 */
[----:B------:R-:W-:Y:S04]  /*eeb0*/  @!P6 LDGSTS.E.BYPASS.LTC128B.128 [R26+0x22400], desc[UR36][R2.64], !P4 ;  /* 0x22400000021aefae */ /* 0x000fe8000e101d64 */
[----:B------:R-:W-:Y:S04]  /*eec0*/  @!P6 LDGSTS.E.BYPASS.LTC128B.128 [R26+0x26400], desc[UR36][R2.64+0x80], !P3 ;  /* 0x26400080021aefae */ /* 0x000fe8000d901d64 */
[----:B------:R-:W-:Y:S04]  /*eed0*/  @!P6 LDGSTS.E.BYPASS.LTC128B.128 [R26+0x2a400], desc[UR36][R2.64+0x100], !P2 ;  /* 0x2a400100021aefae */ /* 0x000fe8000d101d64 */
[----:B------:R2:W-:Y:S01]  /*eee0*/  @!P6 LDGSTS.E.BYPASS.LTC128B.128 [R26+0x2e400], desc[UR36][R2.64+0x180], !P1 ;  /* 0x2e400180021aefae */ /* 0x0005e2000c901d64 */
[----:B0-----:R-:W-:-:S02]  /*eef0*/  @!P5 LEA R6, P0, R8, R14, 0x1 ;  /* 0x0000000e0806d211 */ /* 0x001fc400078008ff */
[C---:B------:R-:W-:Y:S01]  /*ef00*/  LOP3.LUT P6, RZ, R23.reuse, 0x80, RZ, 0xc0, !PT ;  /* 0x0000008017ff7812 */ /* 0x040fe200078cc0ff */
[----:B------:R-:W0:Y:S01]  /*ef10*/  SHFL.IDX PT, R14, R0, 0x2, 0x181f ;  /* 0x00581f00000e7f89 */ /* 0x000e2200000e0000 */
[----:B------:R-:W-:Y:S01]  /*ef20*/  LOP3.LUT R23, R23, 0xfff7ffff, RZ, 0xc0, !PT ;  /* 0xfff7ffff17177812 */ /* 0x000fe200078ec0ff */
[----:B-1----:R-:W-:Y:S02]  /*ef30*/  @!P5 IMAD.X R7, RZ, RZ, R5, P0 ;  /* 0x000000ffff07d224 */ /* 0x002fe400000e0605 */
[----:B------:R-:W1:Y:S01]  /*ef40*/  SHFL.IDX PT, R5, R4, 0x2, 0x181f ;  /* 0x00581f0004057f89 */ /* 0x000e6200000e0000 */
[----:B--2---:R-:W-:Y:S02]  /*ef50*/  @!P5 IMAD.MOV.U32 R2, RZ, RZ, R6 ;  /* 0x000000ffff02d224 */ /* 0x004fe400078e0006 */
[----:B------:R-:W-:-:S05]  /*ef60*/  @!P5 IMAD.MOV.U32 R3, RZ, RZ, R7 ;  /* 0x000000ffff03d224 */ /* 0x000fca00078e0007 */
[----:B------:R-:W-:Y:S01]  /*ef70*/  @P6 LOP3.LUT R23, R23, 0x80000, RZ, 0xfc, !PT ;  /* 0x0008000017176812 */ /* 0x000fe200078efcff */
[----:B------:R-:W-:Y:S03]  /*ef80*/  @!P5 LDGSTS.E.BYPASS.LTC128B.128 [R26+0x22c00], desc[UR36][R2.64], !P4 ;  /* 0x22c00000021adfae */ /* 0x000fe6000e101d64 */
[C---:B------:R-:W-:Y:S01]  /*ef90*/  LOP3.LUT P6, RZ, R23.reuse, 0x200, RZ, 0xc0, !PT ;  /* 0x0000020017ff7812 */ /* 0x040fe200078cc0ff */
[----:B------:R-:W-:Y:S04]  /*efa0*/  @!P5 LDGSTS.E.BYPASS.LTC128B.128 [R26+0x26c00], desc[UR36][R2.64+0x80], !P3 ;  /* 0x26c00080021adfae */ /* 0x000fe8000d901d64 */
[----:B------:R-:W-:Y:S04]  /*efb0*/  @!P5 LDGSTS.E.BYPASS.LTC128B.128 [R26+0x2ac00], desc[UR36][R2.64+0x100], !P2 ;  /* 0x2ac00100021adfae */ /* 0x000fe8000d101d64 */
[----:B------:R2:W-:Y:S01]  /*efc0*/  @!P5 LDGSTS.E.BYPASS.LTC128B.128 [R26+0x2ec00], desc[UR36][R2.64+0x180], !P1 ;  /* 0x2ec00180021adfae */ /* 0x0005e2000c901d64 */
[----:B------:R-:W-:-:S02]  /*efd0*/  LOP3.LUT P5, RZ, R23, 0x40, RZ, 0xc0, !PT ;  /* 0x0000004017ff7812 */ /* 0x000fc400078ac0ff */
[----:B------:R-:W-:-:S11]  /*efe0*/  LOP3.LUT R23, R23, 0xfffbffff, RZ, 0xc0, !PT ;  /* 0xfffbffff17177812 */ /* 0x000fd600078ec0ff */
[----:B------:R-:W-:-:S04]  /*eff0*/  @P5 LOP3.LUT R23, R23, 0x40000, RZ, 0xfc, !PT ;  /* 0x0004000017175812 */ /* 0x000fc800078efcff */
[C---:B------:R-:W-:Y:S02]  /*f000*/  LOP3.LUT P5, RZ, R23.reuse, 0x100, RZ, 0xc0, !PT ;  /* 0x0000010017ff7812 */ /* 0x040fe400078ac0ff */
[----:B------:R-:W-:-:S11]  /*f010*/  LOP3.LUT R23, R23, 0xffefffff, RZ, 0xc0, !PT ;  /* 0xffefffff17177812 */ /* 0x000fd600078ec0ff */
[----:B------:R-:W-:-:S04]  /*f020*/  @P5 LOP3.LUT R23, R23, 0x100000, RZ, 0xfc, !PT ;  /* 0x0010000017175812 */ /* 0x000fc800078efcff */
[----:B------:R-:W-:-:S13]  /*f030*/  LOP3.LUT P5, RZ, R23, 0x800, RZ, 0xc0, !PT ;  /* 0x0000080017ff7812 */ /* 0x000fda00078ac0ff */
[----:B0-----:R-:W-:Y:S02]  /*f040*/  @!P5 LEA R6, P0, R8, R14, 0x1 ;  /* 0x0000000e0806d211 */ /* 0x001fe400078008ff */
[----:B------:R-:W0:Y:S03]  /*f050*/  SHFL.IDX PT, R14, R0, 0x3, 0x181f ;  /* 0x00781f00000e7f89 */ /* 0x000e2600000e0000 */
[----:B-1----:R-:W-:Y:S02]  /*f060*/  @!P5 IMAD.X R7, RZ, RZ, R5, P0 ;  /* 0x000000ffff07d224 */ /* 0x002fe400000e0605 */
[----:B------:R-:W1:Y:S01]  /*f070*/  SHFL.IDX PT, R5, R4, 0x3, 0x181f ;  /* 0x00781f0004057f89 */ /* 0x000e6200000e0000 */
[----:B--2---:R-:W-:Y:S02]  /*f080*/  @!P5 IMAD.MOV.U32 R2, RZ, RZ, R6 ;  /* 0x000000ffff02d224 */ /* 0x004fe400078e0006 */
[----:B------:R-:W-:-:S05]  /*f090*/  @!P5 IMAD.MOV.U32 R3, RZ, RZ, R7 ;  /* 0x000000ffff03d224 */ /* 0x000fca00078e0007 */
[----:B------:R-:W-:Y:S04]  /*f0a0*/  @!P5 LDGSTS.E.BYPASS.LTC128B.128 [R26+0x23400], desc[UR36][R2.64], !P4 ;  /* 0x23400000021adfae */ /* 0x000fe8000e101d64 */
[----:B------:R-:W-:Y:S04]  /*f0b0*/  @!P5 LDGSTS.E.BYPASS.LTC128B.128 [R26+0x27400], desc[UR36][R2.64+0x80], !P3 ;  /* 0x27400080021adfae */ /* 0x000fe8000d901d64 */
[----:B------:R-:W-:Y:S01]  /*f0c0*/  @!P5 LDGSTS.E.BYPASS.LTC128B.128 [R26+0x2b400], desc[UR36][R2.64+0x100], !P2 ;  /* 0x2b400100021adfae */ /* 0x000fe2000d101d64 */
[----:B0-----:R-:W-:-:S03]  /*f0d0*/  @!P6 LEA R6, P0, R8, R14, 0x1 ;  /* 0x0000000e0806e211 */ /* 0x001fc600078008ff */
[----:B------:R0:W-:Y:S01]  /*f0e0*/  @!P5 LDGSTS.E.BYPASS.LTC128B.128 [R26+0x2f400], desc[UR36][R2.64+0x180], !P1 ;  /* 0x2f400180021adfae */ /* 0x0001e2000c901d64 */
[----:B------:R-:W-:-:S03]  /*f0f0*/  LOP3.LUT P5, RZ, R23, 0x100000, RZ, 0xc0, !PT ;  /* 0x0010000017ff7812 */ /* 0x000fc600078ac0ff */
[----:B------:R-:W2:Y:S01]  /*f100*/  SHFL.IDX PT, R14, R0, 0x4, 0x181f ;  /* 0x00981f00000e7f89 */ /* 0x000ea200000e0000 */
[----:B-1----:R-:W-:-:S03]  /*f110*/  @!P6 IMAD.X R7, RZ, RZ, R5, P0 ;  /* 0x000000ffff07e224 */ /* 0x002fc600000e0605 */
[----:B------:R-:W1:Y:S01]  /*f120*/  SHFL.IDX PT, R5, R4, 0x4, 0x181f ;  /* 0x00981f0004057f89 */ /* 0x000e6200000e0000 */
[----:B0-----:R-:W-:Y:S02]  /*f130*/  @!P6 IMAD.MOV.U32 R2, RZ, RZ, R6 ;  /* 0x000000ffff02e224 */ /* 0x001fe400078e0006 */
[----:B------:R-:W-:-:S05]  /*f140*/  @!P6 IMAD.MOV.U32 R3, RZ, RZ, R7 ;  /* 0x000000ffff03e224 */ /* 0x000fca00078e0007 */
[----:B------:R-:W-:Y:S04]  /*f150*/  @!P6 LDGSTS.E.BYPASS.LTC128B.128 [R26+0x23c00], desc[UR36][R2.64], !P4 ;  /* 0x23c00000021aefae */ /* 0x000fe8000e101d64 */
[----:B------:R-:W-:Y:S04]  /*f160*/  @!P6 LDGSTS.E.BYPASS.LTC128B.128 [R26+0x27c00], desc[UR36][R2.64+0x80], !P3 ;  /* 0x27c00080021aefae */ /* 0x000fe8000d901d64 */
[----:B------:R-:W-:Y:S01]  /*f170*/  @!P6 LDGSTS.E.BYPASS.LTC128B.128 [R26+0x2bc00], desc[UR36][R2.64+0x100], !P2 ;  /* 0x2bc00100021aefae */ /* 0x000fe2000d101d64 */
[----:B--2---:R-:W-:-:S03]  /*f180*/  @!P5 LEA R6, P0, R8, R14, 0x1 ;  /* 0x0000000e0806d211 */ /* 0x004fc600078008ff */
[----:B------:R-:W0:Y:S02]  /*f190*/  SHFL.IDX PT, R14, R0, 0x5, 0x181f ;  /* 0x00b81f00000e7f89 */ /* 0x000e2400000e0000 */
[----:B-1----:R-:W-:Y:S02]  /*f1a0*/  @!P5 IMAD.X R7, RZ, RZ, R5, P0 ;  /* 0x000000ffff07d224 */ /* 0x002fe400000e0605 */
[----:B------:R-:W1:Y:S04]  /*f1b0*/  SHFL.IDX PT, R5, R4, 0x5, 0x181f ;  /* 0x00b81f0004057f89 */ /* 0x000e6800000e0000 */
[----:B------:R2:W-:Y:S01]  /*f1c0*/  @!P6 LDGSTS.E.BYPASS.LTC128B.128 [R26+0x2fc00], desc[UR36][R2.64+0x180], !P1 ;  /* 0x2fc00180021aefae */ /* 0x0005e2000c901d64 */
[----:B------:R-:W-:Y:S01]  /*f1d0*/  LOP3.LUT P6, RZ, R23, 0x80000, RZ, 0xc0, !PT ;  /* 0x0008000017ff7812 */ /* 0x000fe200078cc0ff */
[----:B--2---:R-:W-:-:S02]  /*f1e0*/  @!P5 IMAD.MOV.U32 R2, RZ, RZ, R6 ;  /* 0x000000ffff02d224 */ /* 0x004fc400078e0006 */
[----:B------:R-:W-:-:S10]  /*f1f0*/  @!P5 IMAD.MOV.U32 R3, RZ, RZ, R7 ;  /* 0x000000ffff03d224 */ /* 0x000fd400078e0007 */
[----:B0-----:R-:W-:Y:S02]  /*f200*/  @!P6 LEA R6, P0, R8, R14, 0x1 ;  /* 0x0000000e0806e211 */ /* 0x001fe400078008ff */
[----:B------:R-:W0:Y:S03]  /*f210*/  SHFL.IDX PT, R14, R0, 0x6, 0x181f ;  /* 0x00d81f00000e7f89 */ /* 0x000e2600000e0000 */
[----:B-1----:R-:W-:Y:S01]  /*f220*/  @!P6 IMAD.X R7, RZ, RZ, R5, P0 ;  /* 0x000000ffff07e224 */ /* 0x002fe200000e0605 */
[----:B------:R-:W-:Y:S04]  /*f230*/  @!P5 LDGSTS.E.BYPASS.LTC128B.128 [R26+0x24400], desc[UR36][R2.64], !P4 ;  /* 0x24400000021adfae */ /* 0x000fe8000e101d64 */
[----:B------:R-:W1:Y:S04]  /*f240*/  SHFL.IDX PT, R5, R4, 0x6, 0x181f ;  /* 0x00d81f0004057f89 */ /* 0x000e6800000e0000 */
[----:B------:R-:W-:Y:S04]  /*f250*/  @!P5 LDGSTS.E.BYPASS.LTC128B.128 [R26+0x28400], desc[UR36][R2.64+0x80], !P3 ;  /* 0x28400080021adfae */ /* 0x000fe8000d901d64 */
[----:B------:R-:W-:Y:S04]  /*f260*/  @!P5 LDGSTS.E.BYPASS.LTC128B.128 [R26+0x2c400], desc[UR36][R2.64+0x100], !P2 ;  /* 0x2c400100021adfae */ /* 0x000fe8000d101d64 */
[----:B------:R2:W-:Y:S01]  /*f270*/  @!P5 LDGSTS.E.BYPASS.LTC128B.128 [R26+0x30400], desc[UR36][R2.64+0x180], !P1 ;  /* 0x30400180021adfae */ /* 0x0005e2000c901d64 */
[----:B------:R-:W-:Y:S01]  /*f280*/  LOP3.LUT P5, RZ, R23, 0x40000, RZ, 0xc0, !PT ;  /* 0x0004000017ff7812 */ /* 0x000fe200078ac0ff */
[----:B--2---:R-:W-:-:S02]  /*f290*/  @!P6 IMAD.MOV.U32 R2, RZ, RZ, R6 ;  /* 0x000000ffff02e224 */ /* 0x004fc400078e0006 */
[----:B------:R-:W-:-:S10]  /*f2a0*/  @!P6 IMAD.MOV.U32 R3, RZ, RZ, R7 ;  /* 0x000000ffff03e224 */ /* 0x000fd400078e0007 */
[----:B0-----:R-:W-:Y:S02]  /*f2b0*/  @!P5 LEA R6, P0, R8, R14, 0x1 ;  /* 0x0000000e0806d211 */ /* 0x001fe400078008ff */
[----:B------:R0:W2:Y:S03]  /*f2c0*/  SHFL.IDX PT, R14, R0, 0x7, 0x181f ;  /* 0x00f81f00000e7f89 */ /* 0x0000a600000e0000 */
[----:B-1----:R-:W-:Y:S01]  /*f2d0*/  @!P5 IMAD.X R7, RZ, RZ, R5, P0 ;  /* 0x000000ffff07d224 */ /* 0x002fe200000e0605 */
[----:B------:R-:W-:Y:S04]  /*f2e0*/  @!P6 LDGSTS.E.BYPASS.LTC128B.128 [R26+0x24c00], desc[UR36][R2.64], !P4 ;  /* 0x24c00000021aefae */ /* 0x000fe8000e101d64 */
[----:B------:R-:W-:Y:S04]  /*f2f0*/  @!P6 LDGSTS.E.BYPASS.LTC128B.128 [R26+0x28c00], desc[UR36][R2.64+0x80], !P3 ;  /* 0x28c00080021aefae */ /* 0x000fe8000d901d64 */
[----:B------:R-:W-:Y:S04]  /*f300*/  @!P6 LDGSTS.E.BYPASS.LTC128B.128 [R26+0x2cc00], desc[UR36][R2.64+0x100], !P2 ;  /* 0x2cc00100021aefae */ /* 0x000fe8000d101d64 */
[----:B------:R1:W-:Y:S04]  /*f310*/  @!P6 LDGSTS.E.BYPASS.LTC128B.128 [R26+0x30c00], desc[UR36][R2.64+0x180], !P1 ;  /* 0x30c00180021aefae */ /* 0x0003e8000c901d64 */
[----:B------:R0:W3:Y:S01]  /*f320*/  SHFL.IDX PT, R5, R4, 0x7, 0x181f ;  /* 0x00f81f0004057f89 */ /* 0x0000e200000e0000 */
[----:B-1----:R-:W-:-:S02]  /*f330*/  @!P5 IMAD.MOV.U32 R2, RZ, RZ, R6 ;  /* 0x000000ffff02d224 */ /* 0x002fc400078e0006 */
[----:B------:R-:W-:-:S05]  /*f340*/  @!P5 IMAD.MOV.U32 R3, RZ, RZ, R7 ;  /* 0x000000ffff03d224 */ /* 0x000fca00078e0007 */
[----:B------:R0:W-:Y:S04]  /*f350*/  @!P5 LDGSTS.E.BYPASS.LTC128B.128 [R26+0x25400], desc[UR36][R2.64], !P4 ;  /* 0x25400000021adfae */ /* 0x0001e8000e101d64 */
[----:B------:R0:W-:Y:S04]  /*f360*/  @!P5 LDGSTS.E.BYPASS.LTC128B.128 [R26+0x29400], desc[UR36][R2.64+0x80], !P3 ;  /* 0x29400080021adfae */ /* 0x0001e8000d901d64 */
[----:B------:R0:W-:Y:S04]  /*f370*/  @!P5 LDGSTS.E.BYPASS.LTC128B.128 [R26+0x2d400], desc[UR36][R2.64+0x100], !P2 ;  /* 0x2d400100021adfae */ /* 0x0001e8000d101d64 */
[----:B--23--:R0:W-:Y:S02]  /*f380*/  @!P5 LDGSTS.E.BYPASS.LTC128B.128 [R26+0x31400], desc[UR36][R2.64+0x180], !P1 ;  /* 0x31400180021adfae */ /* 0x00c1e4000c901d64 */
.L_x_1329:
[----:B------:R-:W-:Y:S01]  /*f390*/  LOP3.LUT P0, RZ, R23, 0x4000, RZ, 0xc0, !PT ;  /* 0x0000400017ff7812 */ /* 0x000fe2000780c0ff */
[----:B------:R-:W-:-:S12]  /*f3a0*/  BSSY B0, `(.L_x_1222) ;  /* 0x000000b000007945 */ /* 0x000fd80003800000 */
[----:B------:R-:W-:Y:S05]  /*f3b0*/  @P0 BRA `(.L_x_1223) ;  /* 0x0000000000240947 */ /* 0x000fea0003800000 */
[----:B0-----:R-:W-:-:S05]  /*f3c0*/  LEA R2, P0, R8, R14, 0x1 ;  /* 0x0000000e08027211 */ /* 0x001fca00078008ff */
[----:B------:R-:W-:-:S05]  /*f3d0*/  IMAD.X R3, RZ, RZ, R5, P0 ;  /* 0x000000ffff037224 */ /* 0x000fca00000e0605 */
[----:B------:R-:W-:Y:S01]  /*f3e0*/  @!PT LDS RZ, [RZ] ;  /* 0x00000000fffff984 */ /* 0x000fe20000000800 */
[----:B------:R-:W-:Y:S01]  /*f3f0*/  @!PT LDS RZ, [RZ] ;  /* 0x00000000fffff984 */ /* 0x000fe20000000800 */
[----:B------:R-:W-:Y:S01]  /*f400*/  @!PT LDS RZ, [RZ] ;  /* 0x00000000fffff984 */ /* 0x000fe20000000800 */
[----:B------:R1:W-:Y:S04]  /*f410*/  LDGSTS.E.BYPASS.LTC128B.128 [R26+0x25c00], desc[UR36][R2.64], !P4 ;  /* 0x25c00000021a7fae */ /* 0x0003e8000e101d64 */
[----:B------:R1:W-:Y:S04]  /*f420*/  LDGSTS.E.BYPASS.LTC128B.128 [R26+0x29c00], desc[UR36][R2.64+0x80], !P3 ;  /* 0x29c00080021a7fae */ /* 0x0003e8000d901d64 */
[----:B------:R1:W-:Y:S04]  /*f430*/  LDGSTS.E.BYPASS.LTC128B.128 [R26+0x2dc00], desc[UR36][R2.64+0x100], !P2 ;  /* 0x2dc00100021a7fae */ /* 0x0003e8000d101d64 */
[----:B------:R1:W-:Y:S02]  /*f440*/  LDGSTS.E.BYPASS.LTC128B.128 [R26+0x31c00], desc[UR36][R2.64+0x180], !P1 ;  /* 0x31c00180021a7fae */ /* 0x0003e4000c901d64 */
.L_x_1223:
[----:B------:R-:W-:Y:S05]  /*f450*/  BSYNC B0 ;  /* 0x0000000000007941 */ /* 0x000fea0003800000 */
.L_x_1222:
[----:B------:R-:W-:Y:S01]  /*f460*/  NOP ;  /* 0x0000000000007918 */ /* 0x000fe20000000000 */
[----:B------:R-:W-:-:S13]  /*f470*/  PLOP3.LUT P0, PT, PT, PT, PT, 0x80, 0x0 ;  /* 0x000000000000781c */ /* 0x000fda0003f0f070 */
.L_x_1224:
[----:B------:R-:W-:Y:S02]  /*f480*/  PLOP3.LUT P1, PT, P1, P0, PT, 0xa2, 0x0 ;  /* 0x000000000000781c */ /* 0x000fe40000f21472 */
[----:B------:R-:W-:-:S08]  /*f490*/  @P0 R2UR P1, UR4, R22 ;  /* 0x00000000160402ca */ /* 0x000fd00000020000 */
[----:B------:R-:W-:-:S05]  /*f4a0*/  @P0 PLOP3.LUT P0, PT, P1, PT, PT, 0x80, 0x0 ;  /* 0x000000000000081c */ /* 0x000fca0000f0f070 */
[----:B------:R-:W-:Y:S01]  /*f4b0*/  @!P1 SYNCS.ARRIVE.TRANS64.RED.A0T1 RZ, [UR4+0x32410], RZ ;  /* 0x032410ffffff99a7 */ /* 0x000fe20008200404 */
[----:B------:R-:W-:Y:S07]  /*f4c0*/  @!P1 ARRIVES.LDGSTSBAR.64.TRANSCNT [UR4+0x32410] ;  /* 0x03241000ff0099b0 */ /* 0x000fee0008000a84 */
[----:B------:R-:W-:Y:S05]  /*f4d0*/  @P0 BRA.U.ANY `(.L_x_1224) ;  /* 0xfffffffd00e80947 */ /* 0x000fea000393ffff */
[----:B01----:R-:W2:Y:S02]  /*f4e0*/  LDL.LU R2, [R1+0x18] ;  /* 0x0000180001027983 */ /* 0x003ea40000300800 */
        /* <DEDUP_REMOVED lines=11> */
.L_x_1330:
[----:B------:R-:W-:Y:S05]  /*f5a0*/  BSYNC B0 ;  /* 0x0000000000007941 */ /* 0x000fea0003800000 */
.L_x_1225:
[----:B------:R-:W-:-:S13]  /*f5b0*/  LOP3.LUT P0, RZ, R23, 0x400, RZ, 0xc0, !PT ;  /* 0x0000040017ff7812 */ /* 0x000fda000780c0ff */
[----:B------:R-:W-:Y:S05]  /*f5c0*/  @!P0 BRA `(.L_x_1227) ;  /* 0x0000000000048947 */ /* 0x000fea0003800000 */
[----:B------:R-:W-:Y:S01]  /*f5d0*/  BPT.TRAP 0x1 ;  /* 0x000000040000795c */ /* 0x000fe20000300000 */
.L_x_1227:
[----:B------:R-:W-:Y:S01]  /*f5e0*/  SHF.L.U32 R0, R27, 0x1f, RZ ;  /* 0x0000001f1b007819 */ /* 0x000fe200000006ff */
[----:B------:R-:W-:Y:S03]  /*f5f0*/  BSSY B0, `(.L_x_1228) ;  /* 0x0000003000007945 */ /* 0x000fe60003800000 */
[----:B------:R-:W1:Y:S02]  /*f600*/  SYNCS.PHASECHK.TRANS64.TRYWAIT P0, [R25+URZ+0x32460], R0 ;  /* 0x03246000190075a7 */ /* 0x000e64000800017f */
[----:B-1----:R-:W-:Y:S05]  /*f610*/  @!P0 BRA `(.L_x_1229) ;  /* 0x0000004800208947 */ /* 0x002fea0003800000 */
.L_x_1331:
[----:B------:R-:W-:Y:S05]  /*f620*/  BSYNC B0 ;  /* 0x0000000000007941 */ /* 0x000fea0003800000 */
.L_x_1228:
[----:B------:R-:W1:Y:S01]  /*f630*/  LDL.LU R2, [R1+0x10] ;  /* 0x0000100001027983 */ /* 0x000e620000300800 */
[----:B------:R-:W-:Y:S01]  /*f640*/  ULDC.64 UR4, c[0x0][0x328] ;  /* 0x0000ca0000047ab9 */ /* 0x000fe20000000a00 */
[----:B------:R-:W-:Y:S02]  /*f650*/  ULDC.64 UR6, c[0x0][0x318] ;  /* 0x0000c60000067ab9 */ /* 0x000fe40000000a00 */
[----:B------:R-:W2:Y:S04]  /*f660*/  LDL.LU R6, [R1+0x14] ;  /* 0x0000140001067983 */ /* 0x000ea80000300800 */
[----:B------:R-:W3:Y:S01]  /*f670*/  LDL.LU R4, [R1+0x28] ;  /* 0x0000280001047983 */ /* 0x000ee20000300800 */
[C---:B------:R-:W-:Y:S02]  /*f680*/  LOP3.LUT P3, RZ, R23.reuse, 0x10, RZ, 0xc0, !PT ;  /* 0x0000001017ff7812 */ /* 0x040fe4000786c0ff */
[----:B------:R-:W-:-:S02]  /*f690*/  LOP3.LUT P2, RZ, R23, 0x8, RZ, 0xc0, !PT ;  /* 0x0000000817ff7812 */ /* 0x000fc4000784c0ff */
[C---:B------:R-:W-:Y:S02]  /*f6a0*/  LOP3.LUT P1, RZ, R23.reuse, 0x4, RZ, 0xc0, !PT ;  /* 0x0000000417ff7812 */ /* 0x040fe4000782c0ff */
[----:B------:R-:W-:Y:S02]  /*f6b0*/  LOP3.LUT P4, RZ, R23, 0x1, RZ, 0xc0, !PT ;  /* 0x0000000117ff7812 */ /* 0x000fe4000788c0ff */
[----:B------:R-:W-:Y:S01]  /*f6c0*/  SEL R7, RZ, 0x8, P1 ;  /* 0x00000008ff077807 */ /* 0x000fe20000800000 */
[----:B-1----:R-:W-:Y:S02]  /*f6d0*/  IMAD R0, R2, UR4, RZ ;  /* 0x0000000402007c24 */ /* 0x002fe4000f8e02ff */
[----:B0-----:R-:W-:-:S04]  /*f6e0*/  IMAD.WIDE.U32 R2, R37, UR4, RZ ;  /* 0x0000000425027c25 */ /* 0x001fc8000f8e00ff */
[----:B------:R-:W-:Y:S01]  /*f6f0*/  IMAD R5, R37, UR5, R0 ;  /* 0x0000000525057c24 */ /* 0x000fe2000f8e0200 */
[----:B------:R-:W-:Y:S01]  /*f700*/  ULDC.64 UR4, c[0x0][0x338] ;  /* 0x0000ce0000047ab9 */ /* 0x000fe20000000a00 */
[----:B------:R-:W-:Y:S02]  /*f710*/  SEL R0, RZ, 0x2, P3 ;  /* 0x00000002ff007807 */ /* 0x000fe40001800000 */
[----:B------:R-:W-:Y:S02]  /*f720*/  IMAD.IADD R3, R3, 0x1, R5 ;  /* 0x0000000103037824 */ /* 0x000fe400078e0205 */
[----:B--2---:R-:W-:Y:S02]  /*f730*/  IMAD R5, R6, UR4, RZ ;  /* 0x0000000406057c24 */ /* 0x004fe4000f8e02ff */
        /* <DEDUP_REMOVED lines=8> */
[----:B------:R-:W-:Y:S02]  /*f7c0*/  LEA.HI.X R6, R2, UR7, R3, 0x1, P0 ;  /* 0x0000000702067c11 */ /* 0x000fe400080f0c03 */
[----:B------:R-:W-:-:S04]  /*f7d0*/  SEL R3, RZ, 0x4, P2 ;  /* 0x00000004ff037807 */ /* 0x000fc80001000000 */
[----:B---3--:R-:W-:Y:S01]  /*f7e0*/  IADD3 R0, R3, R0, R4 ;  /* 0x0000000003007210 */ /* 0x008fe20007ffe004 */
[----:B------:R-:W-:-:S04]  /*f7f0*/  IMAD R4, R24, 0x6000, R29 ;  /* 0x0000600018047824 */ /* 0x000fc800078e021d */
[----:B------:R-:W-:Y:S01]  /*f800*/  IMAD.IADD R7, R0, 0x1, R7 ;  /* 0x0000000100077824 */ /* 0x000fe200078e0207 */
[----:B------:R-:W-:Y:S06]  /*f810*/  BRA.DIV UR4, `(.L_x_1230) ;  /* 0x0000004604b47947 */ /* 0x000fec000b800000 */
[----:B------:R-:W0:Y:S01]  /*f820*/  S2R R2, SR_TID.X ;  /* 0x0000000000027919 */ /* 0x000e220000002100 */
[----:B------:R-:W-:Y:S01]  /*f830*/  IMAD R4, R4, 0x2, R22 ;  /* 0x0000000204047824 */ /* 0x000fe200078e0216 */
[C---:B------:R-:W-:Y:S01]  /*f840*/  LOP3.LUT P2, RZ, R7.reuse, 0x2, RZ, 0xc0, !PT ;  /* 0x0000000207ff7812 */ /* 0x040fe2000784c0ff */
[----:B------:R-:W1:Y:S01]  /*f850*/  SHFL.IDX PT, R14, R5, RZ, 0x181f ;  /* 0x00181fff050e7589 */ /* 0x000e6200000e0000 */
[----:B------:R-:W-:-:S03]  /*f860*/  LOP3.LUT P1, RZ, R7, 0x4, RZ, 0xc0, !PT ;  /* 0x0000000407ff7812 */ /* 0x000fc6000782c0ff */
        /* <DEDUP_REMOVED lines=65> */
.L_x_1345:
[----:B0-2---:R-:W-:Y:S02]  /*fc80*/  IADD3 R2, P3, R14, R0, RZ ;  /* 0x000000000e027210 */ /* 0x005fe40007f7e0ff */
        /* <DEDUP_REMOVED lines=14> */
.L_x_1231:
        /* <DEDUP_REMOVED lines=10> */
.L_x_1232:
[----:B0-----:R-:W2:Y:S01]  /*fe10*/  LDL.LU R2, [R1+0xc] ;  /* 0x00000c0001027983 */ /* 0x001ea20000300800 */
[----:B------:R0:W-:Y:S01]  /*fe20*/  SYNCS.ARRIVE.TRANS64.A1T0 RZ, [R25+URZ+0x32450], RZ ;  /* 0x032450ff19ff79a7 */ /* 0x0001e2000810003f */
[----:B------:R-:W-:Y:S01]  /*fe30*/  BSSY B0, `(.L_x_1233) ;  /* 0x00000d9000007945 */ /* 0x000fe20003800000 */
[----:B--2---:R-:W-:-:S05]  /*fe40*/  VIADD R21, R2, 0xfffffffe ;  /* 0xfffffffe02157836 */ /* 0x004fca0000000000 */
[----:B------:R-:W-:-:S13]  /*fe50*/  ISETP.GE.AND P0, PT, R21, R30, PT ;  /* 0x0000001e1500720c */ /* 0x000fda0003f06270 */
[----:B0-----:R-:W-:Y:S05]  /*fe60*/  @!P0 BRA `(.L_x_1234) ;  /* 0x0000000c00548947 */ /* 0x001fea0003800000 */
.L_x_1247:
[----:B0-----:R-:W0:Y:S01]  /*fe70*/  S2R R2, SR_TID.X ;  /* 0x0000000000027919 */ /* 0x001e220000002100 */
[----:B-1----:R-:W1:Y:S01]  /*fe80*/  LDC R3, c[0x0][0x430] ;  /* 0x00010c00ff037b82 */ /* 0x002e620000000800 */
[----:B------:R-:W-:Y:S01]  /*fe90*/  IMAD R8, R21, 0x60, R32 ;  /* 0x0000006015087824 */ /* 0x000fe200078e0220 */
[----:B------:R-:W-:Y:S01]  /*fea0*/  LOP3.LUT P1, RZ, R23, 0x400, RZ, 0xc0, !PT ;  /* 0x0000040017ff7812 */ /* 0x000fe2000782c0ff */
[----:B------:R-:W-:Y:S01]  /*feb0*/  VIADD R24, R24, 0x1 ;  /* 0x0000000118187836 */ /* 0x000fe20000000000 */
[----:B-1----:R-:W-:Y:S02]  /*fec0*/  ISETP.NE.AND P0, PT, R3, 0x1, PT ;  /* 0x000000010300780c */ /* 0x002fe40003f05270 */
[----:B0-----:R-:W-:-:S04]  /*fed0*/  LOP3.LUT R2, R2, 0x7f, RZ, 0xc0, !PT ;  /* 0x0000007f02027812 */ /* 0x001fc800078ec0ff */
[----:B------:R-:W-:Y:S02]  /*fee0*/  SHF.R.U32.HI R4, RZ, 0x3, R2 ;  /* 0x00000003ff047819 */ /* 0x000fe40000011602 */
[----:B------:R-:W0:Y:S05]  /*fef0*/  S2R R2, SR_TID.X ;  /* 0x0000000000027919 */ /* 0x000e2a0000002100 */
[----:B------:R-:W1:Y:S08]  /*ff00*/  @P0 LDC R3, c[0x0][0x434] ;  /* 0x00010d00ff030b82 */ /* 0x000e700000000800 */
[----:B--2---:R-:W2:Y:S01]  /*ff10*/  @P0 LDC R7, c[0x0][0x438] ;  /* 0x00010e00ff070b82 */ /* 0x004ea20000000800 */
        /* <DEDUP_REMOVED lines=15> */
[----:B-1----:R-:W-:Y:S01]  /*10010*/  @!P2 LEA R6, P0, R2, R6, 0x2 ;  /* 0x000000060206a211 */ /* 0x002fe200078010ff */
[----:B------:R-:W-:-:S03]  /*10020*/  IMAD.MOV.U32 R4, RZ, RZ, RZ ;  /* 0x000000ffff047224 */ /* 0x000fc600078e00ff */
[----:B------:R-:W-:Y:S01]  /*10030*/  @!P2 LEA.HI.X R7, R2, R7, R3, 0x2, P0 ;  /* 0x000000070207a211 */ /* 0x000fe200000f1403 */
[----:B------:R-:W-:Y:S01]  /*10040*/  IMAD.MOV R5, RZ, RZ, -R9 ;  /* 0x000000ffff057224 */ /* 0x000fe200078e0a09 */
[C---:B------:R-:W-:Y:S01]  /*10050*/  ISETP.NE.AND P0, PT, R24.reuse, 0x2, PT ;  /* 0x000000021800780c */ /* 0x040fe20003f05270 */
[----:B------:R-:W-:Y:S05]  /*10060*/  YIELD ;  /* 0x0000000000007946 */ /* 0x000fea0003800000 */
[----:B------:R-:W-:Y:S01]  /*10070*/  ULDC UR4, c[0x0][0x430] ;  /* 0x00010c0000047ab9 */ /* 0x000fe20000000800 */
[----:B------:R-:W-:Y:S01]  /*10080*/  IMAD.MOV.U32 R3, RZ, RZ, R21 ;  /* 0x000000ffff037224 */ /* 0x000fe200078e0015 */
[----:B------:R-:W-:Y:S01]  /*10090*/  SEL R2, RZ, 0x1, P0 ;  /* 0x00000001ff027807 */ /* 0x000fe20000000000 */
[----:B------:R-:W-:Y:S01]  /*100a0*/  IMAD R5, R5, UR4, R8 ;  /* 0x0000000405057c24 */ /* 0x000fe2000f8e0208 */
[----:B------:R0:W5:Y:S01]  /*100b0*/  @!P2 LDG.E R4, desc[UR36][R6.64] ;  /* 0x000000240604a981 */ /* 0x000162000c1e1900 */
[----:B------:R-:W-:Y:S01]  /*100c0*/  SEL R24, R24, RZ, P0 ;  /* 0x000000ff18187207 */ /* 0x000fe20000000000 */
[----:B------:R-:W-:Y:S01]  /*100d0*/  VIADD R21, R21, 0xffffffff ;  /* 0xffffffff15157836 */ /* 0x000fe20000000000 */
[----:B------:R-:W-:-:S02]  /*100e0*/  LOP3.LUT R27, R27, R2, RZ, 0x3c, !PT ;  /* 0x000000021b1b7212 */ /* 0x000fc400078e3cff */
[----:B------:R-:W-:Y:S01]  /*100f0*/  ISETP.GT.AND P2, PT, R3, R30, PT ;  /* 0x0000001e0300720c */ /* 0x000fe20003f44270 */
[----:B------:R-:W-:-:S12]  /*10100*/  @!P1 BRA `(.L_x_1235) ;  /* 0x0000000000049947 */ /* 0x000fd80003800000 */
[----:B------:R-:W-:Y:S01]  /*10110*/  BPT.TRAP 0x1 ;  /* 0x000000040000795c */ /* 0x000fe20000300000 */
.L_x_1235:
[----:B------:R-:W-:Y:S01]  /*10120*/  IMAD R10, R24, 0x8, R22 ;  /* 0x00000008180a7824 */ /* 0x000fe200078e0216 */
[----:B------:R-:W-:Y:S01]  /*10130*/  SHF.L.U32 R20, R27, 0x1f, RZ ;  /* 0x0000001f1b147819 */ /* 0x000fe200000006ff */
[----:B------:R-:W-:Y:S01]  /*10140*/  BSSY B1, `(.L_x_1236) ;  /* 0x0000004000017945 */ /* 0x000fe20003800000 */
[----:B------:R-:W-:Y:S02]  /*10150*/  SHF.R.S32.HI R9, RZ, 0x1f, R5 ;  /* 0x0000001fff097819 */ /* 0x000fe40000011405 */
[----:B------:R-:W1:Y:S02]  /*10160*/  SYNCS.PHASECHK.TRANS64.TRYWAIT P0, [R10+URZ+0x32440], R20 ;  /* 0x032440140a0075a7 */ /* 0x000e64000800017f */
[----:B-1----:R-:W-:Y:S05]  /*10170*/  @!P0 BRA `(.L_x_1237) ;  /* 0x00000044009c8947 */ /* 0x002fea0003800000 */
.L_x_1346:
[----:B------:R-:W-:Y:S05]  /*10180*/  BSYNC B1 ;  /* 0x0000000000017941 */ /* 0x000fea0003800000 */
.L_x_1236:
[----:B------:R-:W-:Y:S01]  /*10190*/  ULDC.64 UR4, c[0x0][0x300] ;  /* 0x0000c00000047ab9 */ /* 0x000fe20000000a00 */
[----:B-----5:R-:W-:Y:S01]  /*101a0*/  SHF.R.S32.HI R17, RZ, 0x1f, R4 ;  /* 0x0000001fff117819 */ /* 0x020fe20000011404 */
[----:B------:R-:W-:Y:S01]  /*101b0*/  IMAD R2, R9, UR4, RZ ;  /* 0x0000000409027c24 */ /* 0x000fe2000f8e02ff */
[----:B------:R-:W-:Y:S01]  /*101c0*/  ULDC.64 UR6, c[0x0][0x2e8] ;  /* 0x0000ba0000067ab9 */ /* 0x000fe20000000a00 */
[----:B------:R-:W-:Y:S02]  /*101d0*/  LOP3.LUT P1, RZ, R23, 0x2, RZ, 0xc0, !PT ;  /* 0x0000000217ff7812 */ /* 0x000fe4000782c0ff */
[C---:B0-----:R-:W-:Y:S02]  /*101e0*/  IMAD R7, R5.reuse, UR5, R2 ;  /* 0x0000000505077c24 */ /* 0x041fe4000f8e0202 */
        /* <DEDUP_REMOVED lines=18> */
[----:B------:R-:W-:Y:S01]  /*10310*/  SHFL.IDX PT, R14, R6, 0x5, 0x181f ;  /* 0x00b81f00060e7f89 */ /* 0x000fe200000e0000 */
[----:B0-----:R-:W-:-:S05]  /*10320*/  IADD3 R2, P0, R2, R0, RZ ;  /* 0x0000000002027210 */ /* 0x001fca0007f1e0ff */
[----:B--2---:R-:W-:-:S05]  /*10330*/  IMAD.X R3, RZ, RZ, R3, P0 ;  /* 0x000000ffff037224 */ /* 0x004fca00000e0603 */
[----:B------:R0:W-:Y:S04]  /*10340*/  LDGSTS.E.BYPASS.LTC128B.128 [R7+0x1c400], desc[UR36][R2.64], !P1 ;  /* 0x1c40000002077fae */ /* 0x0001e8000c901d64 */
[----:B0-----:R-:W0:Y:S04]  /*10350*/  SHFL.IDX PT, R2, R6, 0x1, 0x181f ;  /* 0x00381f0006027f89 */ /* 0x001e2800000e0000 */
[----:B------:R-:W2:Y:S01]  /*10360*/  SHFL.IDX PT, R3, R8, 0x1, 0x181f ;  /* 0x00381f0008037f89 */ /* 0x000ea200000e0000 */
        /* <DEDUP_REMOVED lines=14> */
[----:B------:R-:W2:Y:S04]  /*10450*/  SHFL.IDX PT, R3, R8, 0x4, 0x181f ;  /* 0x00981f0008037f89 */ /* 0x000ea800000e0000 */
[----:B------:R-:W3:Y:S01]  /*10460*/  SHFL.IDX PT, R8, R8, 0x5, 0x181f ;  /* 0x00b81f0008087f89 */ /* 0x000ee200000e0000 */
[----:B0-----:R-:W-:-:S05]  /*10470*/  IADD3 R2, P0, R2, R0, RZ ;  /* 0x0000000002027210 */ /* 0x001fca0007f1e0ff */
[----:B--2---:R-:W-:-:S05]  /*10480*/  IMAD.X R3, RZ, RZ, R3, P0 ;  /* 0x000000ffff037224 */ /* 0x004fca00000e0603 */
[----:B---3--:R0:W-:Y:S03]  /*10490*/  LDGSTS.E.BYPASS.LTC128B.128 [R7+0x1e400], desc[UR36][R2.64], !P1 ;  /* 0x1e40000002077fae */ /* 0x0081e6000c901d64 */
.L_x_1360:
[----:B0-----:R-:W-:-:S05]  /*104a0*/  IADD3 R2, P0, R14, R0, RZ ;  /* 0x000000000e027210 */ /* 0x001fca0007f1e0ff */
[----:B------:R-:W-:Y:S01]  /*104b0*/  IMAD.X R3, RZ, RZ, R8, P0 ;  /* 0x000000ffff037224 */ /* 0x000fe200000e0608 */
[----:B------:R-:W-:-:S04]  /*104c0*/  PLOP3.LUT P0, PT, PT, PT, PT, 0x80, 0x0 ;  /* 0x000000000000781c */ /* 0x000fc80003f0f070 */
[----:B------:R-:W-:Y:S01]  /*104d0*/  @!PT LDS RZ, [RZ] ;  /* 0x00000000fffff984 */ /* 0x000fe20000000800 */
[----:B------:R-:W-:Y:S01]  /*104e0*/  @!PT LDS RZ, [RZ] ;  /* 0x00000000fffff984 */ /* 0x000fe20000000800 */
[----:B------:R-:W-:Y:S01]  /*104f0*/  @!PT LDS RZ, [RZ] ;  /* 0x00000000fffff984 */ /* 0x000fe20000000800 */
[----:B------:R0:W-:Y:S01]  /*10500*/  LDGSTS.E.BYPASS.LTC128B.128 [R7+0x1ec00], desc[UR36][R2.64], !P1 ;  /* 0x1ec0000002077fae */ /* 0x0001e2000c901d64 */
[----:B------:R-:W-:-:S08]  /*10510*/  NOP ;  /* 0x0000000000007918 */ /* 0x000fd00000000000 */
.L_x_1239:
        /* <DEDUP_REMOVED lines=10> */
.L_x_1240:
[----:B------:R2:W-:Y:S01]  /*105c0*/  SYNCS.ARRIVE.TRANS64.A1T0 RZ, [R10+URZ+0x32430], RZ ;  /* 0x032430ff0aff79a7 */ /* 0x0005e2000810003f */
[----:B------:R-:W-:Y:S05]  /*105d0*/  @!P3 BRA `(.L_x_1241) ;  /* 0x000000000004b947 */ /* 0x000fea0003800000 */
[----:B------:R-:W-:Y:S01]  /*105e0*/  BPT.TRAP 0x1 ;  /* 0x000000040000795c */ /* 0x000fe20000300000 */
.L_x_1241:
[----:B------:R-:W3:Y:S01]  /*105f0*/  SYNCS.PHASECHK.TRANS64.TRYWAIT P0, [R10+URZ+0x32460], R20 ;  /* 0x032460140a0075a7 */ /* 0x000ee2000800017f */
[----:B------:R-:W-:Y:S04]  /*10600*/  BSSY B1, `(.L_x_1242) ;  /* 0x0000002000017945 */ /* 0x000fe80003800000 */
[----:B---3--:R-:W-:Y:S05]  /*10610*/  @!P0 BRA `(.L_x_1243) ;  /* 0x0000004800288947 */ /* 0x008fea0003800000 */
.L_x_1361:
[----:B------:R-:W-:Y:S05]  /*10620*/  BSYNC B1 ;  /* 0x0000000000017941 */ /* 0x000fea0003800000 */
.L_x_1242:
[----:B------:R-:W-:Y:S01]  /*10630*/  ULDC.64 UR4, c[0x0][0x328] ;  /* 0x0000ca0000047ab9 */ /* 0x000fe20000000a00 */
[----:B------:R-:W-:Y:S01]  /*10640*/  ULDC.64 UR6, c[0x0][0x318] ;  /* 0x0000c60000067ab9 */ /* 0x000fe20000000a00 */
[----:B0-----:R-:W-:Y:S01]  /*10650*/  IMAD R2, R9, UR4, RZ ;  /* 0x0000000409027c24 */ /* 0x001fe2000f8e02ff */
[C---:B------:R-:W-:Y:S01]  /*10660*/  LOP3.LUT P5, RZ, R23.reuse, 0x1, RZ, 0xc0, !PT ;  /* 0x0000000117ff7812 */ /* 0x040fe200078ac0ff */
[----:B-1-3--:R-:W-:Y:S01]  /*10670*/  IMAD R20, R24, 0x6000, R29 ;  /* 0x0000600018147824 */ /* 0x00afe200078e021d */
        /* <DEDUP_REMOVED lines=20> */
[----:B------:R-:W1:Y:S04]  /*107c0*/  SHFL.IDX PT, R3, R25, RZ, 0x181f ;  /* 0x00181fff19037589 */ /* 0x000e6800000e0000 */
[----:B------:R-:W-:Y:S04]  /*107d0*/  SHFL.IDX PT, R4, R25, 0x1, 0x181f ;  /* 0x00381f0019047f89 */ /* 0x000fe800000e0000 */
[----:B------:R-:W-:Y:S04]  /*107e0*/  SHFL.IDX PT, R8, R17, 0x2, 0x181f ;  /* 0x00581f0011087f89 */ /* 0x000fe800000e0000 */
[----:B------:R-:W-:Y:S01]  /*107f0*/  SHFL.IDX PT, R5, R25, 0x3, 0x181f ;  /* 0x00781f0019057f89 */ /* 0x000fe200000e0000 */
[----:B0-----:R-:W-:-:S03]  /*10800*/  IADD3 R2, P0, R14, R0, RZ ;  /* 0x000000000e027210 */ /* 0x001fc60007f1e0ff */
[----:B------:R-:W0:Y:S02]  /*10810*/  SHFL.IDX PT, R14, R17, 0x1, 0x181f ;  /* 0x00381f00110e7f89 */ /* 0x000e2400000e0000 */
[----:B-1----:R-:W-:-:S05]  /*10820*/  IMAD.X R3, RZ, RZ, R3, P0 ;  /* 0x000000ffff037224 */ /* 0x002fca00000e0603 */
        /* <DEDUP_REMOVED lines=9> */
[----:B-1----:R-:W-:Y:S04]  /*108c0*/  SHFL.IDX PT, R3, R25, 0x4, 0x181f ;  /* 0x00981f0019037f89 */ /* 0x002fe800000e0000 */
        /* <DEDUP_REMOVED lines=24> */
.L_x_1375:
        /* <DEDUP_REMOVED lines=11> */
.L_x_1245:
        /* <DEDUP_REMOVED lines=10> */
.L_x_1246:
[----:B------:R1:W-:Y:S01]  /*10ba0*/  SYNCS.ARRIVE.TRANS64.A1T0 RZ, [R10+URZ+0x32450], RZ ;  /* 0x032450ff0aff79a7 */ /* 0x0003e2000810003f */
[----:B------:R-:W-:Y:S05]  /*10bb0*/  @P2 BRA `(.L_x_1247) ;  /* 0xfffffff000ac2947 */ /* 0x000fea000383ffff */
.L_x_1234:
[----:B------:R-:W-:Y:S05]  /*10bc0*/  BSYNC B0 ;  /* 0x0000000000007941 */ /* 0x000fea0003800000 */
.L_x_1233:
[----:B0-----:R-:W0:Y:S01]  /*10bd0*/  S2R R2, SR_TID.X ;  /* 0x0000000000027919 */ /* 0x001e220000002100 */
[----:B------:R-:W-:Y:S01]  /*10be0*/  VIADD R24, R24, 0x1 ;  /* 0x0000000118187836 */ /* 0x000fe20000000000 */
[----:B------:R-:W-:Y:S04]  /*10bf0*/  BSSY B0, `(.L_x_1248) ;  /* 0x0000012000007945 */ /* 0x000fe80003800000 */
[----:B------:R-:W-:-:S04]  /*10c00*/  ISETP.NE.AND P0, PT, R24, 0x2, PT ;  /* 0x000000021800780c */ /* 0x000fc80003f05270 */
[----:B------:R-:W-:Y:S02]  /*10c10*/  SEL R0, RZ, 0x1, P0 ;  /* 0x00000001ff007807 */ /* 0x000fe40000000000 */
[----:B0-----:R-:W-:-:S04]  /*10c20*/  LOP3.LUT R2, R2, 0x7f, RZ, 0xc0, !PT ;  /* 0x0000007f02027812 */ /* 0x001fc800078ec0ff */
[----:B------:R-:W-:-:S13]  /*10c30*/  ISETP.NE.AND P1, PT, R2, RZ, PT ;  /* 0x000000ff0200720c */ /* 0x000fda0003f25270 */
[----:B------:R-:W-:Y:S05]  /*10c40*/  @P1 BRA `(.L_x_1249) ;  /* 0x0000000000301947 */ /* 0x000fea0003800000 */
[----:B------:R-:W0:Y:S01]  /*10c50*/  S2R R5, SR_LANEID ;  /* 0x0000000000057919 */ /* 0x000e220000000000 */
[----:B------:R-:W-:Y:S01]  /*10c60*/  VOTEU.ANY UR4, UPT, PT ;  /* 0x0000000000047886 */ /* 0x000fe200038e0100 */
[----:B------:R-:W3:Y:S01]  /*10c70*/  LDC.64 R2, c[0x0][0xd60] ;  /* 0x00035800ff027b82 */ /* 0x000ee20000000a00 */
[----:B------:R-:W0:Y:S02]  /*10c80*/  FLO.U32 R4, UR4 ;  /* 0x0000000400047d00 */ /* 0x000e2400080e0000 */
[----:B0-----:R-:W-:-:S06]  /*10c90*/  ISETP.EQ.U32.AND P1, PT, R4, R5, PT ;  /* 0x000000050400720c */ /* 0x001fcc0003f22070 */
[----:B------:R-:W3:Y:S07]  /*10ca0*/  POPC R5, UR4 ;  /* 0x0000000400057d09 */ /* 0x000eee0008000000 */
[----:B---3--:R-:W3:Y:S01]  /*10cb0*/  @P1 ATOMG.E.ADD.STRONG.GPU PT, R3, desc[UR36][R2.64], R5 ;  /* 0x00000005020319a8 */ /* 0x008ee200081ee1e4 */
[----:B------:R-:W0:Y:S02]  /*10cc0*/  S2R R6, SR_LTMASK ;  /* 0x0000000000067919 */ /* 0x000e240000003900 */
[----:B0-----:R-:W-:-:S04]  /*10cd0*/  LOP3.LUT R6, R6, UR4, RZ, 0xc0, !PT ;  /* 0x0000000406067c12 */ /* 0x001fc8000f8ec0ff */
[----:B------:R-:W0:Y:S01]  /*10ce0*/  POPC R7, R6 ;  /* 0x0000000600077309 */ /* 0x000e220000000000 */
[----:B---3--:R-:W0:Y:S02]  /*10cf0*/  SHFL.IDX PT, R4, R3, R4, 0x1f ;  /* 0x00001f0403047589 */ /* 0x008e2400000e0000 */
[----:B0-----:R-:W-:-:S07]  /*10d00*/  IADD3 R16, R4, UR39, R7 ;  /* 0x0000002704107c10 */ /* 0x001fce000fffe007 */
.L_x_1249:
[----:B------:R-:W-:Y:S05]  /*10d10*/  BSYNC B0 ;  /* 0x0000000000007941 */ /* 0x000fea0003800000 */
.L_x_1248:
[----:B------:R-:W-:Y:S02]  /*10d20*/  SEL R24, R24, RZ, P0 ;  /* 0x000000ff18187207 */ /* 0x000fe40000000000 */
[----:B------:R-:W-:-:S07]  /*10d30*/  LOP3.LUT R27, R27, R0, RZ, 0x3c, !PT ;  /* 0x000000001b1b7212 */ /* 0x000fce00078e3cff */
.L_x_1202:
[----:B------:R-:W-:Y:S05]  /*10d40*/  BSYNC B7 ;  /* 0x0000000000077941 */ /* 0x000fea0003800000 */
.L_x_1200:
[----:B------:R-:W-:-:S13]  /*10d50*/  LOP3.LUT P0, RZ, R23, 0x20000, RZ, 0xc0, !PT ;  /* 0x0002000017ff7812 */ /* 0x000fda000780c0ff */
[----:B------:R-:W-:Y:S05]  /*10d60*/  @!P0 BRA `(.L_x_1250) ;  /* 0x0000000000248947 */ /* 0x000fea0003800000 */
[----:B------:R-:W-:Y:S05]  /*10d70*/  WARPSYNC.ALL ;  /* 0x0000000000007948 */ /* 0x000fea0003800000 */
[----:B------:R-:W0:Y:S08]  /*10d80*/  S2UR UR5, SR_CgaCtaId ;  /* 0x00000000000579c3 */ /* 0x000e300000008800 */
[----:B------:R-:W-:Y:S06]  /*10d90*/  BAR.SYNC.DEFER_BLOCKING 0x5, 0x180 ;  /* 0x0146000000007b1d */ /* 0x000fec0000010000 */
[----:B------:R-:W-:-:S02]  /*10da0*/  UMOV UR4, 0x400 ;  /* 0x0000040000047882 */ /* 0x000fc40000000000 */
[----:B0-----:R-:W-:-:S06]  /*10db0*/  ULEA UR4, UR5, UR4, 0x18 ;  /* 0x0000000405047291 */ /* 0x001fcc000f8ec03f */
[----:B------:R-:W-:-:S05]  /*10dc0*/  IMAD.U32 R22, RZ, RZ, UR4 ;  /* 0x00000004ff167e24 */ /* 0x000fca000f8e00ff */
[----:B------:R0:W3:Y:S01]  /*10dd0*/  LDS.128 R16, [R22+0x324d0] ;  /* 0x0324d00016107984 */ /* 0x0000e20000000c00 */
[----:B------:R-:W-:Y:S06]  /*10de0*/  BAR.ARV 0x4, 0x180 ;  /* 0x0106000000007b1d */ /* 0x000fec0000002000 */
[----:B------:R-:W-:Y:S05]  /*10df0*/  BRA `(.L_x_1251) ;  /* 0x0000000800d07947 */ /* 0x000fea0003800000 */
.L_x_1250:
[----:B------:R-:W0:Y:S01]  /*10e00*/  S2R R9, SR_TID.X ;  /* 0x0000000000097919 */ /* 0x000e220000002100 */
[----:B------:R-:W-:Y:S01]  /*10e10*/  UMOV UR4, 0xffffffff ;  /* 0xffffffff00047882 */ /* 0x000fe20000000000 */
[----:B0-----:R-:W-:-:S04]  /*10e20*/  LOP3.LUT R9, R9, 0x1f, RZ, 0xc0, !PT ;  /* 0x0000001f09097812 */ /* 0x001fc800078ec0ff */
[----:B------:R-:W-:Y:S01]  /*10e30*/  ISETP.NE.AND P0, PT, R9, 0x1f, PT ;  /* 0x0000001f0900780c */ /* 0x000fe20003f05270 */
[----:B------:R-:W-:-:S12]  /*10e40*/  BRA.DIV UR4, `(.L_x_1252) ;  /* 0x0000004604fc7947 */ /* 0x000fd8000b800000 */
[----:B------:R-:W-:Y:S01]  /*10e50*/  IMAD.IADD R7, R19, 0x1, R9 ;  /* 0x0000000113077824 */ /* 0x000fe200078e0209 */
[----:B------:R-:W-:-:S04]  /*10e60*/  ULDC UR4, c[0x0][0xd3c] ;  /* 0x00034f0000047ab9 */ /* 0x000fc80000000800 */
[----:B------:R-:W-:-:S13]  /*10e70*/  ISETP.GE.OR P1, PT, R7, UR4, !P0 ;  /* 0x0000000407007c0c */ /* 0x000fda000c726670 */
[----:B------:R-:W0:Y:S08]  /*10e80*/  @!P1 LDC.64 R2, c[0x0][0xd80] ;  /* 0x00036000ff029b82 */ /* 0x000e300000000a00 */
[----:B------:R-:W3:Y:S01]  /*10e90*/  @!P1 LDC.64 R4, c[0x0][0xd78] ;  /* 0x00035e00ff049b82 */ /* 0x000ee20000000a00 */
[----:B0-----:R-:W-:-:S05]  /*10ea0*/  @!P1 IMAD.WIDE R2, R7, 0x4, R2 ;  /* 0x0000000407029825 */ /* 0x001fca00078e0202 */
[----:B------:R3:W4:Y:S02]  /*10eb0*/  @!P1 LDG.E R6, desc[UR36][R2.64] ;  /* 0x0000002402069981 */ /* 0x000724000c1e1900 */
        /* <DEDUP_REMOVED lines=10> */
[----:B----4-:R-:W-:-:S02]  /*10f60*/  @!P1 IMAD.MOV.U32 R7, RZ, RZ, R6 ;  /* 0x000000ffff079224 */ /* 0x010fc400078e0006 */
[----:B------:R-:W-:Y:S02]  /*10f70*/  IMAD.MOV.U32 R6, RZ, RZ, RZ ;  /* 0x000000ffff067224 */ /* 0x000fe400078e00ff */
        /* <DEDUP_REMOVED lines=18> */
[----:B------:R0:W3:Y:S02]  /*110a0*/  SHFL.IDX PT, R14, R2, 0x1f, 0x1f ;  /* 0x03e01f00020e7f89 */ /* 0x0000e400000e0000 */
.L_x_1385:
[----:B------:R-:W-:Y:S02]  /*110b0*/  ULDC UR4, c[0x0][0xd38] ;  /* 0x00034e0000047ab9 */ /* 0x000fe40000000800 */
[----:B------:R-:W-:-:S04]  /*110c0*/  IMAD.U32 R5, RZ, RZ, UR4 ;  /* 0x00000004ff057e24 */ /* 0x000fc8000f8e00ff */
[----:B---3--:R-:W-:-:S04]  /*110d0*/  IMAD R14, R14, R5, RZ ;  /* 0x000000050e0e7224 */ /* 0x008fc800078e02ff */
[----:B------:R-:W-:-:S05]  /*110e0*/  IMAD.IADD R9, R8, 0x1, R14 ;  /* 0x0000000108097824 */ /* 0x000fca00078e020e */
[----:B------:R-:W-:-:S13]  /*110f0*/  ISETP.GT.AND P6, PT, R9, R0, PT ;  /* 0x000000000900720c */ /* 0x000fda0003fc4270 */
[----:B------:R-:W-:Y:S05]  /*11100*/  @P6 BRA `(.L_x_1253) ;  /* 0x0000000000a46947 */ /* 0x000fea0003800000 */
.L_x_1256:
[----:B0-----:R-:W0:Y:S01]  /*11110*/  LDC R2, c[0x0][0xd3c] ;  /* 0x00034f00ff027b82 */ /* 0x001e220000000800 */
[----:B------:R-:W-:-:S05]  /*11120*/  VIADD R19, R19, 0x1f ;  /* 0x0000001f13137836 */ /* 0x000fca0000000000 */
[----:B0-----:R-:W-:-:S13]  /*11130*/  ISETP.GE.AND P6, PT, R19, R2, PT ;  /* 0x000000021300720c */ /* 0x001fda0003fc6270 */
[----:B------:R-:W-:Y:S05]  /*11140*/  @P6 BRA `(.L_x_1254) ;  /* 0x0000000400b86947 */ /* 0x000fea0003800000 */
[----:B------:R-:W0:Y:S01]  /*11150*/  S2R R3, SR_TID.X ;  /* 0x0000000000037919 */ /* 0x000e220000002100 */
[----:B------:R-:W-:Y:S01]  /*11160*/  IMAD.MOV.U32 R7, RZ, RZ, RZ ;  /* 0x000000ffff077224 */ /* 0x000fe200078e00ff */
[----:B0-----:R-:W-:-:S05]  /*11170*/  LOP3.LUT R3, R3, 0x1f, RZ, 0xc0, !PT ;  /* 0x0000001f03037812 */ /* 0x001fca00078ec0ff */
[----:B------:R-:W-:-:S05]  /*11180*/  IMAD.IADD R11, R19, 0x1, R3 ;  /* 0x00000001130b7824 */ /* 0x000fca00078e0203 */
[----:B------:R-:W-:-:S13]  /*11190*/  ISETP.GE.OR P6, PT, R11, R2, !P0 ;  /* 0x000000020b00720c */ /* 0x000fda00047c6670 */
[----:B------:R-:W0:Y:S08]  /*111a0*/  @!P6 LDC.64 R2, c[0x0][0xd80] ;  /* 0x00036000ff02eb82 */ /* 0x000e300000000a00 */
[----:B------:R-:W3:Y:S01]  /*111b0*/  @!P6 LDC.64 R4, c[0x0][0xd78] ;  /* 0x00035e00ff04eb82 */ /* 0x000ee20000000a00 */
[----:B0-----:R-:W-:-:S05]  /*111c0*/  @!P6 IMAD.WIDE R2, R11, 0x4, R2 ;  /* 0x000000040b02e825 */ /* 0x001fca00078e0202 */
[----:B------:R3:W4:Y:S02]  /*111d0*/  @!P6 LDG.E R7, desc[UR36][R2.64] ;  /* 0x000000240207e981 */ /* 0x000724000c1e1900 */
[----:B---3--:R-:W-:-:S04]  /*111e0*/  @!P6 IMAD.WIDE R2, R11, 0x4, R4 ;  /* 0x000000040b02e825 */ /* 0x008fc800078e0204 */
[----:B------:R-:W-:-:S06]  /*111f0*/  IMAD.MOV.U32 R4, RZ, RZ, RZ ;  /* 0x000000ffff047224 */ /* 0x000fcc00078e00ff */
[----:B------:R-:W4:Y:S01]  /*11200*/  @!P6 LDG.E R4, desc[UR36][R2.64] ;  /* 0x000000240204e981 */ /* 0x000f22000c1e1900 */
[----:B------:R-:W-:Y:S01]  /*11210*/  UMOV UR4, 0xffffffff ;  /* 0xffffffff00047882 */ /* 0x000fe20000000000 */
[----:B----4-:R-:W-:Y:S02]  /*11220*/  IMAD R13, R4, R7, RZ ;  /* 0x00000007040d7224 */ /* 0x010fe400078e02ff */
        /* <DEDUP_REMOVED lines=17> */
.L_x_1393:
[----:B------:R-:W-:Y:S02]  /*11340*/  ULDC UR4, c[0x0][0xd38] ;  /* 0x00034e0000047ab9 */ /* 0x000fe40000000800 */
[----:B------:R-:W-:-:S04]  /*11350*/  IMAD.U32 R5, RZ, RZ, UR4 ;  /* 0x00000004ff057e24 */ /* 0x000fc8000f8e00ff */
[----:B---3--:R-:W-:-:S04]  /*11360*/  IMAD R14, R14, R5, RZ ;  /* 0x000000050e0e7224 */ /* 0x008fc800078e02ff */
[----:B------:R-:W-:-:S05]  /*11370*/  IMAD.IADD R9, R14, 0x1, R9 ;  /* 0x000000010e097824 */ /* 0x000fca00078e0209 */
[----:B------:R-:W-:-:S13]  /*11380*/  ISETP.GT.AND P6, PT, R9, R0, PT ;  /* 0x000000000900720c */ /* 0x000fda0003fc4270 */
[----:B------:R-:W-:Y:S05]  /*11390*/  @!P6 BRA `(.L_x_1256) ;  /* 0xfffffffc005ce947 */ /* 0x000fea000383ffff */
.L_x_1253:
        /* <DEDUP_REMOVED lines=9> */
.L_x_1398:
[----:B------:R-:W-:-:S13]  /*11430*/  ISETP.NE.AND P0, PT, R3, RZ, PT ;  /* 0x000000ff0300720c */ /* 0x000fda0003f05270 */
[----:B------:R-:W-:Y:S05]  /*11440*/  @!P0 BRA `(.L_x_1258) ;  /* 0x0000000000108947 */ /* 0x000fea0003800000 */
[----:B------:R-:W-:Y:S01]  /*11450*/  UMOV UR4, 0xffffffff ;  /* 0xffffffff00047882 */ /* 0x000fe20000000000 */
[----:B------:R-:W-:Y:S02]  /*11460*/  VIADD R12, R8, 0xffffffff ;  /* 0xffffffff080c7836 */ /* 0x000fe40000000000 */
[----:B------:R-:W-:Y:S05]  /*11470*/  BRA.DIV UR4, `(.L_x_1259) ;  /* 0x0000004a04c07947 */ /* 0x000fea000b800000 */
[----:B------:R0:W0:Y:S02]  /*11480*/  SHFL.IDX PT, R6, R2, R12, 0x1f ;  /* 0x00001f0c02067589 */ /* 0x00002400000e0000 */
.L_x_1258:
[----:B-12-4-:R-:W-:Y:S01]  /*11490*/  IABS R10, R7 ;  /* 0x00000007000a7213 */ /* 0x016fe20000000000 */
[----:B0-----:R-:W-:Y:S01]  /*114a0*/  IMAD R16, R6, R5, R9 ;  /* 0x0000000506107224 */ /* 0x001fe200078e0209 */
[----:B------:R-:W-:Y:S01]  /*114b0*/  IABS R5, R4 ;  /* 0x0000000400057213 */ /* 0x000fe20000000000 */
[----:B------:R-:W-:Y:S01]  /*114c0*/  IMAD.IADD R19, R8, 0x1, R19 ;  /* 0x0000000108137824 */ /* 0x000fe200078e0213 */
[----:B------:R-:W0:Y:S01]  /*114d0*/  I2F.RP R11, R10 ;  /* 0x0000000a000b7306 */ /* 0x000e220000209400 */
[----:B------:R-:W-:-:S07]  /*114e0*/  IMAD.IADD R0, R0, 0x1, -R16 ;  /* 0x0000000100007824 */ /* 0x000fce00078e0a10 */
[----:B------:R-:W1:Y:S08]  /*114f0*/  I2F.RP R12, R5 ;  /* 0x00000005000c7306 */ /* 0x000e700000209400 */
[----:B0-----:R-:W0:Y:S08]  /*11500*/  MUFU.RCP R11, R11 ;  /* 0x0000000b000b7308 */ /* 0x001e300000001000 */
[----:B-1----:R-:W-:Y:S01]  /*11510*/  MUFU.RCP R12, R12 ;  /* 0x0000000c000c7308 */ /* 0x002fe20000001000 */
[----:B0-----:R-:W-:-:S07]  /*11520*/  VIADD R2, R11, 0xffffffe ;  /* 0x0ffffffe0b027836 */ /* 0x001fce0000000000 */
        /* <DEDUP_REMOVED lines=48> */
.L_x_1254:
[----:B------:R-:W-:Y:S01]  /*11830*/  UMOV UR4, URZ ;  /* 0x0000003f00047c82 */ /* 0x000fe20008000000 */
[----:B------:R-:W-:Y:S01]  /*11840*/  UMOV UR5, URZ ;  /* 0x0000003f00057c82 */ /* 0x000fe20008000000 */
[----:B------:R-:W-:Y:S01]  /*11850*/  ULDC UR6, c[0x0][0xd3c] ;  /* 0x00034f0000067ab9 */ /* 0x000fe20000000800 */
[----:B------:R-:W-:Y:S02]  /*11860*/  IMAD.MOV.U32 R16, RZ, RZ, R0 ;  /* 0x000000ffff107224 */ /* 0x000fe400078e0000 */
[----:B------:R-:W-:Y:S02]  /*11870*/  IMAD.U32 R17, RZ, RZ, UR4 ;  /* 0x00000004ff117e24 */ /* 0x000fe4000f8e00ff */
[----:B------:R-:W-:Y:S02]  /*11880*/  IMAD.U32 R18, RZ, RZ, UR5 ;  /* 0x00000005ff127e24 */ /* 0x000fe4000f8e00ff */
[----:B------:R-:W-:-:S07]  /*11890*/  IMAD.U32 R19, RZ, RZ, UR6 ;  /* 0x00000006ff137e24 */ /* 0x000fce000f8e00ff */
.L_x_1260:
[----:B------:R-:W0:Y:S01]  /*118a0*/  S2R R0, SR_TID.X ;  /* 0x0000000000007919 */ /* 0x000e220000002100 */
[----:B------:R-:W-:Y:S05]  /*118b0*/  WARPSYNC.ALL ;  /* 0x0000000000007948 */ /* 0x000fea0003800000 */
[----:B------:R-:W-:Y:S01]  /*118c0*/  BAR.SYNC.DEFER_BLOCKING 0x4, 0x180 ;  /* 0x0106000000007b1d */ /* 0x000fe20000010000 */
[----:B0-----:R-:W-:-:S04]  /*118d0*/  LOP3.LUT R0, R0, 0x1f, RZ, 0xc0, !PT ;  /* 0x0000001f00007812 */ /* 0x001fc800078ec0ff */
[----:B------:R-:W-:-:S13]  /*118e0*/  ISETP.NE.AND P0, PT, R0, RZ, PT ;  /* 0x000000ff0000720c */ /* 0x000fda0003f05270 */
[----:B------:R-:W0:Y:S01]  /*118f0*/  @!P0 S2R R3, SR_CgaCtaId ;  /* 0x0000000000038919 */ /* 0x000e220000008800 */
[----:B------:R-:W-:-:S04]  /*11900*/  @!P0 MOV R0, 0x400 ;  /* 0x0000040000008802 */ /* 0x000fc80000000f00 */
[----:B0-----:R-:W-:-:S05]  /*11910*/  @!P0 LEA R22, R3, R0, 0x18 ;  /* 0x0000000003168211 */ /* 0x001fca00078ec0ff */
[----:B------:R4:W-:Y:S01]  /*11920*/  @!P0 STS.128 [R22+0x324d0], R16 ;  /* 0x0324d01016008388 */ /* 0x0009e20000000c00 */
[----:B------:R-:W-:Y:S06]  /*11930*/  BAR.ARV 0x5, 0x180 ;  /* 0x0146000000007b1d */ /* 0x000fec0000002000 */
.L_x_1251:
[----:B------:R-:W-:Y:S02]  /*11940*/  ULDC UR4, c[0x0][0xd3c] ;  /* 0x00034f0000047ab9 */ /* 0x000fe40000000800 */
[----:B---3--:R-:W-:-:S13]  /*11950*/  ISETP.GE.AND P0, PT, R19, UR4, PT ;  /* 0x0000000413007c0c */ /* 0x008fda000bf06270 */
[----:B------:R-:W-:Y:S05]  /*11960*/  @!P0 BRA `(.L_x_1261) ;  /* 0xffffffac00108947 */ /* 0x000fea000383ffff */
[----:B------:R-:W-:Y:S05]  /*11970*/  BSYNC B8 ;  /* 0x0000000000087941 */ /* 0x000fea0003800000 */
.L_x_1194:
[----:B------:R-:W3:Y:S01]  /*11980*/  LDL.LU R0, [R1+0x18] ;  /* 0x0000180001007983 */ /* 0x000ee20000300800 */
[----:B------:R-:W-:Y:S01]  /*11990*/  BSSY B0, `(.L_x_1262) ;  /* 0x000000b000007945 */ /* 0x000fe20003800000 */
[----:B------:R-:W5:Y:S01]  /*119a0*/  S2R R5, SR_CgaCtaId ;  /* 0x0000000000057919 */ /* 0x000f620000008800 */
[----:B---3--:R-:W-:-:S05]  /*119b0*/  VIADD R0, R0, 0x1 ;  /* 0x0000000100007836 */ /* 0x008fca0000000000 */
        /* <DEDUP_REMOVED lines=8> */
.L_x_1401:
[----:B------:R-:W-:Y:S05]  /*11a40*/  BSYNC B0 ;  /* 0x0000000000007941 */ /* 0x000fea0003800000 */
.L_x_1262:
[----:B------:R-:W-:-:S03]  /*11a50*/  UMOV UR4, 0xffffffff ;  /* 0xffffffff00047882 */ /* 0x000fc60000000000 */
[----:B------:R-:W-:Y:S05]  /*11a60*/  BRA.DIV UR4, `(.L_x_1264) ;  /* 0x0000004604807947 */ /* 0x000fea000b800000 */
[----:B-1----:R-:W1:Y:S02]  /*11a70*/  S2R R0, SR_TID.X ;  /* 0x0000000000007919 */ /* 0x002e640000002100 */
[----:B-1----:R-:W-:-:S04]  /*11a80*/  SHF.R.U32.HI R0, RZ, 0x5, R0 ;  /* 0x00000005ff007819 */ /* 0x002fc80000011600 */
[----:B------:R-:W-:-:S05]  /*11a90*/  LOP3.LUT R0, R0, 0x3, RZ, 0xc0, !PT ;  /* 0x0000000300007812 */ /* 0x000fca00078ec0ff */
[----:B------:R1:W3:Y:S02]  /*11aa0*/  SHFL.IDX PT, R14, R0, RZ, 0x1f ;  /* 0x00001fff000e7589 */ /* 0x0002e400000e0000 */
.L_x_1404:
[----:B---3--:R-:W-:Y:S01]  /*11ab0*/  ISETP.NE.AND P0, PT, R14, RZ, PT ;  /* 0x000000ff0e00720c */ /* 0x008fe20003f05270 */
[----:B------:R-:W-:-:S12]  /*11ac0*/  BSSY B0, `(.L_x_1265) ;  /* 0x0000026000007945 */ /* 0x000fd80003800000 */
[----:B------:R-:W-:Y:S05]  /*11ad0*/  @P0 BRA `(.L_x_1266) ;  /* 0x0000000000900947 */ /* 0x000fea0003800000 */
[----:B------:R-:W-:-:S03]  /*11ae0*/  UMOV UR4, 0xffffffff ;  /* 0xffffffff00047882 */ /* 0x000fc60000000000 */
[----:B------:R-:W-:Y:S05]  /*11af0*/  BRA.DIV UR4, `(.L_x_1267) ;  /* 0x0000004604907947 */ /* 0x000fea000b800000 */
[----:B------:R-:W-:-:S13]  /*11b00*/  ELECT P6, URZ, PT ;  /* 0x00000000003f782f */ /* 0x000fda00038c0000 */
.L_x_1407:
[----:B------:R-:W-:Y:S05]  /*11b10*/  @!P6 BRA `(.L_x_1266) ;  /* 0x000000000080e947 */ /* 0x000fea0003800000 */
[----:B-1----:R-:W3:Y:S02]  /*11b20*/  LDL R0, [R1+0x3c] ;  /* 0x00003c0001007983 */ /* 0x002ee40000100800 */
[----:B---3--:R-:W-:-:S13]  /*11b30*/  R2UR UR4, R0 ;  /* 0x00000000000472ca */ /* 0x008fda00000e0000 */
[----:B------:R-:W-:-:S06]  /*11b40*/  ULOP3.LUT UR4, UR4, 0x2, URZ, 0xfc, !UPT ;  /* 0x0000000204047892 */ /* 0x000fcc000f8efc3f */
[----:B------:R-:W-:-:S05]  /*11b50*/  IMAD.U32 R0, RZ, RZ, UR4 ;  /* 0x00000004ff007e24 */ /* 0x000fca000f8e00ff */
[----:B------:R-:W-:-:S13]  /*11b60*/  ISETP.NE.AND P0, PT, R0, 0x3, PT ;  /* 0x000000030000780c */ /* 0x000fda0003f05270 */
[----:B------:R-:W-:Y:S05]  /*11b70*/  @!P0 BRA `(.L_x_1268) ;  /* 0x0000000000048947 */ /* 0x000fea0003800000 */
[----:B------:R-:W-:Y:S01]  /*11b80*/  BPT.TRAP 0x1 ;  /* 0x000000040000795c */ /* 0x000fe20000300000 */
.L_x_1268:
[C---:B------:R-:W-:Y:S01]  /*11b90*/  IMAD R3, R24.reuse, 0x8, R5 ;  /* 0x0000000818037824 */ /* 0x040fe200078e0205 */
[----:B------:R-:W-:Y:S01]  /*11ba0*/  SHF.L.U32 R2, R27, 0x1f, RZ ;  /* 0x0000001f1b027819 */ /* 0x000fe200000006ff */
[----:B------:R-:W-:-:S03]  /*11bb0*/  VIADD R24, R24, 0x1 ;  /* 0x0000000118187836 */ /* 0x000fc60000000000 */
[----:B------:R-:W1:Y:S02]  /*11bc0*/  SYNCS.PHASECHK.TRANS64.TRYWAIT P1, [R3+URZ+0x32440], R2 ;  /* 0x03244002030075a7 */ /* 0x000e64000802017f */
[----:B------:R-:W-:-:S04]  /*11bd0*/  ISETP.NE.AND P2, PT, R24, 0x2, PT ;  /* 0x000000021800780c */ /* 0x000fc80003f45270 */
[----:B------:R-:W-:Y:S01]  /*11be0*/  SEL R0, RZ, 0x1, P2 ;  /* 0x00000001ff007807 */ /* 0x000fe20001000000 */
[----:B-1----:R-:W-:Y:S08]  /*11bf0*/  @!P1 BRA `(.L_x_1269) ;  /* 0x0000004400709947 */ /* 0x002ff00003800000 */
.L_x_1408:
[----:B------:R-:W-:Y:S02]  /*11c00*/  SEL R24, R24, RZ, P2 ;  /* 0x000000ff18187207 */ /* 0x000fe40001000000 */
[----:B------:R-:W-:Y:S01]  /*11c10*/  LOP3.LUT R0, R27, R0, RZ, 0x3c, !PT ;  /* 0x000000001b007212 */ /* 0x000fe200078e3cff */
[----:B------:R-:W-:Y:S06]  /*11c20*/  @!P0 BRA `(.L_x_1270) ;  /* 0x0000000000048947 */ /* 0x000fec0003800000 */
[----:B------:R-:W-:Y:S01]  /*11c30*/  BPT.TRAP 0x1 ;  /* 0x000000040000795c */ /* 0x000fe20000300000 */
.L_x_1270:
[----:B------:R-:W-:Y:S01]  /*11c40*/  IMAD R5, R24, 0x8, R5 ;  /* 0x0000000818057824 */ /* 0x000fe200078e0205 */
[----:B------:R-:W-:-:S04]  /*11c50*/  SHF.L.U32 R0, R0, 0x1f, RZ ;  /* 0x0000001f00007819 */ /* 0x000fc800000006ff */
[----:B------:R-:W3:Y:S02]  /*11c60*/  SYNCS.PHASECHK.TRANS64.TRYWAIT P1, [R5+URZ+0x32440], R0 ;  /* 0x03244000050075a7 */ /* 0x000ee4000802017f */
[----:B---3--:R-:W-:Y:S05]  /*11c70*/  @!P1 BRA `(.L_x_1271) ;  /* 0x0000004400649947 */ /* 0x008fea0003800000 */
.L_x_1409:
[----:B------:R-:W-:Y:S05]  /*11c80*/  @!P0 BRA `(.L_x_1272) ;  /* 0x0000000000048947 */ /* 0x000fea0003800000 */
[----:B------:R-:W-:Y:S01]  /*11c90*/  BPT.TRAP 0x1 ;  /* 0x000000040000795c */ /* 0x000fe20000300000 */
.L_x_1272:
[----:B------:R-:W5:Y:S02]  /*11ca0*/  SYNCS.PHASECHK.TRANS64.TRYWAIT P1, [R3+URZ+0x32460], R2 ;  /* 0x03246002030075a7 */ /* 0x000f64000802017f */
[----:B-----5:R-:W-:Y:S05]  /*11cb0*/  @!P1 BRA `(.L_x_1273) ;  /* 0x0000004400689947 */ /* 0x020fea0003800000 */
.L_x_1410:
[----:B------:R-:W-:Y:S05]  /*11cc0*/  @!P0 BRA `(.L_x_1274) ;  /* 0x0000000000048947 */ /* 0x000fea0003800000 */
[----:B------:R-:W-:Y:S01]  /*11cd0*/  BPT.TRAP 0x1 ;  /* 0x000000040000795c */ /* 0x000fe20000300000 */
.L_x_1274:
[----:B------:R0:W0:Y:S02]  /*11ce0*/  SYNCS.PHASECHK.TRANS64.TRYWAIT P0, [R5+URZ+0x32460], R0 ;  /* 0x03246000050075a7 */ /* 0x000024000800017f */
[----:B0-----:R-:W-:Y:S05]  /*11cf0*/  @!P0 NANOSLEEP.SYNCS 0x989680 ;  /* 0x009896800000895d */ /* 0x001fea0003900000 */
[----:B------:R-:W0:Y:S02]  /*11d00*/  @!P0 SYNCS.PHASECHK.TRANS64 P0, [R5+URZ+0x32460], R0 ;  /* 0x03246000050085a7 */ /* 0x000e24000800007f */
[----:B0-----:R-:W-:Y:S05]  /*11d10*/  @!P0 BRA `(.L_x_1274) ;  /* 0xfffffffc00f08947 */ /* 0x001fea000383ffff */
.L_x_1266:
[----:B------:R-:W-:Y:S05]  /*11d20*/  BSYNC B0 ;  /* 0x0000000000007941 */ /* 0x000fea0003800000 */
.L_x_1265:
[----:B------:R-:W-:Y:S05]  /*11d30*/  EXIT ;  /* 0x000000000000794d */ /* 0x000fea0003800000 */
.L_x_1140:
[----:B-1----:R1:W2:Y:S02]  /*11d40*/  SYNCS.PHASECHK.TRANS64.TRYWAIT P0, [R3+URZ+0x32400], R0 ;  /* 0x03240000030075a7 */ /* 0x0022a4000800017f */
[----:B--2---:R-:W-:Y:S05]  /*11d50*/  @!P0 NANOSLEEP.SYNCS 0x989680 ;  /* 0x009896800000895d */ /* 0x004fea0003900000 */
[----:B------:R-:W2:Y:S02]  /*11d60*/  @!P0 SYNCS.PHASECHK.TRANS64 P0, [R3+URZ+0x32400], R0 ;  /* 0x03240000030085a7 */ /* 0x000ea4000800007f */
[----:B--2---:R-:W-:Y:S05]  /*11d70*/  @!P0 BRA `(.L_x_1140) ;  /* 0xfffffffc00f08947 */ /* 0x004fea000383ffff */
[----:B------:R-:W-:Y:S05]  /*11d80*/  BRA `(.L_x_1275) ;  /* 0xffffff0000107947 */ /* 0x000fea000383ffff */
.L_x_1144:
[----:B---3--:R-:W-:-:S04]  /*11d90*/  IMAD.U32 R5, RZ, RZ, UR6 ;  /* 0x00000006ff057e24 */ /* 0x008fc8000f8e00ff */
[----:B------:R3:W4:Y:S03]  /*11da0*/  SYNCS.PHASECHK.TRANS64.TRYWAIT P1, [R5+URZ+0x32430], R2 ;  /* 0x03243002050075a7 */ /* 0x000726000802017f */
[----:B----4-:R-:W-:Y:S05]  /*11db0*/  @!P1 NANOSLEEP.SYNCS 0x989680 ;  /* 0x009896800000995d */ /* 0x010fea0003900000 */
[----:B------:R-:W4:Y:S02]  /*11dc0*/  @!P1 SYNCS.PHASECHK.TRANS64 P1, [R5+URZ+0x32430], R2 ;  /* 0x03243002050095a7 */ /* 0x000f24000802007f */
[----:B----4-:R-:W-:Y:S05]  /*11dd0*/  @!P1 BRA `(.L_x_1144) ;  /* 0xfffffffc00ec9947 */ /* 0x010fea000383ffff */
[----:B------:R-:W-:Y:S05]  /*11de0*/  BRA `(.L_x_1143) ;  /* 0xffffff0000407947 */ /* 0x000fea000383ffff */
.L_x_1145:
[----:B----4-:R4:W0:Y:S02]  /*11df0*/  SYNCS.PHASECHK.TRANS64.TRYWAIT P1, [R3+URZ+0x32410], R0 ;  /* 0x03241000030075a7 */ /* 0x010824000802017f */
[----:B0-----:R-:W-:Y:S05]  /*11e00*/  @!P1 NANOSLEEP.SYNCS 0x989680 ;  /* 0x009896800000995d */ /* 0x001fea0003900000 */
[----:B------:R-:W0:Y:S02]  /*11e10*/  @!P1 SYNCS.PHASECHK.TRANS64 P1, [R3+URZ+0x32410], R0 ;  /* 0x03241000030095a7 */ /* 0x000e24000802007f */
[----:B0-----:R-:W-:Y:S05]  /*11e20*/  @!P1 BRA `(.L_x_1145) ;  /* 0xfffffffc00f09947 */ /* 0x001fea000383ffff */
[----:B------:R-:W-:Y:S05]  /*11e30*/  BRA `(.L_x_1276) ;  /* 0xffffff0000f87947 */ /* 0x000fea000383ffff */
.L_x_1149:
[----:B0--3--:R-:W-:-:S04]  /*11e40*/  IMAD.U32 R5, RZ, RZ, UR6 ;  /* 0x00000006ff057e24 */ /* 0x009fc8000f8e00ff */
[----:B------:R0:W3:Y:S03]  /*11e50*/  SYNCS.PHASECHK.TRANS64.TRYWAIT P1, [R5+URZ+0x32450], R2 ;  /* 0x03245002050075a7 */ /* 0x0000e6000802017f */
[----:B---3--:R-:W-:Y:S05]  /*11e60*/  @!P1 NANOSLEEP.SYNCS 0x989680 ;  /* 0x009896800000995d */ /* 0x008fea0003900000 */
[----:B------:R-:W3:Y:S02]  /*11e70*/  @!P1 SYNCS.PHASECHK.TRANS64 P1, [R5+URZ+0x32450], R2 ;  /* 0x03245002050095a7 */ /* 0x000ee4000802007f */
[----:B---3--:R-:W-:Y:S05]  /*11e80*/  @!P1 BRA `(.L_x_1149) ;  /* 0xfffffffc00ec9947 */ /* 0x008fea000383ffff */
[----:B------:R-:W-:Y:S05]  /*11e90*/  BRA `(.L_x_1148) ;  /* 0xffffff0400007947 */ /* 0x000fea000383ffff */
.L_x_1156:
[----:B-1----:R-:W-:-:S04]  /*11ea0*/  IMAD.U32 R153, RZ, RZ, UR5 ;  /* 0x00000005ff997e24 */ /* 0x002fc8000f8e00ff */
[----:B------:R1:W2:Y:S03]  /*11eb0*/  SYNCS.PHASECHK.TRANS64.TRYWAIT P2, [R153+URZ+0x32430], R0 ;  /* 0x03243000990075a7 */ /* 0x0002a6000804017f */
[----:B--2---:R-:W-:Y:S05]  /*11ec0*/  @!P2 NANOSLEEP.SYNCS 0x989680 ;  /* 0x009896800000a95d */ /* 0x004fea0003900000 */
[----:B------:R-:W2:Y:S02]  /*11ed0*/  @!P2 SYNCS.PHASECHK.TRANS64 P2, [R153+URZ+0x32430], R0 ;  /* 0x032430009900a5a7 */ /* 0x000ea4000804007f */
[----:B--2---:R-:W-:Y:S05]  /*11ee0*/  @!P2 BRA `(.L_x_1156) ;  /* 0xfffffffc00eca947 */ /* 0x004fea000383ffff */
[----:B------:R-:W-:Y:S05]  /*11ef0*/  BRA `(.L_x_1155) ;  /* 0xffffff24000c7947 */ /* 0x000fea000383ffff */
.L_x_1160:
[----:B--2---:R-:W-:-:S04]  /*11f00*/  IMAD.U32 R20, RZ, RZ, UR5 ;  /* 0x00000005ff147e24 */ /* 0x004fc8000f8e00ff */
[----:B------:R2:W3:Y:S03]  /*11f10*/  SYNCS.PHASECHK.TRANS64.TRYWAIT P2, [R20+URZ+0x32450], R0 ;  /* 0x03245000140075a7 */ /* 0x0004e6000804017f */
[----:B---3--:R-:W-:Y:S05]  /*11f20*/  @!P2 NANOSLEEP.SYNCS 0x989680 ;  /* 0x009896800000a95d */ /* 0x008fea0003900000 */
[----:B------:R-:W3:Y:S02]  /*11f30*/  @!P2 SYNCS.PHASECHK.TRANS64 P2, [R20+URZ+0x32450], R0 ;  /* 0x032450001400a5a7 */ /* 0x000ee4000804007f */
[----:B---3--:R-:W-:Y:S05]  /*11f40*/  @!P2 BRA `(.L_x_1160) ;  /* 0xfffffffc00eca947 */ /* 0x008fea000383ffff */
[----:B------:R-:W-:Y:S05]  /*11f50*/  BRA `(.L_x_1159) ;  /* 0xffffff2400887947 */ /* 0x000fea000383ffff */
.L_x_1208:
        /* <DEDUP_REMOVED lines=11> */
.L_x_1278:
[----:B------:R-:W-:Y:S05]  /*12010*/  BSYNC B0 ;  /* 0x0000000000007941 */ /* 0x000fea0003800000 */
.L_x_1277:
[----:B------:R-:W-:Y:S05]  /*12020*/  BRA `(.L_x_1279) ;  /* 0xffffffb4005c7947 */ /* 0x000fea000383ffff */
.L_x_1211:
[----:B0-----:R0:W1:Y:S02]  /*12030*/  SYNCS.PHASECHK.TRANS64.TRYWAIT P0, [R25+URZ+0x32440], R0 ;  /* 0x03244000190075a7 */ /* 0x001064000800017f */
[----:B-1----:R-:W-:Y:S05]  /*12040*/  @!P0 NANOSLEEP.SYNCS 0x989680 ;  /* 0x009896800000895d */ /* 0x002fea0003900000 */
[----:B------:R-:W1:Y:S02]  /*12050*/  @!P0 SYNCS.PHASECHK.TRANS64 P0, [R25+URZ+0x32440], R0 ;  /* 0x03244000190085a7 */ /* 0x000e64000800007f */
[----:B-1----:R-:W-:Y:S05]  /*12060*/  @!P0 BRA `(.L_x_1211) ;  /* 0xfffffffc00f08947 */ /* 0x002fea000383ffff */
[----:B------:R-:W-:Y:S05]  /*12070*/  BRA `(.L_x_1280) ;  /* 0xffffffb400887947 */ /* 0x000fea000383ffff */
.L_x_1212:
        /* <DEDUP_REMOVED lines=8> */
.L_x_1282:
[----:B------:R-:W-:Y:S05]  /*12100*/  BSYNC B0 ;  /* 0x0000000000007941 */ /* 0x000fea0003800000 */
.L_x_1281:
        /* <DEDUP_REMOVED lines=9> */
.L_x_1283:
[----:B------:R-:W-:Y:S02]  /*121a0*/  IMAD.MOV.U32 R13, RZ, RZ, R4 ;  /* 0x000000ffff0d7224 */ /* 0x000fe400078e0004 */
[----:B------:R-:W-:Y:S02]  /*121b0*/  IMAD.MOV.U32 R12, RZ, RZ, 0x1 ;  /* 0x00000001ff0c7424 */ /* 0x000fe400078e00ff */
[----:B------:R-:W-:-:S07]  /*121c0*/  IMAD.MOV.U32 R3, RZ, RZ, R14 ;  /* 0x000000ffff037224 */ /* 0x000fce00078e000e */
[----:B------:R-:W-:Y:S05]  /*121d0*/  WARPSYNC.COLLECTIVE R15, `(.L_x_1284) ;  /* 0x000000000f087348 */ /* 0x000fea0003c00000 */
[----:B------:R0:W1:Y:S02]  /*121e0*/  SHFL.IDX P6, R14, R13, R12, R11 ;  /* 0x0000000c0d0e7389 */ /* 0x00006400000c000b */
[----:B01----:R-:W-:Y:S01]  /*121f0*/  ENDCOLLECTIVE ;  /* 0x000000000000791b */ /* 0x003fe20003800000 */
.L_x_1284:
        /* <DEDUP_REMOVED lines=15> */
.L_x_1285:
[----:B------:R-:W-:Y:S02]  /*122f0*/  @P0 IMAD R6, R5, 0x2, R22 ;  /* 0x0000000205060824 */ /* 0x000fe400078e0216 */
[----:B------:R-:W-:Y:S02]  /*12300*/  IMAD.MOV.U32 R13, RZ, RZ, R4 ;  /* 0x000000ffff0d7224 */ /* 0x000fe400078e0004 */
[----:B------:R-:W-:Y:S02]  /*12310*/  IMAD.MOV.U32 R12, RZ, RZ, 0x2 ;  /* 0x00000002ff0c7424 */ /* 0x000fe400078e00ff */
[----:B------:R-:W-:-:S07]  /*12320*/  IMAD.MOV.U32 R3, RZ, RZ, R14 ;  /* 0x000000ffff037224 */ /* 0x000fce00078e000e */
[----:B------:R-:W-:Y:S05]  /*12330*/  WARPSYNC.COLLECTIVE R15, `(.L_x_1286) ;  /* 0x000000000f087348 */ /* 0x000fea0003c00000 */
[----:B------:R0:W1:Y:S02]  /*12340*/  SHFL.IDX P6, R14, R13, R12, R11 ;  /* 0x0000000c0d0e7389 */ /* 0x00006400000c000b */
[----:B01----:R-:W-:Y:S01]  /*12350*/  ENDCOLLECTIVE ;  /* 0x000000000000791b */ /* 0x003fe20003800000 */
.L_x_1286:
        /* <DEDUP_REMOVED lines=15> */
.L_x_1287:
[----:B------:R-:W-:Y:S02]  /*12450*/  @P0 IMAD R6, R5, 0x2, R22 ;  /* 0x0000000205060824 */ /* 0x000fe400078e0216 */
[----:B------:R-:W-:Y:S02]  /*12460*/  IMAD.MOV.U32 R13, RZ, RZ, R4 ;  /* 0x000000ffff0d7224 */ /* 0x000fe400078e0004 */
[----:B------:R-:W-:Y:S02]  /*12470*/  IMAD.MOV.U32 R12, RZ, RZ, 0x3 ;  /* 0x00000003ff0c7424 */ /* 0x000fe400078e00ff */
[----:B------:R-:W-:-:S07]  /*12480*/  IMAD.MOV.U32 R3, RZ, RZ, R14 ;  /* 0x000000ffff037224 */ /* 0x000fce00078e000e */
[----:B------:R-:W-:Y:S05]  /*12490*/  WARPSYNC.COLLECTIVE R15, `(.L_x_1288) ;  /* 0x000000000f087348 */ /* 0x000fea0003c00000 */
[----:B------:R0:W1:Y:S02]  /*124a0*/  SHFL.IDX P6, R14, R13, R12, R11 ;  /* 0x0000000c0d0e7389 */ /* 0x00006400000c000b */
[----:B01----:R-:W-:Y:S01]  /*124b0*/  ENDCOLLECTIVE ;  /* 0x000000000000791b */ /* 0x003fe20003800000 */
.L_x_1288:
        /* <DEDUP_REMOVED lines=15> */
.L_x_1289:
[----:B------:R-:W-:Y:S02]  /*125b0*/  @P0 IMAD R6, R5, 0x2, R22 ;  /* 0x0000000205060824 */ /* 0x000fe400078e0216 */
[----:B------:R-:W-:Y:S02]  /*125c0*/  IMAD.MOV.U32 R13, RZ, RZ, R4 ;  /* 0x000000ffff0d7224 */ /* 0x000fe400078e0004 */
[----:B------:R-:W-:Y:S02]  /*125d0*/  IMAD.MOV.U32 R12, RZ, RZ, 0x4 ;  /* 0x00000004ff0c7424 */ /* 0x000fe400078e00ff */
[----:B------:R-:W-:-:S07]  /*125e0*/  IMAD.MOV.U32 R3, RZ, RZ, R14 ;  /* 0x000000ffff037224 */ /* 0x000fce00078e000e */
[----:B------:R-:W-:Y:S05]  /*125f0*/  WARPSYNC.COLLECTIVE R15, `(.L_x_1290) ;  /* 0x000000000f087348 */ /* 0x000fea0003c00000 */
[----:B------:R0:W1:Y:S02]  /*12600*/  SHFL.IDX P6, R14, R13, R12, R11 ;  /* 0x0000000c0d0e7389 */ /* 0x00006400000c000b */
[----:B01----:R-:W-:Y:S01]  /*12610*/  ENDCOLLECTIVE ;  /* 0x000000000000791b */ /* 0x003fe20003800000 */
.L_x_1290:
        /* <DEDUP_REMOVED lines=15> */
.L_x_1291:
[----:B------:R-:W-:Y:S02]  /*12710*/  @P0 IMAD R6, R5, 0x2, R22 ;  /* 0x0000000205060824 */ /* 0x000fe400078e0216 */
[----:B------:R-:W-:Y:S02]  /*12720*/  IMAD.MOV.U32 R13, RZ, RZ, R4 ;  /* 0x000000ffff0d7224 */ /* 0x000fe400078e0004 */
[----:B------:R-:W-:Y:S02]  /*12730*/  IMAD.MOV.U32 R12, RZ, RZ, 0x5 ;  /* 0x00000005ff0c7424 */ /* 0x000fe400078e00ff */
[----:B------:R-:W-:-:S07]  /*12740*/  IMAD.MOV.U32 R3, RZ, RZ, R14 ;  /* 0x000000ffff037224 */ /* 0x000fce00078e000e */
[----:B------:R-:W-:Y:S05]  /*12750*/  WARPSYNC.COLLECTIVE R15, `(.L_x_1292) ;  /* 0x000000000f087348 */ /* 0x000fea0003c00000 */
[----:B------:R0:W1:Y:S02]  /*12760*/  SHFL.IDX P6, R14, R13, R12, R11 ;  /* 0x0000000c0d0e7389 */ /* 0x00006400000c000b */
[----:B01----:R-:W-:Y:S01]  /*12770*/  ENDCOLLECTIVE ;  /* 0x000000000000791b */ /* 0x003fe20003800000 */
.L_x_1292:
        /* <DEDUP_REMOVED lines=10> */
.L_x_1293:
[----:B------:R-:W-:Y:S01]  /*12820*/  @!PT LDS RZ, [RZ] ;  /* 0x00000000fffff984 */ /* 0x000fe20000000800 */
[----:B------:R-:W-:Y:S01]  /*12830*/  @!PT LDS RZ, [RZ] ;  /* 0x00000000fffff984 */ /* 0x000fe20000000800 */
[----:B------:R-:W-:Y:S01]  /*12840*/  @!PT LDS RZ, [RZ] ;  /* 0x00000000fffff984 */ /* 0x000fe20000000800 */
[----:B------:R1:W-:Y:S01]  /*12850*/  @P0 LDGSTS.E.BYPASS.LTC128B.128 [R6+0x1e400], desc[UR36][R2.64], !P2 ;  /* 0x1e40000002060fae */ /* 0x0003e2000d101d64 */
[----:B------:R-:W-:Y:S01]  /*12860*/  IMAD.MOV.U32 R0, RZ, RZ, R14 ;  /* 0x000000ffff007224 */ /* 0x000fe200078e000e */
[----:B------:R-:W-:Y:S06]  /*12870*/  BRA `(.L_x_1294) ;  /* 0xffffffb000e87947 */ /* 0x000fec000383ffff */
.L_x_1217:
[----:B------:R0:W5:Y:S01]  /*12880*/  LDL.LU R6, [R1+0x4] ;  /* 0x0000040001067983 */ /* 0x0001620000300800 */
[----:B------:R-:W-:Y:S01]  /*12890*/  IMAD.MOV.U32 R13, RZ, RZ, R5 ;  /* 0x000000ffff0d7224 */ /* 0x000fe200078e0005 */
[----:B------:R-:W-:Y:S01]  /*128a0*/  LOP3.LUT R23, R23, 0xffffdfff, RZ, 0xc0, !PT ;  /* 0xffffdfff17177812 */ /* 0x000fe200078ec0ff */
[----:B------:R-:W-:Y:S02]  /*128b0*/  IMAD.MOV.U32 R12, RZ, RZ, RZ ;  /* 0x000000ffff0c7224 */ /* 0x000fe400078e00ff */
[----:B------:R-:W-:Y:S02]  /*128c0*/  IMAD.MOV.U32 R11, RZ, RZ, 0x181f ;  /* 0x0000181fff0b7424 */ /* 0x000fe400078e00ff */
[----:B------:R-:W-:Y:S02]  /*128d0*/  IMAD.MOV.U32 R15, RZ, RZ, -0x1 ;  /* 0xffffffffff0f7424 */ /* 0x000fe400078e00ff */
[----:B0-----:R-:W-:-:S07]  /*128e0*/  IMAD.IADD R4, R21, 0x1, R4 ;  /* 0x0000000115047824 */ /* 0x001fce00078e0204 */
[----:B-----5:R-:W-:Y:S05]  /*128f0*/  WARPSYNC.COLLECTIVE R15, `(.L_x_1295) ;  /* 0x000000000f087348 */ /* 0x020fea0003c00000 */
[----:B------:R0:W1:Y:S02]  /*12900*/  SHFL.IDX P6, R14, R13, R12, R11 ;  /* 0x0000000c0d0e7389 */ /* 0x00006400000c000b */
[----:B01---5:R-:W-:Y:S01]  /*12910*/  ENDCOLLECTIVE ;  /* 0x000000000000791b */ /* 0x023fe20003800000 */
.L_x_1295:
[----:B------:R-:W-:Y:S02]  /*12920*/  IMAD.MOV.U32 R13, RZ, RZ, R0 ;  /* 0x000000ffff0d7224 */ /* 0x000fe400078e0000 */
[----:B------:R-:W-:-:S07]  /*12930*/  IMAD.MOV.U32 R3, RZ, RZ, R14 ;  /* 0x000000ffff037224 */ /* 0x000fce00078e000e */
[----:B------:R-:W-:Y:S05]  /*12940*/  WARPSYNC.COLLECTIVE R15, `(.L_x_1296) ;  /* 0x000000000f087348 */ /* 0x000fea0003c00000 */
[----:B------:R0:W1:Y:S02]  /*12950*/  SHFL.IDX P6, R14, R13, R12, R11 ;  /* 0x0000000c0d0e7389 */ /* 0x00006400000c000b */
[----:B01----:R-:W-:Y:S01]  /*12960*/  ENDCOLLECTIVE ;  /* 0x000000000000791b */ /* 0x003fe20003800000 */
.L_x_1296:
[----:B------:R-:W-:Y:S02]  /*12970*/  IMAD.MOV.U32 R13, RZ, RZ, R5 ;  /* 0x000000ffff0d7224 */ /* 0x000fe400078e0005 */
[----:B------:R-:W-:Y:S02]  /*12980*/  IMAD.MOV.U32 R12, RZ, RZ, 0x1 ;  /* 0x00000001ff0c7424 */ /* 0x000fe400078e00ff */
[----:B------:R-:W-:-:S07]  /*12990*/  IMAD.MOV.U32 R10, RZ, RZ, R14 ;  /* 0x000000ffff0a7224 */ /* 0x000fce00078e000e */
[----:B------:R-:W-:Y:S05]  /*129a0*/  WARPSYNC.COLLECTIVE R15, `(.L_x_1297) ;  /* 0x000000000f087348 */ /* 0x000fea0003c00000 */
[----:B------:R0:W1:Y:S02]  /*129b0*/  SHFL.IDX P6, R14, R13, R12, R11 ;  /* 0x0000000c0d0e7389 */ /* 0x00006400000c000b */
[----:B01----:R-:W-:Y:S01]  /*129c0*/  ENDCOLLECTIVE ;  /* 0x000000000000791b */ /* 0x003fe20003800000 */
.L_x_1297:
[----:B------:R-:W-:Y:S02]  /*129d0*/  IMAD.MOV.U32 R13, RZ, RZ, R0 ;  /* 0x000000ffff0d7224 */ /* 0x000fe400078e0000 */
[----:B------:R-:W-:-:S05]  /*129e0*/  IMAD R6, R6, R7, RZ ;  /* 0x0000000706067224 */ /* 0x000fca00078e02ff */
[----:B------:R-:W-:-:S13]  /*129f0*/  ISETP.GE.AND P2, PT, R4, R6, PT ;  /* 0x000000060400720c */ /* 0x000fda0003f46270 */
[----:B------:R-:W-:Y:S02]  /*12a00*/  @!P2 LEA R10, P1, R20, R10, 0x1 ;  /* 0x0000000a140aa211 */ /* 0x000fe400078208ff */
[----:B------:R-:W-:-:S03]  /*12a10*/  @P2 LOP3.LUT R23, R23, 0x2000, RZ, 0xfc, !PT ;  /* 0x0000200017172812 */ /* 0x000fc600078efcff */
[----:B------:R-:W-:Y:S01]  /*12a20*/  @!P2 IMAD.X R3, RZ, RZ, R3, P1 ;  /* 0x000000ffff03a224 */ /* 0x000fe200008e0603 */
[----:B------:R-:W-:Y:S01]  /*12a30*/  LOP3.LUT R23, R23, 0xffffefff, RZ, 0xc0, !PT ;  /* 0xffffefff17177812 */ /* 0x000fe200078ec0ff */
[----:B------:R-:W-:-:S05]  /*12a40*/  @!P2 IMAD.MOV.U32 R2, RZ, RZ, R10 ;  /* 0x000000ffff02a224 */ /* 0x000fca00078e000a */
        /* <DEDUP_REMOVED lines=10> */
.L_x_1298:
[----:B------:R-:W-:Y:S01]  /*12af0*/  @P2 LOP3.LUT R23, R23, 0x1000, RZ, 0xfc, !PT ;  /* 0x0000100017172812 */ /* 0x000fe200078efcff */
[----:B------:R-:W-:-:S03]  /*12b00*/  IMAD.MOV.U32 R13, RZ, RZ, R5 ;  /* 0x000000ffff0d7224 */ /* 0x000fc600078e0005 */
[----:B------:R-:W-:Y:S01]  /*12b10*/  LOP3.LUT R23, R23, 0xfffff7ff, RZ, 0xc0, !PT ;  /* 0xfffff7ff17177812 */ /* 0x000fe200078ec0ff */
[----:B------:R-:W-:Y:S02]  /*12b20*/  IMAD.MOV.U32 R12, RZ, RZ, 0x2 ;  /* 0x00000002ff0c7424 */ /* 0x000fe400078e00ff */
[----:B------:R-:W-:-:S07]  /*12b30*/  IMAD.MOV.U32 R7, RZ, RZ, R14 ;  /* 0x000000ffff077224 */ /* 0x000fce00078e000e */
[----:B------:R-:W-:Y:S05]  /*12b40*/  WARPSYNC.COLLECTIVE R15, `(.L_x_1299) ;  /* 0x000000000f087348 */ /* 0x000fea0003c00000 */
[----:B------:R0:W1:Y:S02]  /*12b50*/  SHFL.IDX P6, R14, R13, R12, R11 ;  /* 0x0000000c0d0e7389 */ /* 0x00006400000c000b */
[----:B01----:R-:W-:Y:S01]  /*12b60*/  ENDCOLLECTIVE ;  /* 0x000000000000791b */ /* 0x003fe20003800000 */
.L_x_1299:
        /* <DEDUP_REMOVED lines=15> */
.L_x_1300:
[----:B------:R-:W-:Y:S01]  /*12c60*/  @P2 LOP3.LUT R23, R23, 0x800, RZ, 0xfc, !PT ;  /* 0x0000080017172812 */ /* 0x000fe200078efcff */
[----:B------:R-:W-:-:S03]  /*12c70*/  IMAD.MOV.U32 R13, RZ, RZ, R5 ;  /* 0x000000ffff0d7224 */ /* 0x000fc600078e0005 */
[----:B------:R-:W-:Y:S01]  /*12c80*/  LOP3.LUT R23, R23, 0xfffffdff, RZ, 0xc0, !PT ;  /* 0xfffffdff17177812 */ /* 0x000fe200078ec0ff */
[----:B------:R-:W-:Y:S02]  /*12c90*/  IMAD.MOV.U32 R12, RZ, RZ, 0x3 ;  /* 0x00000003ff0c7424 */ /* 0x000fe400078e00ff */
[----:B------:R-:W-:-:S05]  /*12ca0*/  IMAD.MOV.U32 R11, RZ, RZ, R14 ;  /* 0x000000ffff0b7224 */ /* 0x000fca00078e000e */
[----:B------:R-:W-:-:S05]  /*12cb0*/  @!P2 LEA R11, P1, R20, R11, 0x1 ;  /* 0x0000000b140ba211 */ /* 0x000fca00078208ff */
[----:B------:R-:W-:Y:S02]  /*12cc0*/  @!P2 IMAD.X R8, RZ, RZ, R2, P1 ;  /* 0x000000ffff08a224 */ /* 0x000fe400008e0602 */
[----:B------:R-:W-:Y:S02]  /*12cd0*/  @!P2 IMAD.MOV.U32 R2, RZ, RZ, R11 ;  /* 0x000000ffff02a224 */ /* 0x000fe400078e000b */
[----:B------:R-:W-:Y:S02]  /*12ce0*/  IMAD.MOV.U32 R11, RZ, RZ, 0x181f ;  /* 0x0000181fff0b7424 */ /* 0x000fe400078e00ff */
[----:B------:R-:W-:-:S07]  /*12cf0*/  @!P2 IMAD.MOV.U32 R3, RZ, RZ, R8 ;  /* 0x000000ffff03a224 */ /* 0x000fce00078e0008 */
[----:B------:R-:W-:Y:S05]  /*12d00*/  WARPSYNC.COLLECTIVE R15, `(.L_x_1301) ;  /* 0x000000000f087348 */ /* 0x000fea0003c00000 */
[----:B------:R0:W1:Y:S02]  /*12d10*/  SHFL.IDX P6, R14, R13, R12, R11 ;  /* 0x0000000c0d0e7389 */ /* 0x00006400000c000b */
[----:B01----:R-:W-:Y:S01]  /*12d20*/  ENDCOLLECTIVE ;  /* 0x000000000000791b */ /* 0x003fe20003800000 */
.L_x_1301:
[----:B------:R-:W-:Y:S01]  /*12d30*/  @!PT LDS RZ, [RZ] ;  /* 0x00000000fffff984 */ /* 0x000fe20000000800 */
[----:B------:R-:W-:Y:S01]  /*12d40*/  @!PT LDS RZ, [RZ] ;  /* 0x00000000fffff984 */ /* 0x000fe20000000800 */
[----:B------:R-:W-:Y:S01]  /*12d50*/  @!PT LDS RZ, [RZ] ;  /* 0x00000000fffff984 */ /* 0x000fe20000000800 */
[----:B------:R0:W-:Y:S01]  /*12d60*/  @!P2 LDGSTS.E.BYPASS.LTC128B.128 [R26+0x19400], desc[UR36][R2.64], !P0 ;  /* 0x19400000021aafae */ /* 0x0001e2000c101d64 */
[----:B------:R-:W-:Y:S02]  /*12d70*/  IMAD.MOV.U32 R13, RZ, RZ, R0 ;  /* 0x000000ffff0d7224 */ /* 0x000fe400078e0000 */
[----:B0-----:R-:W-:-:S05]  /*12d80*/  VIADD R2, R4, 0x30 ;  /* 0x0000003004027836 */ /* 0x001fca0000000000 */
[----:B------:R-:W-:Y:S01]  /*12d90*/  ISETP.GE.AND P2, PT, R2, R6, PT ;  /* 0x000000060200720c */ /* 0x000fe20003f46270 */
[----:B------:R-:W-:-:S12]  /*12da0*/  IMAD.MOV.U32 R2, RZ, RZ, R14 ;  /* 0x000000ffff027224 */ /* 0x000fd800078e000e */
[----:B------:R-:W-:Y:S05]  /*12db0*/  WARPSYNC.COLLECTIVE R15, `(.L_x_1302) ;  /* 0x000000000f087348 */ /* 0x000fea0003c00000 */
[----:B------:R0:W1:Y:S02]  /*12dc0*/  SHFL.IDX P6, R14, R13, R12, R11 ;  /* 0x0000000c0d0e7389 */ /* 0x00006400000c000b */
[----:B01----:R-:W-:Y:S01]  /*12dd0*/  ENDCOLLECTIVE ;  /* 0x000000000000791b */ /* 0x003fe20003800000 */
.L_x_1302:
[----:B------:R-:W-:-:S04]  /*12de0*/  @P2 LOP3.LUT R23, R23, 0x200, RZ, 0xfc, !PT ;  /* 0x0000020017172812 */ /* 0x000fc800078efcff */
[----:B------:R-:W-:Y:S01]  /*12df0*/  LOP3.LUT R23, R23, 0xfffffeff, RZ, 0xc0, !PT ;  /* 0xfffffeff17177812 */ /* 0x000fe200078ec0ff */
[----:B------:R-:W-:-:S05]  /*12e00*/  IMAD.MOV.U32 R12, RZ, RZ, R14 ;  /* 0x000000ffff0c7224 */ /* 0x000fca00078e000e */
[----:B------:R-:W-:Y:S01]  /*12e10*/  @!P2 LEA R14, P1, R20, R12, 0x1 ;  /* 0x0000000c140ea211 */ /* 0x000fe200078208ff */
[----:B------:R-:W-:-:S04]  /*12e20*/  IMAD.MOV.U32 R12, RZ, RZ, 0x4 ;  /* 0x00000004ff0c7424 */ /* 0x000fc800078e00ff */
[----:B------:R-:W-:Y:S02]  /*12e30*/  @!P2 IMAD.X R13, RZ, RZ, R2, P1 ;  /* 0x000000ffff0da224 */ /* 0x000fe400008e0602 */
[----:B------:R-:W-:Y:S02]  /*12e40*/  @!P2 IMAD.MOV.U32 R2, RZ, RZ, R14 ;  /* 0x000000ffff02a224 */ /* 0x000fe400078e000e */
[----:B------:R-:W-:Y:S02]  /*12e50*/  @!P2 IMAD.MOV.U32 R3, RZ, RZ, R13 ;  /* 0x000000ffff03a224 */ /* 0x000fe400078e000d */
[----:B------:R-:W-:-:S03]  /*12e60*/  IMAD.MOV.U32 R13, RZ, RZ, R5 ;  /* 0x000000ffff0d7224 */ /* 0x000fc600078e0005 */
[----:B------:R-:W-:Y:S01]  /*12e70*/  @!PT LDS RZ, [RZ] ;  /* 0x00000000fffff984 */ /* 0x000fe20000000800 */
[----:B------:R-:W-:Y:S01]  /*12e80*/  @!PT LDS RZ, [RZ] ;  /* 0x00000000fffff984 */ /* 0x000fe20000000800 */
[----:B------:R-:W-:Y:S01]  /*12e90*/  @!PT LDS RZ, [RZ] ;  /* 0x00000000fffff984 */ /* 0x000fe20000000800 */
[----:B------:R0:W-:Y:S04]  /*12ea0*/  @!P2 LDGSTS.E.BYPASS.LTC128B.128 [R26+0x19c00], desc[UR36][R2.64], !P0 ;  /* 0x19c00000021aafae */ /* 0x0001e8000c101d64 */
[----:B0-----:R-:W-:Y:S05]  /*12eb0*/  WARPSYNC.COLLECTIVE R15, `(.L_x_1303) ;  /* 0x000000000f087348 */ /* 0x001fea0003c00000 */
[----:B------:R1:W2:Y:S02]  /*12ec0*/  SHFL.IDX P6, R14, R13, R12, R11 ;  /* 0x0000000c0d0e7389 */ /* 0x0002a400000c000b */
[----:B012---:R-:W-:Y:S01]  /*12ed0*/  ENDCOLLECTIVE ;  /* 0x000000000000791b */ /* 0x007fe20003800000 */
.L_x_1303:
[----:B------:R-:W-:-:S05]  /*12ee0*/  VIADD R2, R4, 0x40 ;  /* 0x0000004004027836 */ /* 0x000fca0000000000 */
[----:B------:R-:W-:Y:S01]  /*12ef0*/  ISETP.GE.AND P2, PT, R2, R6, PT ;  /* 0x000000060200720c */ /* 0x000fe20003f46270 */
[----:B------:R-:W-:Y:S02]  /*12f00*/  IMAD.MOV.U32 R13, RZ, RZ, R0 ;  /* 0x000000ffff0d7224 */ /* 0x000fe400078e0000 */
[----:B------:R-:W-:-:S10]  /*12f10*/  IMAD.MOV.U32 R2, RZ, RZ, R14 ;  /* 0x000000ffff027224 */ /* 0x000fd400078e000e */
[----:B------:R-:W-:Y:S05]  /*12f20*/  WARPSYNC.COLLECTIVE R15, `(.L_x_1304) ;  /* 0x000000000f087348 */ /* 0x000fea0003c00000 */
[----:B------:R0:W1:Y:S02]  /*12f30*/  SHFL.IDX P6, R14, R13, R12, R11 ;  /* 0x0000000c0d0e7389 */ /* 0x00006400000c000b */
[----:B01----:R-:W-:Y:S01]  /*12f40*/  ENDCOLLECTIVE ;  /* 0x000000000000791b */ /* 0x003fe20003800000 */
.L_x_1304:
[----:B------:R-:W-:-:S04]  /*12f50*/  @P2 LOP3.LUT R23, R23, 0x100, RZ, 0xfc, !PT ;  /* 0x0000010017172812 */ /* 0x000fc800078efcff */
[----:B------:R-:W-:Y:S01]  /*12f60*/  LOP3.LUT R23, R23, 0xffffff7f, RZ, 0xc0, !PT ;  /* 0xffffff7f17177812 */ /* 0x000fe200078ec0ff */
[----:B------:R-:W-:Y:S02]  /*12f70*/  IMAD.MOV.U32 R13, RZ, RZ, R5 ;  /* 0x000000ffff0d7224 */ /* 0x000fe400078e0005 */
[----:B------:R-:W-:-:S05]  /*12f80*/  IMAD.MOV.U32 R12, RZ, RZ, R14 ;  /* 0x000000ffff0c7224 */ /* 0x000fca00078e000e */
[----:B------:R-:W-:-:S05]  /*12f90*/  @!P2 LEA R15, P1, R20, R12, 0x1 ;  /* 0x0000000c140fa211 */ /* 0x000fca00078208ff */
[----:B------:R-:W-:Y:S02]  /*12fa0*/  @!P2 IMAD.X R12, RZ, RZ, R2, P1 ;  /* 0x000000ffff0ca224 */ /* 0x000fe400008e0602 */
[----:B------:R-:W-:Y:S02]  /*12fb0*/  @!P2 IMAD.MOV.U32 R2, RZ, RZ, R15 ;  /* 0x000000ffff02a224 */ /* 0x000fe400078e000f */
[----:B------:R-:W-:Y:S02]  /*12fc0*/  @!P2 IMAD.MOV.U32 R3, RZ, RZ, R12 ;  /* 0x000000ffff03a224 */ /* 0x000fe400078e000c */
[----:B------:R-:W-:Y:S02]  /*12fd0*/  IMAD.MOV.U32 R12, RZ, RZ, 0x5 ;  /* 0x00000005ff0c7424 */ /* 0x000fe400078e00ff */
[----:B------:R-:W-:Y:S01]  /*12fe0*/  IMAD.MOV.U32 R15, RZ, RZ, -0x1 ;  /* 0xffffffffff0f7424 */ /* 0x000fe200078e00ff */
[----:B------:R-:W-:Y:S01]  /*12ff0*/  @!PT LDS RZ, [RZ] ;  /* 0x00000000fffff984 */ /* 0x000fe20000000800 */
[----:B------:R-:W-:Y:S01]  /*13000*/  @!PT LDS RZ, [RZ] ;  /* 0x00000000fffff984 */ /* 0x000fe20000000800 */
[----:B------:R-:W-:Y:S01]  /*13010*/  @!PT LDS RZ, [RZ] ;  /* 0x00000000fffff984 */ /* 0x000fe20000000800 */
[----:B------:R0:W-:Y:S06]  /*13020*/  @!P2 LDGSTS.E.BYPASS.LTC128B.128 [R26+0x1a400], desc[UR36][R2.64], !P0 ;  /* 0x1a400000021aafae */ /* 0x0001ec000c101d64 */
[----:B0-----:R-:W-:Y:S05]  /*13030*/  WARPSYNC.COLLECTIVE R15, `(.L_x_1305) ;  /* 0x000000000f087348 */ /* 0x001fea0003c00000 */
[----:B------:R1:W2:Y:S02]  /*13040*/  SHFL.IDX P6, R14, R13, R12, R11 ;  /* 0x0000000c0d0e7389 */ /* 0x0002a400000c000b */
[----:B012---:R-:W-:Y:S01]  /*13050*/  ENDCOLLECTIVE ;  /* 0x000000000000791b */ /* 0x007fe20003800000 */
.L_x_1305:
[----:B------:R-:W-:-:S05]  /*13060*/  VIADD R2, R4, 0x50 ;  /* 0x0000005004027836 */ /* 0x000fca0000000000 */
[----:B------:R-:W-:Y:S01]  /*13070*/  ISETP.GE.AND P2, PT, R2, R6, PT ;  /* 0x000000060200720c */ /* 0x000fe20003f46270 */
[----:B------:R-:W-:Y:S02]  /*13080*/  IMAD.MOV.U32 R13, RZ, RZ, R0 ;  /* 0x000000ffff0d7224 */ /* 0x000fe400078e0000 */
[----:B------:R-:W-:-:S10]  /*13090*/  IMAD.MOV.U32 R8, RZ, RZ, R14 ;  /* 0x000000ffff087224 */ /* 0x000fd400078e000e */
[----:B------:R-:W-:Y:S05]  /*130a0*/  WARPSYNC.COLLECTIVE R15, `(.L_x_1306) ;  /* 0x000000000f087348 */ /* 0x000fea0003c00000 */
[----:B------:R0:W1:Y:S02]  /*130b0*/  SHFL.IDX P6, R14, R13, R12, R11 ;  /* 0x0000000c0d0e7389 */ /* 0x00006400000c000b */
[----:B01----:R-:W-:Y:S01]  /*130c0*/  ENDCOLLECTIVE ;  /* 0x000000000000791b */ /* 0x003fe20003800000 */
.L_x_1306:
        /* <DEDUP_REMOVED lines=8> */
.L_x_1307:
        /* <DEDUP_REMOVED lines=9> */
[----:B0-----:R-:W-:-:S07]  /*131e0*/  IMAD.MOV.U32 R2, RZ, RZ, R14 ;  /* 0x000000ffff027224 */ /* 0x001fce00078e000e */
[----:B------:R-:W-:Y:S05]  /*131f0*/  WARPSYNC.COLLECTIVE R15, `(.L_x_1308) ;  /* 0x000000000f087348 */ /* 0x000fea0003c00000 */
[----:B------:R0:W1:Y:S02]  /*13200*/  SHFL.IDX P6, R14, R13, R12, R11 ;  /* 0x0000000c0d0e7389 */ /* 0x00006400000c000b */
[----:B01----:R-:W-:Y:S01]  /*13210*/  ENDCOLLECTIVE ;  /* 0x000000000000791b */ /* 0x003fe20003800000 */
.L_x_1308:
[----:B------:R-:W-:-:S05]  /*13220*/  VIADD R3, R4, 0x60 ;  /* 0x0000006004037836 */ /* 0x000fca0000000000 */
[----:B------:R-:W-:Y:S01]  /*13230*/  ISETP.GE.AND P2, PT, R3, R6, PT ;  /* 0x000000060300720c */ /* 0x000fe20003f46270 */
[----:B------:R-:W-:Y:S02]  /*13240*/  IMAD.MOV.U32 R13, RZ, RZ, R5 ;  /* 0x000000ffff0d7224 */ /* 0x000fe400078e0005 */
[----:B------:R-:W-:-:S10]  /*13250*/  IMAD.MOV.U32 R12, RZ, RZ, 0x7 ;  /* 0x00000007ff0c7424 */ /* 0x000fd400078e00ff */
[----:B------:R-:W-:Y:S01]  /*13260*/  @P2 LOP3.LUT R23, R23, 0x40, RZ, 0xfc, !PT ;  /* 0x0000004017172812 */ /* 0x000fe200078efcff */
[----:B------:R-:W-:-:S07]  /*13270*/  IMAD.MOV.U32 R7, RZ, RZ, R14 ;  /* 0x000000ffff077224 */ /* 0x000fce00078e000e */
[----:B------:R-:W-:Y:S05]  /*13280*/  WARPSYNC.COLLECTIVE R15, `(.L_x_1309) ;  /* 0x000000000f087348 */ /* 0x000fea0003c00000 */
[----:B------:R0:W1:Y:S02]  /*13290*/  SHFL.IDX P6, R14, R13, R12, R11 ;  /* 0x0000000c0d0e7389 */ /* 0x00006400000c000b */
[----:B01----:R-:W-:Y:S01]  /*132a0*/  ENDCOLLECTIVE ;  /* 0x000000000000791b */ /* 0x003fe20003800000 */
.L_x_1309:
        /* <DEDUP_REMOVED lines=9> */
[----:B------:R-:W-:-:S07]  /*13340*/  IMAD.MOV.U32 R5, RZ, RZ, R14 ;  /* 0x000000ffff057224 */ /* 0x000fce00078e000e */
[----:B0-----:R-:W-:Y:S05]  /*13350*/  WARPSYNC.COLLECTIVE R15, `(.L_x_1310) ;  /* 0x000000000f087348 */ /* 0x001fea0003c00000 */
[----:B------:R1:W2:Y:S02]  /*13360*/  SHFL.IDX P6, R14, R13, R12, R11 ;  /* 0x0000000c0d0e7389 */ /* 0x0002a400000c000b */
[----:B012---:R-:W-:Y:S01]  /*13370*/  ENDCOLLECTIVE ;  /* 0x000000000000791b */ /* 0x007fe20003800000 */
.L_x_1310:
[----:B------:R-:W-:Y:S01]  /*13380*/  IMAD.MOV.U32 R0, RZ, RZ, R14 ;  /* 0x000000ffff007224 */ /* 0x000fe200078e000e */
[----:B------:R-:W-:Y:S06]  /*13390*/  BRA `(.L_x_1311) ;  /* 0xffffffb4001c7947 */ /* 0x000fec000383ffff */
.L_x_1221:
        /* <DEDUP_REMOVED lines=8> */
.L_x_1313:
[----:B------:R-:W-:Y:S05]  /*13420*/  BSYNC B0 ;  /* 0x0000000000007941 */ /* 0x000fea0003800000 */
.L_x_1312:
        /* <DEDUP_REMOVED lines=9> */
.L_x_1314:
[----:B------:R-:W-:Y:S02]  /*134c0*/  IMAD.MOV.U32 R13, RZ, RZ, R4 ;  /* 0x000000ffff0d7224 */ /* 0x000fe400078e0004 */
[----:B------:R-:W-:Y:S01]  /*134d0*/  IMAD.MOV.U32 R12, RZ, RZ, 0x1 ;  /* 0x00000001ff0c7424 */ /* 0x000fe200078e00ff */
[----:B------:R-:W-:-:S13]  /*134e0*/  @!P5 LEA R5, P0, R8, R14, 0x1 ;  /* 0x0000000e0805d211 */ /* 0x000fda00078008ff */
[----:B------:R-:W-:Y:S05]  /*134f0*/  WARPSYNC.COLLECTIVE R15, `(.L_x_1315) ;  /* 0x000000000f087348 */ /* 0x000fea0003c00000 */
[----:B------:R0:W1:Y:S02]  /*13500*/  SHFL.IDX P6, R14, R13, R12, R11 ;  /* 0x0000000c0d0e7389 */ /* 0x00006400000c000b */
[----:B01----:R-:W-:Y:S01]  /*13510*/  ENDCOLLECTIVE ;  /* 0x000000000000791b */ /* 0x003fe20003800000 */
.L_x_1315:
[----:B------:R-:W-:Y:S02]  /*13520*/  @!P5 IMAD.X R3, RZ, RZ, R2, P0 ;  /* 0x000000ffff03d224 */ /* 0x000fe400000e0602 */
        /* <DEDUP_REMOVED lines=14> */
.L_x_1316:
[----:B------:R-:W-:Y:S02]  /*13610*/  IMAD.MOV.U32 R13, RZ, RZ, R4 ;  /* 0x000000ffff0d7224 */ /* 0x000fe400078e0004 */
[----:B------:R-:W-:Y:S01]  /*13620*/  IMAD.MOV.U32 R12, RZ, RZ, 0x2 ;  /* 0x00000002ff0c7424 */ /* 0x000fe200078e00ff */
[----:B------:R-:W-:-:S13]  /*13630*/  LOP3.LUT P6, RZ, R23, 0x1000, RZ, 0xc0, !PT ;  /* 0x0000100017ff7812 */ /* 0x000fda00078cc0ff */
[----:B------:R-:W-:-:S05]  /*13640*/  @!P6 LEA R6, P0, R8, R14, 0x1 ;  /* 0x0000000e0806e211 */ /* 0x000fca00078008ff */
        /* <DEDUP_REMOVED lines=13> */
.L_x_1317:
[----:B------:R-:W-:Y:S02]  /*13720*/  IMAD.MOV.U32 R13, RZ, RZ, R0 ;  /* 0x000000ffff0d7224 */ /* 0x000fe400078e0000 */
[----:B------:R-:W-:-:S07]  /*13730*/  IMAD.MOV.U32 R5, RZ, RZ, R14 ;  /* 0x000000ffff057224 */ /* 0x000fce00078e000e */
[----:B------:R-:W-:Y:S05]  /*13740*/  WARPSYNC.COLLECTIVE R15, `(.L_x_1318) ;  /* 0x000000000f087348 */ /* 0x000fea0003c00000 */
[----:B------:R0:W1:Y:S02]  /*13750*/  SHFL.IDX P6, R14, R13, R12, R11 ;  /* 0x0000000c0d0e7389 */ /* 0x00006400000c000b */
[----:B01----:R-:W-:Y:S01]  /*13760*/  ENDCOLLECTIVE ;  /* 0x000000000000791b */ /* 0x003fe20003800000 */
.L_x_1318:
[----:B------:R-:W-:Y:S02]  /*13770*/  IMAD.MOV.U32 R13, RZ, RZ, R4 ;  /* 0x000000ffff0d7224 */ /* 0x000fe400078e0004 */
[----:B------:R-:W-:Y:S01]  /*13780*/  IMAD.MOV.U32 R12, RZ, RZ, 0x3 ;  /* 0x00000003ff0c7424 */ /* 0x000fe200078e00ff */
[----:B------:R-:W-:-:S13]  /*13790*/  @!P5 LEA R6, P0, R8, R14, 0x1 ;  /* 0x0000000e0806d211 */ /* 0x000fda00078008ff */
[----:B------:R-:W-:Y:S05]  /*137a0*/  WARPSYNC.COLLECTIVE R15, `(.L_x_1319) ;  /* 0x000000000f087348 */ /* 0x000fea0003c00000 */
[----:B------:R0:W1:Y:S02]  /*137b0*/  SHFL.IDX P6, R14, R13, R12, R11 ;  /* 0x0000000c0d0e7389 */ /* 0x00006400000c000b */
[----:B01----:R-:W-:Y:S01]  /*137c0*/  ENDCOLLECTIVE ;  /* 0x000000000000791b */ /* 0x003fe20003800000 */
.L_x_1319:
[----:B------:R-:W-:Y:S02]  /*137d0*/  @!P5 IMAD.X R7, RZ, RZ, R5, P0 ;  /* 0x000000ffff07d224 */ /* 0x000fe400000e0605 */
[----:B------:R-:W-:Y:S02]  /*137e0*/  @!P5 IMAD.MOV.U32 R2, RZ, RZ, R6 ;  /* 0x000000ffff02d224 */ /* 0x000fe400078e0006 */
[----:B------:R-:W-:-:S05]  /*137f0*/  @!P5 IMAD.MOV.U32 R3, RZ, RZ, R7 ;  /* 0x000000ffff03d224 */ /* 0x000fca00078e0007 */
[----:B------:R-:W-:Y:S01]  /*13800*/  @!PT LDS RZ, [RZ] ;  /* 0x00000000fffff984 */ /* 0x000fe20000000800 */
[----:B------:R-:W-:Y:S01]  /*13810*/  @!PT LDS RZ, [RZ] ;  /* 0x00000000fffff984 */ /* 0x000fe20000000800 */
[----:B------:R-:W-:Y:S01]  /*13820*/  @!PT LDS RZ, [RZ] ;  /* 0x00000000fffff984 */ /* 0x000fe20000000800 */
[----:B------:R0:W-:Y:S01]  /*13830*/  @!P5 LDGSTS.E.BYPASS.LTC128B.128 [R26+0x23400], desc[UR36][R2.64], !P4 ;  /* 0x23400000021adfae */ /* 0x0001e2000e101d64 */
[----:B------:R-:W-:-:S03]  /*13840*/  IMAD.MOV.U32 R13, RZ, RZ, R0 ;  /* 0x000000ffff0d7224 */ /* 0x000fc600078e0000 */
[----:B------:R0:W-:Y:S04]  /*13850*/  @!P5 LDGSTS.E.BYPASS.LTC128B.128 [R26+0x27400], desc[UR36][R2.64+0x80], !P3 ;  /* 0x27400080021adfae */ /* 0x0001e8000d901d64 */
[----:B------:R0:W-:Y:S01]  /*13860*/  @!P5 LDGSTS.E.BYPASS.LTC128B.128 [R26+0x2b400], desc[UR36][R2.64+0x100], !P2 ;  /* 0x2b400100021adfae */ /* 0x0001e2000d101d64 */
[----:B------:R-:W-:-:S03]  /*13870*/  IMAD.MOV.U32 R5, RZ, RZ, R14 ;  /* 0x000000ffff057224 */ /* 0x000fc600078e000e */
[----:B------:R0:W-:Y:S01]  /*13880*/  @!P5 LDGSTS.E.BYPASS.LTC128B.128 [R26+0x2f400], desc[UR36][R2.64+0x180], !P1 ;  /* 0x2f400180021adfae */ /* 0x0001e2000c901d64 */
[----:B------:R-:W-:-:S13]  /*13890*/  LOP3.LUT P5, RZ, R23, 0x100, RZ, 0xc0, !PT ;  /* 0x0000010017ff7812 */ /* 0x000fda00078ac0ff */
[----:B0-----:R-:W-:Y:S05]  /*138a0*/  WARPSYNC.COLLECTIVE R15, `(.L_x_1320) ;  /* 0x000000000f087348 */ /* 0x001fea0003c00000 */
[----:B------:R1:W2:Y:S02]  /*138b0*/  SHFL.IDX P6, R14, R13, R12, R11 ;  /* 0x0000000c0d0e7389 */ /* 0x0002a400000c000b */
[----:B012---:R-:W-:Y:S01]  /*138c0*/  ENDCOLLECTIVE ;  /* 0x000000000000791b */ /* 0x007fe20003800000 */
.L_x_1320:
        /* <DEDUP_REMOVED lines=17> */
.L_x_1321:
[----:B------:R-:W-:Y:S02]  /*139e0*/  IMAD.MOV.U32 R13, RZ, RZ, R0 ;  /* 0x000000ffff0d7224 */ /* 0x000fe400078e0000 */
[----:B------:R-:W-:-:S07]  /*139f0*/  IMAD.MOV.U32 R5, RZ, RZ, R14 ;  /* 0x000000ffff057224 */ /* 0x000fce00078e000e */
[----:B------:R-:W-:Y:S05]  /*13a00*/  WARPSYNC.COLLECTIVE R15, `(.L_x_1322) ;  /* 0x000000000f087348 */ /* 0x000fea0003c00000 */
[----:B------:R0:W1:Y:S02]  /*13a10*/  SHFL.IDX P6, R14, R13, R12, R11 ;  /* 0x0000000c0d0e7389 */ /* 0x00006400000c000b */
[----:B01----:R-:W-:Y:S01]  /*13a20*/  ENDCOLLECTIVE ;  /* 0x000000000000791b */ /* 0x003fe20003800000 */
.L_x_1322:
[----:B------:R-:W-:Y:S02]  /*13a30*/  IMAD.MOV.U32 R13, RZ, RZ, R4 ;  /* 0x000000ffff0d7224 */ /* 0x000fe400078e0004 */
[----:B------:R-:W-:Y:S01]  /*13a40*/  IMAD.MOV.U32 R12, RZ, RZ, 0x5 ;  /* 0x00000005ff0c7424 */ /* 0x000fe200078e00ff */
[----:B------:R-:W-:-:S13]  /*13a50*/  @!P5 LEA R6, P0, R8, R14, 0x1 ;  /* 0x0000000e0806d211 */ /* 0x000fda00078008ff */
[----:B------:R-:W-:Y:S05]  /*13a60*/  WARPSYNC.COLLECTIVE R15, `(.L_x_1323) ;  /* 0x000000000f087348 */ /* 0x000fea0003c00000 */
[----:B------:R0:W1:Y:S02]  /*13a70*/  SHFL.IDX P6, R14, R13, R12, R11 ;  /* 0x0000000c0d0e7389 */ /* 0x00006400000c000b */
[----:B01----:R-:W-:Y:S01]  /*13a80*/  ENDCOLLECTIVE ;  /* 0x000000000000791b */ /* 0x003fe20003800000 */
.L_x_1323:
        /* <DEDUP_REMOVED lines=16> */
.L_x_1324:
        /* <DEDUP_REMOVED lines=17> */
.L_x_1325:
[----:B------:R-:W-:Y:S02]  /*13ca0*/  IMAD.MOV.U32 R13, RZ, RZ, R0 ;  /* 0x000000ffff0d7224 */ /* 0x000fe400078e0000 */
[----:B------:R-:W-:-:S07]  /*13cb0*/  IMAD.MOV.U32 R5, RZ, RZ, R14 ;  /* 0x000000ffff057224 */ /* 0x000fce00078e000e */
[----:B------:R-:W-:Y:S05]  /*13cc0*/  WARPSYNC.COLLECTIVE R15, `(.L_x_1326) ;  /* 0x000000000f087348 */ /* 0x000fea0003c00000 */
[----:B------:R0:W1:Y:S02]  /*13cd0*/  SHFL.IDX P6, R14, R13, R12, R11 ;  /* 0x0000000c0d0e7389 */ /* 0x00006400000c000b */
[----:B01----:R-:W-:Y:S01]  /*13ce0*/  ENDCOLLECTIVE ;  /* 0x000000000000791b */ /* 0x003fe20003800000 */
.L_x_1326:
[----:B------:R-:W-:Y:S02]  /*13cf0*/  IMAD.MOV.U32 R13, RZ, RZ, R4 ;  /* 0x000000ffff0d7224 */ /* 0x000fe400078e0004 */
[----:B------:R-:W-:Y:S01]  /*13d00*/  IMAD.MOV.U32 R12, RZ, RZ, 0x7 ;  /* 0x00000007ff0c7424 */ /* 0x000fe200078e00ff */
[----:B------:R-:W-:-:S13]  /*13d10*/  @!P5 LEA R6, P0, R8, R14, 0x1 ;  /* 0x0000000e0806d211 */ /* 0x000fda00078008ff */
[----:B------:R-:W-:Y:S05]  /*13d20*/  WARPSYNC.COLLECTIVE R15, `(.L_x_1327) ;  /* 0x000000000f087348 */ /* 0x000fea0003c00000 */
[----:B------:R0:W1:Y:S02]  /*13d30*/  SHFL.IDX P6, R14, R13, R12, R11 ;  /* 0x0000000c0d0e7389 */ /* 0x00006400000c000b */
[----:B01----:R-:W-:Y:S01]  /*13d40*/  ENDCOLLECTIVE ;  /* 0x000000000000791b */ /* 0x003fe20003800000 */
.L_x_1327:
        /* <DEDUP_REMOVED lines=11> */
[----:B------:R0:W-:Y:S04]  /*13e00*/  @!P5 LDGSTS.E.BYPASS.LTC128B.128 [R26+0x31400], desc[UR36][R2.64+0x180], !P1 ;  /* 0x31400180021adfae */ /* 0x0001e8000c901d64 */
[----:B0-----:R-:W-:Y:S05]  /*13e10*/  WARPSYNC.COLLECTIVE R15, `(.L_x_1328) ;  /* 0x000000000f087348 */ /* 0x001fea0003c00000 */
[----:B------:R1:W2:Y:S02]  /*13e20*/  SHFL.IDX P6, R14, R13, R12, R11 ;  /* 0x0000000c0d0e7389 */ /* 0x0002a400000c000b */
[----:B012---:R-:W-:Y:S01]  /*13e30*/  ENDCOLLECTIVE ;  /* 0x000000000000791b */ /* 0x007fe20003800000 */
.L_x_1328:
[----:B------:R-:W-:Y:S05]  /*13e40*/  BRA `(.L_x_1329) ;  /* 0xffffffb400507947 */ /* 0x000fea000383ffff */
.L_x_1226:
[----:B0-----:R0:W1:Y:S02]  /*13e50*/  SYNCS.PHASECHK.TRANS64.TRYWAIT P0, [R22+URZ+0x32420], R3 ;  /* 0x03242003160075a7 */ /* 0x001064000800017f */
[----:B-1----:R-:W-:Y:S05]  /*13e60*/  @!P0 NANOSLEEP.SYNCS 0x989680 ;  /* 0x009896800000895d */ /* 0x002fea0003900000 */
[----:B------:R-:W1:Y:S02]  /*13e70*/  @!P0 SYNCS.PHASECHK.TRANS64 P0, [R22+URZ+0x32420], R3 ;  /* 0x03242003160085a7 */ /* 0x000e64000800007f */
[----:B-1----:R-:W-:Y:S05]  /*13e80*/  @!P0 BRA `(.L_x_1226) ;  /* 0xfffffffc00f08947 */ /* 0x002fea000383ffff */
[----:B------:R-:W-:Y:S05]  /*13e90*/  BRA `(.L_x_1330) ;  /* 0xffffffb400c07947 */ /* 0x000fea000383ffff */
.L_x_1229:
[----:B-1----:R1:W2:Y:S02]  /*13ea0*/  SYNCS.PHASECHK.TRANS64.TRYWAIT P0, [R25+URZ+0x32460], R0 ;  /* 0x03246000190075a7 */ /* 0x0022a4000800017f */
[----:B--2---:R-:W-:Y:S05]  /*13eb0*/  @!P0 NANOSLEEP.SYNCS 0x989680 ;  /* 0x009896800000895d */ /* 0x004fea0003900000 */
[----:B------:R-:W2:Y:S02]  /*13ec0*/  @!P0 SYNCS.PHASECHK.TRANS64 P0, [R25+URZ+0x32460], R0 ;  /* 0x03246000190085a7 */ /* 0x000ea4000800007f */
[----:B--2---:R-:W-:Y:S05]  /*13ed0*/  @!P0 BRA `(.L_x_1229) ;  /* 0xfffffffc00f08947 */ /* 0x004fea000383ffff */
[----:B------:R-:W-:Y:S05]  /*13ee0*/  BRA `(.L_x_1331) ;  /* 0xffffffb400cc7947 */ /* 0x000fea000383ffff */
.L_x_1230:
        /* <DEDUP_REMOVED lines=8> */
.L_x_1333:
[----:B------:R-:W-:Y:S05]  /*13f70*/  BSYNC B0 ;  /* 0x0000000000007941 */ /* 0x000fea0003800000 */
.L_x_1332:
        /* <DEDUP_REMOVED lines=13> */
.L_x_1334:
[----:B------:R-:W-:Y:S02]  /*14050*/  IMAD.MOV.U32 R13, RZ, RZ, R6 ;  /* 0x000000ffff0d7224 */ /* 0x000fe400078e0006 */
[----:B------:R-:W-:Y:S02]  /*14060*/  IMAD.MOV.U32 R12, RZ, RZ, 0x1 ;  /* 0x00000001ff0c7424 */ /* 0x000fe400078e00ff */
[----:B------:R-:W-:-:S05]  /*14070*/  IMAD.SHL.U32 R8, R8, 0x8, RZ ;  /* 0x0000000808087824 */ /* 0x000fca00078e00ff */
[----:B------:R-:W-:-:S05]  /*14080*/  LOP3.LUT R8, R8, 0x38, RZ, 0xc0, !PT ;  /* 0x0000003808087812 */ /* 0x000fca00078ec0ff */
[----:B------:R-:W-:-:S05]  /*14090*/  IMAD.SHL.U32 R0, R8, 0x2, RZ ;  /* 0x0000000208007824 */ /* 0x000fca00078e00ff */
[----:B------:R-:W-:-:S13]  /*140a0*/  IADD3 R2, P0, R14, R0, RZ ;  /* 0x000000000e027210 */ /* 0x000fda0007f1e0ff */
[----:B------:R-:W-:Y:S05]  /*140b0*/  WARPSYNC.COLLECTIVE R15, `(.L_x_1335) ;  /* 0x000000000f087348 */ /* 0x000fea0003c00000 */
[----:B------:R0:W1:Y:S02]  /*140c0*/  SHFL.IDX P6, R14, R13, R12, R11 ;  /* 0x0000000c0d0e7389 */ /* 0x00006400000c000b */
[----:B01----:R-:W-:Y:S01]  /*140d0*/  ENDCOLLECTIVE ;  /* 0x000000000000791b */ /* 0x003fe20003800000 */
.L_x_1335:
        /* <DEDUP_REMOVED lines=17> */
.L_x_1336:
[----:B------:R-:W-:Y:S02]  /*141f0*/  IMAD.MOV.U32 R13, RZ, RZ, R6 ;  /* 0x000000ffff0d7224 */ /* 0x000fe400078e0006 */
[----:B------:R-:W-:Y:S01]  /*14200*/  IMAD.MOV.U32 R12, RZ, RZ, 0x2 ;  /* 0x00000002ff0c7424 */ /* 0x000fe200078e00ff */
[----:B------:R-:W-:-:S13]  /*14210*/  IADD3 R2, P3, R14, R0, RZ ;  /* 0x000000000e027210 */ /* 0x000fda0007f7e0ff */
[----:B------:R-:W-:Y:S05]  /*14220*/  WARPSYNC.COLLECTIVE R15, `(.L_x_1337) ;  /* 0x000000000f087348 */ /* 0x000fea0003c00000 */
[----:B------:R0:W1:Y:S02]  /*14230*/  SHFL.IDX P6, R14, R13, R12, R11 ;  /* 0x0000000c0d0e7389 */ /* 0x00006400000c000b */
[----:B01----:R-:W-:Y:S01]  /*14240*/  ENDCOLLECTIVE ;  /* 0x000000000000791b */ /* 0x003fe20003800000 */
.L_x_1337:
        /* <DEDUP_REMOVED lines=17> */
.L_x_1338:
[----:B------:R-:W-:Y:S02]  /*14360*/  IMAD.MOV.U32 R13, RZ, RZ, R6 ;  /* 0x000000ffff0d7224 */ /* 0x000fe400078e0006 */
[----:B------:R-:W-:Y:S01]  /*14370*/  IMAD.MOV.U32 R12, RZ, RZ, 0x3 ;  /* 0x00000003ff0c7424 */ /* 0x000fe200078e00ff */
[----:B------:R-:W-:-:S13]  /*14380*/  IADD3 R2, P3, R14, R0, RZ ;  /* 0x000000000e027210 */ /* 0x000fda0007f7e0ff */
[----:B------:R-:W-:Y:S05]  /*14390*/  WARPSYNC.COLLECTIVE R15, `(.L_x_1339) ;  /* 0x000000000f087348 */ /* 0x000fea0003c00000 */
[----:B------:R0:W1:Y:S02]  /*143a0*/  SHFL.IDX P6, R14, R13, R12, R11 ;  /* 0x0000000c0d0e7389 */ /* 0x00006400000c000b */
[----:B01----:R-:W-:Y:S01]  /*143b0*/  ENDCOLLECTIVE ;  /* 0x000000000000791b */ /* 0x003fe20003800000 */
.L_x_1339:
        /* <DEDUP_REMOVED lines=17> */
.L_x_1340:
[----:B------:R-:W-:Y:S02]  /*144d0*/  IMAD.MOV.U32 R13, RZ, RZ, R6 ;  /* 0x000000ffff0d7224 */ /* 0x000fe400078e0006 */
[----:B------:R-:W-:Y:S01]  /*144e0*/  IMAD.MOV.U32 R12, RZ, RZ, 0x4 ;  /* 0x00000004ff0c7424 */ /* 0x000fe200078e00ff */
[----:B------:R-:W-:-:S13]  /*144f0*/  IADD3 R2, P3, R14, R0, RZ ;  /* 0x000000000e027210 */ /* 0x000fda0007f7e0ff */
[----:B------:R-:W-:Y:S05]  /*14500*/  WARPSYNC.COLLECTIVE R15, `(.L_x_1341) ;  /* 0x000000000f087348 */ /* 0x000fea0003c00000 */
[----:B------:R0:W1:Y:S02]  /*14510*/  SHFL.IDX P6, R14, R13, R12, R11 ;  /* 0x0000000c0d0e7389 */ /* 0x00006400000c000b */
[----:B01----:R-:W-:Y:S01]  /*14520*/  ENDCOLLECTIVE ;  /* 0x000000000000791b */ /* 0x003fe20003800000 */
.L_x_1341:
        /* <DEDUP_REMOVED lines=17> */
.L_x_1342:
[----:B------:R-:W-:Y:S02]  /*14640*/  IMAD.MOV.U32 R13, RZ, RZ, R6 ;  /* 0x000000ffff0d7224 */ /* 0x000fe400078e0006 */
[----:B------:R-:W-:Y:S01]  /*14650*/  IMAD.MOV.U32 R12, RZ, RZ, 0x5 ;  /* 0x00000005ff0c7424 */ /* 0x000fe200078e00ff */
[----:B------:R-:W-:-:S13]  /*14660*/  IADD3 R2, P3, R14, R0, RZ ;  /* 0x000000000e027210 */ /* 0x000fda0007f7e0ff */
[----:B------:R-:W-:Y:S05]  /*14670*/  WARPSYNC.COLLECTIVE R15, `(.L_x_1343) ;  /* 0x000000000f087348 */ /* 0x000fea0003c00000 */
[----:B------:R0:W1:Y:S02]  /*14680*/  SHFL.IDX P6, R14, R13, R12, R11 ;  /* 0x0000000c0d0e7389 */ /* 0x00006400000c000b */
[----:B01----:R-:W-:Y:S01]  /*14690*/  ENDCOLLECTIVE ;  /* 0x000000000000791b */ /* 0x003fe20003800000 */
.L_x_1343:
        /* <DEDUP_REMOVED lines=12> */
.L_x_1344:
        /* <DEDUP_REMOVED lines=9> */
.L_x_1237:
[----:B-1----:R1:W2:Y:S02]  /*147f0*/  SYNCS.PHASECHK.TRANS64.TRYWAIT P0, [R10+URZ+0x32440], R20 ;  /* 0x032440140a0075a7 */ /* 0x0022a4000800017f */
[----:B--2---:R-:W-:Y:S05]  /*14800*/  @!P0 NANOSLEEP.SYNCS 0x989680 ;  /* 0x009896800000895d */ /* 0x004fea0003900000 */
[----:B------:R-:W2:Y:S02]  /*14810*/  @!P0 SYNCS.PHASECHK.TRANS64 P0, [R10+URZ+0x32440], R20 ;  /* 0x032440140a0085a7 */ /* 0x000ea4000800007f */
[----:B--2---:R-:W-:Y:S05]  /*14820*/  @!P0 BRA `(.L_x_1237) ;  /* 0xfffffffc00f08947 */ /* 0x004fea000383ffff */
[----:B------:R-:W-:Y:S05]  /*14830*/  BRA `(.L_x_1346) ;  /* 0xffffffb800507947 */ /* 0x000fea000383ffff */
.L_x_1238:
        /* <DEDUP_REMOVED lines=8> */
.L_x_1348:
[----:B------:R-:W-:Y:S05]  /*148c0*/  BSYNC B1 ;  /* 0x0000000000017941 */ /* 0x000fea0003800000 */
.L_x_1347:
        /* <DEDUP_REMOVED lines=9> */
.L_x_1349:
[----:B------:R-:W-:Y:S02]  /*14960*/  IMAD.MOV.U32 R13, RZ, RZ, R8 ;  /* 0x000000ffff0d7224 */ /* 0x000fe400078e0008 */
[----:B------:R-:W-:Y:S02]  /*14970*/  IMAD.MOV.U32 R12, RZ, RZ, 0x1 ;  /* 0x00000001ff0c7424 */ /* 0x000fe400078e00ff */
[----:B------:R-:W-:-:S07]  /*14980*/  IMAD.MOV.U32 R2, RZ, RZ, R14 ;  /* 0x000000ffff027224 */ /* 0x000fce00078e000e */
[----:B------:R-:W-:Y:S05]  /*14990*/  WARPSYNC.COLLECTIVE R15, `(.L_x_1350) ;  /* 0x000000000f087348 */ /* 0x000fea0003c00000 */
[----:B------:R0:W1:Y:S02]  /*149a0*/  SHFL.IDX P6, R14, R13, R12, R11 ;  /* 0x0000000c0d0e7389 */ /* 0x00006400000c000b */
[----:B01----:R-:W-:Y:S01]  /*149b0*/  ENDCOLLECTIVE ;  /* 0x000000000000791b */ /* 0x003fe20003800000 */
.L_x_1350:
        /* <DEDUP_REMOVED lines=11> */
.L_x_1351:
[----:B------:R-:W-:Y:S02]  /*14a70*/  IMAD.MOV.U32 R13, RZ, RZ, R8 ;  /* 0x000000ffff0d7224 */ /* 0x000fe400078e0008 */
[----:B------:R-:W-:Y:S02]  /*14a80*/  IMAD.MOV.U32 R12, RZ, RZ, 0x2 ;  /* 0x00000002ff0c7424 */ /* 0x000fe400078e00ff */
[----:B------:R-:W-:-:S07]  /*14a90*/  IMAD.MOV.U32 R2, RZ, RZ, R14 ;  /* 0x000000ffff027224 */ /* 0x000fce00078e000e */
[----:B------:R-:W-:Y:S05]  /*14aa0*/  WARPSYNC.COLLECTIVE R15, `(.L_x_1352) ;  /* 0x000000000f087348 */ /* 0x000fea0003c00000 */
[----:B------:R0:W1:Y:S02]  /*14ab0*/  SHFL.IDX P6, R14, R13, R12, R11 ;  /* 0x0000000c0d0e7389 */ /* 0x00006400000c000b */
[----:B01----:R-:W-:Y:S01]  /*14ac0*/  ENDCOLLECTIVE ;  /* 0x000000000000791b */ /* 0x003fe20003800000 */
.L_x_1352:
        /* <DEDUP_REMOVED lines=11> */
.L_x_1353:
[----:B------:R-:W-:Y:S02]  /*14b80*/  IMAD.MOV.U32 R13, RZ, RZ, R8 ;  /* 0x000000ffff0d7224 */ /* 0x000fe400078e0008 */
[----:B------:R-:W-:Y:S02]  /*14b90*/  IMAD.MOV.U32 R12, RZ, RZ, 0x3 ;  /* 0x00000003ff0c7424 */ /* 0x000fe400078e00ff */
[----:B------:R-:W-:-:S07]  /*14ba0*/  IMAD.MOV.U32 R2, RZ, RZ, R14 ;  /* 0x000000ffff027224 */ /* 0x000fce00078e000e */
[----:B------:R-:W-:Y:S05]  /*14bb0*/  WARPSYNC.COLLECTIVE R15, `(.L_x_1354) ;  /* 0x000000000f087348 */ /* 0x000fea0003c00000 */
[----:B------:R0:W1:Y:S02]  /*14bc0*/  SHFL.IDX P6, R14, R13, R12, R11 ;  /* 0x0000000c0d0e7389 */ /* 0x00006400000c000b */
[----:B01----:R-:W-:Y:S01]  /*14bd0*/  ENDCOLLECTIVE ;  /* 0x000000000000791b */ /* 0x003fe20003800000 */
.L_x_1354:
        /* <DEDUP_REMOVED lines=11> */
.L_x_1355:
[----:B------:R-:W-:Y:S02]  /*14c90*/  IMAD.MOV.U32 R13, RZ, RZ, R8 ;  /* 0x000000ffff0d7224 */ /* 0x000fe400078e0008 */
[----:B------:R-:W-:Y:S02]  /*14ca0*/  IMAD.MOV.U32 R12, RZ, RZ, 0x4 ;  /* 0x00000004ff0c7424 */ /* 0x000fe400078e00ff */
[----:B------:R-:W-:-:S07]  /*14cb0*/  IMAD.MOV.U32 R2, RZ, RZ, R14 ;  /* 0x000000ffff027224 */ /* 0x000fce00078e000e */
[----:B------:R-:W-:Y:S05]  /*14cc0*/  WARPSYNC.COLLECTIVE R15, `(.L_x_1356) ;  /* 0x000000000f087348 */ /* 0x000fea0003c00000 */
[----:B------:R0:W1:Y:S02]  /*14cd0*/  SHFL.IDX P6, R14, R13, R12, R11 ;  /* 0x0000000c0d0e7389 */ /* 0x00006400000c000b */
[----:B01----:R-:W-:Y:S01]  /*14ce0*/  ENDCOLLECTIVE ;  /* 0x000000000000791b */ /* 0x003fe20003800000 */
.L_x_1356:
        /* <DEDUP_REMOVED lines=11> */
.L_x_1357:
[----:B------:R-:W-:Y:S02]  /*14da0*/  IMAD.MOV.U32 R13, RZ, RZ, R8 ;  /* 0x000000ffff0d7224 */ /* 0x000fe400078e0008 */
[----:B------:R-:W-:Y:S02]  /*14db0*/  IMAD.MOV.U32 R12, RZ, RZ, 0x5 ;  /* 0x00000005ff0c7424 */ /* 0x000fe400078e00ff */
[----:B------:R-:W-:-:S07]  /*14dc0*/  IMAD.MOV.U32 R2, RZ, RZ, R14 ;  /* 0x000000ffff027224 */ /* 0x000fce00078e000e */
[----:B------:R-:W-:Y:S05]  /*14dd0*/  WARPSYNC.COLLECTIVE R15, `(.L_x_1358) ;  /* 0x000000000f087348 */ /* 0x000fea0003c00000 */
[----:B------:R0:W1:Y:S02]  /*14de0*/  SHFL.IDX P6, R14, R13, R12, R11 ;  /* 0x0000000c0d0e7389 */ /* 0x00006400000c000b */
[----:B01----:R-:W-:Y:S01]  /*14df0*/  ENDCOLLECTIVE ;  /* 0x000000000000791b */ /* 0x003fe20003800000 */
.L_x_1358:
        /* <DEDUP_REMOVED lines=11> */
.L_x_1359:
[----:B------:R-:W-:Y:S05]  /*14eb0*/  BRA `(.L_x_1360) ;  /* 0xffffffb400787947 */ /* 0x000fea000383ffff */
.L_x_1243:
[----:B---3--:R3:W4:Y:S02]  /*14ec0*/  SYNCS.PHASECHK.TRANS64.TRYWAIT P0, [R10+URZ+0x32460], R20 ;  /* 0x032460140a0075a7 */ /* 0x008724000800017f */
[----:B----4-:R-:W-:Y:S05]  /*14ed0*/  @!P0 NANOSLEEP.SYNCS 0x989680 ;  /* 0x009896800000895d */ /* 0x010fea0003900000 */
[----:B------:R-:W4:Y:S02]  /*14ee0*/  @!P0 SYNCS.PHASECHK.TRANS64 P0, [R10+URZ+0x32460], R20 ;  /* 0x032460140a0085a7 */ /* 0x000f24000800007f */
[----:B----4-:R-:W-:Y:S05]  /*14ef0*/  @!P0 BRA `(.L_x_1243) ;  /* 0xfffffffc00f08947 */ /* 0x010fea000383ffff */
[----:B------:R-:W-:Y:S05]  /*14f00*/  BRA `(.L_x_1361) ;  /* 0xffffffb400c47947 */ /* 0x000fea000383ffff */
.L_x_1244:
[----:B------:R-:W-:Y:S01]  /*14f10*/  BSSY B1, `(.L_x_1362) ;  /* 0x0000008000017945 */ /* 0x000fe20003800000 */
[----:B------:R-:W-:Y:S02]  /*14f20*/  IMAD.MOV.U32 R13, RZ, RZ, R25 ;  /* 0x000000ffff0d7224 */ /* 0x000fe400078e0019 */
[----:B------:R-:W-:Y:S02]  /*14f30*/  IMAD.MOV.U32 R12, RZ, RZ, RZ ;  /* 0x000000ffff0c7224 */ /* 0x000fe400078e00ff */
[----:B------:R-:W-:Y:S02]  /*14f40*/  IMAD.MOV.U32 R11, RZ, RZ, 0x181f ;  /* 0x0000181fff0b7424 */ /* 0x000fe400078e00ff */
[----:B------:R-:W-:-:S07]  /*14f50*/  IMAD.MOV.U32 R15, RZ, RZ, -0x1 ;  /* 0xffffffffff0f7424 */ /* 0x000fce00078e00ff */
[----:B--2---:R-:W-:Y:S05]  /*14f60*/  WARPSYNC.COLLECTIVE R15, `(.L_x_1363) ;  /* 0x000000000f087348 */ /* 0x004fea0003c00000 */
[----:B------:R0:W1:Y:S02]  /*14f70*/  SHFL.IDX P6, R14, R13, R12, R11 ;  /* 0x0000000c0d0e7389 */ /* 0x00006400000c000b */
[----:B012---:R-:W-:Y:S01]  /*14f80*/  ENDCOLLECTIVE ;  /* 0x000000000000791b */ /* 0x007fe20003800000 */
.L_x_1363:
[----:B------:R-:W-:Y:S05]  /*14f90*/  BSYNC B1 ;  /* 0x0000000000017941 */ /* 0x000fea0003800000 */
.L_x_1362:
        /* <DEDUP_REMOVED lines=9> */
.L_x_1364:
[----:B------:R-:W-:Y:S02]  /*15030*/  IMAD.MOV.U32 R13, RZ, RZ, R25 ;  /* 0x000000ffff0d7224 */ /* 0x000fe400078e0019 */
[----:B------:R-:W-:Y:S01]  /*15040*/  IMAD.MOV.U32 R12, RZ, RZ, 0x1 ;  /* 0x00000001ff0c7424 */ /* 0x000fe200078e00ff */
[----:B------:R-:W-:-:S13]  /*15050*/  IADD3 R2, P0, R14, R0, RZ ;  /* 0x000000000e027210 */ /* 0x000fda0007f1e0ff */
[----:B------:R-:W-:Y:S05]  /*15060*/  WARPSYNC.COLLECTIVE R15, `(.L_x_1365) ;  /* 0x000000000f087348 */ /* 0x000fea0003c00000 */
[----:B------:R0:W1:Y:S02]  /*15070*/  SHFL.IDX P6, R14, R13, R12, R11 ;  /* 0x0000000c0d0e7389 */ /* 0x00006400000c000b */
[----:B01----:R-:W-:Y:S01]  /*15080*/  ENDCOLLECTIVE ;  /* 0x000000000000791b */ /* 0x003fe20003800000 */
.L_x_1365:
        /* <DEDUP_REMOVED lines=13> */
.L_x_1366:
[----:B------:R-:W-:Y:S02]  /*15160*/  IMAD.MOV.U32 R13, RZ, RZ, R25 ;  /* 0x000000ffff0d7224 */ /* 0x000fe400078e0019 */
[----:B------:R-:W-:Y:S01]  /*15170*/  IMAD.MOV.U32 R12, RZ, RZ, 0x2 ;  /* 0x00000002ff0c7424 */ /* 0x000fe200078e00ff */
[----:B------:R-:W-:-:S13]  /*15180*/  IADD3 R2, P0, R14, R0, RZ ;  /* 0x000000000e027210 */ /* 0x000fda0007f1e0ff */
[----:B------:R-:W-:Y:S05]  /*15190*/  WARPSYNC.COLLECTIVE R15, `(.L_x_1367) ;  /* 0x000000000f087348 */ /* 0x000fea0003c00000 */
[----:B------:R0:W1:Y:S02]  /*151a0*/  SHFL.IDX P6, R14, R13, R12, R11 ;  /* 0x0000000c0d0e7389 */ /* 0x00006400000c000b */
[----:B01----:R-:W-:Y:S01]  /*151b0*/  ENDCOLLECTIVE ;  /* 0x000000000000791b */ /* 0x003fe20003800000 */
.L_x_1367:
        /* <DEDUP_REMOVED lines=13> */
.L_x_1368:
[----:B------:R-:W-:Y:S02]  /*15290*/  IMAD.MOV.U32 R13, RZ, RZ, R25 ;  /* 0x000000ffff0d7224 */ /* 0x000fe400078e0019 */
[----:B------:R-:W-:Y:S02]  /*152a0*/  IMAD.MOV.U32 R12, RZ, RZ, 0x3 ;  /* 0x00000003ff0c7424 */ /* 0x000fe400078e00ff */
[----:B------:R-:W-:-:S07]  /*152b0*/  IMAD.MOV.U32 R8, RZ, RZ, R14 ;  /* 0x000000ffff087224 */ /* 0x000fce00078e000e */
[----:B------:R-:W-:Y:S05]  /*152c0*/  WARPSYNC.COLLECTIVE R15, `(.L_x_1369) ;  /* 0x000000000f087348 */ /* 0x000fea0003c00000 */
[----:B------:R0:W1:Y:S02]  /*152d0*/  SHFL.IDX P6, R14, R13, R12, R11 ;  /* 0x0000000c0d0e7389 */ /* 0x00006400000c000b */
[----:B01----:R-:W-:Y:S01]  /*152e0*/  ENDCOLLECTIVE ;  /* 0x000000000000791b */ /* 0x003fe20003800000 */
.L_x_1369:
        /* <DEDUP_REMOVED lines=14> */
.L_x_1370:
[----:B------:R-:W-:Y:S02]  /*153d0*/  IMAD.MOV.U32 R13, RZ, RZ, R25 ;  /* 0x000000ffff0d7224 */ /* 0x000fe400078e0019 */
[----:B------:R-:W-:Y:S01]  /*153e0*/  IMAD.MOV.U32 R12, RZ, RZ, 0x4 ;  /* 0x00000004ff0c7424 */ /* 0x000fe200078e00ff */
[----:B------:R-:W-:-:S13]  /*153f0*/  IADD3 R2, P0, R14, R0, RZ ;  /* 0x000000000e027210 */ /* 0x000fda0007f1e0ff */
[----:B------:R-:W-:Y:S05]  /*15400*/  WARPSYNC.COLLECTIVE R15, `(.L_x_1371) ;  /* 0x000000000f087348 */ /* 0x000fea0003c00000 */
[----:B------:R0:W1:Y:S02]  /*15410*/  SHFL.IDX P6, R14, R13, R12, R11 ;  /* 0x0000000c0d0e7389 */ /* 0x00006400000c000b */
[----:B01----:R-:W-:Y:S01]  /*15420*/  ENDCOLLECTIVE ;  /* 0x000000000000791b */ /* 0x003fe20003800000 */
.L_x_1371:
        /* <DEDUP_REMOVED lines=13> */
.L_x_1372:
[----:B------:R-:W-:Y:S02]  /*15500*/  IMAD.MOV.U32 R13, RZ, RZ, R25 ;  /* 0x000000ffff0d7224 */ /* 0x000fe400078e0019 */
[----:B------:R-:W-:Y:S01]  /*15510*/  IMAD.MOV.U32 R12, RZ, RZ, 0x5 ;  /* 0x00000005ff0c7424 */ /* 0x000fe200078e00ff */
[----:B------:R-:W-:-:S13]  /*15520*/  IADD3 R2, P0, R14, R0, RZ ;  /* 0x000000000e027210 */ /* 0x000fda0007f1e0ff */
[----:B------:R-:W-:Y:S05]  /*15530*/  WARPSYNC.COLLECTIVE R15, `(.L_x_1373) ;  /* 0x000000000f087348 */ /* 0x000fea0003c00000 */
[----:B------:R0:W1:Y:S02]  /*15540*/  SHFL.IDX P6, R14, R13, R12, R11 ;  /* 0x0000000c0d0e7389 */ /* 0x00006400000c000b */
[----:B01----:R-:W-:Y:S01]  /*15550*/  ENDCOLLECTIVE ;  /* 0x000000000000791b */ /* 0x003fe20003800000 */
.L_x_1373:
        /* <DEDUP_REMOVED lines=13> */
.L_x_1374:
[----:B------:R-:W-:Y:S05]  /*15630*/  BRA `(.L_x_1375) ;  /* 0xffffffb400047947 */ /* 0x000fea000383ffff */
.L_x_1252:
[----:B------:R-:W-:Y:S01]  /*15640*/  BSSY B0, `(.L_x_1376) ;  /* 0x0000008000007945 */ /* 0x000fe20003800000 */
[----:B------:R-:W-:Y:S02]  /*15650*/  IMAD.MOV.U32 R13, RZ, RZ, R16 ;  /* 0x000000ffff0d7224 */ /* 0x000fe400078e0010 */
[----:B------:R-:W-:Y:S02]  /*15660*/  IMAD.MOV.U32 R12, RZ, RZ, RZ ;  /* 0x000000ffff0c7224 */ /* 0x000fe400078e00ff */
[----:B------:R-:W-:Y:S02]  /*15670*/  IMAD.MOV.U32 R11, RZ, RZ, 0x1f ;  /* 0x0000001fff0b7424 */ /* 0x000fe400078e00ff */
[----:B------:R-:W-:-:S07]  /*15680*/  IMAD.MOV.U32 R15, RZ, RZ, -0x1 ;  /* 0xffffffffff0f7424 */ /* 0x000fce00078e00ff */
[----:B-12---:R-:W-:Y:S05]  /*15690*/  WARPSYNC.COLLECTIVE R15, `(.L_x_1377) ;  /* 0x000000000f087348 */ /* 0x006fea0003c00000 */
[----:B------:R0:W3:Y:S02]  /*156a0*/  SHFL.IDX P6, R14, R13, R12, R11 ;  /* 0x0000000c0d0e7389 */ /* 0x0000e400000c000b */
[----:B0123--:R-:W-:Y:S01]  /*156b0*/  ENDCOLLECTIVE ;  /* 0x000000000000791b */ /* 0x00ffe20003800000 */
.L_x_1377:
[----:B------:R-:W-:Y:S05]  /*156c0*/  BSYNC B0 ;  /* 0x0000000000007941 */ /* 0x000fea0003800000 */
.L_x_1376:
        /* <DEDUP_REMOVED lines=9> */
.L_x_1378:
        /* <DEDUP_REMOVED lines=24> */
.L_x_1379:
[----:B------:R-:W-:Y:S01]  /*158e0*/  IMAD.MOV.U32 R12, RZ, RZ, 0x2 ;  /* 0x00000002ff0c7424 */ /* 0x000fe200078e00ff */
[----:B------:R-:W-:-:S05]  /*158f0*/  SEL R14, R14, RZ, P1 ;  /* 0x000000ff0e0e7207 */ /* 0x000fca0000800000 */
[----:B------:R-:W-:-:S04]  /*15900*/  IMAD.IADD R5, R13, 0x1, R14 ;  /* 0x000000010d057824 */ /* 0x000fc800078e020e */
[----:B------:R-:W-:-:S07]  /*15910*/  IMAD.MOV.U32 R13, RZ, RZ, R5 ;  /* 0x000000ffff0d7224 */ /* 0x000fce00078e0005 */
[----:B------:R-:W-:Y:S05]  /*15920*/  WARPSYNC.COLLECTIVE R15, `(.L_x_1380) ;  /* 0x000000000f087348 */ /* 0x000fea0003c00000 */
[----:B------:R0:W1:Y:S02]  /*15930*/  SHFL.UP P6, R14, R13, R12, R11 ;  /* 0x0400000c0d0e7389 */ /* 0x00006400000c000b */
[----:B01----:R-:W-:Y:S01]  /*15940*/  ENDCOLLECTIVE ;  /* 0x000000000000791b */ /* 0x003fe20003800000 */
.L_x_1380:
[----:B------:R-:W-:Y:S01]  /*15950*/  IMAD.MOV.U32 R12, RZ, RZ, 0x4 ;  /* 0x00000004ff0c7424 */ /* 0x000fe200078e00ff */
[----:B------:R-:W-:-:S05]  /*15960*/  SEL R2, R14, RZ, P2 ;  /* 0x000000ff0e027207 */ /* 0x000fca0001000000 */
[----:B------:R-:W-:-:S04]  /*15970*/  IMAD.IADD R2, R5, 0x1, R2 ;  /* 0x0000000105027824 */ /* 0x000fc800078e0202 */
[----:B------:R-:W-:-:S07]  /*15980*/  IMAD.MOV.U32 R13, RZ, RZ, R2 ;  /* 0x000000ffff0d7224 */ /* 0x000fce00078e0002 */
[----:B------:R-:W-:Y:S05]  /*15990*/  WARPSYNC.COLLECTIVE R15, `(.L_x_1381) ;  /* 0x000000000f087348 */ /* 0x000fea0003c00000 */
[----:B------:R0:W1:Y:S02]  /*159a0*/  SHFL.UP P6, R14, R13, R12, R11 ;  /* 0x0400000c0d0e7389 */ /* 0x00006400000c000b */
[----:B01----:R-:W-:Y:S01]  /*159b0*/  ENDCOLLECTIVE ;  /* 0x000000000000791b */ /* 0x003fe20003800000 */
.L_x_1381:
[----:B------:R-:W-:Y:S01]  /*159c0*/  IMAD.MOV.U32 R12, RZ, RZ, 0x8 ;  /* 0x00000008ff0c7424 */ /* 0x000fe200078e00ff */
[----:B------:R-:W-:-:S05]  /*159d0*/  SEL R3, R14, RZ, P3 ;  /* 0x000000ff0e037207 */ /* 0x000fca0001800000 */
[----:B------:R-:W-:-:S04]  /*159e0*/  IMAD.IADD R3, R2, 0x1, R3 ;  /* 0x0000000102037824 */ /* 0x000fc800078e0203 */
[----:B------:R-:W-:-:S07]  /*159f0*/  IMAD.MOV.U32 R13, RZ, RZ, R3 ;  /* 0x000000ffff0d7224 */ /* 0x000fce00078e0003 */
[----:B------:R-:W-:Y:S05]  /*15a00*/  WARPSYNC.COLLECTIVE R15, `(.L_x_1382) ;  /* 0x000000000f087348 */ /* 0x000fea0003c00000 */
[----:B------:R0:W1:Y:S02]  /*15a10*/  SHFL.UP P6, R14, R13, R12, R11 ;  /* 0x0400000c0d0e7389 */ /* 0x00006400000c000b */
[----:B01----:R-:W-:Y:S01]  /*15a20*/  ENDCOLLECTIVE ;  /* 0x000000000000791b */ /* 0x003fe20003800000 */
.L_x_1382:
[----:B------:R-:W-:Y:S01]  /*15a30*/  IMAD.MOV.U32 R12, RZ, RZ, 0x10 ;  /* 0x00000010ff0c7424 */ /* 0x000fe200078e00ff */
[----:B------:R-:W-:-:S05]  /*15a40*/  SEL R14, R14, RZ, P4 ;  /* 0x000000ff0e0e7207 */ /* 0x000fca0002000000 */
[----:B------:R-:W-:-:S04]  /*15a50*/  IMAD.IADD R5, R3, 0x1, R14 ;  /* 0x0000000103057824 */ /* 0x000fc800078e020e */
[----:B------:R-:W-:-:S07]  /*15a60*/  IMAD.MOV.U32 R13, RZ, RZ, R5 ;  /* 0x000000ffff0d7224 */ /* 0x000fce00078e0005 */
[----:B------:R-:W-:Y:S05]  /*15a70*/  WARPSYNC.COLLECTIVE R15, `(.L_x_1383) ;  /* 0x000000000f087348 */ /* 0x000fea0003c00000 */
[----:B------:R0:W1:Y:S02]  /*15a80*/  SHFL.UP P6, R14, R13, R12, R11 ;  /* 0x0400000c0d0e7389 */ /* 0x00006400000c000b */
[----:B01----:R-:W-:Y:S01]  /*15a90*/  ENDCOLLECTIVE ;  /* 0x000000000000791b */ /* 0x003fe20003800000 */
.L_x_1383:
        /* <DEDUP_REMOVED lines=8> */
.L_x_1384:
[----:B------:R-:W-:Y:S05]  /*15b20*/  BRA `(.L_x_1385) ;  /* 0xffffffb400607947 */ /* 0x000fea000383ffff */
.L_x_1255:
[----:B------:R-:W-:Y:S01]  /*15b30*/  BSSY B0, `(.L_x_1386) ;  /* 0x0000007000007945 */ /* 0x000fe20003800000 */
[----:B------:R-:W-:Y:S02]  /*15b40*/  IMAD.MOV.U32 R12, RZ, RZ, 0x1 ;  /* 0x00000001ff0c7424 */ /* 0x000fe400078e00ff */
[----:B------:R-:W-:Y:S02]  /*15b50*/  IMAD.MOV.U32 R11, RZ, RZ, RZ ;  /* 0x000000ffff0b7224 */ /* 0x000fe400078e00ff */
[----:B------:R-:W-:-:S07]  /*15b60*/  IMAD.MOV.U32 R15, RZ, RZ, -0x1 ;  /* 0xffffffffff0f7424 */ /* 0x000fce00078e00ff */
[----:B-12---:R-:W-:Y:S05]  /*15b70*/  WARPSYNC.COLLECTIVE R15, `(.L_x_1387) ;  /* 0x000000000f087348 */ /* 0x006fea0003c00000 */
[----:B------:R0:W3:Y:S02]  /*15b80*/  SHFL.UP P6, R14, R13, R12, R11 ;  /* 0x0400000c0d0e7389 */ /* 0x0000e400000c000b */
[----:B0123--:R-:W-:Y:S01]  /*15b90*/  ENDCOLLECTIVE ;  /* 0x000000000000791b */ /* 0x00ffe20003800000 */
.L_x_1387:
[----:B------:R-:W-:Y:S05]  /*15ba0*/  BSYNC B0 ;  /* 0x0000000000007941 */ /* 0x000fea0003800000 */
.L_x_1386:
        /* <DEDUP_REMOVED lines=8> */
.L_x_1388:
[----:B------:R-:W-:Y:S01]  /*15c30*/  IMAD.MOV.U32 R12, RZ, RZ, 0x4 ;  /* 0x00000004ff0c7424 */ /* 0x000fe200078e00ff */
[----:B------:R-:W-:-:S05]  /*15c40*/  SEL R2, R14, RZ, P2 ;  /* 0x000000ff0e027207 */ /* 0x000fca0001000000 */
[----:B------:R-:W-:-:S04]  /*15c50*/  IMAD.IADD R2, R13, 0x1, R2 ;  /* 0x000000010d027824 */ /* 0x000fc800078e0202 */
[----:B------:R-:W-:-:S07]  /*15c60*/  IMAD.MOV.U32 R13, RZ, RZ, R2 ;  /* 0x000000ffff0d7224 */ /* 0x000fce00078e0002 */
[----:B------:R-:W-:Y:S05]  /*15c70*/  WARPSYNC.COLLECTIVE R15, `(.L_x_1389) ;  /* 0x000000000f087348 */ /* 0x000fea0003c00000 */
[----:B------:R0:W1:Y:S02]  /*15c80*/  SHFL.UP P6, R14, R13, R12, R11 ;  /* 0x0400000c0d0e7389 */ /* 0x00006400000c000b */
[----:B01----:R-:W-:Y:S01]  /*15c90*/  ENDCOLLECTIVE ;  /* 0x000000000000791b */ /* 0x003fe20003800000 */
.L_x_1389:
[----:B------:R-:W-:Y:S01]  /*15ca0*/  IMAD.MOV.U32 R12, RZ, RZ, 0x8 ;  /* 0x00000008ff0c7424 */ /* 0x000fe200078e00ff */
[----:B------:R-:W-:-:S05]  /*15cb0*/  SEL R3, R14, RZ, P3 ;  /* 0x000000ff0e037207 */ /* 0x000fca0001800000 */
[----:B------:R-:W-:-:S04]  /*15cc0*/  IMAD.IADD R3, R2, 0x1, R3 ;  /* 0x0000000102037824 */ /* 0x000fc800078e0203 */
[----:B------:R-:W-:-:S07]  /*15cd0*/  IMAD.MOV.U32 R13, RZ, RZ, R3 ;  /* 0x000000ffff0d7224 */ /* 0x000fce00078e0003 */
[----:B------:R-:W-:Y:S05]  /*15ce0*/  WARPSYNC.COLLECTIVE R15, `(.L_x_1390) ;  /* 0x000000000f087348 */ /* 0x000fea0003c00000 */
[----:B------:R0:W1:Y:S02]  /*15cf0*/  SHFL.UP P6, R14, R13, R12, R11 ;  /* 0x0400000c0d0e7389 */ /* 0x00006400000c000b */
[----:B01----:R-:W-:Y:S01]  /*15d00*/  ENDCOLLECTIVE ;  /* 0x000000000000791b */ /* 0x003fe20003800000 */
.L_x_1390:
[----:B------:R-:W-:Y:S01]  /*15d10*/  IMAD.MOV.U32 R12, RZ, RZ, 0x10 ;  /* 0x00000010ff0c7424 */ /* 0x000fe200078e00ff */
[----:B------:R-:W-:-:S05]  /*15d20*/  SEL R14, R14, RZ, P4 ;  /* 0x000000ff0e0e7207 */ /* 0x000fca0002000000 */
[----:B------:R-:W-:-:S04]  /*15d30*/  IMAD.IADD R5, R3, 0x1, R14 ;  /* 0x0000000103057824 */ /* 0x000fc800078e020e */
[----:B------:R-:W-:-:S07]  /*15d40*/  IMAD.MOV.U32 R13, RZ, RZ, R5 ;  /* 0x000000ffff0d7224 */ /* 0x000fce00078e0005 */
[----:B------:R-:W-:Y:S05]  /*15d50*/  WARPSYNC.COLLECTIVE R15, `(.L_x_1391) ;  /* 0x000000000f087348 */ /* 0x000fea0003c00000 */
[----:B------:R0:W1:Y:S02]  /*15d60*/  SHFL.UP P6, R14, R13, R12, R11 ;  /* 0x0400000c0d0e7389 */ /* 0x00006400000c000b */
[----:B01----:R-:W-:Y:S01]  /*15d70*/  ENDCOLLECTIVE ;  /* 0x000000000000791b */ /* 0x003fe20003800000 */
.L_x_1391:
        /* <DEDUP_REMOVED lines=8> */
.L_x_1392:
[----:B------:R-:W-:Y:S05]  /*15e00*/  BRA `(.L_x_1393) ;  /* 0xffffffb4004c7947 */ /* 0x000fea000383ffff */
.L_x_1257:
[----:B------:R-:W-:Y:S01]  /*15e10*/  BSSY B0, `(.L_x_1394) ;  /* 0x0000006000007945 */ /* 0x000fe20003800000 */
[----:B------:R-:W-:Y:S01]  /*15e20*/  PLOP3.LUT P6, PT, P6, PT, PT, 0x8, 0x0 ;  /* 0x000000000000781c */ /* 0x000fe200037ce170 */
[----:B------:R-:W-:-:S12]  /*15e30*/  IMAD.MOV.U32 R15, RZ, RZ, -0x1 ;  /* 0xffffffffff0f7424 */ /* 0x000fd800078e00ff */
[----:B012---:R-:W-:Y:S05]  /*15e40*/  WARPSYNC.COLLECTIVE R15, `(.L_x_1395) ;  /* 0x000000000f087348 */ /* 0x007fea0003c00000 */
[----:B------:R-:W-:Y:S01]  /*15e50*/  VOTE.ANY R14, PT, P6 ;  /* 0x00000000000e7806 */ /* 0x000fe200030e0100 */
[----:B012---:R-:W-:Y:S06]  /*15e60*/  ENDCOLLECTIVE ;  /* 0x000000000000791b */ /* 0x007fec0003800000 */
.L_x_1395:
[----:B------:R-:W-:Y:S05]  /*15e70*/  BSYNC B0 ;  /* 0x0000000000007941 */ /* 0x000fea0003800000 */
.L_x_1394:
        /* <DEDUP_REMOVED lines=9> */
.L_x_1396:
[----:B------:R-:W-:Y:S02]  /*15f10*/  IMAD.MOV.U32 R13, RZ, RZ, R4 ;  /* 0x000000ffff0d7224 */ /* 0x000fe400078e0004 */
[----:B------:R-:W-:-:S07]  /*15f20*/  IMAD.MOV.U32 R7, RZ, RZ, R14 ;  /* 0x000000ffff077224 */ /* 0x000fce00078e000e */
[----:B------:R-:W-:Y:S05]  /*15f30*/  WARPSYNC.COLLECTIVE R15, `(.L_x_1397) ;  /* 0x000000000f087348 */ /* 0x000fea0003c00000 */
[----:B------:R0:W1:Y:S02]  /*15f40*/  SHFL.IDX P6, R14, R13, R12, R11 ;  /* 0x0000000c0d0e7389 */ /* 0x00006400000c000b */
[----:B01----:R-:W-:Y:S01]  /*15f50*/  ENDCOLLECTIVE ;  /* 0x000000000000791b */ /* 0x003fe20003800000 */
.L_x_1397:
[----:B------:R-:W-:Y:S01]  /*15f60*/  IMAD.MOV.U32 R4, RZ, RZ, R14 ;  /* 0x000000ffff047224 */ /* 0x000fe200078e000e */
[----:B------:R-:W-:Y:S06]  /*15f70*/  BRA `(.L_x_1398) ;  /* 0xffffffb4002c7947 */ /* 0x000fec000383ffff */
.L_x_1259:
[----:B------:R-:W-:Y:S01]  /*15f80*/  BSSY B0, `(.L_x_1399) ;  /* 0x0000007000007945 */ /* 0x000fe20003800000 */
[----:B------:R-:W-:Y:S02]  /*15f90*/  IMAD.MOV.U32 R13, RZ, RZ, R2 ;  /* 0x000000ffff0d7224 */ /* 0x000fe400078e0002 */
[----:B------:R-:W-:Y:S02]  /*15fa0*/  IMAD.MOV.U32 R11, RZ, RZ, 0x1f ;  /* 0x0000001fff0b7424 */ /* 0x000fe400078e00ff */
[----:B------:R-:W-:-:S07]  /*15fb0*/  IMAD.MOV.U32 R15, RZ, RZ, -0x1 ;  /* 0xffffffffff0f7424 */ /* 0x000fce00078e00ff */
[----:B01234-:R-:W-:Y:S05]  /*15fc0*/  WARPSYNC.COLLECTIVE R15, `(.L_x_1400) ;  /* 0x000000000f087348 */ /* 0x01ffea0003c00000 */
[----:B------:R0:W0:Y:S02]  /*15fd0*/  SHFL.IDX P6, R14, R13, R12, R11 ;  /* 0x0000000c0d0e7389 */ /* 0x00002400000c000b */
[----:B01234-:R-:W-:Y:S01]  /*15fe0*/  ENDCOLLECTIVE ;  /* 0x000000000000791b */ /* 0x01ffe20003800000 */
.L_x_1400:
[----:B------:R-:W-:Y:S05]  /*15ff0*/  BSYNC B0 ;  /* 0x0000000000007941 */ /* 0x000fea0003800000 */
.L_x_1399:
[----:B------:R-:W-:Y:S01]  /*16000*/  IMAD.MOV.U32 R6, RZ, RZ, R14 ;  /* 0x000000ffff067224 */ /* 0x000fe200078e000e */
[----:B------:R-:W-:Y:S06]  /*16010*/  BRA `(.L_x_1258) ;  /* 0xffffffb4001c7947 */ /* 0x000fec000383ffff */
.L_x_1263:
[----:B-1----:R1:W3:Y:S02]  /*16020*/  SYNCS.PHASECHK.TRANS64.TRYWAIT P0, [R5+URZ+0x32420], R0 ;  /* 0x03242000050075a7 */ /* 0x0022e4000800017f */
[----:B---3--:R-:W-:Y:S05]  /*16030*/  @!P0 NANOSLEEP.SYNCS 0x989680 ;  /* 0x009896800000895d */ /* 0x008fea0003900000 */
[----:B------:R-:W3:Y:S02]  /*16040*/  @!P0 SYNCS.PHASECHK.TRANS64 P0, [R5+URZ+0x32420], R0 ;  /* 0x03242000050085a7 */ /* 0x000ee4000800007f */
[----:B---3--:R-:W-:Y:S05]  /*16050*/  @!P0 BRA `(.L_x_1263) ;  /* 0xfffffffc00f08947 */ /* 0x008fea000383ffff */
[----:B------:R-:W-:Y:S05]  /*16060*/  BRA `(.L_x_1401) ;  /* 0xffffffb800747947 */ /* 0x000fea000383ffff */
.L_x_1264:
[----:B------:R-:W3:Y:S01]  /*16070*/  S2R R2, SR_TID.X ;  /* 0x0000000000027919 */ /* 0x000ee20000002100 */
[----:B------:R-:W-:Y:S01]  /*16080*/  BSSY B0, `(.L_x_1402) ;  /* 0x000000a000007945 */ /* 0x000fe20003800000 */
[----:B------:R-:W-:Y:S02]  /*16090*/  IMAD.MOV.U32 R12, RZ, RZ, RZ ;  /* 0x000000ffff0c7224 */ /* 0x000fe400078e00ff */
[----:B------:R-:W-:Y:S02]  /*160a0*/  IMAD.MOV.U32 R11, RZ, RZ, 0x1f ;  /* 0x0000001fff0b7424 */ /* 0x000fe400078e00ff */
[----:B------:R-:W-:Y:S01]  /*160b0*/  IMAD.MOV.U32 R15, RZ, RZ, -0x1 ;  /* 0xffffffffff0f7424 */ /* 0x000fe200078e00ff */
[----:B---3--:R-:W-:-:S04]  /*160c0*/  SHF.R.U32.HI R2, RZ, 0x5, R2 ;  /* 0x00000005ff027819 */ /* 0x008fc80000011602 */
[----:B------:R-:W-:-:S05]  /*160d0*/  LOP3.LUT R2, R2, 0x3, RZ, 0xc0, !PT ;  /* 0x0000000302027812 */ /* 0x000fca00078ec0ff */
[----:B------:R-:W-:-:S07]  /*160e0*/  IMAD.MOV.U32 R13, RZ, RZ, R2 ;  /* 0x000000ffff0d7224 */ /* 0x000fce00078e0002 */
[----:B012-4-:R-:W-:Y:S05]  /*160f0*/  WARPSYNC.COLLECTIVE R15, `(.L_x_1403) ;  /* 0x000000000f087348 */ /* 0x017fea0003c00000 */
[----:B------:R3:W0:Y:S02]  /*16100*/  SHFL.IDX P6, R14, R13, R12, R11 ;  /* 0x0000000c0d0e7389 */ /* 0x00062400000c000b */
[----:B01234-:R-:W-:Y:S01]  /*16110*/  ENDCOLLECTIVE ;  /* 0x000000000000791b */ /* 0x01ffe20003800000 */
.L_x_1403:
[----:B------:R-:W-:Y:S05]  /*16120*/  BSYNC B0 ;  /* 0x0000000000007941 */ /* 0x000fea0003800000 */
.L_x_1402:
[----:B------:R-:W-:Y:S05]  /*16130*/  BRA `(.L_x_1404) ;  /* 0xffffffb8005c7947 */ /* 0x000fea000383ffff */
.L_x_1267:
[----:B------:R-:W-:Y:S01]  /*16140*/  BSSY B1, `(.L_x_1405) ;  /* 0x0000006000017945 */ /* 0x000fe20003800000 */
[----:B------:R-:W-:-:S07]  /*16150*/  IMAD.MOV.U32 R15, RZ, RZ, -0x1 ;  /* 0xffffffffff0f7424 */ /* 0x000fce00078e00ff */
[----:B012-4-:R-:W-:Y:S05]  /*16160*/  WARPSYNC.COLLECTIVE R15, `(.L_x_1406) ;  /* 0x000000000f0c7348 */ /* 0x017fea0003c00000 */
[----:B------:R-:W-:Y:S02]  /*16170*/  ELECT P6, UR62, PT ;  /* 0x00000000003e782f */ /* 0x000fe400038c0000 */
[----:B------:R-:W-:Y:S01]  /*16180*/  MOV R14, UR62 ;  /* 0x0000003e000e7c02 */ /* 0x000fe20008000f00 */
[----:B012-4-:R-:W-:Y:S10]  /*16190*/  ENDCOLLECTIVE ;  /* 0x000000000000791b */ /* 0x017ff40003800000 */
.L_x_1406:
[----:B------:R-:W-:Y:S05]  /*161a0*/  BSYNC B1 ;  /* 0x0000000000017941 */ /* 0x000fea0003800000 */
.L_x_1405:
[----:B------:R-:W-:Y:S05]  /*161b0*/  BRA `(.L_x_1407) ;  /* 0xffffffb800547947 */ /* 0x000fea000383ffff */
.L_x_1269:
[----:B-1----:R1:W3:Y:S02]  /*161c0*/  SYNCS.PHASECHK.TRANS64.TRYWAIT P1, [R3+URZ+0x32440], R2 ;  /* 0x03244002030075a7 */ /* 0x0022e4000802017f */
[----:B---3--:R-:W-:Y:S05]  /*161d0*/  @!P1 NANOSLEEP.SYNCS 0x989680 ;  /* 0x009896800000995d */ /* 0x008fea0003900000 */
[----:B------:R-:W3:Y:S02]  /*161e0*/  @!P1 SYNCS.PHASECHK.TRANS64 P1, [R3+URZ+0x32440], R2 ;  /* 0x03244002030095a7 */ /* 0x000ee4000802007f */
[----:B---3--:R-:W-:Y:S05]  /*161f0*/  @!P1 BRA `(.L_x_1269) ;  /* 0xfffffffc00f09947 */ /* 0x008fea000383ffff */
[----:B------:R-:W-:Y:S05]  /*16200*/  BRA `(.L_x_1408) ;  /* 0xffffffb8007c7947 */ /* 0x000fea000383ffff */
.L_x_1271:
[----:B---3--:R3:W0:Y:S02]  /*16210*/  SYNCS.PHASECHK.TRANS64.TRYWAIT P1, [R5+URZ+0x32440], R0 ;  /* 0x03244000050075a7 */ /* 0x008624000802017f */
[----:B0-----:R-:W-:Y:S05]  /*16220*/  @!P1 NANOSLEEP.SYNCS 0x989680 ;  /* 0x009896800000995d */ /* 0x001fea0003900000 */
[----:B------:R-:W0:Y:S02]  /*16230*/  @!P1 SYNCS.PHASECHK.TRANS64 P1, [R5+URZ+0x32440], R0 ;  /* 0x03244000050095a7 */ /* 0x000e24000802007f */
[----:B0-----:R-:W-:Y:S05]  /*16240*/  @!P1 BRA `(.L_x_1271) ;  /* 0xfffffffc00f09947 */ /* 0x001fea000383ffff */
[----:B------:R-:W-:Y:S05]  /*16250*/  BRA `(.L_x_1409) ;  /* 0xffffffb800887947 */ /* 0x000fea000383ffff */
.L_x_1273:
[----:B------:R0:W0:Y:S02]  /*16260*/  SYNCS.PHASECHK.TRANS64.TRYWAIT P1, [R3+URZ+0x32460], R2 ;  /* 0x03246002030075a7 */ /* 0x000024000802017f */
[----:B0-----:R-:W-:Y:S05]  /*16270*/  @!P1 NANOSLEEP.SYNCS 0x989680 ;  /* 0x009896800000995d */ /* 0x001fea0003900000 */
[----:B------:R-:W0:Y:S02]  /*16280*/  @!P1 SYNCS.PHASECHK.TRANS64 P1, [R3+URZ+0x32460], R2 ;  /* 0x03246002030095a7 */ /* 0x000e24000802007f */
[----:B0-----:R-:W-:Y:S05]  /*16290*/  @!P1 BRA `(.L_x_1273) ;  /* 0xfffffffc00f09947 */ /* 0x001fea000383ffff */
[----:B------:R-:W-:Y:S05]  /*162a0*/  BRA `(.L_x_1410) ;  /* 0xffffffb800847947 */ /* 0x000fea000383ffff */
.L_x_1411:
        /* <DEDUP_REMOVED lines=13> */
.L_x_6560:


//--------------------- .text._ZN7cutlass13device_kernelIN5flash11enable_sm90INS1_16FlashAttnFwdSm90INS1_25CollectiveMainloopFwdSm90ILi2EN4cute5tupleIJNS5_1CILi1EEES8_S8_EEENS6_IJNS7_ILi128EEENS7_ILi96EEENS7_ILi64EEEEEELi256ENS_10bfloat16_tEfNS_4arch4Sm90ELb0ELb0ELb0ELb1ELb1ELb1ELb1ELb1ELb0ELb1ELb1ELb0EEENS1_21CollectiveEpilogueFwdINS6_IJSA_NS7_ILi256EEESB_EEES9_SE_SG_Li256ELb1ELb1ELb1ELb0EEENS1_36VarlenDynamicPersistentTileSchedulerILi128ELi96ELi256ELi128ELb1ELb1ELb1ELb0ELb1ELb1EEEEEEEEEvNT_6ParamsE --------------------------
	.section	.text._ZN7cutlass13device_kernelIN5flash11enable_sm90INS1_16FlashAttnFwdSm90INS1_25CollectiveMainloopFwdSm90ILi2EN4cute5tupleIJNS5_1CILi1EEES8_S8_EEENS6_IJNS7_ILi128EEENS7_ILi96EEENS7_ILi64EEEEEELi256ENS_10bfloat16_tEfNS_4arch4Sm90ELb0ELb0ELb0ELb1ELb1ELb1ELb1ELb1ELb0ELb1ELb1ELb0EEENS1_21CollectiveEpilogueFwdINS6_IJSA_NS7_ILi256EEESB_EEES9_SE_SG_Li256ELb1ELb1ELb1ELb0EEENS1_36VarlenDynamicPersistentTileSchedulerILi128ELi96ELi256ELi128ELb1ELb1ELb1ELb0ELb1ELb1EEEEEEEEEvNT_6ParamsE,"ax",@progbits
	.align	128
.text._ZN7cutlass13device_kernelIN5flash11enable_sm90INS1_16FlashAttnFwdSm90INS1_25CollectiveMainloopFwdSm90ILi2EN4cute5tupleIJNS5_1CILi1EEES8_S8_EEENS6_IJNS7_ILi128EEENS7_ILi96EEENS7_ILi64EEEEEELi256ENS_10bfloat16_tEfNS_4arch4Sm90ELb0ELb0ELb0ELb1ELb1ELb1ELb1ELb1ELb0ELb1ELb1ELb0EEENS1_21CollectiveEpilogueFwdINS6_IJSA_NS7_ILi256EEESB_EEES9_SE_SG_Li256ELb1ELb1ELb1ELb0EEENS1_36VarlenDynamicPersistentTileSchedulerILi128ELi96ELi256ELi128ELb1ELb1ELb1ELb0ELb1ELb1EEEEEEEEEvNT_6ParamsE:
        .type           _ZN7cutlass13device_kernelIN5flash11enable_sm90INS1_16FlashAttnFwdSm90INS1_25CollectiveMainloopFwdSm90ILi2EN4cute5tupleIJNS5_1CILi1EEES8_S8_EEENS6_IJNS7_ILi128EEENS7_ILi96EEENS7_ILi64EEEEEELi256ENS_10bfloat16_tEfNS_4arch4Sm90ELb0ELb0ELb0ELb1ELb1ELb1ELb1ELb1ELb0ELb1ELb1ELb0EEENS1_21CollectiveEpilogueFwdINS6_IJSA_NS7_ILi256EEESB_EEES9_SE_SG_Li256ELb1ELb1ELb1ELb0EEENS1_36VarlenDynamicPersistentTileSchedulerILi128ELi96ELi256ELi128ELb1ELb1ELb1ELb0ELb1ELb1EEEEEEEEEvNT_6ParamsE,@function
        .size           _ZN7cutlass13device_kernelIN5flash11enable_sm90INS1_16FlashAttnFwdSm90INS1_25CollectiveMainloopFwdSm90ILi2EN4cute5tupleIJNS5_1CILi1EEES8_S8_EEENS6_IJNS7_ILi128EEENS7_ILi96EEENS7_ILi64EEEEEELi256ENS_10bfloat16_tEfNS_4arch4Sm90ELb0ELb0ELb0ELb1ELb1ELb1ELb1ELb1ELb0ELb1ELb1ELb0EEENS1_21CollectiveEpilogueFwdINS6_IJSA_NS7_ILi256EEESB_EEES9_SE_SG_Li256ELb1ELb1ELb1ELb0EEENS1_36VarlenDynamicPersistentTileSchedulerILi128ELi96ELi256ELi128ELb1ELb1ELb1ELb0ELb1ELb1EEEEEEEEEvNT_6ParamsE,(.L_x_6561 - _ZN7cutlass13device_kernelIN5flash11enable_sm90INS1_16FlashAttnFwdSm90INS1_25CollectiveMainloopFwdSm90ILi2EN4cute5tupleIJNS5_1CILi1EEES8_S8_EEENS6_IJNS7_ILi128EEENS7_ILi96EEENS7_ILi64EEEEEELi256ENS_10bfloat16_tEfNS_4arch4Sm90ELb0ELb0ELb0ELb1ELb1ELb1ELb1ELb1ELb0ELb1ELb1ELb0EEENS1_21CollectiveEpilogueFwdINS6_IJSA_NS7_ILi256EEESB_EEES9_SE_SG_Li256ELb1ELb1ELb1ELb0EEENS1_36VarlenDynamicPersistentTileSchedulerILi128ELi96ELi256ELi128ELb1ELb1ELb1ELb0ELb1ELb1EEEEEEEEEvNT_6ParamsE)
        .other          _ZN7cutlass13device_kernelIN5flash11enable_sm90INS1_16FlashAttnFwdSm90INS1_25CollectiveMainloopFwdSm90ILi2EN4cute5tupleIJNS5_1CILi1EEES8_S8_EEENS6_IJNS7_ILi128EEENS7_ILi96EEENS7_ILi64EEEEEELi256ENS_10bfloat16_tEfNS_4arch4Sm90ELb0ELb0ELb0ELb1ELb1ELb1ELb1ELb1ELb0ELb1ELb1ELb0EEENS1_21CollectiveEpilogueFwdINS6_IJSA_NS7_ILi256EEESB_EEES9_SE_SG_Li256ELb1ELb1ELb1ELb0EEENS1_36VarlenDynamicPersistentTileSchedulerILi128ELi96ELi256ELi128ELb1ELb1ELb1ELb0ELb1ELb1EEEEEEEEEvNT_6ParamsE,@"STO_CUDA_ENTRY STV_DEFAULT"
_ZN7cutlass13device_kernelIN5flash11enable_sm90INS1_16FlashAttnFwdSm90INS1_25CollectiveMainloopFwdSm90ILi2EN4cute5tupleIJNS5_1CILi1EEES8_S8_EEENS6_IJNS7_ILi128EEENS7_ILi96EEENS7_ILi64EEEEEELi256ENS_10bfloat16_tEfNS_4arch4Sm90ELb0ELb0ELb0ELb1ELb1ELb1ELb1ELb1ELb0ELb1ELb1ELb0EEENS1_21CollectiveEpilogueFwdINS6_IJSA_NS7_ILi256EEESB_EEES9_SE_SG_Li256ELb1ELb1ELb1ELb0EEENS1_36VarlenDynamicPersistentTileSchedulerILi128ELi96ELi256ELi128ELb1ELb1ELb1ELb0ELb1ELb1EEEEEEEEEvNT_6ParamsE:
        /* <DEDUP_REMOVED lines=17> */
.L_x_1413:
[----:B------:R-:W-:Y:S05]  /*0110*/  BSYNC B0 ;  /* 0x0000000000007941 */ /* 0x000fea0003800000 */
.L_x_1412:
[----:B------:R-:W-:Y:S01]  /*0120*/  VOTEU.ANY UP0, P0 ;  /* 0x00000000003f7886 */ /* 0x000fe20000000100 */
[----:B------:R-:W0:Y:S01]  /*0130*/  SHFL.IDX PT, R3, R2, RZ, 0x1f ;  /* 0x00001fff02037589 */ /* 0x000e2200000e0000 */
[----:B------:R-:W-:Y:S01]  /*0140*/  UMOV UR4, 0x80 ;  /* 0x0000008000047882 */ /* 0x000fe20000000000 */
[----:B------:R-:W-:Y:S01]  /*0150*/  UMOV UR7, 0x100 ;  /* 0x0000010000077882 */ /* 0x000fe20000000000 */
[----:B------:R-:W-:Y:S01]  /*0160*/  VOTEU.ANY UP1, P0 ;  /* 0x00000000003f7886 */ /* 0x000fe20000020100 */
[----:B------:R-:W1:Y:S01]  /*0170*/  @UP0 S2UR UR8, SR_CgaCtaId ;  /* 0x00000000000809c3 */ /* 0x000e620000008800 */
[----:B------:R-:W-:Y:S01]  /*0180*/  @UP0 UMOV UR6, 0x400 ;  /* 0x0000040000060882 */ /* 0x000fe20000000000 */
[----:B------:R-:W-:-:S04]  /*0190*/  @UP0 UIADD3 UR4, -UR4, 0x100000, URZ ;  /* 0x0010000004040890 */ /* 0x000fc8000fffe13f */
[----:B------:R-:W-:Y:S02]  /*01a0*/  @UP0 USHF.L.U32 UR5, UR4, 0xb, URZ ;  /* 0x0000000b04050899 */ /* 0x000fe4000800063f */
[----:B------:R-:W-:Y:S01]  /*01b0*/  @UP0 USHF.L.U32 UR4, UR4, 0x1, URZ ;  /* 0x0000000104040899 */ /* 0x000fe2000800063f */
[----:B------:R-:W-:Y:S01]  /*01c0*/  SHF.R.U32.HI R4, RZ, 0x7, R0 ;  /* 0x00000007ff047819 */ /* 0x000fe20000011600 */
[----:B------:R-:W-:Y:S01]  /*01d0*/  VOTEU.ANY UP2, P0 ;  /* 0x00000000003f7886 */ /* 0x000fe20000040100 */
[----:B0-----:R-:W-:-:S03]  /*01e0*/  ISETP.NE.AND P1, PT, R3, RZ, PT ;  /* 0x000000ff0300720c */ /* 0x001fc60003f25270 */
[----:B------:R0:W2:Y:S01]  /*01f0*/  SHFL.IDX PT, R3, R4, RZ, 0x1f ;  /* 0x00001fff04037589 */ /* 0x0000a200000e0000 */
[----:B-1----:R-:W-:Y:S02]  /*0200*/  @UP0 ULEA UR8, UR8, UR6, 0x18 ;  /* 0x0000000608080291 */ /* 0x002fe4000f8ec03f */
[----:B------:R-:W-:-:S04]  /*0210*/  @UP0 UIADD3 UR6, -UR7, 0x100000, URZ ;  /* 0x0010000007060890 */ /* 0x000fc8000fffe13f */
[----:B------:R-:W-:Y:S02]  /*0220*/  @UP0 USHF.L.U32 UR7, UR6, 0xb, URZ ;  /* 0x0000000b06070899 */ /* 0x000fe4000800063f */
[----:B------:R-:W-:Y:S01]  /*0230*/  @UP0 USHF.L.U32 UR6, UR6, 0x1, URZ ;  /* 0x0000000106060899 */ /* 0x000fe2000800063f */
[----:B------:R-:W-:Y:S01]  /*0240*/  VOTEU.ANY UP0, P0 ;  /* 0x00000000003f7886 */ /* 0x000fe20000000100 */
[----:B------:R-:W1:Y:S04]  /*0250*/  FENCE.VIEW.ASYNC.S ;  /* 0x00000000000073c6 */ /* 0x000e680000000000 */
[----:B-1----:R0:W1:Y:S01]  /*0260*/  @UP0 SYNCS.EXCH.64 URZ, [UR8+0x32400], UR4 ;  /* 0x03240004083f05b2 */ /* 0x0020620008000100 */
[----:B------:R0:W3:Y:S05]  /*0270*/  @UP1 SYNCS.EXCH.64 URZ, [UR8+0x32410], UR4 ;  /* 0x03241004083f15b2 */ /* 0x0000ea0008000100 */
[----:B------:R0:W4:Y:S02]  /*0280*/  @UP2 SYNCS.EXCH.64 URZ, [UR8+0x32420], UR6 ;  /* 0x03242006083f25b2 */ /* 0x0001240008000100 */
        /* <DEDUP_REMOVED lines=19> */
.L_x_1414:
        /* <DEDUP_REMOVED lines=22> */
.L_x_1415:
        /* <DEDUP_REMOVED lines=18> */
.L_x_1416:
        /* <DEDUP_REMOVED lines=22> */
.L_x_1417:
        /* <DEDUP_REMOVED lines=22> */
.L_x_1418:
[----:B--2---:R-:W-:Y:S01]  /*0900*/  ISETP.NE.AND P0, PT, R3, RZ, PT ;  /* 0x000000ff0300720c */ /* 0x004fe20003f05270 */
[----:B------:R-:W-:Y:S01]  /*0910*/  IMAD.MOV.U32 R3, RZ, RZ, 0x1 ;  /* 0x00000001ff037424 */ /* 0x000fe200078e00ff */
[----:B------:R-:W-:Y:S01]  /*0920*/  NOP ;  /* 0x0000000000007918 */ /* 0x000fe20000000000 */
[----:B------:R-:W-:Y:S01]  /*0930*/  ULDC.64 UR60, c[0x0][0x208] ;  /* 0x00008200003c7ab9 */ /* 0x000fe20000000a00 */
[----:B------:R-:W-:Y:S02]  /*0940*/  BSSY B9, `(.L_x_1419) ;  /* 0x0001b86000097945 */ /* 0x000fe40003800000 */
[----:B------:R-:W-:-:S05]  /*0950*/  SEL R3, R3, 0x2, !P0 ;  /* 0x0000000203037807 */ /* 0x000fca0004000000 */
[----:B------:R2:W-:Y:S01]  /*0960*/  STL [R1+0x8], R3 ;  /* 0x0000080301007387 */ /* 0x0005e20000100800 */
[----:B01-34-:R-:W-:Y:S06]  /*0970*/  BAR.SYNC.DEFER_BLOCKING 0x0 ;  /* 0x0000000000007b1d */ /* 0x01bfec0000010000 */
[----:B------:R-:W-:Y:S05]  /*0980*/  @!P0 BRA `(.L_x_1420) ;  /* 0x0000013c00148947 */ /* 0x000fea0003800000 */
.L_x_1421:
[----:B------:R-:W-:-:S08]  /*0990*/  NOP ;  /* 0x0000000000007918 */ /* 0x000fd00000000000 */
[----:B------:R-:W0:Y:S02]  /*09a0*/  USETMAXREG.TRY_ALLOC.CTAPOOL UP0, 0xe8 ;  /* 0x000000e8000079c8 */ /* 0x000e240008000600 */
[----:B0-----:R-:W-:-:S13]  /*09b0*/  PLOP3.LUT P0, PT, PT, PT, UP0, 0x80, 0x0 ;  /* 0x000000000000781c */ /* 0x001fda0003f0f008 */
[----:B------:R-:W-:Y:S05]  /*09c0*/  @!P0 BRA `(.L_x_1421) ;  /* 0xfffffffc00f08947 */ /* 0x000fea000383ffff */
[----:B------:R-:W3:Y:S01]  /*09d0*/  LDL.LU R2, [R1] ;  /* 0x0000000001027983 */ /* 0x000ee20000300800 */
[----:B------:R-:W-:Y:S01]  /*09e0*/  SHF.R.U32.HI R4, RZ, 0x7, R0 ;  /* 0x00000007ff047819 */ /* 0x000fe20000011600 */
[----:B------:R-:W-:Y:S01]  /*09f0*/  ULDC UR4, c[0x0][0xd3c] ;  /* 0x00034f0000047ab9 */ /* 0x000fe20000000800 */
[----:B--2---:R-:W0:Y:S01]  /*0a00*/  S2R R3, SR_CgaCtaId ;  /* 0x0000000000037919 */ /* 0x004e220000008800 */
        /* <DEDUP_REMOVED lines=8> */
[----:B---3--:R-:W-:-:S04]  /*0a90*/  LOP3.LUT R2, R2, 0xfffffffb, RZ, 0xc0, !PT ;  /* 0xfffffffb02027812 */ /* 0x008fc800078ec0ff */
[----:B------:R-:W-:-:S05]  /*0aa0*/  @P0 LOP3.LUT R2, R2, 0x4, RZ, 0xfc, !PT ;  /* 0x0000000402020812 */ /* 0x000fca00078efcff */
[----:B------:R1:W-:Y:S01]  /*0ab0*/  STL [R1], R2 ;  /* 0x0000000201007387 */ /* 0x0003e20000100800 */
[----:B0-----:R-:W-:-:S13]  /*0ac0*/  ISETP.GE.AND P0, PT, R51, UR4, PT ;  /* 0x0000000433007c0c */ /* 0x001fda000bf06270 */
[----:B-1----:R-:W-:Y:S05]  /*0ad0*/  @P0 BRA `(.L_x_1422) ;  /* 0x000001b400b00947 */ /* 0x002fea0003800000 */
[----:B------:R-:W2:Y:S01]  /*0ae0*/  LDL.LU R14, [R1+0x8] ;  /* 0x00000800010e7983 */ /* 0x000ea20000300800 */
[----:B------:R-:W-:Y:S02]  /*0af0*/  VIADD R0, R0, 0xffffff80 ;  /* 0xffffff8000007836 */ /* 0x000fe40000000000 */
[----:B------:R-:W-:Y:S02]  /*0b00*/  IMAD.MOV.U32 R18, RZ, RZ, RZ ;  /* 0x000000ffff127224 */ /* 0x000fe400078e00ff */
[----:B------:R-:W-:Y:S01]  /*0b10*/  IMAD.MOV.U32 R208, RZ, RZ, RZ ;  /* 0x000000ffffd07224 */ /* 0x000fe200078e00ff */
[----:B------:R-:W-:Y:S01]  /*0b20*/  SHF.R.S32.HI R3, RZ, 0x1f, R0 ;  /* 0x0000001fff037819 */ /* 0x000fe20000011400 */
[----:B------:R-:W-:Y:S02]  /*0b30*/  IMAD.MOV.U32 R218, RZ, RZ, RZ ;  /* 0x000000ffffda7224 */ /* 0x000fe400078e00ff */
[----:B------:R-:W-:Y:S01]  /*0b40*/  IMAD.MOV.U32 R206, RZ, RZ, RZ ;  /* 0x000000ffffce7224 */ /* 0x000fe200078e00ff */
[----:B------:R-:W-:-:S02]  /*0b50*/  LEA.HI R2, R3, R0, RZ, 0x7 ;  /* 0x0000000003027211 */ /* 0x000fc400078f38ff */
[CC--:B------:R-:W-:Y:S02]  /*0b60*/  LEA.HI R4, R3.reuse, R0.reuse, RZ, 0x4 ;  /* 0x0000000003047211 */ /* 0x0c0fe400078f20ff */
[----:B------:R-:W-:Y:S02]  /*0b70*/  LOP3.LUT R5, R2, 0xffffff80, RZ, 0xc0, !PT ;  /* 0xffffff8002057812 */ /* 0x000fe400078ec0ff */
[----:B------:R-:W-:Y:S02]  /*0b80*/  SHF.R.S32.HI R7, RZ, 0x4, R4 ;  /* 0x00000004ff077819 */ /* 0x000fe40000011404 */
[----:B------:R-:W-:Y:S01]  /*0b90*/  LEA.HI R204, R3, R0, RZ, 0x2 ;  /* 0x0000000003cc7211 */ /* 0x000fe200078f10ff */
[----:B------:R-:W-:Y:S01]  /*0ba0*/  IMAD.IADD R13, R0, 0x1, -R5 ;  /* 0x00000001000d7824 */ /* 0x000fe200078e0a05 */
[----:B------:R-:W-:Y:S02]  /*0bb0*/  SHF.R.S32.HI R5, RZ, 0x7, R2 ;  /* 0x00000007ff057819 */ /* 0x000fe40000011402 */
[----:B------:R-:W-:-:S02]  /*0bc0*/  LEA.HI R6, R4, R7, RZ, 0x1 ;  /* 0x0000000704067211 */ /* 0x000fc400078f08ff */
[----:B------:R-:W-:Y:S01]  /*0bd0*/  SHF.R.S32.HI R9, RZ, 0x1f, R13 ;  /* 0x0000001fff097819 */ /* 0x000fe2000001140d */
[----:B------:R-:W-:Y:S01]  /*0be0*/  STL [R1+0x118], R13 ;  /* 0x0001180d01007387 */ /* 0x000fe20000100800 */
[----:B------:R-:W-:Y:S02]  /*0bf0*/  LEA.HI R2, R2, R5, RZ, 0x1 ;  /* 0x0000000502027211 */ /* 0x000fe400078f08ff */
[----:B------:R-:W-:Y:S02]  /*0c00*/  LEA.HI R10, R9, R13, RZ, 0x2 ;  /* 0x0000000d090a7211 */ /* 0x000fe400078f10ff */
[----:B------:R-:W-:Y:S02]  /*0c10*/  LOP3.LUT R2, R2, 0x3fffffe, RZ, 0xc0, !PT ;  /* 0x03fffffe02027812 */ /* 0x000fe400078ec0ff */
[--C-:B------:R-:W-:Y:S02]  /*0c20*/  SHF.R.S32.HI R11, RZ, 0x2, R10.reuse ;  /* 0x00000002ff0b7819 */ /* 0x100fe4000001140a */
[----:B------:R-:W-:-:S02]  /*0c30*/  SHF.R.S32.HI R8, RZ, 0x1f, R10 ;  /* 0x0000001fff087819 */ /* 0x000fc4000001140a */
[----:B------:R-:W-:Y:S02]  /*0c40*/  LOP3.LUT R6, R6, 0x1ffffffe, RZ, 0xc0, !PT ;  /* 0x1ffffffe06067812 */ /* 0x000fe400078ec0ff */
[----:B------:R-:W-:Y:S02]  /*0c50*/  LEA.HI R8, R8, R11, RZ, 0x3 ;  /* 0x0000000b08087211 */ /* 0x000fe400078f18ff */
[----:B------:R-:W-:Y:S01]  /*0c60*/  LEA.HI R9, R9, R13, RZ, 0x5 ;  /* 0x0000000d09097211 */ /* 0x000fe200078f28ff */
[----:B------:R-:W-:Y:S01]  /*0c70*/  IMAD.IADD R6, R7, 0x1, -R6 ;  /* 0x0000000107067824 */ /* 0x000fe200078e0a06 */
[----:B------:R-:W-:Y:S01]  /*0c80*/  LOP3.LUT R12, R8, 0xfffffff8, RZ, 0xc0, !PT ;  /* 0xfffffff8080c7812 */ /* 0x000fe200078ec0ff */
[----:B------:R-:W-:Y:S01]  /*0c90*/  IMAD.IADD R8, R5, 0x1, -R2 ;  /* 0x0000000105087824 */ /* 0x000fe200078e0a02 */
[-C--:B------:R-:W-:Y:S02]  /*0ca0*/  LEA.HI R2, R3, R0.reuse, RZ, 0x5 ;  /* 0x0000000003027211 */ /* 0x080fe400078f28ff */
[----:B------:R-:W-:Y:S01]  /*0cb0*/  LOP3.LUT R5, R4, 0x3fffff0, RZ, 0xc0, !PT ;  /* 0x03fffff004057812 */ /* 0x000fe200078ec0ff */
[----:B------:R-:W-:Y:S01]  /*0cc0*/  IMAD.IADD R12, R11, 0x1, -R12 ;  /* 0x000000010b0c7824 */ /* 0x000fe200078e0a0c */
[----:B------:R-:W-:-:S02]  /*0cd0*/  LEA.HI R3, R3, R0, RZ, 0x3 ;  /* 0x0000000003037211 */ /* 0x000fc400078f18ff */
[----:B------:R-:W-:Y:S01]  /*0ce0*/  SHF.R.S32.HI R15, RZ, 0x5, R2 ;  /* 0x00000005ff0f7819 */ /* 0x000fe20000011402 */
[----:B------:R-:W-:Y:S01]  /*0cf0*/  IMAD.IADD R5, R0, 0x1, -R5 ;  /* 0x0000000100057824 */ /* 0x000fe200078e0a05 */
[----:B------:R-:W-:Y:S02]  /*0d00*/  LOP3.LUT R7, R3, 0xfffffff8, RZ, 0xc0, !PT ;  /* 0xfffffff803077812 */ /* 0x000fe400078ec0ff */
[----:B------:R-:W-:Y:S01]  /*0d10*/  LOP3.LUT R3, R204, 0xfffffffc, RZ, 0xc0, !PT ;  /* 0xfffffffccc037812 */ /* 0x000fe200078ec0ff */
[----:B------:R-:W-:Y:S01]  /*0d20*/  IMAD R5, R15, 0x10, R5 ;  /* 0x000000100f057824 */ /* 0x000fe200078e0205 */
[----:B------:R-:W-:Y:S01]  /*0d30*/  SHF.R.S32.HI R204, RZ, 0x2, R204 ;  /* 0x00000002ffcc7819 */ /* 0x000fe200000114cc */
[----:B------:R-:W-:Y:S01]  /*0d40*/  IMAD.IADD R7, R0, 0x1, -R7 ;  /* 0x0000000100077824 */ /* 0x000fe200078e0a07 */
[----:B------:R-:W-:Y:S01]  /*0d50*/  SHF.R.S32.HI R9, RZ, 0x5, R9 ;  /* 0x00000005ff097819 */ /* 0x000fe20000011409 */
[----:B------:R-:W-:Y:S01]  /*0d60*/  IMAD R5, R5, 0x8, R6 ;  /* 0x0000000805057824 */ /* 0x000fe200078e0206 */
[----:B------:R0:W-:Y:S01]  /*0d70*/  STL [R1+0x70], R15 ;  /* 0x0000700f01007387 */ /* 0x0001e20000100800 */
[----:B------:R-:W-:Y:S01]  /*0d80*/  VIADD R6, R204, 0x40 ;  /* 0x00000040cc067836 */ /* 0x000fe20000000000 */
[----:B------:R-:W-:Y:S01]  /*0d90*/  LOP3.LUT R10, R10, 0x7ffffffc, RZ, 0xc0, !PT ;  /* 0x7ffffffc0a0a7812 */ /* 0x000fe200078ec0ff */
[----:B------:R-:W-:-:S02]  /*0da0*/  IMAD.IADD R3, R0, 0x1, -R3 ;  /* 0x0000000100037824 */ /* 0x000fc400078e0a03 */
[----:B------:R-:W-:Y:S01]  /*0db0*/  IMAD R9, R9, 0x10, R12 ;  /* 0x0000001009097824 */ /* 0x000fe200078e020c */
[----:B------:R-:W-:Y:S01]  /*0dc0*/  SHF.R.S32.HI R4, RZ, 0x1f, R6 ;  /* 0x0000001fff047819 */ /* 0x000fe20000011406 */
[C---:B------:R-:W-:Y:S01]  /*0dd0*/  IMAD.SHL.U32 R16, R3.reuse, 0x8, RZ ;  /* 0x0000000803107824 */ /* 0x040fe200078e00ff */
[----:B------:R-:W-:Y:S01]  /*0de0*/  LEA.HI R0, R3, R3, RZ, 0x1 ;  /* 0x0000000303007211 */ /* 0x000fe200078f08ff */
[----:B------:R-:W-:Y:S01]  /*0df0*/  IMAD.SHL.U32 R2, R6, 0x40, RZ ;  /* 0x0000004006027824 */ /* 0x000fe200078e00ff */
[----:B------:R-:W-:Y:S01]  /*0e00*/  LEA.HI R4, R4, R6, RZ, 0x3 ;  /* 0x0000000604047211 */ /* 0x000fe200078f18ff */
[----:B------:R-:W-:Y:S01]  /*0e10*/  VIADD R215, R16, 0x40 ;  /* 0x0000004010d77836 */ /* 0x000fe20000000000 */
[----:B------:R-:W-:Y:S01]  /*0e20*/  LOP3.LUT R0, R0, 0x1ffffffe, RZ, 0xc0, !PT ;  /* 0x1ffffffe00007812 */ /* 0x000fe200078ec0ff */
[C---:B------:R-:W-:Y:S01]  /*0e30*/  VIADD R214, R16.reuse, 0x60 ;  /* 0x0000006010d67836 */ /* 0x040fe20000000000 */
[----:B------:R-:W-:Y:S01]  /*0e40*/  SHF.R.S32.HI R17, RZ, 0x1f, R16 ;  /* 0x0000001fff117819 */ /* 0x000fe20000011410 */
[----:B------:R-:W-:Y:S01]  /*0e50*/  VIADD R213, R16, 0x80 ;  /* 0x0000008010d57836 */ /* 0x000fe20000000000 */
[----:B0-----:R-:W-:Y:S01]  /*0e60*/  SHF.R.S32.HI R15, RZ, 0x1f, R215 ;  /* 0x0000001fff0f7819 */ /* 0x001fe200000114d7 */
[----:B------:R-:W-:-:S02]  /*0e70*/  IMAD R8, R8, 0x40, R9 ;  /* 0x0000004008087824 */ /* 0x000fc400078e0209 */
[----:B------:R-:W-:Y:S01]  /*0e80*/  IMAD.SHL.U32 R4, R4, 0x40, RZ ;  /* 0x0000004004047824 */ /* 0x000fe200078e00ff */
[----:B------:R-:W-:Y:S01]  /*0e90*/  SHF.R.S32.HI R12, RZ, 0x1f, R213 ;  /* 0x0000001fff0c7819 */ /* 0x000fe200000114d5 */
[C---:B------:R-:W-:Y:S01]  /*0ea0*/  IMAD.IADD R0, R3.reuse, 0x1, -R0 ;  /* 0x0000000103007824 */ /* 0x040fe200078e0a00 */
[----:B------:R-:W-:Y:S01]  /*0eb0*/  STL [R1+0x19c], R8 ;  /* 0x00019c0801007387 */ /* 0x000fe20000100800 */
[----:B------:R-:W-:Y:S01]  /*0ec0*/  IMAD.SHL.U32 R22, R3, 0x4, RZ ;  /* 0x0000000403167824 */ /* 0x000fe200078e00ff */
[----:B------:R-:W-:Y:S01]  /*0ed0*/  LOP3.LUT R3, R2, 0x1c0, RZ, 0xc0, !PT ;  /* 0x000001c002037812 */ /* 0x000fe200078ec0ff */
[----:B------:R-:W-:Y:S01]  /*0ee0*/  IMAD.SHL.U32 R211, R7, 0x8, RZ ;  /* 0x0000000807d37824 */ /* 0x000fe200078e00ff */
[----:B------:R-:W-:Y:S01]  /*0ef0*/  LOP3.LUT R4, R4, 0xfffffe00, RZ, 0xc0, !PT ;  /* 0xfffffe0004047812 */ /* 0x000fe200078ec0ff */
[----:B------:R-:W-:Y:S01]  /*0f00*/  STL [R1+0x88], RZ ;  /* 0x000088ff01007387 */ /* 0x000fe20000100800 */
[----:B------:R-:W-:Y:S01]  /*0f10*/  SHF.R.U32.HI R7, RZ, 0x3, R3 ;  /* 0x00000003ff077819 */ /* 0x000fe20000011603 */
[----:B------:R-:W-:Y:S01]  /*0f20*/  IMAD.IADD R10, R13, 0x1, -R10 ;  /* 0x000000010d0a7824 */ /* 0x000fe200078e0a0a */
[----:B------:R-:W-:Y:S01]  /*0f30*/  LOP3.LUT R3, R3, 0x38, R16, 0xf8, !PT ;  /* 0x0000003803037812 */ /* 0x000fe200078ef810 */
[----:B------:R0:W-:Y:S01]  /*0f40*/  STL [R1+0xc], R15 ;  /* 0x00000c0f01007387 */ /* 0x0001e20000100800 */
[----:B------:R-:W-:Y:S01]  /*0f50*/  IMAD.SHL.U32 R5, R5, 0x8, RZ ;  /* 0x0000000805057824 */ /* 0x000fe200078e00ff */
[----:B------:R-:W-:Y:S01]  /*0f60*/  SHF.R.S32.HI R6, RZ, 0x1f, R211 ;  /* 0x0000001fff067819 */ /* 0x000fe200000114d3 */
[----:B------:R-:W-:-:S02]  /*0f70*/  IMAD.SHL.U32 R42, R10, 0x2, RZ ;  /* 0x000000020a2a7824 */ /* 0x000fc400078e00ff */
[----:B------:R-:W-:Y:S02]  /*0f80*/  VIADD R11, R211, 0x40 ;  /* 0x00000040d30b7836 */ /* 0x000fe40000000000 */
[C---:B------:R-:W-:Y:S02]  /*0f90*/  VIADD R41, R42.reuse, 0x8 ;  /* 0x000000082a297836 */ /* 0x040fe40000000000 */
[C---:B------:R-:W-:Y:S01]  /*0fa0*/  VIADD R40, R42.reuse, 0x10 ;  /* 0x000000102a287836 */ /* 0x040fe20000000000 */
[----:B------:R-:W-:Y:S01]  /*0fb0*/  SHF.R.S32.HI R11, RZ, 0x1f, R11 ;  /* 0x0000001fff0b7819 */ /* 0x000fe2000001140b */
[C---:B------:R-:W-:Y:S02]  /*0fc0*/  VIADD R39, R42.reuse, 0x18 ;  /* 0x000000182a277836 */ /* 0x040fe40000000000 */
[C---:B------:R-:W-:Y:S02]  /*0fd0*/  VIADD R38, R42.reuse, 0x20 ;  /* 0x000000202a267836 */ /* 0x040fe40000000000 */
[----:B------:R-:W-:-:S02]  /*0fe0*/  VIADD R37, R42, 0x28 ;  /* 0x000000282a257836 */ /* 0x000fc40000000000 */
[C---:B------:R-:W-:Y:S02]  /*0ff0*/  VIADD R36, R42.reuse, 0x30 ;  /* 0x000000302a247836 */ /* 0x040fe40000000000 */
[C---:B------:R-:W-:Y:S02]  /*1000*/  VIADD R35, R42.reuse, 0x38 ;  /* 0x000000382a237836 */ /* 0x040fe40000000000 */
[C---:B------:R-:W-:Y:S02]  /*1010*/  VIADD R34, R42.reuse, 0x40 ;  /* 0x000000402a227836 */ /* 0x040fe40000000000 */
        /* <DEDUP_REMOVED lines=13> */
[C---:B0-----:R-:W-:Y:S02]  /*10f0*/  VIADD R15, R42.reuse, 0xa8 ;  /* 0x000000a82a0f7836 */ /* 0x041fe40000000000 */
[----:B------:R-:W-:Y:S01]  /*1100*/  VIADD R6, R211, 0xc0 ;  /* 0x000000c0d3067836 */ /* 0x000fe20000000000 */
[----:B------:R-:W-:Y:S01]  /*1110*/  SHF.R.S32.HI R9, RZ, 0x1f, R9 ;  /* 0x0000001fff097819 */ /* 0x000fe20000011409 */
[----:B------:R-:W-:-:S02]  /*1120*/  VIADD R13, R42, 0xb8 ;  /* 0x000000b82a0d7836 */ /* 0x000fc40000000000 */
[C---:B------:R-:W-:Y:S01]  /*1130*/  VIADD R11, R42.reuse, 0xc8 ;  /* 0x000000c82a0b7836 */ /* 0x040fe20000000000 */
[----:B------:R-:W-:Y:S01]  /*1140*/  SHF.R.S32.HI R6, RZ, 0x1f, R6 ;  /* 0x0000001fff067819 */ /* 0x000fe20000011406 */
[C---:B------:R-:W-:Y:S02]  /*1150*/  VIADD R10, R42.reuse, 0xd0 ;  /* 0x000000d02a0a7836 */ /* 0x040fe40000000000 */
[C---:B------:R-:W-:Y:S02]  /*1160*/  VIADD R9, R42.reuse, 0xd8 ;  /* 0x000000d82a097836 */ /* 0x040fe40000000000 */
[----:B------:R-:W-:Y:S02]  /*1170*/  VIADD R6, R42, 0xe8 ;  /* 0x000000e82a067836 */ /* 0x000fe40000000000 */
[----:B------:R-:W-:Y:S02]  /*1180*/  IMAD R0, R0, 0x8, R8 ;  /* 0x0000000800007824 */ /* 0x000fe400078e0208 */
[----:B------:R-:W-:-:S02]  /*1190*/  VIADD R2, R16, 0x20 ;  /* 0x0000002010027836 */ /* 0x000fc40000000000 */
[C---:B------:R-:W-:Y:S02]  /*11a0*/  VIADD R212, R16.reuse, 0xa0 ;  /* 0x000000a010d47836 */ /* 0x040fe40000000000 */
[C---:B------:R-:W-:Y:S01]  /*11b0*/  VIADD R217, R16.reuse, 0xc0 ;  /* 0x000000c010d97836 */ /* 0x040fe20000000000 */
[----:B------:R-:W-:Y:S01]  /*11c0*/  SHF.R.S32.HI R207, RZ, 0x1f, R2 ;  /* 0x0000001fffcf7819 */ /* 0x000fe20000011402 */
[----:B------:R-:W-:Y:S01]  /*11d0*/  VIADD R216, R16, 0xe0 ;  /* 0x000000e010d87836 */ /* 0x000fe20000000000 */
[----:B------:R-:W-:Y:S01]  /*11e0*/  SHF.R.S32.HI R229, RZ, 0x1f, R212 ;  /* 0x0000001fffe57819 */ /* 0x000fe200000114d4 */
[----:B------:R-:W-:Y:S01]  /*11f0*/  VIADD R209, R22, 0x10 ;  /* 0x0000001016d17836 */ /* 0x000fe20000000000 */
[----:B------:R-:W-:Y:S02]  /*1200*/  SHF.R.S32.HI R228, RZ, 0x1f, R217 ;  /* 0x0000001fffe47819 */ /* 0x000fe400000114d9 */
[----:B------:R-:W-:Y:S02]  /*1210*/  SHF.R.S32.HI R227, RZ, 0x1f, R216 ;  /* 0x0000001fffe37819 */ /* 0x000fe400000114d8 */
[----:B--2---:R-:W-:-:S02]  /*1220*/  LOP3.LUT R210, R14, 0x1, RZ, 0xfc, !PT ;  /* 0x000000010ed27812 */ /* 0x004fc400078efcff */
[----:B------:R-:W-:-:S05]  /*1230*/  SHF.R.S32.HI R14, RZ, 0x1f, R214 ;  /* 0x0000001fff0e7819 */ /* 0x000fca00000114d6 */
[----:B------:R0:W-:Y:S04]  /*1240*/  STL [R1+0x8], R14 ;  /* 0x0000080e01007387 */ /* 0x0001e80000100800 */
[----:B------:R1:W-:Y:S04]  /*1250*/  STL [R1+0x4], R12 ;  /* 0x0000040c01007387 */ /* 0x0003e80000100800 */
[----:B------:R2:W-:Y:S01]  /*1260*/  STL [R1+0x74], R4 ;  /* 0x0000740401007387 */ /* 0x0005e20000100800 */
[----:B0-----:R-:W-:-:S03]  /*1270*/  VIADD R14, R42, 0xb0 ;  /* 0x000000b02a0e7836 */ /* 0x001fc60000000000 */
[----:B------:R-:W-:Y:S01]  /*1280*/  STL [R1+0x94], R42 ;  /* 0x0000942a01007387 */ /* 0x000fe20000100800 */
[----:B-1----:R-:W-:-:S03]  /*1290*/  VIADD R12, R42, 0xc0 ;  /* 0x000000c02a0c7836 */ /* 0x002fc60000000000 */
[----:B------:R0:W-:Y:S01]  /*12a0*/  STL [R1+0x1a4], R5 ;  /* 0x0001a40501007387 */ /* 0x0001e20000100800 */
[----:B--2---:R-:W-:Y:S01]  /*12b0*/  LOP3.LUT R4, R4, R3, R7, 0xf6, !PT ;  /* 0x0000000304047212 */ /* 0x004fe200078ef607 */
[----:B------:R-:W-:-:S04]  /*12c0*/  VIADD R7, R42, 0xe0 ;  /* 0x000000e02a077836 */ /* 0x000fc80000000000 */
[----:B------:R-:W-:Y:S01]  /*12d0*/  IMAD R3, R4, 0x2, R19 ;  /* 0x0000000204037824 */ /* 0x000fe200078e0213 */
[----:B------:R-:W-:Y:S01]  /*12e0*/  SHF.R.S32.HI R4, RZ, 0x1f, R41 ;  /* 0x0000001fff047819 */ /* 0x000fe20000011429 */
[----:B0-----:R-:W-:-:S03]  /*12f0*/  VIADD R5, R42, 0xf0 ;  /* 0x000000f02a057836 */ /* 0x001fc60000000000 */
[----:B------:R0:W-:Y:S04]  /*1300*/  STL [R1+0x198], R3 ;  /* 0x0001980301007387 */ /* 0x0001e80000100800 */
[----:B------:R-:W-:Y:S04]  /*1310*/  STL [R1+0x110], R41 ;  /* 0x0001102901007387 */ /* 0x000fe80000100800 */
[----:B------:R1:W-:Y:S01]  /*1320*/  STL [R1+0x10c], R40 ;  /* 0x00010c2801007387 */ /* 0x0003e20000100800 */
[----:B0-----:R-:W-:-:S03]  /*1330*/  VIADD R3, R42, 0xf8 ;  /* 0x000000f82a037836 */ /* 0x001fc60000000000 */
[----:B------:R-:W-:Y:S04]  /*1340*/  STL [R1+0x108], R39 ;  /* 0x0001082701007387 */ /* 0x000fe80000100800 */
        /* <DEDUP_REMOVED lines=90> */
.L_x_1578:
[----:B012-4-:R-:W0:Y:S02]  /*18f0*/  LDC.64 R4, c[0x0][0xd88] ;  /* 0x00036200ff047b82 */ /* 0x017e240000000a00 */
        /* <DEDUP_REMOVED lines=42> */
[----:B0-----:R-:W-:Y:S06]  /*1ba0*/  @P2 BRA `(.L_x_1423) ;  /* 0x0000000000242947 */ /* 0x001fec0003800000 */
        /* <DEDUP_REMOVED lines=9> */
.L_x_1423:
        /* <DEDUP_REMOVED lines=14> */
.L_x_1424:
[----:B------:R-:W-:Y:S05]  /*1d20*/  @!P0 BRA `(.L_x_1425) ;  /* 0x00000000000c8947 */ /* 0x000fea0003800000 */
[----:B------:R-:W2:Y:S04]  /*1d30*/  LDG.E R0, desc[UR60][R4.64] ;  /* 0x0000003c04007981 */ /* 0x000ea8000c1e1900 */
[----:B------:R-:W2:Y:S02]  /*1d40*/  LDG.E R31, desc[UR60][R4.64+0x4] ;  /* 0x0000043c041f7981 */ /* 0x000ea4000c1e1900 */
[----:B--2---:R-:W-:-:S07]  /*1d50*/  IMAD.IADD R31, R31, 0x1, -R0 ;  /* 0x000000011f1f7824 */ /* 0x004fce00078e0a00 */
.L_x_1425:
        /* <DEDUP_REMOVED lines=62> */
.L_x_1427:
[----:B------:R-:W-:Y:S05]  /*2140*/  BSYNC B0 ;  /* 0x0000000000007941 */ /* 0x000fea0003800000 */
.L_x_1426:
        /* <DEDUP_REMOVED lines=37> */
.L_x_1430:
[----:B------:R-:W-:Y:S05]  /*23a0*/  BSYNC B6 ;  /* 0x0000000000067941 */ /* 0x000fea0003800000 */
.L_x_1429:
        /* <DEDUP_REMOVED lines=20> */
.L_x_1432:
[----:B------:R-:W-:Y:S05]  /*24f0*/  BSYNC B6 ;  /* 0x0000000000067941 */ /* 0x000fea0003800000 */
.L_x_1431:
[----:B------:R-:W-:Y:S01]  /*2500*/  ULDC.64 UR4, c[0x0][0xaf0] ;  /* 0x0002bc0000047ab9 */ /* 0x000fe20000000a00 */
[----:B------:R-:W1:Y:S01]  /*2510*/  S2R R6, SR_TID.X ;  /* 0x0000000000067919 */ /* 0x000e620000002100 */
[----:B------:R-:W-:Y:S01]  /*2520*/  ISETP.NE.U32.AND P0, PT, RZ, UR4, PT ;  /* 0x00000004ff007c0c */ /* 0x000fe2000bf05070 */
[----:B------:R-:W-:Y:S01]  /*2530*/  IMAD.MOV.U32 R85, RZ, RZ, R32 ;  /* 0x000000ffff557224 */ /* 0x000fe200078e0020 */
[----:B------:R-:W2:Y:S01]  /*2540*/  LDC R11, c[0x0][0x3f4] ;  /* 0x0000fd00ff0b7b82 */ /* 0x000ea20000000800 */
[----:B------:R-:W3:Y:S01]  /*2550*/  LDL R10, [R1+0x74] ;  /* 0x00007400010a7983 */ /* 0x000ee20000100800 */
[----:B------:R-:W-:Y:S01]  /*2560*/  ISETP.NE.AND.EX P0, PT, RZ, UR5, PT, P0 ;  /* 0x00000005ff007c0c */ /* 0x000fe2000bf05300 */
[----:B------:R-:W-:-:S05]  /*2570*/  IMAD.MOV.U32 R29, RZ, RZ, R30 ;  /* 0x000000ffff1d7224 */ /* 0x000fca00078e001e */
[----:B------:R-:W4:Y:S07]  /*2580*/  LDC.64 R50, c[0x0][0x3f8] ;  /* 0x0000fe00ff327b82 */ /* 0x000f2e0000000a00 */
[----:B0-----:R-:W-:Y:S01]  /*2590*/  @P0 IADD3 R4, P1, R34, UR4, RZ ;  /* 0x0000000422040c10 */ /* 0x001fe2000ff3e0ff */
[----:B------:R-:W-:Y:S01]  /*25a0*/  ULDC UR4, c[0x0][0x320] ;  /* 0x0000c80000047ab9 */ /* 0x000fe20000000800 */
[----:B------:R-:W0:Y:S02]  /*25b0*/  LDC.64 R60, c[0x0][0x408] ;  /* 0x00010200ff3c7b82 */ /* 0x000e240000000a00 */
[----:B------:R-:W-:-:S02]  /*25c0*/  @P0 IADD3.X R5, R33, UR5, RZ, P1, !PT ;  /* 0x0000000521050c10 */ /* 0x000fc40008ffe4ff */
[----:B------:R-:W-:-:S03]  /*25d0*/  ISETP.GE.AND P1, PT, R2, UR4, PT ;  /* 0x0000000402007c0c */ /* 0x000fc6000bf26270 */
[----:B------:R1:W3:Y:S01]  /*25e0*/  @P0 LDG.E R85, desc[UR60][R4.64] ;  /* 0x0000003c04550981 */ /* 0x0002e2000c1e1900 */
[----:B------:R-:W-:Y:S02]  /*25f0*/  SEL R3, RZ, 0xffffffff, P1 ;  /* 0xffffffffff037807 */ /* 0x000fe40000800000 */
[----:B------:R-:W-:-:S03]  /*2600*/  ISETP.GE.AND P0, PT, R16, UR4, PT ;  /* 0x0000000410007c0c */ /* 0x000fc6000bf06270 */
[----:B------:R-:W-:Y:S01]  /*2610*/  IMAD.SHL.U32 R3, R3, 0x2, RZ ;  /* 0x0000000203037824 */ /* 0x000fe200078e00ff */
[----:B------:R-:W-:Y:S02]  /*2620*/  SEL R0, RZ, 0x1, P0 ;  /* 0x00000001ff007807 */ /* 0x000fe40000000000 */
[----:B------:R-:W-:Y:S02]  /*2630*/  ISETP.GE.AND P0, PT, R215, UR4, PT ;  /* 0x00000004d7007c0c */ /* 0x000fe4000bf06270 */
[----:B------:R-:W-:Y:S02]  /*2640*/  ISETP.GE.AND P1, PT, R214, UR4, PT ;  /* 0x00000004d6007c0c */ /* 0x000fe4000bf26270 */
[----:B------:R-:W-:Y:S02]  /*2650*/  LOP3.LUT R0, R3, 0x2, R0, 0xe2, !PT ;  /* 0x0000000203007812 */ /* 0x000fe400078ee200 */
[----:B------:R-:W-:Y:S02]  /*2660*/  SEL R3, RZ, 0x4, P0 ;  /* 0x00000004ff037807 */ /* 0x000fe40000000000 */
[----:B-1----:R-:W-:-:S02]  /*2670*/  SEL R4, RZ, 0x8, P1 ;  /* 0x00000008ff047807 */ /* 0x002fc40000800000 */
[----:B------:R-:W-:Y:S02]  /*2680*/  ISETP.GE.AND P0, PT, R213, UR4, PT ;  /* 0x00000004d5007c0c */ /* 0x000fe4000bf06270 */
[----:B------:R-:W-:Y:S01]  /*2690*/  ISETP.GE.AND P1, PT, R212, UR4, PT ;  /* 0x00000004d4007c0c */ /* 0x000fe2000bf26270 */
[----:B------:R-:W-:Y:S01]  /*26a0*/  VIADD R6, R6, 0xffffff80 ;  /* 0xffffff8006067836 */ /* 0x000fe20000000000 */
[----:B------:R-:W-:Y:S02]  /*26b0*/  LOP3.LUT R0, R4, R0, R3, 0xfe, !PT ;  /* 0x0000000004007212 */ /* 0x000fe400078efe03 */
[----:B------:R-:W-:Y:S02]  /*26c0*/  SEL R3, RZ, 0x10, P0 ;  /* 0x00000010ff037807 */ /* 0x000fe40000000000 */
[----:B------:R-:W-:Y:S02]  /*26d0*/  SEL R4, RZ, 0x20, P1 ;  /* 0x00000020ff047807 */ /* 0x000fe40000800000 */
[----:B------:R-:W-:-:S02]  /*26e0*/  ISETP.GE.AND P0, PT, R217, UR4, PT ;  /* 0x00000004d9007c0c */ /* 0x000fc4000bf06270 */
[----:B------:R-:W-:Y:S02]  /*26f0*/  LOP3.LUT R0, R4, R0, R3, 0xfe, !PT ;  /* 0x0000000004007212 */ /* 0x000fe400078efe03 */
[----:B------:R-:W-:Y:S02]  /*2700*/  SHF.R.S32.HI R3, RZ, 0x1f, R6 ;  /* 0x0000001fff037819 */ /* 0x000fe40000011406 */
[----:B------:R-:W-:Y:S02]  /*2710*/  ISETP.GE.AND P1, PT, R216, UR4, PT ;  /* 0x00000004d8007c0c */ /* 0x000fe4000bf26270 */
[----:B------:R-:W-:Y:S02]  /*2720*/  LEA.HI R8, R3, R6, RZ, 0x2 ;  /* 0x0000000603087211 */ /* 0x000fe400078f10ff */
[----:B------:R-:W-:Y:S02]  /*2730*/  SEL R83, RZ, 0x40, P0 ;  /* 0x00000040ff537807 */ /* 0x000fe40000000000 */
[----:B------:R-:W-:-:S02]  /*2740*/  SEL R3, RZ, 0x7fff80, P1 ;  /* 0x007fff80ff037807 */ /* 0x000fc40000800000 */
[----:B--2---:R-:W-:Y:S01]  /*2750*/  ISETP.GE.AND P0, PT, R16, R11, PT ;  /* 0x0000000b1000720c */ /* 0x004fe20003f06270 */
[----:B------:R-:W-:Y:S01]  /*2760*/  IMAD.SHL.U32 R78, R11, 0x2, RZ ;  /* 0x000000020b4e7824 */ /* 0x000fe200078e00ff */
[----:B------:R-:W-:Y:S02]  /*2770*/  LOP3.LUT R83, R3, R0, R83, 0xfe, !PT ;  /* 0x0000000003537212 */ /* 0x000fe400078efe53 */
[----:B------:R-:W-:Y:S02]  /*2780*/  SEL R3, R11, RZ, P0 ;  /* 0x000000ff0b037207 */ /* 0x000fe40000000000 */
[----:B------:R-:W2:Y:S01]  /*2790*/  LDL R11, [R1+0x70] ;  /* 0x00007000010b7983 */ /* 0x000ea20000100800 */
[----:B------:R-:W1:Y:S01]  /*27a0*/  S2R R12, SR_TID.X ;  /* 0x00000000000c7919 */ /* 0x000e620000002100 */
[----:B------:R-:W-:Y:S02]  /*27b0*/  SHF.R.S32.HI R5, RZ, 0x1f, R204 ;  /* 0x0000001fff057819 */ /* 0x000fe400000114cc */
[----:B------:R-:W-:Y:S01]  /*27c0*/  LOP3.LUT R9, R8, 0xfffffffc, RZ, 0xc0, !PT ;  /* 0xfffffffc08097812 */ /* 0x000fe200078ec0ff */
[----:B------:R-:W-:Y:S01]  /*27d0*/  IMAD.IADD R3, R16, 0x1, R3 ;  /* 0x0000000110037824 */ /* 0x000fe200078e0203 */
[----:B------:R-:W-:Y:S01]  /*27e0*/  SHF.R.S32.HI R23, RZ, 0x1f, R22 ;  /* 0x0000001fff177819 */ /* 0x000fe20000011416 */
[----:B----4-:R-:W-:-:S02]  /*27f0*/  IMAD R4, R5, R50, RZ ;  /* 0x0000003205047224 */ /* 0x010fc400078e02ff */
[----:B0-----:R-:W-:Y:S02]  /*2800*/  IMAD R5, R5, R60, RZ ;  /* 0x0000003c05057224 */ /* 0x001fe400078e02ff */
[----:B------:R-:W-:Y:S02]  /*2810*/  IMAD.IADD R84, R84, 0x1, R31 ;  /* 0x0000000154547824 */ /* 0x000fe400078e021f */
[----:B------:R-:W-:Y:S01]  /*2820*/  IMAD.IADD R75, R6, 0x1, -R9 ;  /* 0x00000001064b7824 */ /* 0x000fe200078e0a09 */
[----:B------:R-:W-:Y:S01]  /*2830*/  SHF.R.S32.HI R0, RZ, 0x1f, R3 ;  /* 0x0000001fff007819 */ /* 0x000fe20000011403 */
[C---:B------:R-:W-:Y:S02]  /*2840*/  IMAD R7, R204.reuse, R51, R4 ;  /* 0x00000033cc077224 */ /* 0x040fe400078e0204 */
[----:B------:R-:W-:-:S04]  /*2850*/  IMAD.WIDE.U32 R20, R204, R50, R22 ;  /* 0x00000032cc147225 */ /* 0x000fc800078e0016 */
[----:B------:R-:W-:-:S04]  /*2860*/  IMAD.WIDE.U32 R30, R204, R50, R16 ;  /* 0x00000032cc1e7225 */ /* 0x000fc800078e0010 */
[----:B------:R-:W-:Y:S01]  /*2870*/  IMAD R9, R204, R61, R5 ;  /* 0x0000003dcc097224 */ /* 0x000fe200078e0205 */
[----:B-1----:R-:W-:-:S04]  /*2880*/  SHF.R.U32.HI R12, RZ, 0x7, R12 ;  /* 0x00000007ff0c7819 */ /* 0x002fc8000001160c */
[C---:B------:R-:W-:Y:S01]  /*2890*/  ISETP.NE.AND P6, PT, R12.reuse, 0x1, PT ;  /* 0x000000010c00780c */ /* 0x040fe20003fc5270 */
[----:B------:R-:W-:Y:S02]  /*28a0*/  VIADD R87, R12, 0x8 ;  /* 0x000000080c577836 */ /* 0x000fe40000000000 */
[----:B------:R-:W-:Y:S01]  /*28b0*/  VIADD R12, R204, 0x40 ;  /* 0x00000040cc0c7836 */ /* 0x000fe20000000000 */
[----:B-----5:R-:W-:Y:S01]  /*28c0*/  SHF.R.S32.HI R5, RZ, 0x1f, R48 ;  /* 0x0000001fff057819 */ /* 0x020fe20000011430 */
[----:B------:R-:W-:Y:S02]  /*28d0*/  IMAD.IADD R21, R21, 0x1, R7 ;  /* 0x0000000115157824 */ /* 0x000fe400078e0207 */
[----:B------:R-:W-:Y:S01]  /*28e0*/  IMAD.SHL.U32 R12, R12, 0x40, RZ ;  /* 0x000000400c0c7824 */ /* 0x000fe200078e00ff */
[----:B------:R-:W-:Y:S01]  /*28f0*/  LEA.HI R3, R0, R3, RZ, 0x3 ;  /* 0x0000000300037211 */ /* 0x000fe200078f18ff */
[----:B------:R-:W-:Y:S01]  /*2900*/  IMAD.IADD R31, R7, 0x1, R31 ;  /* 0x00000001071f7824 */ /* 0x000fe200078e021f */
[----:B------:R-:W-:Y:S01]  /*2910*/  SHF.R.S32.HI R7, RZ, 0x1f, R8 ;  /* 0x0000001fff077819 */ /* 0x000fe20000011408 */
[----:B------:R-:W-:Y:S01]  /*2920*/  IMAD R0, R5, R60, RZ ;  /* 0x0000003c05007224 */ /* 0x000fe200078e02ff */
[----:B------:R-:W-:-:S02]  /*2930*/  LOP3.LUT R12, R12, 0x1c0, RZ, 0xc0, !PT ;  /* 0x000001c00c0c7812 */ /* 0x000fc400078ec0ff */
[----:B------:R-:W-:Y:S01]  /*2940*/  LEA.HI R7, R7, R204, RZ, 0x3 ;  /* 0x000000cc07077211 */ /* 0x000fe200078f18ff */
[----:B------:R-:W-:Y:S01]  /*2950*/  IMAD R71, R48, R61, R0 ;  /* 0x0000003d30477224 */ /* 0x000fe200078e0200 */
[----:B------:R-:W-:Y:S01]  /*2960*/  LOP3.LUT R0, R12, 0x38, R3, 0xf8, !PT ;  /* 0x000000380c007812 */ /* 0x000fe200078ef803 */
[----:B------:R-:W-:Y:S01]  /*2970*/  VIADD R12, R204, 0x40 ;  /* 0x00000040cc0c7836 */ /* 0x000fe20000000000 */
[----:B------:R-:W-:Y:S01]  /*2980*/  LOP3.LUT R7, R7, 0xfffffff8, RZ, 0xc0, !PT ;  /* 0xfffffff807077812 */ /* 0x000fe200078ec0ff */
[----:B------:R-:W-:Y:S05]  /*2990*/  @!P6 WARPSYNC.ALL ;  /* 0x000000000000e948 */ /* 0x000fea0003800000 */
[----:B------:R-:W-:Y:S01]  /*29a0*/  IMAD.SHL.U32 R12, R12, 0x40, RZ ;  /* 0x000000400c0c7824 */ /* 0x000fe200078e00ff */
[----:B------:R-:W-:Y:S01]  /*29b0*/  ULDC UR4, c[0x0][0x2f4] ;  /* 0x0000bd0000047ab9 */ /* 0x000fe20000000800 */
[----:B------:R-:W-:Y:S01]  /*29c0*/  IMAD.IADD R7, R204, 0x1, -R7 ;  /* 0x00000001cc077824 */ /* 0x000fe200078e0a07 */
[----:B------:R-:W-:Y:S01]  /*29d0*/  ISETP.GE.AND P2, PT, R2, UR4, PT ;  /* 0x0000000402007c0c */ /* 0x000fe2000bf46270 */
[----:B------:R-:W-:Y:S01]  /*29e0*/  IMAD.WIDE.U32 R56, R204, R60, R22 ;  /* 0x0000003ccc387225 */ /* 0x000fe200078e0016 */
[----:B------:R-:W-:-:S03]  /*29f0*/  LOP3.LUT R12, R12, 0x1c0, RZ, 0xc0, !PT ;  /* 0x000001c00c0c7812 */ /* 0x000fc600078ec0ff */
[----:B------:R-:W-:Y:S01]  /*2a00*/  IMAD.WIDE.U32 R58, R204, R60, R16 ;  /* 0x0000003ccc3a7225 */ /* 0x000fe200078e0010 */
[----:B------:R-:W-:-:S03]  /*2a10*/  SHF.R.U32.HI R12, RZ, 0x3, R12 ;  /* 0x00000003ff0c7819 */ /* 0x000fc6000001160c */
[----:B------:R-:W-:Y:S02]  /*2a20*/  IMAD.SHL.U32 R66, R7, 0x40, RZ ;  /* 0x0000004007427824 */ /* 0x000fe400078e00ff */
[----:B------:R-:W-:Y:S02]  /*2a30*/  IMAD.IADD R57, R57, 0x1, R9 ;  /* 0x0000000139397824 */ /* 0x000fe400078e0209 */
[----:B------:R-:W-:Y:S01]  /*2a40*/  IMAD.IADD R59, R9, 0x1, R59 ;  /* 0x00000001093b7824 */ /* 0x000fe200078e023b */
[----:B------:R-:W-:Y:S01]  /*2a50*/  LOP3.LUT R66, R66, 0x1c0, RZ, 0xc0, !PT ;  /* 0x000001c042427812 */ /* 0x000fe200078ec0ff */
[----:B------:R-:W-:Y:S01]  /*2a60*/  IMAD R4, R5, R50, RZ ;  /* 0x0000003205047224 */ /* 0x000fe200078e02ff */
[----:B------:R-:W-:Y:S01]  /*2a70*/  SHF.L.U64.HI R80, R60, 0x6, R61 ;  /* 0x000000063c507819 */ /* 0x000fe2000001023d */
[----:B------:R-:W-:Y:S01]  /*2a80*/  IMAD R5, R61, 0x60, RZ ;  /* 0x000000603d057824 */ /* 0x000fe200078e02ff */
[----:B------:R-:W-:Y:S01]  /*2a90*/  LOP3.LUT R0, R0, R12, RZ, 0x3c, !PT ;  /* 0x0000000c00007212 */ /* 0x000fe200078e3cff */
[----:B------:R-:W-:Y:S01]  /*2aa0*/  IMAD.SHL.U32 R79, R60, 0x40, RZ ;  /* 0x000000403c4f7824 */ /* 0x000fe200078e00ff */
[----:B------:R-:W-:Y:S01]  /*2ab0*/  LOP3.LUT R29, R29, 0xfffffffe, RZ, 0xc0, !PT ;  /* 0xfffffffe1d1d7812 */ /* 0x000fe200078ec0ff */
[----:B------:R-:W-:Y:S01]  /*2ac0*/  IMAD.WIDE.U32 R56, R48, R60, R56 ;  /* 0x0000003c30387225 */ /* 0x000fe200078e0038 */
[----:B------:R-:W-:-:S03]  /*2ad0*/  SHF.R.U32.HI R63, RZ, 0x3, R66 ;  /* 0x00000003ff3f7819 */ /* 0x000fc60000011642 */
[----:B------:R-:W-:-:S04]  /*2ae0*/  IMAD.WIDE.U32 R58, R48, R60, R58 ;  /* 0x0000003c303a7225 */ /* 0x000fc800078e003a */
[----:B------:R-:W-:Y:S01]  /*2af0*/  IMAD R73, R48, R51, R4 ;  /* 0x0000003330497224 */ /* 0x000fe200078e0204 */
[----:B------:R-:W-:Y:S01]  /*2b00*/  LOP3.LUT R4, R66, 0x18, R16, 0xf8, !PT ;  /* 0x0000001842047812 */ /* 0x000fe200078ef810 */
[----:B------:R-:W-:Y:S01]  /*2b10*/  IMAD.WIDE.U32 R60, R60, 0x60, RZ ;  /* 0x000000603c3c7825 */ /* 0x000fe200078e00ff */
[----:B------:R-:W-:Y:S02]  /*2b20*/  @P2 LOP3.LUT R29, R29, 0x1, RZ, 0xfc, !PT ;  /* 0x000000011d1d2812 */ /* 0x000fe400078efcff */
[----:B------:R-:W-:Y:S01]  /*2b30*/  LOP3.LUT P2, RZ, R7, 0x4, RZ, 0xc0, !PT ;  /* 0x0000000407ff7812 */ /* 0x000fe2000784c0ff */
[----:B------:R-:W-:Y:S01]  /*2b40*/  IMAD.MOV.U32 R64, RZ, RZ, 0x20 ;  /* 0x00000020ff407424 */ /* 0x000fe200078e00ff */
[----:B------:R-:W-:Y:S01]  /*2b50*/  LOP3.LUT R4, R4, R63, RZ, 0x3c, !PT ;  /* 0x0000003f04047212 */ /* 0x000fe200078e3cff */
[----:B------:R-:W-:Y:S01]  /*2b60*/  IMAD.IADD R76, R61, 0x1, R5 ;  /* 0x000000013d4c7824 */ /* 0x000fe200078e0205 */
[----:B------:R-:W-:Y:S01]  /*2b70*/  PRMT R5, R83, 0x8880, RZ ;  /* 0x0000888053057816 */ /* 0x000fe200000000ff */
[----:B------:R-:W-:Y:S01]  /*2b80*/  IMAD R77, R51, 0x60, RZ ;  /* 0x00000060334d7824 */ /* 0x000fe200078e02ff */
[C---:B------:R-:W-:Y:S01]  /*2b90*/  SHF.L.U64.HI R82, R50.reuse, 0x6, R51 ;  /* 0x0000000632527819 */ /* 0x040fe20000010233 */
[----:B------:R-:W-:Y:S01]  /*2ba0*/  IMAD.SHL.U32 R81, R50, 0x40, RZ ;  /* 0x0000004032517824 */ /* 0x000fe200078e00ff */
[----:B------:R-:W-:Y:S01]  /*2bb0*/  PRMT R5, R5, 0x7710, RZ ;  /* 0x0000771005057816 */ /* 0x000fe200000000ff */
[----:B------:R-:W-:Y:S01]  /*2bc0*/  IMAD.WIDE.U32 R20, R48, R50, R20 ;  /* 0x0000003230147225 */ /* 0x000fe200078e0014 */
[----:B------:R-:W-:-:S02]  /*2bd0*/  SEL R64, R64, 0xffffffe0, !P2 ;  /* 0xffffffe040407807 */ /* 0x000fc40005000000 */
[----:B------:R-:W-:Y:S01]  /*2be0*/  LOP3.LUT R69, R3, 0xfffffff8, RZ, 0xc0, !PT ;  /* 0xfffffff803457812 */ /* 0x000fe200078ec0ff */
[----:B------:R-:W-:Y:S01]  /*2bf0*/  IMAD.WIDE.U32 R30, R48, R50, R30 ;  /* 0x00000032301e7225 */ /* 0x000fe200078e001e */
[----:B------:R0:W-:Y:S03]  /*2c00*/  STL [R1], R29 ;  /* 0x0000001d01007387 */ /* 0x0001e60000100800 */
[----:B------:R-:W-:Y:S01]  /*2c10*/  IMAD.WIDE.U32 R50, R50, 0x60, RZ ;  /* 0x0000006032327825 */ /* 0x000fe200078e00ff */
[----:B------:R-:W-:Y:S02]  /*2c20*/  SHF.R.S32.HI R70, RZ, 0x3, R3 ;  /* 0x00000003ff467819 */ /* 0x000fe40000011403 */
[----:B------:R-:W-:Y:S01]  /*2c30*/  LOP3.LUT R62, R5, 0x1, RZ, 0xc0, !PT ;  /* 0x00000001053e7812 */ /* 0x000fe200078ec0ff */
[----:B------:R-:W-:Y:S01]  /*2c40*/  IMAD.IADD R74, R21, 0x1, R73 ;  /* 0x00000001154a7824 */ /* 0x000fe200078e0249 */
[----:B------:R-:W-:Y:S01]  /*2c50*/  LOP3.LUT R9, R5, 0x8, RZ, 0xc0, !PT ;  /* 0x0000000805097812 */ /* 0x000fe200078ec0ff */
[----:B------:R-:W-:Y:S01]  /*2c60*/  IMAD.IADD R72, R57, 0x1, R71 ;  /* 0x0000000139487824 */ /* 0x000fe200078e0247 */
[----:B0-----:R-:W-:Y:S01]  /*2c70*/  LOP3.LUT R29, R5, 0x2, RZ, 0xc0, !PT ;  /* 0x00000002051d7812 */ /* 0x001fe200078ec0ff */
[----:B------:R-:W-:Y:S01]  /*2c80*/  IMAD.IADD R77, R51, 0x1, R77 ;  /* 0x00000001334d7824 */ /* 0x000fe200078e024d */
[----:B------:R-:W-:Y:S01]  /*2c90*/  LOP3.LUT R8, R5, 0x10, RZ, 0xc0, !PT ;  /* 0x0000001005087812 */ /* 0x000fe200078ec0ff */
[----:B------:R-:W-:Y:S01]  /*2ca0*/  IMAD R75, R75, 0x40, R204 ;  /* 0x000000404b4b7824 */ /* 0x000fe200078e02cc */
[----:B------:R-:W-:Y:S01]  /*2cb0*/  LOP3.LUT R6, R5, 0x20, RZ, 0xc0, !PT ;  /* 0x0000002005067812 */ /* 0x000fe200078ec0ff */
[----:B------:R-:W-:Y:S01]  /*2cc0*/  IMAD.IADD R73, R73, 0x1, R31 ;  /* 0x0000000149497824 */ /* 0x000fe200078e021f */
[----:B------:R-:W-:Y:S01]  /*2cd0*/  @!P6 BAR.SYNC.DEFER_BLOCKING 0x9, 0x100 ;  /* 0x024400000000eb1d */ /* 0x000fe20000010000 */
[----:B------:R-:W-:Y:S01]  /*2ce0*/  IMAD.IADD R71, R71, 0x1, R59 ;  /* 0x0000000147477824 */ /* 0x000fe200078e023b */
[----:B------:R-:W-:-:S02]  /*2cf0*/  ISETP.GE.AND P1, PT, R16, UR4, PT ;  /* 0x0000000410007c0c */ /* 0x000fc4000bf26270 */
[----:B------:R-:W-:Y:S01]  /*2d00*/  SHF.R.S32.HI R67, RZ, 0x1f, R69 ;  /* 0x0000001fff437819 */ /* 0x000fe20000011445 */
[----:B---3--:R-:W-:Y:S01]  /*2d10*/  IMAD.IADD R65, R10, 0x1, R0 ;  /* 0x000000010a417824 */ /* 0x008fe200078e0200 */
[----:B------:R-:W-:-:S04]  /*2d20*/  LOP3.LUT R0, R66, 0x38, R3, 0xf8, !PT ;  /* 0x0000003842007812 */ /* 0x000fc800078ef803 */
[----:B------:R-:W-:Y:S02]  /*2d30*/  LOP3.LUT R0, R0, R63, RZ, 0x3c, !PT ;  /* 0x0000003f00007212 */ /* 0x000fe400078e3cff */
[C---:B------:R-:W-:Y:S02]  /*2d40*/  LOP3.LUT R10, R5.reuse, 0x4, RZ, 0xc0, !PT ;  /* 0x00000004050a7812 */ /* 0x040fe400078ec0ff */
[----:B------:R-:W-:Y:S02]  /*2d50*/  LOP3.LUT R5, R5, 0x40, RZ, 0xc0, !PT ;  /* 0x0000004005057812 */ /* 0x000fe400078ec0ff */
[----:B------:R-:W-:Y:S01]  /*2d60*/  SHF.R.S32.HI R68, RZ, 0x1f, R85 ;  /* 0x0000001fff447819 */ /* 0x000fe20000011455 */
[C---:B--2---:R-:W-:Y:S02]  /*2d70*/  IMAD R7, R11.reuse, 0x200, R4 ;  /* 0x000002000b077824 */ /* 0x044fe400078e0204 */
[----:B------:R-:W-:Y:S02]  /*2d80*/  IMAD R4, R11, 0x200, R0 ;  /* 0x000002000b047824 */ /* 0x000fe400078e0200 */
[----:B------:R-:W-:-:S07]  /*2d90*/  IMAD.IADD R3, R64, 0x1, R7 ;  /* 0x0000000140037824 */ /* 0x000fce00078e0207 */
.L_x_1486:
[----:B0---4-:R-:W2:Y:S01]  /*2da0*/  LDL.LU R34, [R1] ;  /* 0x0000000001227983 */ /* 0x011ea20000300800 */
        /* <DEDUP_REMOVED lines=11> */
[----:B---3--:R-:W3:Y:S08]  /*2e60*/  @!P2 LDC.64 R12, c[0x0][0x418] ;  /* 0x00010600ff0cab82 */ /* 0x008ef00000000a00 */
[----:B------:R-:W4:Y:S08]  /*2e70*/  @P3 LDC R0, c[0x0][0x434] ;  /* 0x00010d00ff003b82 */ /* 0x000f300000000800 */
[----:B------:R-:W1:Y:S01]  /*2e80*/  @P3 LDC R11, c[0x0][0x438] ;  /* 0x00010e00ff0b3b82 */ /* 0x000e620000000800 */
[----:B----4-:R-:W-:-:S05]  /*2e90*/  @P3 IMAD.HI.U32 R0, R35, R0, RZ ;  /* 0x0000000023003227 */ /* 0x010fca00078e00ff */
[----:B-1----:R-:W-:Y:S01]  /*2ea0*/  @P3 SHF.R.U32.HI R32, RZ, R11, R0 ;  /* 0x0000000bff203219 */ /* 0x002fe20000011600 */
[----:B0-----:R-:W-:-:S03]  /*2eb0*/  @!P2 IMAD R0, R68, R14, RZ ;  /* 0x0000000e4400a224 */ /* 0x001fc600078e02ff */
[----:B------:R-:W-:Y:S01]  /*2ec0*/  @!P2 SHF.R.S32.HI R33, RZ, 0x1f, R32 ;  /* 0x0000001fff21a819 */ /* 0x000fe20000011420 */
[C---:B------:R-:W-:Y:S02]  /*2ed0*/  @!P2 IMAD R11, R85.reuse, R15, R0 ;  /* 0x0000000f550ba224 */ /* 0x040fe400078e0200 */
[----:B------:R-:W-:-:S04]  /*2ee0*/  @!P2 IMAD.WIDE.U32 R14, R85, R14, R32 ;  /* 0x0000000e550ea225 */ /* 0x000fc800078e0020 */
[----:B------:R-:W-:Y:S01]  /*2ef0*/  @!P2 IMAD.IADD R0, R15, 0x1, R11 ;  /* 0x000000010f00a824 */ /* 0x000fe200078e020b */
[----:B---3--:R-:W-:-:S04]  /*2f00*/  @!P2 LEA R12, P3, R14, R12, 0x2 ;  /* 0x0000000c0e0ca211 */ /* 0x008fc800078610ff */
[----:B------:R-:W-:Y:S02]  /*2f10*/  @!P2 LEA.HI.X R13, R14, R13, R0, 0x2, P3 ;  /* 0x0000000d0e0da211 */ /* 0x000fe400018f1400 */
[----:B------:R-:W-:-:S03]  /*2f20*/  ISETP.GT.AND P3, PT, R27, R28, PT ;  /* 0x0000001c1b00720c */ /* 0x000fc60003f64270 */
[----:B-----5:R0:W5:Y:S01]  /*2f30*/  @!P2 LDG.E R88, desc[UR60][R12.64] ;  /* 0x0000003c0c58a981 */ /* 0x020162000c1e1900 */
        /* <DEDUP_REMOVED lines=35> */
[----:B------:R-:W-:Y:S01]  /*3170*/  LEA R96, P2, R12, UR4, 0x1 ;  /* 0x000000040c607c11 */ /* 0x000fe2000f8408ff */
[----:B------:R-:W-:Y:S01]  /*3180*/  ULDC.U8 UR4, c[0x0][0x410] ;  /* 0x0001040000047ab9 */ /* 0x000fe20000000000 */
[----:B------:R-:W-:Y:S02]  /*3190*/  IMAD.WIDE.U32 R14, R60, R27, RZ ;  /* 0x0000001b3c0e7225 */ /* 0x000fe400078e00ff */
[----:B------:R-:W-:Y:S02]  /*31a0*/  LEA.HI.X R97, R12, UR5, R97, 0x1, P2 ;  /* 0x000000050c617c11 */ /* 0x000fe400090f0c61 */
[----:B------:R-:W-:Y:S01]  /*31b0*/  ISETP.NE.AND P2, PT, RZ, UR4, PT ;  /* 0x00000004ff007c0c */ /* 0x000fe2000bf45270 */
[----:B------:R-:W-:-:S02]  /*31c0*/  IMAD R11, R11, R60, R13 ;  /* 0x0000003c0b0b7224 */ /* 0x000fc400078e020d */
        /* <DEDUP_REMOVED lines=35> */
.L_x_1437:
[----:B------:R-:W-:Y:S05]  /*3400*/  BSYNC B1 ;  /* 0x0000000000017941 */ /* 0x000fea0003800000 */
.L_x_1436:
        /* <DEDUP_REMOVED lines=26> */
.L_x_1439:
[----:B------:R-:W-:Y:S05]  /*35b0*/  BSYNC B1 ;  /* 0x0000000000017941 */ /* 0x000fea0003800000 */
.L_x_1438:
[----:B------:R-:W-:Y:S01]  /*35c0*/  IMAD.MOV.U32 R0, RZ, RZ, R44 ;  /* 0x000000ffff007224 */ /* 0x000fe200078e002c */
[----:B------:R-:W-:Y:S01]  /*35d0*/  PRMT R108, R11, 0x7610, R108 ;  /* 0x000076100b6c7816 */ /* 0x000fe2000000006c */
        /* <DEDUP_REMOVED lines=27> */
[----:B------:R-:W-:Y:S01]  /*3790*/  PRMT R105, R105, 0x5410, R13 ;  /* 0x0000541069697816 */ /* 0x000fe2000000000d */
[----:B------:R-:W-:Y:S06]  /*37a0*/  @!P3 BRA `(.L_x_1440) ;  /* 0x000000000004b947 */ /* 0x000fec0003800000 */
[----:B------:R-:W-:Y:S01]  /*37b0*/  BPT.TRAP 0x1 ;  /* 0x000000040000795c */ /* 0x000fe20000300000 */
.L_x_1440:
[----:B------:R-:W-:Y:S01]  /*37c0*/  IMAD R0, R18, 0x8, R19 ;  /* 0x0000000812007824 */ /* 0x000fe200078e0213 */
[----:B------:R-:W-:Y:S01]  /*37d0*/  SHF.L.U32 R95, R208, 0x1f, RZ ;  /* 0x0000001fd05f7819 */ /* 0x000fe200000006ff */
[----:B------:R-:W-:Y:S03]  /*37e0*/  BSSY B1, `(.L_x_1441) ;  /* 0x0000003000017945 */ /* 0x000fe60003800000 */
[----:B------:R-:W0:Y:S02]  /*37f0*/  SYNCS.PHASECHK.TRANS64.TRYWAIT P5, [R0+URZ+0x32490], R95 ;  /* 0x0324905f000075a7 */ /* 0x000e2400080a017f */
[----:B0-----:R-:W-:Y:S05]  /*3800*/  @!P5 BRA `(.L_x_1442) ;  /* 0x00000188006cd947 */ /* 0x001fea0003800000 */
.L_x_1705:
[----:B------:R-:W-:Y:S05]  /*3810*/  BSYNC B1 ;  /* 0x0000000000017941 */ /* 0x000fea0003800000 */
.L_x_1441:
[----:B------:R-:W-:-:S03]  /*3820*/  UMOV UR4, 0xffffffff ;  /* 0xffffffff00047882 */ /* 0x000fc60000000000 */
[----:B------:R-:W-:Y:S05]  /*3830*/  BRA.DIV UR4, `(.L_x_1443) ;  /* 0x0000018a04747947 */ /* 0x000fea000b800000 */
[----:B------:R1:W2:Y:S04]  /*3840*/  SHFL.IDX PT, R54, R97, RZ, 0x1c1f ;  /* 0x001c1fff61367589 */ /* 0x0002a800000e0000 */
[----:B------:R1:W3:Y:S02]  /*3850*/  SHFL.IDX PT, R11, R96, RZ, 0x1c1f ;  /* 0x001c1fff600b7589 */ /* 0x0002e400000e0000 */
.L_x_1709:
        /* <DEDUP_REMOVED lines=10> */
[--C-:B------:R-:W-:Y:S02]  /*3900*/  SHF.R.U64 R44, R44, 0x10, R45.reuse ;  /* 0x000000102c2c7819 */ /* 0x100fe4000000122d */
[----:B------:R-:W-:Y:S02]  /*3910*/  SHF.R.U32.HI R55, RZ, 0x10, R45 ;  /* 0x00000010ff377819 */ /* 0x000fe4000001162d */
[--C-:B------:R-:W-:Y:S02]  /*3920*/  SHF.R.U64 R45, R46, 0x10, R47.reuse ;  /* 0x000000102e2d7819 */ /* 0x100fe4000000122f */
[----:B------:R-:W-:Y:S02]  /*3930*/  SHF.R.U32.HI R99, RZ, 0x10, R47 ;  /* 0x00000010ff637819 */ /* 0x000fe4000001162f */
[C---:B------:R-:W-:Y:S01]  /*3940*/  PRMT R47, R100.reuse, 0x5410, R45 ;  /* 0x00005410642f7816 */ /* 0x040fe2000000002d */
[----:B0-----:R-:W-:Y:S01]  /*3950*/  IMAD.U32 R45, R13, 0x10000, RZ ;  /* 0x000100000d2d7824 */ /* 0x001fe200078e00ff */
[----:B------:R-:W-:-:S02]  /*3960*/  PRMT R44, R100, 0x5432, R44 ;  /* 0x00005432642c7816 */ /* 0x000fc4000000002c */
[----:B------:R-:W-:Y:S02]  /*3970*/  LOP3.LUT R102, R13, 0xffff0000, RZ, 0xc0, !PT ;  /* 0xffff00000d667812 */ /* 0x000fe400078ec0ff */
[C---:B------:R-:W-:Y:S01]  /*3980*/  LOP3.LUT R100, R47.reuse, 0xffff0000, RZ, 0xc0, !PT ;  /* 0xffff00002f647812 */ /* 0x040fe200078ec0ff */
[----:B------:R-:W-:Y:S01]  /*3990*/  IMAD.U32 R47, R47, 0x10000, RZ ;  /* 0x000100002f2f7824 */ /* 0x000fe200078e00ff */
[C---:B------:R-:W-:Y:S01]  /*39a0*/  LOP3.LUT R46, R44.reuse, 0xffff0000, RZ, 0xc0, !PT ;  /* 0xffff00002c2e7812 */ /* 0x040fe200078ec0ff */
[----:B------:R-:W-:Y:S02]  /*39b0*/  IMAD.U32 R44, R44, 0x10000, RZ ;  /* 0x000100002c2c7824 */ /* 0x000fe400078e00ff */
[C---:B------:R-:W-:Y:S02]  /*39c0*/  FMUL.FTZ R101, R102.reuse, R100 ;  /* 0x0000006466657220 */ /* 0x040fe40000410000 */
[-C--:B------:R-:W-:Y:S01]  /*39d0*/  FMUL.FTZ R13, R102, R46.reuse ;  /* 0x0000002e660d7220 */ /* 0x080fe20000410000 */
[C---:B------:R-:W-:Y:S01]  /*39e0*/  LOP3.LUT R102, R14.reuse, 0xffff0000, RZ, 0xc0, !PT ;  /* 0xffff00000e667812 */ /* 0x040fe200078ec0ff */
[----:B------:R-:W-:Y:S01]  /*39f0*/  FFMA.FTZ R46, R45, R46, -R101 ;  /* 0x0000002e2d2e7223 */ /* 0x000fe20000010865 */
[----:B------:R-:W-:-:S02]  /*3a00*/  IMAD.U32 R14, R14, 0x10000, RZ ;  /* 0x000100000e0e7824 */ /* 0x000fc400078e00ff */
[----:B------:R-:W-:Y:S01]  /*3a10*/  FFMA.FTZ R45, R45, R100, R13 ;  /* 0x000000642d2d7223 */ /* 0x000fe2000001000d */
[----:B------:R-:W-:Y:S02]  /*3a20*/  PRMT R13, R109, 0x5410, R55 ;  /* 0x000054106d0d7816 */ /* 0x000fe40000000037 */
[----:B------:R-:W-:Y:S02]  /*3a30*/  PRMT R55, R111, 0x5410, R99 ;  /* 0x000054106f377816 */ /* 0x000fe40000000063 */
[----:B------:R-:W-:Y:S01]  /*3a40*/  F2FP.BF16.F32.PACK_AB R45, R45, R46 ;  /* 0x0000002e2d2d723e */ /* 0x000fe200000010ff */
[C---:B------:R-:W-:Y:S01]  /*3a50*/  IMAD.U32 R100, R13.reuse, 0x10000, RZ ;  /* 0x000100000d647824 */ /* 0x040fe200078e00ff */
[----:B------:R-:W-:Y:S01]  /*3a60*/  LOP3.LUT R13, R13, 0xffff0000, RZ, 0xc0, !PT ;  /* 0xffff00000d0d7812 */ /* 0x000fe200078ec0ff */
[C---:B------:R-:W-:Y:S01]  /*3a70*/  IMAD.U32 R99, R55.reuse, 0x10000, RZ ;  /* 0x0001000037637824 */ /* 0x040fe200078e00ff */
[----:B------:R-:W-:-:S03]  /*3a80*/  LOP3.LUT R55, R55, 0xffff0000, RZ, 0xc0, !PT ;  /* 0xffff000037377812 */ /* 0x000fc600078ec0ff */
[C---:B------:R-:W-:Y:S01]  /*3a90*/  FMUL.FTZ R101, R102.reuse, R99 ;  /* 0x0000006366657220 */ /* 0x040fe20000410000 */
[----:B------:R-:W-:-:S03]  /*3aa0*/  FMUL.FTZ R102, R102, R100 ;  /* 0x0000006466667220 */ /* 0x000fc60000410000 */
[C---:B------:R-:W-:Y:S01]  /*3ab0*/  FFMA.FTZ R101, R14.reuse, R100, -R101 ;  /* 0x000000640e657223 */ /* 0x040fe20000010865 */
[----:B------:R-:W-:Y:S01]  /*3ac0*/  FFMA.FTZ R102, R14, R99, R102 ;  /* 0x000000630e667223 */ /* 0x000fe20000010066 */
[C---:B------:R-:W-:Y:S01]  /*3ad0*/  LOP3.LUT R14, R15.reuse, 0xffff0000, RZ, 0xc0, !PT ;  /* 0xffff00000f0e7812 */ /* 0x040fe200078ec0ff */
[----:B------:R-:W-:-:S03]  /*3ae0*/  IMAD.U32 R15, R15, 0x10000, RZ ;  /* 0x000100000f0f7824 */ /* 0x000fc600078e00ff */
[----:B------:R-:W-:Y:S01]  /*3af0*/  F2FP.BF16.F32.PACK_AB R101, R102, R101 ;  /* 0x000000656665723e */ /* 0x000fe200000010ff */
[C---:B------:R-:W-:Y:S01]  /*3b00*/  FMUL.FTZ R99, R14.reuse, R55 ;  /* 0x000000370e637220 */ /* 0x040fe20000410000 */
[----:B------:R-:W-:-:S03]  /*3b10*/  FMUL.FTZ R14, R14, R13 ;  /* 0x0000000d0e0e7220 */ /* 0x000fc60000410000 */
[C---:B------:R-:W-:Y:S01]  /*3b20*/  FFMA.FTZ R99, R15.reuse, R13, -R99 ;  /* 0x0000000d0f637223 */ /* 0x040fe20000010863 */
[C---:B------:R-:W-:Y:S01]  /*3b30*/  LOP3.LUT R13, R12.reuse, 0xffff0000, RZ, 0xc0, !PT ;  /* 0xffff00000c0d7812 */ /* 0x040fe200078ec0ff */
[----:B------:R-:W-:Y:S01]  /*3b40*/  FFMA.FTZ R14, R15, R55, R14 ;  /* 0x000000370f0e7223 */ /* 0x000fe2000001000e */
[----:B------:R-:W-:-:S03]  /*3b50*/  IMAD.U32 R12, R12, 0x10000, RZ ;  /* 0x000100000c0c7824 */ /* 0x000fc600078e00ff */
[C---:B------:R-:W-:Y:S01]  /*3b60*/  FMUL.FTZ R15, R13.reuse, R47 ;  /* 0x0000002f0d0f7220 */ /* 0x040fe20000410000 */
[-C--:B------:R-:W-:Y:S01]  /*3b70*/  FMUL.FTZ R13, R13, R44.reuse ;  /* 0x0000002c0d0d7220 */ /* 0x080fe20000410000 */
[----:B------:R-:W-:Y:S02]  /*3b80*/  F2FP.BF16.F32.PACK_AB R14, R14, R99 ;  /* 0x000000630e0e723e */ /* 0x000fe400000010ff */
[C---:B------:R-:W-:Y:S01]  /*3b90*/  FFMA.FTZ R15, R12.reuse, R44, -R15 ;  /* 0x0000002c0c0f7223 */ /* 0x040fe2000001080f */
[----:B------:R-:W-:-:S05]  /*3ba0*/  FFMA.FTZ R13, R12, R47, R13 ;  /* 0x0000002f0c0d7223 */ /* 0x000fca000001000d */
[----:B------:R-:W-:Y:S01]  /*3bb0*/  F2FP.BF16.F32.PACK_AB R13, R13, R15 ;  /* 0x0000000f0d0d723e */ /* 0x000fe200000010ff */
[----:B------:R-:W-:Y:S02]  /*3bc0*/  IMAD.MOV.U32 R15, RZ, RZ, R14 ;  /* 0x000000ffff0f7224 */ /* 0x000fe400078e000e */
[----:B------:R-:W-:Y:S02]  /*3bd0*/  IMAD.MOV.U32 R14, RZ, RZ, R101 ;  /* 0x000000ffff0e7224 */ /* 0x000fe400078e0065 */
[----:B------:R-:W-:Y:S02]  /*3be0*/  IMAD.MOV.U32 R12, RZ, RZ, R13 ;  /* 0x000000ffff0c7224 */ /* 0x000fe400078e000d */
[----:B------:R-:W-:-:S07]  /*3bf0*/  IMAD.MOV.U32 R13, RZ, RZ, R45 ;  /* 0x000000ffff0d7224 */ /* 0x000fce00078e002d */
.L_x_1449:
[----:B------:R-:W-:Y:S05]  /*3c00*/  BSYNC B3 ;  /* 0x0000000000037941 */ /* 0x000fea0003800000 */
.L_x_1448:
[----:B0-----:R4:W-:Y:S02]  /*3c10*/  ST.E.128 desc[UR60][R52.64], R12 ;  /* 0x0000000c34007985 */ /* 0x0019e4000c101d3c */
.L_x_1447:
[----:B------:R-:W-:Y:S05]  /*3c20*/  BSYNC B2 ;  /* 0x0000000000027941 */ /* 0x000fea0003800000 */
.L_x_1446:
        /* <DEDUP_REMOVED lines=11> */
[----:B------:R-:W-:Y:S02]  /*3ce0*/  SHF.R.U32.HI R46, RZ, 0x10, R41 ;  /* 0x00000010ff2e7819 */ /* 0x000fe40000011629 */
[----:B------:R-:W-:Y:S01]  /*3cf0*/  PRMT R41, R107, 0x5432, R40 ;  /* 0x000054326b297816 */ /* 0x000fe20000000028 */
[C---:B0-----:R-:W-:Y:S01]  /*3d00*/  IMAD.U32 R40, R13.reuse, 0x10000, RZ ;  /* 0x000100000d287824 */ /* 0x041fe200078e00ff */
[----:B------:R-:W-:Y:S02]  /*3d10*/  PRMT R11, R108, 0x5410, R11 ;  /* 0x000054106c0b7816 */ /* 0x000fe4000000000b */
[----:B------:R-:W-:-:S02]  /*3d20*/  LOP3.LUT R53, R13, 0xffff0000, RZ, 0xc0, !PT ;  /* 0xffff00000d357812 */ /* 0x000fc400078ec0ff */
[----:B------:R-:W-:Y:S01]  /*3d30*/  LOP3.LUT R47, R41, 0xffff0000, RZ, 0xc0, !PT ;  /* 0xffff0000292f7812 */ /* 0x000fe200078ec0ff */
[C---:B------:R-:W-:Y:S01]  /*3d40*/  IMAD.U32 R54, R11.reuse, 0x10000, RZ ;  /* 0x000100000b367824 */ /* 0x040fe200078e00ff */
[----:B------:R-:W-:Y:S01]  /*3d50*/  LOP3.LUT R42, R11, 0xffff0000, RZ, 0xc0, !PT ;  /* 0xffff00000b2a7812 */ /* 0x000fe200078ec0ff */
[----:B------:R-:W-:Y:S01]  /*3d60*/  IMAD.U32 R11, R12, 0x10000, RZ ;  /* 0x000100000c0b7824 */ /* 0x000fe200078e00ff */
[----:B------:R-:W-:Y:S01]  /*3d70*/  SHF.R.U32.HI R43, RZ, 0x10, R43 ;  /* 0x00000010ff2b7819 */ /* 0x000fe2000001162b */
[CC--:B------:R-:W-:Y:S02]  /*3d80*/  FMUL.FTZ R52, R53.reuse, R47.reuse ;  /* 0x0000002f35347220 */ /* 0x0c0fe40000410000 */
[-C--:B------:R-:W-:Y:S01]  /*3d90*/  FMUL.FTZ R13, R53, R42.reuse ;  /* 0x0000002a350d7220 */ /* 0x080fe20000410000 */
[----:B------:R-:W-:Y:S01]  /*3da0*/  PRMT R43, R110, 0x5410, R43 ;  /* 0x000054106e2b7816 */ /* 0x000fe2000000002b */
[----:B------:R-:W-:Y:S01]  /*3db0*/  FFMA.FTZ R42, R40, R42, -R52 ;  /* 0x0000002a282a7223 */ /* 0x000fe20000010834 */
[----:B------:R-:W-:Y:S01]  /*3dc0*/  LOP3.LUT R53, R14, 0xffff0000, RZ, 0xc0, !PT ;  /* 0xffff00000e357812 */ /* 0x000fe200078ec0ff */
[----:B------:R-:W-:Y:S01]  /*3dd0*/  FFMA.FTZ R40, R40, R47, R13 ;  /* 0x0000002f28287223 */ /* 0x000fe2000001000d */
[----:B------:R-:W-:Y:S01]  /*3de0*/  PRMT R13, R106, 0x5432, R46 ;  /* 0x000054326a0d7816 */ /* 0x000fe2000000002e */
[C---:B------:R-:W-:Y:S01]  /*3df0*/  IMAD.U32 R46, R43.reuse, 0x10000, RZ ;  /* 0x000100002b2e7824 */ /* 0x040fe200078e00ff */
[----:B------:R-:W-:Y:S01]  /*3e00*/  LOP3.LUT R43, R43, 0xffff0000, RZ, 0xc0, !PT ;  /* 0xffff00002b2b7812 */ /* 0x000fe200078ec0ff */
[----:B------:R-:W-:Y:S01]  /*3e10*/  IMAD.U32 R14, R14, 0x10000, RZ ;  /* 0x000100000e0e7824 */ /* 0x000fe200078e00ff */
[----:B------:R-:W-:Y:S01]  /*3e20*/  F2FP.BF16.F32.PACK_AB R40, R40, R42 ;  /* 0x0000002a2828723e */ /* 0x000fe200000010ff */
[----:B------:R-:W-:-:S02]  /*3e30*/  IMAD.U32 R47, R13, 0x10000, RZ ;  /* 0x000100000d2f7824 */ /* 0x000fc400078e00ff */
[-C--:B------:R-:W-:Y:S01]  /*3e40*/  FMUL.FTZ R52, R53, R46.reuse ;  /* 0x0000002e35347220 */ /* 0x080fe20000410000 */
[----:B------:R-:W-:Y:S01]  /*3e50*/  LOP3.LUT R13, R13, 0xffff0000, RZ, 0xc0, !PT ;  /* 0xffff00000d0d7812 */ /* 0x000fe200078ec0ff */
[-C--:B------:R-:W-:Y:S02]  /*3e60*/  FMUL.FTZ R53, R53, R47.reuse ;  /* 0x0000002f35357220 */ /* 0x080fe40000410000 */
[C---:B------:R-:W-:Y:S02]  /*3e70*/  FFMA.FTZ R52, R14.reuse, R47, -R52 ;  /* 0x0000002f0e347223 */ /* 0x040fe40000010834 */
[----:B------:R-:W-:Y:S01]  /*3e80*/  FFMA.FTZ R53, R14, R46, R53 ;  /* 0x0000002e0e357223 */ /* 0x000fe20000010035 */
[C---:B------:R-:W-:Y:S01]  /*3e90*/  LOP3.LUT R14, R15.reuse, 0xffff0000, RZ, 0xc0, !PT ;  /* 0xffff00000f0e7812 */ /* 0x040fe200078ec0ff */
[----:B------:R-:W-:-:S04]  /*3ea0*/  IMAD.U32 R15, R15, 0x10000, RZ ;  /* 0x000100000f0f7824 */ /* 0x000fc800078e00ff */
[C---:B------:R-:W-:Y:S01]  /*3eb0*/  FMUL.FTZ R46, R14.reuse, R43 ;  /* 0x0000002b0e2e7220 */ /* 0x040fe20000410000 */
[----:B------:R-:W-:-:S03]  /*3ec0*/  FMUL.FTZ R14, R14, R13 ;  /* 0x0000000d0e0e7220 */ /* 0x000fc60000410000 */
[C---:B------:R-:W-:Y:S01]  /*3ed0*/  FFMA.FTZ R46, R15.reuse, R13, -R46 ;  /* 0x0000000d0f2e7223 */ /* 0x040fe2000001082e */
[----:B------:R-:W-:Y:S01]  /*3ee0*/  FFMA.FTZ R15, R15, R43, R14 ;  /* 0x0000002b0f0f7223 */ /* 0x000fe2000001000e */
[----:B------:R-:W-:Y:S01]  /*3ef0*/  LOP3.LUT R13, R12, 0xffff0000, RZ, 0xc0, !PT ;  /* 0xffff00000c0d7812 */ /* 0x000fe200078ec0ff */
[----:B------:R-:W-:-:S03]  /*3f00*/  IMAD.U32 R14, R41, 0x10000, RZ ;  /* 0x00010000290e7824 */ /* 0x000fc600078e00ff */
[----:B------:R-:W-:Y:S01]  /*3f10*/  F2FP.BF16.F32.PACK_AB R15, R15, R46 ;  /* 0x0000002e0f0f723e */ /* 0x000fe200000010ff */
[C---:B------:R-:W-:Y:S01]  /*3f20*/  FMUL.FTZ R12, R13.reuse, R14 ;  /* 0x0000000e0d0c7220 */ /* 0x040fe20000410000 */
[----:B------:R-:W-:-:S03]  /*3f30*/  FMUL.FTZ R13, R13, R54 ;  /* 0x000000360d0d7220 */ /* 0x000fc60000410000 */
[C---:B------:R-:W-:Y:S01]  /*3f40*/  FFMA.FTZ R12, R11.reuse, R54, -R12 ;  /* 0x000000360b0c7223 */ /* 0x040fe2000001080c */
[----:B------:R-:W-:Y:S01]  /*3f50*/  FFMA.FTZ R13, R11, R14, R13 ;  /* 0x0000000e0b0d7223 */ /* 0x000fe2000001000d */
[----:B------:R-:W-:-:S04]  /*3f60*/  F2FP.BF16.F32.PACK_AB R14, R53, R52 ;  /* 0x00000034350e723e */ /* 0x000fc800000010ff */
[----:B------:R-:W-:Y:S01]  /*3f70*/  F2FP.BF16.F32.PACK_AB R12, R13, R12 ;  /* 0x0000000c0d0c723e */ /* 0x000fe200000010ff */
[----:B------:R-:W-:-:S07]  /*3f80*/  IMAD.MOV.U32 R13, RZ, RZ, R40 ;  /* 0x000000ffff0d7224 */ /* 0x000fce00078e0028 */
.L_x_1451:
[----:B------:R-:W-:Y:S05]  /*3f90*/  BSYNC B2 ;  /* 0x0000000000027941 */ /* 0x000fea0003800000 */
.L_x_1450:
[----:B0-----:R4:W-:Y:S02]  /*3fa0*/  ST.E.128 desc[UR60][R44.64], R12 ;  /* 0x0000000c2c007985 */ /* 0x0019e4000c101d3c */
.L_x_1445:
[----:B------:R-:W-:Y:S05]  /*3fb0*/  BSYNC B1 ;  /* 0x0000000000017941 */ /* 0x000fea0003800000 */
.L_x_1444:
[----:B------:R-:W-:-:S03]  /*3fc0*/  UMOV UR4, 0xffffffff ;  /* 0xffffffff00047882 */ /* 0x000fc60000000000 */
[----:B------:R-:W-:Y:S05]  /*3fd0*/  BRA.DIV UR4, `(.L_x_1452) ;  /* 0x0000018204d87947 */ /* 0x000fea000b800000 */
[----:B-1----:R-:W1:Y:S04]  /*3fe0*/  SHFL.IDX PT, R97, R97, 0x1, 0x1c1f ;  /* 0x003c1f0061617f89 */ /* 0x002e6800000e0000 */
[----:B------:R-:W0:Y:S02]  /*3ff0*/  SHFL.IDX PT, R96, R96, 0x1, 0x1c1f ;  /* 0x003c1f0060607f89 */ /* 0x000e2400000e0000 */
.L_x_1713:
        /* <DEDUP_REMOVED lines=11> */
[----:B------:R-:W-:Y:S01]  /*40b0*/  SHF.R.U64 R42, R36, 0x10, R37 ;  /* 0x00000010242a7819 */ /* 0x000fe20000001225 */
[----:B------:R-:W-:Y:S01]  /*40c0*/  IMAD.U32 R36, R14, 0x10000, RZ ;  /* 0x000100000e247824 */ /* 0x000fe200078e00ff */
[----:B------:R-:W-:Y:S01]  /*40d0*/  SHF.R.U32.HI R44, RZ, 0x10, R39 ;  /* 0x00000010ff2c7819 */ /* 0x000fe20000011627 */
[----:B------:R-:W-:Y:S01]  /*40e0*/  IMAD.U32 R45, R12, 0x10000, RZ ;  /* 0x000100000c2d7824 */ /* 0x000fe200078e00ff */
[----:B------:R-:W-:Y:S02]  /*40f0*/  SHF.R.U32.HI R37, RZ, 0x10, R37 ;  /* 0x00000010ff257819 */ /* 0x000fe40000011625 */
[----:B------:R-:W-:Y:S02]  /*4100*/  PRMT R39, R104, 0x5432, R38 ;  /* 0x0000543268277816 */ /* 0x000fe40000000026 */
[----:B------:R-:W-:-:S02]  /*4110*/  PRMT R38, R105, 0x5432, R44 ;  /* 0x0000543269267816 */ /* 0x000fc4000000002c */
[----:B---3--:R-:W-:Y:S02]  /*4120*/  LOP3.LUT R11, R14, 0xffff0000, RZ, 0xc0, !PT ;  /* 0xffff00000e0b7812 */ /* 0x008fe400078ec0ff */
[----:B------:R-:W-:Y:S01]  /*4130*/  PRMT R42, R103, 0x5432, R42 ;  /* 0x00005432672a7816 */ /* 0x000fe2000000002a */
[----:B------:R-:W-:Y:S01]  /*4140*/  IMAD.U32 R46, R38, 0x10000, RZ ;  /* 0x00010000262e7824 */ /* 0x000fe200078e00ff */
[----:B------:R-:W-:Y:S02]  /*4150*/  PRMT R37, R105, 0x5410, R37 ;  /* 0x0000541069257816 */ /* 0x000fe40000000025 */
[----:B------:R-:W-:Y:S01]  /*4160*/  LOP3.LUT R14, R15, 0xffff0000, RZ, 0xc0, !PT ;  /* 0xffff00000f0e7812 */ /* 0x000fe200078ec0ff */
[C---:B------:R-:W-:Y:S01]  /*4170*/  IMAD.U32 R15, R13.reuse, 0x10000, RZ ;  /* 0x000100000d0f7824 */ /* 0x040fe200078e00ff */
[----:B------:R-:W-:Y:S01]  /*4180*/  LOP3.LUT R53, R13, 0xffff0000, RZ, 0xc0, !PT ;  /* 0xffff00000d357812 */ /* 0x000fe200078ec0ff */
[----:B------:R-:W-:Y:S01]  /*4190*/  IMAD.U32 R47, R37, 0x10000, RZ ;  /* 0x00010000252f7824 */ /* 0x000fe200078e00ff */
[----:B------:R-:W-:Y:S01]  /*41a0*/  LOP3.LUT R13, R39, 0xffff0000, RZ, 0xc0, !PT ;  /* 0xffff0000270d7812 */ /* 0x000fe200078ec0ff */
[C---:B------:R-:W-:Y:S01]  /*41b0*/  FMUL.FTZ R54, R11.reuse, R46 ;  /* 0x0000002e0b367220 */ /* 0x040fe20000410000 */
[----:B------:R-:W-:Y:S01]  /*41c0*/  LOP3.LUT R44, R42, 0xffff0000, RZ, 0xc0, !PT ;  /* 0xffff00002a2c7812 */ /* 0x000fe200078ec0ff */
[----:B------:R-:W-:Y:S01]  /*41d0*/  FMUL.FTZ R11, R11, R47 ;  /* 0x0000002f0b0b7220 */ /* 0x000fe20000410000 */
[----:B------:R-:W-:Y:S01]  /*41e0*/  LOP3.LUT R38, R38, 0xffff0000, RZ, 0xc0, !PT ;  /* 0xffff000026267812 */ /* 0x000fe200078ec0ff */
[----:B------:R-:W-:Y:S01]  /*41f0*/  FMUL.FTZ R52, R53, R13 ;  /* 0x0000000d35347220 */ /* 0x000fe20000410000 */
[----:B------:R-:W-:Y:S01]  /*4200*/  LOP3.LUT R37, R37, 0xffff0000, RZ, 0xc0, !PT ;  /* 0xffff000025257812 */ /* 0x000fe200078ec0ff */
[----:B------:R-:W-:Y:S01]  /*4210*/  FMUL.FTZ R53, R53, R44 ;  /* 0x0000002c35357220 */ /* 0x000fe20000410000 */
[----:B------:R-:W-:Y:S01]  /*4220*/  LOP3.LUT R12, R12, 0xffff0000, RZ, 0xc0, !PT ;  /* 0xffff00000c0c7812 */ /* 0x000fe200078ec0ff */
[----:B------:R-:W-:-:S02]  /*4230*/  IMAD.U32 R39, R39, 0x10000, RZ ;  /* 0x0001000027277824 */ /* 0x000fc400078e00ff */
[----:B------:R-:W-:Y:S01]  /*4240*/  FFMA.FTZ R54, R36, R47, -R54 ;  /* 0x0000002f24367223 */ /* 0x000fe20000010836 */
[----:B------:R-:W-:Y:S02]  /*4250*/  IMAD.U32 R42, R42, 0x10000, RZ ;  /* 0x000100002a2a7824 */ /* 0x000fe400078e00ff */
[C---:B------:R-:W-:Y:S01]  /*4260*/  FFMA.FTZ R53, R15.reuse, R13, R53 ;  /* 0x0000000d0f357223 */ /* 0x040fe20000010035 */
[----:B------:R-:W-:Y:S01]  /*4270*/  FFMA.FTZ R11, R36, R46, R11 ;  /* 0x0000002e240b7223 */ /* 0x000fe2000001000b */
[C---:B------:R-:W-:Y:S01]  /*4280*/  FMUL.FTZ R36, R14.reuse, R38 ;  /* 0x000000260e247220 */ /* 0x040fe20000410000 */
[----:B------:R-:W-:Y:S01]  /*4290*/  FMUL.FTZ R13, R14, R37 ;  /* 0x000000250e0d7220 */ /* 0x000fe20000410000 */
[C---:B------:R-:W-:Y:S01]  /*42a0*/  FMUL.FTZ R14, R12.reuse, R39 ;  /* 0x000000270c0e7220 */ /* 0x040fe20000410000 */
[----:B------:R-:W-:Y:S01]  /*42b0*/  FFMA.FTZ R52, R15, R44, -R52 ;  /* 0x0000002c0f347223 */ /* 0x000fe20000010834 */
[----:B------:R-:W-:Y:S01]  /*42c0*/  FMUL.FTZ R12, R12, R42 ;  /* 0x0000002a0c0c7220 */ /* 0x000fe20000410000 */
[C---:B------:R-:W-:Y:S01]  /*42d0*/  FFMA.FTZ R36, R43.reuse, R37, -R36 ;  /* 0x000000252b247223 */ /* 0x040fe20000010824 */
[----:B------:R-:W-:Y:S01]  /*42e0*/  FFMA.FTZ R13, R43, R38, R13 ;  /* 0x000000262b0d7223 */ /* 0x000fe2000001000d */
[C---:B------:R-:W-:Y:S01]  /*42f0*/  FFMA.FTZ R14, R45.reuse, R42, -R14 ;  /* 0x0000002a2d0e7223 */ /* 0x040fe2000001080e */
[----:B------:R-:W-:Y:S01]  /*4300*/  FFMA.FTZ R39, R45, R39, R12 ;  /* 0x000000272d277223 */ /* 0x000fe2000001000c */
[----:B------:R-:W-:-:S02]  /*4310*/  F2FP.BF16.F32.PACK_AB R52, R53, R52 ;  /* 0x000000343534723e */ /* 0x000fc400000010ff */
[----:B------:R-:W-:Y:S02]  /*4320*/  F2FP.BF16.F32.PACK_AB R54, R11, R54 ;  /* 0x000000360b36723e */ /* 0x000fe400000010ff */
[----:B------:R-:W-:Y:S01]  /*4330*/  F2FP.BF16.F32.PACK_AB R15, R13, R36 ;  /* 0x000000240d0f723e */ /* 0x000fe200000010ff */
[----:B------:R-:W-:Y:S01]  /*4340*/  IMAD.MOV.U32 R13, RZ, RZ, R52 ;  /* 0x000000ffff0d7224 */ /* 0x000fe200078e0034 */
[----:B------:R-:W-:Y:S01]  /*4350*/  F2FP.BF16.F32.PACK_AB R12, R39, R14 ;  /* 0x0000000e270c723e */ /* 0x000fe200000010ff */
[----:B------:R-:W-:-:S07]  /*4360*/  IMAD.MOV.U32 R14, RZ, RZ, R54 ;  /* 0x000000ffff0e7224 */ /* 0x000fce00078e0036 */
.L_x_1457:
[----:B------:R-:W-:Y:S05]  /*4370*/  BSYNC B2 ;  /* 0x0000000000027941 */ /* 0x000fea0003800000 */
.L_x_1456:
[----:B--2---:R0:W-:Y:S02]  /*4380*/  ST.E.128 desc[UR60][R40.64], R12 ;  /* 0x0000000c28007985 */ /* 0x0041e4000c101d3c */
.L_x_1455:
[----:B------:R-:W-:Y:S05]  /*4390*/  BSYNC B1 ;  /* 0x0000000000017941 */ /* 0x000fea0003800000 */
.L_x_1454:
[----:B---3--:R-:W3:Y:S02]  /*43a0*/  LDL R11, [R1] ;  /* 0x00000000010b7983 */ /* 0x008ee40000100800 */
[----:B---3--:R-:W-:-:S13]  /*43b0*/  LOP3.LUT P2, RZ, R11, 0x1, RZ, 0xc0, !PT ;  /* 0x000000010bff7812 */ /* 0x008fda000784c0ff */
[----:B------:R-:W-:Y:S05]  /*43c0*/  @P2 BRA `(.L_x_1453) ;  /* 0x0000001c00202947 */ /* 0x000fea0003800000 */
[----:B0---4-:R0:W3:Y:S01]  /*43d0*/  LDS.128 R12, [R91+0x2000] ;  /* 0x002000005b0c7984 */ /* 0x0110e20000000c00 */
[C---:B------:R-:W-:Y:S01]  /*43e0*/  LEA R36, P2, R2.reuse, R96, 0x1 ;  /* 0x0000006002247211 */ /* 0x040fe200078408ff */
[----:B------:R-:W-:Y:S03]  /*43f0*/  BSSY B1, `(.L_x_1458) ;  /* 0x0000030000017945 */ /* 0x000fe60003800000 */
[----:B-1----:R-:W-:Y:S02]  /*4400*/  LEA.HI.X R37, R2, R97, R207, 0x1, P2 ;  /* 0x0000006102257211 */ /* 0x002fe400010f0ccf */
[----:B------:R-:W-:-:S13]  /*4410*/  ISETP.GE.AND P2, PT, R209, R90, PT ;  /* 0x0000005ad100720c */ /* 0x000fda0003f46270 */
[----:B0-----:R-:W-:Y:S05]  /*4420*/  @P2 BRA `(.L_x_1459) ;  /* 0x0000000000b02947 */ /* 0x001fea0003800000 */
[--C-:B------:R-:W-:Y:S01]  /*4430*/  SHF.R.U64 R38, R32, 0x10, R33.reuse ;  /* 0x0000001020267819 */ /* 0x100fe20000001221 */
[----:B---3--:R-:W-:Y:S01]  /*4440*/  IMAD.U32 R32, R14, 0x10000, RZ ;  /* 0x000100000e207824 */ /* 0x008fe200078e00ff */
[----:B------:R-:W-:Y:S02]  /*4450*/  SHF.R.U32.HI R39, RZ, 0x10, R33 ;  /* 0x00000010ff277819 */ /* 0x000fe40000011621 */
[--C-:B------:R-:W-:Y:S02]  /*4460*/  SHF.R.U64 R33, R34, 0x10, R35.reuse ;  /* 0x0000001022217819 */ /* 0x100fe40000001223 */
[----:B------:R-:W-:Y:S01]  /*4470*/  SHF.R.U32.HI R34, RZ, 0x10, R35 ;  /* 0x00000010ff227819 */ /* 0x000fe20000011623 */
[----:B------:R-:W-:Y:S01]  /*4480*/  IMAD.U32 R35, R13, 0x10000, RZ ;  /* 0x000100000d237824 */ /* 0x000fe200078e00ff */
[----:B------:R-:W-:Y:S02]  /*4490*/  PRMT R106, R106, 0x5410, R33 ;  /* 0x000054106a6a7816 */ /* 0x000fe40000000021 */
[----:B------:R-:W-:-:S02]  /*44a0*/  PRMT R103, R103, 0x5410, R38 ;  /* 0x0000541067677816 */ /* 0x000fc40000000026 */
[----:B------:R-:W-:Y:S02]  /*44b0*/  PRMT R107, R107, 0x5410, R34 ;  /* 0x000054106b6b7816 */ /* 0x000fe40000000022 */
[----:B------:R-:W-:Y:S01]  /*44c0*/  LOP3.LUT R34, R13, 0xffff0000, RZ, 0xc0, !PT ;  /* 0xffff00000d227812 */ /* 0x000fe200078ec0ff */
[----:B------:R-:W-:Y:S01]  /*44d0*/  IMAD.U32 R13, R12, 0x10000, RZ ;  /* 0x000100000c0d7824 */ /* 0x000fe200078e00ff */
[C---:B------:R-:W-:Y:S01]  /*44e0*/  LOP3.LUT R40, R106.reuse, 0xffff0000, RZ, 0xc0, !PT ;  /* 0xffff00006a287812 */ /* 0x040fe200078ec0ff */
[----:B------:R-:W-:Y:S01]  /*44f0*/  IMAD.U32 R33, R107, 0x10000, RZ ;  /* 0x000100006b217824 */ /* 0x000fe200078e00ff */
[----:B------:R-:W-:Y:S01]  /*4500*/  LOP3.LUT R38, R103, 0xffff0000, RZ, 0xc0, !PT ;  /* 0xffff000067267812 */ /* 0x000fe200078ec0ff */
[----:B------:R-:W-:Y:S01]  /*4510*/  IMAD.U32 R106, R106, 0x10000, RZ ;  /* 0x000100006a6a7824 */ /* 0x000fe200078e00ff */
[----:B------:R-:W-:Y:S01]  /*4520*/  PRMT R104, R104, 0x5410, R39 ;  /* 0x0000541068687816 */ /* 0x000fe20000000027 */
[----:B------:R-:W-:Y:S01]  /*4530*/  FMUL.FTZ R42, R34, R40 ;  /* 0x00000028222a7220 */ /* 0x000fe20000410000 */
[----:B------:R-:W-:Y:S01]  /*4540*/  LOP3.LUT R14, R14, 0xffff0000, RZ, 0xc0, !PT ;  /* 0xffff00000e0e7812 */ /* 0x000fe200078ec0ff */
[----:B------:R-:W-:Y:S01]  /*4550*/  FMUL.FTZ R41, R34, R38 ;  /* 0x0000002622297220 */ /* 0x000fe20000410000 */
[----:B------:R-:W-:Y:S01]  /*4560*/  LOP3.LUT R34, R12, 0xffff0000, RZ, 0xc0, !PT ;  /* 0xffff00000c227812 */ /* 0x000fe200078ec0ff */
[----:B------:R-:W-:-:S02]  /*4570*/  IMAD.U32 R39, R104, 0x10000, RZ ;  /* 0x0001000068277824 */ /* 0x000fc400078e00ff */
[C---:B------:R-:W-:Y:S01]  /*4580*/  FFMA.FTZ R12, R35.reuse, R38, -R42 ;  /* 0x00000026230c7223 */ /* 0x040fe2000001082a */
[----:B------:R-:W-:Y:S01]  /*4590*/  FFMA.FTZ R35, R35, R40, R41 ;  /* 0x0000002823237223 */ /* 0x000fe20000010029 */
[----:B------:R-:W-:Y:S01]  /*45a0*/  LOP3.LUT R11, R15, 0xffff0000, RZ, 0xc0, !PT ;  /* 0xffff00000f0b7812 */ /* 0x000fe200078ec0ff */
[C---:B------:R-:W-:Y:S01]  /*45b0*/  FMUL.FTZ R41, R14.reuse, R39 ;  /* 0x000000270e297220 */ /* 0x040fe20000410000 */
[----:B------:R-:W-:Y:S01]  /*45c0*/  LOP3.LUT R38, R107, 0xffff0000, RZ, 0xc0, !PT ;  /* 0xffff00006b267812 */ /* 0x000fe200078ec0ff */
[-C--:B------:R-:W-:Y:S01]  /*45d0*/  FMUL.FTZ R43, R14, R33.reuse ;  /* 0x000000210e2b7220 */ /* 0x080fe20000410000 */
[----:B------:R-:W-:Y:S01]  /*45e0*/  LOP3.LUT R104, R104, 0xffff0000, RZ, 0xc0, !PT ;  /* 0xffff000068687812 */ /* 0x000fe200078ec0ff */
[----:B------:R-:W-:Y:S02]  /*45f0*/  IMAD.U32 R103, R103, 0x10000, RZ ;  /* 0x0001000067677824 */ /* 0x000fe400078e00ff */
[C---:B------:R-:W-:Y:S01]  /*4600*/  FFMA.FTZ R41, R32.reuse, R33, R41 ;  /* 0x0000002120297223 */ /* 0x040fe20000010029 */
[----:B------:R-:W-:Y:S01]  /*4610*/  FFMA.FTZ R14, R32, R39, -R43 ;  /* 0x00000027200e7223 */ /* 0x000fe2000001082b */
[C---:B------:R-:W-:Y:S01]  /*4620*/  FMUL.FTZ R40, R11.reuse, R38 ;  /* 0x000000260b287220 */ /* 0x040fe20000410000 */
[----:B------:R-:W-:Y:S01]  /*4630*/  FMUL.FTZ R33, R11, R104 ;  /* 0x000000680b217220 */ /* 0x000fe20000410000 */
[----:B------:R-:W-:-:S02]  /*4640*/  IMAD.U32 R15, R15, 0x10000, RZ ;  /* 0x000100000f0f7824 */ /* 0x000fc400078e00ff */
[C---:B------:R-:W-:Y:S01]  /*4650*/  FMUL.FTZ R32, R34.reuse, R106 ;  /* 0x0000006a22207220 */ /* 0x040fe20000410000 */
[-C--:B------:R-:W-:Y:S01]  /*4660*/  FMUL.FTZ R11, R34, R103.reuse ;  /* 0x00000067220b7220 */ /* 0x080fe20000410000 */
[----:B------:R-:W-:Y:S01]  /*4670*/  F2FP.BF16.F32.PACK_AB R14, R41, R14 ;  /* 0x0000000e290e723e */ /* 0x000fe200000010ff */
[C---:B------:R-:W-:Y:S01]  /*4680*/  FFMA.FTZ R40, R15.reuse, R104, -R40 ;  /* 0x000000680f287223 */ /* 0x040fe20000010828 */
[----:B------:R-:W-:Y:S01]  /*4690*/  FFMA.FTZ R33, R15, R38, R33 ;  /* 0x000000260f217223 */ /* 0x000fe20000010021 */
[C---:B------:R-:W-:Y:S01]  /*46a0*/  FFMA.FTZ R32, R13.reuse, R103, -R32 ;  /* 0x000000670d207223 */ /* 0x040fe20000010820 */
[----:B------:R-:W-:Y:S01]  /*46b0*/  FFMA.FTZ R11, R13, R106, R11 ;  /* 0x0000006a0d0b7223 */ /* 0x000fe2000001000b */
[----:B------:R-:W-:Y:S02]  /*46c0*/  F2FP.BF16.F32.PACK_AB R13, R35, R12 ;  /* 0x0000000c230d723e */ /* 0x000fe400000010ff */
[----:B------:R-:W-:Y:S02]  /*46d0*/  F2FP.BF16.F32.PACK_AB R15, R33, R40 ;  /* 0x00000028210f723e */ /* 0x000fe400000010ff */
[----:B------:R-:W-:-:S07]  /*46e0*/  F2FP.BF16.F32.PACK_AB R12, R11, R32 ;  /* 0x000000200b0c723e */ /* 0x000fce00000010ff */
.L_x_1459:
[----:B------:R-:W-:Y:S05]  /*46f0*/  BSYNC B1 ;  /* 0x0000000000017941 */ /* 0x000fea0003800000 */
.L_x_1458:
[----:B---3--:R0:W-:Y:S01]  /*4700*/  ST.E.128 desc[UR60][R36.64], R12 ;  /* 0x0000000c24007985 */ /* 0x0081e2000c101d3c */
[----:B------:R-:W-:Y:S05]  /*4710*/  BRA `(.L_x_1453) ;  /* 0x00000018004c7947 */ /* 0x000fea0003800000 */
.L_x_1435:
[----:B------:R-:W-:Y:S01]  /*4720*/  VIADD R11, R204, 0x40 ;  /* 0x00000040cc0b7836 */ /* 0x000fe20000000000 */
[----:B------:R-:W-:Y:S02]  /*4730*/  CS2R R38, SRZ ;  /* 0x0000000000267805 */ /* 0x000fe4000001ff00 */
[----:B------:R-:W-:Y:S02]  /*4740*/  CS2R R36, SRZ ;  /* 0x0000000000247805 */ /* 0x000fe4000001ff00 */
[----:B------:R-:W-:-:S04]  /*4750*/  ISETP.GE.AND P2, PT, R11, R94, PT ;  /* 0x0000005e0b00720c */ /* 0x000fc80003f46270 */
[----:B------:R-:W-:-:S13]  /*4760*/  ISETP.GE.OR P2, PT, R16, R90, P2 ;  /* 0x0000005a1000720c */ /* 0x000fda0001746670 */
[----:B------:R-:W-:-:S04]  /*4770*/  @!P2 IADD3 R33, P3, P4, R30, R12, R81 ;  /* 0x0000000c1e21a210 */ /* 0x000fc80007c7e051 */
[----:B------:R-:W-:Y:S02]  /*4780*/  @!P2 IADD3.X R32, R73, R95, R82, P3, P4 ;  /* 0x0000005f4920a210 */ /* 0x000fe40001fe8452 */
[----:B------:R-:W-:-:S04]  /*4790*/  @!P2 IADD3 R11, P3, P4, R58, R14, R79 ;  /* 0x0000000e3a0ba210 */ /* 0x000fc80007c7e04f */
[----:B------:R-:W-:Y:S02]  /*47a0*/  @!P2 IADD3.X R42, R71, R0, R80, P3, P4 ;  /* 0x00000000472aa210 */ /* 0x000fe40001fe8450 */
[----:B------:R-:W-:-:S04]  /*47b0*/  ISETP.GE.AND P3, PT, R204, R94, PT ;  /* 0x0000005ecc00720c */ /* 0x000fc80003f66270 */
[----:B------:R-:W-:-:S13]  /*47c0*/  ISETP.GE.OR P3, PT, R16, R90, P3 ;  /* 0x0000005a1000720c */ /* 0x000fda0001f66670 */
[----:B------:R-:W-:Y:S01]  /*47d0*/  @!P3 IADD3 R15, P4, R30, R12, RZ ;  /* 0x0000000c1e0fb210 */ /* 0x000fe20007f9e0ff */
[----:B------:R-:W0:Y:S04]  /*47e0*/  @!P3 LDC.64 R40, c[0x0][0x400] ;  /* 0x00010000ff28bb82 */ /* 0x000e280000000a00 */
[----:B------:R-:W-:-:S04]  /*47f0*/  @!P3 IMAD.X R34, R95, 0x1, R73, P4 ;  /* 0x000000015f22b824 */ /* 0x000fc800020e0649 */
[----:B------:R-:W1:Y:S02]  /*4800*/  @!P3 LDC.64 R12, c[0x0][0x3e8] ;  /* 0x0000fa00ff0cbb82 */ /* 0x000e640000000a00 */
[----:B-1----:R-:W-:-:S04]  /*4810*/  @!P3 LEA R12, P4, R15, R12, 0x1 ;  /* 0x0000000c0f0cb211 */ /* 0x002fc800078808ff */
[----:B------:R-:W-:Y:S02]  /*4820*/  @!P3 LEA.HI.X R13, R15, R13, R34, 0x1, P4 ;  /* 0x0000000d0f0db211 */ /* 0x000fe400020f0c22 */
[----:B------:R-:W-:Y:S02]  /*4830*/  CS2R R34, SRZ ;  /* 0x0000000000227805 */ /* 0x000fe4000001ff00 */
[----:B------:R-:W-:-:S05]  /*4840*/  @!P3 IADD3 R14, P4, R58, R14, RZ ;  /* 0x0000000e3a0eb210 */ /* 0x000fca0007f9e0ff */
[----:B------:R-:W-:Y:S01]  /*4850*/  @!P3 IMAD.X R0, R0, 0x1, R71, P4 ;  /* 0x000000010000b824 */ /* 0x000fe200020e0647 */
[----:B0-----:R-:W-:-:S04]  /*4860*/  @!P3 LEA R40, P4, R14, R40, 0x1 ;  /* 0x000000280e28b211 */ /* 0x001fc800078808ff */
[----:B------:R-:W-:Y:S02]  /*4870*/  @!P3 LEA.HI.X R41, R14, R41, R0, 0x1, P4 ;  /* 0x000000290e29b211 */ /* 0x000fe400020f0c00 */
[----:B------:R-:W0:Y:S03]  /*4880*/  @!P2 LDC.64 R14, c[0x0][0x3e8] ;  /* 0x0000fa00ff0eab82 */ /* 0x000e260000000a00 */
[----:B------:R-:W2:Y:S01]  /*4890*/  @!P3 LDG.E.128 R36, desc[UR60][R40.64] ;  /* 0x0000003c2824b981 */ /* 0x000ea2000c1e1d00 */
[----:B0-----:R-:W-:-:S04]  /*48a0*/  @!P2 LEA R14, P4, R33, R14, 0x1 ;  /* 0x0000000e210ea211 */ /* 0x001fc800078808ff */
[----:B------:R-:W-:Y:S02]  /*48b0*/  @!P2 LEA.HI.X R15, R33, R15, R32, 0x1, P4 ;  /* 0x0000000f210fa211 */ /* 0x000fe400020f0c20 */
[----:B------:R-:W-:-:S06]  /*48c0*/  CS2R R32, SRZ ;  /* 0x0000000000207805 */ /* 0x000fcc000001ff00 */
[----:B------:R0:W3:Y:S02]  /*48d0*/  @!P3 LDG.E.128 R32, desc[UR60][R12.64] ;  /* 0x0000003c0c20b981 */ /* 0x0000e4000c1e1d00 */
[----:B0-----:R-:W0:Y:S01]  /*48e0*/  @!P2 LDC.64 R12, c[0x0][0x400] ;  /* 0x00010000ff0cab82 */ /* 0x001e220000000a00 */
[----:B------:R-:W-:Y:S02]  /*48f0*/  CS2R R40, SRZ ;  /* 0x0000000000287805 */ /* 0x000fe4000001ff00 */
[----:B------:R-:W-:Y:S02]  /*4900*/  CS2R R46, SRZ ;  /* 0x00000000002e7805 */ /* 0x000fe4000001ff00 */
[----:B------:R-:W-:Y:S02]  /*4910*/  CS2R R44, SRZ ;  /* 0x00000000002c7805 */ /* 0x000fe4000001ff00 */
[----:B0-----:R-:W-:-:S04]  /*4920*/  @!P2 LEA R12, P3, R11, R12, 0x1 ;  /* 0x0000000c0b0ca211 */ /* 0x001fc800078608ff */
[----:B------:R-:W-:Y:S02]  /*4930*/  @!P2 LEA.HI.X R13, R11, R13, R42, 0x1, P3 ;  /* 0x0000000d0b0da211 */ /* 0x000fe400018f0c2a */
[----:B------:R-:W-:-:S03]  /*4940*/  CS2R R42, SRZ ;  /* 0x00000000002a7805 */ /* 0x000fc6000001ff00 */
[----:B------:R2:W4:Y:S04]  /*4950*/  @!P2 LDG.E.128 R44, desc[UR60][R12.64] ;  /* 0x0000003c0c2ca981 */ /* 0x000528000c1e1d00 */
[----:B------:R-:W5:Y:S01]  /*4960*/  @!P2 LDG.E.128 R40, desc[UR60][R14.64] ;  /* 0x0000003c0e28a981 */ /* 0x000f62000c1e1d00 */
[----:B------:R-:W-:Y:S02]  /*4970*/  ISETP.NE.AND P3, PT, R210, 0x3, PT ;  /* 0x00000003d200780c */ /* 0x000fe40003f65270 */
[----:B------:R-:W-:Y:S01]  /*4980*/  ISETP.GE.AND P2, PT, R16, R90, PT ;  /* 0x0000005a1000720c */ /* 0x000fe20003f46270 */
[----:B--2---:R-:W-:Y:S02]  /*4990*/  IMAD.MOV.U32 R12, RZ, RZ, R39 ;  /* 0x000000ffff0c7224 */ /* 0x004fe400078e0027 */
[----:B------:R-:W-:-:S05]  /*49a0*/  IMAD.MOV.U32 R13, RZ, RZ, R36 ;  /* 0x000000ffff0d7224 */ /* 0x000fca00078e0024 */
[----:B------:R-:W-:Y:S01]  /*49b0*/  PRMT R114, R114, 0x5410, R13 ;  /* 0x0000541072727816 */ /* 0x000fe2000000000d */
[----:B---3--:R-:W-:Y:S02]  /*49c0*/  IMAD.MOV.U32 R0, RZ, RZ, R34 ;  /* 0x000000ffff007224 */ /* 0x008fe400078e0022 */
[----:B------:R-:W-:Y:S02]  /*49d0*/  IMAD.MOV.U32 R11, RZ, RZ, R35 ;  /* 0x000000ffff0b7224 */ /* 0x000fe400078e0023 */
        /* <DEDUP_REMOVED lines=16> */
[----:B----4-:R-:W-:Y:S02]  /*4ae0*/  IMAD.MOV.U32 R13, RZ, RZ, R46 ;  /* 0x000000ffff0d7224 */ /* 0x010fe400078e002e */
[----:B------:R-:W-:Y:S01]  /*4af0*/  IMAD.MOV.U32 R12, RZ, RZ, R47 ;  /* 0x000000ffff0c7224 */ /* 0x000fe200078e002f */
[----:B------:R-:W-:Y:S01]  /*4b00*/  PRMT R108, R0, 0x5410, R11 ;  /* 0x00005410006c7816 */ /* 0x000fe2000000000b */
[----:B------:R-:W-:-:S02]  /*4b10*/  IMAD.MOV.U32 R11, RZ, RZ, R44 ;  /* 0x000000ffff0b7224 */ /* 0x000fc400078e002c */
[----:B------:R-:W-:Y:S01]  /*4b20*/  IMAD.MOV.U32 R0, RZ, RZ, R45 ;  /* 0x000000ffff007224 */ /* 0x000fe200078e002d */
[----:B------:R-:W-:Y:S02]  /*4b30*/  PRMT R109, R12, 0x5410, R13 ;  /* 0x000054100c6d7816 */ /* 0x000fe4000000000d */
[----:B------:R-:W-:Y:S02]  /*4b40*/  PRMT R110, R110, 0x5410, R11 ;  /* 0x000054106e6e7816 */ /* 0x000fe4000000000b */
[----:B------:R-:W-:Y:S01]  /*4b50*/  PRMT R111, R111, 0x5410, R0 ;  /* 0x000054106f6f7816 */ /* 0x000fe20000000000 */
[----:B------:R-:W-:Y:S06]  /*4b60*/  @!P3 BRA `(.L_x_1460) ;  /* 0x000000000004b947 */ /* 0x000fec0003800000 */
[----:B------:R-:W-:Y:S01]  /*4b70*/  BPT.TRAP 0x1 ;  /* 0x000000040000795c */ /* 0x000fe20000300000 */
.L_x_1460:
[----:B------:R-:W-:Y:S01]  /*4b80*/  IMAD R0, R18, 0x8, R19 ;  /* 0x0000000812007824 */ /* 0x000fe200078e0213 */
[----:B------:R-:W-:Y:S01]  /*4b90*/  SHF.L.U32 R95, R208, 0x1f, RZ ;  /* 0x0000001fd05f7819 */ /* 0x000fe200000006ff */
[----:B------:R-:W0:Y:S01]  /*4ba0*/  LDC R98, c[0x0][0x2f4] ;  /* 0x0000bd00ff627b82 */ /* 0x000e220000000800 */
[----:B------:R-:W-:Y:S02]  /*4bb0*/  BSSY B1, `(.L_x_1461) ;  /* 0x0000003000017945 */ /* 0x000fe40003800000 */
[----:B------:R-:W1:Y:S02]  /*4bc0*/  SYNCS.PHASECHK.TRANS64.TRYWAIT P4, [R0+URZ+0x32490], R95 ;  /* 0x0324905f000075a7 */ /* 0x000e64000808017f */
[----:B-1----:R-:W-:Y:S05]  /*4bd0*/  @!P4 BRA `(.L_x_1462) ;  /* 0x000001780024c947 */ /* 0x002fea0003800000 */
.L_x_1714:
[----:B------:R-:W-:Y:S05]  /*4be0*/  BSYNC B1 ;  /* 0x0000000000017941 */ /* 0x000fea0003800000 */
.L_x_1461:
[----:B------:R-:W-:Y:S01]  /*4bf0*/  UMOV UR4, 0xffffffff ;  /* 0xffffffff00047882 */ /* 0x000fe20000000000 */
[----:B0-----:R-:W-:Y:S02]  /*4c00*/  IMAD.IADD R100, R98, 0x1, -R78 ;  /* 0x0000000162647824 */ /* 0x001fe400078e0a4e */
[----:B------:R-:W-:Y:S05]  /*4c10*/  BRA.DIV UR4, `(.L_x_1463) ;  /* 0x0000017a04287947 */ /* 0x000fea000b800000 */
[----:B------:R0:W2:Y:S04]  /*4c20*/  SHFL.IDX PT, R99, R97, RZ, 0x1c1f ;  /* 0x001c1fff61637589 */ /* 0x0000a800000e0000 */
[----:B------:R0:W3:Y:S02]  /*4c30*/  SHFL.IDX PT, R11, R96, RZ, 0x1c1f ;  /* 0x001c1fff600b7589 */ /* 0x0000e400000e0000 */
.L_x_1718:
        /* <DEDUP_REMOVED lines=10> */
[----:B------:R-:W-:-:S05]  /*4ce0*/  LEA.HI.SX32 R13, R13, R70, 0x1c ;  /* 0x000000460d0d7211 */ /* 0x000fca00078fe2ff */
[----:B------:R-:W-:-:S05]  /*4cf0*/  IMAD.SHL.U32 R101, R13, 0x8, RZ ;  /* 0x000000080d657824 */ /* 0x000fca00078e00ff */
[----:B------:R-:W-:-:S04]  /*4d00*/  LOP3.LUT R12, R66, 0x38, R101, 0xf8, !PT ;  /* 0x00000038420c7812 */ /* 0x000fc800078ef865 */
[----:B------:R-:W-:-:S05]  /*4d10*/  LOP3.LUT R12, R12, R63, RZ, 0x3c, !PT ;  /* 0x0000003f0c0c7212 */ /* 0x000fca00078e3cff */
[----:B----4-:R-:W-:Y:S02]  /*4d20*/  IMAD R13, R14, 0x200, R12 ;  /* 0x000002000e0d7824 */ /* 0x010fe400078e020c */
[C---:B------:R-:W-:Y:S02]  /*4d30*/  IMAD R12, R18.reuse, 0x1800, R4 ;  /* 0x00001800120c7824 */ /* 0x040fe400078e0204 */
[----:B------:R-:W-:Y:S02]  /*4d40*/  IMAD R52, R18, 0x1800, R13 ;  /* 0x0000180012347824 */ /* 0x000fe400078e020d */
[--C-:B------:R-:W-:Y:S02]  /*4d50*/  IMAD R12, R12, 0x2, R19.reuse ;  /* 0x000000020c0c7824 */ /* 0x100fe400078e0213 */
[----:B------:R-:W-:-:S04]  /*4d60*/  IMAD R52, R52, 0x2, R19 ;  /* 0x0000000234347824 */ /* 0x000fc800078e0213 */
[----:B------:R-:W2:Y:S04]  /*4d70*/  LDS.128 R12, [R12+0x1c400] ;  /* 0x01c400000c0c7984 */ /* 0x000ea80000000c00 */
[----:B------:R-:W3:Y:S01]  /*4d80*/  LDS.128 R52, [R52+0x1c400] ;  /* 0x01c4000034347984 */ /* 0x000ee20000000c00 */
[----:B------:R-:W-:Y:S05]  /*4d90*/  @P2 BRA `(.L_x_1467) ;  /* 0x0000000400742947 */ /* 0x000fea0003800000 */
[----:B------:R-:W-:Y:S02]  /*4da0*/  SHF.R.U64 R103, R32, 0x10, R33 ;  /* 0x0000001020677819 */ /* 0x000fe40000001221 */
[--C-:B------:R-:W-:Y:S02]  /*4db0*/  SHF.R.U64 R32, R34, 0x10, R35.reuse ;  /* 0x0000001022207819 */ /* 0x100fe40000001223 */
[----:B------:R-:W-:Y:S02]  /*4dc0*/  SHF.R.U32.HI R104, RZ, 0x10, R35 ;  /* 0x00000010ff687819 */ /* 0x000fe40000011623 */
[----:B------:R-:W-:Y:S02]  /*4dd0*/  SHF.R.U32.HI R35, RZ, 0x10, R37 ;  /* 0x00000010ff237819 */ /* 0x000fe40000011625 */
[----:B------:R-:W-:Y:S02]  /*4de0*/  SHF.R.U32.HI R102, RZ, 0x10, R33 ;  /* 0x00000010ff667819 */ /* 0x000fe40000011621 */
[----:B------:R-:W-:-:S02]  /*4df0*/  SHF.R.U64 R34, R36, 0x10, R37 ;  /* 0x0000001024227819 */ /* 0x000fc40000001225 */
[C---:B------:R-:W-:Y:S02]  /*4e00*/  PRMT R37, R105.reuse, 0x5410, R35 ;  /* 0x0000541069257816 */ /* 0x040fe40000000023 */
[----:B------:R-:W-:Y:S01]  /*4e10*/  PRMT R36, R105, 0x5432, R102 ;  /* 0x0000543269247816 */ /* 0x000fe20000000066 */
[----:B---3--:R-:W-:Y:S01]  /*4e20*/  IMAD.U32 R105, R53, 0x10000, RZ ;  /* 0x0001000035697824 */ /* 0x008fe200078e00ff */
[--C-:B------:R-:W-:Y:S01]  /*4e30*/  SHF.R.U64 R33, R38, 0x10, R39.reuse ;  /* 0x0000001026217819 */ /* 0x100fe20000001227 */
[C---:B------:R-:W-:Y:S01]  /*4e40*/  IMAD.U32 R35, R37.reuse, 0x10000, RZ ;  /* 0x0001000025237824 */ /* 0x040fe200078e00ff */
[----:B------:R-:W-:Y:S01]  /*4e50*/  LOP3.LUT R37, R37, 0xffff0000, RZ, 0xc0, !PT ;  /* 0xffff000025257812 */ /* 0x000fe200078ec0ff */
[C---:B------:R-:W-:Y:S01]  /*4e60*/  IMAD.U32 R102, R36.reuse, 0x10000, RZ ;  /* 0x0001000024667824 */ /* 0x040fe200078e00ff */
[----:B------:R-:W-:Y:S01]  /*4e70*/  LOP3.LUT R36, R36, 0xffff0000, RZ, 0xc0, !PT ;  /* 0xffff000024247812 */ /* 0x000fe200078ec0ff */
[----:B--2---:R-:W-:Y:S02]  /*4e80*/  IMAD.U32 R38, R13, 0x10000, RZ ;  /* 0x000100000d267824 */ /* 0x004fe400078e00ff */
[C---:B------:R-:W-:Y:S01]  /*4e90*/  FMUL.FTZ R106, R105.reuse, R35 ;  /* 0x00000023696a7220 */ /* 0x040fe20000410000 */
[----:B------:R-:W-:Y:S01]  /*4ea0*/  FMUL.FTZ R105, R105, R102 ;  /* 0x0000006669697220 */ /* 0x000fe20000410000 */
[----:B------:R-:W-:-:S02]  /*4eb0*/  SHF.R.U32.HI R39, RZ, 0x10, R39 ;  /* 0x00000010ff277819 */ /* 0x000fc40000011627 */
[C---:B------:R-:W-:Y:S01]  /*4ec0*/  FFMA.FTZ R102, R38.reuse, R102, -R106 ;  /* 0x0000006626667223 */ /* 0x040fe2000001086a */
[----:B------:R-:W-:Y:S01]  /*4ed0*/  FFMA.FTZ R38, R38, R35, R105 ;  /* 0x0000002326267223 */ /* 0x000fe20000010069 */
[----:B------:R-:W-:Y:S02]  /*4ee0*/  LOP3.LUT R105, R53, 0xffff0000, RZ, 0xc0, !PT ;  /* 0xffff000035697812 */ /* 0x000fe400078ec0ff */
[----:B------:R-:W-:Y:S02]  /*4ef0*/  LOP3.LUT R35, R13, 0xffff0000, RZ, 0xc0, !PT ;  /* 0xffff00000d237812 */ /* 0x000fe400078ec0ff */
[----:B------:R-:W-:Y:S01]  /*4f00*/  PRMT R104, R113, 0x5432, R104 ;  /* 0x0000543271687816 */ /* 0x000fe20000000068 */
[CC--:B------:R-:W-:Y:S01]  /*4f10*/  FMUL.FTZ R53, R105.reuse, R37.reuse ;  /* 0x0000002569357220 */ /* 0x0c0fe20000410000 */
[-C--:B------:R-:W-:Y:S01]  /*4f20*/  FMUL.FTZ R13, R105, R36.reuse ;  /* 0x00000024690d7220 */ /* 0x080fe20000410000 */
[C---:B------:R-:W-:Y:S01]  /*4f30*/  IMAD.U32 R105, R55.reuse, 0x10000, RZ ;  /* 0x0001000037697824 */ /* 0x040fe200078e00ff */
[----:B------:R-:W-:Y:S01]  /*4f40*/  LOP3.LUT R55, R55, 0xffff0000, RZ, 0xc0, !PT ;  /* 0xffff000037377812 */ /* 0x000fe200078ec0ff */
[----:B------:R-:W-:Y:S01]  /*4f50*/  FFMA.FTZ R36, R35, R36, -R53 ;  /* 0x0000002423247223 */ /* 0x000fe20000010835 */
[----:B------:R-:W-:Y:S01]  /*4f60*/  PRMT R53, R111, 0x5410, R103 ;  /* 0x000054106f357816 */ /* 0x000fe20000000067 */
[----:B------:R-:W-:Y:S01]  /*4f70*/  FFMA.FTZ R35, R35, R37, R13 ;  /* 0x0000002523237223 */ /* 0x000fe2000001000d */
[----:B------:R-:W-:Y:S01]  /*4f80*/  PRMT R103, R112, 0x5410, R39 ;  /* 0x0000541070677816 */ /* 0x000fe20000000027 */
[C---:B------:R-:W-:Y:S01]  /*4f90*/  IMAD.U32 R39, R104.reuse, 0x10000, RZ ;  /* 0x0001000068277824 */ /* 0x040fe200078e00ff */
[----:B------:R-:W-:Y:S01]  /*4fa0*/  LOP3.LUT R104, R104, 0xffff0000, RZ, 0xc0, !PT ;  /* 0xffff000068687812 */ /* 0x000fe200078ec0ff */
[----:B------:R-:W-:Y:S01]  /*4fb0*/  IMAD.U32 R37, R15, 0x10000, RZ ;  /* 0x000100000f257824 */ /* 0x000fe200078e00ff */
[----:B------:R-:W-:Y:S01]  /*4fc0*/  PRMT R34, R114, 0x5432, R34 ;  /* 0x0000543272227816 */ /* 0x000fe20000000022 */
[C---:B------:R-:W-:Y:S01]  /*4fd0*/  IMAD.U32 R13, R103.reuse, 0x10000, RZ ;  /* 0x00010000670d7824 */ /* 0x040fe200078e00ff */
[----:B------:R-:W-:-:S02]  /*4fe0*/  LOP3.LUT R103, R103, 0xffff0000, RZ, 0xc0, !PT ;  /* 0xffff000067677812 */ /* 0x000fc400078ec0ff */
[----:B------:R-:W-:Y:S01]  /*4ff0*/  PRMT R33, R110, 0x5410, R33 ;  /* 0x000054106e217816 */ /* 0x000fe20000000021 */
[C---:B------:R-:W-:Y:S01]  /*5000*/  FMUL.FTZ R106, R105.reuse, R13 ;  /* 0x0000000d696a7220 */ /* 0x040fe20000410000 */
[-C--:B------:R-:W-:Y:S01]  /*5010*/  FMUL.FTZ R105, R105, R39.reuse ;  /* 0x0000002769697220 */ /* 0x080fe20000410000 */
[----:B------:R-:W-:Y:S02]  /*5020*/  PRMT R32, R112, 0x5432, R32 ;  /* 0x0000543270207816 */ /* 0x000fe40000000020 */
[C---:B------:R-:W-:Y:S01]  /*5030*/  FFMA.FTZ R39, R37.reuse, R39, -R106 ;  /* 0x0000002725277223 */ /* 0x040fe2000001086a */
[----:B------:R-:W-:Y:S01]  /*5040*/  FFMA.FTZ R37, R37, R13, R105 ;  /* 0x0000000d25257223 */ /* 0x000fe20000010069 */
[----:B------:R-:W-:Y:S01]  /*5050*/  LOP3.LUT R13, R15, 0xffff0000, RZ, 0xc0, !PT ;  /* 0xffff00000f0d7812 */ /* 0x000fe200078ec0ff */
[CC--:B------:R-:W-:Y:S01]  /*5060*/  FMUL.FTZ R15, R55.reuse, R103.reuse ;  /* 0x00000067370f7220 */ /* 0x0c0fe20000410000 */
[-C--:B------:R-:W-:Y:S01]  /*5070*/  FMUL.FTZ R55, R55, R104.reuse ;  /* 0x0000006837377220 */ /* 0x080fe20000410000 */
[C---:B------:R-:W-:Y:S01]  /*5080*/  IMAD.U32 R105, R53.reuse, 0x10000, RZ ;  /* 0x0001000035697824 */ /* 0x040fe200078e00ff */
[----:B------:R-:W-:Y:S01]  /*5090*/  LOP3.LUT R53, R53, 0xffff0000, RZ, 0xc0, !PT ;  /* 0xffff000035357812 */ /* 0x000fe200078ec0ff */
[C---:B------:R-:W-:Y:S01]  /*50a0*/  FFMA.FTZ R15, R13.reuse, R104, -R15 ;  /* 0x000000680d0f7223 */ /* 0x040fe2000001080f */
[----:B------:R-:W-:Y:S01]  /*50b0*/  FFMA.FTZ R13, R13, R103, R55 ;  /* 0x000000670d0d7223 */ /* 0x000fe20000010037 */
[C---:B------:R-:W-:Y:S01]  /*50c0*/  IMAD.U32 R104, R52.reuse, 0x10000, RZ ;  /* 0x0001000034687824 */ /* 0x040fe200078e00ff */
[----:B------:R-:W-:Y:S01]  /*50d0*/  LOP3.LUT R52, R52, 0xffff0000, RZ, 0xc0, !PT ;  /* 0xffff000034347812 */ /* 0x000fe200078ec0ff */
[C---:B------:R-:W-:Y:S01]  /*50e0*/  IMAD.U32 R103, R34.reuse, 0x10000, RZ ;  /* 0x0001000022677824 */ /* 0x040fe200078e00ff */
[----:B------:R-:W-:Y:S01]  /*50f0*/  LOP3.LUT R34, R34, 0xffff0000, RZ, 0xc0, !PT ;  /* 0xffff000022227812 */ /* 0x000fe200078ec0ff */
[----:B------:R-:W-:Y:S01]  /*5100*/  IMAD.U32 R55, R12, 0x10000, RZ ;  /* 0x000100000c377824 */ /* 0x000fe200078e00ff */
[----:B------:R-:W-:Y:S01]  /*5110*/  F2FP.BF16.F32.PACK_AB R36, R36, R102 ;  /* 0x000000662424723e */ /* 0x000fe200000010ff */
[C---:B------:R-:W-:Y:S01]  /*5120*/  FMUL.FTZ R106, R104.reuse, R103 ;  /* 0x00000067686a7220 */ /* 0x040fe20000410000 */
[----:B------:R-:W-:Y:S01]  /*5130*/  FMUL.FTZ R104, R104, R105 ;  /* 0x0000006968687220 */ /* 0x000fe20000410000 */
[----:B------:R-:W-:-:S02]  /*5140*/  F2FP.BF16.F32.PACK_AB R35, R35, R38 ;  /* 0x000000262323723e */ /* 0x000fc400000010ff */
        /* <DEDUP_REMOVED lines=13> */
[----:B------:R-:W-:Y:S01]  /*5220*/  FMUL.FTZ R103, R105, R53 ;  /* 0x0000003569677220 */ /* 0x000fe20000410000 */
[----:B------:R-:W-:-:S02]  /*5230*/  IMAD.U32 R52, R14, 0x10000, RZ ;  /* 0x000100000e347824 */ /* 0x000fc400078e00ff */
[-C--:B------:R-:W-:Y:S01]  /*5240*/  FMUL.FTZ R105, R105, R55.reuse ;  /* 0x0000003769697220 */ /* 0x080fe20000410000 */
[----:B------:R-:W-:Y:S01]  /*5250*/  LOP3.LUT R14, R14, 0xffff0000, RZ, 0xc0, !PT ;  /* 0xffff00000e0e7812 */ /* 0x000fe200078ec0ff */
[C---:B------:R-:W-:Y:S02]  /*5260*/  FFMA.FTZ R103, R52.reuse, R55, -R103 ;  /* 0x0000003734677223 */ /* 0x040fe40000010867 */
[----:B------:R-:W-:Y:S01]  /*5270*/  FFMA.FTZ R105, R52, R53, R105 ;  /* 0x0000003534697223 */ /* 0x000fe20000010069 */
[C---:B------:R-:W-:Y:S01]  /*5280*/  FMUL.FTZ R52, R54.reuse, R33 ;  /* 0x0000002136347220 */ /* 0x040fe20000410000 */
[-C--:B------:R-:W-:Y:S01]  /*5290*/  FMUL.FTZ R54, R54, R32.reuse ;  /* 0x0000002036367220 */ /* 0x080fe20000410000 */
[----:B------:R-:W-:Y:S01]  /*52a0*/  F2FP.BF16.F32.PACK_AB R37, R13, R37 ;  /* 0x000000250d25723e */ /* 0x000fe200000010ff */
[----:B------:R-:W-:Y:S02]  /*52b0*/  IMAD.MOV.U32 R13, RZ, RZ, R36 ;  /* 0x000000ffff0d7224 */ /* 0x000fe400078e0024 */
[C---:B------:R-:W-:Y:S01]  /*52c0*/  FFMA.FTZ R52, R14.reuse, R32, -R52 ;  /* 0x000000200e347223 */ /* 0x040fe20000010834 */
[----:B------:R-:W-:Y:S01]  /*52d0*/  FFMA.FTZ R54, R14, R33, R54 ;  /* 0x000000210e367223 */ /* 0x000fe20000010036 */
[----:B------:R-:W-:Y:S01]  /*52e0*/  F2FP.BF16.F32.PACK_AB R34, R34, R104 ;  /* 0x000000682222723e */ /* 0x000fe200000010ff */
[----:B------:R-:W-:Y:S01]  /*52f0*/  IMAD.MOV.U32 R53, RZ, RZ, R35 ;  /* 0x000000ffff357224 */ /* 0x000fe200078e0023 */
[----:B------:R-:W-:Y:S01]  /*5300*/  F2FP.BF16.F32.PACK_AB R15, R15, R39 ;  /* 0x000000270f0f723e */ /* 0x000fe200000010ff */
[----:B------:R-:W-:Y:S01]  /*5310*/  IMAD.MOV.U32 R55, RZ, RZ, R37 ;  /* 0x000000ffff377224 */ /* 0x000fe200078e0025 */
[----:B------:R-:W-:Y:S01]  /*5320*/  F2FP.BF16.F32.PACK_AB R103, R52, R103 ;  /* 0x000000673467723e */ /* 0x000fe200000010ff */
[----:B------:R-:W-:Y:S01]  /*5330*/  IMAD.MOV.U32 R52, RZ, RZ, R34 ;  /* 0x000000ffff347224 */ /* 0x000fe200078e0022 */
[----:B------:R-:W-:-:S02]  /*5340*/  F2FP.BF16.F32.PACK_AB R12, R12, R106 ;  /* 0x0000006a0c0c723e */ /* 0x000fc400000010ff */
[----:B------:R-:W-:Y:S01]  /*5350*/  F2FP.BF16.F32.PACK_AB R54, R54, R105 ;  /* 0x000000693636723e */ /* 0x000fe200000010ff */
[----:B------:R-:W-:-:S07]  /*5360*/  IMAD.MOV.U32 R14, RZ, RZ, R103 ;  /* 0x000000ffff0e7224 */ /* 0x000fce00078e0067 */
.L_x_1467:
[----:B------:R-:W-:Y:S05]  /*5370*/  BSYNC B2 ;  /* 0x0000000000027941 */ /* 0x000fea0003800000 */
.L_x_1466:
[----:B------:R-:W-:Y:S01]  /*5380*/  ISETP.GE.AND P4, PT, R101, R98, PT ;  /* 0x000000626500720c */ /* 0x000fe20003f86270 */
[----:B------:R-:W-:Y:S01]  /*5390*/  IMAD.MOV.U32 R32, RZ, RZ, R11 ;  /* 0x000000ffff207224 */ /* 0x000fe200078e000b */
[----:B--2---:R4:W-:Y:S01]  /*53a0*/  ST.E.128 desc[UR60][R90.64], R12 ;  /* 0x0000000c5a007985 */ /* 0x0049e2000c101d3c */
[----:B------:R-:W-:-:S10]  /*53b0*/  IMAD.MOV.U32 R33, RZ, RZ, R99 ;  /* 0x000000ffff217224 */ /* 0x000fd400078e0063 */
[----:B------:R-:W-:-:S05]  /*53c0*/  @!P4 IMAD.WIDE R32, R101, 0x2, R32 ;  /* 0x000000026520c825 */ /* 0x000fca00078e0220 */
[----:B---3--:R4:W-:Y:S02]  /*53d0*/  @!P4 ST.E.128 desc[UR60][R32.64], R52 ;  /* 0x000000342000c985 */ /* 0x0089e4000c101d3c */
.L_x_1465:
[----:B------:R-:W-:Y:S05]  /*53e0*/  BSYNC B1 ;  /* 0x0000000000017941 */ /* 0x000fea0003800000 */
.L_x_1464:
[----:B------:R-:W-:-:S03]  /*53f0*/  UMOV UR4, 0xffffffff ;  /* 0xffffffff00047882 */ /* 0x000fc60000000000 */
[----:B------:R-:W-:Y:S05]  /*5400*/  BRA.DIV UR4, `(.L_x_1468) ;  /* 0x0000017204787947 */ /* 0x000fea000b800000 */
[----:B0-----:R-:W0:Y:S04]  /*5410*/  SHFL.IDX PT, R97, R97, 0x1, 0x1c1f ;  /* 0x003c1f0061617f89 */ /* 0x001e2800000e0000 */
[----:B------:R-:W0:Y:S02]  /*5420*/  SHFL.IDX PT, R96, R96, 0x1, 0x1c1f ;  /* 0x003c1f0060607f89 */ /* 0x000e2400000e0000 */
.L_x_1722:
[----:B---3--:R-:W-:-:S05]  /*5430*/  VIADD R11, R204, 0x40 ;  /* 0x00000040cc0b7836 */ /* 0x008fca0000000000 */
[----:B------:R-:W-:-:S13]  /*5440*/  ISETP.GE.OR P4, PT, R11, R94, P1 ;  /* 0x0000005e0b00720c */ /* 0x000fda0000f86670 */
[----:B------:R-:W-:Y:S05]  /*5450*/  @P4 BRA `(.L_x_1453) ;  /* 0x0000000800fc4947 */ /* 0x000fea0003800000 */
[----:B----4-:R-:W3:Y:S01]  /*5460*/  LDL R13, [R1+0x74] ;  /* 0x00007400010d7983 */ /* 0x010ee20000100800 */
[----:B------:R-:W-:Y:S01]  /*5470*/  SEL R100, R78, R100, !P0 ;  /* 0x000000644e647207 */ /* 0x000fe20004000000 */
[C---:B------:R-:W-:Y:S01]  /*5480*/  VIADD R14, R204.reuse, 0x40 ;  /* 0x00000040cc0e7836 */ /* 0x040fe20000000000 */
        /* <DEDUP_REMOVED lines=15> */
[----:B---3--:R-:W-:Y:S02]  /*5580*/  IMAD.IADD R13, R13, 0x1, R12 ;  /* 0x000000010d0d7824 */ /* 0x008fe400078e020c */
[C---:B------:R-:W-:Y:S02]  /*5590*/  IMAD R12, R18.reuse, 0x1800, R65 ;  /* 0x00001800120c7824 */ /* 0x040fe400078e0241 */
[----:B------:R-:W-:Y:S02]  /*55a0*/  IMAD R32, R18, 0x1800, R13 ;  /* 0x0000180012207824 */ /* 0x000fe400078e020d */
[--C-:B------:R-:W-:Y:S02]  /*55b0*/  IMAD R12, R12, 0x2, R19.reuse ;  /* 0x000000020c0c7824 */ /* 0x100fe400078e0213 */
[----:B------:R-:W-:-:S04]  /*55c0*/  IMAD R32, R32, 0x2, R19 ;  /* 0x0000000220207824 */ /* 0x000fc800078e0213 */
[----:B------:R-:W0:Y:S04]  /*55d0*/  LDS.128 R12, [R12+0x1c400] ;  /* 0x01c400000c0c7984 */ /* 0x000e280000000c00 */
[----:B------:R-:W3:Y:S01]  /*55e0*/  LDS.128 R32, [R32+0x1c400] ;  /* 0x01c4000020207984 */ /* 0x000ee20000000c00 */
[----:B------:R-:W-:Y:S05]  /*55f0*/  @P2 BRA `(.L_x_1470) ;  /* 0x0000000400682947 */ /* 0x000fea0003800000 */
[----:B------:R-:W-:Y:S01]  /*5600*/  SHF.R.U32.HI R52, RZ, 0x10, R45 ;  /* 0x00000010ff347819 */ /* 0x000fe2000001162d */
[----:B---3--:R-:W-:Y:S01]  /*5610*/  IMAD.U32 R53, R33, 0x10000, RZ ;  /* 0x0001000021357824 */ /* 0x008fe200078e00ff */
[----:B------:R-:W-:Y:S01]  /*5620*/  SHF.R.U32.HI R39, RZ, 0x10, R41 ;  /* 0x00000010ff277819 */ /* 0x000fe20000011629 */
[----:B0-----:R-:W-:Y:S01]  /*5630*/  IMAD.U32 R55, R15, 0x10000, RZ ;  /* 0x000100000f377824 */ /* 0x001fe200078e00ff */
[----:B------:R-:W-:Y:S02]  /*5640*/  PRMT R52, R111, 0x5432, R52 ;  /* 0x000054326f347816 */ /* 0x000fe40000000034 */
[----:B------:R-:W-:Y:S02]  /*5650*/  PRMT R39, R108, 0x5410, R39 ;  /* 0x000054106c277816 */ /* 0x000fe40000000027 */
[----:B------:R-:W-:Y:S01]  /*5660*/  SHF.R.U64 R38, R42, 0x10, R43 ;  /* 0x000000102a267819 */ /* 0x000fe2000000122b */
[----:B------:R-:W-:Y:S01]  /*5670*/  IMAD.U32 R42, R52, 0x10000, RZ ;  /* 0x00010000342a7824 */ /* 0x000fe200078e00ff */
[----:B------:R-:W-:Y:S01]  /*5680*/  SHF.R.U64 R40, R40, 0x10, R41 ;  /* 0x0000001028287819 */ /* 0x000fe20000001229 */
[----:B------:R-:W-:Y:S01]  /*5690*/  IMAD.U32 R41, R39, 0x10000, RZ ;  /* 0x0001000027297824 */ /* 0x000fe200078e00ff */
[----:B------:R-:W-:Y:S01]  /*56a0*/  SHF.R.U64 R44, R44, 0x10, R45 ;  /* 0x000000102c2c7819 */ /* 0x000fe2000000122d */
[----:B------:R-:W-:-:S02]  /*56b0*/  IMAD.U32 R45, R13, 0x10000, RZ ;  /* 0x000100000d2d7824 */ /* 0x000fc400078e00ff */
[CC--:B------:R-:W-:Y:S01]  /*56c0*/  FMUL.FTZ R54, R53.reuse, R42.reuse ;  /* 0x0000002a35367220 */ /* 0x0c0fe20000410000 */
[-C--:B------:R-:W-:Y:S01]  /*56d0*/  FMUL.FTZ R53, R53, R41.reuse ;  /* 0x0000002935357220 */ /* 0x080fe20000410000 */
[----:B------:R-:W-:Y:S02]  /*56e0*/  LOP3.LUT R33, R33, 0xffff0000, RZ, 0xc0, !PT ;  /* 0xffff000021217812 */ /* 0x000fe400078ec0ff */
[C---:B------:R-:W-:Y:S01]  /*56f0*/  FFMA.FTZ R54, R45.reuse, R41, -R54 ;  /* 0x000000292d367223 */ /* 0x040fe20000010836 */
[----:B------:R-:W-:Y:S01]  /*5700*/  LOP3.LUT R52, R52, 0xffff0000, RZ, 0xc0, !PT ;  /* 0xffff000034347812 */ /* 0x000fe200078ec0ff */
[----:B------:R-:W-:Y:S01]  /*5710*/  FFMA.FTZ R53, R45, R42, R53 ;  /* 0x0000002a2d357223 */ /* 0x000fe20000010035 */
[--C-:B------:R-:W-:Y:S02]  /*5720*/  SHF.R.U64 R46, R46, 0x10, R47.reuse ;  /* 0x000000102e2e7819 */ /* 0x100fe4000000122f */
[----:B------:R-:W-:Y:S01]  /*5730*/  LOP3.LUT R41, R39, 0xffff0000, RZ, 0xc0, !PT ;  /* 0xffff000027297812 */ /* 0x000fe200078ec0ff */
[----:B------:R-:W-:Y:S01]  /*5740*/  FMUL.FTZ R42, R33, R52 ;  /* 0x00000034212a7220 */ /* 0x000fe20000410000 */
[----:B------:R-:W-:-:S02]  /*5750*/  SHF.R.U32.HI R47, RZ, 0x10, R47 ;  /* 0x00000010ff2f7819 */ /* 0x000fc4000001162f */
[----:B------:R-:W-:Y:S01]  /*5760*/  SHF.R.U32.HI R43, RZ, 0x10, R43 ;  /* 0x00000010ff2b7819 */ /* 0x000fe2000001162b */
[-C--:B------:R-:W-:Y:S01]  /*5770*/  FMUL.FTZ R33, R33, R41.reuse ;  /* 0x0000002921217220 */ /* 0x080fe20000410000 */
[----:B------:R-:W-:Y:S01]  /*5780*/  LOP3.LUT R39, R13, 0xffff0000, RZ, 0xc0, !PT ;  /* 0xffff00000d277812 */ /* 0x000fe200078ec0ff */
[----:B------:R-:W-:Y:S01]  /*5790*/  IMAD.U32 R13, R12, 0x10000, RZ ;  /* 0x000100000c0d7824 */ /* 0x000fe200078e00ff */
[----:B------:R-:W-:Y:S02]  /*57a0*/  PRMT R47, R109, 0x5410, R47 ;  /* 0x000054106d2f7816 */ /* 0x000fe4000000002f */
[----:B------:R-:W-:Y:S01]  /*57b0*/  PRMT R43, R107, 0x5410, R43 ;  /* 0x000054106b2b7816 */ /* 0x000fe2000000002b */
[C---:B------:R-:W-:Y:S01]  /*57c0*/  FFMA.FTZ R42, R39.reuse, R41, -R42 ;  /* 0x00000029272a7223 */ /* 0x040fe2000001082a */
[----:B------:R-:W-:Y:S01]  /*57d0*/  FFMA.FTZ R33, R39, R52, R33 ;  /* 0x0000003427217223 */ /* 0x000fe20000010021 */
[C---:B------:R-:W-:Y:S01]  /*57e0*/  IMAD.U32 R52, R35.reuse, 0x10000, RZ ;  /* 0x0001000023347824 */ /* 0x040fe200078e00ff */
[----:B------:R-:W-:Y:S01]  /*57f0*/  LOP3.LUT R35, R35, 0xffff0000, RZ, 0xc0, !PT ;  /* 0xffff000023237812 */ /* 0x000fe200078ec0ff */
[C---:B------:R-:W-:Y:S01]  /*5800*/  IMAD.U32 R41, R47.reuse, 0x10000, RZ ;  /* 0x000100002f297824 */ /* 0x040fe200078e00ff */
[----:B------:R-:W-:Y:S01]  /*5810*/  LOP3.LUT R47, R47, 0xffff0000, RZ, 0xc0, !PT ;  /* 0xffff00002f2f7812 */ /* 0x000fe200078ec0ff */
[----:B------:R-:W-:Y:S01]  /*5820*/  IMAD.U32 R45, R43, 0x10000, RZ ;  /* 0x000100002b2d7824 */ /* 0x000fe200078e00ff */
[----:B------:R-:W-:Y:S01]  /*5830*/  PRMT R44, R110, 0x5432, R44 ;  /* 0x000054326e2c7816 */ /* 0x000fe2000000002c */
[----:B------:R-:W-:Y:S01]  /*5840*/  FMUL.FTZ R90, R52, R41 ;  /* 0x00000029345a7220 */ /* 0x000fe20000410000 */
[----:B------:R-:W-:Y:S01]  /*5850*/  PRMT R40, R108, 0x5432, R40 ;  /* 0x000054326c287816 */ /* 0x000fe20000000028 */
[----:B------:R-:W-:Y:S01]  /*5860*/  FMUL.FTZ R52, R52, R45 ;  /* 0x0000002d34347220 */ /* 0x000fe20000410000 */
[----:B------:R-:W-:-:S02]  /*5870*/  IMAD.U32 R39, R32, 0x10000, RZ ;  /* 0x0001000020277824 */ /* 0x000fc400078e00ff */
[----:B------:R-:W-:Y:S01]  /*5880*/  FFMA.FTZ R90, R55, R45, -R90 ;  /* 0x0000002d375a7223 */ /* 0x000fe2000001085a */
[----:B------:R-:W-:Y:S01]  /*5890*/  LOP3.LUT R45, R43, 0xffff0000, RZ, 0xc0, !PT ;  /* 0xffff00002b2d7812 */ /* 0x000fe200078ec0ff */
[----:B------:R-:W-:Y:S01]  /*58a0*/  FFMA.FTZ R52, R55, R41, R52 ;  /* 0x0000002937347223 */ /* 0x000fe20000010034 */
[----:B------:R-:W-:Y:S01]  /*58b0*/  LOP3.LUT R41, R15, 0xffff0000, RZ, 0xc0, !PT ;  /* 0xffff00000f297812 */ /* 0x000fe200078ec0ff */
[C---:B------:R-:W-:Y:S01]  /*58c0*/  FMUL.FTZ R55, R35.reuse, R47 ;  /* 0x0000002f23377220 */ /* 0x040fe20000410000 */
[----:B------:R-:W-:Y:S01]  /*58d0*/  LOP3.LUT R32, R32, 0xffff0000, RZ, 0xc0, !PT ;  /* 0xffff000020207812 */ /* 0x000fe200078ec0ff */
[-C--:B------:R-:W-:Y:S01]  /*58e0*/  FMUL.FTZ R35, R35, R45.reuse ;  /* 0x0000002d23237220 */ /* 0x080fe20000410000 */
[----:B------:R-:W-:Y:S01]  /*58f0*/  PRMT R46, R109, 0x5432, R46 ;  /* 0x000054326d2e7816 */ /* 0x000fe2000000002e */
[C---:B------:R-:W-:Y:S01]  /*5900*/  FFMA.FTZ R55, R41.reuse, R45, -R55 ;  /* 0x0000002d29377223 */ /* 0x040fe20000010837 */
[----:B------:R-:W-:Y:S02]  /*5910*/  IMAD.U32 R45, R44, 0x10000, RZ ;  /* 0x000100002c2d7824 */ /* 0x000fe400078e00ff */
[----:B------:R-:W-:Y:S01]  /*5920*/  FFMA.FTZ R35, R41, R47, R35 ;  /* 0x0000002f29237223 */ /* 0x000fe20000010023 */
[C---:B------:R-:W-:Y:S01]  /*5930*/  IMAD.U32 R41, R40.reuse, 0x10000, RZ ;  /* 0x0001000028297824 */ /* 0x040fe200078e00ff */
[----:B------:R-:W-:Y:S01]  /*5940*/  LOP3.LUT R47, R40, 0xffff0000, RZ, 0xc0, !PT ;  /* 0xffff0000282f7812 */ /* 0x000fe200078ec0ff */
[C---:B------:R-:W-:Y:S01]  /*5950*/  FMUL.FTZ R40, R39.reuse, R45 ;  /* 0x0000002d27287220 */ /* 0x040fe20000410000 */
[----:B------:R-:W-:Y:S01]  /*5960*/  LOP3.LUT R44, R44, 0xffff0000, RZ, 0xc0, !PT ;  /* 0xffff00002c2c7812 */ /* 0x000fe200078ec0ff */
[-C--:B------:R-:W-:Y:S01]  /*5970*/  FMUL.FTZ R39, R39, R41.reuse ;  /* 0x0000002927277220 */ /* 0x080fe20000410000 */
[----:B------:R-:W-:Y:S01]  /*5980*/  PRMT R38, R107, 0x5432, R38 ;  /* 0x000054326b267816 */ /* 0x000fe20000000026 */
[C---:B------:R-:W-:Y:S01]  /*5990*/  FFMA.FTZ R40, R13.reuse, R41, -R40 ;  /* 0x000000290d287223 */ /* 0x040fe20000010828 */
[----:B------:R-:W-:Y:S01]  /*59a0*/  LOP3.LUT R12, R12, 0xffff0000, RZ, 0xc0, !PT ;  /* 0xffff00000c0c7812 */ /* 0x000fe200078ec0ff */
[----:B------:R-:W-:Y:S01]  /*59b0*/  FMUL.FTZ R91, R32, R44 ;  /* 0x0000002c205b7220 */ /* 0x000fe20000410000 */
[----:B------:R-:W-:Y:S01]  /*59c0*/  FFMA.FTZ R39, R13, R45, R39 ;  /* 0x0000002d0d277223 */ /* 0x000fe20000010027 */
[----:B------:R-:W-:-:S02]  /*59d0*/  IMAD.U32 R43, R34, 0x10000, RZ ;  /* 0x00010000222b7824 */ /* 0x000fc400078e00ff */
[-C--:B------:R-:W-:Y:S01]  /*59e0*/  FMUL.FTZ R32, R32, R47.reuse ;  /* 0x0000002f20207220 */ /* 0x080fe20000410000 */
[----:B------:R-:W-:Y:S01]  /*59f0*/  IMAD.U32 R13, R46, 0x10000, RZ ;  /* 0x000100002e0d7824 */ /* 0x000fe200078e00ff */
[----:B------:R-:W-:Y:S01]  /*5a00*/  LOP3.LUT R34, R34, 0xffff0000, RZ, 0xc0, !PT ;  /* 0xffff000022227812 */ /* 0x000fe200078ec0ff */
[----:B------:R-:W-:Y:S01]  /*5a10*/  IMAD.U32 R41, R38, 0x10000, RZ ;  /* 0x0001000026297824 */ /* 0x000fe200078e00ff */
[----:B------:R-:W-:Y:S01]  /*5a20*/  LOP3.LUT R46, R46, 0xffff0000, RZ, 0xc0, !PT ;  /* 0xffff00002e2e7812 */ /* 0x000fe200078ec0ff */
[----:B------:R-:W-:Y:S01]  /*5a30*/  FFMA.FTZ R91, R12, R47, -R91 ;  /* 0x0000002f0c5b7223 */ /* 0x000fe2000001085b */
[----:B------:R-:W-:Y:S01]  /*5a40*/  LOP3.LUT R38, R38, 0xffff0000, RZ, 0xc0, !PT ;  /* 0xffff000026267812 */ /* 0x000fe200078ec0ff */
[----:B------:R-:W-:Y:S01]  /*5a50*/  FFMA.FTZ R32, R12, R44, R32 ;  /* 0x0000002c0c207223 */ /* 0x000fe20000010020 */
[C---:B------:R-:W-:Y:S02]  /*5a60*/  IMAD.U32 R15, R14.reuse, 0x10000, RZ ;  /* 0x000100000e0f7824 */ /* 0x040fe400078e00ff */
[C---:B------:R-:W-:Y:S01]  /*5a70*/  FMUL.FTZ R12, R43.reuse, R13 ;  /* 0x0000000d2b0c7220 */ /* 0x040fe20000410000 */
[----:B------:R-:W-:Y:S01]  /*5a80*/  FMUL.FTZ R44, R43, R41 ;  /* 0x000000292b2c7220 */ /* 0x000fe20000410000 */
[----:B------:R-:W-:Y:S01]  /*5a90*/  LOP3.LUT R14, R14, 0xffff0000, RZ, 0xc0, !PT ;  /* 0xffff00000e0e7812 */ /* 0x000fe200078ec0ff */
[C---:B------:R-:W-:Y:S01]  /*5aa0*/  FMUL.FTZ R43, R34.reuse, R46 ;  /* 0x0000002e222b7220 */ /* 0x040fe20000410000 */
[-C--:B------:R-:W-:Y:S01]  /*5ab0*/  FMUL.FTZ R34, R34, R38.reuse ;  /* 0x0000002622227220 */ /* 0x080fe20000410000 */
[C---:B------:R-:W-:Y:S01]  /*5ac0*/  FFMA.FTZ R44, R15.reuse, R13, R44 ;  /* 0x0000000d0f2c7223 */ /* 0x040fe2000001002c */
[----:B------:R-:W-:Y:S01]  /*5ad0*/  FFMA.FTZ R12, R15, R41, -R12 ;  /* 0x000000290f0c7223 */ /* 0x000fe2000001080c */
[C---:B------:R-:W-:Y:S01]  /*5ae0*/  FFMA.FTZ R43, R14.reuse, R38, -R43 ;  /* 0x000000260e2b7223 */ /* 0x040fe2000001082b */
[----:B------:R-:W-:Y:S01]  /*5af0*/  FFMA.FTZ R13, R14, R46, R34 ;  /* 0x0000002e0e0d7223 */ /* 0x000fe20000010022 */
[----:B------:R-:W-:-:S02]  /*5b00*/  F2FP.BF16.F32.PACK_AB R42, R42, R54 ;  /* 0x000000362a2a723e */ /* 0x000fc400000010ff */
[----:B------:R-:W-:Y:S02]  /*5b10*/  F2FP.BF16.F32.PACK_AB R91, R91, R40 ;  /* 0x000000285b5b723e */ /* 0x000fe400000010ff */
[----:B------:R-:W-:Y:S02]  /*5b20*/  F2FP.BF16.F32.PACK_AB R14, R43, R12 ;  /* 0x0000000c2b0e723e */ /* 0x000fe400000010ff */
[----:B------:R-:W-:Y:S01]  /*5b30*/  F2FP.BF16.F32.PACK_AB R34, R13, R44 ;  /* 0x0000002c0d22723e */ /* 0x000fe200000010ff */
[----:B------:R-:W-:Y:S01]  /*5b40*/  IMAD.MOV.U32 R12, RZ, RZ, R91 ;  /* 0x000000ffff0c7224 */ /* 0x000fe200078e005b */
[----:B------:R-:W-:Y:S01]  /*5b50*/  F2FP.BF16.F32.PACK_AB R15, R55, R90 ;  /* 0x0000005a370f723e */ /* 0x000fe200000010ff */
[----:B------:R-:W-:Y:S01]  /*5b60*/  IMAD.MOV.U32 R13, RZ, RZ, R42 ;  /* 0x000000ffff0d7224 */ /* 0x000fe200078e002a */
[----:B------:R-:W-:Y:S02]  /*5b70*/  F2FP.BF16.F32.PACK_AB R33, R33, R53 ;  /* 0x000000352121723e */ /* 0x000fe400000010ff */
[----:B------:R-:W-:-:S02]  /*5b80*/  F2FP.BF16.F32.PACK_AB R35, R35, R52 ;  /* 0x000000342323723e */ /* 0x000fc400000010ff */
[----:B------:R-:W-:-:S07]  /*5b90*/  F2FP.BF16.F32.PACK_AB R32, R32, R39 ;  /* 0x000000272020723e */ /* 0x000fce00000010ff */
.L_x_1470:
[----:B------:R-:W-:Y:S05]  /*5ba0*/  BSYNC B1 ;  /* 0x0000000000017941 */ /* 0x000fea0003800000 */
.L_x_1469:
[----:B------:R-:W-:Y:S01]  /*5bb0*/  ISETP.GE.AND P2, PT, R11, R98, PT ;  /* 0x000000620b00720c */ /* 0x000fe20003f46270 */
[----:B0-----:R0:W-:Y:S02]  /*5bc0*/  ST.E.128 desc[UR60][R36.64], R12 ;  /* 0x0000000c24007985 */ /* 0x0011e4000c101d3c */
[----:B0-----:R-:W-:Y:S02]  /*5bd0*/  IMAD.MOV.U32 R12, RZ, RZ, R96 ;  /* 0x000000ffff0c7224 */ /* 0x001fe400078e0060 */
[----:B------:R-:W-:-:S08]  /*5be0*/  IMAD.MOV.U32 R13, RZ, RZ, R97 ;  /* 0x000000ffff0d7224 */ /* 0x000fd000078e0061 */
[----:B------:R-:W-:Y:S05]  /*5bf0*/  @P2 BRA `(.L_x_1453) ;  /* 0x0000000400142947 */ /* 0x000fea0003800000 */
[----:B------:R-:W-:-:S05]  /*5c00*/  IMAD.WIDE R12, R11, 0x2, R12 ;  /* 0x000000020b0c7825 */ /* 0x000fca00078e020c */
[----:B---3--:R0:W-:Y:S01]  /*5c10*/  ST.E.128 desc[UR60][R12.64], R32 ;  /* 0x000000200c007985 */ /* 0x0081e2000c101d3c */
[----:B------:R-:W-:Y:S05]  /*5c20*/  BRA `(.L_x_1453) ;  /* 0x0000000400087947 */ /* 0x000fea0003800000 */
.L_x_1434:
[----:B------:R-:W-:-:S13]  /*5c30*/  ISETP.NE.AND P3, PT, R210, 0x3, PT ;  /* 0x00000003d200780c */ /* 0x000fda0003f65270 */
[----:B------:R-:W-:Y:S05]  /*5c40*/  @!P3 BRA `(.L_x_1471) ;  /* 0x000000000004b947 */ /* 0x000fea0003800000 */
[----:B------:R-:W-:Y:S01]  /*5c50*/  BPT.TRAP 0x1 ;  /* 0x000000040000795c */ /* 0x000fe20000300000 */
.L_x_1471:
[----:B------:R-:W-:Y:S01]  /*5c60*/  IMAD R0, R18, 0x8, R19 ;  /* 0x0000000812007824 */ /* 0x000fe200078e0213 */
[----:B------:R-:W-:Y:S01]  /*5c70*/  SHF.L.U32 R95, R208, 0x1f, RZ ;  /* 0x0000001fd05f7819 */ /* 0x000fe200000006ff */
[----:B------:R-:W-:Y:S01]  /*5c80*/  BSSY B1, `(.L_x_1472) ;  /* 0x0000004000017945 */ /* 0x000fe20003800000 */
[----:B------:R-:W-:Y:S02]  /*5c90*/  SHF.R.S32.HI R92, RZ, 0x1f, R89 ;  /* 0x0000001fff5c7819 */ /* 0x000fe40000011459 */
[----:B------:R-:W1:Y:S02]  /*5ca0*/  SYNCS.PHASECHK.TRANS64.TRYWAIT P2, [R0+URZ+0x32490], R95 ;  /* 0x0324905f000075a7 */ /* 0x000e64000804017f */
[----:B-1----:R-:W-:Y:S05]  /*5cb0*/  @!P2 BRA `(.L_x_1473) ;  /* 0x000001680098a947 */ /* 0x002fea0003800000 */
.L_x_1723:
[----:B------:R-:W-:Y:S05]  /*5cc0*/  BSYNC B1 ;  /* 0x0000000000017941 */ /* 0x000fea0003800000 */
.L_x_1472:
        /* <DEDUP_REMOVED lines=25> */
.L_x_1727:
[----:B------:R-:W-:Y:S04]  /*5e60*/  BSSY B1, `(.L_x_1475) ;  /* 0x000000d000017945 */ /* 0x000fe80003800000 */
[----:B------:R-:W-:Y:S05]  /*5e70*/  @!P2 BRA `(.L_x_1476) ;  /* 0x00000000002ca947 */ /* 0x000fea0003800000 */
[----:B------:R-:W-:Y:S02]  /*5e80*/  ULDC UR4, c[0x0][0x2f4] ;  /* 0x0000bd0000047ab9 */ /* 0x000fe40000000800 */
[----:B------:R-:W-:-:S13]  /*5e90*/  ISETP.GE.AND P2, PT, R16, UR4, PT ;  /* 0x0000000410007c0c */ /* 0x000fda000bf46270 */
[----:B---3--:R-:W-:-:S04]  /*5ea0*/  @!P2 LEA R34, P4, R16, R14, 0x1 ;  /* 0x0000000e1022a211 */ /* 0x008fc800078808ff */
[----:B--2---:R-:W-:Y:S02]  /*5eb0*/  @!P2 LEA.HI.X R35, R16, R33, R17, 0x1, P4 ;  /* 0x000000211023a211 */ /* 0x004fe400020f0c11 */
[----:B------:R-:W-:-:S13]  /*5ec0*/  ISETP.GE.AND P4, PT, R2, UR4, PT ;  /* 0x0000000402007c0c */ /* 0x000fda000bf86270 */
[C---:B------:R-:W-:Y:S02]  /*5ed0*/  @!P4 LEA R32, P5, R2.reuse, R14, 0x1 ;  /* 0x0000000e0220c211 */ /* 0x040fe400078a08ff */
[----:B------:R-:W2:Y:S02]  /*5ee0*/  @!P2 LDS.128 R12, [R98] ;  /* 0x00000000620ca984 */ /* 0x000ea40000000c00 */
[----:B------:R-:W-:Y:S02]  /*5ef0*/  @!P4 LEA.HI.X R33, R2, R33, R207, 0x1, P5 ;  /* 0x000000210221c211 */ /* 0x000fe400028f0ccf */
[----:B--2---:R-:W-:Y:S04]  /*5f00*/  @!P2 ST.E.128 desc[UR60][R34.64], R12 ;  /* 0x0000000c2200a985 */ /* 0x004fe8000c101d3c */
[----:B------:R-:W2:Y:S04]  /*5f10*/  @!P4 LDS.128 R12, [R91] ;  /* 0x000000005b0cc984 */ /* 0x000ea80000000c00 */
[----:B--2---:R4:W-:Y:S02]  /*5f20*/  @!P4 ST.E.128 desc[UR60][R32.64], R12 ;  /* 0x0000000c2000c985 */ /* 0x0049e4000c101d3c */
.L_x_1476:
[----:B------:R-:W-:Y:S05]  /*5f30*/  BSYNC B1 ;  /* 0x0000000000017941 */ /* 0x000fea0003800000 */
.L_x_1475:
[----:B------:R-:W-:-:S03]  /*5f40*/  UMOV UR4, 0xffffffff ;  /* 0xffffffff00047882 */ /* 0x000fc60000000000 */
[----:B------:R-:W-:Y:S05]  /*5f50*/  BRA.DIV UR4, `(.L_x_1477) ;  /* 0x0000016a044c7947 */ /* 0x000fea000b800000 */
[----:B--2-4-:R2:W4:Y:S04]  /*5f60*/  SHFL.IDX PT, R33, R37, 0x1, 0x1c1f ;  /* 0x003c1f0025217f89 */ /* 0x01452800000e0000 */
[----:B---3--:R2:W3:Y:S02]  /*5f70*/  SHFL.IDX PT, R14, R36, 0x1, 0x1c1f ;  /* 0x003c1f00240e7f89 */ /* 0x0084e400000e0000 */
.L_x_1731:
[----:B------:R-:W-:-:S13]  /*5f80*/  ISETP.GE.AND P2, PT, R38, 0x41, PT ;  /* 0x000000412600780c */ /* 0x000fda0003f46270 */
[----:B------:R-:W-:Y:S05]  /*5f90*/  @!P2 BRA `(.L_x_1453) ;  /* 0x00000000002ca947 */ /* 0x000fea0003800000 */
[----:B------:R-:W-:Y:S02]  /*5fa0*/  ULDC UR4, c[0x0][0x2f4] ;  /* 0x0000bd0000047ab9 */ /* 0x000fe40000000800 */
[----:B------:R-:W-:-:S13]  /*5fb0*/  ISETP.GE.AND P2, PT, R16, UR4, PT ;  /* 0x0000000410007c0c */ /* 0x000fda000bf46270 */
[----:B---3--:R-:W-:-:S04]  /*5fc0*/  @!P2 LEA R34, P4, R16, R14, 0x1 ;  /* 0x0000000e1022a211 */ /* 0x008fc800078808ff */
[----:B----4-:R-:W-:Y:S02]  /*5fd0*/  @!P2 LEA.HI.X R35, R16, R33, R17, 0x1, P4 ;  /* 0x000000211023a211 */ /* 0x010fe400020f0c11 */
[----:B------:R-:W-:-:S13]  /*5fe0*/  ISETP.GE.AND P4, PT, R2, UR4, PT ;  /* 0x0000000402007c0c */ /* 0x000fda000bf86270 */
[C---:B------:R-:W-:Y:S02]  /*5ff0*/  @!P4 LEA R32, P5, R2.reuse, R14, 0x1 ;  /* 0x0000000e0220c211 */ /* 0x040fe400078a08ff */
[----:B------:R-:W3:Y:S02]  /*6000*/  @!P2 LDS.128 R12, [R98+0x2000] ;  /* 0x00200000620ca984 */ /* 0x000ee40000000c00 */
[----:B------:R-:W-:Y:S02]  /*6010*/  @!P4 LEA.HI.X R33, R2, R33, R207, 0x1, P5 ;  /* 0x000000210221c211 */ /* 0x000fe400028f0ccf */
[----:B---3--:R-:W-:Y:S04]  /*6020*/  @!P2 ST.E.128 desc[UR60][R34.64], R12 ;  /* 0x0000000c2200a985 */ /* 0x008fe8000c101d3c */
[----:B------:R-:W3:Y:S04]  /*6030*/  @!P4 LDS.128 R12, [R91+0x2000] ;  /* 0x002000005b0cc984 */ /* 0x000ee80000000c00 */
[----:B---3--:R3:W-:Y:S02]  /*6040*/  @!P4 ST.E.128 desc[UR60][R32.64], R12 ;  /* 0x0000000c2000c985 */ /* 0x0087e4000c101d3c */
.L_x_1453:
[----:B------:R-:W-:Y:S05]  /*6050*/  BSYNC B0 ;  /* 0x0000000000007941 */ /* 0x000fea0003800000 */
.L_x_1433:
[----:B---3--:R-:W3:Y:S01]  /*6060*/  S2R R11, SR_TID.X ;  /* 0x00000000000b7919 */ /* 0x008ee20000002100 */
[----:B------:R-:W-:Y:S01]  /*6070*/  @!PT LDS RZ, [RZ] ;  /* 0x00000000fffff984 */ /* 0x000fe20000000800 */
[----:B------:R-:W-:Y:S01]  /*6080*/  @!PT LDS RZ, [RZ] ;  /* 0x00000000fffff984 */ /* 0x000fe20000000800 */
[----:B------:R-:W-:Y:S01]  /*6090*/  @!PT LDS RZ, [RZ] ;  /* 0x00000000fffff984 */ /* 0x000fe20000000800 */
[----:B------:R-:W-:Y:S01]  /*60a0*/  @!PT LDS RZ, [RZ] ;  /* 0x00000000fffff984 */ /* 0x000fe20000000800 */
[----:B------:R5:W-:Y:S06]  /*60b0*/  MEMBAR.ALL.CTA ;  /* 0x0000000000007992 */ /* 0x000bec0000008000 */
[----:B-----5:R-:W5:Y:S01]  /*60c0*/  FENCE.VIEW.ASYNC.S ;  /* 0x00000000000073c6 */ /* 0x020f620000000000 */
[----:B------:R-:W-:Y:S05]  /*60d0*/  WARPSYNC.ALL ;  /* 0x0000000000007948 */ /* 0x000fea0003800000 */
[----:B------:R-:W-:Y:S01]  /*60e0*/  BSSY B0, `(.L_x_1478) ;  /* 0x0000009000007945 */ /* 0x000fe20003800000 */
[----:B---3--:R-:W-:Y:S01]  /*60f0*/  LOP3.LUT R11, R11, 0x7f, RZ, 0xc0, !PT ;  /* 0x0000007f0b0b7812 */ /* 0x008fe200078ec0ff */
[----:B-----5:R3:W-:Y:S03]  /*6100*/  BAR.SYNC.DEFER_BLOCKING R87, 0x80 ;  /* 0x000200570000751d */ /* 0x0207e60000010000 */
[----:B------:R-:W-:-:S13]  /*6110*/  ISETP.NE.AND P2, PT, R11, RZ, PT ;  /* 0x000000ff0b00720c */ /* 0x000fda0003f45270 */
[----:B------:R-:W-:-:S05]  /*6120*/  @!P2 VIADD R11, R0, 0x324a0 ;  /* 0x000324a0000ba836 */ /* 0x000fca0000000000 */
[----:B------:R-:W-:-:S04]  /*6130*/  @!P2 PRMT R11, RZ, 0x654, R11 ;  /* 0x00000654ff0ba816 */ /* 0x000fc8000000000b */
[----:B------:R3:W-:Y:S01]  /*6140*/  @!P2 SYNCS.ARRIVE.TRANS64.RED.A1T0 RZ, [R11+URZ], RZ ;  /* 0x000000ff0bffa9a7 */ /* 0x0007e2000810043f */
[----:B------:R-:W-:Y:S05]  /*6150*/  @!P3 BRA `(.L_x_1479) ;  /* 0x000000000004b947 */ /* 0x000fea0003800000 */
[----:B------:R-:W-:Y:S01]  /*6160*/  BPT.TRAP 0x1 ;  /* 0x000000040000795c */ /* 0x000fe20000300000 */
.L_x_1479:
[----:B------:R-:W-:Y:S05]  /*6170*/  BSYNC B0 ;  /* 0x0000000000007941 */ /* 0x000fea0003800000 */
.L_x_1478:
[----:B------:R-:W5:Y:S01]  /*6180*/  SYNCS.PHASECHK.TRANS64.TRYWAIT P3, [R0+URZ+0x324b0], R95 ;  /* 0x0324b05f000075a7 */ /* 0x000f62000806017f */
[----:B------:R-:W-:Y:S04]  /*6190*/  BSSY B0, `(.L_x_1480) ;  /* 0x0000002000007945 */ /* 0x000fe80003800000 */
[----:B-----5:R-:W-:Y:S05]  /*61a0*/  @!P3 BRA `(.L_x_1481) ;  /* 0x000001680000b947 */ /* 0x020fea0003800000 */
.L_x_1732:
[----:B------:R-:W-:Y:S05]  /*61b0*/  BSYNC B0 ;  /* 0x0000000000007941 */ /* 0x000fea0003800000 */
.L_x_1480:
[----:B------:R0:W5:Y:S01]  /*61c0*/  LDL R46, [R1+0xc] ;  /* 0x00000c00012e7983 */ /* 0x0001620000100800 */
[----:B------:R-:W-:Y:S01]  /*61d0*/  ULDC.64 UR4, c[0x0][0x328] ;  /* 0x0000ca0000047ab9 */ /* 0x000fe20000000a00 */
[----:B------:R-:W-:Y:S02]  /*61e0*/  ULDC.64 UR6, c[0x0][0x318] ;  /* 0x0000c60000067ab9 */ /* 0x000fe40000000a00 */
[----:B----4-:R4:W5:Y:S04]  /*61f0*/  LDL R45, [R1+0x8] ;  /* 0x00000800012d7983 */ /* 0x0109680000100800 */
[----:B------:R4:W5:Y:S01]  /*6200*/  LDL R44, [R1+0x4] ;  /* 0x00000400012c7983 */ /* 0x0009620000100800 */
        /* <DEDUP_REMOVED lines=14> */
[----:B---3--:R-:W-:Y:S01]  /*62f0*/  IMAD R11, R205, UR5, R13 ;  /* 0x00000005cd0b7c24 */ /* 0x008fe2000f8e020d */
[----:B------:R-:W-:-:S04]  /*6300*/  LEA R39, P3, R12, UR6, 0x1 ;  /* 0x000000060c277c11 */ /* 0x000fc8000f8608ff */
[----:B------:R-:W-:Y:S01]  /*6310*/  LEA.HI.X R40, R12, UR7, R11, 0x1, P3 ;  /* 0x000000070c287c11 */ /* 0x000fe200098f0c0b */
[----:B------:R-:W-:Y:S01]  /*6320*/  IMAD.IADD R12, R64, 0x1, R38 ;  /* 0x00000001400c7824 */ /* 0x000fe200078e0226 */
[----:B------:R-:W-:Y:S01]  /*6330*/  ISETP.GE.AND P3, PT, R94, 0x1, PT ;  /* 0x000000015e00780c */ /* 0x000fe20003f66270 */
[----:B------:R4:W0:Y:S01]  /*6340*/  SHFL.IDX PT, R42, R39, RZ, 0x1c1f ;  /* 0x001c1fff272a7589 */ /* 0x00082200000e0000 */
[--C-:B------:R-:W-:Y:S02]  /*6350*/  IMAD R38, R38, 0x2, R25.reuse ;  /* 0x0000000226267824 */ /* 0x100fe400078e0219 */
[----:B------:R-:W-:Y:S01]  /*6360*/  IMAD R11, R12, 0x2, R25 ;  /* 0x000000020c0b7824 */ /* 0x000fe200078e0219 */
[----:B------:R4:W3:Y:S08]  /*6370*/  SHFL.IDX PT, R41, R40, RZ, 0x1c1f ;  /* 0x001c1fff28297589 */ /* 0x0008f000000e0000 */
[----:B----4-:R-:W-:Y:S05]  /*6380*/  @!P3 BRA `(.L_x_1483) ;  /* 0x0000000000a4b947 */ /* 0x010fea0003800000 */
[----:B------:R-:W-:Y:S02]  /*6390*/  ISETP.NE.AND P5, PT, R62, RZ, PT ;  /* 0x000000ff3e00720c */ /* 0x000fe40003fa5270 */
[----:B------:R-:W-:Y:S02]  /*63a0*/  ISETP.NE.AND P4, PT, R29, RZ, PT ;  /* 0x000000ff1d00720c */ /* 0x000fe40003f85270 */
[----:B------:R-:W-:-:S09]  /*63b0*/  PRMT R43, R83, 0x8880, RZ ;  /* 0x00008880532b7816 */ /* 0x000fd200000000ff */
[----:B------:R-:W4:Y:S01]  /*63c0*/  @P5 LDS.128 R12, [R38] ;  /* 0x00000000260c5984 */ /* 0x000f220000000c00 */
[----:B0-2---:R-:W-:-:S04]  /*63d0*/  @P5 LEA R36, P3, R16, R42, 0x1 ;  /* 0x0000002a10245211 */ /* 0x005fc800078608ff */
[----:B---3--:R-:W-:Y:S02]  /*63e0*/  @P5 LEA.HI.X R37, R16, R41, R17, 0x1, P3 ;  /* 0x0000002910255211 */ /* 0x008fe400018f0c11 */
[----:B------:R-:W-:-:S04]  /*63f0*/  @P4 LEA R34, P3, R2, R42, 0x1 ;  /* 0x0000002a02224211 */ /* 0x000fc800078608ff */
[----:B------:R-:W-:Y:S02]  /*6400*/  @P4 LEA.HI.X R35, R2, R41, R207, 0x1, P3 ;  /* 0x0000002902234211 */ /* 0x000fe400018f0ccf */
[----:B------:R-:W-:-:S13]  /*6410*/  ISETP.NE.AND P3, PT, R10, RZ, PT ;  /* 0x000000ff0a00720c */ /* 0x000fda0003f65270 */
[----:B------:R-:W-:-:S04]  /*6420*/  @P3 LEA R32, P6, R215, R42, 0x1 ;  /* 0x0000002ad7203211 */ /* 0x000fc800078c08ff */
[----:B-----5:R-:W-:Y:S01]  /*6430*/  @P3 LEA.HI.X R33, R215, R41, R46, 0x1, P6 ;  /* 0x00000029d7213211 */ /* 0x020fe200030f0c2e */
[----:B----4-:R0:W-:Y:S01]  /*6440*/  @P5 ST.E.128 desc[UR60][R36.64], R12 ;  /* 0x0000000c24005985 */ /* 0x0101e2000c101d3c */
        /* <DEDUP_REMOVED lines=29> */
.L_x_1483:
[----:B------:R-:W-:Y:S05]  /*6620*/  BSYNC B0 ;  /* 0x0000000000007941 */ /* 0x000fea0003800000 */
.L_x_1482:
[----:B------:R-:W-:Y:S01]  /*6630*/  ISETP.GE.AND P3, PT, R94, 0x41, PT ;  /* 0x000000415e00780c */ /* 0x000fe20003f66270 */
[----:B------:R-:W0:Y:S01]  /*6640*/  SHFL.IDX PT, R40, R40, 0x1, 0x1c1f ;  /* 0x003c1f0028287f89 */ /* 0x000e2200000e0000 */
[----:B------:R-:W-:Y:S03]  /*6650*/  BSSY B0, `(.L_x_1484) ;  /* 0x000002c000007945 */ /* 0x000fe60003800000 */
[----:B------:R-:W0:Y:S08]  /*6660*/  SHFL.IDX PT, R39, R39, 0x1, 0x1c1f ;  /* 0x003c1f0027277f89 */ /* 0x000e3000000e0000 */
[----:B------:R-:W-:Y:S05]  /*6670*/  @!P3 BRA `(.L_x_1485) ;  /* 0x0000000000a4b947 */ /* 0x000fea0003800000 */
[----:B------:R-:W-:Y:S02]  /*6680*/  ISETP.NE.AND P5, PT, R62, RZ, PT ;  /* 0x000000ff3e00720c */ /* 0x000fe40003fa5270 */
[----:B------:R-:W-:Y:S02]  /*6690*/  ISETP.NE.AND P4, PT, R29, RZ, PT ;  /* 0x000000ff1d00720c */ /* 0x000fe40003f85270 */
[----:B---3--:R-:W-:-:S09]  /*66a0*/  PRMT R41, R83, 0x8880, RZ ;  /* 0x0000888053297816 */ /* 0x008fd200000000ff */
[----:B----4-:R-:W3:Y:S01]  /*66b0*/  @P5 LDS.128 R12, [R38+0x2000] ;  /* 0x00200000260c5984 */ /* 0x010ee20000000c00 */
[----:B0-2---:R-:W-:-:S04]  /*66c0*/  @P5 LEA R36, P3, R16, R39, 0x1 ;  /* 0x0000002710245211 */ /* 0x005fc800078608ff */
[----:B------:R-:W-:Y:S02]  /*66d0*/  @P5 LEA.HI.X R37, R16, R40, R17, 0x1, P3 ;  /* 0x0000002810255211 */ /* 0x000fe400018f0c11 */
[----:B------:R-:W-:-:S04]  /*66e0*/  @P4 LEA R34, P3, R2, R39, 0x1 ;  /* 0x0000002702224211 */ /* 0x000fc800078608ff */
[----:B------:R-:W-:Y:S02]  /*66f0*/  @P4 LEA.HI.X R35, R2, R40, R207, 0x1, P3 ;  /* 0x0000002802234211 */ /* 0x000fe400018f0ccf */
[----:B------:R-:W-:-:S13]  /*6700*/  ISETP.NE.AND P3, PT, R10, RZ, PT ;  /* 0x000000ff0a00720c */ /* 0x000fda0003f65270 */
[----:B------:R-:W-:-:S04]  /*6710*/  @P3 LEA R32, P6, R215, R39, 0x1 ;  /* 0x00000027d7203211 */ /* 0x000fc800078c08ff */
[----:B-----5:R-:W-:Y:S01]  /*6720*/  @P3 LEA.HI.X R33, R215, R40, R46, 0x1, P6 ;  /* 0x00000028d7213211 */ /* 0x020fe200030f0c2e */
[----:B---3--:R0:W-:Y:S01]  /*6730*/  @P5 ST.E.128 desc[UR60][R36.64], R12 ;  /* 0x0000000c24005985 */ /* 0x0081e2000c101d3c */
        /* <DEDUP_REMOVED lines=29> */
.L_x_1485:
[----:B------:R-:W-:Y:S05]  /*6910*/  BSYNC B0 ;  /* 0x0000000000007941 */ /* 0x000fea0003800000 */
.L_x_1484:
[----:B------:R-:W2:Y:S01]  /*6920*/  LDL R11, [R1] ;  /* 0x00000000010b7983 */ /* 0x000ea20000100800 */
[----:B-1----:R-:W-:Y:S02]  /*6930*/  @!P2 VIADD R0, R0, 0x324c0 ;  /* 0x000324c00000a836 */ /* 0x002fe40000000000 */
[----:B------:R-:W-:Y:S01]  /*6940*/  VIADD R18, R18, 0x1 ;  /* 0x0000000112127836 */ /* 0x000fe20000000000 */
[----:B------:R-:W-:Y:S01]  /*6950*/  @!PT LDS RZ, [RZ] ;  /* 0x00000000fffff984 */ /* 0x000fe20000000800 */
[----:B------:R-:W-:Y:S01]  /*6960*/  @!PT LDS RZ, [RZ] ;  /* 0x00000000fffff984 */ /* 0x000fe20000000800 */
[----:B------:R-:W-:Y:S01]  /*6970*/  @!PT LDS RZ, [RZ] ;  /* 0x00000000fffff984 */ /* 0x000fe20000000800 */
[----:B------:R-:W-:Y:S01]  /*6980*/  @!PT LDS RZ, [RZ] ;  /* 0x00000000fffff984 */ /* 0x000fe20000000800 */
[----:B------:R1:W-:Y:S06]  /*6990*/  MEMBAR.ALL.CTA ;  /* 0x0000000000007992 */ /* 0x0003ec0000008000 */
[----:B-1----:R-:W1:Y:S01]  /*69a0*/  FENCE.VIEW.ASYNC.S ;  /* 0x00000000000073c6 */ /* 0x002e620000000000 */
[----:B------:R-:W-:Y:S01]  /*69b0*/  @!P2 PRMT R0, RZ, 0x654, R0 ;  /* 0x00000654ff00a816 */ /* 0x000fe20000000000 */
[----:B-1----:R1:W-:Y:S06]  /*69c0*/  BAR.SYNC.DEFER_BLOCKING R87, 0x80 ;  /* 0x000200570000751d */ /* 0x0023ec0000010000 */
[----:B------:R1:W-:Y:S01]  /*69d0*/  @!P2 SYNCS.ARRIVE.TRANS64.RED.A1T0 RZ, [R0+URZ], RZ ;  /* 0x000000ff00ffa9a7 */ /* 0x0003e2000810043f */
[----:B------:R-:W-:-:S04]  /*69e0*/  ISETP.NE.AND P2, PT, R18, 0x2, PT ;  /* 0x000000021200780c */ /* 0x000fc80003f45270 */
[----:B------:R-:W-:Y:S02]  /*69f0*/  SEL R18, R18, RZ, P2 ;  /* 0x000000ff12127207 */ /* 0x000fe40001000000 */
[----:B--2---:R-:W-:Y:S02]  /*6a00*/  LOP3.LUT P3, RZ, R11, 0x2, RZ, 0xc0, !PT ;  /* 0x000000020bff7812 */ /* 0x004fe4000786c0ff */
[----:B------:R-:W-:-:S04]  /*6a10*/  SEL R11, RZ, 0x1, P2 ;  /* 0x00000001ff0b7807 */ /* 0x000fc80001000000 */
[----:B------:R-:W-:-:S07]  /*6a20*/  LOP3.LUT R208, R208, R11, RZ, 0x3c, !PT ;  /* 0x0000000bd0d07212 */ /* 0x000fce00078e3cff */
[----:B-1----:R-:W-:Y:S05]  /*6a30*/  @P3 BRA `(.L_x_1486) ;  /* 0xffffffc000d83947 */ /* 0x002fea000383ffff */
[----:B0---4-:R-:W0:Y:S01]  /*6a40*/  S2R R12, SR_TID.X ;  /* 0x00000000000c7919 */ /* 0x011e220000002100 */
[----:B------:R-:W-:Y:S02]  /*6a50*/  PLOP3.LUT P0, PT, PT, PT, PT, 0x8, 0x0 ;  /* 0x000000000000781c */ /* 0x000fe40003f0e170 */
[----:B0-----:R-:W-:-:S04]  /*6a60*/  SHF.R.U32.HI R12, RZ, 0x7, R12 ;  /* 0x00000007ff0c7819 */ /* 0x001fc8000001160c */
[----:B------:R-:W-:-:S13]  /*6a70*/  ISETP.NE.AND P3, PT, R12, 0x1, PT ;  /* 0x000000010c00780c */ /* 0x000fda0003f65270 */
[----:B------:R-:W-:Y:S05]  /*6a80*/  @!P3 WARPSYNC.ALL ;  /* 0x000000000000b948 */ /* 0x000fea0003800000 */
[----:B------:R-:W-:Y:S06]  /*6a90*/  @!P3 BAR.ARV 0x9, 0x100 ;  /* 0x024400000000bb1d */ /* 0x000fec0000002000 */
.L_x_1428:
[----:B------:R-:W-:Y:S01]  /*6aa0*/  IMAD.MOV.U32 R3, RZ, RZ, RZ ;  /* 0x000000ffff037224 */ /* 0x000fe200078e00ff */
[----:B------:R-:W-:Y:S06]  /*6ab0*/  @P0 BRA `(.L_x_1487) ;  /* 0x00000000000c0947 */ /* 0x000fec0003800000 */
[----:B------:R-:W1:Y:S01]  /*6ac0*/  FENCE.VIEW.ASYNC.G ;  /* 0x00000000000073c6 */ /* 0x000e620000000100 */
[----:B------:R-:W-:Y:S05]  /*6ad0*/  WARPSYNC.ALL ;  /* 0x0000000000007948 */ /* 0x000fea0003800000 */
[----:B-1----:R-:W-:Y:S06]  /*6ae0*/  BAR.ARV 0xc, 0x180 ;  /* 0x0306000000007b1d */ /* 0x002fec0000002000 */
.L_x_1487:
[----:B------:R-:W2:Y:S01]  /*6af0*/  LDL R0, [R1] ;  /* 0x0000000001007983 */ /* 0x000ea20000100800 */
[----:B------:R-:W-:Y:S01]  /*6b00*/  BSSY B0, `(.L_x_1488) ;  /* 0x0000021000007945 */ /* 0x000fe20003800000 */
[----:B--2---:R-:W-:-:S13]  /*6b10*/  LOP3.LUT P0, RZ, R0, 0x8, RZ, 0xc0, !PT ;  /* 0x0000000800ff7812 */ /* 0x004fda000780c0ff */
[----:B------:R-:W-:Y:S05]  /*6b20*/  @!P0 BRA `(.L_x_1489) ;  /* 0x0000000000788947 */ /* 0x000fea0003800000 */
[----:B------:R-:W2:Y:S01]  /*6b30*/  LDL R0, [R1+0x78] ;  /* 0x0000780001007983 */ /* 0x000ea20000100800 */
[----:B------:R-:W-:Y:S01]  /*6b40*/  ULDC UR4, c[0x0][0xae8] ;  /* 0x0002ba0000047ab9 */ /* 0x000fe20000000800 */
[----:B--2---:R-:W-:-:S04]  /*6b50*/  ISETP.NE.AND P0, PT, R0, RZ, PT ;  /* 0x000000ff0000720c */ /* 0x004fc80003f05270 */
        /* <DEDUP_REMOVED lines=27> */
.L_x_1489:
[----:B------:R-:W-:Y:S05]  /*6d10*/  BSYNC B0 ;  /* 0x0000000000007941 */ /* 0x000fea0003800000 */
.L_x_1488:
[----:B------:R-:W2:Y:S01]  /*6d20*/  LDL R0, [R1+0x90] ;  /* 0x0000900001007983 */ /* 0x000ea20000100800 */
[----:B------:R-:W-:Y:S02]  /*6d30*/  PLOP3.LUT P0, PT, PT, PT, PT, 0x80, 0x0 ;  /* 0x000000000000781c */ /* 0x000fe40003f0f070 */
        /* <DEDUP_REMOVED lines=52> */
[----:B-----5:R-:W-:-:S02]  /*7080*/  CS2R R46, SRZ ;  /* 0x00000000002e7805 */ /* 0x020fc4000001ff00 */
[----:B------:R-:W-:Y:S02]  /*7090*/  CS2R R44, SRZ ;  /* 0x00000000002c7805 */ /* 0x000fe4000001ff00 */
[----:B------:R-:W-:Y:S02]  /*70a0*/  CS2R R42, SRZ ;  /* 0x00000000002a7805 */ /* 0x000fe4000001ff00 */
[----:B---3--:R-:W-:Y:S02]  /*70b0*/  CS2R R40, SRZ ;  /* 0x0000000000287805 */ /* 0x008fe4000001ff00 */
        /* <DEDUP_REMOVED lines=8> */
[----:B--2---:R-:W-:-:S05]  /*7140*/  IMAD R0, R0, R3, RZ ;  /* 0x0000000300007224 */ /* 0x004fca00078e02ff */
[----:B------:R0:W-:Y:S01]  /*7150*/  STL [R1+0x54], R0 ;  /* 0x0000540001007387 */ /* 0x0001e20000100800 */
[----:B------:R-:W-:Y:S02]  /*7160*/  VIADDMNMX R172, R0, R3, R86, PT ;  /* 0x0000000300ac7246 */ /* 0x000fe40003800156 */
[----:B------:R-:W-:Y:S02]  /*7170*/  CS2R R86, SRZ ;  /* 0x0000000000567805 */ /* 0x000fe4000001ff00 */
        /* <DEDUP_REMOVED lines=10> */
.L_x_1735:
        /* <DEDUP_REMOVED lines=26> */
.L_x_1493:
[----:B------:R-:W-:Y:S05]  /*73c0*/  BSYNC B6 ;  /* 0x0000000000067941 */ /* 0x000fea0003800000 */
.L_x_1492:
        /* <DEDUP_REMOVED lines=13> */
.L_x_1497:
[----:B--2---:R2:W3:Y:S02]  /*74a0*/  SYNCS.PHASECHK.TRANS64.TRYWAIT P0, [R19+URZ+0x32400], R4 ;  /* 0x03240004130075a7 */ /* 0x0044e4000800017f */
[----:B---3--:R-:W-:Y:S05]  /*74b0*/  @!P0 NANOSLEEP.SYNCS 0x989680 ;  /* 0x009896800000895d */ /* 0x008fea0003900000 */
[----:B------:R-:W3:Y:S02]  /*74c0*/  @!P0 SYNCS.PHASECHK.TRANS64 P0, [R19+URZ+0x32400], R4 ;  /* 0x03240004130085a7 */ /* 0x000ee4000800007f */
[----:B---3--:R-:W-:Y:S05]  /*74d0*/  @!P0 BRA `(.L_x_1497) ;  /* 0xfffffffc00f08947 */ /* 0x008fea000383ffff */
.L_x_1496:
[----:B------:R-:W-:Y:S05]  /*74e0*/  BSYNC B0 ;  /* 0x0000000000007941 */ /* 0x000fea0003800000 */
.L_x_1495:
[----:B------:R-:W-:Y:S05]  /*74f0*/  BRA `(.L_x_1498) ;  /* 0x0000002000d87947 */ /* 0x000fea0003800000 */
.L_x_1494:
[----:B------:R-:W-:Y:S01]  /*7500*/  SHF.R.S32.HI R0, RZ, 0x1f, R48 ;  /* 0x0000001fff007819 */ /* 0x000fe20000011430 */
        /* <DEDUP_REMOVED lines=35> */
.L_x_1500:
[----:B------:R-:W-:Y:S05]  /*7740*/  BSYNC B6 ;  /* 0x0000000000067941 */ /* 0x000fea0003800000 */
.L_x_1499:
        /* <DEDUP_REMOVED lines=15> */
[----:B-1----:R-:W0:Y:S02]  /*7840*/  SHFL.IDX PT, R26, R26, RZ, 0x1c1f ;  /* 0x001c1fff1a1a7589 */ /* 0x002e2400000e0000 */
.L_x_1741:
[----:B------:R-:W5:Y:S01]  /*7850*/  LDL R7, [R1+0x88] ;  /* 0x0000880001077983 */ /* 0x000f620000100800 */
[----:B------:R-:W-:Y:S01]  /*7860*/  ULDC UR4, c[0x0][0x448] ;  /* 0x0001120000047ab9 */ /* 0x000fe20000000800 */
[----:B------:R-:W-:Y:S01]  /*7870*/  IMAD.SHL.U32 R10, R32, 0x40, RZ ;  /* 0x00000040200a7824 */ /* 0x000fe200078e00ff */
[----:B------:R-:W-:Y:S01]  /*7880*/  BSSY B1, `(.L_x_1504) ;  /* 0x0000023000017945 */ /* 0x000fe20003800000 */
[----:B------:R-:W-:Y:S01]  /*7890*/  IMAD R154, R154, UR4, RZ ;  /* 0x000000049a9a7c24 */ /* 0x000fe2000f8e02ff */
[----:B------:R-:W-:Y:S02]  /*78a0*/  CS2R R8, SRZ ;  /* 0x0000000000087805 */ /* 0x000fe4000001ff00 */
[----:B------:R-:W-:Y:S02]  /*78b0*/  LOP3.LUT R27, R10, 0x1c0, RZ, 0xc0, !PT ;  /* 0x000001c00a1b7812 */ /* 0x000fe400078ec0ff */
        /* <DEDUP_REMOVED lines=20> */
[----:B0-----:R-:W-:Y:S02]  /*7a00*/  @!P3 IADD3 R14, P1, R26, R15, RZ ;  /* 0x0000000f1a0eb210 */ /* 0x001fe40007f3e0ff */
[----:B------:R-:W-:Y:S01]  /*7a10*/  CS2R R10, SRZ ;  /* 0x00000000000a7805 */ /* 0x000fe2000001ff00 */
[--C-:B------:R-:W-:Y:S02]  /*7a20*/  @!P3 IMAD.X R13, R3, 0x1, R30.reuse, P0 ;  /* 0x00000001030db824 */ /* 0x100fe400000e061e */
        /* <DEDUP_REMOVED lines=8> */
.L_x_1505:
[----:B------:R-:W-:Y:S05]  /*7ab0*/  BSYNC B1 ;  /* 0x0000000000017941 */ /* 0x000fea0003800000 */
.L_x_1504:
[----:B------:R-:W4:Y:S01]  /*7ac0*/  LDL R31, [R1+0x70] ;  /* 0x00007000011f7983 */ /* 0x000f220000100800 */
[----:B------:R-:W1:Y:S01]  /*7ad0*/  SYNCS.PHASECHK.TRANS64.TRYWAIT P0, [R19+URZ+0x32400], R28 ;  /* 0x0324001c130075a7 */ /* 0x000e62000800017f */
[----:B--2---:R-:W-:Y:S01]  /*7ae0*/  LOP3.LUT R3, R27, 0x18, R16, 0xf8, !PT ;  /* 0x000000181b037812 */ /* 0x004fe200078ef810 */
[----:B0----5:R-:W-:Y:S01]  /*7af0*/  IMAD.MOV.U32 R15, RZ, RZ, R8 ;  /* 0x000000ffff0f7224 */ /* 0x021fe200078e0008 */
[----:B------:R-:W-:Y:S01]  /*7b00*/  SHF.R.U32.HI R12, RZ, 0x3, R27 ;  /* 0x00000003ff0c7819 */ /* 0x000fe2000001161b */
[----:B------:R-:W-:Y:S01]  /*7b10*/  IMAD R21, R49, -0x80, R154 ;  /* 0xffffff8031157824 */ /* 0x000fe200078e029a */
[----:B------:R-:W-:Y:S01]  /*7b20*/  LOP3.LUT P2, RZ, R32, 0x4, RZ, 0xc0, !PT ;  /* 0x0000000420ff7812 */ /* 0x000fe2000784c0ff */
[--C-:B------:R-:W-:Y:S01]  /*7b30*/  IMAD.MOV.U32 R14, RZ, RZ, R9.reuse ;  /* 0x000000ffff0e7224 */ /* 0x100fe200078e0009 */
[----:B------:R-:W-:Y:S01]  /*7b40*/  LOP3.LUT R29, R3, R12, RZ, 0x3c, !PT ;  /* 0x0000000c031d7212 */ /* 0x000fe200078e3cff */
[----:B---3--:R-:W-:Y:S01]  /*7b50*/  IMAD.MOV.U32 R20, RZ, RZ, R6 ;  /* 0x000000ffff147224 */ /* 0x008fe200078e0006 */
[--C-:B------:R-:W-:Y:S01]  /*7b60*/  SHF.R.U64 R12, R8, 0x10, R9.reuse ;  /* 0x00000010080c7819 */ /* 0x100fe20000001209 */
[----:B------:R-:W-:Y:S01]  /*7b70*/  IMAD.MOV.U32 R8, RZ, RZ, R10 ;  /* 0x000000ffff087224 */ /* 0x000fe200078e000a */
[----:B------:R-:W-:Y:S01]  /*7b80*/  SHF.R.U32.HI R27, RZ, 0x10, R9 ;  /* 0x00000010ff1b7819 */ /* 0x000fe20000011609 */
[--C-:B------:R-:W-:Y:S01]  /*7b90*/  IMAD.MOV.U32 R9, RZ, RZ, R11.reuse ;  /* 0x000000ffff097224 */ /* 0x100fe200078e000b */
[----:B------:R-:W-:Y:S01]  /*7ba0*/  SHF.R.U64 R3, R10, 0x10, R11 ;  /* 0x000000100a037819 */ /* 0x000fe2000000120b */
[----:B------:R-:W-:Y:S01]  /*7bb0*/  BSSY B1, `(.L_x_1506) ;  /* 0x0000015000017945 */ /* 0x000fe20003800000 */
[----:B------:R-:W-:Y:S01]  /*7bc0*/  PRMT R15, R15, 0x5410, R12 ;  /* 0x000054100f0f7816 */ /* 0x000fe2000000000c */
[----:B------:R-:W-:Y:S01]  /*7bd0*/  IMAD.MOV.U32 R13, RZ, RZ, R7 ;  /* 0x000000ffff0d7224 */ /* 0x000fe200078e0007 */
[----:B------:R-:W-:Y:S01]  /*7be0*/  SHF.R.U32.HI R30, RZ, 0x10, R11 ;  /* 0x00000010ff1e7819 */ /* 0x000fe2000001160b */
[----:B------:R-:W-:Y:S01]  /*7bf0*/  IMAD.MOV.U32 R10, RZ, RZ, R4 ;  /* 0x000000ffff0a7224 */ /* 0x000fe200078e0004 */
[----:B----4-:R-:W-:Y:S01]  /*7c00*/  SHF.R.U64 R25, R6, 0x10, R7 ;  /* 0x0000001006197819 */ /* 0x010fe20000001207 */
[----:B------:R-:W-:Y:S01]  /*7c10*/  IMAD.MOV.U32 R11, RZ, RZ, R5 ;  /* 0x000000ffff0b7224 */ /* 0x000fe200078e0005 */
[----:B------:R-:W-:-:S02]  /*7c20*/  VIMNMX R21, R21, 0x80, PT ;  /* 0x0000008015157848 */ /* 0x000fc40003fe0100 */
[----:B------:R-:W-:Y:S02]  /*7c30*/  SHF.R.U32.HI R26, RZ, 0x10, R7 ;  /* 0x00000010ff1a7819 */ /* 0x000fe40000011607 */
[----:B------:R-:W-:Y:S02]  /*7c40*/  SHF.R.U64 R7, R4, 0x10, R5 ;  /* 0x0000001004077819 */ /* 0x000fe40000001205 */
[----:B------:R-:W-:Y:S02]  /*7c50*/  PRMT R8, R8, 0x5410, R3 ;  /* 0x0000541008087816 */ /* 0x000fe40000000003 */
[----:B------:R-:W-:Y:S02]  /*7c60*/  SHF.R.U32.HI R6, RZ, 0x10, R5 ;  /* 0x00000010ff067819 */ /* 0x000fe40000011605 */
        /* <DEDUP_REMOVED lines=9> */
.L_x_1742:
[----:B------:R-:W-:Y:S05]  /*7d00*/  BSYNC B1 ;  /* 0x0000000000017941 */ /* 0x000fea0003800000 */
.L_x_1506:
        /* <DEDUP_REMOVED lines=22> */
[C---:B------:R-:W-:Y:S01]  /*7e70*/  FMUL.FTZ R34, R4.reuse, R31 ;  /* 0x0000001f04227220 */ /* 0x040fe20000410000 */
[----:B------:R-:W-:Y:S01]  /*7e80*/  FMUL.FTZ R4, R4, R29 ;  /* 0x0000001d04047220 */ /* 0x000fe20000410000 */
[----:B0-----:R-:W-:-:S02]  /*7e90*/  IMAD.U32 R28, R7, 0x10000, RZ ;  /* 0x00010000071c7824 */ /* 0x001fc400078e00ff */
[----:B------:R-:W-:Y:S01]  /*7ea0*/  FMUL.FTZ R33, R5, R32 ;  /* 0x0000002005217220 */ /* 0x000fe20000410000 */
[----:B------:R-:W-:Y:S01]  /*7eb0*/  FFMA.FTZ R34, R25, R29, -R34 ;  /* 0x0000001d19227223 */ /* 0x000fe20000010822 */
[-C--:B------:R-:W-:Y:S01]  /*7ec0*/  FMUL.FTZ R35, R5, R30.reuse ;  /* 0x0000001e05237220 */ /* 0x080fe20000410000 */
[----:B------:R-:W-:Y:S01]  /*7ed0*/  LOP3.LUT R7, R7, 0xffff0000, RZ, 0xc0, !PT ;  /* 0xffff000007077812 */ /* 0x000fe200078ec0ff */
[----:B------:R-:W-:Y:S01]  /*7ee0*/  FFMA.FTZ R31, R25, R31, R4 ;  /* 0x0000001f191f7223 */ /* 0x000fe20000010004 */
        /* <DEDUP_REMOVED lines=9> */
[----:B------:R-:W-:Y:S01]  /*7f80*/  FMUL.FTZ R36, R7, R5 ;  /* 0x0000000507247220 */ /* 0x000fe20000410000 */
        /* <DEDUP_REMOVED lines=9> */
.L_x_1511:
[----:B------:R-:W-:Y:S05]  /*8020*/  BSYNC B2 ;  /* 0x0000000000027941 */ /* 0x000fea0003800000 */
.L_x_1510:
[----:B------:R-:W-:Y:S05]  /*8030*/  @P1 BRA `(.L_x_1509) ;  /* 0x0000000000981947 */ /* 0x000fea0003800000 */
[----:B-1----:R-:W1:Y:S01]  /*8040*/  LDS.128 R4, [R3] ;  /* 0x0000000003047984 */ /* 0x002e620000000c00 */
[----:B------:R-:W-:Y:S01]  /*8050*/  IMAD.U32 R31, R10, 0x10000, RZ ;  /* 0x000100000a1f7824 */ /* 0x000fe200078e00ff */
        /* <DEDUP_REMOVED lines=36> */
.L_x_1509:
[----:B------:R-:W-:Y:S05]  /*82a0*/  BSYNC B1 ;  /* 0x0000000000017941 */ /* 0x000fea0003800000 */
.L_x_1508:
        /* <DEDUP_REMOVED lines=12> */
[----:B------:R-:W-:Y:S02]  /*8370*/  LOP3.LUT R29, R15, 0xffff0000, RZ, 0xc0, !PT ;  /* 0xffff00000f1d7812 */ /* 0x000fe400078ec0ff */
        /* <DEDUP_REMOVED lines=8> */
[----:B0-----:R-:W-:Y:S01]  /*8400*/  FMUL.FTZ R28, R27, R4 ;  /* 0x000000041b1c7220 */ /* 0x001fe20000410000 */
[----:B------:R-:W-:Y:S01]  /*8410*/  FMUL.FTZ R30, R33, R5 ;  /* 0x00000005211e7220 */ /* 0x000fe20000410000 */
[----:B------:R-:W-:-:S02]  /*8420*/  IMAD.U32 R20, R7, 0x10000, RZ ;  /* 0x0001000007147824 */ /* 0x000fc400078e00ff */
[----:B------:R-:W-:Y:S01]  /*8430*/  FFMA.FTZ R4, R27, R21, -R26 ;  /* 0x000000151b047223 */ /* 0x000fe2000001081a */
[----:B------:R-:W-:Y:S01]  /*8440*/  FMUL.FTZ R26, R29, R5 ;  /* 0x000000051d1a7220 */ /* 0x000fe20000410000 */
[----:B------:R-:W-:Y:S01]  /*8450*/  LOP3.LUT R7, R7, 0xffff0000, RZ, 0xc0, !PT ;  /* 0xffff000007077812 */ /* 0x000fe200078ec0ff */
[----:B------:R-:W-:Y:S01]  /*8460*/  FFMA.FTZ R5, R29, R25, -R30 ;  /* 0x000000191d057223 */ /* 0x000fe2000001081e */
[----:B------:R-:W-:Y:S01]  /*8470*/  IMAD.U32 R29, R13, 0x10000, RZ ;  /* 0x000100000d1d7824 */ /* 0x000fe200078e00ff */
[C---:B------:R-:W-:Y:S01]  /*8480*/  LOP3.LUT R30, R14.reuse, 0xffff0000, RZ, 0xc0, !PT ;  /* 0xffff00000e1e7812 */ /* 0x040fe200078ec0ff */
[----:B------:R-:W-:Y:S02]  /*8490*/  IMAD.U32 R27, R14, 0x10000, RZ ;  /* 0x000100000e1b7824 */ /* 0x000fe400078e00ff */
[----:B------:R-:W-:Y:S01]  /*84a0*/  FFMA.FTZ R21, R31, R21, R28 ;  /* 0x000000151f157223 */ /* 0x000fe2000001001c */
[----:B------:R-:W-:Y:S01]  /*84b0*/  FFMA.FTZ R26, R33, R25, R26 ;  /* 0x00000019211a7223 */ /* 0x000fe2000001001a */
[-C--:B------:R-:W-:Y:S01]  /*84c0*/  FMUL.FTZ R14, R29, R6.reuse ;  /* 0x000000061d0e7220 */ /* 0x080fe20000410000 */
[-C--:B------:R-:W-:Y:S01]  /*84d0*/  FMUL.FTZ R13, R32, R7.reuse ;  /* 0x00000007200d7220 */ /* 0x080fe20000410000 */
[C---:B------:R-:W-:Y:S01]  /*84e0*/  FMUL.FTZ R28, R27.reuse, R6 ;  /* 0x000000061b1c7220 */ /* 0x040fe20000410000 */
[C---:B------:R-:W-:Y:S01]  /*84f0*/  FMUL.FTZ R25, R30.reuse, R7 ;  /* 0x000000071e197220 */ /* 0x040fe20000410000 */
[-C--:B------:R-:W-:Y:S01]  /*8500*/  FFMA.FTZ R6, R27, R15.reuse, -R14 ;  /* 0x0000000f1b067223 */ /* 0x080fe2000001080e */
[-C--:B------:R-:W-:Y:S01]  /*8510*/  FFMA.FTZ R7, R30, R20.reuse, -R13 ;  /* 0x000000141e077223 */ /* 0x080fe2000001080d */
[----:B------:R-:W-:Y:S01]  /*8520*/  FFMA.FTZ R15, R29, R15, R28 ;  /* 0x0000000f1d0f7223 */ /* 0x000fe2000001001c */
[----:B------:R-:W-:Y:S01]  /*8530*/  FFMA.FTZ R20, R32, R20, R25 ;  /* 0x0000001420147223 */ /* 0x000fe20000010019 */
[----:B------:R-:W-:-:S02]  /*8540*/  F2FP.BF16.F32.PACK_AB R4, R21, R4 ;  /* 0x000000041504723e */ /* 0x000fc400000010ff */
[----:B------:R-:W-:Y:S02]  /*8550*/  F2FP.BF16.F32.PACK_AB R5, R26, R5 ;  /* 0x000000051a05723e */ /* 0x000fe400000010ff */
[----:B------:R-:W-:Y:S02]  /*8560*/  F2FP.BF16.F32.PACK_AB R6, R15, R6 ;  /* 0x000000060f06723e */ /* 0x000fe400000010ff */
[----:B------:R-:W-:-:S05]  /*8570*/  F2FP.BF16.F32.PACK_AB R7, R20, R7 ;  /* 0x000000071407723e */ /* 0x000fca00000010ff */
[----:B------:R1:W-:Y:S02]  /*8580*/  STS.128 [R12+0x1a400], R4 ;  /* 0x01a400040c007388 */ /* 0x0003e40000000c00 */
.L_x_1514:
[----:B------:R-:W-:Y:S05]  /*8590*/  BSYNC B1 ;  /* 0x0000000000017941 */ /* 0x000fea0003800000 */
.L_x_1513:
[----:B------:R-:W-:Y:S05]  /*85a0*/  @P1 BRA `(.L_x_1512) ;  /* 0x0000001000881947 */ /* 0x000fea0003800000 */
[----:B-1----:R-:W1:Y:S01]  /*85b0*/  LDS.128 R4, [R3+0x2000] ;  /* 0x0020000003047984 */ /* 0x002e620000000c00 */
[----:B------:R-:W-:Y:S01]  /*85c0*/  IMAD.U32 R20, R8, 0x10000, RZ ;  /* 0x0001000008147824 */ /* 0x000fe200078e00ff */
[C---:B------:R-:W-:Y:S01]  /*85d0*/  LOP3.LUT R27, R10.reuse, 0xffff0000, RZ, 0xc0, !PT ;  /* 0xffff00000a1b7812 */ /* 0x040fe200078ec0ff */
[----:B------:R-:W-:Y:S01]  /*85e0*/  IMAD.U32 R26, R10, 0x10000, RZ ;  /* 0x000100000a1a7824 */ /* 0x000fe200078e00ff */
[----:B------:R-:W-:Y:S02]  /*85f0*/  LOP3.LUT R25, R8, 0xffff0000, RZ, 0xc0, !PT ;  /* 0xffff000008197812 */ /* 0x000fe400078ec0ff */
[----:B0-----:R-:W-:Y:S01]  /*8600*/  LOP3.LUT R28, R11, 0xffff0000, RZ, 0xc0, !PT ;  /* 0xffff00000b1c7812 */ /* 0x001fe200078ec0ff */
        /* <DEDUP_REMOVED lines=14> */
[-C--:B------:R-:W-:Y:S01]  /*86f0*/  FFMA.FTZ R5, R25, R13.reuse, -R14 ;  /* 0x0000000d19057223 */ /* 0x080fe2000001080e */
[----:B------:R-:W-:Y:S01]  /*8700*/  LOP3.LUT R20, R9, 0xffff0000, RZ, 0xc0, !PT ;  /* 0xffff000009147812 */ /* 0x000fe200078ec0ff */
[----:B------:R-:W-:Y:S02]  /*8710*/  IMAD.U32 R26, R11, 0x10000, RZ ;  /* 0x000100000b1a7824 */ /* 0x000fe400078e00ff */
[----:B------:R-:W-:Y:S01]  /*8720*/  FFMA.FTZ R12, R27, R13, R12 ;  /* 0x0000000d1b0c7223 */ /* 0x000fe2000001000c */
[----:B------:R-:W-:Y:S02]  /*8730*/  IMAD.U32 R14, R9, 0x10000, RZ ;  /* 0x00010000090e7824 */ /* 0x000fe400078e00ff */
[-C--:B------:R-:W-:Y:S01]  /*8740*/  FMUL.FTZ R13, R28, R7.reuse ;  /* 0x000000071c0d7220 */ /* 0x080fe20000410000 */
[-C--:B------:R-:W-:Y:S01]  /*8750*/  FMUL.FTZ R9, R26, R6.reuse ;  /* 0x000000061a097220 */ /* 0x080fe20000410000 */
        /* <DEDUP_REMOVED lines=12> */
.L_x_1502:
[----:B------:R-:W-:-:S03]  /*8820*/  UMOV UR4, 0xffffffff ;  /* 0xffffffff00047882 */ /* 0x000fc60000000000 */
[----:B------:R-:W-:Y:S05]  /*8830*/  BRA.DIV UR4, `(.L_x_1515) ;  /* 0x00000146041c7947 */ /* 0x000fea000b800000 */
[----:B------:R1:W2:Y:S04]  /*8840*/  SHFL.IDX PT, R3, R28, RZ, 0x1c1f ;  /* 0x001c1fff1c037589 */ /* 0x0002a800000e0000 */
[----:B------:R1:W3:Y:S04]  /*8850*/  SHFL.IDX PT, R20, R27, RZ, 0x1c1f ;  /* 0x001c1fff1b147589 */ /* 0x0002e800000e0000 */
[----:B------:R1:W4:Y:S04]  /*8860*/  SHFL.IDX PT, R21, R25, RZ, 0x1c1f ;  /* 0x001c1fff19157589 */ /* 0x00032800000e0000 */
[----:B------:R1:W0:Y:S02]  /*8870*/  SHFL.IDX PT, R14, R26, RZ, 0x1c1f ;  /* 0x001c1fff1a0e7589 */ /* 0x00022400000e0000 */
.L_x_1748:
[----:B------:R-:W5:Y:S01]  /*8880*/  LDL R5, [R1+0x88] ;  /* 0x0000880001057983 */ /* 0x000f620000100800 */
[----:B------:R-:W-:Y:S01]  /*8890*/  ULDC UR4, c[0x0][0x448] ;  /* 0x0001120000047ab9 */ /* 0x000fe20000000800 */
[----:B-1----:R-:W1:Y:S01]  /*88a0*/  LDC R25, c[0x0][0x3f4] ;  /* 0x0000fd00ff197b82 */ /* 0x002e620000000800 */
[----:B------:R-:W-:Y:S01]  /*88b0*/  IMAD R154, R154, UR4, RZ ;  /* 0x000000049a9a7c24 */ /* 0x000fe2000f8e02ff */
[----:B------:R-:W-:Y:S01]  /*88c0*/  BSSY B1, `(.L_x_1516) ;  /* 0x0000017000017945 */ /* 0x000fe20003800000 */
[----:B------:R-:W-:Y:S02]  /*88d0*/  CS2R R6, SRZ ;  /* 0x0000000000067805 */ /* 0x000fe4000001ff00 */
[----:B------:R-:W-:Y:S02]  /*88e0*/  CS2R R10, SRZ ;  /* 0x00000000000a7805 */ /* 0x000fe4000001ff00 */
[----:B------:R-:W-:Y:S02]  /*88f0*/  CS2R R8, SRZ ;  /* 0x0000000000087805 */ /* 0x000fe4000001ff00 */
[----:B------:R-:W-:-:S02]  /*8900*/  ISETP.GE.AND P0, PT, R0, R154, PT ;  /* 0x0000009a0000720c */ /* 0x000fc40003f06270 */
[----:B-----5:R-:W-:-:S04]  /*8910*/  LEA.HI R4, R5, R5, RZ, 0x1 ;  /* 0x0000000505047211 */ /* 0x020fc800078f08ff */
[----:B------:R-:W-:-:S05]  /*8920*/  LOP3.LUT R4, R4, 0xfffffffe, RZ, 0xc0, !PT ;  /* 0xfffffffe04047812 */ /* 0x000fca00078ec0ff */
[----:B------:R-:W-:Y:S01]  /*8930*/  IMAD.IADD R0, R5, 0x1, -R4 ;  /* 0x0000000105007824 */ /* 0x000fe200078e0a04 */
[----:B------:R-:W-:-:S04]  /*8940*/  CS2R R4, SRZ ;  /* 0x0000000000047805 */ /* 0x000fc8000001ff00 */
[----:B------:R-:W-:Y:S01]  /*8950*/  SHF.L.U32 R28, R0, 0x1f, RZ ;  /* 0x0000001f001c7819 */ /* 0x000fe200000006ff */
[----:B-1----:R-:W-:Y:S06]  /*8960*/  @P0 BRA `(.L_x_1517) ;  /* 0x0000000000300947 */ /* 0x002fec0003800000 */
[----:B------:R-:W-:Y:S01]  /*8970*/  ULDC UR4, c[0x0][0x3f4] ;  /* 0x0000fd0000047ab9 */ /* 0x000fe20000000800 */
[C---:B------:R-:W-:Y:S01]  /*8980*/  IMAD.SHL.U32 R15, R16.reuse, 0x2, RZ ;  /* 0x00000002100f7824 */ /* 0x040fe200078e00ff */
[C---:B------:R-:W-:Y:S02]  /*8990*/  ISETP.GE.AND P2, PT, R16.reuse, UR4, PT ;  /* 0x0000000410007c0c */ /* 0x040fe4000bf46270 */
[----:B------:R-:W-:Y:S02]  /*89a0*/  SHF.L.U64.HI R6, R16, 0x1, R17 ;  /* 0x0000000110067819 */ /* 0x000fe40000010211 */
[-C--:B---3--:R-:W-:Y:S02]  /*89b0*/  IADD3 R12, P0, R20, R15.reuse, RZ ;  /* 0x0000000f140c7210 */ /* 0x088fe40007f1e0ff */
[----:B0-----:R-:W-:-:S03]  /*89c0*/  IADD3 R14, P1, R14, R15, RZ ;  /* 0x0000000f0e0e7210 */ /* 0x001fc60007f3e0ff */
[--C-:B--2---:R-:W-:Y:S02]  /*89d0*/  IMAD.X R13, R3, 0x1, R6.reuse, P0 ;  /* 0x00000001030d7824 */ /* 0x104fe400000e0606 */
[----:B----4-:R-:W-:Y:S01]  /*89e0*/  IMAD.X R15, R21, 0x1, R6, P1 ;  /* 0x00000001150f7824 */ /* 0x010fe200008e0606 */
[----:B------:R-:W-:Y:S01]  /*89f0*/  CS2R R6, SRZ ;  /* 0x0000000000067805 */ /* 0x000fe2000001ff00 */
[----:B------:R-:W-:Y:S06]  /*8a00*/  @P2 BRA `(.L_x_1517) ;  /* 0x0000000000082947 */ /* 0x000fec0003800000 */
[----:B------:R1:W5:Y:S04]  /*8a10*/  LD.E.128 R8, desc[UR60][R12.64] ;  /* 0x0000003c0c087980 */ /* 0x000368000c101d00 */
[----:B------:R1:W5:Y:S02]  /*8a20*/  LD.E.128 R4, desc[UR60][R14.64] ;  /* 0x0000003c0e047980 */ /* 0x000364000c101d00 */
.L_x_1517:
[----:B------:R-:W-:Y:S05]  /*8a30*/  BSYNC B1 ;  /* 0x0000000000017941 */ /* 0x000fea0003800000 */
.L_x_1516:
[----:B------:R-:W4:Y:S01]  /*8a40*/  SYNCS.PHASECHK.TRANS64.TRYWAIT P1, [R19+URZ+0x32400], R28 ;  /* 0x0324001c130075a7 */ /* 0x000f22000802017f */
[----:B--2---:R-:W-:Y:S01]  /*8a50*/  IMAD R3, R49, -0x80, R154 ;  /* 0xffffff8031037824 */ /* 0x004fe200078e029a */
[--C-:B-----5:R-:W-:Y:S01]  /*8a60*/  SHF.R.U64 R29, R8, 0x10, R9.reuse ;  /* 0x00000010081d7819 */ /* 0x120fe20000001209 */
[----:B-1----:R-:W-:Y:S01]  /*8a70*/  IMAD.MOV.U32 R12, RZ, RZ, R8 ;  /* 0x000000ffff0c7224 */ /* 0x002fe200078e0008 */
[--C-:B------:R-:W-:Y:S01]  /*8a80*/  SHF.R.U32.HI R30, RZ, 0x10, R9.reuse ;  /* 0x00000010ff1e7819 */ /* 0x100fe20000011609 */
[----:B------:R-:W-:Y:S01]  /*8a90*/  IMAD.MOV.U32 R27, RZ, RZ, R9 ;  /* 0x000000ffff1b7224 */ /* 0x000fe200078e0009 */
[----:B------:R-:W-:Y:S01]  /*8aa0*/  SHF.R.U64 R8, R4, 0x10, R5 ;  /* 0x0000001004087819 */ /* 0x000fe20000001205 */
[----:B0-----:R-:W-:Y:S01]  /*8ab0*/  IMAD.MOV.U32 R13, RZ, RZ, R10 ;  /* 0x000000ffff0d7224 */ /* 0x001fe200078e000a */
[--C-:B------:R-:W-:Y:S01]  /*8ac0*/  SHF.R.U64 R10, R10, 0x10, R11.reuse ;  /* 0x000000100a0a7819 */ /* 0x100fe2000000120b */
[----:B------:R-:W-:Y:S01]  /*8ad0*/  IMAD.MOV.U32 R14, RZ, RZ, R11 ;  /* 0x000000ffff0e7224 */ /* 0x000fe200078e000b */
[--C-:B------:R-:W-:Y:S01]  /*8ae0*/  SHF.R.U32.HI R9, RZ, 0x10, R5.reuse ;  /* 0x00000010ff097819 */ /* 0x100fe20000011605 */
[----:B------:R-:W-:Y:S01]  /*8af0*/  IMAD.MOV.U32 R15, RZ, RZ, R4 ;  /* 0x000000ffff0f7224 */ /* 0x000fe200078e0004 */
[----:B------:R-:W-:Y:S01]  /*8b00*/  ISETP.GE.AND P0, PT, R16, R25, PT ;  /* 0x000000191000720c */ /* 0x000fe20003f06270 */
[----:B---3--:R-:W-:Y:S01]  /*8b10*/  IMAD.MOV.U32 R20, RZ, RZ, R5 ;  /* 0x000000ffff147224 */ /* 0x008fe200078e0005 */
[----:B------:R-:W-:Y:S01]  /*8b20*/  VIMNMX R31, R3, 0x80, PT ;  /* 0x00000080031f7848 */ /* 0x000fe20003fe0100 */
[----:B----4-:R-:W-:Y:S01]  /*8b30*/  IMAD.MOV.U32 R21, RZ, RZ, R6 ;  /* 0x000000ffff157224 */ /* 0x010fe200078e0006 */
[----:B------:R-:W-:Y:S01]  /*8b40*/  SHF.R.U32.HI R11, RZ, 0x10, R11 ;  /* 0x00000010ff0b7819 */ /* 0x000fe2000001160b */
[--C-:B------:R-:W-:Y:S01]  /*8b50*/  IMAD.MOV.U32 R26, RZ, RZ, R7.reuse ;  /* 0x000000ffff1a7224 */ /* 0x100fe200078e0007 */
[--C-:B------:R-:W-:Y:S01]  /*8b60*/  SHF.R.U64 R4, R6, 0x10, R7.reuse ;  /* 0x0000001006047819 */ /* 0x100fe20000001207 */
[----:B------:R-:W-:Y:S01]  /*8b70*/  VIADD R33, R204, 0x40 ;  /* 0x00000040cc217836 */ /* 0x000fe20000000000 */
[----:B------:R-:W-:Y:S01]  /*8b80*/  SHF.R.U32.HI R5, RZ, 0x10, R7 ;  /* 0x00000010ff057819 */ /* 0x000fe20000011607 */
[----:B------:R-:W-:Y:S01]  /*8b90*/  BSSY B1, `(.L_x_1518) ;  /* 0x000000c000017945 */ /* 0x000fe20003800000 */
[----:B------:R-:W-:-:S02]  /*8ba0*/  PRMT R3, R12, 0x5410, R29 ;  /* 0x000054100c037816 */ /* 0x000fc4000000001d */
[-C--:B------:R-:W-:Y:S02]  /*8bb0*/  ISETP.GE.OR P2, PT, R204, R31.reuse, P0 ;  /* 0x0000001fcc00720c */ /* 0x080fe40000746670 */
        /* <DEDUP_REMOVED lines=8> */
[----:B------:R-:W-:Y:S06]  /*8c40*/  @!P1 BRA `(.L_x_1519) ;  /* 0x0000014000889947 */ /* 0x000fec0003800000 */
.L_x_1749:
[----:B------:R-:W-:Y:S05]  /*8c50*/  BSYNC B1 ;  /* 0x0000000000017941 */ /* 0x000fea0003800000 */
.L_x_1518:
        /* <DEDUP_REMOVED lines=8> */
[----:B------:R-:W-:-:S03]  /*8ce0*/  IMAD.U32 R36, R13, 0x10000, RZ ;  /* 0x000100000d247824 */ /* 0x000fc600078e00ff */
[C---:B------:R-:W-:Y:S02]  /*8cf0*/  LOP3.LUT R4, R6.reuse, 0x38, R16, 0xf8, !PT ;  /* 0x0000003806047812 */ /* 0x040fe400078ef810 */
        /* <DEDUP_REMOVED lines=12> */
[C---:B------:R-:W-:Y:S01]  /*8dc0*/  IMAD.U32 R27, R4.reuse, 0x10000, RZ ;  /* 0x00010000041b7824 */ /* 0x040fe200078e00ff */
[----:B------:R-:W-:Y:S01]  /*8dd0*/  LOP3.LUT R4, R4, 0xffff0000, RZ, 0xc0, !PT ;  /* 0xffff000004047812 */ /* 0x000fe200078ec0ff */
[C---:B--2---:R-:W-:Y:S01]  /*8de0*/  IMAD.U32 R33, R10.reuse, 0x10000, RZ ;  /* 0x000100000a217824 */ /* 0x044fe200078e00ff */
[----:B------:R-:W-:Y:S01]  /*8df0*/  LOP3.LUT R10, R10, 0xffff0000, RZ, 0xc0, !PT ;  /* 0xffff00000a0a7812 */ /* 0x000fe200078ec0ff */
[C---:B------:R-:W-:Y:S01]  /*8e00*/  IMAD.U32 R31, R8.reuse, 0x10000, RZ ;  /* 0x00010000081f7824 */ /* 0x040fe200078e00ff */
[----:B------:R-:W-:Y:S01]  /*8e10*/  LOP3.LUT R8, R8, 0xffff0000, RZ, 0xc0, !PT ;  /* 0xffff000008087812 */ /* 0x000fe200078ec0ff */
[C---:B------:R-:W-:Y:S01]  /*8e20*/  FMUL.FTZ R38, R33.reuse, R40 ;  /* 0x0000002821267220 */ /* 0x040fe20000410000 */
[-C--:B------:R-:W-:Y:S01]  /*8e30*/  FMUL.FTZ R44, R33, R36.reuse ;  /* 0x00000024212c7220 */ /* 0x080fe20000410000 */
[----:B------:R-:W-:Y:S01]  /*8e40*/  LOP3.LUT R33, R13, 0xffff0000, RZ, 0xc0, !PT ;  /* 0xffff00000d217812 */ /* 0x000fe200078ec0ff */
[----:B------:R-:W-:Y:S01]  /*8e50*/  FMUL.FTZ R37, R10, R35 ;  /* 0x000000230a257220 */ /* 0x000fe20000410000 */
[----:B------:R-:W-:Y:S01]  /*8e60*/  FFMA.FTZ R42, R29, R36, -R38 ;  /* 0x000000241d2a7223 */ /* 0x000fe20000010826 */
[----:B------:R-:W-:-:S02]  /*8e70*/  IMAD.U32 R38, R15, 0x10000, RZ ;  /* 0x000100000f267824 */ /* 0x000fc400078e00ff */
[----:B------:R-:W-:Y:S01]  /*8e80*/  FFMA.FTZ R44, R29, R40, R44 ;  /* 0x000000281d2c7223 */ /* 0x000fe2000001002c */
[----:B------:R-:W-:Y:S02]  /*8e90*/  IMAD.U32 R36, R3, 0x10000, RZ ;  /* 0x0001000003247824 */ /* 0x000fe400078e00ff */
[-C--:B------:R-:W-:Y:S01]  /*8ea0*/  FMUL.FTZ R29, R10, R33.reuse ;  /* 0x000000210a1d7220 */ /* 0x080fe20000410000 */
[C---:B------:R-:W-:Y:S01]  /*8eb0*/  FFMA.FTZ R43, R6.reuse, R33, -R37 ;  /* 0x00000021062b7223 */ /* 0x040fe20000010825 */
[----:B------:R-:W-:Y:S01]  /*8ec0*/  FMUL.FTZ R10, R31, R38 ;  /* 0x000000261f0a7220 */ /* 0x000fe20000410000 */
[----:B------:R-:W-:Y:S01]  /*8ed0*/  LOP3.LUT R33, R15, 0xffff0000, RZ, 0xc0, !PT ;  /* 0xffff00000f217812 */ /* 0x000fe200078ec0ff */
[----:B------:R-:W-:Y:S01]  /*8ee0*/  FMUL.FTZ R31, R31, R36 ;  /* 0x000000241f1f7220 */ /* 0x000fe20000410000 */
[----:B------:R-:W-:Y:S01]  /*8ef0*/  FFMA.FTZ R45, R6, R35, R29 ;  /* 0x00000023062d7223 */ /* 0x000fe2000001001d */
[----:B------:R-:W-:Y:S01]  /*8f00*/  LOP3.LUT R29, R3, 0xffff0000, RZ, 0xc0, !PT ;  /* 0xffff0000031d7812 */ /* 0x000fe200078ec0ff */
[----:B------:R-:W-:-:S02]  /*8f10*/  IMAD.U32 R32, R9, 0x10000, RZ ;  /* 0x0001000009207824 */ /* 0x000fc400078e00ff */
[C---:B------:R-:W-:Y:S01]  /*8f20*/  FFMA.FTZ R38, R27.reuse, R38, R31 ;  /* 0x000000261b267223 */ /* 0x040fe2000001001f */
[----:B------:R-:W-:Y:S01]  /*8f30*/  FMUL.FTZ R35, R8, R33 ;  /* 0x0000002108237220 */ /* 0x000fe20000410000 */
[----:B------:R-:W-:Y:S02]  /*8f40*/  IMAD.U32 R31, R20, 0x10000, RZ ;  /* 0x00010000141f7824 */ /* 0x000fe400078e00ff */
[----:B------:R-:W-:Y:S01]  /*8f50*/  FFMA.FTZ R36, R27, R36, -R10 ;  /* 0x000000241b247223 */ /* 0x000fe2000001080a */
[----:B0-----:R-:W-:Y:S02]  /*8f60*/  IMAD.U32 R28, R5, 0x10000, RZ ;  /* 0x00010000051c7824 */ /* 0x001fe400078e00ff */
[-C--:B------:R-:W-:Y:S01]  /*8f70*/  FMUL.FTZ R39, R8, R29.reuse ;  /* 0x0000001d08277220 */ /* 0x080fe20000410000 */
[----:B------:R-:W-:Y:S02]  /*8f80*/  IMAD.U32 R27, R12, 0x10000, RZ ;  /* 0x000100000c1b7824 */ /* 0x000fe400078e00ff */
[----:B------:R-:W-:Y:S01]  /*8f90*/  FFMA.FTZ R37, R4, R29, -R35 ;  /* 0x0000001d04257223 */ /* 0x000fe20000010823 */
[----:B------:R-:W-:Y:S01]  /*8fa0*/  FMUL.FTZ R41, R32, R31 ;  /* 0x0000001f20297220 */ /* 0x000fe20000410000 */
[----:B------:R-:W-:-:S02]  /*8fb0*/  IMAD.U32 R34, R11, 0x10000, RZ ;  /* 0x000100000b227824 */ /* 0x000fc400078e00ff */
[----:B------:R-:W-:Y:S01]  /*8fc0*/  FMUL.FTZ R32, R32, R27 ;  /* 0x0000001b20207220 */ /* 0x000fe20000410000 */
[----:B------:R-:W-:Y:S02]  /*8fd0*/  IMAD.U32 R35, R26, 0x10000, RZ ;  /* 0x000100001a237824 */ /* 0x000fe400078e00ff */
[----:B------:R-:W-:Y:S01]  /*8fe0*/  FFMA.FTZ R39, R4, R33, R39 ;  /* 0x0000002104277223 */ /* 0x000fe20000010027 */
[----:B------:R-:W-:Y:S02]  /*8ff0*/  IMAD.U32 R29, R14, 0x10000, RZ ;  /* 0x000100000e1d7824 */ /* 0x000fe400078e00ff */
[----:B------:R-:W-:Y:S01]  /*9000*/  FFMA.FTZ R41, R28, R27, -R41 ;  /* 0x0000001b1c297223 */ /* 0x000fe20000010829 */
[----:B------:R-:W-:Y:S01]  /*9010*/  IMAD.U32 R30, R7, 0x10000, RZ ;  /* 0x00010000071e7824 */ /* 0x000fe200078e00ff */
[----:B------:R-:W-:Y:S01]  /*9020*/  LOP3.LUT R9, R9, 0xffff0000, RZ, 0xc0, !PT ;  /* 0xffff000009097812 */ /* 0x000fe200078ec0ff */
[C---:B------:R-:W-:Y:S01]  /*9030*/  FMUL.FTZ R33, R34.reuse, R35 ;  /* 0x0000002322217220 */ /* 0x040fe20000410000 */
[----:B------:R-:W-:Y:S01]  /*9040*/  LOP3.LUT R11, R11, 0xffff0000, RZ, 0xc0, !PT ;  /* 0xffff00000b0b7812 */ /* 0x000fe200078ec0ff */
[----:B------:R-:W-:Y:S01]  /*9050*/  FMUL.FTZ R27, R34, R29 ;  /* 0x0000001d221b7220 */ /* 0x000fe20000410000 */
[----:B------:R-:W-:Y:S01]  /*9060*/  LOP3.LUT R8, R20, 0xffff0000, RZ, 0xc0, !PT ;  /* 0xffff000014087812 */ /* 0x000fe200078ec0ff */
[----:B------:R-:W-:Y:S01]  /*9070*/  FFMA.FTZ R32, R28, R31, R32 ;  /* 0x0000001f1c207223 */ /* 0x000fe20000010020 */
[----:B------:R-:W-:Y:S01]  /*9080*/  LOP3.LUT R10, R26, 0xffff0000, RZ, 0xc0, !PT ;  /* 0xffff00001a0a7812 */ /* 0x000fe200078ec0ff */
[----:B------:R-:W-:Y:S01]  /*9090*/  FFMA.FTZ R33, R30, R29, -R33 ;  /* 0x0000001d1e217223 */ /* 0x000fe20000010821 */
[----:B------:R-:W-:Y:S01]  /*90a0*/  LOP3.LUT R4, R12, 0xffff0000, RZ, 0xc0, !PT ;  /* 0xffff00000c047812 */ /* 0x000fe200078ec0ff */
[----:B------:R-:W-:Y:S01]  /*90b0*/  FFMA.FTZ R27, R30, R35, R27 ;  /* 0x000000231e1b7223 */ /* 0x000fe2000001001b */
[----:B------:R-:W-:Y:S01]  /*90c0*/  LOP3.LUT R6, R14, 0xffff0000, RZ, 0xc0, !PT ;  /* 0xffff00000e067812 */ /* 0x000fe200078ec0ff */
[----:B------:R-:W-:Y:S01]  /*90d0*/  FMUL.FTZ R28, R9, R8 ;  /* 0x00000008091c7220 */ /* 0x000fe20000410000 */
[----:B------:R-:W-:Y:S01]  /*90e0*/  LOP3.LUT R5, R5, 0xffff0000, RZ, 0xc0, !PT ;  /* 0xffff000005057812 */ /* 0x000fe200078ec0ff */
[----:B------:R-:W-:Y:S01]  /*90f0*/  FMUL.FTZ R30, R11, R10 ;  /* 0x0000000a0b1e7220 */ /* 0x000fe20000410000 */
[----:B------:R-:W-:Y:S01]  /*9100*/  LOP3.LUT R7, R7, 0xffff0000, RZ, 0xc0, !PT ;  /* 0xffff000007077812 */ /* 0x000fe200078ec0ff */
[----:B------:R-:W-:Y:S01]  /*9110*/  FMUL.FTZ R9, R9, R4 ;  /* 0x0000000409097220 */ /* 0x000fe20000410000 */
[----:B------:R-:W-:Y:S01]  /*9120*/  FMUL.FTZ R11, R11, R6 ;  /* 0x000000060b0b7220 */ /* 0x000fe20000410000 */
[----:B------:R-:W-:Y:S01]  /*9130*/  FFMA.FTZ R28, R5, R4, -R28 ;  /* 0x00000004051c7223 */ /* 0x000fe2000001081c */
[----:B------:R-:W-:Y:S01]  /*9140*/  F2FP.BF16.F32.PACK_AB R4, R37, R36 ;  /* 0x000000242504723e */ /* 0x000fe200000010ff */
[----:B------:R-:W-:Y:S01]  /*9150*/  FFMA.FTZ R30, R7, R6, -R30 ;  /* 0x00000006071e7223 */ /* 0x000fe2000001081e */
[----:B------:R-:W-:Y:S01]  /*9160*/  FFMA.FTZ R9, R5, R8, R9 ;  /* 0x0000000805097223 */ /* 0x000fe20000010009 */
[----:B------:R-:W-:Y:S01]  /*9170*/  FFMA.FTZ R34, R7, R10, R11 ;  /* 0x0000000a07227223 */ /* 0x000fe2000001000b */
[----:B------:R-:W-:-:S02]  /*9180*/  F2FP.BF16.F32.PACK_AB R6, R43, R42 ;  /* 0x0000002a2b06723e */ /* 0x000fc400000010ff */
[----:B------:R-:W-:Y:S02]  /*9190*/  F2FP.BF16.F32.PACK_AB R5, R28, R41 ;  /* 0x000000291c05723e */ /* 0x000fe400000010ff */
[----:B------:R-:W-:Y:S02]  /*91a0*/  F2FP.BF16.F32.PACK_AB R7, R30, R33 ;  /* 0x000000211e07723e */ /* 0x000fe400000010ff */
[----:B------:R-:W-:Y:S02]  /*91b0*/  F2FP.BF16.F32.PACK_AB R10, R45, R44 ;  /* 0x0000002c2d0a723e */ /* 0x000fe400000010ff */
[----:B------:R-:W-:Y:S01]  /*91c0*/  F2FP.BF16.F32.PACK_AB R8, R39, R38 ;  /* 0x000000262708723e */ /* 0x000fe200000010ff */
[----:B------:R1:W-:Y:S01]  /*91d0*/  STS.128 [R46+0x18400], R4 ;  /* 0x018400042e007388 */ /* 0x0003e20000000c00 */
[----:B------:R-:W-:Y:S02]  /*91e0*/  F2FP.BF16.F32.PACK_AB R9, R9, R32 ;  /* 0x000000200909723e */ /* 0x000fe400000010ff */
[----:B------:R-:W-:-:S05]  /*91f0*/  F2FP.BF16.F32.PACK_AB R11, R34, R27 ;  /* 0x0000001b220b723e */ /* 0x000fca00000010ff */
[----:B------:R1:W-:Y:S02]  /*9200*/  STS.128 [R47+0x18400], R8 ;  /* 0x018400082f007388 */ /* 0x0003e40000000c00 */
.L_x_1521:
[----:B------:R-:W-:Y:S05]  /*9210*/  BSYNC B1 ;  /* 0x0000000000017941 */ /* 0x000fea0003800000 */
.L_x_1520:
        /* <DEDUP_REMOVED lines=13> */
[----:B------:R-:W-:Y:S02]  /*92f0*/  IMAD.U32 R37, R15, 0x10000, RZ ;  /* 0x000100000f257824 */ /* 0x000fe400078e00ff */
[----:B------:R-:W-:Y:S01]  /*9300*/  IMAD.U32 R35, R3, 0x10000, RZ ;  /* 0x0001000003237824 */ /* 0x000fe200078e00ff */
[----:B------:R-:W-:Y:S01]  /*9310*/  LOP3.LUT R44, R15, 0xffff0000, RZ, 0xc0, !PT ;  /* 0xffff00000f2c7812 */ /* 0x000fe200078ec0ff */
[----:B------:R-:W-:Y:S01]  /*9320*/  IMAD.U32 R46, R20, 0x10000, RZ ;  /* 0x00010000142e7824 */ /* 0x000fe200078e00ff */
[----:B------:R-:W-:Y:S01]  /*9330*/  LOP3.LUT R40, R3, 0xffff0000, RZ, 0xc0, !PT ;  /* 0xffff000003287812 */ /* 0x000fe200078ec0ff */
[----:B------:R-:W-:Y:S01]  /*9340*/  IMAD.U32 R42, R12, 0x10000, RZ ;  /* 0x000100000c2a7824 */ /* 0x000fe200078e00ff */
[----:B------:R-:W-:Y:S02]  /*9350*/  LOP3.LUT R39, R20, 0xffff0000, RZ, 0xc0, !PT ;  /* 0xffff000014277812 */ /* 0x000fe400078ec0ff */
[----:B------:R-:W-:Y:S01]  /*9360*/  LOP3.LUT R41, R26, 0xffff0000, RZ, 0xc0, !PT ;  /* 0xffff00001a297812 */ /* 0x000fe200078ec0ff */
[----:B--2---:R-:W-:-:S04]  /*9370*/  IMAD.IADD R8, R5, 0x1, R4 ;  /* 0x0000000105087824 */ /* 0x004fc800078e0204 */
[----:B------:R-:W-:Y:S01]  /*9380*/  IMAD R25, R8, 0x2, R19 ;  /* 0x0000000208197824 */ /* 0x000fe200078e0213 */
[----:B---3--:R-:W1:Y:S04]  /*9390*/  LDS.128 R4, [R43+0x18400] ;  /* 0x018400002b047984 */ /* 0x008e680000000c00 */
[----:B------:R-:W2:Y:S01]  /*93a0*/  LDS.128 R8, [R25+0x18400] ;  /* 0x0184000019087984 */ /* 0x000ea20000000c00 */
[----:B-1----:R-:W-:Y:S02]  /*93b0*/  IMAD.U32 R27, R4, 0x10000, RZ ;  /* 0x00010000041b7824 */ /* 0x002fe400078e00ff */
[C---:B--2---:R-:W-:Y:S01]  /*93c0*/  IMAD.U32 R31, R8.reuse, 0x10000, RZ ;  /* 0x00010000081f7824 */ /* 0x044fe200078e00ff */
[----:B------:R-:W-:Y:S01]  /*93d0*/  LOP3.LUT R8, R8, 0xffff0000, RZ, 0xc0, !PT ;  /* 0xffff000008087812 */ /* 0x000fe200078ec0ff */
[----:B------:R-:W-:-:S02]  /*93e0*/  IMAD.U32 R32, R9, 0x10000, RZ ;  /* 0x0001000009207824 */ /* 0x000fc400078e00ff */
[-C--:B------:R-:W-:Y:S01]  /*93f0*/  FMUL.FTZ R36, R37, R31.reuse ;  /* 0x0000001f25247220 */ /* 0x080fe20000410000 */
[C---:B------:R-:W-:Y:S01]  /*9400*/  FMUL.FTZ R38, R35.reuse, R31 ;  /* 0x0000001f23267220 */ /* 0x040fe20000410000 */
[----:B------:R-:W-:Y:S01]  /*9410*/  LOP3.LUT R4, R4, 0xffff0000, RZ, 0xc0, !PT ;  /* 0xffff000004047812 */ /* 0x000fe200078ec0ff */
[-C--:B------:R-:W-:Y:S01]  /*9420*/  FMUL.FTZ R3, R44, R8.reuse ;  /* 0x000000082c037220 */ /* 0x080fe20000410000 */
[-C--:B------:R-:W-:Y:S01]  /*9430*/  FFMA.FTZ R36, R35, R27.reuse, -R36 ;  /* 0x0000001b23247223 */ /* 0x080fe20000010824 */
[----:B------:R-:W-:Y:S01]  /*9440*/  FFMA.FTZ R38, R37, R27, R38 ;  /* 0x0000001b25267223 */ /* 0x000fe20000010026 */
[----:B0-----:R-:W-:Y:S02]  /*9450*/  IMAD.U32 R28, R5, 0x10000, RZ ;  /* 0x00010000051c7824 */ /* 0x001fe400078e00ff */
[----:B------:R-:W-:Y:S01]  /*9460*/  FMUL.FTZ R15, R40, R8 ;  /* 0x00000008280f7220 */ /* 0x000fe20000410000 */
[-C--:B------:R-:W-:Y:S01]  /*9470*/  FMUL.FTZ R27, R46, R32.reuse ;  /* 0x000000202e1b7220 */ /* 0x080fe20000410000 */
[----:B------:R-:W-:Y:S01]  /*9480*/  FMUL.FTZ R31, R42, R32 ;  /* 0x000000202a1f7220 */ /* 0x000fe20000410000 */
[----:B------:R-:W-:-:S02]  /*9490*/  IMAD.U32 R33, R10, 0x10000, RZ ;  /* 0x000100000a217824 */ /* 0x000fc400078e00ff */
[-C--:B------:R-:W-:Y:S01]  /*94a0*/  FFMA.FTZ R3, R40, R4.reuse, -R3 ;  /* 0x0000000428037223 */ /* 0x080fe20000010803 */
[----:B------:R-:W-:Y:S02]  /*94b0*/  IMAD.U32 R37, R21, 0x10000, RZ ;  /* 0x0001000015257824 */ /* 0x000fe400078e00ff */
[C---:B------:R-:W-:Y:S01]  /*94c0*/  IMAD.U32 R35, R13.reuse, 0x10000, RZ ;  /* 0x000100000d237824 */ /* 0x040fe200078e00ff */
[----:B------:R-:W-:Y:S01]  /*94d0*/  LOP3.LUT R10, R10, 0xffff0000, RZ, 0xc0, !PT ;  /* 0xffff00000a0a7812 */ /* 0x000fe200078ec0ff */
[----:B------:R-:W-:Y:S01]  /*94e0*/  FFMA.FTZ R15, R44, R4, R15 ;  /* 0x000000042c0f7223 */ /* 0x000fe2000001000f */
[----:B------:R-:W-:Y:S01]  /*94f0*/  LOP3.LUT R32, R13, 0xffff0000, RZ, 0xc0, !PT ;  /* 0xffff00000d207812 */ /* 0x000fe200078ec0ff */
[-C--:B------:R-:W-:Y:S01]  /*9500*/  FFMA.FTZ R27, R42, R28.reuse, -R27 ;  /* 0x0000001c2a1b7223 */ /* 0x080fe2000001081b */
[----:B------:R-:W-:Y:S01]  /*9510*/  LOP3.LUT R40, R21, 0xffff0000, RZ, 0xc0, !PT ;  /* 0xffff000015287812 */ /* 0x000fe200078ec0ff */
[----:B------:R-:W-:Y:S01]  /*9520*/  FFMA.FTZ R31, R46, R28, R31 ;  /* 0x0000001c2e1f7223 */ /* 0x000fe2000001001f */
[----:B------:R-:W-:-:S02]  /*9530*/  IMAD.U32 R29, R6, 0x10000, RZ ;  /* 0x00010000061d7824 */ /* 0x000fc400078e00ff */
[-C--:B------:R-:W-:Y:S01]  /*9540*/  FMUL.FTZ R4, R37, R33.reuse ;  /* 0x0000002125047220 */ /* 0x080fe20000410000 */
[----:B------:R-:W-:Y:S01]  /*9550*/  FMUL.FTZ R28, R35, R33 ;  /* 0x00000021231c7220 */ /* 0x000fe20000410000 */
[----:B------:R-:W-:Y:S02]  /*9560*/  IMAD.U32 R34, R11, 0x10000, RZ ;  /* 0x000100000b227824 */ /* 0x000fe400078e00ff */
[----:B------:R-:W-:Y:S02]  /*9570*/  IMAD.U32 R42, R26, 0x10000, RZ ;  /* 0x000100001a2a7824 */ /* 0x000fe400078e00ff */
[-C--:B------:R-:W-:Y:S01]  /*9580*/  FMUL.FTZ R13, R40, R10.reuse ;  /* 0x0000000a280d7220 */ /* 0x080fe20000410000 */
[----:B------:R-:W-:Y:S01]  /*9590*/  FMUL.FTZ R21, R32, R10 ;  /* 0x0000000a20157220 */ /* 0x000fe20000410000 */
[-C--:B------:R-:W-:Y:S01]  /*95a0*/  FFMA.FTZ R8, R35, R29.reuse, -R4 ;  /* 0x0000001d23087223 */ /* 0x080fe20000010804 */
[----:B------:R-:W-:Y:S01]  /*95b0*/  FFMA.FTZ R10, R37, R29, R28 ;  /* 0x0000001d250a7223 */ /* 0x000fe2000001001c */
[----:B------:R-:W-:Y:S01]  /*95c0*/  LOP3.LUT R6, R6, 0xffff0000, RZ, 0xc0, !PT ;  /* 0xffff000006067812 */ /* 0x000fe200078ec0ff */
[----:B------:R-:W-:Y:S01]  /*95d0*/  IMAD.U32 R30, R7, 0x10000, RZ ;  /* 0x00010000071e7824 */ /* 0x000fe200078e00ff */
[----:B------:R-:W-:Y:S01]  /*95e0*/  LOP3.LUT R9, R9, 0xffff0000, RZ, 0xc0, !PT ;  /* 0xffff000009097812 */ /* 0x000fe200078ec0ff */
[----:B------:R-:W-:Y:S01]  /*95f0*/  IMAD.U32 R4, R14, 0x10000, RZ ;  /* 0x000100000e047824 */ /* 0x000fe200078e00ff */
[----:B------:R-:W-:Y:S01]  /*9600*/  LOP3.LUT R11, R11, 0xffff0000, RZ, 0xc0, !PT ;  /* 0xffff00000b0b7812 */ /* 0x000fe200078ec0ff */
[----:B------:R-:W-:Y:S01]  /*9610*/  FMUL.FTZ R29, R42, R34 ;  /* 0x000000222a1d7220 */ /* 0x000fe20000410000 */
[----:B------:R-:W-:-:S02]  /*9620*/  LOP3.LUT R35, R12, 0xffff0000, RZ, 0xc0, !PT ;  /* 0xffff00000c237812 */ /* 0x000fc400078ec0ff */
[----:B------:R-:W-:Y:S01]  /*9630*/  LOP3.LUT R37, R14, 0xffff0000, RZ, 0xc0, !PT ;  /* 0xffff00000e257812 */ /* 0x000fe200078ec0ff */
[C---:B------:R-:W-:Y:S01]  /*9640*/  FMUL.FTZ R33, R4.reuse, R34 ;  /* 0x0000002204217220 */ /* 0x040fe20000410000 */
[----:B------:R-:W-:Y:S01]  /*9650*/  LOP3.LUT R5, R5, 0xffff0000, RZ, 0xc0, !PT ;  /* 0xffff000005057812 */ /* 0x000fe200078ec0ff */
[----:B------:R-:W-:Y:S01]  /*9660*/  FFMA.FTZ R29, R4, R30, -R29 ;  /* 0x0000001e041d7223 */ /* 0x000fe2000001081d */
[----:B------:R-:W-:Y:S01]  /*9670*/  LOP3.LUT R7, R7, 0xffff0000, RZ, 0xc0, !PT ;  /* 0xffff000007077812 */ /* 0x000fe200078ec0ff */
[-C--:B------:R-:W-:Y:S01]  /*9680*/  FFMA.FTZ R13, R32, R6.reuse, -R13 ;  /* 0x00000006200d7223 */ /* 0x080fe2000001080d */
[----:B------:R-:W-:Y:S01]  /*9690*/  FFMA.FTZ R21, R40, R6, R21 ;  /* 0x0000000628157223 */ /* 0x000fe20000010015 */
        /* <DEDUP_REMOVED lines=19> */
.L_x_1512:
[----:B------:R-:W-:Y:S05]  /*97d0*/  BSYNC B0 ;  /* 0x0000000000007941 */ /* 0x000fea0003800000 */
.L_x_1501:
        /* <DEDUP_REMOVED lines=8> */
.L_x_1498:
[----:B--2---:R-:W2:Y:S01]  /*9860*/  S2R R3, SR_TID.X ;  /* 0x0000000000037919 */ /* 0x004ea20000002100 */
[----:B------:R-:W-:Y:S01]  /*9870*/  ISETP.NE.AND P0, PT, R210, 0x3, PT ;  /* 0x00000003d200780c */ /* 0x000fe20003f05270 */
[----:B------:R-:W-:Y:S05]  /*9880*/  WARPSYNC.ALL ;  /* 0x0000000000007948 */ /* 0x000fea0003800000 */
[----:B--2---:R-:W-:-:S05]  /*9890*/  SHF.R.U32.HI R3, RZ, 0x7, R3 ;  /* 0x00000007ff037819 */ /* 0x004fca0000011603 */
[----:B-1-3--:R-:W-:-:S05]  /*98a0*/  VIADD R10, R3, 0x8 ;  /* 0x00000008030a7836 */ /* 0x00afca0000000000 */
[----:B------:R1:W-:Y:S06]  /*98b0*/  BAR.SYNC.DEFER_BLOCKING R10, 0x100 ;  /* 0x0004000a0000751d */ /* 0x0003ec0000010000 */
[----:B------:R-:W-:Y:S05]  /*98c0*/  @!P0 BRA `(.L_x_1522) ;  /* 0x0000000000048947 */ /* 0x000fea0003800000 */
[----:B------:R-:W-:Y:S01]  /*98d0*/  BPT.TRAP 0x1 ;  /* 0x000000040000795c */ /* 0x000fe20000300000 */
.L_x_1522:
[----:B------:R-:W-:Y:S01]  /*98e0*/  IMAD R4, R206, 0x8, R19 ;  /* 0x00000008ce047824 */ /* 0x000fe200078e0213 */
[----:B------:R-:W-:-:S04]  /*98f0*/  SHF.L.U32 R5, R218, 0x1f, RZ ;  /* 0x0000001fda057819 */ /* 0x000fc800000006ff */
[----:B------:R2:W3:Y:S01]  /*9900*/  SYNCS.PHASECHK.TRANS64.TRYWAIT P1, [R4+URZ+0x32430], R5 ;  /* 0x03243005040075a7 */ /* 0x0004e2000802017f */
[----:B------:R-:W-:Y:S05]  /*9910*/  @!P0 BRA `(.L_x_1523) ;  /* 0x0000000000048947 */ /* 0x000fea0003800000 */
[----:B------:R-:W-:Y:S01]  /*9920*/  BPT.TRAP 0x1 ;  /* 0x000000040000795c */ /* 0x000fe20000300000 */
.L_x_1523:
[----:B------:R-:W-:Y:S01]  /*9930*/  VIADD R3, R19, 0x1c400 ;  /* 0x0001c40013037836 */ /* 0x000fe20000000000 */
[----:B------:R-:W-:Y:S01]  /*9940*/  LOP3.LUT R12, R24, 0x10000, RZ, 0xfc, !PT ;  /* 0x00010000180c7812 */ /* 0x000fe200078efcff */
[----:B0-----:R-:W-:-:S03]  /*9950*/  IMAD.MOV.U32 R13, RZ, RZ, 0x40000040 ;  /* 0x40000040ff0d7424 */ /* 0x001fc600078e00ff */
[----:B------:R-:W-:-:S04]  /*9960*/  SHF.R.U32.HI R3, RZ, 0x4, R3 ;  /* 0x00000004ff037819 */ /* 0x000fc80000011603 */
[----:B------:R-:W-:-:S04]  /*9970*/  LOP3.LUT R3, R3, 0x3fff, RZ, 0xc0, !PT ;  /* 0x00003fff03037812 */ /* 0x000fc800078ec0ff */
[----:B------:R-:W-:-:S05]  /*9980*/  LOP3.LUT R3, R3, 0x10000, RZ, 0xfc, !PT ;  /* 0x0001000003037812 */ /* 0x000fca00078efcff */
[----:B------:R0:W-:Y:S01]  /*9990*/  STL [R1+0x4c], R3 ;  /* 0x00004c0301007387 */ /* 0x0001e20000100800 */
[----:B---3--:R-:W-:Y:S05]  /*99a0*/  @P1 BRA `(.L_x_1524) ;  /* 0x0000000000081947 */ /* 0x008fea0003800000 */
[----:B------:R-:W3:Y:S02]  /*99b0*/  SYNCS.PHASECHK.TRANS64.TRYWAIT P1, [R4+URZ+0x32430], R5 ;  /* 0x03243005040075a7 */ /* 0x000ee4000802017f */
[----:B---3--:R-:W-:Y:S05]  /*99c0*/  @!P1 BRA `(.L_x_1525) ;  /* 0x00000134003c9947 */ /* 0x008fea0003800000 */
.L_x_1524:
[----:B0-----:R-:W4:Y:S01]  /*99d0*/  LDL R3, [R1+0x4c] ;  /* 0x00004c0001037983 */ /* 0x001f220000100800 */
[----:B------:R-:W-:Y:S01]  /*99e0*/  IMAD.MOV.U32 R7, RZ, RZ, 0x40000040 ;  /* 0x40000040ff077424 */ /* 0x000fe200078e00ff */
[----:B------:R-:W-:Y:S05]  /*99f0*/  WARPSYNC.ALL ;  /* 0x0000000000007948 */ /* 0x000fea0003800000 */
[C---:B------:R-:W-:Y:S01]  /*9a00*/  R2UR UR4, R12.reuse ;  /* 0x000000000c0472ca */ /* 0x040fe200000e0000 */
[----:B------:R-:W-:Y:S01]  /*9a10*/  WARPGROUP.ARRIVE ;  /* 0x00000000000079c5 */ /* 0x000fe20000000000 */
[----:B------:R-:W-:Y:S01]  /*9a20*/  R2UR UR5, R13 ;  /* 0x000000000d0572ca */ /* 0x000fe200000e0000 */
[----:B------:R-:W-:Y:S01]  /*9a30*/  VIADD R224, R12, 0x2 ;  /* 0x000000020ce07836 */ /* 0x000fe20000000000 */
[----:B------:R-:W-:Y:S01]  /*9a40*/  R2UR UR7, R7 ;  /* 0x00000000070772ca */ /* 0x000fe200000e0000 */
[----:B------:R-:W-:Y:S01]  /*9a50*/  IMAD.MOV.U32 R225, RZ, RZ, 0x40000040 ;  /* 0x40000040ffe17424 */ /* 0x000fe200078e00ff */
[----:B------:R-:W-:Y:S01]  /*9a60*/  SHF.L.U32 R0, R0, 0x1f, RZ ;  /* 0x0000001f00007819 */ /* 0x000fe200000006ff */
[----:B------:R-:W-:Y:S01]  /*9a70*/  IMAD.MOV.U32 R9, RZ, RZ, 0x40000040 ;  /* 0x40000040ff097424 */ /* 0x000fe200078e00ff */
[----:B------:R-:W-:Y:S01]  /*9a80*/  BSSY B0, `(.L_x_1526) ;  /* 0x0000025000007945 */ /* 0x000fe20003800000 */
[----:B------:R-:W-:-:S02]  /*9a90*/  VIADD R222, R12, 0x4 ;  /* 0x000000040cde7836 */ /* 0x000fc40000000000 */
[----:B------:R-:W-:Y:S02]  /*9aa0*/  IMAD.MOV.U32 R223, RZ, RZ, 0x40000040 ;  /* 0x40000040ffdf7424 */ /* 0x000fe400078e00ff */
[----:B------:R-:W-:Y:S02]  /*9ab0*/  VIADD R220, R12, 0x6 ;  /* 0x000000060cdc7836 */ /* 0x000fe40000000000 */
[----:B------:R-:W-:Y:S02]  /*9ac0*/  IMAD.MOV.U32 R221, RZ, RZ, 0x40000040 ;  /* 0x40000040ffdd7424 */ /* 0x000fe400078e00ff */
[----:B------:R-:W-:Y:S02]  /*9ad0*/  IMAD.MOV.U32 R7, RZ, RZ, 0x40000040 ;  /* 0x40000040ff077424 */ /* 0x000fe400078e00ff */
[----:B----4-:R-:W-:-:S04]  /*9ae0*/  IMAD R6, R206, 0x300, R3 ;  /* 0x00000300ce067824 */ /* 0x010fc800078e0203 */
        /* <DEDUP_REMOVED lines=10> */
[----:B------:R-:W-:-:S02]  /*9b90*/  WARPGROUP.DEPBAR.LE gsb0, 0x0 ;  /* 0x00008000000079c5 */ /* 0x000fc40000010000 */
[----:B------:R-:W-:-:S07]  /*9ba0*/  WARPGROUP.ARRIVE ;  /* 0x00000000000079c5 */ /* 0x000fce0000000000 */
[----:B------:R-:W-:Y:S01]  /*9bb0*/  HGMMA.64x96x16.F32.BF16 R24, gdesc[UR4], R24, gsb0 ;  /* 0x01600000041879f0 */ /* 0x000fe20008001818 */
[----:B------:R-:W-:Y:S02]  /*9bc0*/  R2UR UR4, R222 ;  /* 0x00000000de0472ca */ /* 0x000fe400000e0000 */
[----:B------:R-:W-:Y:S02]  /*9bd0*/  R2UR UR5, R223 ;  /* 0x00000000df0572ca */ /* 0x000fe400000e0000 */
[----:B------:R-:W-:Y:S02]  /*9be0*/  R2UR UR6, R8 ;  /* 0x00000000080672ca */ /* 0x000fe400000e0000 */
[----:B------:R-:W-:Y:S01]  /*9bf0*/  R2UR UR7, R9 ;  /* 0x00000000090772ca */ /* 0x000fe200000e0000 */
[----:B------:R-:W-:Y:S02]  /*9c00*/  WARPGROUP.DEPBAR.LE gsb0, 0x0 ;  /* 0x00008000000079c5 */ /* 0x000fe40000010000 */
[----:B------:R-:W-:-:S10]  /*9c10*/  WARPGROUP.ARRIVE ;  /* 0x00000000000079c5 */ /* 0x000fd40000000000 */
        /* <DEDUP_REMOVED lines=9> */
[----:B------:R-:W0:Y:S02]  /*9cb0*/  SYNCS.PHASECHK.TRANS64.TRYWAIT P1, [R19+URZ+0x32410], R0 ;  /* 0x03241000130075a7 */ /* 0x000e24000802017f */
[----:B0-----:R-:W-:Y:S05]  /*9cc0*/  @!P1 BRA `(.L_x_1527) ;  /* 0x0000013000909947 */ /* 0x001fea0003800000 */
.L_x_1750:
[----:B------:R-:W-:Y:S05]  /*9cd0*/  BSYNC B0 ;  /* 0x0000000000007941 */ /* 0x000fea0003800000 */
.L_x_1526:
[----:B------:R-:W-:Y:S05]  /*9ce0*/  @!P0 BRA `(.L_x_1528) ;  /* 0x0000000000048947 */ /* 0x000fea0003800000 */
[----:B------:R-:W-:Y:S01]  /*9cf0*/  BPT.TRAP 0x1 ;  /* 0x000000040000795c */ /* 0x000fe20000300000 */
.L_x_1528:
[----:B------:R4:W0:Y:S01]  /*9d00*/  SYNCS.PHASECHK.TRANS64.TRYWAIT P1, [R4+URZ+0x32450], R5 ;  /* 0x03245005040075a7 */ /* 0x000822000802017f */
[----:B------:R-:W-:Y:S05]  /*9d10*/  @!P0 BRA `(.L_x_1529) ;  /* 0x0000000000048947 */ /* 0x000fea0003800000 */
[----:B------:R-:W-:Y:S01]  /*9d20*/  BPT.TRAP 0x1 ;  /* 0x000000040000795c */ /* 0x000fe20000300000 */
.L_x_1529:
[----:B0-----:R-:W-:Y:S05]  /*9d30*/  @P1 BRA `(.L_x_1530) ;  /* 0x0000000000081947 */ /* 0x001fea0003800000 */
[----:B------:R-:W0:Y:S02]  /*9d40*/  SYNCS.PHASECHK.TRANS64.TRYWAIT P1, [R4+URZ+0x32450], R5 ;  /* 0x03245005040075a7 */ /* 0x000e24000802017f */
[----:B0-----:R-:W-:Y:S05]  /*9d50*/  @!P1 BRA `(.L_x_1531) ;  /* 0x0000013000809947 */ /* 0x001fea0003800000 */
.L_x_1530:
[----:B------:R-:W-:Y:S05]  /*9d60*/  WARPSYNC.ALL ;  /* 0x0000000000007948 */ /* 0x000fea0003800000 */
[----:B------:R-:W-:Y:S01]  /*9d70*/  IMAD R72, R72, 0x2000, R19 ;  /* 0x0000200048487824 */ /* 0x000fe200078e0213 */
[----:B------:R-:W-:Y:S01]  /*9d80*/  WARPGROUP.ARRIVE ;  /* 0x00000000000079c5 */ /* 0x000fe20000000000 */
[----:B--234-:R-:W-:Y:S01]  /*9d90*/  VIADD R5, R19, 0x400 ;  /* 0x0000040013057836 */ /* 0x01cfe20000000000 */
[----:B------:R-:W-:Y:S01]  /*9da0*/  UMOV UR9, 0x40000040 ;  /* 0x4000004000097882 */ /* 0x000fe20000000000 */
[----:B------:R-:W-:Y:S01]  /*9db0*/  IMAD.MOV.U32 R7, RZ, RZ, 0x40000040 ;  /* 0x40000040ff077424 */ /* 0x000fe200078e00ff */
[----:B------:R-:W-:Y:S01]  /*9dc0*/  R2UR UR4, R72 ;  /* 0x00000000480472ca */ /* 0x000fe200000e0000 */
[----:B------:R-:W-:Y:S01]  /*9dd0*/  IMAD.MOV.U32 R9, RZ, RZ, 0x40000040 ;  /* 0x40000040ff097424 */ /* 0x000fe200078e00ff */
[----:B------:R-:W-:Y:S01]  /*9de0*/  SHF.R.U32.HI R5, RZ, 0x4, R5 ;  /* 0x00000004ff057819 */ /* 0x000fe20000011605 */
[----:B------:R-:W-:Y:S01]  /*9df0*/  IMAD.U32 R15, RZ, RZ, UR9 ;  /* 0x00000009ff0f7e24 */ /* 0x000fe2000f8e00ff */
[----:B------:R-:W-:Y:S01]  /*9e00*/  R2UR UR11, R7 ;  /* 0x00000000070b72ca */ /* 0x000fe200000e0000 */
[----:B------:R-:W-:Y:S01]  /*9e10*/  UMOV UR57, 0x40000040 ;  /* 0x4000004000397882 */ /* 0x000fe20000000000 */
[----:B------:R-:W-:Y:S01]  /*9e20*/  LOP3.LUT R5, R5, 0x3fff, RZ, 0xc0, !PT ;  /* 0x00003fff05057812 */ /* 0x000fe200078ec0ff */
[----:B------:R-:W-:Y:S01]  /*9e30*/  UMOV UR53, 0x40000040 ;  /* 0x4000004000357882 */ /* 0x000fe20000000000 */
[----:B------:R-:W-:Y:S01]  /*9e40*/  UMOV UR49, 0x40000040 ;  /* 0x4000004000317882 */ /* 0x000fe20000000000 */
[----:B------:R-:W-:Y:S01]  /*9e50*/  UMOV UR45, 0x40000040 ;  /* 0x40000040002d7882 */ /* 0x000fe20000000000 */
[----:B------:R-:W-:Y:S01]  /*9e60*/  LOP3.LUT R0, R5, 0x10000, RZ, 0xfc, !PT ;  /* 0x0001000005007812 */ /* 0x000fe200078efcff */
[----:B------:R-:W-:Y:S01]  /*9e70*/  UMOV UR41, 0x40000040 ;  /* 0x4000004000297882 */ /* 0x000fe20000000000 */
[----:B------:R-:W-:Y:S01]  /*9e80*/  IMAD.MOV.U32 R7, RZ, RZ, 0x40000040 ;  /* 0x40000040ff077424 */ /* 0x000fe200078e00ff */
[----:B------:R-:W-:-:S02]  /*9e90*/  UIADD3 UR4, UR4, 0x22400, URZ ;  /* 0x0002240004047890 */ /* 0x000fc4000fffe03f */
[----:B------:R-:W-:Y:S01]  /*9ea0*/  IMAD R6, R206, 0xc00, R0 ;  /* 0x00000c00ce067824 */ /* 0x000fe200078e0200 */
[----:B------:R0:W-:Y:S01]  /*9eb0*/  STL [R1+0x50], R0 ;  /* 0x0000500001007387 */ /* 0x0001e20000100800 */
[----:B------:R-:W-:Y:S01]  /*9ec0*/  USHF.R.U32.HI UR4, URZ, 0x4, UR4 ;  /* 0x000000043f047899 */ /* 0x000fe20008011604 */
[----:B------:R-:W-:Y:S01]  /*9ed0*/  R2UR UR39, R7 ;  /* 0x00000000072772ca */ /* 0x000fe200000e0000 */
[C---:B------:R-:W-:Y:S01]  /*9ee0*/  VIADD R8, R6.reuse, 0x2 ;  /* 0x0000000206087836 */ /* 0x040fe20000000000 */
[----:B------:R-:W-:Y:S01]  /*9ef0*/  R2UR UR10, R6 ;  /* 0x00000000060a72ca */ /* 0x000fe200000e0000 */
[----:B------:R-:W-:Y:S01]  /*9f00*/  ULOP3.LUT UR4, UR4, 0x3fff, URZ, 0xc0, !UPT ;  /* 0x00003fff04047892 */ /* 0x000fe2000f8ec03f */
[----:B------:R-:W-:-:S03]  /*9f10*/  UMOV UR37, 0x40000040 ;  /* 0x4000004000257882 */ /* 0x000fc60000000000 */
[----:B------:R-:W-:Y:S01]  /*9f20*/  ULOP3.LUT UR4, UR4, 0x10000, URZ, 0xfc, !UPT ;  /* 0x0001000004047892 */ /* 0x000fe2000f8efc3f */
[----:B0-----:R-:W0:Y:S03]  /*9f30*/  S2R R0, SR_TID.X ;  /* 0x0000000000007919 */ /* 0x001e260000002100 */
[----:B------:R-:W-:Y:S02]  /*9f40*/  UIADD3 UR5, UR4, 0x2, URZ ;  /* 0x0000000204057890 */ /* 0x000fe4000fffe03f */
[----:B------:R-:W-:Y:S02]  /*9f50*/  UIADD3 UR56, UR4, 0x804, URZ ;  /* 0x0000080404387890 */ /* 0x000fe4000fffe03f */
[----:B------:R-:W-:Y:S01]  /*9f60*/  UMOV UR8, UR4 ;  /* 0x0000000400087c82 */ /* 0x000fe20008000000 */
[----:B------:R-:W-:Y:S01]  /*9f70*/  UIADD3 UR52, UR4, 0x806, URZ ;  /* 0x0000080604347890 */ /* 0x000fe2000fffe03f */
[----:B------:R-:W-:Y:S01]  /*9f80*/  HGMMA.64x96x16.F32.BF16 R24, gdesc[UR8], R24, gsb0 ;  /* 0x01600000081879f0 */ /* 0x000fe20008001818 */
[----:B------:R-:W-:Y:S01]  /*9f90*/  R2UR UR10, R8 ;  /* 0x00000000080a72ca */ /* 0x000fe200000e0000 */
[----:B------:R-:W-:Y:S01]  /*9fa0*/  IMAD.U32 R14, RZ, RZ, UR8 ;  /* 0x00000008ff0e7e24 */ /* 0x000fe2000f8e00ff */
[----:B------:R-:W-:Y:S01]  /*9fb0*/  R2UR UR11, R9 ;  /* 0x00000000090b72ca */ /* 0x000fe200000e0000 */
[----:B------:R-:W-:Y:S01]  /*9fc0*/  UMOV UR8, UR5 ;  /* 0x0000000500087c82 */ /* 0x000fe20008000000 */
[----:B------:R-:W-:Y:S01]  /*9fd0*/  UMOV UR9, 0x40000040 ;  /* 0x4000004000097882 */ /* 0x000fe20000000000 */
[----:B------:R-:W-:Y:S01]  /*9fe0*/  VIADD R8, R6, 0x4 ;  /* 0x0000000406087836 */ /* 0x000fe20000000000 */
[----:B------:R-:W-:Y:S01]  /*9ff0*/  UIADD3 UR5, UR4, 0x4, URZ ;  /* 0x0000000404057890 */ /* 0x000fe2000fffe03f */
[----:B------:R-:W-:Y:S01]  /*a000*/  IMAD.MOV.U32 R9, RZ, RZ, 0x40000040 ;  /* 0x40000040ff097424 */ /* 0x000fe200078e00ff */
[----:B------:R2:W-:Y:S01]  /*a010*/  STL.64 [R1+0x68], R14 ;  /* 0x0000680e01007387 */ /* 0x0005e20000100a00 */
[----:B------:R-:W-:-:S02]  /*a020*/  UIADD3 UR48, UR4, 0xc00, URZ ;  /* 0x00000c0004307890 */ /* 0x000fc4000fffe03f */
[----:B------:R-:W-:Y:S02]  /*a030*/  UIADD3 UR44, UR4, 0xc02, URZ ;  /* 0x00000c02042c7890 */ /* 0x000fe4000fffe03f */
[----:B------:R-:W-:Y:S02]  /*a040*/  UIADD3 UR40, UR4, 0xc04, URZ ;  /* 0x00000c0404287890 */ /* 0x000fe4000fffe03f */
[----:B------:R-:W-:Y:S01]  /*a050*/  UIADD3 UR36, UR4, 0xc06, URZ ;  /* 0x00000c0604247890 */ /* 0x000fe2000fffe03f */
[----:B--2---:R-:W-:Y:S02]  /*a060*/  IMAD.U32 R14, RZ, RZ, UR8 ;  /* 0x00000008ff0e7e24 */ /* 0x004fe4000f8e00ff */
[----:B------:R-:W-:Y:S01]  /*a070*/  IMAD.U32 R15, RZ, RZ, UR9 ;  /* 0x00000009ff0f7e24 */ /* 0x000fe2000f8e00ff */
[----:B0-----:R-:W-:-:S04]  /*a080*/  SHF.R.U32.HI R0, RZ, 0x7, R0 ;  /* 0x00000007ff007819 */ /* 0x001fc80000011600 */
[----:B------:R0:W-:Y:S01]  /*a090*/  STL.64 [R1+0x60], R14 ;  /* 0x0000600e01007387 */ /* 0x0001e20000100a00 */
[----:B------:R-:W-:Y:S01]  /*a0a0*/  IADD3 R20, -R0, 0xb, RZ ;  /* 0x0000000b00147810 */ /* 0x000fe20007ffe1ff */
[----:B------:R-:W-:Y:S02]  /*a0b0*/  WARPGROUP.DEPBAR.LE gsb0, 0x0 ;  /* 0x00008000000079c5 */ /* 0x000fe40000010000 */
[----:B------:R-:W-:-:S06]  /*a0c0*/  WARPGROUP.ARRIVE ;  /* 0x00000000000079c5 */ /* 0x000fcc0000000000 */
[----:B------:R-:W-:Y:S01]  /*a0d0*/  HGMMA.64x96x16.F32.BF16 R24, gdesc[UR8], R24, gsb0 ;  /* 0x01600000081879f0 */ /* 0x000fe20008001818 */
[----:B------:R-:W-:Y:S01]  /*a0e0*/  R2UR UR10, R8 ;  /* 0x00000000080a72ca */ /* 0x000fe200000e0000 */
[----:B------:R-:W-:Y:S01]  /*a0f0*/  UMOV UR8, UR5 ;  /* 0x0000000500087c82 */ /* 0x000fe20008000000 */
[----:B------:R-:W-:Y:S01]  /*a100*/  R2UR UR11, R9 ;  /* 0x00000000090b72ca */ /* 0x000fe200000e0000 */
[----:B------:R-:W-:Y:S01]  /*a110*/  UMOV UR9, 0x40000040 ;  /* 0x4000004000097882 */ /* 0x000fe20000000000 */
[----:B------:R-:W-:Y:S01]  /*a120*/  VIADD R8, R6, 0x6 ;  /* 0x0000000606087836 */ /* 0x000fe20000000000 */
[----:B------:R-:W-:Y:S01]  /*a130*/  UIADD3 UR5, UR4, 0x6, URZ ;  /* 0x0000000604057890 */ /* 0x000fe2000fffe03f */
[----:B------:R-:W-:Y:S02]  /*a140*/  IMAD.MOV.U32 R9, RZ, RZ, 0x40000040 ;  /* 0x40000040ff097424 */ /* 0x000fe400078e00ff */
[----:B0-----:R-:W-:Y:S02]  /*a150*/  IMAD.U32 R14, RZ, RZ, UR8 ;  /* 0x00000008ff0e7e24 */ /* 0x001fe4000f8e00ff */
[----:B------:R-:W-:-:S05]  /*a160*/  IMAD.U32 R15, RZ, RZ, UR9 ;  /* 0x00000009ff0f7e24 */ /* 0x000fca000f8e00ff */
[----:B------:R0:W-:Y:S01]  /*a170*/  STL.64 [R1+0x58], R14 ;  /* 0x0000580e01007387 */ /* 0x0001e20000100a00 */
        /* <DEDUP_REMOVED lines=85> */
[----:B------:R-:W-:Y:S02]  /*a6d0*/  VIADD R8, R6, 0x604 ;  /* 0x0000060406087836 */ /* 0x000fe40000000000 */
[----:B------:R-:W-:Y:S02]  /*a6e0*/  IMAD.MOV.U32 R9, RZ, RZ, 0x40000040 ;  /* 0x40000040ff097424 */ /* 0x000fe400078e00ff */
[----:B0-----:R-:W-:Y:S01]  /*a6f0*/  IMAD.U32 R14, RZ, RZ, UR8 ;  /* 0x00000008ff0e7e24 */ /* 0x001fe2000f8e00ff */
[----:B------:R-:W-:Y:S01]  /*a700*/  R2UR UR58, R8 ;  /* 0x00000000083a72ca */ /* 0x000fe200000e0000 */
[----:B------:R-:W-:Y:S01]  /*a710*/  VIADD R8, R6, 0x606 ;  /* 0x0000060606087836 */ /* 0x000fe20000000000 */
[----:B------:R-:W-:Y:S01]  /*a720*/  R2UR UR59, R9 ;  /* 0x00000000093b72ca */ /* 0x000fe200000e0000 */
[----:B------:R-:W-:-:S02]  /*a730*/  IMAD.MOV.U32 R9, RZ, RZ, 0x40000040 ;  /* 0x40000040ff097424 */ /* 0x000fc400078e00ff */
[----:B------:R-:W-:Y:S01]  /*a740*/  IMAD.U32 R15, RZ, RZ, UR9 ;  /* 0x00000009ff0f7e24 */ /* 0x000fe2000f8e00ff */
[----:B------:R-:W-:Y:S01]  /*a750*/  R2UR UR54, R8 ;  /* 0x00000000083672ca */ /* 0x000fe200000e0000 */
[----:B------:R-:W-:Y:S01]  /*a760*/  VIADD R8, R6, 0x900 ;  /* 0x0000090006087836 */ /* 0x000fe20000000000 */
[----:B------:R-:W-:Y:S01]  /*a770*/  R2UR UR55, R9 ;  /* 0x00000000093772ca */ /* 0x000fe200000e0000 */
[----:B------:R-:W-:Y:S01]  /*a780*/  IMAD.MOV.U32 R9, RZ, RZ, 0x40000040 ;  /* 0x40000040ff097424 */ /* 0x000fe200078e00ff */
[----:B------:R0:W-:Y:S02]  /*a790*/  STL.64 [R1+0x10], R14 ;  /* 0x0000100e01007387 */ /* 0x0001e40000100a00 */
[----:B------:R-:W-:Y:S01]  /*a7a0*/  R2UR UR50, R8 ;  /* 0x00000000083272ca */ /* 0x000fe200000e0000 */
[----:B------:R-:W-:Y:S01]  /*a7b0*/  VIADD R8, R6, 0x902 ;  /* 0x0000090206087836 */ /* 0x000fe20000000000 */
[----:B------:R-:W-:Y:S01]  /*a7c0*/  R2UR UR51, R9 ;  /* 0x00000000093372ca */ /* 0x000fe200000e0000 */
[----:B------:R-:W-:-:S03]  /*a7d0*/  IMAD.MOV.U32 R9, RZ, RZ, 0x40000040 ;  /* 0x40000040ff097424 */ /* 0x000fc600078e00ff */
[----:B------:R-:W-:Y:S01]  /*a7e0*/  R2UR UR46, R8 ;  /* 0x00000000082e72ca */ /* 0x000fe200000e0000 */
[C---:B------:R-:W-:Y:S01]  /*a7f0*/  VIADD R8, R6.reuse, 0x904 ;  /* 0x0000090406087836 */ /* 0x040fe20000000000 */
[----:B------:R-:W-:Y:S01]  /*a800*/  R2UR UR47, R9 ;  /* 0x00000000092f72ca */ /* 0x000fe200000e0000 */
[----:B------:R-:W-:Y:S02]  /*a810*/  IMAD.MOV.U32 R9, RZ, RZ, 0x40000040 ;  /* 0x40000040ff097424 */ /* 0x000fe400078e00ff */
[----:B------:R-:W-:Y:S01]  /*a820*/  VIADD R6, R6, 0x906 ;  /* 0x0000090606067836 */ /* 0x000fe20000000000 */
[----:B------:R-:W-:Y:S02]  /*a830*/  R2UR UR42, R8 ;  /* 0x00000000082a72ca */ /* 0x000fe400000e0000 */
[----:B------:R-:W-:Y:S02]  /*a840*/  R2UR UR43, R9 ;  /* 0x00000000092b72ca */ /* 0x000fe400000e0000 */
[----:B------:R-:W-:Y:S01]  /*a850*/  R2UR UR38, R6 ;  /* 0x00000000062672ca */ /* 0x000fe200000e0000 */
        /* <DEDUP_REMOVED lines=25> */
.L_x_1532:
[----:B------:R-:W2:Y:S01]  /*a9f0*/  LDL R3, [R1+0x94] ;  /* 0x0000940001037983 */ /* 0x000ea20000100800 */
[----:B------:R-:W-:Y:S01]  /*aa00*/  IMAD R0, R172, -0x60, R155 ;  /* 0xffffffa0ac007824 */ /* 0x000fe200078e029b */
[----:B------:R-:W-:Y:S01]  /*aa10*/  ULDC UR4, c[0x0][0xa80] ;  /* 0x0002a00000047ab9 */ /* 0x000fe20000000800 */
[----:B0-----:R-:W-:Y:S01]  /*aa20*/  LOP3.LUT R14, R5, 0x3000000, RZ, 0xfc, !PT ;  /* 0x03000000050e7812 */ /* 0x001fe200078efcff */
[----:B------:R-:W0:Y:S01]  /*aa30*/  S2R R173, SR_CgaCtaId ;  /* 0x0000000000ad7919 */ /* 0x000e220000008800 */
[----:B------:R-:W-:-:S03]  /*aa40*/  IMAD.MOV.U32 R15, RZ, RZ, 0x40000040 ;  /* 0x40000040ff0f7424 */ /* 0x000fc600078e00ff */
[----:B------:R-:W-:Y:S02]  /*aa50*/  STL [R1+0x48], R14 ;  /* 0x0000480e01007387 */ /* 0x000fe40000100800 */
[C---:B------:R-:W-:Y:S02]  /*aa60*/  R2UR UR11, R15.reuse ;  /* 0x000000000f0b72ca */ /* 0x040fe400000e0000 */
[----:B------:R-:W-:Y:S02]  /*aa70*/  R2UR UR19, R15 ;  /* 0x000000000f1372ca */ /* 0x000fe400000e0000 */
[----:B--2---:R-:W-:-:S04]  /*aa80*/  IADD3 R0, -R3, 0x60, R0 ;  /* 0x0000006003007810 */ /* 0x004fc80007ffe100 */
        /* <DEDUP_REMOVED lines=83> */
[----:B------:R-:W-:-:S02]  /*afc0*/  FMNMX.FTZ R6, R30, R9, !PT ;  /* 0x000000091e067209 */ /* 0x000fc40007810000 */
[----:B------:R-:W-:Y:S02]  /*afd0*/  FSEL R59, R59, -INF , P4 ;  /* 0xff8000003b3b7808 */ /* 0x000fe40002000000 */
[----:B------:R-:W-:Y:S02]  /*afe0*/  FMNMX.FTZ R9, R31, R6, !PT ;  /* 0x000000061f097209 */ /* 0x000fe40007810000 */
[----:B------:R-:W-:Y:S02]  /*aff0*/  FSEL R62, R62, -INF , P5 ;  /* 0xff8000003e3e7808 */ /* 0x000fe40002800000 */
[----:B------:R-:W-:Y:S02]  /*b000*/  FMNMX.FTZ R6, R34, R9, !PT ;  /* 0x0000000922067209 */ /* 0x000fe40007810000 */
[----:B------:R-:W-:Y:S02]  /*b010*/  ISETP.GT.AND P4, PT, R0, 0x58, PT ;  /* 0x000000580000780c */ /* 0x000fe40003f84270 */
[----:B------:R-:W-:-:S02]  /*b020*/  FMNMX.FTZ R9, R35, R6, !PT ;  /* 0x0000000623097209 */ /* 0x000fc40007810000 */
[----:B------:R-:W-:Y:S02]  /*b030*/  FSEL R63, R63, -INF , P1 ;  /* 0xff8000003f3f7808 */ /* 0x000fe40000800000 */
[----:B------:R-:W-:Y:S02]  /*b040*/  FMNMX.FTZ R6, R38, R9, !PT ;  /* 0x0000000926067209 */ /* 0x000fe40007810000 */
        /* <DEDUP_REMOVED lines=8> */
[----:B------:R-:W-:Y:S02]  /*b0d0*/  FMNMX.FTZ R0, R68, R3, !PT ;  /* 0x0000000344007209 */ /* 0x000fe40007810000 */
[----:B------:R-:W-:-:S02]  /*b0e0*/  FMNMX.FTZ R9, R47, R6, !PT ;  /* 0x000000062f097209 */ /* 0x000fc40007810000 */
[----:B------:R-:W-:Y:S02]  /*b0f0*/  FSEL R67, R67, -INF , P3 ;  /* 0xff80000043437808 */ /* 0x000fe40001800000 */
[----:B------:R-:W-:Y:S02]  /*b100*/  FMNMX.FTZ R6, R50, R9, !PT ;  /* 0x0000000932067209 */ /* 0x000fe40007810000 */
[----:B------:R-:W-:Y:S02]  /*b110*/  FMNMX.FTZ R8, R69, R0, !PT ;  /* 0x0000000045087209 */ /* 0x000fe40007810000 */
[----:B------:R-:W-:Y:S02]  /*b120*/  FMNMX.FTZ R9, R51, R6, !PT ;  /* 0x0000000633097209 */ /* 0x000fe40007810000 */
[----:B------:R-:W-:Y:S01]  /*b130*/  FSEL R70, R70, -INF , P4 ;  /* 0xff80000046467808 */ /* 0x000fe20002000000 */
[----:B------:R-:W2:Y:S01]  /*b140*/  SHFL.BFLY PT, R3, R8, 0x2, 0x1f ;  /* 0x0c401f0008037f89 */ /* 0x000ea200000e0000 */
[----:B------:R-:W-:-:S02]  /*b150*/  FMNMX.FTZ R6, R54, R9, !PT ;  /* 0x0000000936067209 */ /* 0x000fc40007810000 */
[----:B------:R-:W-:Y:S02]  /*b160*/  FSEL R71, R71, -INF , P5 ;  /* 0xff80000047477808 */ /* 0x000fe40002800000 */
[----:B------:R-:W-:-:S04]  /*b170*/  FMNMX.FTZ R9, R55, R6, !PT ;  /* 0x0000000637097209 */ /* 0x000fc80007810000 */
[----:B------:R-:W-:-:S04]  /*b180*/  FMNMX.FTZ R6, R58, R9, !PT ;  /* 0x000000093a067209 */ /* 0x000fc80007810000 */
[----:B------:R-:W-:-:S04]  /*b190*/  FMNMX.FTZ R9, R59, R6, !PT ;  /* 0x000000063b097209 */ /* 0x000fc80007810000 */
[----:B------:R-:W-:-:S04]  /*b1a0*/  FMNMX.FTZ R6, R62, R9, !PT ;  /* 0x000000093e067209 */ /* 0x000fc80007810000 */
[----:B------:R-:W-:Y:S02]  /*b1b0*/  FMNMX.FTZ R9, R63, R6, !PT ;  /* 0x000000063f097209 */ /* 0x000fe40007810000 */
[----:B--2---:R-:W-:Y:S02]  /*b1c0*/  FMNMX.FTZ R11, R8, R3, !PT ;  /* 0x00000003080b7209 */ /* 0x004fe40007810000 */
[----:B------:R-:W-:-:S03]  /*b1d0*/  FMNMX.FTZ R6, R66, R9, !PT ;  /* 0x0000000942067209 */ /* 0x000fc60007810000 */
[----:B------:R-:W2:Y:S01]  /*b1e0*/  SHFL.BFLY PT, R0, R11, 0x1, 0x1f ;  /* 0x0c201f000b007f89 */ /* 0x000ea200000e0000 */
[----:B------:R-:W-:-:S04]  /*b1f0*/  FMNMX.FTZ R9, R67, R6, !PT ;  /* 0x0000000643097209 */ /* 0x000fc80007810000 */
[----:B------:R-:W-:-:S04]  /*b200*/  FMNMX.FTZ R6, R70, R9, !PT ;  /* 0x0000000946067209 */ /* 0x000fc80007810000 */
[----:B------:R-:W-:-:S05]  /*b210*/  FMNMX.FTZ R6, R71, R6, !PT ;  /* 0x0000000647067209 */ /* 0x000fca0007810000 */
[----:B------:R-:W3:Y:S01]  /*b220*/  SHFL.BFLY PT, R9, R6, 0x2, 0x1f ;  /* 0x0c401f0006097f89 */ /* 0x000ee200000e0000 */
[----:B--2---:R-:W-:Y:S01]  /*b230*/  FMNMX.FTZ R3, R11, R0, !PT ;  /* 0x000000000b037209 */ /* 0x004fe20007810000 */
[----:B------:R-:W-:-:S03]  /*b240*/  IMAD.U32 R0, RZ, RZ, UR4 ;  /* 0x00000004ff007e24 */ /* 0x000fc6000f8e00ff */
[C---:B------:R-:W-:Y:S01]  /*b250*/  FSETP.NEU.FTZ.AND P6, PT, R3.reuse, -INF , PT ;  /* 0xff8000000300780b */ /* 0x040fe20003fdd000 */
[----:B------:R-:W-:-:S05]  /*b260*/  FMUL.FTZ R7, R3, R0 ;  /* 0x0000000003077220 */ /* 0x000fca0000410000 */
[----:B------:R-:W-:Y:S02]  /*b270*/  FSEL R7, R7, RZ, P6 ;  /* 0x000000ff07077208 */ /* 0x000fe40003000000 */
[----:B---3--:R-:W-:-:S03]  /*b280*/  FMNMX.FTZ R9, R6, R9, !PT ;  /* 0x0000000906097209 */ /* 0x008fc60007810000 */
[-CC-:B------:R-:W-:Y:S01]  /*b290*/  FFMA.FTZ R202, R28, R0.reuse, -R7.reuse ;  /* 0x000000001cca7223 */ /* 0x180fe20000010807 */
[-CC-:B------:R-:W-:Y:S01]  /*b2a0*/  FFMA.FTZ R28, R29, R0.reuse, -R7.reuse ;  /* 0x000000001d1c7223 */ /* 0x180fe20000010807 */
[-CC-:B------:R-:W-:Y:S01]  /*b2b0*/  FFMA.FTZ R152, R32, R0.reuse, -R7.reuse ;  /* 0x0000000020987223 */ /* 0x180fe20000010807 */
[-CC-:B------:R-:W-:Y:S01]  /*b2c0*/  FFMA.FTZ R154, R36, R0.reuse, -R7.reuse ;  /* 0x00000000249a7223 */ /* 0x180fe20000010807 */
[----:B------:R-:W2:Y:S01]  /*b2d0*/  SHFL.BFLY PT, R8, R9, 0x1, 0x1f ;  /* 0x0c201f0009087f89 */ /* 0x000ea200000e0000 */
[-CC-:B------:R-:W-:Y:S01]  /*b2e0*/  FFMA.FTZ R200, R24, R0.reuse, -R7.reuse ;  /* 0x0000000018c87223 */ /* 0x180fe20000010807 */
        /* <DEDUP_REMOVED lines=17> */
[--C-:B------:R-:W-:Y:S01]  /*b400*/  FFMA.FTZ R170, R68, R0, -R7.reuse ;  /* 0x0000000044aa7223 */ /* 0x100fe20000010807 */
[----:B------:R-:W-:Y:S01]  /*b410*/  MUFU.EX2 R200, R200 ;  /* 0x000000c800c87308 */ /* 0x000fe20000000800 */
[----:B--2---:R-:W-:Y:S01]  /*b420*/  FMNMX.FTZ R8, R9, R8, !PT ;  /* 0x0000000809087209 */ /* 0x004fe20007810000 */
[----:B------:R-:W-:-:S03]  /*b430*/  FFMA.FTZ R9, R69, R0, -R7 ;  /* 0x0000000045097223 */ /* 0x000fc60000010807 */
[C---:B------:R-:W-:Y:S01]  /*b440*/  FSETP.NEU.FTZ.AND P1, PT, R8.reuse, -INF , PT ;  /* 0xff8000000800780b */ /* 0x040fe20003f3d000 */
[----:B------:R-:W-:Y:S02]  /*b450*/  FMUL.FTZ R6, R8, R0 ;  /* 0x0000000008067220 */ /* 0x000fe40000410000 */
[----:B------:R-:W2:Y:S03]  /*b460*/  MUFU.EX2 R25, R25 ;  /* 0x0000001900197308 */ /* 0x000ea60000000800 */
[----:B------:R-:W-:Y:S01]  /*b470*/  FSEL R7, R6, RZ, P1 ;  /* 0x000000ff06077208 */ /* 0x000fe20000800000 */
[----:B------:R-:W-:-:S04]  /*b480*/  VIADD R6, R4, 0x32440 ;  /* 0x0003244004067836 */ /* 0x000fc80000000000 */
        /* <DEDUP_REMOVED lines=27> */
[----:B------:R-:W-:Y:S01]  /*b640*/  FFMA.FTZ R71, R71, R0, -R7 ;  /* 0x0000000047477223 */ /* 0x000fe20000010807 */
[----:B------:R-:W-:Y:S01]  /*b650*/  IMAD.MOV.U32 R7, RZ, RZ, 0x40000040 ;  /* 0x40000040ff077424 */ /* 0x000fe200078e00ff */
[----:B0-----:R-:W-:Y:S01]  /*b660*/  PRMT R11, R173, 0x654, R6 ;  /* 0x00000654ad0b7816 */ /* 0x001fe20000000006 */
[----:B------:R-:W-:-:S02]  /*b670*/  IMAD R6, R206, 0xc00, R14 ;  /* 0x00000c00ce067824 */ /* 0x000fc400078e020e */
[----:B------:R-:W0:Y:S01]  /*b680*/  MUFU.EX2 R28, R28 ;  /* 0x0000001c001c7308 */ /* 0x000e220000000800 */
[----:B------:R-:W-:Y:S01]  /*b690*/  R2UR UR7, R7 ;  /* 0x00000000070772ca */ /* 0x000fe200000e0000 */
[----:B--2---:R-:W-:Y:S01]  /*b6a0*/  FADD.FTZ R7, R200, R25 ;  /* 0x00000019c8077221 */ /* 0x004fe20000010000 */
[----:B---3--:R-:W-:Y:S01]  /*b6b0*/  FADD.FTZ R44, R201, R26 ;  /* 0x0000001ac92c7221 */ /* 0x008fe20000010000 */
[----:B------:R2:W-:Y:S01]  /*b6c0*/  SYNCS.ARRIVE.TRANS64.RED.A1T0 RZ, [R11+URZ], RZ ;  /* 0x000000ff0bff79a7 */ /* 0x0005e2000810043f */
[----:B------:R-:W-:Y:S02]  /*b6d0*/  VIADD R14, R6, 0x80 ;  /* 0x00000080060e7836 */ /* 0x000fe40000000000 */
[----:B------:R-:W-:Y:S01]  /*b6e0*/  FADD.FTZ R7, R202, R7 ;  /* 0x00000007ca077221 */ /* 0x000fe20000010000 */
[----:B------:R1:W-:Y:S01]  /*b6f0*/  BAR.SYNC.DEFER_BLOCKING R10, 0x100 ;  /* 0x0004000a0000751d */ /* 0x0003e20000010000 */
[----:B------:R-:W-:Y:S01]  /*b700*/  R2UR UR6, R6 ;  /* 0x00000000060672ca */ /* 0x000fe200000e0000 */
[----:B----4-:R-:W-:Y:S01]  /*b710*/  FADD.FTZ R44, R203, R44 ;  /* 0x0000002ccb2c7221 */ /* 0x010fe20000010000 */
[----:B------:R-:W-:Y:S01]  /*b720*/  R2UR UR10, R14 ;  /* 0x000000000e0a72ca */ /* 0x000fe200000e0000 */
[----:B------:R-:W-:Y:S01]  /*b730*/  VIADD R14, R6, 0x180 ;  /* 0x00000180060e7836 */ /* 0x000fe20000000000 */
[----:B------:R-:W-:Y:S01]  /*b740*/  F2FP.BF16.F32.PACK_AB R201, R26, R201 ;  /* 0x000000c91ac9723e */ /* 0x000fe200000010ff */
[----:B------:R-:W3:Y:S01]  /*b750*/  MUFU.EX2 R27, R27 ;  /* 0x0000001b001b7308 */ /* 0x000ee20000000800 */
[----:B--2---:R-:W-:Y:S01]  /*b760*/  IMAD.MOV.U32 R11, RZ, RZ, 0x40000040 ;  /* 0x40000040ff0b7424 */ /* 0x004fe200078e00ff */
[----:B------:R-:W-:Y:S01]  /*b770*/  F2FP.BF16.F32.PACK_AB R200, R25, R200 ;  /* 0x000000c819c8723e */ /* 0x000fe200000010ff */
[----:B-1----:R-:W-:-:S02]  /*b780*/  VIADD R10, R6, 0x100 ;  /* 0x00000100060a7836 */ /* 0x002fc40000000000 */
[----:B0-----:R-:W-:Y:S01]  /*b790*/  FADD.FTZ R7, R28, R7 ;  /* 0x000000071c077221 */ /* 0x001fe20000010000 */
[----:B------:R-:W-:Y:S02]  /*b7a0*/  R2UR UR18, R14 ;  /* 0x000000000e1272ca */ /* 0x000fe400000e0000 */
[----:B------:R-:W-:Y:S01]  /*b7b0*/  R2UR UR15, R11 ;  /* 0x000000000b0f72ca */ /* 0x000fe200000e0000 */
[----:B------:R-:W0:Y:S01]  /*b7c0*/  MUFU.EX2 R152, R152 ;  /* 0x0000009800987308 */ /* 0x000e220000000800 */
[----:B------:R-:W-:Y:S01]  /*b7d0*/  R2UR UR14, R10 ;  /* 0x000000000a0e72ca */ /* 0x000fe200000e0000 */
[----:B------:R-:W-:Y:S01]  /*b7e0*/  VIADD R10, R6, 0x200 ;  /* 0x00000200060a7836 */ /* 0x000fe20000000000 */
[----:B------:R-:W-:Y:S01]  /*b7f0*/  F2FP.BF16.F32.PACK_AB R202, R28, R202 ;  /* 0x000000ca1cca723e */ /* 0x000fe200000010ff */
[----:B------:R-:W-:-:S03]  /*b800*/  VIADD R6, R6, 0x280 ;  /* 0x0000028006067836 */ /* 0x000fc60000000000 */
[----:B------:R-:W-:Y:S01]  /*b810*/  R2UR UR22, R10 ;  /* 0x000000000a1672ca */ /* 0x000fe200000e0000 */
[----:B------:R-:W1:Y:S01]  /*b820*/  MUFU.EX2 R153, R153 ;  /* 0x0000009900997308 */ /* 0x000e620000000800 */
[C---:B---3--:R-:W-:Y:S01]  /*b830*/  FADD.FTZ R44, R27.reuse, R44 ;  /* 0x0000002c1b2c7221 */ /* 0x048fe20000010000 */
[----:B------:R-:W-:Y:S02]  /*b840*/  R2UR UR26, R6 ;  /* 0x00000000061a72ca */ /* 0x000fe400000e0000 */
[----:B------:R-:W-:-:S04]  /*b850*/  F2FP.BF16.F32.PACK_AB R203, R27, R203 ;  /* 0x000000cb1bcb723e */ /* 0x000fc800000010ff */
        /* <DEDUP_REMOVED lines=9> */
[----:B------:R-:W-:Y:S01]  /*b8f0*/  IMAD.MOV.U32 R11, RZ, RZ, 0x40000040 ;  /* 0x40000040ff0b7424 */ /* 0x000fe200078e00ff */
[----:B------:R-:W-:-:S04]  /*b900*/  F2FP.BF16.F32.PACK_AB R153, R34, R153 ;  /* 0x000000992299723e */ /* 0x000fc800000010ff */
[----:B------:R-:W-:Y:S01]  /*b910*/  R2UR UR23, R11 ;  /* 0x000000000b1772ca */ /* 0x000fe200000e0000 */
        /* <DEDUP_REMOVED lines=9> */
[----:B------:R-:W-:Y:S01]  /*b9b0*/  IMAD.MOV.U32 R7, RZ, RZ, 0x40000040 ;  /* 0x40000040ff077424 */ /* 0x000fe200078e00ff */
[----:B------:R-:W-:-:S04]  /*b9c0*/  F2FP.BF16.F32.PACK_AB R155, R30, R155 ;  /* 0x0000009b1e9b723e */ /* 0x000fc800000010ff */
[----:B------:R-:W-:Y:S01]  /*b9d0*/  R2UR UR27, R7 ;  /* 0x00000000071b72ca */ /* 0x000fe200000e0000 */
        /* <DEDUP_REMOVED lines=69> */
[----:B------:R-:W-:Y:S02]  /*be30*/  F2FP.BF16.F32.PACK_AB R171, R71, R70 ;  /* 0x0000004647ab723e */ /* 0x000fe400000010ff */
[----:B------:R-:W-:-:S04]  /*be40*/  WARPGROUP.ARRIVE ;  /* 0x00000000000079c5 */ /* 0x000fc80000000000 */
[----:B------:R-:W2:Y:S01]  /*be50*/  MUFU.EX2 R170, R170 ;  /* 0x000000aa00aa7308 */ /* 0x000ea20000000800 */
[----:B0-----:R-:W-:Y:S01]  /*be60*/  FADD.FTZ R10, R168, R5 ;  /* 0x00000005a80a7221 */ /* 0x001fe20000010000 */
[----:B------:R-:W-:Y:S06]  /*be70*/  HGMMA.64x256x16.F32.BF16 R24, R200, gdesc[UR4].tnspB, RZ, !UPT, gsb0 ;  /* 0x43e00004c8187df0 */ /* 0x000fec000c0018ff */
[----:B------:R-:W0:Y:S01]  /*be80*/  MUFU.EX2 R9, R9 ;  /* 0x0000000900097308 */ /* 0x000e220000000800 */
[C---:B-1----:R-:W-:Y:S01]  /*be90*/  FADD.FTZ R5, R21.reuse, R10 ;  /* 0x0000000a15057221 */ /* 0x042fe20000010000 */
[----:B------:R-:W-:-:S03]  /*bea0*/  F2FP.BF16.F32.PACK_AB R168, R21, R168 ;  /* 0x000000a815a8723e */ /* 0x000fc600000010ff */
[----:B--2---:R-:W-:Y:S01]  /*beb0*/  FADD.FTZ R6, R170, R5 ;  /* 0x00000005aa067221 */ /* 0x004fe20000010000 */
[----:B0-----:R-:W-:-:S03]  /*bec0*/  F2FP.BF16.F32.PACK_AB R170, R9, R170 ;  /* 0x000000aa09aa723e */ /* 0x001fc600000010ff */
[----:B------:R-:W-:Y:S01]  /*bed0*/  FADD.FTZ R15, R9, R6 ;  /* 0x00000006090f7221 */ /* 0x000fe20000010000 */
[----:B------:R-:W-:Y:S02]  /*bee0*/  WARPGROUP.DEPBAR.LE gsb0, 0x0 ;  /* 0x00008000000079c5 */ /* 0x000fe40000010000 */
[----:B------:R-:W-:-:S10]  /*bef0*/  WARPGROUP.ARRIVE ;  /* 0x00000000000079c5 */ /* 0x000fd40000000000 */
        /* <DEDUP_REMOVED lines=18> */
[----:B------:R-:W-:Y:S05]  /*c020*/  @!P0 BRA `(.L_x_1533) ;  /* 0x0000000000048947 */ /* 0x000fea0003800000 */
[----:B------:R-:W-:Y:S01]  /*c030*/  BPT.TRAP 0x1 ;  /* 0x000000040000795c */ /* 0x000fe20000300000 */
.L_x_1533:
[----:B------:R-:W2:Y:S01]  /*c040*/  LDL R6, [R1+0x54] ;  /* 0x0000540001067983 */ /* 0x000ea20000100800 */
[----:B------:R-:W-:Y:S02]  /*c050*/  VIADD R5, R172, 0xfffffffe ;  /* 0xfffffffeac057836 */ /* 0x000fe40000000000 */
[----:B------:R-:W-:-:S05]  /*c060*/  VIADD R4, R4, 0x32460 ;  /* 0x0003246004047836 */ /* 0x000fca0000000000 */
[----:B------:R-:W-:-:S04]  /*c070*/  PRMT R4, R173, 0x654, R4 ;  /* 0x00000654ad047816 */ /* 0x000fc80000000004 */
[----:B------:R0:W-:Y:S01]  /*c080*/  SYNCS.ARRIVE.TRANS64.RED.A1T0 RZ, [R4+URZ], RZ ;  /* 0x000000ff04ff79a7 */ /* 0x0001e2000810043f */
[----:B--2---:R-:W-:-:S13]  /*c090*/  ISETP.GE.AND P1, PT, R5, R6, PT ;  /* 0x000000060500720c */ /* 0x004fda0003f26270 */
[----:B0-----:R-:W-:Y:S05]  /*c0a0*/  @!P1 BRA `(.L_x_1534) ;  /* 0x0000002400f89947 */ /* 0x001fea0003800000 */
[----:B------:R-:W-:Y:S02]  /*c0b0*/  IMAD.MOV.U32 R6, RZ, RZ, R8 ;  /* 0x000000ffff067224 */ /* 0x000fe400078e0008 */
[----:B------:R-:W-:-:S07]  /*c0c0*/  IMAD.MOV.U32 R7, RZ, RZ, R3 ;  /* 0x000000ffff077224 */ /* 0x000fce00078e0003 */
.L_x_1545:
        /* <DEDUP_REMOVED lines=12> */
.L_x_1535:
[----:B------:R-:W-:Y:S01]  /*c190*/  IMAD R4, R206, 0x8, R19 ;  /* 0x00000008ce047824 */ /* 0x000fe200078e0213 */
[----:B------:R-:W-:-:S04]  /*c1a0*/  SHF.L.U32 R0, R218, 0x1f, RZ ;  /* 0x0000001fda007819 */ /* 0x000fc800000006ff */
[----:B------:R0:W1:Y:S01]  /*c1b0*/  SYNCS.PHASECHK.TRANS64.TRYWAIT P2, [R4+URZ+0x32430], R0 ;  /* 0x03243000040075a7 */ /* 0x000062000804017f */
[----:B------:R-:W-:Y:S05]  /*c1c0*/  @!P0 BRA `(.L_x_1536) ;  /* 0x0000000000048947 */ /* 0x000fea0003800000 */
[----:B------:R-:W-:Y:S01]  /*c1d0*/  BPT.TRAP 0x1 ;  /* 0x000000040000795c */ /* 0x000fe20000300000 */
.L_x_1536:
[----:B------:R-:W2:Y:S01]  /*c1e0*/  LDL R3, [R1+0x4c] ;  /* 0x00004c0001037983 */ /* 0x000ea20000100800 */
[----:B------:R-:W-:Y:S02]  /*c1f0*/  IMAD.MOV.U32 R21, RZ, RZ, 0x40000040 ;  /* 0x40000040ff157424 */ /* 0x000fe400078e00ff */
[----:B--2---:R-:W-:Y:S01]  /*c200*/  IMAD R20, R206, 0x300, R3 ;  /* 0x00000300ce147824 */ /* 0x004fe200078e0203 */
[----:B-1----:R-:W-:Y:S06]  /*c210*/  @P2 BRA `(.L_x_1537) ;  /* 0x0000000000082947 */ /* 0x002fec0003800000 */
[----:B------:R-:W1:Y:S02]  /*c220*/  SYNCS.PHASECHK.TRANS64.TRYWAIT P2, [R4+URZ+0x32430], R0 ;  /* 0x03243000040075a7 */ /* 0x000e64000804017f */
[----:B-1----:R-:W-:Y:S05]  /*c230*/  @!P2 BRA `(.L_x_1538) ;  /* 0x0000010c005ca947 */ /* 0x002fea0003800000 */
.L_x_1537:
[----:B------:R-:W-:Y:S05]  /*c240*/  WARPSYNC.ALL ;  /* 0x0000000000007948 */ /* 0x000fea0003800000 */
[C---:B------:R-:W-:Y:S01]  /*c250*/  R2UR UR18, R20.reuse ;  /* 0x00000000141272ca */ /* 0x040fe200000e0000 */
[----:B------:R-:W-:Y:S01]  /*c260*/  WARPGROUP.ARRIVE ;  /* 0x00000000000079c5 */ /* 0x000fe20000000000 */
[----:B------:R-:W-:Y:S01]  /*c270*/  R2UR UR19, R21 ;  /* 0x00000000151372ca */ /* 0x000fe200000e0000 */
[----:B------:R-:W-:Y:S01]  /*c280*/  VIADD R10, R20, 0x2 ;  /* 0x00000002140a7836 */ /* 0x000fe20000000000 */
[----:B------:R-:W-:Y:S01]  /*c290*/  R2UR UR16, R12 ;  /* 0x000000000c1072ca */ /* 0x000fe200000e0000 */
[----:B------:R-:W-:Y:S01]  /*c2a0*/  IMAD.MOV.U32 R11, RZ, RZ, 0x40000040 ;  /* 0x40000040ff0b7424 */ /* 0x000fe200078e00ff */
        /* <DEDUP_REMOVED lines=8> */
[----:B------:R-:W-:-:S02]  /*c330*/  R2UR UR13, R225 ;  /* 0x00000000e10d72ca */ /* 0x000fc400000e0000 */
[----:B------:R-:W-:Y:S02]  /*c340*/  R2UR UR10, R8 ;  /* 0x00000000080a72ca */ /* 0x000fe400000e0000 */
[----:B------:R-:W-:Y:S01]  /*c350*/  R2UR UR11, R9 ;  /* 0x00000000090b72ca */ /* 0x000fe200000e0000 */
[----:B------:R-:W-:Y:S01]  /*c360*/  HGMMA.64x96x16.F32.BF16 R152, gdesc[UR16], RZ, !UPT, gsb0 ;  /* 0x01600000109879f0 */ /* 0x000fe2000c0018ff */
[----:B------:R-:W-:Y:S02]  /*c370*/  R2UR UR8, R222 ;  /* 0x00000000de0872ca */ /* 0x000fe400000e0000 */
[----:B------:R-:W-:Y:S02]  /*c380*/  R2UR UR9, R223 ;  /* 0x00000000df0972ca */ /* 0x000fe400000e0000 */
[----:B------:R-:W-:Y:S02]  /*c390*/  R2UR UR6, R20 ;  /* 0x00000000140672ca */ /* 0x000fe400000e0000 */
[----:B------:R-:W-:-:S02]  /*c3a0*/  R2UR UR7, R21 ;  /* 0x00000000150772ca */ /* 0x000fc400000e0000 */
[----:B------:R-:W-:Y:S02]  /*c3b0*/  R2UR UR4, R220 ;  /* 0x00000000dc0472ca */ /* 0x000fe400000e0000 */
[----:B------:R-:W-:Y:S01]  /*c3c0*/  R2UR UR5, R221 ;  /* 0x00000000dd0572ca */ /* 0x000fe200000e0000 */
        /* <DEDUP_REMOVED lines=10> */
[----:B------:R-:W-:Y:S05]  /*c470*/  @!P0 BRA `(.L_x_1539) ;  /* 0x0000000000048947 */ /* 0x000fea0003800000 */
[----:B------:R-:W-:Y:S01]  /*c480*/  BPT.TRAP 0x1 ;  /* 0x000000040000795c */ /* 0x000fe20000300000 */
.L_x_1539:
[----:B------:R2:W3:Y:S01]  /*c490*/  SYNCS.PHASECHK.TRANS64.TRYWAIT P2, [R4+URZ+0x32450], R0 ;  /* 0x03245000040075a7 */ /* 0x0004e2000804017f */
[----:B------:R-:W-:Y:S05]  /*c4a0*/  @!P0 BRA `(.L_x_1540) ;  /* 0x0000000000048947 */ /* 0x000fea0003800000 */
[----:B------:R-:W-:Y:S01]  /*c4b0*/  BPT.TRAP 0x1 ;  /* 0x000000040000795c */ /* 0x000fe20000300000 */
.L_x_1540:
[----:B---3--:R-:W-:Y:S05]  /*c4c0*/  @P2 BRA `(.L_x_1541) ;  /* 0x0000000000082947 */ /* 0x008fea0003800000 */
[----:B------:R-:W3:Y:S02]  /*c4d0*/  SYNCS.PHASECHK.TRANS64.TRYWAIT P2, [R4+URZ+0x32450], R0 ;  /* 0x03245000040075a7 */ /* 0x000ee4000804017f */
[----:B---3--:R-:W-:Y:S05]  /*c4e0*/  @!P2 BRA `(.L_x_1542) ;  /* 0x0000010800c4a947 */ /* 0x008fea0003800000 */
.L_x_1541:
[----:B------:R-:W4:Y:S04]  /*c4f0*/  LDL.64 R20, [R1+0x68] ;  /* 0x0000680001147983 */ /* 0x000f280000100a00 */
[----:B------:R-:W5:Y:S04]  /*c500*/  LDL R3, [R1+0x50] ;  /* 0x0000500001037983 */ /* 0x000f680000100800 */
[----:B------:R-:W2:Y:S04]  /*c510*/  LDL.64 R202, [R1+0x60] ;  /* 0x0000600001ca7983 */ /* 0x000ea80000100a00 */
[----:B------:R-:W3:Y:S01]  /*c520*/  LDL.64 R200, [R1+0x58] ;  /* 0x0000580001c87983 */ /* 0x000ee20000100a00 */
[----:B------:R-:W-:Y:S05]  /*c530*/  WARPSYNC.ALL ;  /* 0x0000000000007948 */ /* 0x000fea0003800000 */
[----:B------:R-:W-:-:S05]  /*c540*/  IMAD.MOV.U32 R9, RZ, RZ, 0x40000040 ;  /* 0x40000040ff097424 */ /* 0x000fca00078e00ff */
[----:B------:R-:W-:Y:S01]  /*c550*/  R2UR UR7, R9 ;  /* 0x00000000090772ca */ /* 0x000fe200000e0000 */
[----:B------:R-:W-:Y:S01]  /*c560*/  WARPGROUP.ARRIVE ;  /* 0x00000000000079c5 */ /* 0x000fe20000000000 */
[----:B------:R-:W-:Y:S01]  /*c570*/  IMAD.MOV.U32 R11, RZ, RZ, 0x40000040 ;  /* 0x40000040ff0b7424 */ /* 0x000fe200078e00ff */
[----:B----4-:R-:W-:Y:S02]  /*c580*/  R2UR UR4, R20 ;  /* 0x00000000140472ca */ /* 0x010fe400000e0000 */
[----:B------:R-:W-:Y:S02]  /*c590*/  R2UR UR5, R21 ;  /* 0x00000000150572ca */ /* 0x000fe400000e0000 */
[----:B------:R-:W4:Y:S01]  /*c5a0*/  LDL.64 R20, [R1+0x40] ;  /* 0x0000400001147983 */ /* 0x000f220000100a00 */
[----:B-----5:R-:W-:-:S05]  /*c5b0*/  IMAD R8, R206, 0xc00, R3 ;  /* 0x00000c00ce087824 */ /* 0x020fca00078e0203 */
[----:B------:R-:W-:-:S13]  /*c5c0*/  R2UR UR6, R8 ;  /* 0x00000000080672ca */ /* 0x000fda00000e0000 */
[----:B------:R-:W-:Y:S01]  /*c5d0*/  HGMMA.64x96x16.F32.BF16 R152, gdesc[UR4], R152, gsb0 ;  /* 0x01600000049879f0 */ /* 0x000fe20008001898 */
[----:B--2---:R-:W-:Y:S02]  /*c5e0*/  R2UR UR4, R202 ;  /* 0x00000000ca0472ca */ /* 0x004fe400000e0000 */
[----:B------:R-:W-:Y:S02]  /*c5f0*/  R2UR UR5, R203 ;  /* 0x00000000cb0572ca */ /* 0x000fe400000e0000 */
[----:B------:R-:W2:Y:S01]  /*c600*/  LDL.64 R202, [R1+0x38] ;  /* 0x0000380001ca7983 */ /* 0x000ea20000100a00 */
[----:B------:R-:W-:Y:S01]  /*c610*/  VIADD R10, R8, 0x2 ;  /* 0x00000002080a7836 */ /* 0x000fe20000000000 */
[----:B------:R-:W-:-:S04]  /*c620*/  R2UR UR7, R11 ;  /* 0x000000000b0772ca */ /* 0x000fc800000e0000 */
[----:B------:R-:W-:Y:S01]  /*c630*/  R2UR UR6, R10 ;  /* 0x000000000a0672ca */ /* 0x000fe200000e0000 */
[----:B------:R-:W-:Y:S02]  /*c640*/  VIADD R10, R8, 0x4 ;  /* 0x00000004080a7836 */ /* 0x000fe40000000000 */
[----:B------:R-:W-:Y:S01]  /*c650*/  IMAD.MOV.U32 R11, RZ, RZ, 0x40000040 ;  /* 0x40000040ff0b7424 */ /* 0x000fe200078e00ff */
[----:B------:R-:W-:Y:S02]  /*c660*/  WARPGROUP.DEPBAR.LE gsb0, 0x0 ;  /* 0x00008000000079c5 */ /* 0x000fe40000010000 */
[----:B------:R-:W-:-:S07]  /*c670*/  WARPGROUP.ARRIVE ;  /* 0x00000000000079c5 */ /* 0x000fce0000000000 */
[----:B------:R-:W-:Y:S01]  /*c680*/  HGMMA.64x96x16.F32.BF16 R152, gdesc[UR4], R152, gsb0 ;  /* 0x01600000049879f0 */ /* 0x000fe20008001898 */
[----:B---3--:R-:W-:Y:S02]  /*c690*/  R2UR UR4, R200 ;  /* 0x00000000c80472ca */ /* 0x008fe400000e0000 */
[----:B------:R-:W-:Y:S02]  /*c6a0*/  R2UR UR5, R201 ;  /* 0x00000000c90572ca */ /* 0x000fe400000e0000 */
[----:B------:R-:W3:Y:S01]  /*c6b0*/  LDL.64 R200, [R1+0x30] ;  /* 0x0000300001c87983 */ /* 0x000ee20000100a00 */
[----:B------:R-:W-:Y:S02]  /*c6c0*/  R2UR UR6, R10 ;  /* 0x000000000a0672ca */ /* 0x000fe400000e0000 */
[----:B------:R-:W-:Y:S01]  /*c6d0*/  R2UR UR7, R11 ;  /* 0x000000000b0772ca */ /* 0x000fe200000e0000 */
[----:B------:R-:W-:Y:S02]  /*c6e0*/  VIADD R10, R8, 0x6 ;  /* 0x00000006080a7836 */ /* 0x000fe40000000000 */
[----:B------:R-:W-:Y:S01]  /*c6f0*/  IMAD.MOV.U32 R11, RZ, RZ, 0x40000040 ;  /* 0x40000040ff0b7424 */ /* 0x000fe200078e00ff */
[----:B------:R-:W-:-:S02]  /*c700*/  WARPGROUP.DEPBAR.LE gsb0, 0x0 ;  /* 0x00008000000079c5 */ /* 0x000fc40000010000 */
[----:B------:R-:W-:-:S07]  /*c710*/  WARPGROUP.ARRIVE ;  /* 0x00000000000079c5 */ /* 0x000fce0000000000 */
[----:B------:R-:W-:Y:S01]  /*c720*/  HGMMA.64x96x16.F32.BF16 R152, gdesc[UR4], R152, gsb0 ;  /* 0x01600000049879f0 */ /* 0x000fe20008001898 */
[----:B------:R-:W-:Y:S02]  /*c730*/  R2UR UR6, R10 ;  /* 0x000000000a0672ca */ /* 0x000fe400000e0000 */
[----:B------:R-:W-:Y:S02]  /*c740*/  R2UR UR7, R11 ;  /* 0x000000000b0772ca */ /* 0x000fe400000e0000 */
[----:B----4-:R-:W-:Y:S02]  /*c750*/  R2UR UR4, R20 ;  /* 0x00000000140472ca */ /* 0x010fe400000e0000 */
[----:B------:R-:W-:Y:S02]  /*c760*/  R2UR UR5, R21 ;  /* 0x00000000150572ca */ /* 0x000fe400000e0000 */
[----:B------:R-:W4:Y:S01]  /*c770*/  LDL.64 R20, [R1+0x28] ;  /* 0x0000280001147983 */ /* 0x000f220000100a00 */
[----:B------:R-:W-:-:S02]  /*c780*/  WARPGROUP.DEPBAR.LE gsb0, 0x0 ;  /* 0x00008000000079c5 */ /* 0x000fc40000010000 */
[----:B------:R-:W-:-:S08]  /*c790*/  WARPGROUP.ARRIVE ;  /* 0x00000000000079c5 */ /* 0x000fd00000000000 */
[----:B------:R-:W-:Y:S01]  /*c7a0*/  HGMMA.64x96x16.F32.BF16 R152, gdesc[UR4], R152, gsb0 ;  /* 0x01600000049879f0 */ /* 0x000fe20008001898 */
[----:B------:R-:W-:Y:S01]  /*c7b0*/  VIADD R10, R8, 0x300 ;  /* 0x00000300080a7836 */ /* 0x000fe20000000000 */
[----:B--2---:R-:W-:Y:S01]  /*c7c0*/  R2UR UR4, R202 ;  /* 0x00000000ca0472ca */ /* 0x004fe200000e0000 */
[----:B------:R-:W-:Y:S01]  /*c7d0*/  IMAD.MOV.U32 R11, RZ, RZ, 0x40000040 ;  /* 0x40000040ff0b7424 */ /* 0x000fe200078e00ff */
[----:B------:R-:W-:Y:S02]  /*c7e0*/  R2UR UR5, R203 ;  /* 0x00000000cb0572ca */ /* 0x000fe400000e0000 */
[----:B------:R-:W2:Y:S01]  /*c7f0*/  LDL.64 R202, [R1+0x20] ;  /* 0x0000200001ca7983 */ /* 0x000ea20000100a00 */
[----:B------:R-:W-:Y:S02]  /*c800*/  R2UR UR6, R10 ;  /* 0x000000000a0672ca */ /* 0x000fe400000e0000 */
[----:B------:R-:W-:Y:S01]  /*c810*/  R2UR UR7, R11 ;  /* 0x000000000b0772ca */ /* 0x000fe200000e0000 */
[----:B------:R-:W-:-:S02]  /*c820*/  VIADD R10, R8, 0x302 ;  /* 0x00000302080a7836 */ /* 0x000fc40000000000 */
        /* <DEDUP_REMOVED lines=22> */
[----:B------:R-:W-:Y:S02]  /*c990*/  VIADD R10, R8, 0x306 ;  /* 0x00000306080a7836 */ /* 0x000fe40000000000 */
[----:B------:R-:W-:Y:S01]  /*c9a0*/  IMAD.MOV.U32 R11, RZ, RZ, 0x40000040 ;  /* 0x40000040ff0b7424 */ /* 0x000fe200078e00ff */
[----:B--2---:R-:W-:Y:S02]  /*c9b0*/  R2UR UR4, R202 ;  /* 0x00000000ca0472ca */ /* 0x004fe400000e0000 */
[----:B------:R-:W-:Y:S02]  /*c9c0*/  R2UR UR6, R10 ;  /* 0x000000000a0672ca */ /* 0x000fe400000e0000 */
[----:B------:R-:W-:Y:S02]  /*c9d0*/  R2UR UR7, R11 ;  /* 0x000000000b0772ca */ /* 0x000fe400000e0000 */
[----:B------:R-:W-:Y:S01]  /*c9e0*/  R2UR UR5, R203 ;  /* 0x00000000cb0572ca */ /* 0x000fe200000e0000 */
[----:B------:R-:W-:-:S02]  /*c9f0*/  VIADD R10, R8, 0x600 ;  /* 0x00000600080a7836 */ /* 0x000fc40000000000 */
[----:B------:R-:W-:Y:S01]  /*ca00*/  IMAD.MOV.U32 R11, RZ, RZ, 0x40000040 ;  /* 0x40000040ff0b7424 */ /* 0x000fe200078e00ff */
[----:B------:R-:W-:Y:S02]  /*ca10*/  WARPGROUP.DEPBAR.LE gsb0, 0x0 ;  /* 0x00008000000079c5 */ /* 0x000fe40000010000 */
[----:B------:R-:W-:-:S07]  /*ca20*/  WARPGROUP.ARRIVE ;  /* 0x00000000000079c5 */ /* 0x000fce0000000000 */
[----:B------:R-:W-:Y:S01]  /*ca30*/  HGMMA.64x96x16.F32.BF16 R152, gdesc[UR4], R152, gsb0 ;  /* 0x01600000049879f0 */ /* 0x000fe20008001898 */
[----:B------:R-:W-:Y:S02]  /*ca40*/  R2UR UR6, R10 ;  /* 0x000000000a0672ca */ /* 0x000fe400000e0000 */
[----:B------:R-:W-:Y:S02]  /*ca50*/  R2UR UR7, R11 ;  /* 0x000000000b0772ca */ /* 0x000fe400000e0000 */
[----:B---3--:R-:W-:Y:S02]  /*ca60*/  R2UR UR4, R200 ;  /* 0x00000000c80472ca */ /* 0x008fe400000e0000 */
        /* <DEDUP_REMOVED lines=9> */
[----:B------:R-:W-:Y:S01]  /*cb00*/  R2UR UR5, R21 ;  /* 0x00000000150572ca */ /* 0x000fe200000e0000 */
[----:B------:R-:W-:Y:S02]  /*cb10*/  VIADD R10, R8, 0x604 ;  /* 0x00000604080a7836 */ /* 0x000fe40000000000 */
[----:B------:R-:W-:Y:S01]  /*cb20*/  IMAD.MOV.U32 R11, RZ, RZ, 0x40000040 ;  /* 0x40000040ff0b7424 */ /* 0x000fe200078e00ff */
[----:B------:R-:W-:-:S02]  /*cb30*/  WARPGROUP.DEPBAR.LE gsb0, 0x0 ;  /* 0x00008000000079c5 */ /* 0x000fc40000010000 */
[----:B------:R-:W-:-:S07]  /*cb40*/  WARPGROUP.ARRIVE ;  /* 0x00000000000079c5 */ /* 0x000fce0000000000 */
[----:B------:R-:W-:Y:S01]  /*cb50*/  HGMMA.64x96x16.F32.BF16 R152, gdesc[UR4], R152, gsb0 ;  /* 0x01600000049879f0 */ /* 0x000fe20008001898 */
[----:B------:R-:W-:Y:S02]  /*cb60*/  R2UR UR58, R10 ;  /* 0x000000000a3a72ca */ /* 0x000fe400000e0000 */
[----:B------:R-:W-:Y:S01]  /*cb70*/  R2UR UR59, R11 ;  /* 0x000000000b3b72ca */ /* 0x000fe200000e0000 */
[----:B------:R-:W-:Y:S02]  /*cb80*/  VIADD R10, R8, 0x606 ;  /* 0x00000606080a7836 */ /* 0x000fe40000000000 */
[----:B------:R-:W-:-:S03]  /*cb90*/  IMAD.MOV.U32 R11, RZ, RZ, 0x40000040 ;  /* 0x40000040ff0b7424 */ /* 0x000fc600078e00ff */
[----:B------:R-:W-:Y:S01]  /*cba0*/  R2UR UR54, R10 ;  /* 0x000000000a3672ca */ /* 0x000fe200000e0000 */
[----:B------:R-:W-:Y:S02]  /*cbb0*/  WARPGROUP.DEPBAR.LE gsb0, 0x0 ;  /* 0x00008000000079c5 */ /* 0x000fe40000010000 */
[----:B------:R-:W-:-:S06]  /*cbc0*/  WARPGROUP.ARRIVE ;  /* 0x00000000000079c5 */ /* 0x000fcc0000000000 */
[----:B------:R-:W-:Y:S01]  /*cbd0*/  HGMMA.64x96x16.F32.BF16 R152, gdesc[UR56], R152, gsb0 ;  /* 0x01600000389879f0 */ /* 0x000fe20008001898 */
[----:B------:R-:W-:Y:S01]  /*cbe0*/  R2UR UR55, R11 ;  /* 0x000000000b3772ca */ /* 0x000fe200000e0000 */
[----:B------:R-:W-:Y:S02]  /*cbf0*/  VIADD R10, R8, 0x900 ;  /* 0x00000900080a7836 */ /* 0x000fe40000000000 */
[----:B------:R-:W-:-:S03]  /*cc00*/  IMAD.MOV.U32 R11, RZ, RZ, 0x40000040 ;  /* 0x40000040ff0b7424 */ /* 0x000fc600078e00ff */
[----:B------:R-:W-:Y:S02]  /*cc10*/  R2UR UR50, R10 ;  /* 0x000000000a3272ca */ /* 0x000fe400000e0000 */
[----:B------:R-:W-:Y:S01]  /*cc20*/  R2UR UR51, R11 ;  /* 0x000000000b3372ca */ /* 0x000fe200000e0000 */
[----:B------:R-:W-:Y:S02]  /*cc30*/  WARPGROUP.DEPBAR.LE gsb0, 0x0 ;  /* 0x00008000000079c5 */ /* 0x000fe40000010000 */
[----:B------:R-:W-:-:S06]  /*cc40*/  WARPGROUP.ARRIVE ;  /* 0x00000000000079c5 */ /* 0x000fcc0000000000 */
[----:B------:R-:W-:Y:S01]  /*cc50*/  HGMMA.64x96x16.F32.BF16 R152, gdesc[UR52], R152, gsb0 ;  /* 0x01600000349879f0 */ /* 0x000fe20008001898 */
        /* <DEDUP_REMOVED lines=20> */
[----:B------:R-:W-:Y:S03]  /*cda0*/  HGMMA.64x96x16.F32.BF16 R152, gdesc[UR40], R152, gsb0 ;  /* 0x01600000289879f0 */ /* 0x000fe60008001898 */
[----:B------:R-:W2:Y:S01]  /*cdb0*/  S2R R203, SR_TID.X ;  /* 0x0000000000cb7919 */ /* 0x000ea20000002100 */
[----:B------:R-:W-:Y:S02]  /*cdc0*/  WARPGROUP.DEPBAR.LE gsb0, 0x0 ;  /* 0x00008000000079c5 */ /* 0x000fe40000010000 */
[----:B------:R-:W-:-:S06]  /*cdd0*/  WARPGROUP.ARRIVE ;  /* 0x00000000000079c5 */ /* 0x000fcc0000000000 */
[----:B------:R-:W-:Y:S01]  /*cde0*/  HGMMA.64x96x16.F32.BF16 R152, gdesc[UR36], R152, gsb0 ;  /* 0x01600000249879f0 */ /* 0x000fe20008001898 */
[----:B--2---:R-:W-:-:S04]  /*cdf0*/  SHF.R.U32.HI R203, RZ, 0x7, R203 ;  /* 0x00000007ffcb7819 */ /* 0x004fc800000116cb */
[----:B------:R-:W-:Y:S01]  /*ce00*/  IADD3 R20, -R203, 0xb, RZ ;  /* 0x0000000bcb147810 */ /* 0x000fe20007ffe1ff */
[----:B------:R-:W-:-:S04]  /*ce10*/  WARPGROUP.DEPBAR.LE gsb0, 0x0 ;  /* 0x00008000000079c5 */ /* 0x000fc80000010000 */
[----:B------:R2:W-:Y:S06]  /*ce20*/  BAR.ARV R20, 0x100 ;  /* 0x000400140000751d */ /* 0x0005ec0000002000 */
[----:B------:R-:W-:Y:S05]  /*ce30*/  @!P0 BRA `(.L_x_1543) ;  /* 0x0000000000048947 */ /* 0x000fea0003800000 */
[----:B------:R-:W-:Y:S01]  /*ce40*/  BPT.TRAP 0x1 ;  /* 0x000000040000795c */ /* 0x000fe20000300000 */
.L_x_1543:
[----:B01----:R-:W-:Y:S01]  /*ce50*/  FMNMX.FTZ R0, R152, R7, !PT ;  /* 0x0000000798007209 */ /* 0x003fe20007810000 */
[----:B------:R-:W3:Y:S03]  /*ce60*/  LDL R219, [R1+0x48] ;  /* 0x0000480001db7983 */ /* 0x000ee60000100800 */
        /* <DEDUP_REMOVED lines=23> */
[----:B------:R-:W0:Y:S02]  /*cfe0*/  SHFL.BFLY PT, R3, R0, 0x2, 0x1f ;  /* 0x0c401f0000037f89 */ /* 0x000e2400000e0000 */
[----:B0-----:R-:W-:-:S05]  /*cff0*/  FMNMX.FTZ R3, R0, R3, !PT ;  /* 0x0000000300037209 */ /* 0x001fca0007810000 */
[----:B------:R-:W0:Y:S02]  /*d000*/  SHFL.BFLY PT, R0, R3, 0x1, 0x1f ;  /* 0x0c201f0003007f89 */ /* 0x000e2400000e0000 */
[----:B0-----:R-:W-:Y:S02]  /*d010*/  FMNMX.FTZ R3, R3, R0, !PT ;  /* 0x0000000003037209 */ /* 0x001fe40007810000 */
[----:B------:R-:W0:Y:S03]  /*d020*/  LDC R0, c[0x0][0xa80] ;  /* 0x0002a000ff007b82 */ /* 0x000e260000000800 */
[C---:B------:R-:W-:Y:S01]  /*d030*/  FADD.FTZ R7, -R3.reuse, R7 ;  /* 0x0000000703077221 */ /* 0x040fe20000010100 */
[----:B0-----:R-:W-:-:S03]  /*d040*/  FMUL.FTZ R9, R3, R0 ;  /* 0x0000000003097220 */ /* 0x001fc60000410000 */
[-C--:B------:R-:W-:Y:S01]  /*d050*/  FMUL.FTZ R7, R7, R0.reuse ;  /* 0x0000000007077220 */ /* 0x080fe20000410000 */
[-CC-:B------:R-:W-:Y:S01]  /*d060*/  FFMA.FTZ R152, R152, R0.reuse, -R9.reuse ;  /* 0x0000000098987223 */ /* 0x180fe20000010809 */
[-CC-:B------:R-:W-:Y:S02]  /*d070*/  FFMA.FTZ R153, R153, R0.reuse, -R9.reuse ;  /* 0x0000000099997223 */ /* 0x180fe40000010809 */
[----:B------:R-:W0:Y:S01]  /*d080*/  MUFU.EX2 R10, R7 ;  /* 0x00000007000a7308 */ /* 0x000e220000000800 */
[-CC-:B------:R-:W-:Y:S01]  /*d090*/  FFMA.FTZ R156, R156, R0.reuse, -R9.reuse ;  /* 0x000000009c9c7223 */ /* 0x180fe20000010809 */
[-CC-:B------:R-:W-:Y:S01]  /*d0a0*/  FFMA.FTZ R157, R157, R0.reuse, -R9.reuse ;  /* 0x000000009d9d7223 */ /* 0x180fe20000010809 */
[-CC-:B------:R-:W-:Y:S01]  /*d0b0*/  FFMA.FTZ R160, R160, R0.reuse, -R9.reuse ;  /* 0x00000000a0a07223 */ /* 0x180fe20000010809 */
[-CC-:B------:R-:W-:Y:S01]  /*d0c0*/  FFMA.FTZ R161, R161, R0.reuse, -R9.reuse ;  /* 0x00000000a1a17223 */ /* 0x180fe20000010809 */
[-CC-:B------:R-:W-:Y:S01]  /*d0d0*/  FFMA.FTZ R165, R165, R0.reuse, -R9.reuse ;  /* 0x00000000a5a57223 */ /* 0x180fe20000010809 */
[-CC-:B------:R-:W-:Y:S01]  /*d0e0*/  FFMA.FTZ R164, R164, R0.reuse, -R9.reuse ;  /* 0x00000000a4a47223 */ /* 0x180fe20000010809 */
[-CC-:B------:R-:W-:Y:S01]  /*d0f0*/  FFMA.FTZ R168, R168, R0.reuse, -R9.reuse ;  /* 0x00000000a8a87223 */ /* 0x180fe20000010809 */
[----:B------:R-:W1:Y:S01]  /*d100*/  MUFU.EX2 R152, R152 ;  /* 0x0000009800987308 */ /* 0x000e620000000800 */
[-CC-:B------:R-:W-:Y:S01]  /*d110*/  FFMA.FTZ R169, R169, R0.reuse, -R9.reuse ;  /* 0x00000000a9a97223 */ /* 0x180fe20000010809 */
[-CC-:B------:R-:W-:Y:S01]  /*d120*/  FFMA.FTZ R172, R172, R0.reuse, -R9.reuse ;  /* 0x00000000acac7223 */ /* 0x180fe20000010809 */
[-CC-:B------:R-:W-:Y:S01]  /*d130*/  FFMA.FTZ R173, R173, R0.reuse, -R9.reuse ;  /* 0x00000000adad7223 */ /* 0x180fe20000010809 */
[-CC-:B------:R-:W-:Y:S01]  /*d140*/  FFMA.FTZ R176, R176, R0.reuse, -R9.reuse ;  /* 0x00000000b0b07223 */ /* 0x180fe20000010809 */
[-CC-:B------:R-:W-:Y:S01]  /*d150*/  FFMA.FTZ R177, R177, R0.reuse, -R9.reuse ;  /* 0x00000000b1b17223 */ /* 0x180fe20000010809 */
[-CC-:B------:R-:W-:Y:S01]  /*d160*/  FFMA.FTZ R180, R180, R0.reuse, -R9.reuse ;  /* 0x00000000b4b47223 */ /* 0x180fe20000010809 */
[----:B------:R-:W-:Y:S01]  /*d170*/  FFMA.FTZ R181, R181, R0, -R9 ;  /* 0x00000000b5b57223 */ /* 0x000fe20000010809 */
[----:B------:R-:W4:Y:S01]  /*d180*/  MUFU.EX2 R153, R153 ;  /* 0x0000009900997308 */ /* 0x000f220000000800 */
[-C--:B0-----:R-:W-:Y:S01]  /*d190*/  FMUL.FTZ R24, R24, R10.reuse ;  /* 0x0000000a18187220 */ /* 0x081fe20000410000 */
[-C--:B------:R-:W-:Y:S01]  /*d1a0*/  FMUL.FTZ R25, R25, R10.reuse ;  /* 0x0000000a19197220 */ /* 0x080fe20000410000 */
[-C--:B------:R-:W-:Y:S01]  /*d1b0*/  FMUL.FTZ R28, R28, R10.reuse ;  /* 0x0000000a1c1c7220 */ /* 0x080fe20000410000 */
[-C--:B------:R-:W-:Y:S01]  /*d1c0*/  FMUL.FTZ R29, R29, R10.reuse ;  /* 0x0000000a1d1d7220 */ /* 0x080fe20000410000 */
[-C--:B------:R-:W-:Y:S01]  /*d1d0*/  FMUL.FTZ R32, R32, R10.reuse ;  /* 0x0000000a20207220 */ /* 0x080fe20000410000 */
[-C--:B------:R-:W-:Y:S01]  /*d1e0*/  FMUL.FTZ R33, R33, R10.reuse ;  /* 0x0000000a21217220 */ /* 0x080fe20000410000 */
[-C--:B------:R-:W-:Y:S01]  /*d1f0*/  FMUL.FTZ R36, R36, R10.reuse ;  /* 0x0000000a24247220 */ /* 0x080fe20000410000 */
[----:B------:R-:W0:Y:S01]  /*d200*/  MUFU.EX2 R156, R156 ;  /* 0x0000009c009c7308 */ /* 0x000e220000000800 */
[----:B-1----:R-:W-:Y:S01]  /*d210*/  FFMA.FTZ R7, R10, R15, R152 ;  /* 0x0000000f0a077223 */ /* 0x002fe20000010098 */
[-C--:B------:R-:W-:Y:S01]  /*d220*/  FMUL.FTZ R37, R37, R10.reuse ;  /* 0x0000000a25257220 */ /* 0x080fe20000410000 */
        /* <DEDUP_REMOVED lines=19> */
[-C--:B------:R-:W-:Y:S01]  /*d360*/  FMUL.FTZ R72, R72, R10.reuse ;  /* 0x0000000a48487220 */ /* 0x080fe20000410000 */
[-C--:B------:R-:W-:Y:S01]  /*d370*/  FMUL.FTZ R73, R73, R10.reuse ;  /* 0x0000000a49497220 */ /* 0x080fe20000410000 */
[----:B------:R-:W-:Y:S01]  /*d380*/  FMUL.FTZ R76, R76, R10 ;  /* 0x0000000a4c4c7220 */ /* 0x000fe20000410000 */
[----:B-1----:R-:W-:Y:S01]  /*d390*/  FADD.FTZ R11, R157, R7 ;  /* 0x000000079d0b7221 */ /* 0x002fe20000010000 */
        /* <DEDUP_REMOVED lines=49> */
[----:B------:R-:W-:Y:S01]  /*d6b0*/  FMUL.FTZ R149, R149, R10 ;  /* 0x0000000a95957220 */ /* 0x000fe20000410000 */
[----:B------:R-:W-:Y:S01]  /*d6c0*/  F2FP.BF16.F32.PACK_AB R200, R153, R152 ;  /* 0x0000009899c8723e */ /* 0x000fe200000010ff */
[----:B------:R-:W-:Y:S01]  /*d6d0*/  MUFU.EX2 R161, R161 ;  /* 0x000000a100a17308 */ /* 0x000fe20000000800 */
[----:B------:R-:W-:Y:S01]  /*d6e0*/  FMNMX.FTZ R7, R179, R7, !PT ;  /* 0x00000007b3077209 */ /* 0x000fe20007810000 */
[--C-:B------:R-:W-:Y:S01]  /*d6f0*/  FFMA.FTZ R184, R184, R0, -R9.reuse ;  /* 0x00000000b8b87223 */ /* 0x100fe20000010809 */
[----:B------:R-:W-:Y:S01]  /*d700*/  F2FP.BF16.F32.PACK_AB R202, R157, R156 ;  /* 0x0000009c9dca723e */ /* 0x000fe200000010ff */
[-CC-:B------:R-:W-:Y:S01]  /*d710*/  FFMA.FTZ R185, R185, R0.reuse, -R9.reuse ;  /* 0x00000000b9b97223 */ /* 0x180fe20000010809 */
[----:B------:R-:W-:Y:S01]  /*d720*/  FMNMX.FTZ R7, R182, R7, !PT ;  /* 0x00000007b6077209 */ /* 0x000fe20007810000 */
[-CC-:B------:R-:W-:Y:S01]  /*d730*/  FFMA.FTZ R188, R188, R0.reuse, -R9.reuse ;  /* 0x00000000bcbc7223 */ /* 0x180fe20000010809 */
[-CC-:B------:R-:W-:Y:S01]  /*d740*/  FFMA.FTZ R189, R189, R0.reuse, -R9.reuse ;  /* 0x00000000bdbd7223 */ /* 0x180fe20000010809 */
[----:B------:R-:W0:Y:S01]  /*d750*/  MUFU.EX2 R152, R160 ;  /* 0x000000a000987308 */ /* 0x000e220000000800 */
[----:B------:R-:W-:Y:S01]  /*d760*/  FMNMX.FTZ R7, R183, R7, !PT ;  /* 0x00000007b7077209 */ /* 0x000fe20007810000 */
[-CC-:B------:R-:W-:Y:S01]  /*d770*/  FFMA.FTZ R192, R192, R0.reuse, -R9.reuse ;  /* 0x00000000c0c07223 */ /* 0x180fe20000010809 */
[-CC-:B------:R-:W-:Y:S01]  /*d780*/  FFMA.FTZ R193, R193, R0.reuse, -R9.reuse ;  /* 0x00000000c1c17223 */ /* 0x180fe20000010809 */
[-CC-:B------:R-:W-:Y:S01]  /*d790*/  FFMA.FTZ R196, R196, R0.reuse, -R9.reuse ;  /* 0x00000000c4c47223 */ /* 0x180fe20000010809 */
[----:B------:R-:W-:Y:S01]  /*d7a0*/  FMNMX.FTZ R7, R186, R7, !PT ;  /* 0x00000007ba077209 */ /* 0x000fe20007810000 */
[----:B------:R-:W-:-:S02]  /*d7b0*/  FFMA.FTZ R9, R197, R0, -R9 ;  /* 0x00000000c5097223 */ /* 0x000fc40000010809 */
[----:B------:R-:W-:Y:S01]  /*d7c0*/  MUFU.EX2 R165, R165 ;  /* 0x000000a500a57308 */ /* 0x000fe20000000800 */
[----:B------:R-:W-:-:S04]  /*d7d0*/  FMNMX.FTZ R7, R187, R7, !PT ;  /* 0x00000007bb077209 */ /* 0x000fc80007810000 */
[----:B------:R-:W-:-:S03]  /*d7e0*/  FMNMX.FTZ R7, R190, R7, !PT ;  /* 0x00000007be077209 */ /* 0x000fc60007810000 */
[----:B------:R-:W-:Y:S01]  /*d7f0*/  MUFU.EX2 R156, R168 ;  /* 0x000000a8009c7308 */ /* 0x000fe20000000800 */
[----:B------:R-:W-:Y:S01]  /*d800*/  FMNMX.FTZ R7, R191, R7, !PT ;  /* 0x00000007bf077209 */ /* 0x000fe20007810000 */
[----:B0-----:R-:W-:Y:S01]  /*d810*/  FADD.FTZ R11, R152, R11 ;  /* 0x0000000b980b7221 */ /* 0x001fe20000010000 */
[C---:B------:R-:W-:Y:S02]  /*d820*/  F2FP.BF16.F32.PACK_AB R152, R161.reuse, R152 ;  /* 0x00000098a198723e */ /* 0x040fe400000010ff */
[----:B------:R-:W-:Y:S01]  /*d830*/  FMNMX.FTZ R7, R194, R7, !PT ;  /* 0x00000007c2077209 */ /* 0x000fe20007810000 */
[----:B------:R-:W-:Y:S02]  /*d840*/  FADD.FTZ R11, R161, R11 ;  /* 0x0000000ba10b7221 */ /* 0x000fe40000010000 */
[----:B------:R-:W-:Y:S01]  /*d850*/  MUFU.EX2 R169, R169 ;  /* 0x000000a900a97308 */ /* 0x000fe20000000800 */
[----:B------:R-:W-:-:S04]  /*d860*/  FMNMX.FTZ R7, R195, R7, !PT ;  /* 0x00000007c3077209 */ /* 0x000fc80007810000 */
[----:B------:R-:W-:-:S03]  /*d870*/  FMNMX.FTZ R7, R198, R7, !PT ;  /* 0x00000007c6077209 */ /* 0x000fc60007810000 */
[----:B------:R-:W-:Y:S01]  /*d880*/  MUFU.EX2 R173, R173 ;  /* 0x000000ad00ad7308 */ /* 0x000fe20000000800 */
[----:B------:R-:W-:-:S05]  /*d890*/  FMNMX.FTZ R7, R199, R7, !PT ;  /* 0x00000007c7077209 */ /* 0x000fca0007810000 */
[----:B------:R-:W0:Y:S02]  /*d8a0*/  SHFL.BFLY PT, R8, R7, 0x2, 0x1f ;  /* 0x0c401f0007087f89 */ /* 0x000e2400000e0000 */
[----:B------:R-:W-:Y:S08]  /*d8b0*/  MUFU.EX2 R160, R176 ;  /* 0x000000b000a07308 */ /* 0x000ff00000000800 */
[----:B------:R-:W-:Y:S08]  /*d8c0*/  MUFU.EX2 R177, R177 ;  /* 0x000000b100b17308 */ /* 0x000ff00000000800 */
[----:B------:R-:W-:Y:S01]  /*d8d0*/  MUFU.EX2 R181, R181 ;  /* 0x000000b500b57308 */ /* 0x000fe20000000800 */
[----:B0-----:R-:W-:-:S07]  /*d8e0*/  FMNMX.FTZ R8, R7, R8, !PT ;  /* 0x0000000807087209 */ /* 0x001fce0007810000 */
[----:B------:R-:W-:Y:S01]  /*d8f0*/  MUFU.EX2 R185, R185 ;  /* 0x000000b900b97308 */ /* 0x000fe20000000800 */
[----:B------:R-:W0:Y:S07]  /*d900*/  SHFL.BFLY PT, R7, R8, 0x1, 0x1f ;  /* 0x0c201f0008077f89 */ /* 0x000e2e00000e0000 */
[----:B------:R-:W-:Y:S08]  /*d910*/  MUFU.EX2 R189, R189 ;  /* 0x000000bd00bd7308 */ /* 0x000ff00000000800 */
[----:B------:R-:W-:Y:S08]  /*d920*/  MUFU.EX2 R168, R192 ;  /* 0x000000c000a87308 */ /* 0x000ff00000000800 */
[----:B------:R-:W-:Y:S01]  /*d930*/  MUFU.EX2 R193, R193 ;  /* 0x000000c100c17308 */ /* 0x000fe20000000800 */
[----:B0-----:R-:W-:-:S05]  /*d940*/  FMNMX.FTZ R8, R8, R7, !PT ;  /* 0x0000000708087209 */ /* 0x001fca0007810000 */
[C---:B------:R-:W-:Y:S01]  /*d950*/  FADD.FTZ R6, -R8.reuse, R6 ;  /* 0x0000000608067221 */ /* 0x040fe20000010100 */
[-C--:B------:R-:W-:Y:S01]  /*d960*/  FMUL.FTZ R7, R8, R0.reuse ;  /* 0x0000000008077220 */ /* 0x080fe20000410000 */
[----:B------:R-:W-:Y:S02]  /*d970*/  MUFU.EX2 R9, R9 ;  /* 0x0000000900097308 */ /* 0x000fe40000000800 */
[-C--:B------:R-:W-:Y:S01]  /*d980*/  FMUL.FTZ R6, R6, R0.reuse ;  /* 0x0000000006067220 */ /* 0x080fe20000410000 */
[-CC-:B------:R-:W-:Y:S01]  /*d990*/  FFMA.FTZ R154, R154, R0.reuse, -R7.reuse ;  /* 0x000000009a9a7223 */ /* 0x180fe20000010807 */
[-CC-:B------:R-:W-:Y:S01]  /*d9a0*/  FFMA.FTZ R155, R155, R0.reuse, -R7.reuse ;  /* 0x000000009b9b7223 */ /* 0x180fe20000010807 */
[-CC-:B------:R-:W-:Y:S01]  /*d9b0*/  FFMA.FTZ R158, R158, R0.reuse, -R7.reuse ;  /* 0x000000009e9e7223 */ /* 0x180fe20000010807 */
[-CC-:B------:R-:W-:Y:S01]  /*d9c0*/  FFMA.FTZ R159, R159, R0.reuse, -R7.reuse ;  /* 0x000000009f9f7223 */ /* 0x180fe20000010807 */
[-CC-:B------:R-:W-:Y:S01]  /*d9d0*/  FFMA.FTZ R162, R162, R0.reuse, -R7.reuse ;  /* 0x00000000a2a27223 */ /* 0x180fe20000010807 */
[----:B------:R3:W0:Y:S01]  /*d9e0*/  MUFU.EX2 R15, R6 ;  /* 0x00000006000f7308 */ /* 0x0006220000000800 */
[-CC-:B------:R-:W-:Y:S01]  /*d9f0*/  FFMA.FTZ R163, R163, R0.reuse, -R7.reuse ;  /* 0x00000000a3a37223 */ /* 0x180fe20000010807 */
[-CC-:B------:R-:W-:Y:S01]  /*da00*/  FFMA.FTZ R166, R166, R0.reuse, -R7.reuse ;  /* 0x00000000a6a67223 */ /* 0x180fe20000010807 */
[-CC-:B------:R-:W-:Y:S01]  /*da10*/  FFMA.FTZ R167, R167, R0.reuse, -R7.reuse ;  /* 0x00000000a7a77223 */ /* 0x180fe20000010807 */
[-CC-:B------:R-:W-:Y:S01]  /*da20*/  FFMA.FTZ R170, R170, R0.reuse, -R7.reuse ;  /* 0x00000000aaaa7223 */ /* 0x180fe20000010807 */
[-CC-:B------:R-:W-:Y:S01]  /*da30*/  FFMA.FTZ R171, R171, R0.reuse, -R7.reuse ;  /* 0x00000000abab7223 */ /* 0x180fe20000010807 */
[-CC-:B------:R-:W-:Y:S01]  /*da40*/  FFMA.FTZ R174, R174, R0.reuse, -R7.reuse ;  /* 0x00000000aeae7223 */ /* 0x180fe20000010807 */
[-CC-:B------:R-:W-:Y:S01]  /*da50*/  FFMA.FTZ R175, R175, R0.reuse, -R7.reuse ;  /* 0x00000000afaf7223 */ /* 0x180fe20000010807 */
[----:B------:R-:W-:Y:S01]  /*da60*/  FFMA.FTZ R178, R178, R0, -R7 ;  /* 0x00000000b2b27223 */ /* 0x000fe20000010807 */
[----:B---3--:R-:W-:-:S02]  /*da70*/  IMAD R6, R206, 0xc00, R219 ;  /* 0x00000c00ce067824 */ /* 0x008fc400078e02db */
[-CC-:B------:R-:W-:Y:S01]  /*da80*/  FFMA.FTZ R179, R179, R0.reuse, -R7.reuse ;  /* 0x00000000b3b37223 */ /* 0x180fe20000010807 */
[----:B------:R-:W1:Y:S01]  /*da90*/  S2R R219, SR_CgaCtaId ;  /* 0x0000000000db7919 */ /* 0x000e620000008800 */
        /* <DEDUP_REMOVED lines=10> */
[----:B------:R-:W-:Y:S01]  /*db40*/  IMAD.MOV.U32 R7, RZ, RZ, 0x40000040 ;  /* 0x40000040ff077424 */ /* 0x000fe200078e00ff */
[----:B------:R-:W-:Y:S01]  /*db50*/  MUFU.EX2 R154, R154 ;  /* 0x0000009a009a7308 */ /* 0x000fe20000000800 */
[----:B------:R-:W-:Y:S01]  /*db60*/  R2UR UR6, R6 ;  /* 0x00000000060672ca */ /* 0x000fe200000e0000 */
[-C--:B0-----:R-:W-:Y:S01]  /*db70*/  FMUL.FTZ R26, R26, R15.reuse ;  /* 0x0000000f1a1a7220 */ /* 0x081fe20000410000 */
[----:B------:R-:W-:Y:S01]  /*db80*/  FMUL.FTZ R27, R27, R15 ;  /* 0x0000000f1b1b7220 */ /* 0x000fe20000410000 */
[----:B------:R-:W-:Y:S01]  /*db90*/  R2UR UR7, R7 ;  /* 0x00000000070772ca */ /* 0x000fe200000e0000 */
[----:B------:R-:W-:-:S02]  /*dba0*/  VIADD R7, R4, 0x32440 ;  /* 0x0003244004077836 */ /* 0x000fc40000000000 */
[-C--:B------:R-:W-:Y:S01]  /*dbb0*/  FMUL.FTZ R30, R30, R15.reuse ;  /* 0x0000000f1e1e7220 */ /* 0x080fe20000410000 */
[-C--:B------:R-:W-:Y:S01]  /*dbc0*/  FMUL.FTZ R31, R31, R15.reuse ;  /* 0x0000000f1f1f7220 */ /* 0x080fe20000410000 */
[----:B------:R-:W0:Y:S01]  /*dbd0*/  MUFU.EX2 R155, R155 ;  /* 0x0000009b009b7308 */ /* 0x000e220000000800 */
        /* <DEDUP_REMOVED lines=11> */
[----:B-1----:R-:W-:Y:S01]  /*dc90*/  PRMT R7, R219, 0x654, R7 ;  /* 0x00000654db077816 */ /* 0x002fe20000000007 */
[-C--:B------:R-:W-:Y:S01]  /*dca0*/  FMUL.FTZ R54, R54, R15.reuse ;  /* 0x0000000f36367220 */ /* 0x080fe20000410000 */
[-C--:B------:R-:W-:Y:S01]  /*dcb0*/  FMUL.FTZ R55, R55, R15.reuse ;  /* 0x0000000f37377220 */ /* 0x080fe20000410000 */
[-C--:B------:R-:W-:Y:S01]  /*dcc0*/  FMUL.FTZ R58, R58, R15.reuse ;  /* 0x0000000f3a3a7220 */ /* 0x080fe20000410000 */
[----:B------:R1:W-:Y:S01]  /*dcd0*/  SYNCS.ARRIVE.TRANS64.RED.A1T0 RZ, [R7+URZ], RZ ;  /* 0x000000ff07ff79a7 */ /* 0x0003e2000810043f */
[----:B------:R-:W3:Y:S01]  /*dce0*/  MUFU.EX2 R219, R158 ;  /* 0x0000009e00db7308 */ /* 0x000ee20000000800 */
[-C--:B------:R-:W-:Y:S01]  /*dcf0*/  FMUL.FTZ R59, R59, R15.reuse ;  /* 0x0000000f3b3b7220 */ /* 0x080fe20000410000 */
[-C--:B------:R-:W-:Y:S01]  /*dd00*/  FMUL.FTZ R62, R62, R15.reuse ;  /* 0x0000000f3e3e7220 */ /* 0x080fe20000410000 */
[-C--:B------:R-:W-:Y:S01]  /*dd10*/  FMUL.FTZ R63, R63, R15.reuse ;  /* 0x0000000f3f3f7220 */ /* 0x080fe20000410000 */
[-C--:B------:R-:W-:Y:S01]  /*dd20*/  FMUL.FTZ R66, R66, R15.reuse ;  /* 0x0000000f42427220 */ /* 0x080fe20000410000 */
[-C--:B------:R-:W-:Y:S01]  /*dd30*/  FMUL.FTZ R67, R67, R15.reuse ;  /* 0x0000000f43437220 */ /* 0x080fe20000410000 */
[----:B------:R-:W-:Y:S01]  /*dd40*/  FMUL.FTZ R70, R70, R15 ;  /* 0x0000000f46467220 */ /* 0x000fe20000410000 */
[----:B-1----:R-:W-:-:S02]  /*dd50*/  VIADD R7, R203, 0x8 ;  /* 0x00000008cb077836 */ /* 0x002fc40000000000 */
[-C--:B------:R-:W-:Y:S01]  /*dd60*/  FMUL.FTZ R71, R71, R15.reuse ;  /* 0x0000000f47477220 */ /* 0x080fe20000410000 */
[-C--:B------:R-:W-:Y:S01]  /*dd70*/  FMUL.FTZ R74, R74, R15.reuse ;  /* 0x0000000f4a4a7220 */ /* 0x080fe20000410000 */
[-C--:B------:R-:W-:Y:S01]  /*dd80*/  FMUL.FTZ R75, R75, R15.reuse ;  /* 0x0000000f4b4b7220 */ /* 0x080fe20000410000 */
[-C--:B------:R-:W-:Y:S01]  /*dd90*/  FMUL.FTZ R78, R78, R15.reuse ;  /* 0x0000000f4e4e7220 */ /* 0x080fe20000410000 */
[----:B------:R1:W-:Y:S01]  /*dda0*/  BAR.SYNC.DEFER_BLOCKING R7, 0x100 ;  /* 0x000400070000751d */ /* 0x0003e20000010000 */
        /* <DEDUP_REMOVED lines=37> */
[----:B0-----:R-:W-:Y:S01]  /*e000*/  F2FP.BF16.F32.PACK_AB R201, R155, R154 ;  /* 0x0000009a9bc9723e */ /* 0x001fe200000010ff */
[----:B------:R-:W-:Y:S01]  /*e010*/  FFMA.FTZ R21, R15, R14, R154 ;  /* 0x0000000e0f157223 */ /* 0x000fe2000001009a */
[----:B---3--:R-:W-:Y:S01]  /*e020*/  F2FP.BF16.F32.PACK_AB R203, R226, R219 ;  /* 0x000000dbe2cb723e */ /* 0x008fe200000010ff */
[C---:B------:R-:W-:Y:S01]  /*e030*/  VIADD R14, R6.reuse, 0x80 ;  /* 0x00000080060e7836 */ /* 0x040fe20000000000 */
[----:B------:R-:W0:Y:S01]  /*e040*/  MUFU.EX2 R154, R164 ;  /* 0x000000a4009a7308 */ /* 0x000e220000000800 */
[----:B------:R-:W-:Y:S01]  /*e050*/  IMAD.MOV.U32 R15, RZ, RZ, 0x40000040 ;  /* 0x40000040ff0f7424 */ /* 0x000fe200078e00ff */
[----:B------:R-:W-:Y:S01]  /*e060*/  WARPGROUP.ARRIVE ;  /* 0x00000000000079c5 */ /* 0x000fe20000000000 */
[----:B------:R-:W-:Y:S01]  /*e070*/  FADD.FTZ R21, R155, R21 ;  /* 0x000000159b157221 */ /* 0x000fe20000010000 */
[----:B------:R-:W-:-:S03]  /*e080*/  VIADD R10, R6, 0x100 ;  /* 0x00000100060a7836 */ /* 0x000fc60000000000 */
[----:B------:R-:W-:Y:S01]  /*e090*/  FADD.FTZ R21, R219, R21 ;  /* 0x00000015db157221 */ /* 0x000fe20000010000 */
[----:B------:R-:W-:Y:S01]  /*e0a0*/  HGMMA.64x256x16.F32.BF16 R24, R200, gdesc[UR4].tnspB, R24, gsb0 ;  /* 0x43e00004c8187df0 */ /* 0x000fe20008001818 */
[----:B------:R-:W-:Y:S01]  /*e0b0*/  R2UR UR6, R14 ;  /* 0x000000000e0672ca */ /* 0x000fe200000e0000 */
[----:B------:R-:W-:Y:S01]  /*e0c0*/  MUFU.EX2 R197, R163 ;  /* 0x000000a300c57308 */ /* 0x000fe20000000800 */
[----:B------:R-:W-:Y:S01]  /*e0d0*/  R2UR UR7, R15 ;  /* 0x000000000f0772ca */ /* 0x000fe200000e0000 */
[----:B------:R-:W-:Y:S01]  /*e0e0*/  FADD.FTZ R21, R226, R21 ;  /* 0x00000015e2157221 */ /* 0x000fe20000010000 */
[----:B0-----:R-:W-:-:S05]  /*e0f0*/  FADD.FTZ R15, R154, R11 ;  /* 0x0000000b9a0f7221 */ /* 0x001fca0000010000 */
[----:B-1----:R-:W-:Y:S01]  /*e100*/  MUFU.EX2 R7, R166 ;  /* 0x000000a600077308 */ /* 0x002fe20000000800 */
[C---:B------:R-:W-:Y:S01]  /*e110*/  F2FP.BF16.F32.PACK_AB R154, R165.reuse, R154 ;  /* 0x0000009aa59a723e */ /* 0x040fe200000010ff */
[----:B------:R-:W-:Y:S02]  /*e120*/  IMAD.MOV.U32 R11, RZ, RZ, 0x40000040 ;  /* 0x40000040ff0b7424 */ /* 0x000fe400078e00ff */
[----:B------:R-:W-:-:S04]  /*e130*/  FADD.FTZ R15, R165, R15 ;  /* 0x0000000fa50f7221 */ /* 0x000fc80000010000 */
[----:B------:R-:W-:Y:S01]  /*e140*/  FADD.FTZ R15, R156, R15 ;  /* 0x0000000f9c0f7221 */ /* 0x000fe20000010000 */
[----:B------:R-:W0:Y:S01]  /*e150*/  MUFU.EX2 R14, R167 ;  /* 0x000000a7000e7308 */ /* 0x000e220000000800 */
[C---:B------:R-:W-:Y:S02]  /*e160*/  F2FP.BF16.F32.PACK_AB R156, R169.reuse, R156 ;  /* 0x0000009ca99c723e */ /* 0x040fe400000010ff */
[----:B------:R-:W-:-:S05]  /*e170*/  FADD.FTZ R15, R169, R15 ;  /* 0x0000000fa90f7221 */ /* 0x000fca0000010000 */
[----:B------:R-:W1:Y:S08]  /*e180*/  MUFU.EX2 R158, R172 ;  /* 0x000000ac009e7308 */ /* 0x000e700000000800 */
[----:B------:R-:W-:Y:S01]  /*e190*/  MUFU.EX2 R174, R174 ;  /* 0x000000ae00ae7308 */ /* 0x000fe20000000800 */
[----:B0-----:R-:W-:-:S07]  /*e1a0*/  F2FP.BF16.F32.PACK_AB R155, R14, R7 ;  /* 0x000000070e9b723e */ /* 0x001fce00000010ff */
[----:B------:R-:W0:Y:S01]  /*e1b0*/  MUFU.EX2 R175, R175 ;  /* 0x000000af00af7308 */ /* 0x000e220000000800 */
[----:B-1----:R-:W-:Y:S01]  /*e1c0*/  FADD.FTZ R15, R158, R15 ;  /* 0x0000000f9e0f7221 */ /* 0x002fe20000010000 */
[----:B------:R-:W-:-:S03]  /*e1d0*/  F2FP.BF16.F32.PACK_AB R158, R173, R158 ;  /* 0x0000009ead9e723e */ /* 0x000fc600000010ff */
[----:B------:R-:W-:-:S03]  /*e1e0*/  FADD.FTZ R15, R173, R15 ;  /* 0x0000000fad0f7221 */ /* 0x000fc60000010000 */
[----:B------:R-:W-:Y:S01]  /*e1f0*/  MUFU.EX2 R178, R178 ;  /* 0x000000b200b27308 */ /* 0x000fe20000000800 */
[----:B------:R-:W-:Y:S01]  /*e200*/  FADD.FTZ R15, R160, R15 ;  /* 0x0000000fa00f7221 */ /* 0x000fe20000010000 */
[----:B------:R-:W-:-:S03]  /*e210*/  F2FP.BF16.F32.PACK_AB R160, R177, R160 ;  /* 0x000000a0b1a0723e */ /* 0x000fc600000010ff */
[----:B------:R-:W-:-:S03]  /*e220*/  FADD.FTZ R15, R177, R15 ;  /* 0x0000000fb10f7221 */ /* 0x000fc60000010000 */
[----:B------:R-:W1:Y:S01]  /*e230*/  MUFU.EX2 R179, R179 ;  /* 0x000000b300b37308 */ /* 0x000e620000000800 */
[----:B0-----:R-:W-:-:S07]  /*e240*/  F2FP.BF16.F32.PACK_AB R159, R175, R174 ;  /* 0x000000aeaf9f723e */ /* 0x001fce00000010ff */
[----:B------:R-:W-:Y:S08]  /*e250*/  MUFU.EX2 R182, R182 ;  /* 0x000000b600b67308 */ /* 0x000ff00000000800 */
[----:B------:R-:W0:Y:S01]  /*e260*/  MUFU.EX2 R183, R183 ;  /* 0x000000b700b77308 */ /* 0x000e220000000800 */
[----:B-1----:R-:W-:-:S07]  /*e270*/  F2FP.BF16.F32.PACK_AB R161, R179, R178 ;  /* 0x000000b2b3a1723e */ /* 0x002fce00000010ff */
[----:B------:R-:W-:Y:S08]  /*e280*/  MUFU.EX2 R164, R184 ;  /* 0x000000b800a47308 */ /* 0x000ff00000000800 */
[----:B------:R-:W-:Y:S01]  /*e290*/  MUFU.EX2 R166, R188 ;  /* 0x000000bc00a67308 */ /* 0x000fe20000000800 */
[----:B0-----:R-:W-:-:S07]  /*e2a0*/  F2FP.BF16.F32.PACK_AB R163, R183, R182 ;  /* 0x000000b6b7a3723e */ /* 0x001fce00000010ff */
[----:B------:R-:W-:Y:S08]  /*e2b0*/  MUFU.EX2 R186, R186 ;  /* 0x000000ba00ba7308 */ /* 0x000ff00000000800 */
[----:B------:R-:W0:Y:S08]  /*e2c0*/  MUFU.EX2 R187, R187 ;  /* 0x000000bb00bb7308 */ /* 0x000e300000000800 */
[----:B------:R-:W-:Y:S08]  /*e2d0*/  MUFU.EX2 R190, R190 ;  /* 0x000000be00be7308 */ /* 0x000ff00000000800 */
[----:B------:R-:W1:Y:S01]  /*e2e0*/  MUFU.EX2 R191, R191 ;  /* 0x000000bf00bf7308 */ /* 0x000e620000000800 */
[----:B0-----:R-:W-:-:S07]  /*e2f0*/  F2FP.BF16.F32.PACK_AB R165, R187, R186 ;  /* 0x000000babba5723e */ /* 0x001fce00000010ff */
[----:B------:R-:W-:Y:S08]  /*e300*/  MUFU.EX2 R194, R194 ;  /* 0x000000c200c27308 */ /* 0x000ff00000000800 */
[----:B------:R-:W0:Y:S01]  /*e310*/  MUFU.EX2 R195, R195 ;  /* 0x000000c300c37308 */ /* 0x000e220000000800 */
[----:B-1----:R-:W-:-:S07]  /*e320*/  F2FP.BF16.F32.PACK_AB R167, R191, R190 ;  /* 0x000000bebfa7723e */ /* 0x002fce00000010ff */
[----:B------:R-:W-:Y:S08]  /*e330*/  MUFU.EX2 R198, R198 ;  /* 0x000000c600c67308 */ /* 0x000ff00000000800 */
[----:B------:R-:W-:Y:S01]  /*e340*/  MUFU.EX2 R199, R199 ;  /* 0x000000c700c77308 */ /* 0x000fe20000000800 */
[----:B0-----:R-:W-:Y:S01]  /*e350*/  F2FP.BF16.F32.PACK_AB R169, R195, R194 ;  /* 0x000000c2c3a9723e */ /* 0x001fe200000010ff */
[----:B------:R-:W-:-:S06]  /*e360*/  WARPGROUP.DEPBAR.LE gsb0, 0x0 ;  /* 0x00008000000079c5 */ /* 0x000fcc0000010000 */
[----:B------:R-:W0:Y:S08]  /*e370*/  MUFU.EX2 R200, R162 ;  /* 0x000000a200c87308 */ /* 0x000e300000000800 */
[----:B------:R-:W1:Y:S01]  /*e380*/  MUFU.EX2 R162, R180 ;  /* 0x000000b400a27308 */ /* 0x000e620000000800 */
[----:B0-----:R-:W-:Y:S01]  /*e390*/  F2FP.BF16.F32.PACK_AB R153, R197, R200 ;  /* 0x000000c8c599723e */ /* 0x001fe200000010ff */
[----:B------:R-:W-:-:S03]  /*e3a0*/  FADD.FTZ R21, R200, R21 ;  /* 0x00000015c8157221 */ /* 0x000fc60000010000 */
[----:B------:R-:W-:Y:S01]  /*e3b0*/  WARPGROUP.ARRIVE ;  /* 0x00000000000079c5 */ /* 0x000fe20000000000 */
[----:B------:R-:W-:Y:S01]  /*e3c0*/  FADD.FTZ R21, R197, R21 ;  /* 0x00000015c5157221 */ /* 0x000fe20000010000 */
[----:B-1----:R-:W-:Y:S01]  /*e3d0*/  FADD.FTZ R15, R162, R15 ;  /* 0x0000000fa20f7221 */ /* 0x002fe20000010000 */
[----:B------:R-:W-:-:S03]  /*e3e0*/  F2FP.BF16.F32.PACK_AB R162, R181, R162 ;  /* 0x000000a2b5a2723e */ /* 0x000fc600000010ff */
[----:B------:R-:W-:Y:S01]  /*e3f0*/  HGMMA.64x256x16.F32.BF16 R24, R152, gdesc[UR4].tnspB, R24, gsb0 ;  /* 0x43e0000498187df0 */ /* 0x000fe20008001818 */
[----:B------:R-:W-:Y:S01]  /*e400*/  R2UR UR6, R10 ;  /* 0x000000000a0672ca */ /* 0x000fe200000e0000 */
[----:B------:R-:W-:Y:S01]  /*e410*/  VIADD R10, R6, 0x180 ;  /* 0x00000180060a7836 */ /* 0x000fe20000000000 */
[----:B------:R-:W-:Y:S01]  /*e420*/  R2UR UR7, R11 ;  /* 0x000000000b0772ca */ /* 0x000fe200000e0000 */
[----:B------:R-:W-:Y:S02]  /*e430*/  IMAD.MOV.U32 R11, RZ, RZ, 0x40000040 ;  /* 0x40000040ff0b7424 */ /* 0x000fe400078e00ff */
[----:B------:R-:W-:Y:S01]  /*e440*/  FADD.FTZ R15, R181, R15 ;  /* 0x0000000fb50f7221 */ /* 0x000fe20000010000 */
[----:B------:R-:W-:-:S03]  /*e450*/  FADD.FTZ R21, R7, R21 ;  /* 0x0000001507157221 */ /* 0x000fc60000010000 */
[----:B------:R-:W-:Y:S01]  /*e460*/  FADD.FTZ R15, R164, R15 ;  /* 0x0000000fa40f7221 */ /* 0x000fe20000010000 */
[----:B------:R-:W-:Y:S01]  /*e470*/  F2FP.BF16.F32.PACK_AB R164, R185, R164 ;  /* 0x000000a4b9a4723e */ /* 0x000fe200000010ff */
[----:B------:R-:W-:Y:S01]  /*e480*/  FADD.FTZ R21, R14, R21 ;  /* 0x000000150e157221 */ /* 0x000fe20000010000 */
[----:B------:R-:W-:Y:S02]  /*e490*/  WARPGROUP.DEPBAR.LE gsb0, 0x0 ;  /* 0x00008000000079c5 */ /* 0x000fe40000010000 */
[----:B------:R-:W0:Y:S08]  /*e4a0*/  MUFU.EX2 R152, R170 ;  /* 0x000000aa00987308 */ /* 0x000e300000000800 */
[----:B------:R1:W3:Y:S08]  /*e4b0*/  MUFU.EX2 R153, R171 ;  /* 0x000000ab00997308 */ /* 0x0002f00000000800 */
[----:B------:R-:W4:Y:S01]  /*e4c0*/  MUFU.EX2 R170, R196 ;  /* 0x000000c400aa7308 */ /* 0x000f220000000800 */
[----:B-1----:R-:W-:Y:S01]  /*e4d0*/  F2FP.BF16.F32.PACK_AB R171, R199, R198 ;  /* 0x000000c6c7ab723e */ /* 0x002fe200000010ff */
[----:B0-----:R-:W-:Y:S01]  /*e4e0*/  FADD.FTZ R21, R152, R21 ;  /* 0x0000001598157221 */ /* 0x001fe20000010000 */
[----:B---3--:R-:W-:-:S03]  /*e4f0*/  F2FP.BF16.F32.PACK_AB R157, R153, R152 ;  /* 0x00000098999d723e */ /* 0x008fc600000010ff */
[----:B------:R-:W-:Y:S01]  /*e500*/  FADD.FTZ R21, R153, R21 ;  /* 0x0000001599157221 */ /* 0x000fe20000010000 */
[----:B------:R-:W-:-:S03]  /*e510*/  WARPGROUP.ARRIVE ;  /* 0x00000000000079c5 */ /* 0x000fc60000000000 */
[----:B------:R-:W-:-:S04]  /*e520*/  FADD.FTZ R21, R174, R21 ;  /* 0x00000015ae157221 */ /* 0x000fc80000010000 */
[----:B------:R-:W-:Y:S01]  /*e530*/  FADD.FTZ R21, R175, R21 ;  /* 0x00000015af157221 */ /* 0x000fe20000010000 */
[----:B------:R-:W-:Y:S01]  /*e540*/  HGMMA.64x256x16.F32.BF16 R24, R156, gdesc[UR4].tnspB, R24, gsb0 ;  /* 0x43e000049c187df0 */ /* 0x000fe20008001818 */
[----:B------:R-:W-:Y:S01]  /*e550*/  R2UR UR6, R10 ;  /* 0x000000000a0672ca */ /* 0x000fe200000e0000 */
[----:B------:R-:W-:Y:S01]  /*e560*/  VIADD R10, R6, 0x200 ;  /* 0x00000200060a7836 */ /* 0x000fe20000000000 */
[----:B------:R-:W-:Y:S01]  /*e570*/  R2UR UR7, R11 ;  /* 0x000000000b0772ca */ /* 0x000fe200000e0000 */
[----:B------:R-:W-:Y:S02]  /*e580*/  IMAD.MOV.U32 R11, RZ, RZ, 0x40000040 ;  /* 0x40000040ff0b7424 */ /* 0x000fe400078e00ff */
[----:B------:R-:W-:-:S04]  /*e590*/  FADD.FTZ R21, R178, R21 ;  /* 0x00000015b2157221 */ /* 0x000fc80000010000 */
        /* <DEDUP_REMOVED lines=10> */
[----:B------:R-:W-:Y:S01]  /*e640*/  FADD.FTZ R14, R199, R21 ;  /* 0x00000015c70e7221 */ /* 0x000fe20000010000 */
[----:B------:R-:W-:Y:S02]  /*e650*/  WARPGROUP.DEPBAR.LE gsb0, 0x0 ;  /* 0x00008000000079c5 */ /* 0x000fe40000010000 */
[----:B------:R-:W-:-:S06]  /*e660*/  WARPGROUP.ARRIVE ;  /* 0x00000000000079c5 */ /* 0x000fcc0000000000 */
[----:B------:R-:W-:Y:S01]  /*e670*/  HGMMA.64x256x16.F32.BF16 R24, R160, gdesc[UR4].tnspB, R24, gsb0 ;  /* 0x43e00004a0187df0 */ /* 0x000fe20008001818 */
[----:B------:R-:W-:Y:S01]  /*e680*/  R2UR UR7, R11 ;  /* 0x000000000b0772ca */ /* 0x000fe200000e0000 */
[----:B------:R-:W-:Y:S01]  /*e690*/  FADD.FTZ R11, R185, R15 ;  /* 0x0000000fb90b7221 */ /* 0x000fe20000010000 */
[----:B------:R-:W-:Y:S01]  /*e6a0*/  R2UR UR6, R10 ;  /* 0x000000000a0672ca */ /* 0x000fe200000e0000 */
[----:B------:R-:W-:Y:S02]  /*e6b0*/  VIADD R10, R6, 0x280 ;  /* 0x00000280060a7836 */ /* 0x000fe40000000000 */
[----:B------:R-:W-:Y:S01]  /*e6c0*/  FADD.FTZ R11, R166, R11 ;  /* 0x0000000ba60b7221 */ /* 0x000fe20000010000 */
[----:B------:R-:W-:-:S03]  /*e6d0*/  F2FP.BF16.F32.PACK_AB R166, R189, R166 ;  /* 0x000000a6bda6723e */ /* 0x000fc600000010ff */
[----:B------:R-:W-:-:S04]  /*e6e0*/  FADD.FTZ R11, R189, R11 ;  /* 0x0000000bbd0b7221 */ /* 0x000fc80000010000 */
[----:B------:R-:W-:Y:S01]  /*e6f0*/  FADD.FTZ R6, R168, R11 ;  /* 0x0000000ba8067221 */ /* 0x000fe20000010000 */
[----:B------:R-:W-:Y:S01]  /*e700*/  IMAD.MOV.U32 R11, RZ, RZ, 0x40000040 ;  /* 0x40000040ff0b7424 */ /* 0x000fe200078e00ff */
[C---:B------:R-:W-:Y:S02]  /*e710*/  F2FP.BF16.F32.PACK_AB R168, R193.reuse, R168 ;  /* 0x000000a8c1a8723e */ /* 0x040fe400000010ff */
[----:B------:R-:W-:-:S04]  /*e720*/  FADD.FTZ R6, R193, R6 ;  /* 0x00000006c1067221 */ /* 0x000fc80000010000 */
[----:B----4-:R-:W-:Y:S01]  /*e730*/  FADD.FTZ R15, R170, R6 ;  /* 0x00000006aa0f7221 */ /* 0x010fe20000010000 */
[----:B------:R-:W-:-:S03]  /*e740*/  F2FP.BF16.F32.PACK_AB R170, R9, R170 ;  /* 0x000000aa09aa723e */ /* 0x000fc600000010ff */
[----:B------:R-:W-:Y:S01]  /*e750*/  FADD.FTZ R15, R9, R15 ;  /* 0x0000000f090f7221 */ /* 0x000fe20000010000 */
[----:B------:R-:W-:Y:S02]  /*e760*/  WARPGROUP.DEPBAR.LE gsb0, 0x0 ;  /* 0x00008000000079c5 */ /* 0x000fe40000010000 */
[----:B------:R-:W-:-:S06]  /*e770*/  WARPGROUP.ARRIVE ;  /* 0x00000000000079c5 */ /* 0x000fcc0000000000 */
        /* <DEDUP_REMOVED lines=8> */
[----:B------:R-:W-:Y:S05]  /*e800*/  @!P0 BRA `(.L_x_1544) ;  /* 0x0000000000048947 */ /* 0x000fea0003800000 */
[----:B------:R-:W-:Y:S01]  /*e810*/  BPT.TRAP 0x1 ;  /* 0x000000040000795c */ /* 0x000fe20000300000 */
.L_x_1544:
[----:B------:R-:W0:Y:S01]  /*e820*/  S2R R6, SR_CgaCtaId ;  /* 0x0000000000067919 */ /* 0x000e220000008800 */
[----:B------:R-:W-:Y:S02]  /*e830*/  VIADD R4, R4, 0x32460 ;  /* 0x0003246004047836 */ /* 0x000fe40000000000 */
[----:B------:R-:W-:-:S03]  /*e840*/  IMAD.MOV.U32 R7, RZ, RZ, R3 ;  /* 0x000000ffff077224 */ /* 0x000fc600078e0003 */
[----:B0-----:R-:W-:Y:S01]  /*e850*/  PRMT R4, R6, 0x654, R4 ;  /* 0x0000065406047816 */ /* 0x001fe20000000004 */
[----:B------:R-:W-:-:S03]  /*e860*/  IMAD.MOV.U32 R6, RZ, RZ, R8 ;  /* 0x000000ffff067224 */ /* 0x000fc600078e0008 */
[----:B------:R0:W-:Y:S01]  /*e870*/  SYNCS.ARRIVE.TRANS64.RED.A1T0 RZ, [R4+URZ], RZ ;  /* 0x000000ff04ff79a7 */ /* 0x0001e2000810043f */
[----:B------:R-:W-:Y:S05]  /*e880*/  @P1 BRA `(.L_x_1545) ;  /* 0xffffffd800101947 */ /* 0x000fea000383ffff */
.L_x_1534:
[----:B------:R-:W3:Y:S01]  /*e890*/  LDL.LU R9, [R1+0x88] ;  /* 0x0000880001097983 */ /* 0x000ee20000300800 */
[----:B------:R-:W-:Y:S05]  /*e8a0*/  WARPSYNC.ALL ;  /* 0x0000000000007948 */ /* 0x000fea0003800000 */
[----:B0-----:R-:W0:Y:S01]  /*e8b0*/  SHFL.BFLY PT, R4, R15, 0x2, 0x1f ;  /* 0x0c401f000f047f89 */ /* 0x001e2200000e0000 */
[----:B------:R-:W-:Y:S02]  /*e8c0*/  IMAD.MOV.U32 R157, RZ, RZ, -0x800000 ;  /* 0xff800000ff9d7424 */ /* 0x000fe400078e00ff */
[----:B------:R-:W-:Y:S02]  /*e8d0*/  VIADD R206, R206, 0x1 ;  /* 0x00000001cece7836 */ /* 0x000fe40000000000 */
[----:B------:R-:W-:Y:S01]  /*e8e0*/  IMAD.MOV.U32 R156, RZ, RZ, -0x800000 ;  /* 0xff800000ff9c7424 */ /* 0x000fe200078e00ff */
[----:B------:R1:W-:Y:S08]  /*e8f0*/  BAR.ARV R20, 0x100 ;  /* 0x000400140000751d */ /* 0x0003f00000002000 */
[----:B------:R-:W-:Y:S06]  /*e900*/  BAR.ARV 0x8, 0x180 ;  /* 0x0206000000007b1d */ /* 0x000fec0000002000 */
[----:B------:R-:W-:Y:S01]  /*e910*/  ISETP.NE.AND P1, PT, R206, 0x2, PT ;  /* 0x00000002ce00780c */ /* 0x000fe20003f25270 */
[----:B0-----:R-:W-:-:S03]  /*e920*/  FADD.FTZ R4, R4, R15 ;  /* 0x0000000f04047221 */ /* 0x001fc60000010000 */
[----:B------:R-:W-:Y:S02]  /*e930*/  SEL R206, R206, RZ, P1 ;  /* 0x000000ffcece7207 */ /* 0x000fe40000800000 */
[----:B------:R-:W0:Y:S02]  /*e940*/  SHFL.BFLY PT, R5, R4, 0x1, 0x1f ;  /* 0x0c201f0004057f89 */ /* 0x000e2400000e0000 */
[----:B0-----:R-:W-:Y:S01]  /*e950*/  FADD.FTZ R5, R4, R5 ;  /* 0x0000000504057221 */ /* 0x001fe20000010000 */
[----:B------:R-:W-:-:S04]  /*e960*/  IMAD.MOV.U32 R4, RZ, RZ, RZ ;  /* 0x000000ffff047224 */ /* 0x000fc800078e00ff */
[----:B------:R-:W-:-:S13]  /*e970*/  FSETP.NE.FTZ.AND P0, PT, R5, RZ, PT ;  /* 0x000000ff0500720b */ /* 0x000fda0003f15000 */
[----:B------:R-:W0:Y:S01]  /*e980*/  @P0 MUFU.RCP R4, R5 ;  /* 0x0000000500040308 */ /* 0x000e220000001000 */
[----:B------:R-:W-:-:S07]  /*e990*/  @P0 FMUL.FTZ R6, R0, 0.69314718246459960938 ;  /* 0x3f31721800060820 */ /* 0x000fce0000410000 */
[----:B------:R-:W4:Y:S01]  /*e9a0*/  @P0 MUFU.LG2 R5, R5 ;  /* 0x0000000500050308 */ /* 0x000f220000000c00 */
        /* <DEDUP_REMOVED lines=8> */
[----:B----4-:R-:W-:Y:S01]  /*ea30*/  @P0 FMUL.FTZ R5, R5, 0.69314718246459960938 ;  /* 0x3f31721805050820 */ /* 0x010fe20000410000 */
[-C--:B------:R-:W-:Y:S01]  /*ea40*/  FMUL.FTZ R40, R40, R4.reuse ;  /* 0x0000000428287220 */ /* 0x080fe20000410000 */
[-C--:B------:R-:W-:Y:S01]  /*ea50*/  FMUL.FTZ R41, R41, R4.reuse ;  /* 0x0000000429297220 */ /* 0x080fe20000410000 */
[-C--:B------:R-:W-:Y:S01]  /*ea60*/  FMUL.FTZ R44, R44, R4.reuse ;  /* 0x000000042c2c7220 */ /* 0x080fe20000410000 */
        /* <DEDUP_REMOVED lines=76> */
[----:B------:R-:W-:Y:S01]  /*ef30*/  SEL R0, RZ, 0x1, P1 ;  /* 0x00000001ff007807 */ /* 0x000fe20000800000 */
        /* <DEDUP_REMOVED lines=53> */
[----:B------:R-:W-:-:S02]  /*f290*/  PLOP3.LUT P0, PT, PT, PT, PT, 0x8, 0x0 ;  /* 0x000000000000781c */ /* 0x000fc40003f0e170 */
[----:B------:R-:W-:Y:S01]  /*f2a0*/  LOP3.LUT R218, R218, R0, RZ, 0x3c, !PT ;  /* 0x00000000dada7212 */ /* 0x000fe200078e3cff */
[----:B---3--:R-:W-:-:S05]  /*f2b0*/  VIADD R9, R9, 0x1 ;  /* 0x0000000109097836 */ /* 0x008fca0000000000 */
[----:B------:R1:W-:Y:S05]  /*f2c0*/  STL [R1+0x88], R9 ;  /* 0x0000880901007387 */ /* 0x0003ea0000100800 */
.L_x_1490:
[----:B------:R-:W-:Y:S05]  /*f2d0*/  WARPSYNC.ALL ;  /* 0x0000000000007948 */ /* 0x000fea0003800000 */
[----:B------:R-:W0:Y:S01]  /*f2e0*/  S2R R0, SR_CgaCtaId ;  /* 0x0000000000007919 */ /* 0x000e220000008800 */
[----:B------:R-:W-:Y:S01]  /*f2f0*/  MOV R19, 0x400 ;  /* 0x0000040000137802 */ /* 0x000fe20000000f00 */
[----:B------:R-:W-:Y:S01]  /*f300*/  BSSY B0, `(.L_x_1546) ;  /* 0x0000529000007945 */ /* 0x000fe20003800000 */
[----:B------:R-:W-:Y:S02]  /*f310*/  BAR.SYNC.DEFER_BLOCKING 0x5, 0x180 ;  /* 0x0146000000007b1d */ /* 0x000fe40000010000 */
[----:B0-----:R-:W-:-:S05]  /*f320*/  LEA R19, R0, R19, 0x18 ;  /* 0x0000001300137211 */ /* 0x001fca00078ec0ff */
[----:B------:R0:W3:Y:S01]  /*f330*/  LDS.128 R48, [R19+0x324d0] ;  /* 0x0324d00013307984 */ /* 0x0000e20000000c00 */
[----:B------:R-:W-:Y:S06]  /*f340*/  BAR.ARV 0x4, 0x180 ;  /* 0x0106000000007b1d */ /* 0x000fec0000002000 */
[----:B------:R-:W-:Y:S05]  /*f350*/  @P0 BRA `(.L_x_1547) ;  /* 0x0000004000300947 */ /* 0x000fea0003800000 */
[----:B------:R-:W4:Y:S01]  /*f360*/  LDL R3, [R1+0x1a4] ;  /* 0x0001a40001037983 */ /* 0x000f220000100800 */
[----:B------:R-:W-:-:S03]  /*f370*/  ULDC UR4, c[0x0][0xbd4] ;  /* 0x0002f50000047ab9 */ /* 0x000fc60000000800 */
[----:B------:R-:W4:Y:S01]  /*f380*/  LDL.LU R10, [R1+0x78] ;  /* 0x00007800010a7983 */ /* 0x000f220000300800 */
[----:B------:R-:W0:Y:S01]  /*f390*/  S2R R0, SR_SWINHI ;  /* 0x0000000000007919 */ /* 0x000e220000002f00 */
[----:B------:R-:W-:Y:S02]  /*f3a0*/  F2FP.BF16.F32.PACK_AB R11, R31, R30 ;  /* 0x0000001e1f0b723e */ /* 0x000fe400000010ff */
[----:B------:R-:W-:Y:S01]  /*f3b0*/  F2FP.BF16.F32.PACK_AB R12, R33, R32 ;  /* 0x00000020210c723e */ /* 0x000fe200000010ff */
[----:B------:R-:W4:Y:S01]  /*f3c0*/  LDL.LU R154, [R1+0x80] ;  /* 0x00008000019a7983 */ /* 0x000f220000300800 */
[----:B------:R-:W-:Y:S02]  /*f3d0*/  F2FP.BF16.F32.PACK_AB R13, R35, R34 ;  /* 0x00000022230d723e */ /* 0x000fe400000010ff */
[----:B------:R-:W-:Y:S01]  /*f3e0*/  F2FP.BF16.F32.PACK_AB R14, R37, R36 ;  /* 0x00000024250e723e */ /* 0x000fe200000010ff */
[----:B---3--:R-:W3:Y:S01]  /*f3f0*/  LDL.LU R48, [R1+0x84] ;  /* 0x0000840001307983 */ /* 0x008ee20000300800 */
[----:B-12---:R-:W-:-:S02]  /*f400*/  MOV R20, R19 ;  /* 0x0000001300147202 */ /* 0x006fc40000000f00 */
[----:B0-----:R-:W-:Y:S02]  /*f410*/  MOV R21, R0 ;  /* 0x0000000000157202 */ /* 0x001fe40000000f00 */
[----:B------:R-:W-:Y:S01]  /*f420*/  F2FP.BF16.F32.PACK_AB R15, R39, R38 ;  /* 0x00000026270f723e */ /* 0x000fe200000010ff */
[----:B----4-:R-:W-:Y:S01]  /*f430*/  IMAD.WIDE R6, R3, 0x2, R20 ;  /* 0x0000000203067825 */ /* 0x010fe200078e0214 */
        /* <DEDUP_REMOVED lines=179> */
[----:B------:R-:W-:Y:S01]  /*ff70*/  IADD3 R8, P0, R154, UR4, RZ ;  /* 0x000000049a087c10 */ /* 0x000fe2000ff1e0ff */
[----:B------:R-:W-:-:S03]  /*ff80*/  IMAD.MOV.U32 R3, RZ, RZ, RZ ;  /* 0x000000ffff037224 */ /* 0x000fc600078e00ff */
[----:B---3--:R-:W-:-:S07]  /*ff90*/  IADD3.X R9, R48, UR5, RZ, P0, !PT ;  /* 0x0000000530097c10 */ /* 0x008fce00087fe4ff */
        /* <DEDUP_REMOVED lines=18> */
.L_x_1548:
        /* <DEDUP_REMOVED lines=9> */
[----:B------:R-:W-:-:S02]  /*10150*/  ISETP.NE.U32.AND P0, PT, RZ, UR4, PT ;  /* 0x00000004ff007c0c */ /* 0x000fc4000bf05070 */
[----:B----4-:R-:W-:Y:S02]  /*10160*/  ISETP.NE.AND P1, PT, R155, 0x1, PT ;  /* 0x000000019b00780c */ /* 0x010fe40003f25270 */
[----:B------:R-:W-:Y:S01]  /*10170*/  ISETP.NE.AND.EX P0, PT, RZ, UR5, PT, P0 ;  /* 0x00000005ff007c0c */ /* 0x000fe2000bf05300 */
[-C--:B0-----:R-:W-:Y:S02]  /*10180*/  IMAD R15, R7, R205.reuse, RZ ;  /* 0x000000cd070f7224 */ /* 0x081fe400078e02ff */
[----:B------:R-:W-:-:S04]  /*10190*/  IMAD.WIDE.U32 R6, R6, R205, RZ ;  /* 0x000000cd06067225 */ /* 0x000fc800078e00ff */
[----:B------:R-:W-:-:S04]  /*101a0*/  IMAD.IADD R15, R7, 0x1, R15 ;  /* 0x00000001070f7824 */ /* 0x000fc800078e020f */
[----:B------:R-:W0:Y:S01]  /*101b0*/  @P1 LDC R7, c[0x0][0xcec] ;  /* 0x00033b00ff071b82 */ /* 0x000e220000000800 */
[----:B---3--:R-:W-:Y:S02]  /*101c0*/  SEL R8, R8, RZ, !P0 ;  /* 0x000000ff08087207 */ /* 0x008fe40004000000 */
[----:B--2---:R-:W-:-:S03]  /*101d0*/  SEL R9, R9, RZ, !P0 ;  /* 0x000000ff09097207 */ /* 0x004fc60004000000 */
[----:B------:R-:W-:-:S04]  /*101e0*/  IMAD R13, R13, R8, RZ ;  /* 0x000000080d0d7224 */ /* 0x000fc800078e02ff */
[C---:B------:R-:W-:Y:S02]  /*101f0*/  IMAD R9, R12.reuse, R9, R13 ;  /* 0x000000090c097224 */ /* 0x040fe400078e020d */
[----:B------:R-:W-:-:S03]  /*10200*/  IMAD.WIDE.U32 R12, R12, R8, RZ ;  /* 0x000000080c0c7225 */ /* 0x000fc600078e00ff */
[----:B-----5:R-:W-:Y:S02]  /*10210*/  IADD3 R12, P0, P3, R12, R6, R3 ;  /* 0x000000060c0c7210 */ /* 0x020fe40007b1e003 */
[----:B------:R-:W2:Y:S01]  /*10220*/  @P1 LDC R6, c[0x0][0xcf0] ;  /* 0x00033c00ff061b82 */ /* 0x000ea20000000800 */
[----:B------:R-:W-:Y:S01]  /*10230*/  IMAD.IADD R13, R13, 0x1, R9 ;  /* 0x000000010d0d7824 */ /* 0x000fe200078e0209 */
[----:B------:R-:W-:-:S05]  /*10240*/  SEL R9, R158, RZ, P2 ;  /* 0x000000ff9e097207 */ /* 0x000fca0001000000 */
[-C--:B-1----:R-:W-:Y:S02]  /*10250*/  IMAD R48, R11, R9.reuse, RZ ;  /* 0x000000090b307224 */ /* 0x082fe400078e02ff */
[----:B------:R-:W-:Y:S01]  /*10260*/  IMAD.WIDE.U32 R10, R10, R9, RZ ;  /* 0x000000090a0a7225 */ /* 0x000fe200078e00ff */
[----:B------:R-:W-:-:S04]  /*10270*/  SHF.R.S32.HI R9, RZ, 0x1f, R3 ;  /* 0x0000001fff097819 */ /* 0x000fc80000011403 */
[----:B------:R-:W-:Y:S01]  /*10280*/  IADD3.X R13, R13, R15, R9, P0, P3 ;  /* 0x0000000f0d0d7210 */ /* 0x000fe200007e6409 */
[----:B------:R-:W-:-:S04]  /*10290*/  IMAD R15, R159, 0x80, R154 ;  /* 0x000000809f0f7824 */ /* 0x000fc800078e029a */
[----:B0-----:R-:W-:-:S04]  /*102a0*/  @P1 IMAD.HI.U32 R7, R15, R7, RZ ;  /* 0x000000070f071227 */ /* 0x001fc800078e00ff */
[----:B------:R-:W-:Y:S01]  /*102b0*/  IMAD.MOV.U32 R154, RZ, RZ, R15 ;  /* 0x000000ffff9a7224 */ /* 0x000fe200078e000f */
[----:B--2---:R-:W-:Y:S02]  /*102c0*/  @P1 SHF.R.U32.HI R154, RZ, R6, R7 ;  /* 0x00000006ff9a1219 */ /* 0x004fe40000011607 */
        /* <DEDUP_REMOVED lines=23> */
[----:B------:R-:W-:-:S02]  /*10440*/  VIADD R154, R48, 0x8 ;  /* 0x00000008309a7836 */ /* 0x000fc40000000000 */
[----:B-1----:R-:W-:-:S05]  /*10450*/  IMAD R0, R14, R155, RZ ;  /* 0x0000009b0e007224 */ /* 0x002fca00078e02ff */
[-C--:B------:R-:W-:Y:S02]  /*10460*/  ISETP.GE.OR P3, PT, R48, R0.reuse, P0 ;  /* 0x000000003000720c */ /* 0x080fe40000766670 */
[----:B------:R-:W-:-:S11]  /*10470*/  ISETP.GE.OR P0, PT, R154, R0, P0 ;  /* 0x000000009a00720c */ /* 0x000fd60000706670 */
[----:B0-----:R0:W-:Y:S04]  /*10480*/  @!P3 ST.E desc[UR60][R6.64], R157 ;  /* 0x0000009d0600b985 */ /* 0x0011e8000c10193c */
[----:B--2---:R0:W-:Y:S01]  /*10490*/  @!P0 ST.E desc[UR60][R10.64], R156 ;  /* 0x0000009c0a008985 */ /* 0x0041e2000c10193c */
[----:B------:R-:W-:Y:S05]  /*104a0*/  @P2 BRA `(.L_x_1549) ;  /* 0x00000010009c2947 */ /* 0x000fea0003800000 */
[----:B------:R-:W1:Y:S01]  /*104b0*/  S2R R13, SR_TID.X ;  /* 0x00000000000d7919 */ /* 0x000e620000002100 */
[----:B------:R-:W2:Y:S01]  /*104c0*/  @P1 LDC R15, c[0x0][0xcec] ;  /* 0x00033b00ff0f1b82 */ /* 0x000ea20000000800 */
[----:B------:R-:W-:Y:S01]  /*104d0*/  ULDC.64 UR4, c[0x0][0xba0] ;  /* 0x0002e80000047ab9 */ /* 0x000fe20000000a00 */
[----:B-1----:R-:W-:-:S05]  /*104e0*/  VIADD R13, R13, 0xffffff80 ;  /* 0xffffff800d0d7836 */ /* 0x002fca0000000000 */
[----:B------:R-:W-:-:S04]  /*104f0*/  SHF.R.S32.HI R12, RZ, 0x1f, R13 ;  /* 0x0000001fff0c7819 */ /* 0x000fc8000001140d */
[----:B------:R-:W-:-:S04]  /*10500*/  LEA.HI R12, R12, R13, RZ, 0x3 ;  /* 0x0000000d0c0c7211 */ /* 0x000fc800078f18ff */
[----:B------:R-:W-:-:S05]  /*10510*/  SHF.R.S32.HI R48, RZ, 0x3, R12 ;  /* 0x00000003ff307819 */ /* 0x000fca000001140c */
[----:B------:R-:W-:-:S04]  /*10520*/  IMAD R5, R48, 0x40, R211 ;  /* 0x0000004030057824 */ /* 0x000fc800078e02d3 */
[----:B------:R-:W-:-:S03]  /*10530*/  IMAD.WIDE R20, R5, 0x2, R20 ;  /* 0x0000000205147825 */ /* 0x000fc600078e0214 */
[C---:B------:R-:W-:Y:S02]  /*10540*/  IADD3 R25, P0, R20.reuse, 0x1000, RZ ;  /* 0x0000100014197810 */ /* 0x040fe40007f1e0ff */
[C---:B------:R-:W-:Y:S02]  /*10550*/  IADD3 R29, P2, R20.reuse, 0x2000, RZ ;  /* 0x00002000141d7810 */ /* 0x040fe40007f5e0ff */
[C---:B------:R-:W-:Y:S02]  /*10560*/  IADD3 R33, P3, R20.reuse, 0x3000, RZ ;  /* 0x0000300014217810 */ /* 0x040fe40007f7e0ff */
[C---:B------:R-:W-:Y:S02]  /*10570*/  IADD3 R37, P4, R20.reuse, 0x4000, RZ ;  /* 0x0000400014257810 */ /* 0x040fe40007f9e0ff */
[----:B------:R-:W-:Y:S02]  /*10580*/  IADD3 R41, P5, R20, 0x5000, RZ ;  /* 0x0000500014297810 */ /* 0x000fe40007fbe0ff */
[----:B------:R-:W-:-:S02]  /*10590*/  LOP3.LUT R24, R25, 0x380, RZ, 0xc0, !PT ;  /* 0x0000038019187812 */ /* 0x000fc400078ec0ff */
[----:B------:R-:W-:Y:S02]  /*105a0*/  LOP3.LUT R28, R29, 0x380, RZ, 0xc0, !PT ;  /* 0x000003801d1c7812 */ /* 0x000fe400078ec0ff */
[----:B------:R-:W-:Y:S02]  /*105b0*/  LOP3.LUT R32, R33, 0x380, RZ, 0xc0, !PT ;  /* 0x0000038021207812 */ /* 0x000fe400078ec0ff */
[----:B------:R-:W-:Y:S02]  /*105c0*/  LOP3.LUT R36, R37, 0x380, RZ, 0xc0, !PT ;  /* 0x0000038025247812 */ /* 0x000fe400078ec0ff */
[----:B------:R-:W-:Y:S02]  /*105d0*/  LOP3.LUT R40, R41, 0x380, RZ, 0xc0, !PT ;  /* 0x0000038029287812 */ /* 0x000fe400078ec0ff */
[----:B------:R-:W-:Y:S02]  /*105e0*/  SHF.R.U64 R24, R24, 0x3, RZ ;  /* 0x0000000318187819 */ /* 0x000fe400000012ff */
[----:B------:R-:W-:-:S02]  /*105f0*/  SHF.R.U64 R28, R28, 0x3, RZ ;  /* 0x000000031c1c7819 */ /* 0x000fc400000012ff */
        /* <DEDUP_REMOVED lines=14> */
[----:B0-----:R-:W-:Y:S01]  /*106e0*/  IMAD R10, R9, UR4, RZ ;  /* 0x00000004090a7c24 */ /* 0x001fe2000f8e02ff */
[C---:B------:R-:W-:Y:S01]  /*106f0*/  IADD3 R53, P2, R20.reuse, 0x7000, RZ ;  /* 0x0000700014357810 */ /* 0x040fe20007f5e0ff */
[----:B------:R-:W5:Y:S01]  /*10700*/  LD.E.128 R24, desc[UR60][R24.64] ;  /* 0x0000003c18187980 */ /* 0x000f62000c101d00 */
[----:B------:R-:W-:-:S02]  /*10710*/  IADD3 R57, P3, R20, 0x8000, RZ ;  /* 0x0000800014397810 */ /* 0x000fc40007f7e0ff */
[C---:B------:R-:W-:Y:S01]  /*10720*/  IADD3 R61, P4, R20.reuse, 0x9000, RZ ;  /* 0x00009000143d7810 */ /* 0x040fe20007f9e0ff */
[----:B------:R-:W5:Y:S01]  /*10730*/  LD.E.128 R28, desc[UR60][R28.64] ;  /* 0x0000003c1c1c7980 */ /* 0x000f62000c101d00 */
[----:B------:R-:W-:Y:S02]  /*10740*/  IADD3 R65, P5, R20, 0xa000, RZ ;  /* 0x0000a00014417810 */ /* 0x000fe40007fbe0ff */
[----:B------:R-:W-:Y:S01]  /*10750*/  LOP3.LUT R44, R45, 0x380, RZ, 0xc0, !PT ;  /* 0x000003802d2c7812 */ /* 0x000fe200078ec0ff */
[----:B------:R-:W5:Y:S01]  /*10760*/  LD.E.128 R32, desc[UR60][R32.64] ;  /* 0x0000003c20207980 */ /* 0x000f62000c101d00 */
[----:B------:R-:W-:Y:S02]  /*10770*/  LOP3.LUT R52, R53, 0x380, RZ, 0xc0, !PT ;  /* 0x0000038035347812 */ /* 0x000fe400078ec0ff */
[----:B------:R-:W-:Y:S01]  /*10780*/  LOP3.LUT R56, R57, 0x380, RZ, 0xc0, !PT ;  /* 0x0000038039387812 */ /* 0x000fe200078ec0ff */
[----:B------:R-:W5:Y:S01]  /*10790*/  LD.E.128 R36, desc[UR60][R36.64] ;  /* 0x0000003c24247980 */ /* 0x000f62000c101d00 */
[----:B------:R-:W-:-:S02]  /*107a0*/  LOP3.LUT R60, R61, 0x380, RZ, 0xc0, !PT ;  /* 0x000003803d3c7812 */ /* 0x000fc400078ec0ff */
[----:B------:R-:W-:Y:S01]  /*107b0*/  LOP3.LUT R64, R65, 0x380, RZ, 0xc0, !PT ;  /* 0x0000038041407812 */ /* 0x000fe200078ec0ff */
[----:B------:R-:W5:Y:S01]  /*107c0*/  LD.E.128 R40, desc[UR60][R40.64] ;  /* 0x0000003c28287980 */ /* 0x000f62000c101d00 */
[----:B------:R-:W-:Y:S02]  /*107d0*/  LOP3.LUT R5, R20, 0x380, RZ, 0xc0, !PT ;  /* 0x0000038014057812 */ /* 0x000fe400078ec0ff */
[----:B------:R-:W-:Y:S02]  /*107e0*/  SHF.R.U64 R44, R44, 0x3, RZ ;  /* 0x000000032c2c7819 */ /* 0x000fe400000012ff */
[----:B------:R-:W-:Y:S02]  /*107f0*/  SHF.R.U64 R52, R52, 0x3, RZ ;  /* 0x0000000334347819 */ /* 0x000fe400000012ff */
[----:B------:R-:W-:Y:S02]  /*10800*/  SHF.R.U64 R56, R56, 0x3, RZ ;  /* 0x0000000338387819 */ /* 0x000fe400000012ff */
[----:B------:R-:W-:-:S02]  /*10810*/  SHF.R.U64 R60, R60, 0x3, RZ ;  /* 0x000000033c3c7819 */ /* 0x000fc400000012ff */
        /* <DEDUP_REMOVED lines=13> */
[----:B------:R-:W-:Y:S01]  /*108f0*/  LOP3.LUT R12, R12, 0xfffffff8, RZ, 0xc0, !PT ;  /* 0xfffffff80c0c7812 */ /* 0x000fe200078ec0ff */
[----:B------:R-:W-:Y:S01]  /*10900*/  IMAD R9, R3, UR5, R10 ;  /* 0x0000000503097c24 */ /* 0x000fe2000f8e020a */
[C---:B------:R-:W-:Y:S01]  /*10910*/  IADD3 R73, P2, R20.reuse, 0xc000, RZ ;  /* 0x0000c00014497810 */ /* 0x040fe20007f5e0ff */
[----:B------:R-:W5:Y:S01]  /*10920*/  LD.E.128 R44, desc[UR60][R44.64] ;  /* 0x0000003c2c2c7980 */ /* 0x000f62000c101d00 */
[C---:B------:R-:W-:Y:S02]  /*10930*/  IADD3 R77, P3, R20.reuse, 0xd000, RZ ;  /* 0x0000d000144d7810 */ /* 0x040fe40007f7e0ff */
[C---:B------:R-:W-:Y:S01]  /*10940*/  IADD3 R81, P4, R20.reuse, 0xe000, RZ ;  /* 0x0000e00014517810 */ /* 0x040fe20007f9e0ff */
[----:B------:R-:W5:Y:S01]  /*10950*/  LD.E.128 R52, desc[UR60][R52.64] ;  /* 0x0000003c34347980 */ /* 0x000f62000c101d00 */
[----:B------:R-:W-:Y:S02]  /*10960*/  IADD3 R7, P5, R20, 0xf000, RZ ;  /* 0x0000f00014077810 */ /* 0x000fe40007fbe0ff */
[----:B------:R-:W-:Y:S01]  /*10970*/  LOP3.LUT R4, R5, R20, RZ, 0x3c, !PT ;  /* 0x0000001405047212 */ /* 0x000fe200078e3cff */
[----:B------:R-:W-:Y:S01]  /*10980*/  IMAD.WIDE.U32 R10, R3, UR4, RZ ;  /* 0x00000004030a7c25 */ /* 0x000fe2000f8e00ff */
[----:B------:R-:W0:Y:S01]  /*10990*/  @P1 LDC R20, c[0x0][0xcf0] ;  /* 0x00033c00ff141b82 */ /* 0x000e220000000800 */
[----:B------:R-:W-:Y:S01]  /*109a0*/  LOP3.LUT R68, R69, 0x380, RZ, 0xc0, !PT ;  /* 0x0000038045447812 */ /* 0x000fe200078ec0ff */
[----:B------:R-:W-:Y:S01]  /*109b0*/  ULDC.64 UR4, c[0x0][0xbe8] ;  /* 0x0002fa0000047ab9 */ /* 0x000fe20000000a00 */
[----:B------:R-:W-:Y:S01]  /*109c0*/  IMAD.IADD R3, R13, 0x1, -R12 ;  /* 0x000000010d037824 */ /* 0x000fe200078e0a0c */
[----:B------:R-:W-:Y:S01]  /*109d0*/  LOP3.LUT R72, R73, 0x380, RZ, 0xc0, !PT ;  /* 0x0000038049487812 */ /* 0x000fe200078ec0ff */
[----:B------:R-:W-:Y:S01]  /*109e0*/  IMAD.IADD R11, R11, 0x1, R9 ;  /* 0x000000010b0b7824 */ /* 0x000fe200078e0209 */
[----:B------:R-:W-:Y:S01]  /*109f0*/  LOP3.LUT R76, R77, 0x380, RZ, 0xc0, !PT ;  /* 0x000003804d4c7812 */ /* 0x000fe200078ec0ff */
[----:B------:R-:W-:Y:S01]  /*10a00*/  IMAD R3, R3, 0x20, R48 ;  /* 0x0000002003037824 */ /* 0x000fe200078e0230 */
[----:B------:R-:W-:Y:S01]  /*10a10*/  LOP3.LUT R80, R81, 0x380, RZ, 0xc0, !PT ;  /* 0x0000038051507812 */ /* 0x000fe200078ec0ff */
[----:B------:R-:W-:Y:S01]  /*10a20*/  IMAD.X R85, RZ, RZ, R21, P5 ;  /* 0x000000ffff557224 */ /* 0x000fe200028e0615 */
[----:B------:R-:W-:Y:S01]  /*10a30*/  LOP3.LUT R6, R7, 0x380, RZ, 0xc0, !PT ;  /* 0x0000038007067812 */ /* 0x000fe200078ec0ff */
[----:B------:R-:W-:Y:S01]  /*10a40*/  IMAD R14, R159, 0x80, R3 ;  /* 0x000000809f0e7824 */ /* 0x000fe200078e0203 */
[----:B------:R-:W-:Y:S01]  /*10a50*/  SHF.R.U64 R68, R68, 0x3, RZ ;  /* 0x0000000344447819 */ /* 0x000fe200000012ff */
[C---:B------:R-:W-:Y:S01]  /*10a60*/  IMAD.WIDE.U32 R10, R205.reuse, UR4, R10 ;  /* 0x00000004cd0a7c25 */ /* 0x040fe2000f8e000a */
[----:B------:R-:W-:Y:S01]  /*10a70*/  SHF.R.U64 R72, R72, 0x3, RZ ;  /* 0x0000000348487819 */ /* 0x000fe200000012ff */
[----:B------:R-:W5:Y:S01]  /*10a80*/  LD.E.128 R56, desc[UR60][R56.64] ;  /* 0x0000003c38387980 */ /* 0x000f62000c101d00 */
[----:B------:R-:W-:Y:S01]  /*10a90*/  SHF.R.U64 R76, R76, 0x3, RZ ;  /* 0x000000034c4c7819 */ /* 0x000fe200000012ff */
[--C-:B------:R-:W-:Y:S01]  /*10aa0*/  IMAD.MOV.U32 R5, RZ, RZ, R21.reuse ;  /* 0x000000ffff057224 */ /* 0x100fe200078e0015 */
[----:B------:R-:W-:Y:S01]  /*10ab0*/  SHF.R.U64 R80, R80, 0x3, RZ ;  /* 0x0000000350507819 */ /* 0x000fe200000012ff */
[----:B------:R-:W5:Y:S01]  /*10ac0*/  LD.E.128 R60, desc[UR60][R60.64] ;  /* 0x0000003c3c3c7980 */ /* 0x000f62000c101d00 */
[----:B------:R-:W-:Y:S01]  /*10ad0*/  SHF.R.U64 R6, R6, 0x3, RZ ;  /* 0x0000000306067819 */ /* 0x000fe200000012ff */
[----:B--2---:R-:W-:Y:S01]  /*10ae0*/  @P1 IMAD.HI.U32 R3, R14, R15, RZ ;  /* 0x0000000f0e031227 */ /* 0x004fe200078e00ff */
[----:B------:R-:W-:Y:S01]  /*10af0*/  SHF.R.S32.HI R9, RZ, 0x1f, R8 ;  /* 0x0000001fff097819 */ /* 0x000fe20000011408 */
[----:B------:R-:W5:Y:S01]  /*10b00*/  LD.E.128 R64, desc[UR60][R64.64] ;  /* 0x0000003c40407980 */ /* 0x000f62000c101d00 */
        /* <DEDUP_REMOVED lines=9> */
[----:B------:R-:W-:Y:S01]  /*10ba0*/  IMAD R11, R205, UR5, R11 ;  /* 0x00000005cd0b7c24 */ /* 0x000fe2000f8e020b */
[----:B------:R-:W-:Y:S01]  /*10bb0*/  ULDC.64 UR4, c[0x0][0xbf0] ;  /* 0x0002fc0000047ab9 */ /* 0x000fe20000000a00 */
[----:B------:R-:W-:Y:S01]  /*10bc0*/  IMAD.MOV.U32 R13, RZ, RZ, R14 ;  /* 0x000000ffff0d7224 */ /* 0x000fe200078e000e */
[----:B0-----:R-:W-:Y:S01]  /*10bd0*/  @P1 SHF.R.U32.HI R13, RZ, R20, R3 ;  /* 0x00000014ff0d1219 */ /* 0x001fe20000011603 */
[----:B------:R-:W-:Y:S01]  /*10be0*/  IMAD R9, R9, UR4, RZ ;  /* 0x0000000409097c24 */ /* 0x000fe2000f8e02ff */
[----:B------:R-:W5:Y:S02]  /*10bf0*/  LD.E.128 R4, desc[UR60][R4.64] ;  /* 0x0000003c04047980 */ /* 0x000f64000c101d00 */
[----:B------:R-:W-:Y:S01]  /*10c00*/  SHF.R.S32.HI R3, RZ, 0x1f, R13 ;  /* 0x0000001fff037819 */ /* 0x000fe2000001140d */
[C---:B------:R-:W-:Y:S01]  /*10c10*/  IMAD R15, R8.reuse, UR5, R9 ;  /* 0x00000005080f7c24 */ /* 0x040fe2000f8e0209 */
[----:B------:R-:W5:Y:S01]  /*10c20*/  LD.E.128 R68, desc[UR60][R68.64] ;  /* 0x0000003c44447980 */ /* 0x000f62000c101d00 */
[----:B------:R-:W-:Y:S01]  /*10c30*/  IMAD.WIDE.U32 R8, R8, UR4, R10 ;  /* 0x0000000408087c25 */ /* 0x000fe2000f8e000a */
[----:B------:R-:W-:-:S02]  /*10c40*/  ULDC.64 UR4, c[0x0][0xbe0] ;  /* 0x0002f80000047ab9 */ /* 0x000fc40000000a00 */
[----:B------:R-:W5:Y:S01]  /*10c50*/  LD.E.128 R72, desc[UR60][R72.64] ;  /* 0x0000003c48487980 */ /* 0x000f62000c101d00 */
[----:B------:R-:W-:-:S03]  /*10c60*/  IMAD.MOV R12, RZ, RZ, -R13 ;  /* 0x000000ffff0c7224 */ /* 0x000fc600078e0a0d */
        /* <DEDUP_REMOVED lines=9> */
[----:B------:R-:W-:-:S02]  /*10d00*/  IMAD.IADD R9, R9, 0x1, R15 ;  /* 0x0000000109097824 */ /* 0x000fc400078e020f */
[----:B------:R-:W-:Y:S02]  /*10d10*/  IMAD R10, R3, UR4, RZ ;  /* 0x00000004030a7c24 */ /* 0x000fe4000f8e02ff */
[----:B------:R-:W-:Y:S02]  /*10d20*/  IMAD R155, R155, R12, R14 ;  /* 0x0000000c9b9b7224 */ /* 0x000fe400078e020e */
        /* <DEDUP_REMOVED lines=19> */
.L_x_1753:
        /* <DEDUP_REMOVED lines=12> */
[----:B------:R-:W-:Y:S01]  /*10f20*/  VIADD R91, R211, 0x80 ;  /* 0x00000080d35b7836 */ /* 0x000fe20000000000 */
        /* <DEDUP_REMOVED lines=12> */
[C---:B------:R-:W-:Y:S01]  /*10ff0*/  @!P0 LEA R14, P4, R21.reuse, R14, 0x1 ;  /* 0x0000000e150e8211 */ /* 0x040fe200078808ff */
[----:B------:R3:W-:Y:S01]  /*11000*/  @!P2 ST.E.128 desc[UR60][R10.64], R36 ;  /* 0x000000240a00a985 */ /* 0x0007e2000c101d3c */
[-C--:B------:R-:W-:Y:S02]  /*11010*/  @!P1 LEA.HI.X R13, R90, R88.reuse, R91, 0x1, P5 ;  /* 0x000000585a0d9211 */ /* 0x080fe400028f0c5b */
[----:B------:R-:W-:-:S03]  /*11020*/  @!P0 LEA.HI.X R15, R21, R88, R89, 0x1, P4 ;  /* 0x00000058150f8211 */ /* 0x000fc600020f0c59 */
[----:B------:R3:W-:Y:S04]  /*11030*/  @!P1 ST.E.128 desc[UR60][R12.64], R56 ;  /* 0x000000380c009985 */ /* 0x0007e8000c101d3c */
[----:B------:R3:W-:Y:S02]  /*11040*/  @!P0 ST.E.128 desc[UR60][R14.64], R72 ;  /* 0x000000480e008985 */ /* 0x0007e4000c101d3c */
.L_x_1552:
[----:B------:R-:W-:Y:S05]  /*11050*/  BSYNC B1 ;  /* 0x0000000000017941 */ /* 0x000fea0003800000 */
.L_x_1551:
[----:B------:R-:W-:-:S03]  /*11060*/  UMOV UR4, 0xffffffff ;  /* 0xffffffff00047882 */ /* 0x000fc60000000000 */
[----:B------:R-:W-:Y:S05]  /*11070*/  BRA.DIV UR4, `(.L_x_1553) ;  /* 0x000000c204287947 */ /* 0x000fea000b800000 */
[----:B---3-5:R3:W4:Y:S04]  /*11080*/  SHFL.IDX PT, R36, R20, 0x1, 0x181f ;  /* 0x00381f0014247f89 */ /* 0x02872800000e0000 */
[----:B--2---:R3:W2:Y:S02]  /*11090*/  SHFL.IDX PT, R14, R3, 0x1, 0x181f ;  /* 0x00381f00030e7f89 */ /* 0x0046a400000e0000 */
.L_x_1757:
        /* <DEDUP_REMOVED lines=31> */
.L_x_1555:
[----:B------:R-:W-:Y:S05]  /*11290*/  BSYNC B1 ;  /* 0x0000000000017941 */ /* 0x000fea0003800000 */
.L_x_1554:
[----:B------:R-:W-:-:S03]  /*112a0*/  UMOV UR4, 0xffffffff ;  /* 0xffffffff00047882 */ /* 0x000fc60000000000 */
[----:B------:R-:W-:Y:S05]  /*112b0*/  BRA.DIV UR4, `(.L_x_1556) ;  /* 0x000000be04e07947 */ /* 0x000fea000b800000 */
[----:B--2---:R2:W0:Y:S04]  /*112c0*/  SHFL.IDX PT, R24, R20, 0x2, 0x181f ;  /* 0x00581f0014187f89 */ /* 0x00442800000e0000 */
[----:B------:R2:W0:Y:S02]  /*112d0*/  SHFL.IDX PT, R14, R3, 0x2, 0x181f ;  /* 0x00581f00030e7f89 */ /* 0x00042400000e0000 */
.L_x_1761:
        /* <DEDUP_REMOVED lines=31> */
.L_x_1558:
[----:B------:R-:W-:Y:S05]  /*114d0*/  BSYNC B1 ;  /* 0x0000000000017941 */ /* 0x000fea0003800000 */
.L_x_1557:
[----:B------:R-:W-:-:S03]  /*114e0*/  UMOV UR4, 0xffffffff ;  /* 0xffffffff00047882 */ /* 0x000fc60000000000 */
[----:B------:R-:W-:Y:S05]  /*114f0*/  BRA.DIV UR4, `(.L_x_1559) ;  /* 0x000000be04987947 */ /* 0x000fea000b800000 */
[----:B0-23--:R-:W0:Y:S04]  /*11500*/  SHFL.IDX PT, R20, R20, 0x3, 0x181f ;  /* 0x00781f0014147f89 */ /* 0x00de2800000e0000 */
[----:B------:R2:W3:Y:S02]  /*11510*/  SHFL.IDX PT, R14, R3, 0x3, 0x181f ;  /* 0x00781f00030e7f89 */ /* 0x0004e400000e0000 */
.L_x_1765:
[----:B--2---:R-:W-:-:S05]  /*11520*/  VIADD R3, R48, 0x60 ;  /* 0x0000006030037836 */ /* 0x004fca0000000000 */
        /* <DEDUP_REMOVED lines=9> */
[----:B------:R-:W-:Y:S02]  /*115c0*/  ISETP.GE.AND P5, PT, R10, UR4, PT ;  /* 0x000000040a007c0c */ /* 0x000fe4000bfa6270 */
[----:B------:R-:W-:Y:S02]  /*115d0*/  SHF.R.S32.HI R15, RZ, 0x1f, R211 ;  /* 0x0000001fff0f7819 */ /* 0x000fe400000114d3 */
[----:B------:R-:W-:-:S02]  /*115e0*/  SHF.R.S32.HI R13, RZ, 0x1f, R13 ;  /* 0x0000001fff0d7819 */ /* 0x000fc4000001140d */
[----:B------:R-:W-:-:S03]  /*115f0*/  SHF.R.S32.HI R11, RZ, 0x1f, R11 ;  /* 0x0000001fff0b7819 */ /* 0x000fc6000001140b */
[CC--:B---3--:R-:W-:Y:S02]  /*11600*/  @!P3 LEA R4, P0, R211.reuse, R14.reuse, 0x1 ;  /* 0x0000000ed304b211 */ /* 0x0c8fe400078008ff */
[-C--:B------:R-:W-:Y:S02]  /*11610*/  @!P4 LEA R6, P1, R12, R14.reuse, 0x1 ;  /* 0x0000000e0c06c211 */ /* 0x080fe400078208ff */
[----:B------:R-:W-:Y:S02]  /*11620*/  @!P5 LEA R8, P2, R10, R14, 0x1 ;  /* 0x0000000e0a08d211 */ /* 0x000fe400078408ff */
[CC--:B0-----:R-:W-:Y:S02]  /*11630*/  @!P3 LEA.HI.X R5, R211.reuse, R20.reuse, R15, 0x1, P0 ;  /* 0x00000014d305b211 */ /* 0x0c1fe400000f0c0f */
        /* <DEDUP_REMOVED lines=14> */
.L_x_1549:
[----:B0-----:R-:W0:Y:S01]  /*11720*/  @P1 LDC R7, c[0x0][0xcec] ;  /* 0x00033b00ff071b82 */ /* 0x001e220000000800 */
[----:B------:R-:W-:Y:S01]  /*11730*/  ULDC.64 UR4, c[0x0][0xc08] ;  /* 0x0003020000047ab9 */ /* 0x000fe20000000a00 */
[----:B------:R-:W-:Y:S02]  /*11740*/  IMAD.MOV.U32 R10, RZ, RZ, R15 ;  /* 0x000000ffff0a7224 */ /* 0x000fe400078e000f */
[----:B------:R-:W-:-:S04]  /*11750*/  IMAD R9, R9, UR4, RZ ;  /* 0x0000000409097c24 */ /* 0x000fc8000f8e02ff */
[----:B------:R-:W1:Y:S01]  /*11760*/  @P1 LDC R6, c[0x0][0xcf0] ;  /* 0x00033c00ff061b82 */ /* 0x000e620000000800 */
[----:B------:R-:W-:Y:S02]  /*11770*/  IMAD R9, R3, UR5, R9 ;  /* 0x0000000503097c24 */ /* 0x000fe4000f8e0209 */
[----:B0-----:R-:W-:-:S05]  /*11780*/  @P1 IMAD.HI.U32 R7, R15, R7, RZ ;  /* 0x000000070f071227 */ /* 0x001fca00078e00ff */
[----:B-1----:R-:W-:Y:S01]  /*11790*/  @P1 SHF.R.U32.HI R10, RZ, R6, R7 ;  /* 0x00000006ff0a1219 */ /* 0x002fe20000011607 */
[----:B------:R-:W-:Y:S01]  /*117a0*/  IMAD.WIDE.U32 R6, R3, UR4, RZ ;  /* 0x0000000403067c25 */ /* 0x000fe2000f8e00ff */
[----:B------:R-:W-:Y:S01]  /*117b0*/  ULDC.64 UR4, c[0x0][0xc38] ;  /* 0x00030e0000047ab9 */ /* 0x000fe20000000a00 */
[----:B------:R-:W-:Y:S02]  /*117c0*/  SHF.R.S32.HI R3, RZ, 0x1f, R8 ;  /* 0x0000001fff037819 */ /* 0x000fe40000011408 */
[----:B------:R-:W-:Y:S02]  /*117d0*/  IMAD.IADD R7, R7, 0x1, R9 ;  /* 0x0000000107077824 */ /* 0x000fe400078e0209 */
[----:B------:R-:W-:Y:S02]  /*117e0*/  VIADD R9, R19, 0x32420 ;  /* 0x0003242013097836 */ /* 0x000fe40000000000 */
[----:B------:R-:W-:-:S03]  /*117f0*/  IMAD.WIDE.U32 R6, R205, UR4, R6 ;  /* 0x00000004cd067c25 */ /* 0x000fc6000f8e0006 */
[----:B------:R-:W-:Y:S01]  /*11800*/  PRMT R9, RZ, 0x654, R9 ;  /* 0x00000654ff097816 */ /* 0x000fe20000000009 */
[----:B------:R-:W-:Y:S01]  /*11810*/  IMAD R7, R205, UR5, R7 ;  /* 0x00000005cd077c24 */ /* 0x000fe2000f8e0207 */
[----:B------:R-:W-:Y:S02]  /*11820*/  ULDC.64 UR4, c[0x0][0xc40] ;  /* 0x0003100000047ab9 */ /* 0x000fe40000000a00 */
[----:B------:R-:W-:Y:S01]  /*11830*/  IMAD R3, R3, UR4, RZ ;  /* 0x0000000403037c24 */ /* 0x000fe2000f8e02ff */
[----:B------:R0:W-:Y:S01]  /*11840*/  SYNCS.ARRIVE.TRANS64.RED.A1T0 RZ, [R9+URZ], RZ ;  /* 0x000000ff09ff79a7 */ /* 0x0001e2000810043f */
[----:B------:R-:W-:-:S04]  /*11850*/  IMAD.WIDE.U32 R6, R8, UR4, R6 ;  /* 0x0000000408067c25 */ /* 0x000fc8000f8e0006 */
[----:B------:R-:W-:Y:S01]  /*11860*/  IMAD R3, R8, UR5, R3 ;  /* 0x0000000508037c24 */ /* 0x000fe2000f8e0203 */
[----:B------:R-:W-:Y:S01]  /*11870*/  ULDC.64 UR4, c[0x0][0xc48] ;  /* 0x0003120000047ab9 */ /* 0x000fe20000000a00 */
[--C-:B------:R-:W-:Y:S02]  /*11880*/  SHF.R.S32.HI R8, RZ, 0x1f, R10.reuse ;  /* 0x0000001fff087819 */ /* 0x100fe4000001140a */
[----:B------:R-:W-:Y:S02]  /*11890*/  IMAD.IADD R7, R7, 0x1, R3 ;  /* 0x0000000107077824 */ /* 0x000fe400078e0203 */
[----:B------:R-:W-:Y:S02]  /*118a0*/  IMAD.MOV R3, RZ, RZ, -R10 ;  /* 0x000000ffff037224 */ /* 0x000fe400078e0a0a */
[----:B------:R-:W-:-:S04]  /*118b0*/  IMAD.WIDE.U32 R6, R158, UR4, R6 ;  /* 0x000000049e067c25 */ /* 0x000fc8000f8e0006 */
[----:B------:R-:W-:Y:S01]  /*118c0*/  IMAD R7, R158, UR5, R7 ;  /* 0x000000059e077c24 */ /* 0x000fe2000f8e0207 */
[----:B------:R-:W-:Y:S01]  /*118d0*/  ULDC.64 UR4, c[0x0][0xc30] ;  /* 0x00030c0000047ab9 */ /* 0x000fe20000000a00 */
[----:B------:R-:W-:Y:S02]  /*118e0*/  IMAD R3, R155, R3, R15 ;  /* 0x000000039b037224 */ /* 0x000fe400078e020f */
[----:B------:R-:W-:Y:S02]  /*118f0*/  IMAD R8, R8, UR4, RZ ;  /* 0x0000000408087c24 */ /* 0x000fe4000f8e02ff */
[----:B------:R-:W-:-:S04]  /*11900*/  IMAD.WIDE.U32 R6, R10, UR4, R6 ;  /* 0x000000040a067c25 */ /* 0x000fc8000f8e0006 */
[----:B------:R-:W-:Y:S01]  /*11910*/  IMAD R8, R10, UR5, R8 ;  /* 0x000000050a087c24 */ /* 0x000fe2000f8e0208 */
[----:B------:R-:W-:-:S03]  /*11920*/  ULDC.64 UR4, c[0x0][0xc28] ;  /* 0x00030a0000047ab9 */ /* 0x000fc60000000a00 */
[----:B------:R-:W-:Y:S01]  /*11930*/  IMAD.IADD R7, R7, 0x1, R8 ;  /* 0x0000000107077824 */ /* 0x000fe200078e0208 */
[----:B------:R-:W-:Y:S01]  /*11940*/  SHF.R.S32.HI R8, RZ, 0x1f, R3 ;  /* 0x0000001fff087819 */ /* 0x000fe20000011403 */
[----:B------:R-:W-:-:S04]  /*11950*/  IMAD.WIDE.U32 R6, R3, UR4, R6 ;  /* 0x0000000403067c25 */ /* 0x000fc8000f8e0006 */
[----:B------:R-:W-:-:S04]  /*11960*/  IMAD R8, R8, UR4, RZ ;  /* 0x0000000408087c24 */ /* 0x000fc8000f8e02ff */
[----:B------:R-:W-:Y:S01]  /*11970*/  IMAD R8, R3, UR5, R8 ;  /* 0x0000000503087c24 */ /* 0x000fe2000f8e0208 */
[----:B------:R-:W-:Y:S02]  /*11980*/  ULDC.64 UR4, c[0x0][0xc00] ;  /* 0x0003000000047ab9 */ /* 0x000fe40000000a00 */
[----:B------:R-:W-:Y:S01]  /*11990*/  LEA R3, P0, R6, UR4, 0x2 ;  /* 0x0000000406037c11 */ /* 0x000fe2000f8010ff */
[----:B------:R-:W-:Y:S01]  /*119a0*/  IMAD.IADD R8, R7, 0x1, R8 ;  /* 0x0000000107087824 */ /* 0x000fe200078e0208 */
[----:B------:R-:W-:-:S04]  /*119b0*/  UMOV UR4, 0xffffffff ;  /* 0xffffffff00047882 */ /* 0x000fc80000000000 */
[----:B------:R-:W-:Y:S01]  /*119c0*/  LEA.HI.X R8, R6, UR5, R8, 0x2, P0 ;  /* 0x0000000506087c11 */ /* 0x000fe200080f1408 */
[----:B0-----:R-:W-:Y:S06]  /*119d0*/  BRA.DIV UR4, `(.L_x_1561) ;  /* 0x000000ba04a87947 */ /* 0x001fec000b800000 */
[----:B------:R0:W1:Y:S04]  /*119e0*/  SHFL.IDX PT, R9, R8, RZ, 0x1c1f ;  /* 0x001c1fff08097589 */ /* 0x00006800000e0000 */
[----:B------:R0:W2:Y:S02]  /*119f0*/  SHFL.IDX PT, R12, R3, RZ, 0x1c1f ;  /* 0x001c1fff030c7589 */ /* 0x0000a400000e0000 */
.L_x_1768:
        /* <DEDUP_REMOVED lines=22> */
[----:B------:R1:W-:Y:S04]  /*11b60*/  @!P0 ST.E.64 desc[UR60][R6.64], R152 ;  /* 0x0000009806008985 */ /* 0x0003e8000c101b3c */
[----:B-1----:R-:W3:Y:S01]  /*11b70*/  LDL R153, [R1+0x180] ;  /* 0x0001800001997983 */ /* 0x002ee20000100800 */
[----:B----4-:R-:W-:-:S03]  /*11b80*/  ISETP.GE.AND P0, PT, R13, UR4, PT ;  /* 0x000000040d007c0c */ /* 0x010fc6000bf06270 */
[----:B------:R-:W4:Y:S10]  /*11b90*/  LDL R152, [R1+0x17c] ;  /* 0x00017c0001987983 */ /* 0x000f340000100800 */
[----:B------:R-:W-:-:S04]  /*11ba0*/  @!P0 LEA R6, P1, R13, R12, 0x2 ;  /* 0x0000000c0d068211 */ /* 0x000fc800078210ff */
[----:B-----5:R-:W-:Y:S02]  /*11bb0*/  @!P0 LEA.HI.X R7, R13, R9, R159, 0x2, P1 ;  /* 0x000000090d078211 */ /* 0x020fe400008f149f */
[----:B------:R-:W5:Y:S04]  /*11bc0*/  LDL R13, [R1+0xf4] ;  /* 0x0000f400010d7983 */ /* 0x000f680000100800 */
[----:B------:R1:W-:Y:S01]  /*11bd0*/  @!P0 ST.E.64 desc[UR60][R6.64], R28 ;  /* 0x0000001c06008985 */ /* 0x0003e2000c101b3c */
[----:B------:R-:W-:Y:S02]  /*11be0*/  ISETP.GE.AND P0, PT, R10, UR4, PT ;  /* 0x000000040a007c0c */ /* 0x000fe4000bf06270 */
[----:B------:R-:W-:-:S11]  /*11bf0*/  ISETP.GE.AND P1, PT, R14, UR4, PT ;  /* 0x000000040e007c0c */ /* 0x000fd6000bf26270 */
        /* <DEDUP_REMOVED lines=27> */
[----:B------:R1:W-:Y:S02]  /*11db0*/  @!P1 ST.E.64 desc[UR60][R6.64], R44 ;  /* 0x0000002c06009985 */ /* 0x0003e4000c101b3c */
[C---:B-1----:R-:W-:Y:S02]  /*11dc0*/  @!P0 LEA R6, P2, R155.reuse, R12, 0x2 ;  /* 0x0000000c9b068211 */ /* 0x042fe400078410ff */
[----:B------:R-:W4:Y:S04]  /*11dd0*/  LDL R45, [R1+0xb8] ;  /* 0x0000b800012d7983 */ /* 0x000f280000100800 */
[----:B------:R-:W4:Y:S01]  /*11de0*/  LDL R44, [R1+0x134] ;  /* 0x00013400012c7983 */ /* 0x000f220000100800 */
[----:B---3--:R-:W-:-:S05]  /*11df0*/  @!P0 LEA.HI.X R7, R155, R9, R153, 0x2, P2 ;  /* 0x000000099b078211 */ /* 0x008fca00010f1499 */
[----:B------:R1:W-:Y:S04]  /*11e00*/  @!P0 ST.E.64 desc[UR60][R6.64], R24 ;  /* 0x0000001806008985 */ /* 0x0003e8000c101b3c */
[----:B-1----:R-:W3:Y:S04]  /*11e10*/  LDL R24, [R1+0x164] ;  /* 0x0001640001187983 */ /* 0x002ee80000100800 */
[----:B------:R-:W3:Y:S01]  /*11e20*/  LDL R25, [R1+0x15c] ;  /* 0x00015c0001197983 */ /* 0x000ee20000100800 */
[----:B--2---:R-:W-:Y:S02]  /*11e30*/  ISETP.GE.AND P1, PT, R20, UR4, PT ;  /* 0x0000000414007c0c */ /* 0x004fe4000bf26270 */
[----:B-----5:R-:W-:-:S11]  /*11e40*/  ISETP.GE.AND P0, PT, R13, UR4, PT ;  /* 0x000000040d007c0c */ /* 0x020fd6000bf06270 */
[----:B------:R-:W-:-:S04]  /*11e50*/  @!P1 LEA R6, P2, R20, R12, 0x2 ;  /* 0x0000000c14069211 */ /* 0x000fc800078410ff */
[-C--:B----4-:R-:W-:Y:S02]  /*11e60*/  @!P1 LEA.HI.X R7, R20, R9.reuse, R152, 0x2, P2 ;  /* 0x0000000914079211 */ /* 0x090fe400010f1498 */
[----:B------:R-:W-:Y:S01]  /*11e70*/  ISETP.GE.AND P3, PT, R29, UR4, PT ;  /* 0x000000041d007c0c */ /* 0x000fe2000bf66270 */
[----:B------:R-:W2:Y:S04]  /*11e80*/  LDL R20, [R1+0xcc] ;  /* 0x0000cc0001147983 */ /* 0x000ea80000100800 */
[----:B------:R1:W-:Y:S01]  /*11e90*/  @!P1 ST.E.64 desc[UR60][R6.64], R52 ;  /* 0x0000003406009985 */ /* 0x0003e2000c101b3c */
[----:B------:R-:W-:Y:S02]  /*11ea0*/  ISETP.GE.AND P1, PT, R10, UR4, PT ;  /* 0x000000040a007c0c */ /* 0x000fe4000bf26270 */
[C---:B-1----:R-:W-:Y:S01]  /*11eb0*/  @!P0 LEA R6, P2, R13.reuse, R12, 0x2 ;  /* 0x0000000c0d068211 */ /* 0x042fe200078410ff */
[----:B------:R-:W4:Y:S04]  /*11ec0*/  LDL R52, [R1+0xbc] ;  /* 0x0000bc0001347983 */ /* 0x000f280000100800 */
[----:B------:R-:W5:Y:S01]  /*11ed0*/  LDL R53, [R1+0x140] ;  /* 0x0001400001357983 */ /* 0x000f620000100800 */
[----:B------:R-:W-:-:S03]  /*11ee0*/  @!P0 LEA.HI.X R7, R13, R9, R14, 0x2, P2 ;  /* 0x000000090d078211 */ /* 0x000fc600010f140e */
[----:B------:R-:W2:Y:S04]  /*11ef0*/  LDL R14, [R1+0xd0] ;  /* 0x0000d000010e7983 */ /* 0x000ea80000100800 */
[----:B------:R1:W-:Y:S01]  /*11f00*/  @!P0 ST.E.64 desc[UR60][R6.64], R56 ;  /* 0x0000003806008985 */ /* 0x0003e2000c101b3c */
[----:B------:R-:W-:-:S03]  /*11f10*/  ISETP.GE.AND P2, PT, R21, UR4, PT ;  /* 0x0000000415007c0c */ /* 0x000fc6000bf46270 */
[----:B------:R-:W4:Y:S01]  /*11f20*/  LDL R13, [R1+0xc8] ;  /* 0x0000c800010d7983 */ /* 0x000f220000100800 */
[----:B-1----:R-:W-:-:S04]  /*11f30*/  @!P1 LEA R6, P0, R10, R12, 0x2 ;  /* 0x0000000c0a069211 */ /* 0x002fc800078010ff */
[----:B------:R-:W-:-:S05]  /*11f40*/  @!P1 LEA.HI.X R7, R10, R9, R11, 0x2, P0 ;  /* 0x000000090a079211 */ /* 0x000fca00000f140b */
[----:B------:R1:W-:Y:S01]  /*11f50*/  @!P1 ST.E.64 desc[UR60][R6.64], R60 ;  /* 0x0000003c06009985 */ /* 0x0003e2000c101b3c */
[----:B------:R-:W-:Y:S02]  /*11f60*/  ISETP.GE.AND P1, PT, R15, UR4, PT ;  /* 0x000000040f007c0c */ /* 0x000fe4000bf26270 */
[-C--:B------:R-:W-:Y:S02]  /*11f70*/  @!P2 LEA R10, P5, R21, R12.reuse, 0x2 ;  /* 0x0000000c150aa211 */ /* 0x080fe400078a10ff */
[----:B-1----:R-:W-:-:S04]  /*11f80*/  @!P3 LEA R6, P4, R29, R12, 0x2 ;  /* 0x0000000c1d06b211 */ /* 0x002fc800078810ff */
[-C--:B------:R-:W-:Y:S02]  /*11f90*/  @!P3 LEA.HI.X R7, R29, R9.reuse, R36, 0x2, P4 ;  /* 0x000000091d07b211 */ /* 0x080fe400020f1424 */
[----:B------:R-:W5:Y:S01]  /*11fa0*/  LDL R29, [R1+0x154] ;  /* 0x00015400011d7983 */ /* 0x000f620000100800 */
[----:B------:R-:W-:-:S03]  /*11fb0*/  @!P2 LEA.HI.X R11, R21, R9, R28, 0x2, P5 ;  /* 0x00000009150ba211 */ /* 0x000fc600028f141c */
[----:B------:R-:W5:Y:S01]  /*11fc0*/  LDL R36, [R1+0x158] ;  /* 0x0001580001247983 */ /* 0x000f620000100800 */
[----:B------:R-:W-:-:S03]  /*11fd0*/  ISETP.GE.AND P0, PT, R48, UR4, PT ;  /* 0x0000000430007c0c */ /* 0x000fc6000bf06270 */
[----:B------:R-:W-:Y:S04]  /*11fe0*/  @!P3 ST.E.64 desc[UR60][R6.64], R64 ;  /* 0x000000400600b985 */ /* 0x000fe8000c101b3c */
[----:B------:R1:W-:Y:S01]  /*11ff0*/  @!P2 ST.E.64 desc[UR60][R10.64], R68 ;  /* 0x000000440a00a985 */ /* 0x0003e2000c101b3c */
[----:B------:R-:W-:-:S03]  /*12000*/  ISETP.GE.AND P2, PT, R32, UR4, PT ;  /* 0x0000000420007c0c */ /* 0x000fc6000bf46270 */
[----:B------:R-:W5:Y:S04]  /*12010*/  LDL R28, [R1+0xc4] ;  /* 0x0000c400011c7983 */ /* 0x000f680000100800 */
[----:B------:R-:W5:Y:S01]  /*12020*/  LDL R21, [R1+0xc0] ;  /* 0x0000c00001157983 */ /* 0x000f620000100800 */
[-C--:B-1----:R-:W-:Y:S02]  /*12030*/  @!P1 LEA R10, P5, R15, R12.reuse, 0x2 ;  /* 0x0000000c0f0a9211 */ /* 0x082fe400078a10ff */
[----:B------:R-:W-:-:S04]  /*12040*/  @!P0 LEA R6, P4, R48, R12, 0x2 ;  /* 0x0000000c30068211 */ /* 0x000fc800078810ff */
[-C--:B------:R-:W-:Y:S02]  /*12050*/  @!P0 LEA.HI.X R7, R48, R9.reuse, R41, 0x2, P4 ;  /* 0x0000000930078211 */ /* 0x080fe400020f1429 */
[----:B------:R-:W-:Y:S01]  /*12060*/  ISETP.GE.AND P3, PT, R37, UR4, PT ;  /* 0x0000000425007c0c */ /* 0x000fe2000bf66270 */
[----:B------:R-:W5:Y:S04]  /*12070*/  LDL R41, [R1+0xb0] ;  /* 0x0000b00001297983 */ /* 0x000f680000100800 */
[----:B------:R-:W-:Y:S01]  /*12080*/  @!P0 ST.E.64 desc[UR60][R6.64], R72 ;  /* 0x0000004806008985 */ /* 0x000fe2000c101b3c */
[----:B---3--:R-:W-:-:S03]  /*12090*/  @!P1 LEA.HI.X R11, R15, R9, R24, 0x2, P5 ;  /* 0x000000090f0b9211 */ /* 0x008fc600028f1418 */
[----:B------:R-:W3:Y:S04]  /*120a0*/  LDL R48, [R1+0x13c] ;  /* 0x00013c0001307983 */ /* 0x000ee80000100800 */
[----:B------:R-:W3:Y:S04]  /*120b0*/  LDL R15, [R1+0x14c] ;  /* 0x00014c00010f7983 */ /* 0x000ee80000100800 */
[----:B------:R-:W3:Y:S04]  /*120c0*/  LDL R24, [R1+0x150] ;  /* 0x0001500001187983 */ /* 0x000ee80000100800 */
[----:B------:R1:W-:Y:S02]  /*120d0*/  @!P1 ST.E.64 desc[UR60][R10.64], R76 ;  /* 0x0000004c0a009985 */ /* 0x0003e4000c101b3c */
[----:B-1----:R-:W-:-:S04]  /*120e0*/  @!P2 LEA R10, P5, R32, R12, 0x2 ;  /* 0x0000000c200aa211 */ /* 0x002fc800078a10ff */
[-C--:B------:R-:W-:Y:S02]  /*120f0*/  @!P2 LEA.HI.X R11, R32, R9.reuse, R25, 0x2, P5 ;  /* 0x00000009200ba211 */ /* 0x080fe400028f1419 */
[----:B------:R-:W3:Y:S04]  /*12100*/  LDL R32, [R1+0x148] ;  /* 0x0001480001207983 */ /* 0x000ee80000100800 */
[----:B------:R-:W3:Y:S01]  /*12110*/  LDL R25, [R1+0x144] ;  /* 0x0001440001197983 */ /* 0x000ee20000100800 */
[----:B------:R-:W-:Y:S02]  /*12120*/  @!P3 LEA R6, P4, R37, R12, 0x2 ;  /* 0x0000000c2506b211 */ /* 0x000fe400078810ff */
[----:B------:R-:W-:Y:S02]  /*12130*/  ISETP.GE.AND P0, PT, R33, UR4, PT ;  /* 0x0000000421007c0c */ /* 0x000fe4000bf06270 */
[----:B------:R-:W-:-:S02]  /*12140*/  @!P3 LEA.HI.X R7, R37, R9, R40, 0x2, P4 ;  /* 0x000000092507b211 */ /* 0x000fc400020f1428 */
[----:B------:R-:W3:Y:S01]  /*12150*/  LDL R37, [R1+0xac] ;  /* 0x0000ac0001257983 */ /* 0x000ee20000100800 */
[----:B--2---:R-:W-:-:S03]  /*12160*/  ISETP.GE.AND P1, PT, R14, UR4, PT ;  /* 0x000000040e007c0c */ /* 0x004fc6000bf26270 */
[----:B------:R-:W-:Y:S04]  /*12170*/  @!P3 ST.E.64 desc[UR60][R6.64], R80 ;  /* 0x000000500600b985 */ /* 0x000fe8000c101b3c */
[----:B------:R1:W-:Y:S01]  /*12180*/  @!P2 ST.E.64 desc[UR60][R10.64], R84 ;  /* 0x000000540a00a985 */ /* 0x0003e2000c101b3c */
[----:B----4-:R-:W-:-:S03]  /*12190*/  ISETP.GE.AND P2, PT, R13, UR4, PT ;  /* 0x000000040d007c0c */ /* 0x010fc6000bf46270 */
[----:B------:R-:W2:Y:S02]  /*121a0*/  LDL R40, [R1+0x130] ;  /* 0x0001300001287983 */ /* 0x000ea40000100800 */
[-C--:B-1----:R-:W-:Y:S02]  /*121b0*/  @!P1 LEA R10, P5, R14, R12.reuse, 0x2 ;  /* 0x0000000c0e0a9211 */ /* 0x082fe400078a10ff */
[C---:B------:R-:W-:Y:S02]  /*121c0*/  @!P0 LEA R6, P4, R33.reuse, R12, 0x2 ;  /* 0x0000000c21068211 */ /* 0x040fe400078810ff */
[----:B------:R-:W-:Y:S02]  /*121d0*/  ISETP.GE.AND P3, PT, R20, UR4, PT ;  /* 0x0000000414007c0c */ /* 0x000fe4000bf66270 */
[-C--:B-----5:R-:W-:Y:S02]  /*121e0*/  @!P1 LEA.HI.X R11, R14, R9.reuse, R29, 0x2, P5 ;  /* 0x000000090e0b9211 */ /* 0x0a0fe400028f141d */
[----:B------:R-:W4:Y:S01]  /*121f0*/  LDL R14, [R1+0xb4] ;  /* 0x0000b400010e7983 */ /* 0x000f220000100800 */
[----:B------:R-:W-:-:S03]  /*12200*/  @!P0 LEA.HI.X R7, R33, R9, R36, 0x2, P4 ;  /* 0x0000000921078211 */ /* 0x000fc600020f1424 */
[----:B------:R-:W5:Y:S04]  /*12210*/  LDL R33, [R1+0xa8] ;  /* 0x0000a80001217983 */ /* 0x000f680000100800 */
[----:B------:R-:W-:Y:S04]  /*12220*/  @!P0 ST.E.64 desc[UR60][R6.64], R88 ;  /* 0x0000005806008985 */ /* 0x000fe8000c101b3c */
[----:B------:R1:W-:Y:S01]  /*12230*/  @!P1 ST.E.64 desc[UR60][R10.64], R92 ;  /* 0x0000005c0a009985 */ /* 0x0003e2000c101b3c */
[----:B------:R-:W-:-:S03]  /*12240*/  ISETP.GE.AND P0, PT, R28, UR4, PT ;  /* 0x000000041c007c0c */ /* 0x000fc6000bf06270 */
[----:B------:R-:W2:Y:S04]  /*12250*/  LDL R29, [R1+0xa4] ;  /* 0x0000a400011d7983 */ /* 0x000ea80000100800 */
[----:B------:R-:W2:Y:S01]  /*12260*/  LDL R36, [R1+0x12c] ;  /* 0x00012c0001247983 */ /* 0x000ea20000100800 */
[-C--:B-1----:R-:W-:Y:S02]  /*12270*/  @!P2 LEA R10, P5, R13, R12.reuse, 0x2 ;  /* 0x0000000c0d0aa211 */ /* 0x082fe400078a10ff */
[----:B------:R-:W-:Y:S02]  /*12280*/  @!P3 LEA R6, P4, R20, R12, 0x2 ;  /* 0x0000000c1406b211 */ /* 0x000fe400078810ff */
[----:B------:R-:W-:Y:S02]  /*12290*/  ISETP.GE.AND P1, PT, R21, UR4, PT ;  /* 0x0000000415007c0c */ /* 0x000fe4000bf26270 */
[----:B---3--:R-:W-:-:S02]  /*122a0*/  @!P2 LEA.HI.X R11, R13, R9, R15, 0x2, P5 ;  /* 0x000000090d0ba211 */ /* 0x008fc400028f140f */
[----:B------:R-:W3:Y:S04]  /*122b0*/  LDL R15, [R1+0x138] ;  /* 0x00013800010f7983 */ /* 0x000ee80000100800 */
[----:B------:R-:W2:Y:S01]  /*122c0*/  LDL R13, [R1+0xa0] ;  /* 0x0000a000010d7983 */ /* 0x000ea20000100800 */
[----:B------:R-:W-:-:S03]  /*122d0*/  @!P3 LEA.HI.X R7, R20, R9, R24, 0x2, P4 ;  /* 0x000000091407b211 */ /* 0x000fc600020f1418 */
[----:B------:R-:W2:Y:S04]  /*122e0*/  LDL R24, [R1+0x9c] ;  /* 0x00009c0001187983 */ /* 0x000ea80000100800 */
[----:B------:R-:W2:Y:S04]  /*122f0*/  LDL R20, [R1+0x98] ;  /* 0x0000980001147983 */ /* 0x000ea80000100800 */
[----:B------:R1:W-:Y:S04]  /*12300*/  @!P3 ST.E.64 desc[UR60][R6.64], R96 ;  /* 0x000000600600b985 */ /* 0x0003e8000c101b3c */
[----:B------:R0:W-:Y:S01]  /*12310*/  @!P2 ST.E.64 desc[UR60][R10.64], R100 ;  /* 0x000000640a00a985 */ /* 0x0001e2000c101b3c */
[----:B-1----:R-:W-:-:S04]  /*12320*/  @!P0 LEA R6, P5, R28, R12, 0x2 ;  /* 0x0000000c1c068211 */ /* 0x002fc800078a10ff */
[-C--:B------:R-:W-:Y:S02]  /*12330*/  @!P0 LEA.HI.X R7, R28, R9.reuse, R32, 0x2, P5 ;  /* 0x000000091c078211 */ /* 0x080fe400028f1420 */
[C---:B0-----:R-:W-:Y:S01]  /*12340*/  @!P1 LEA R10, P2, R21.reuse, R12, 0x2 ;  /* 0x0000000c150a9211 */ /* 0x041fe200078410ff */
[----:B------:R-:W2:Y:S04]  /*12350*/  LDL R32, [R1+0x128] ;  /* 0x0001280001207983 */ /* 0x000ea80000100800 */
[----:B------:R-:W2:Y:S01]  /*12360*/  LDL R28, [R1+0x124] ;  /* 0x00012400011c7983 */ /* 0x000ea20000100800 */
[----:B------:R-:W-:-:S03]  /*12370*/  @!P1 LEA.HI.X R11, R21, R9, R25, 0x2, P2 ;  /* 0x00000009150b9211 */ /* 0x000fc600010f1419 */
[----:B------:R-:W2:Y:S04]  /*12380*/  LDL R25, [R1+0x120] ;  /* 0x0001200001197983 */ /* 0x000ea80000100800 */
[----:B------:R-:W2:Y:S01]  /*12390*/  LDL R21, [R1+0x11c] ;  /* 0x00011c0001157983 */ /* 0x000ea20000100800 */
[----:B------:R-:W-:Y:S02]  /*123a0*/  ISETP.GE.AND P3, PT, R52, UR4, PT ;  /* 0x0000000434007c0c */ /* 0x000fe4000bf66270 */
[----:B------:R-:W-:Y:S01]  /*123b0*/  ISETP.GE.AND P4, PT, R45, UR4, PT ;  /* 0x000000042d007c0c */ /* 0x000fe2000bf86270 */
[----:B------:R0:W-:Y:S04]  /*123c0*/  @!P0 ST.E.64 desc[UR60][R6.64], R104 ;  /* 0x0000006806008985 */ /* 0x0001e8000c101b3c */
[----:B------:R1:W-:Y:S01]  /*123d0*/  @!P1 ST.E.64 desc[UR60][R10.64], R108 ;  /* 0x0000006c0a009985 */ /* 0x0003e2000c101b3c */
[----:B------:R-:W-:-:S05]  /*123e0*/  ISETP.GE.AND P1, PT, R41, UR4, PT ;  /* 0x0000000429007c0c */ /* 0x000fca000bf26270 */
[CC--:B0-----:R-:W-:Y:S02]  /*123f0*/  @!P3 LEA R6, P0, R52.reuse, R12.reuse, 0x2 ;  /* 0x0000000c3406b211 */ /* 0x0c1fe400078010ff */
[----:B-1----:R-:W-:Y:S02]  /*12400*/  @!P4 LEA R10, P5, R45, R12, 0x2 ;  /* 0x0000000c2d0ac211 */ /* 0x002fe400078a10ff */
[-C--:B------:R-:W-:Y:S02]  /*12410*/  @!P3 LEA.HI.X R7, R52, R9.reuse, R53, 0x2, P0 ;  /* 0x000000093407b211 */ /* 0x080fe400000f1435 */
[----:B------:R-:W-:Y:S02]  /*12420*/  ISETP.GE.AND P0, PT, R37, UR4, PT ;  /* 0x0000000425007c0c */ /* 0x000fe4000bf06270 */
[----:B------:R-:W-:Y:S01]  /*12430*/  @!P4 LEA.HI.X R11, R45, R9, R48, 0x2, P5 ;  /* 0x000000092d0bc211 */ /* 0x000fe200028f1430 */
[----:B------:R-:W-:Y:S04]  /*12440*/  @!P3 ST.E.64 desc[UR60][R6.64], R112 ;  /* 0x000000700600b985 */ /* 0x000fe8000c101b3c */
[----:B------:R0:W-:Y:S01]  /*12450*/  @!P4 ST.E.64 desc[UR60][R10.64], R116 ;  /* 0x000000740a00c985 */ /* 0x0001e2000c101b3c */
[----:B----4-:R-:W-:-:S02]  /*12460*/  ISETP.GE.AND P2, PT, R14, UR4, PT ;  /* 0x000000040e007c0c */ /* 0x010fc4000bf46270 */
[----:B-----5:R-:W-:Y:S02]  /*12470*/  ISETP.GE.AND P4, PT, R33, UR4, PT ;  /* 0x0000000421007c0c */ /* 0x020fe4000bf86270 */
[----:B0-----:R-:W-:-:S09]  /*12480*/  @!P1 LEA R10, P5, R41, R12, 0x2 ;  /* 0x0000000c290a9211 */ /* 0x001fd200078a10ff */
[CC--:B------:R-:W-:Y:S02]  /*12490*/  @!P2 LEA R6, P3, R14.reuse, R12.reuse, 0x2 ;  /* 0x0000000c0e06a211 */ /* 0x0c0fe400078610ff */
[-C--:B------:R-:W-:Y:S02]  /*124a0*/  @!P1 LEA.HI.X R11, R41, R9.reuse, R44, 0x2, P5 ;  /* 0x00000009290b9211 */ /* 0x080fe400028f142c */
[----:B---3--:R-:W-:Y:S02]  /*124b0*/  @!P2 LEA.HI.X R7, R14, R9, R15, 0x2, P3 ;  /* 0x000000090e07a211 */ /* 0x008fe400018f140f */
[----:B------:R-:W-:-:S03]  /*124c0*/  @!P0 LEA R14, P3, R37, R12, 0x2 ;  /* 0x0000000c250e8211 */ /* 0x000fc600078610ff */
[----:B------:R0:W-:Y:S01]  /*124d0*/  @!P2 ST.E.64 desc[UR60][R6.64], R120 ;  /* 0x000000780600a985 */ /* 0x0001e2000c101b3c */
[----:B--2---:R-:W-:Y:S02]  /*124e0*/  ISETP.GE.AND P2, PT, R29, UR4, PT ;  /* 0x000000041d007c0c */ /* 0x004fe4000bf46270 */
        /* <DEDUP_REMOVED lines=10> */
[-C--:B--2---:R-:W-:Y:S02]  /*12590*/  @!P3 LEA R14, P4, R13, R12.reuse, 0x2 ;  /* 0x0000000c0d0eb211 */ /* 0x084fe400078810ff */
[-C--:B------:R-:W-:Y:S02]  /*125a0*/  @!P2 LEA.HI.X R11, R29, R9.reuse, R32, 0x2, P5 ;  /* 0x000000091d0ba211 */ /* 0x080fe400028f1420 */
[-C--:B------:R-:W-:Y:S02]  /*125b0*/  @!P3 LEA.HI.X R15, R13, R9.reuse, R28, 0x2, P4 ;  /* 0x000000090d0fb211 */ /* 0x080fe400020f141c */
[-C--:B0-----:R-:W-:Y:S02]  /*125c0*/  @!P1 LEA R6, P5, R24, R12.reuse, 0x2 ;  /* 0x0000000c18069211 */ /* 0x081fe400078a10ff */
[----:B------:R-:W-:Y:S02]  /*125d0*/  @!P0 LEA R12, P4, R20, R12, 0x2 ;  /* 0x0000000c140c8211 */ /* 0x000fe400078810ff */
[----:B------:R-:W-:-:S02]  /*125e0*/  @!P1 LEA.HI.X R7, R24, R9, R25, 0x2, P5 ;  /* 0x0000000918079211 */ /* 0x000fc400028f1419 */
[----:B------:R-:W-:Y:S01]  /*125f0*/  @!P0 LEA.HI.X R13, R20, R9, R21, 0x2, P4 ;  /* 0x00000009140d8211 */ /* 0x000fe200020f1415 */
[----:B------:R3:W-:Y:S04]  /*12600*/  @!P2 ST.E.64 desc[UR60][R10.64], R136 ;  /* 0x000000880a00a985 */ /* 0x0007e8000c101b3c */
[----:B------:R3:W-:Y:S04]  /*12610*/  @!P3 ST.E.64 desc[UR60][R14.64], R140 ;  /* 0x0000008c0e00b985 */ /* 0x0007e8000c101b3c */
[----:B------:R3:W-:Y:S04]  /*12620*/  @!P1 ST.E.64 desc[UR60][R6.64], R144 ;  /* 0x0000009006009985 */ /* 0x0007e8000c101b3c */
[----:B------:R3:W-:Y:S02]  /*12630*/  @!P0 ST.E.64 desc[UR60][R12.64], R148 ;  /* 0x000000940c008985 */ /* 0x0007e4000c101b3c */
.L_x_1563:
[----:B------:R-:W-:Y:S05]  /*12640*/  BSYNC B1 ;  /* 0x0000000000017941 */ /* 0x000fea0003800000 */
.L_x_1562:
[----:B------:R-:W-:-:S03]  /*12650*/  UMOV UR4, 0xffffffff ;  /* 0xffffffff00047882 */ /* 0x000fc60000000000 */
[----:B------:R-:W-:Y:S05]  /*12660*/  BRA.DIV UR4, `(.L_x_1564) ;  /* 0x000000ae04bc7947 */ /* 0x000fea000b800000 */
[----:B---3--:R3:W4:Y:S04]  /*12670*/  SHFL.IDX PT, R10, R8, 0x1, 0x1c1f ;  /* 0x003c1f00080a7f89 */ /* 0x00872800000e0000 */
[----:B0-----:R-:W0:Y:S02]  /*12680*/  SHFL.IDX PT, R3, R3, 0x1, 0x1c1f ;  /* 0x003c1f0003037f89 */ /* 0x001e2400000e0000 */
.L_x_1772:
        /* <DEDUP_REMOVED lines=8> */
[----:B------:R-:W4:Y:S04]  /*12710*/  LDL R48, [R1+0x144] ;  /* 0x0001440001307983 */ /* 0x000f280000100800 */
[----:B------:R-:W4:Y:S04]  /*12720*/  LDL R44, [R1+0xc4] ;  /* 0x0000c400012c7983 */ /* 0x000f280000100800 */
[----:B------:R-:W4:Y:S04]  /*12730*/  LDL R41, [R1+0x150] ;  /* 0x0001500001297983 */ /* 0x000f280000100800 */
[----:B-1----:R-:W4:Y:S04]  /*12740*/  LDL R9, [R1+0x13c] ;  /* 0x00013c0001097983 */ /* 0x002f280000100800 */
        /* <DEDUP_REMOVED lines=24> */
[----:B--2---:R-:W2:Y:S04]  /*128d0*/  LDL R12, [R1+0xa4] ;  /* 0x0000a400010c7983 */ /* 0x004ea80000100800 */
[----:B------:R-:W2:Y:S04]  /*128e0*/  LDL R20, [R1+0xa0] ;  /* 0x0000a00001147983 */ /* 0x000ea80000100800 */
[----:B------:R-:W2:Y:S04]  /*128f0*/  LDL R14, [R1+0x9c] ;  /* 0x00009c00010e7983 */ /* 0x000ea80000100800 */
[----:B------:R-:W2:Y:S04]  /*12900*/  LDL R29, [R1+0x130] ;  /* 0x00013000011d7983 */ /* 0x000ea80000100800 */
[----:B------:R-:W2:Y:S04]  /*12910*/  LDL R25, [R1+0x12c] ;  /* 0x00012c0001197983 */ /* 0x000ea80000100800 */
[----:B------:R-:W2:Y:S04]  /*12920*/  LDL R13, [R1+0x128] ;  /* 0x00012800010d7983 */ /* 0x000ea80000100800 */
[----:B------:R-:W2:Y:S04]  /*12930*/  LDL R21, [R1+0x124] ;  /* 0x0001240001157983 */ /* 0x000ea80000100800 */
[----:B------:R-:W2:Y:S04]  /*12940*/  LDL R15, [R1+0x120] ;  /* 0x00012000010f7983 */ /* 0x000ea80000100800 */
[----:B------:R-:W2:Y:S01]  /*12950*/  LDL R11, [R1+0x98] ;  /* 0x00009800010b7983 */ /* 0x000ea20000100800 */
[----:B-----5:R-:W-:Y:S01]  /*12960*/  ISETP.GE.AND P2, PT, R65, UR4, PT ;  /* 0x0000000441007c0c */ /* 0x020fe2000bf46270 */
[----:B----4-:R-:W-:Y:S01]  /*12970*/  IMAD.MOV.U32 R57, RZ, RZ, R56 ;  /* 0x000000ffff397224 */ /* 0x010fe200078e0038 */
[----:B------:R-:W-:Y:S01]  /*12980*/  ISETP.GE.AND P3, PT, R81, UR4, PT ;  /* 0x0000000451007c0c */ /* 0x000fe2000bf66270 */
[----:B------:R-:W-:-:S02]  /*12990*/  IMAD.MOV.U32 R56, RZ, RZ, R53 ;  /* 0x000000ffff387224 */ /* 0x000fc400078e0035 */
[----:B------:R-:W-:Y:S02]  /*129a0*/  IMAD.MOV.U32 R53, RZ, RZ, R52 ;  /* 0x000000ffff357224 */ /* 0x000fe400078e0034 */
[----:B------:R-:W-:Y:S02]  /*129b0*/  IMAD.MOV.U32 R52, RZ, RZ, R48 ;  /* 0x000000ffff347224 */ /* 0x000fe400078e0030 */
[----:B------:R-:W-:Y:S02]  /*129c0*/  IMAD.MOV.U32 R48, RZ, RZ, R44 ;  /* 0x000000ffff307224 */ /* 0x000fe400078e002c */
[----:B------:R-:W-:Y:S02]  /*129d0*/  IMAD.MOV.U32 R44, RZ, RZ, R41 ;  /* 0x000000ffff2c7224 */ /* 0x000fe400078e0029 */
[----:B------:R-:W-:Y:S02]  /*129e0*/  IMAD.MOV.U32 R41, RZ, RZ, R9 ;  /* 0x000000ffff297224 */ /* 0x000fe400078e0009 */
[----:B---3--:R-:W-:-:S02]  /*129f0*/  IMAD.MOV.U32 R9, RZ, RZ, R8 ;  /* 0x000000ffff097224 */ /* 0x008fc400078e0008 */
[----:B------:R-:W-:Y:S02]  /*12a00*/  IMAD.MOV.U32 R8, RZ, RZ, R7 ;  /* 0x000000ffff087224 */ /* 0x000fe400078e0007 */
[----:B------:R-:W-:Y:S02]  /*12a10*/  @!P2 IMAD.MOV.U32 R7, RZ, RZ, R10 ;  /* 0x000000ffff07a224 */ /* 0x000fe400078e000a */
[----:B------:R-:W-:Y:S02]  /*12a20*/  IMAD.MOV.U32 R60, RZ, RZ, R6 ;  /* 0x000000ffff3c7224 */ /* 0x000fe400078e0006 */
[----:B0-----:R-:W-:Y:S02]  /*12a30*/  @!P2 IMAD.MOV.U32 R6, RZ, RZ, R3 ;  /* 0x000000ffff06a224 */ /* 0x001fe400078e0003 */
[----:B------:R-:W-:Y:S02]  /*12a40*/  IMAD.MOV.U32 R69, RZ, RZ, R61 ;  /* 0x000000ffff457224 */ /* 0x000fe400078e003d */
[----:B------:R-:W-:-:S02]  /*12a50*/  IMAD.MOV.U32 R61, RZ, RZ, R57 ;  /* 0x000000ffff3d7224 */ /* 0x000fc400078e0039 */
[----:B------:R-:W-:Y:S02]  /*12a60*/  IMAD.MOV.U32 R57, RZ, RZ, R53 ;  /* 0x000000ffff397224 */ /* 0x000fe400078e0035 */
[----:B------:R-:W-:Y:S02]  /*12a70*/  IMAD.MOV.U32 R53, RZ, RZ, R48 ;  /* 0x000000ffff357224 */ /* 0x000fe400078e0030 */
[----:B------:R-:W-:Y:S01]  /*12a80*/  IMAD.MOV.U32 R48, RZ, RZ, R8 ;  /* 0x000000ffff307224 */ /* 0x000fe200078e0008 */
[----:B------:R-:W-:Y:S01]  /*12a90*/  @!P3 LEA R8, P4, R81, R3, 0x2 ;  /* 0x000000035108b211 */ /* 0x000fe200078810ff */
[----:B------:R-:W-:-:S04]  /*12aa0*/  @!P2 IMAD.WIDE R6, R65, 0x4, R6 ;  /* 0x000000044106a825 */ /* 0x000fc800078e0206 */
[----:B------:R-:W-:Y:S02]  /*12ab0*/  IMAD.MOV.U32 R65, RZ, RZ, R64 ;  /* 0x000000ffff417224 */ /* 0x000fe400078e0040 */
[----:B------:R-:W-:Y:S02]  /*12ac0*/  IMAD.MOV.U32 R64, RZ, RZ, R44 ;  /* 0x000000ffff407224 */ /* 0x000fe400078e002c */
[----:B------:R-:W-:Y:S01]  /*12ad0*/  IMAD.MOV.U32 R44, RZ, RZ, R9 ;  /* 0x000000ffff2c7224 */ /* 0x000fe200078e0009 */
[----:B------:R-:W-:Y:S02]  /*12ae0*/  @!P3 LEA.HI.X R9, R81, R10, R92, 0x2, P4 ;  /* 0x0000000a5109b211 */ /* 0x000fe400020f145c */
[----:B------:R-:W3:Y:S01]  /*12af0*/  LDL R92, [R1+0x18c] ;  /* 0x00018c00015c7983 */ /* 0x000ee20000100800 */
[C---:B------:R-:W-:Y:S02]  /*12b00*/  ISETP.GE.AND P1, PT, R76.reuse, UR4, PT ;  /* 0x000000044c007c0c */ /* 0x040fe4000bf26270 */
[----:B------:R-:W-:Y:S01]  /*12b10*/  ISETP.GE.AND P0, PT, R85, UR4, PT ;  /* 0x0000000455007c0c */ /* 0x000fe2000bf06270 */
[----:B------:R0:W-:Y:S04]  /*12b20*/  @!P2 ST.E.64 desc[UR60][R6.64], R26 ;  /* 0x0000001a0600a985 */ /* 0x0001e8000c101b3c */
[----:B------:R1:W-:Y:S04]  /*12b30*/  @!P3 ST.E.64 desc[UR60][R8.64], R30 ;  /* 0x0000001e0800b985 */ /* 0x0003e8000c101b3c */
[----:B------:R-:W4:Y:S02]  /*12b40*/  LDL R81, [R1+0xe8] ;  /* 0x0000e80001517983 */ /* 0x000f240000100800 */
[----:B0-----:R-:W-:-:S04]  /*12b50*/  @!P1 LEA R6, P5, R76, R3, 0x2 ;  /* 0x000000034c069211 */ /* 0x001fc800078a10ff */
[-C--:B------:R-:W-:Y:S02]  /*12b60*/  @!P1 LEA.HI.X R7, R76, R10.reuse, R77, 0x2, P5 ;  /* 0x0000000a4c079211 */ /* 0x080fe400028f144d */
[----:B------:R-:W5:Y:S01]  /*12b70*/  LDL R77, [R1+0x188] ;  /* 0x00018800014d7983 */ /* 0x000f620000100800 */
[C---:B-1----:R-:W-:Y:S02]  /*12b80*/  @!P0 LEA R8, P4, R85.reuse, R3, 0x2 ;  /* 0x0000000355088211 */ /* 0x042fe400078810ff */
[----:B------:R-:W-:Y:S01]  /*12b90*/  ISETP.GE.AND P2, PT, R72, UR4, PT ;  /* 0x0000000448007c0c */ /* 0x000fe2000bf46270 */
[----:B------:R-:W2:Y:S01]  /*12ba0*/  LDL R76, [R1+0xe4] ;  /* 0x0000e400014c7983 */ /* 0x000ea20000100800 */
[----:B---3--:R-:W-:-:S03]  /*12bb0*/  @!P0 LEA.HI.X R9, R85, R10, R92, 0x2, P4 ;  /* 0x0000000a55098211 */ /* 0x008fc600020f145c */
[----:B------:R-:W3:Y:S04]  /*12bc0*/  LDL R85, [R1+0x180] ;  /* 0x0001800001557983 */ /* 0x000ee80000100800 */
[----:B------:R0:W-:Y:S01]  /*12bd0*/  @!P1 ST.E.64 desc[UR60][R6.64], R34 ;  /* 0x0000002206009985 */ /* 0x0001e2000c101b3c */
[----:B------:R-:W-:-:S03]  /*12be0*/  ISETP.GE.AND P1, PT, R73, UR4, PT ;  /* 0x0000000449007c0c */ /* 0x000fc6000bf26270 */
[----:B------:R-:W4:Y:S01]  /*12bf0*/  LDL R92, [R1+0x184] ;  /* 0x00018400015c7983 */ /* 0x000f220000100800 */
[----:B0-----:R-:W-:-:S04]  /*12c00*/  @!P2 LEA R6, P5, R72, R3, 0x2 ;  /* 0x000000034806a211 */ /* 0x001fc800078a10ff */
[----:B-----5:R-:W-:Y:S01]  /*12c10*/  @!P2 LEA.HI.X R7, R72, R10, R77, 0x2, P5 ;  /* 0x0000000a4807a211 */ /* 0x020fe200028f144d */
[----:B------:R-:W-:Y:S04]  /*12c20*/  @!P0 ST.E.64 desc[UR60][R8.64], R38 ;  /* 0x0000002608008985 */ /* 0x000fe8000c101b3c */
[----:B------:R0:W-:Y:S01]  /*12c30*/  @!P2 ST.E.64 desc[UR60][R6.64], R42 ;  /* 0x0000002a0600a985 */ /* 0x0001e2000c101b3c */
[----:B------:R-:W-:-:S03]  /*12c40*/  ISETP.GE.AND P3, PT, R89, UR4, PT ;  /* 0x0000000459007c0c */ /* 0x000fc6000bf66270 */
[----:B------:R-:W5:Y:S04]  /*12c50*/  LDL R72, [R1+0xdc] ;  /* 0x0000dc0001487983 */ /* 0x000f680000100800 */
[----:B------:R-:W5:Y:S01]  /*12c60*/  LDL R77, [R1+0xe0] ;  /* 0x0000e000014d7983 */ /* 0x000f620000100800 */
[----:B0-----:R-:W-:-:S04]  /*12c70*/  @!P1 LEA R6, P5, R73, R3, 0x2 ;  /* 0x0000000349069211 */ /* 0x001fc800078a10ff */
[-C--:B---3--:R-:W-:Y:S02]  /*12c80*/  @!P1 LEA.HI.X R7, R73, R10.reuse, R85, 0x2, P5 ;  /* 0x0000000a49079211 */ /* 0x088fe400028f1455 */
[----:B------:R-:W3:Y:S01]  /*12c90*/  LDL R85, [R1+0x178] ;  /* 0x0001780001557983 */ /* 0x000ee20000100800 */
[C---:B------:R-:W-:Y:S02]  /*12ca0*/  ISETP.GE.AND P2, PT, R80.reuse, UR4, PT ;  /* 0x0000000450007c0c */ /* 0x040fe4000bf46270 */
[CC--:B------:R-:W-:Y:S01]  /*12cb0*/  @!P3 LEA R8, P4, R89.reuse, R3.reuse, 0x2 ;  /* 0x000000035908b211 */ /* 0x0c0fe200078810ff */
[----:B------:R-:W5:Y:S03]  /*12cc0*/  LDL R73, [R1+0xd8] ;  /* 0x0000d80001497983 */ /* 0x000f660000100800 */
[----:B----4-:R-:W-:Y:S02]  /*12cd0*/  @!P3 LEA.HI.X R9, R89, R10, R92, 0x2, P4 ;  /* 0x0000000a5909b211 */ /* 0x010fe400020f145c */
[----:B------:R-:W4:Y:S04]  /*12ce0*/  LDL R89, [R1+0x17c] ;  /* 0x00017c0001597983 */ /* 0x000f280000100800 */
[----:B------:R-:W-:Y:S04]  /*12cf0*/  @!P3 ST.E.64 desc[UR60][R8.64], R46 ;  /* 0x0000002e0800b985 */ /* 0x000fe8000c101b3c */
[----:B------:R0:W-:Y:S02]  /*12d00*/  @!P1 ST.E.64 desc[UR60][R6.64], R4 ;  /* 0x0000000406009985 */ /* 0x0001e4000c101b3c */
[----:B0-----:R-:W-:-:S04]  /*12d10*/  @!P2 LEA R4, P5, R80, R3, 0x2 ;  /* 0x000000035004a211 */ /* 0x001fc800078a10ff */
[----:B---3--:R-:W-:Y:S02]  /*12d20*/  @!P2 LEA.HI.X R5, R80, R10, R85, 0x2, P5 ;  /* 0x0000000a5005a211 */ /* 0x008fe400028f1455 */
[----:B------:R-:W3:Y:S01]  /*12d30*/  LDL R80, [R1+0x170] ;  /* 0x0001700001507983 */ /* 0x000ee20000100800 */
[----:B------:R-:W-:Y:S02]  /*12d40*/  ISETP.GE.AND P0, PT, R88, UR4, PT ;  /* 0x0000000458007c0c */ /* 0x000fe4000bf06270 */
[----:B------:R-:W-:Y:S01]  /*12d50*/  ISETP.GE.AND P1, PT, R68, UR4, PT ;  /* 0x0000000444007c0c */ /* 0x000fe2000bf26270 */
[----:B------:R-:W5:Y:S10]  /*12d60*/  LDL R85, [R1+0x174] ;  /* 0x0001740001557983 */ /* 0x000f740000100800 */
[----:B------:R-:W-:-:S04]  /*12d70*/  @!P0 LEA R8, P4, R88, R3, 0x2 ;  /* 0x0000000358088211 */ /* 0x000fc800078810ff */
[----:B----4-:R-:W-:-:S05]  /*12d80*/  @!P0 LEA.HI.X R9, R88, R10, R89, 0x2, P4 ;  /* 0x0000000a58098211 */ /* 0x010fca00020f1459 */
[----:B------:R-:W-:Y:S04]  /*12d90*/  @!P0 ST.E.64 desc[UR60][R8.64], R54 ;  /* 0x0000003608008985 */ /* 0x000fe8000c101b3c */
[----:B------:R0:W-:Y:S02]  /*12da0*/  @!P2 ST.E.64 desc[UR60][R4.64], R58 ;  /* 0x0000003a0400a985 */ /* 0x0001e4000c101b3c */
[----:B0-----:R-:W-:-:S04]  /*12db0*/  @!P1 LEA R4, P5, R68, R3, 0x2 ;  /* 0x0000000344049211 */ /* 0x001fc800078a10ff */
[----:B---3--:R-:W-:Y:S02]  /*12dc0*/  @!P1 LEA.HI.X R5, R68, R10, R80, 0x2, P5 ;  /* 0x0000000a44059211 */ /* 0x008fe400028f1450 */
[----:B------:R-:W3:Y:S01]  /*12dd0*/  LDL R80, [R1+0x168] ;  /* 0x0001680001507983 */ /* 0x000ee20000100800 */
[----:B------:R-:W-:Y:S02]  /*12de0*/  ISETP.GE.AND P3, PT, R84, UR4, PT ;  /* 0x0000000454007c0c */ /* 0x000fe4000bf66270 */
[----:B--2---:R-:W-:-:S11]  /*12df0*/  ISETP.GE.AND P2, PT, R76, UR4, PT ;  /* 0x000000044c007c0c */ /* 0x004fd6000bf46270 */
[----:B------:R-:W-:-:S04]  /*12e00*/  @!P3 LEA R6, P4, R84, R3, 0x2 ;  /* 0x000000035406b211 */ /* 0x000fc800078810ff */
[----:B-----5:R-:W-:Y:S02]  /*12e10*/  @!P3 LEA.HI.X R7, R84, R10, R85, 0x2, P4 ;  /* 0x0000000a5407b211 */ /* 0x020fe400020f1455 */
[----:B------:R-:W2:Y:S04]  /*12e20*/  LDL R84, [R1+0x16c] ;  /* 0x00016c0001547983 */ /* 0x000ea80000100800 */
[----:B------:R-:W-:Y:S04]  /*12e30*/  @!P3 ST.E.64 desc[UR60][R6.64], R62 ;  /* 0x0000003e0600b985 */ /* 0x000fe8000c101b3c */
[----:B------:R0:W-:Y:S02]  /*12e40*/  @!P1 ST.E.64 desc[UR60][R4.64], R66 ;  /* 0x0000004204009985 */ /* 0x0001e4000c101b3c */
[----:B0-----:R-:W-:-:S04]  /*12e50*/  @!P2 LEA R4, P5, R76, R3, 0x2 ;  /* 0x000000034c04a211 */ /* 0x001fc800078a10ff */
[----:B---3--:R-:W-:Y:S02]  /*12e60*/  @!P2 LEA.HI.X R5, R76, R10, R80, 0x2, P5 ;  /* 0x0000000a4c05a211 */ /* 0x008fe400028f1450 */
[----:B------:R-:W3:Y:S01]  /*12e70*/  LDL R76, [R1+0x160] ;  /* 0x00016000014c7983 */ /* 0x000ee20000100800 */
[C---:B------:R-:W-:Y:S02]  /*12e80*/  ISETP.GE.AND P0, PT, R81.reuse, UR4, PT ;  /* 0x0000000451007c0c */ /* 0x040fe4000bf06270 */
[----:B------:R-:W-:Y:S01]  /*12e90*/  ISETP.GE.AND P1, PT, R72, UR4, PT ;  /* 0x0000000448007c0c */ /* 0x000fe2000bf26270 */
[----:B------:R-:W4:Y:S10]  /*12ea0*/  LDL R80, [R1+0x164] ;  /* 0x0001640001507983 */ /* 0x000f340000100800 */
[----:B------:R-:W-:-:S04]  /*12eb0*/  @!P0 LEA R6, P4, R81, R3, 0x2 ;  /* 0x0000000351068211 */ /* 0x000fc800078810ff */
[----:B--2---:R-:W-:Y:S01]  /*12ec0*/  @!P0 LEA.HI.X R7, R81, R10, R84, 0x2, P4 ;  /* 0x0000000a51078211 */ /* 0x004fe200020f1454 */
[----:B------:R-:W-:Y:S02]  /*12ed0*/  IMAD.MOV.U32 R68, RZ, RZ, R65 ;  /* 0x000000ffff447224 */ /* 0x000fe400078e0041 */
[----:B------:R-:W2:Y:S04]  /*12ee0*/  LDL R65, [R1+0xd0] ;  /* 0x0000d00001417983 */ /* 0x000ea80000100800 */
[----:B------:R-:W-:Y:S04]  /*12ef0*/  @!P0 ST.E.64 desc[UR60][R6.64], R70 ;  /* 0x0000004606008985 */ /* 0x000fe8000c101b3c */
[----:B------:R0:W-:Y:S02]  /*12f00*/  @!P2 ST.E.64 desc[UR60][R4.64], R74 ;  /* 0x0000004a0400a985 */ /* 0x0001e4000c101b3c */
[----:B0-----:R-:W-:-:S04]  /*12f10*/  @!P1 LEA R4, P5, R72, R3, 0x2 ;  /* 0x0000000348049211 */ /* 0x001fc800078a10ff */
[----:B---3--:R-:W-:Y:S02]  /*12f20*/  @!P1 LEA.HI.X R5, R72, R10, R76, 0x2, P5 ;  /* 0x0000000a48059211 */ /* 0x008fe400028f144c */
[----:B------:R-:W3:Y:S01]  /*12f30*/  LDL R76, [R1+0x15c] ;  /* 0x00015c00014c7983 */ /* 0x000ee20000100800 */
[----:B------:R-:W-:-:S03]  /*12f40*/  IMAD.MOV.U32 R72, RZ, RZ, R68 ;  /* 0x000000ffff487224 */ /* 0x000fc600078e0044 */
[----:B------:R-:W5:Y:S01]  /*12f50*/  LDL R68, [R1+0x154] ;  /* 0x0001540001447983 */ /* 0x000f620000100800 */
[----:B------:R-:W-:Y:S02]  /*12f60*/  ISETP.GE.AND P3, PT, R77, UR4, PT ;  /* 0x000000044d007c0c */ /* 0x000fe4000bf66270 */
[----:B------:R-:W-:Y:S02]  /*12f70*/  ISETP.GE.AND P0, PT, R73, UR4, PT ;  /* 0x0000000449007c0c */ /* 0x000fe4000bf06270 */
[----:B------:R-:W-:-:S09]  /*12f80*/  ISETP.GE.AND P2, PT, R69, UR4, PT ;  /* 0x0000000445007c0c */ /* 0x000fd2000bf46270 */
[----:B------:R-:W-:-:S04]  /*12f90*/  @!P3 LEA R6, P4, R77, R3, 0x2 ;  /* 0x000000034d06b211 */ /* 0x000fc800078810ff */
[----:B----4-:R-:W-:-:S05]  /*12fa0*/  @!P3 LEA.HI.X R7, R77, R10, R80, 0x2, P4 ;  /* 0x0000000a4d07b211 */ /* 0x010fca00020f1450 */
[----:B------:R0:W-:Y:S01]  /*12fb0*/  @!P3 ST.E.64 desc[UR60][R6.64], R78 ;  /* 0x0000004e0600b985 */ /* 0x0001e2000c101b3c */
[----:B--2---:R-:W-:-:S03]  /*12fc0*/  ISETP.GE.AND P3, PT, R65, UR4, PT ;  /* 0x0000000441007c0c */ /* 0x004fc6000bf66270 */
[----:B------:R1:W-:Y:S01]  /*12fd0*/  @!P1 ST.E.64 desc[UR60][R4.64], R82 ;  /* 0x0000005204009985 */ /* 0x0003e2000c101b3c */
[----:B------:R-:W-:Y:S02]  /*12fe0*/  ISETP.GE.AND P1, PT, R61, UR4, PT ;  /* 0x000000043d007c0c */ /* 0x000fe4000bf26270 */
[-C--:B0-----:R-:W-:Y:S02]  /*12ff0*/  @!P0 LEA R6, P4, R73, R3.reuse, 0x2 ;  /* 0x0000000349068211 */ /* 0x081fe400078810ff */
[----:B-1----:R-:W-:-:S04]  /*13000*/  @!P2 LEA R4, P5, R69, R3, 0x2 ;  /* 0x000000034504a211 */ /* 0x002fc800078a10ff */
[-C--:B------:R-:W-:Y:S02]  /*13010*/  @!P2 LEA.HI.X R5, R69, R10.reuse, R72, 0x2, P5 ;  /* 0x0000000a4505a211 */ /* 0x080fe400028f1448 */
[----:B---3--:R-:W-:-:S05]  /*13020*/  @!P0 LEA.HI.X R7, R73, R10, R76, 0x2, P4 ;  /* 0x0000000a49078211 */ /* 0x008fca00020f144c */
[----:B------:R0:W-:Y:S01]  /*13030*/  @!P0 ST.E.64 desc[UR60][R6.64], R86 ;  /* 0x0000005606008985 */ /* 0x0001e2000c101b3c */
[----:B------:R-:W-:-:S03]  /*13040*/  ISETP.GE.AND P0, PT, R57, UR4, PT ;  /* 0x0000000439007c0c */ /* 0x000fc6000bf06270 */
[----:B------:R1:W-:Y:S01]  /*13050*/  @!P2 ST.E.64 desc[UR60][R4.64], R90 ;  /* 0x0000005a0400a985 */ /* 0x0003e2000c101b3c */
[----:B------:R-:W-:Y:S02]  /*13060*/  ISETP.GE.AND P2, PT, R53, UR4, PT ;  /* 0x0000000435007c0c */ /* 0x000fe4000bf46270 */
[-C--:B0-----:R-:W-:Y:S02]  /*13070*/  @!P3 LEA R6, P4, R65, R3.reuse, 0x2 ;  /* 0x000000034106b211 */ /* 0x081fe400078810ff */
[----:B-1----:R-:W-:Y:S02]  /*13080*/  @!P1 LEA R4, P5, R61, R3, 0x2 ;  /* 0x000000033d049211 */ /* 0x002fe400078a10ff */
[-C--:B-----5:R-:W-:Y:S02]  /*13090*/  @!P3 LEA.HI.X R7, R65, R10.reuse, R68, 0x2, P4 ;  /* 0x0000000a4107b211 */ /* 0x0a0fe400020f1444 */
[----:B------:R-:W-:Y:S02]  /*130a0*/  @!P1 LEA.HI.X R5, R61, R10, R64, 0x2, P5 ;  /* 0x0000000a3d059211 */ /* 0x000fe400028f1440 */
[----:B------:R-:W-:Y:S01]  /*130b0*/  ISETP.GE.AND P4, PT, R48, UR4, PT ;  /* 0x0000000430007c0c */ /* 0x000fe2000bf86270 */
[----:B------:R0:W-:Y:S01]  /*130c0*/  @!P3 ST.E.64 desc[UR60][R6.64], R94 ;  /* 0x0000005e0600b985 */ /* 0x0001e2000c101b3c */
[----:B------:R-:W-:-:S03]  /*130d0*/  ISETP.GE.AND P3, PT, R44, UR4, PT ;  /* 0x000000042c007c0c */ /* 0x000fc6000bf66270 */
[----:B------:R1:W-:Y:S01]  /*130e0*/  @!P1 ST.E.64 desc[UR60][R4.64], R98 ;  /* 0x0000006204009985 */ /* 0x0003e2000c101b3c */
[-C--:B0-----:R-:W-:Y:S02]  /*130f0*/  @!P0 LEA R6, P5, R57, R3.reuse, 0x2 ;  /* 0x0000000339068211 */ /* 0x081fe400078a10ff */
[----:B-1----:R-:W-:Y:S02]  /*13100*/  @!P2 LEA R4, P1, R53, R3, 0x2 ;  /* 0x000000033504a211 */ /* 0x002fe400078210ff */
[-C--:B------:R-:W-:Y:S02]  /*13110*/  @!P0 LEA.HI.X R7, R57, R10.reuse, R60, 0x2, P5 ;  /* 0x0000000a39078211 */ /* 0x080fe400028f143c */
[----:B------:R-:W-:Y:S02]  /*13120*/  @!P2 LEA.HI.X R5, R53, R10, R56, 0x2, P1 ;  /* 0x0000000a3505a211 */ /* 0x000fe400008f1438 */
[----:B------:R-:W-:Y:S01]  /*13130*/  ISETP.GE.AND P1, PT, R40, UR4, PT ;  /* 0x0000000428007c0c */ /* 0x000fe2000bf26270 */
[----:B------:R0:W-:Y:S04]  /*13140*/  @!P0 ST.E.64 desc[UR60][R6.64], R102 ;  /* 0x0000006606008985 */ /* 0x0001e8000c101b3c */
[----:B------:R1:W-:Y:S01]  /*13150*/  @!P2 ST.E.64 desc[UR60][R4.64], R106 ;  /* 0x0000006a0400a985 */ /* 0x0003e2000c101b3c */
[----:B------:R-:W-:-:S02]  /*13160*/  ISETP.GE.AND P2, PT, R36, UR4, PT ;  /* 0x0000000424007c0c */ /* 0x000fc4000bf46270 */
[-C--:B0-----:R-:W-:Y:S02]  /*13170*/  @!P4 LEA R6, P0, R48, R3.reuse, 0x2 ;  /* 0x000000033006c211 */ /* 0x081fe400078010ff */
[----:B-1----:R-:W-:Y:S02]  /*13180*/  @!P3 LEA R4, P5, R44, R3, 0x2 ;  /* 0x000000032c04b211 */ /* 0x002fe400078a10ff */
[-C--:B------:R-:W-:Y:S02]  /*13190*/  @!P4 LEA.HI.X R7, R48, R10.reuse, R52, 0x2, P0 ;  /* 0x0000000a3007c211 */ /* 0x080fe400000f1434 */
[----:B------:R-:W-:Y:S02]  /*131a0*/  ISETP.GE.AND P0, PT, R32, UR4, PT ;  /* 0x0000000420007c0c */ /* 0x000fe4000bf06270 */
[----:B------:R-:W-:Y:S01]  /*131b0*/  @!P3 LEA.HI.X R5, R44, R10, R45, 0x2, P5 ;  /* 0x0000000a2c05b211 */ /* 0x000fe200028f142d */
[----:B------:R0:W-:Y:S04]  /*131c0*/  @!P4 ST.E.64 desc[UR60][R6.64], R110 ;  /* 0x0000006e0600c985 */ /* 0x0001e8000c101b3c */
[----:B------:R1:W-:Y:S01]  /*131d0*/  @!P3 ST.E.64 desc[UR60][R4.64], R114 ;  /* 0x000000720400b985 */ /* 0x0003e2000c101b3c */
[----:B------:R-:W-:-:S02]  /*131e0*/  ISETP.GE.AND P3, PT, R28, UR4, PT ;  /* 0x000000041c007c0c */ /* 0x000fc4000bf66270 */
[-C--:B0-----:R-:W-:Y:S02]  /*131f0*/  @!P1 LEA R6, P4, R40, R3.reuse, 0x2 ;  /* 0x0000000328069211 */ /* 0x081fe400078810ff */
[-C--:B-1----:R-:W-:Y:S02]  /*13200*/  @!P2 LEA R4, P5, R36, R3.reuse, 0x2 ;  /* 0x000000032404a211 */ /* 0x082fe400078a10ff */
[-C--:B------:R-:W-:Y:S02]  /*13210*/  @!P1 LEA.HI.X R7, R40, R10.reuse, R41, 0x2, P4 ;  /* 0x0000000a28079211 */ /* 0x080fe400020f1429 */
[----:B------:R-:W-:Y:S02]  /*13220*/  @!P0 LEA R8, P4, R32, R3, 0x2 ;  /* 0x0000000320088211 */ /* 0x000fe400078810ff */
[----:B------:R-:W-:Y:S01]  /*13230*/  @!P2 LEA.HI.X R5, R36, R10, R37, 0x2, P5 ;  /* 0x0000000a2405a211 */ /* 0x000fe200028f1425 */
[----:B------:R-:W-:Y:S01]  /*13240*/  @!P1 ST.E.64 desc[UR60][R6.64], R118 ;  /* 0x0000007606009985 */ /* 0x000fe2000c101b3c */
[----:B------:R-:W-:-:S02]  /*13250*/  ISETP.GE.AND P1, PT, R24, UR4, PT ;  /* 0x0000000418007c0c */ /* 0x000fc4000bf26270 */
        /* <DEDUP_REMOVED lines=14> */
[----:B------:R-:W-:Y:S02]  /*13340*/  @!P0 LEA R12, P3, R14, R3, 0x2 ;  /* 0x000000030e0c8211 */ /* 0x000fe400078610ff */
        /* <DEDUP_REMOVED lines=13> */
.L_x_1547:
[----:B------:R-:W4:Y:S01]  /*13420*/  LDL.LU R6, [R1+0x80] ;  /* 0x0000800001067983 */ /* 0x000f220000300800 */
[----:B------:R-:W-:Y:S01]  /*13430*/  ULDC.64 UR6, c[0x0][0xd08] ;  /* 0x0003420000067ab9 */ /* 0x000fe20000000a00 */
[----:B------:R-:W-:Y:S02]  /*13440*/  ULDC.64 UR4, c[0x0][0xd00] ;  /* 0x0003400000047ab9 */ /* 0x000fe40000000a00 */
[----:B------:R-:W2:Y:S04]  /*13450*/  LDL.LU R0, [R1+0x84] ;  /* 0x0000840001007983 */ /* 0x000ea80000300800 */
[----:B------:R-:W3:Y:S01]  /*13460*/  LDL R8, [R1+0x78] ;  /* 0x0000780001087983 */ /* 0x000ee20000100800 */
[----:B------:R-:W-:Y:S01]  /*13470*/  ISETP.NE.U32.AND P1, PT, RZ, UR6, PT ;  /* 0x00000006ff007c0c */ /* 0x000fe2000bf25070 */
[----:B------:R-:W-:Y:S01]  /*13480*/  IMAD.MOV.U32 R3, RZ, RZ, RZ ;  /* 0x000000ffff037224 */ /* 0x000fe200078e00ff */
[----:B------:R-:W-:-:S02]  /*13490*/  ISETP.NE.U32.AND P0, PT, RZ, UR4, PT ;  /* 0x00000004ff007c0c */ /* 0x000fc4000bf05070 */
[----:B------:R-:W-:Y:S02]  /*134a0*/  ISETP.NE.AND.EX P1, PT, RZ, UR7, PT, P1 ;  /* 0x00000007ff007c0c */ /* 0x000fe4000bf25310 */
[----:B------:R-:W-:Y:S02]  /*134b0*/  ISETP.NE.AND.EX P0, PT, RZ, UR5, PT, P0 ;  /* 0x00000005ff007c0c */ /* 0x000fe4000bf05300 */
[----:B----4-:R-:W-:Y:S01]  /*134c0*/  IADD3 R4, P2, R6, UR4, RZ ;  /* 0x0000000406047c10 */ /* 0x010fe2000ff5e0ff */
[----:B------:R-:W-:-:S03]  /*134d0*/  ULDC UR4, c[0x0][0xb88] ;  /* 0x0002e20000047ab9 */ /* 0x000fc60000000800 */
[----:B--2---:R-:W-:-:S05]  /*134e0*/  IADD3.X R5, R0, UR5, RZ, P2, !PT ;  /* 0x0000000500057c10 */ /* 0x004fca00097fe4ff */
[----:B------:R-:W-:Y:S01]  /*134f0*/  @P1 IADD3 R6, P2, R6, UR6, RZ ;  /* 0x0000000606061c10 */ /* 0x000fe2000ff5e0ff */
[----:B------:R-:W-:Y:S01]  /*13500*/  IMAD.U32 R21, RZ, RZ, UR4 ;  /* 0x00000004ff157e24 */ /* 0x000fe2000f8e00ff */
[----:B------:R2:W5:Y:S02]  /*13510*/  @P0 LDG.E R3, desc[UR60][R4.64] ;  /* 0x0000003c04030981 */ /* 0x000564000c1e1900 */
[----:B------:R-:W-:-:S05]  /*13520*/  @P1 IADD3.X R7, R0, UR7, RZ, P2, !PT ;  /* 0x0000000700071c10 */ /* 0x000fca00097fe4ff */
[----:B------:R2:W5:Y:S01]  /*13530*/  @P1 LDG.E R21, desc[UR60][R6.64] ;  /* 0x0000003c06151981 */ /* 0x000562000c1e1900 */
[----:B---3--:R-:W-:Y:S01]  /*13540*/  ISETP.NE.AND P2, PT, R8, RZ, PT ;  /* 0x000000ff0800720c */ /* 0x008fe20003f45270 */
        /* <DEDUP_REMOVED lines=11> */
.L_x_1565:
        /* <DEDUP_REMOVED lines=16> */
[----:B-1----:R-:W-:Y:S01]  /*13700*/  IMAD.MOV.U32 R20, RZ, RZ, 0xab8 ;  /* 0x00000ab8ff147424 */ /* 0x002fe200078e00ff */
[----:B------:R-:W-:Y:S01]  /*13710*/  ISETP.GT.AND P0, PT, R8, 0x1, PT ;  /* 0x000000010800780c */ /* 0x000fe20003f04270 */
[----:B------:R-:W1:Y:S01]  /*13720*/  LDC.64 R10, c[0x0][0xca8] ;  /* 0x00032a00ff0a7b82 */ /* 0x000e620000000a00 */
[----:B------:R-:W-:Y:S01]  /*13730*/  ISETP.NE.AND P1, PT, R28, 0x1, PT ;  /* 0x000000011c00780c */ /* 0x000fe20003f25270 */
[----:B------:R-:W-:Y:S01]  /*13740*/  IMAD.MOV.U32 R25, RZ, RZ, R33 ;  /* 0x000000ffff197224 */ /* 0x000fe200078e0021 */
[----:B------:R-:W-:-:S05]  /*13750*/  SEL R20, R20, 0xa78, P0 ;  /* 0x00000a7814147807 */ /* 0x000fca0000000000 */
[----:B------:R-:W3:Y:S08]  /*13760*/  LDC.64 R4, c[0x0][R20+0x220] ;  /* 0x0000880014047b82 */ /* 0x000ef00000000a00 */
[----:B------:R-:W4:Y:S08]  /*13770*/  LDC.64 R12, c[0x0][R20+0x218] ;  /* 0x00008600140c7b82 */ /* 0x000f300000000a00 */
[----:B------:R-:W5:Y:S08]  /*13780*/  LDC.64 R6, c[0x0][R20+0x228] ;  /* 0x00008a0014067b82 */ /* 0x000f700000000a00 */
[----:B------:R-:W0:Y:S08]  /*13790*/  @P1 LDC R0, c[0x0][0xcec] ;  /* 0x00033b00ff001b82 */ /* 0x000e300000000800 */
[----:B------:R-:W5:Y:S08]  /*137a0*/  LDC.64 R8, c[0x0][R20+0x210] ;  /* 0x0000840014087b82 */ /* 0x000f700000000a00 */
[----:B------:R-:W5:Y:S01]  /*137b0*/  @P1 LDC R29, c[0x0][0xcf0] ;  /* 0x00033c00ff1d1b82 */ /* 0x000f620000000800 */
[----:B0-----:R-:W-:-:S07]  /*137c0*/  @P1 IMAD.HI.U32 R0, R33, R0, RZ ;  /* 0x0000000021001227 */ /* 0x001fce00078e00ff */
[----:B-1----:R-:W0:Y:S01]  /*137d0*/  @!P0 LDC R10, c[0x0][0xc50] ;  /* 0x00031400ff0a8b82 */ /* 0x002e220000000800 */
[-C--:B---3--:R-:W-:Y:S02]  /*137e0*/  IMAD R5, R5, R31.reuse, RZ ;  /* 0x0000001f05057224 */ /* 0x088fe400078e02ff */
[----:B------:R-:W-:-:S05]  /*137f0*/  IMAD.WIDE.U32 R14, R4, R31, RZ ;  /* 0x0000001f040e7225 */ /* 0x000fca00078e00ff */
[----:B------:R-:W1:Y:S01]  /*13800*/  @!P0 LDC R11, c[0x0][0xc54] ;  /* 0x00031500ff0b8b82 */ /* 0x000e620000000800 */
[-C--:B----4-:R-:W-:Y:S02]  /*13810*/  IMAD R27, R13, R205.reuse, RZ ;  /* 0x000000cd0d1b7224 */ /* 0x090fe400078e02ff */
[----:B------:R-:W-:Y:S01]  /*13820*/  IMAD.WIDE.U32 R12, R12, R205, RZ ;  /* 0x000000cd0c0c7225 */ /* 0x000fe200078e00ff */
[----:B-----5:R-:W-:-:S03]  /*13830*/  @P1 SHF.R.U32.HI R25, RZ, R29, R0 ;  /* 0x0000001dff191219 */ /* 0x020fc60000011600 */
        /* <DEDUP_REMOVED lines=18> */
[----:B0-----:R-:W-:Y:S01]  /*13960*/  LEA R10, P0, R6, R10, 0x2 ;  /* 0x0000000a060a7211 */ /* 0x001fe200078010ff */
[----:B------:R-:W-:Y:S02]  /*13970*/  IMAD.MOV.U32 R5, RZ, RZ, -0x800000 ;  /* 0xff800000ff057424 */ /* 0x000fe400078e00ff */
[----:B------:R-:W-:-:S05]  /*13980*/  IMAD.IADD R0, R7, 0x1, R13 ;  /* 0x0000000107007824 */ /* 0x000fca00078e020d */
[----:B-1----:R-:W-:-:S05]  /*13990*/  LEA.HI.X R11, R6, R11, R0, 0x2, P0 ;  /* 0x0000000b060b7211 */ /* 0x002fca00000f1400 */
[----:B------:R2:W-:Y:S02]  /*139a0*/  STG.E desc[UR60][R10.64], R5 ;  /* 0x000000050a007986 */ /* 0x0005e4000c10193c */
.L_x_1567:
[----:B------:R-:W-:Y:S05]  /*139b0*/  BSYNC B1 ;  /* 0x0000000000017941 */ /* 0x000fea0003800000 */
.L_x_1566:
        /* <DEDUP_REMOVED lines=9> */
[----:B-1----:R-:W-:Y:S01]  /*13a50*/  LOP3.LUT R9, R6, 0xfffffff8, RZ, 0xc0, !PT ;  /* 0xfffffff806097812 */ /* 0x002fe200078ec0ff */
        /* <DEDUP_REMOVED lines=14> */
[----:B------:R-:W1:Y:S08]  /*13b40*/  @P0 LDC R10, c[0x0][0xcec] ;  /* 0x00033b00ff0a0b82 */ /* 0x000e700000000800 */
[----:B------:R-:W2:Y:S01]  /*13b50*/  @P0 LDC R11, c[0x0][0xcf0] ;  /* 0x00033c00ff0b0b82 */ /* 0x000ea20000000800 */
[----:B---3--:R-:W-:-:S04]  /*13b60*/  IMAD R9, R25, 0x80, R0 ;  /* 0x0000008019097824 */ /* 0x008fc800078e0200 */
[----:B-1----:R-:W-:-:S04]  /*13b70*/  @P0 IMAD.HI.U32 R0, R9, R10, RZ ;  /* 0x0000000a09000227 */ /* 0x002fc800078e00ff */
[----:B------:R-:W-:Y:S01]  /*13b80*/  IMAD.MOV.U32 R3, RZ, RZ, R9 ;  /* 0x000000ffff037224 */ /* 0x000fe200078e0009 */
[----:B--2---:R-:W-:-:S04]  /*13b90*/  @P0 SHF.R.U32.HI R3, RZ, R11, R0 ;  /* 0x0000000bff030219 */ /* 0x004fc80000011600 */
        /* <DEDUP_REMOVED lines=18> */
[----:B------:R1:W2:Y:S04]  /*13cc0*/  SHFL.IDX PT, R0, R20, RZ, 0x181f ;  /* 0x00181fff14007589 */ /* 0x0002a800000e0000 */
[----:B------:R1:W3:Y:S02]  /*13cd0*/  SHFL.IDX PT, R14, R3, RZ, 0x181f ;  /* 0x00181fff030e7589 */ /* 0x0002e400000e0000 */
.L_x_1775:
        /* <DEDUP_REMOVED lines=19> */
[CC--:B---3--:R-:W-:Y:S02]  /*13e10*/  @!P3 LEA R4, P5, R211.reuse, R14.reuse, 0x1 ;  /* 0x0000000ed304b211 */ /* 0x0c8fe400078a08ff */
[----:B------:R-:W-:Y:S02]  /*13e20*/  @!P2 LEA R6, P4, R10, R14, 0x1 ;  /* 0x0000000e0a06a211 */ /* 0x000fe400078808ff */
[----:B--2---:R-:W-:Y:S02]  /*13e30*/  @!P3 LEA.HI.X R5, R211, R0, R9, 0x1, P5 ;  /* 0x00000000d305b211 */ /* 0x004fe400028f0c09 */
        /* <DEDUP_REMOVED lines=10> */
.L_x_1570:
[----:B------:R-:W-:Y:S05]  /*13ee0*/  BSYNC B1 ;  /* 0x0000000000017941 */ /* 0x000fea0003800000 */
.L_x_1569:
[----:B------:R-:W-:-:S03]  /*13ef0*/  UMOV UR4, 0xffffffff ;  /* 0xffffffff00047882 */ /* 0x000fc60000000000 */
[----:B------:R-:W-:Y:S05]  /*13f00*/  BRA.DIV UR4, `(.L_x_1571) ;  /* 0x0000009a04147947 */ /* 0x000fea000b800000 */
[----:B--2---:R2:W0:Y:S04]  /*13f10*/  SHFL.IDX PT, R0, R20, 0x1, 0x181f ;  /* 0x00381f0014007f89 */ /* 0x00442800000e0000 */
[----:B---3--:R2:W3:Y:S02]  /*13f20*/  SHFL.IDX PT, R14, R3, 0x1, 0x181f ;  /* 0x00381f00030e7f89 */ /* 0x0084e400000e0000 */
.L_x_1779:
[----:B----4-:R-:W-:Y:S01]  /*13f30*/  VIADD R4, R24, 0x20 ;  /* 0x0000002018047836 */ /* 0x010fe20000000000 */
        /* <DEDUP_REMOVED lines=30> */
.L_x_1573:
[----:B------:R-:W-:Y:S05]  /*14120*/  BSYNC B1 ;  /* 0x0000000000017941 */ /* 0x000fea0003800000 */
.L_x_1572:
[----:B------:R-:W-:-:S03]  /*14130*/  UMOV UR4, 0xffffffff ;  /* 0xffffffff00047882 */ /* 0x000fc60000000000 */
[----:B------:R-:W-:Y:S05]  /*14140*/  BRA.DIV UR4, `(.L_x_1574) ;  /* 0x0000009604cc7947 */ /* 0x000fea000b800000 */
[----:B0-----:R0:W0:Y:S04]  /*14150*/  SHFL.IDX PT, R0, R20, 0x2, 0x181f ;  /* 0x00581f0014007f89 */ /* 0x00102800000e0000 */
[----:B---3--:R3:W0:Y:S02]  /*14160*/  SHFL.IDX PT, R14, R3, 0x2, 0x181f ;  /* 0x00581f00030e7f89 */ /* 0x00862400000e0000 */
.L_x_1783:
        /* <DEDUP_REMOVED lines=31> */
.L_x_1576:
[----:B------:R-:W-:Y:S05]  /*14360*/  BSYNC B1 ;  /* 0x0000000000017941 */ /* 0x000fea0003800000 */
.L_x_1575:
[----:B------:R-:W-:-:S03]  /*14370*/  UMOV UR4, 0xffffffff ;  /* 0xffffffff00047882 */ /* 0x000fc60000000000 */
[----:B------:R-:W-:Y:S05]  /*14380*/  BRA.DIV UR4, `(.L_x_1577) ;  /* 0x0000009604847947 */ /* 0x000fea000b800000 */
[----:B0-----:R0:W0:Y:S04]  /*14390*/  SHFL.IDX PT, R0, R20, 0x3, 0x181f ;  /* 0x00781f0014007f89 */ /* 0x00102800000e0000 */
[----:B------:R0:W0:Y:S02]  /*143a0*/  SHFL.IDX PT, R14, R3, 0x3, 0x181f ;  /* 0x00781f00030e7f89 */ /* 0x00002400000e0000 */
.L_x_1787:
[----:B0123--:R-:W-:-:S05]  /*143b0*/  VIADD R3, R24, 0x60 ;  /* 0x0000006018037836 */ /* 0x00ffca0000000000 */
[----:B------:R-:W-:-:S13]  /*143c0*/  ISETP.GE.AND P0, PT, R3, R21, PT ;  /* 0x000000150300720c */ /* 0x000fda0003f06270 */
[----:B------:R-:W-:Y:S05]  /*143d0*/  @P0 BRA `(.L_x_1560) ;  /* 0x00000000006c0947 */ /* 0x000fea0003800000 */
[C---:B----4-:R-:W-:Y:S01]  /*143e0*/  VIADD R10, R211.reuse, 0x40 ;  /* 0x00000040d30a7836 */ /* 0x050fe20000000000 */
        /* <DEDUP_REMOVED lines=26> */
.L_x_1560:
[----:B------:R-:W-:Y:S05]  /*14590*/  BSYNC B0 ;  /* 0x0000000000007941 */ /* 0x000fea0003800000 */
.L_x_1546:
[----:B------:R-:W-:Y:S02]  /*145a0*/  ULDC UR4, c[0x0][0xd3c] ;  /* 0x00034f0000047ab9 */ /* 0x000fe40000000800 */
[----:B------:R-:W-:-:S13]  /*145b0*/  ISETP.GE.AND P0, PT, R51, UR4, PT ;  /* 0x0000000433007c0c */ /* 0x000fda000bf06270 */
[----:B------:R-:W-:Y:S05]  /*145c0*/  @!P0 BRA `(.L_x_1578) ;  /* 0xfffffed000c88947 */ /* 0x000fea000383ffff */
[----:B------:R-:W-:Y:S05]  /*145d0*/  BRA `(.L_x_1422) ;  /* 0x0000007800f07947 */ /* 0x000fea0003800000 */
.L_x_1420:
[----:B------:R-:W-:-:S08]  /*145e0*/  NOP ;  /* 0x0000000000007918 */ /* 0x000fd00000000000 */
[----:B--2---:R-:W0:-:S00]  /*145f0*/  USETMAXREG.DEALLOC.CTAPOOL 0x28 ;  /* 0x00000028000079c8 */ /* 0x004e0000080e0500 */
        /* <DEDUP_REMOVED lines=16> */
.L_x_1579:
        /* <DEDUP_REMOVED lines=43> */
.L_x_1583:
        /* <DEDUP_REMOVED lines=37> */
.L_x_1581:
        /* <DEDUP_REMOVED lines=18> */
.L_x_1584:
        /* <DEDUP_REMOVED lines=58> */
.L_x_1582:
[----:B------:R-:W-:Y:S02]  /*150c0*/  IMAD.MOV.U32 R17, RZ, RZ, RZ ;  /* 0x000000ffff117224 */ /* 0x000fe400078e00ff */
[----:B------:R-:W-:Y:S02]  /*150d0*/  IMAD.U32 R16, RZ, RZ, UR6 ;  /* 0x00000006ff107e24 */ /* 0x000fe4000f8e00ff */
[----:B------:R-:W-:-:S07]  /*150e0*/  IMAD.MOV.U32 R18, RZ, RZ, RZ ;  /* 0x000000ffff127224 */ /* 0x000fce00078e00ff */
.L_x_1585:
[----:B------:R-:W-:-:S13]  /*150f0*/  ISETP.NE.AND P0, PT, R7, RZ, PT ;  /* 0x000000ff0700720c */ /* 0x000fda0003f05270 */
[----:B------:R-:W0:Y:S01]  /*15100*/  @!P0 S2R R3, SR_CgaCtaId ;  /* 0x0000000000038919 */ /* 0x000e220000008800 */
[----:B------:R-:W-:-:S04]  /*15110*/  @!P0 MOV R2, 0x400 ;  /* 0x0000040000028802 */ /* 0x000fc80000000f00 */
[----:B0-----:R-:W-:-:S05]  /*15120*/  @!P0 LEA R2, R3, R2, 0x18 ;  /* 0x0000000203028211 */ /* 0x001fca00078ec0ff */
[----:B------:R2:W-:Y:S01]  /*15130*/  @!P0 STS.128 [R2+0x324d0], R16 ;  /* 0x0324d01002008388 */ /* 0x0005e20000000c00 */
[----:B------:R-:W-:Y:S06]  /*15140*/  BAR.ARV 0x5, 0x180 ;  /* 0x0146000000007b1d */ /* 0x000fec0000002000 */
.L_x_1580:
[----:B------:R3:W-:Y:S01]  /*15150*/  STL [R1+0x40], RZ ;  /* 0x000040ff01007387 */ /* 0x0007e20000100800 */
[----:B------:R-:W-:Y:S01]  /*15160*/  ULDC UR4, c[0x0][0xd3c] ;  /* 0x00034f0000047ab9 */ /* 0x000fe20000000800 */
[----:B------:R-:W-:Y:S01]  /*15170*/  IMAD.MOV.U32 R26, RZ, RZ, 0x1 ;  /* 0x00000001ff1a7424 */ /* 0x000fe200078e00ff */
[----:B-1----:R-:W-:Y:S01]  /*15180*/  ISETP.GE.AND P0, PT, R19, UR4, PT ;  /* 0x0000000413007c0c */ /* 0x002fe2000bf06270 */
[----:B------:R-:W-:-:S12]  /*15190*/  IMAD.MOV.U32 R24, RZ, RZ, RZ ;  /* 0x000000ffff187224 */ /* 0x000fd800078e00ff */
[----:B---3--:R-:W-:Y:S05]  /*151a0*/  @P0 BRA `(.L_x_1586) ;  /* 0x0000006c00200947 */ /* 0x008fea0003800000 */
[----:B------:R-:W3:Y:S01]  /*151b0*/  LDL R5, [R1+0x8] ;  /* 0x0000080001057983 */ /* 0x000ee20000100800 */
[C---:B--2---:R-:W-:Y:S01]  /*151c0*/  IMAD.SHL.U32 R2, R0.reuse, 0x8, RZ ;  /* 0x0000000800027824 */ /* 0x044fe200078e00ff */
[----:B------:R-:W-:Y:S01]  /*151d0*/  LOP3.LUT R6, R0, 0x7f, RZ, 0xc0, !PT ;  /* 0x0000007f00067812 */ /* 0x000fe200078ec0ff */
[----:B------:R-:W1:Y:S01]  /*151e0*/  S2UR UR5, SR_CgaCtaId ;  /* 0x00000000000579c3 */ /* 0x000e620000008800 */
[----:B------:R-:W-:Y:S01]  /*151f0*/  UMOV UR4, 0x400 ;  /* 0x0000040000047882 */ /* 0x000fe20000000000 */
[----:B------:R-:W-:Y:S01]  /*15200*/  BSSY B8, `(.L_x_1586) ;  /* 0x00006c2000087945 */ /* 0x000fe20003800000 */
[----:B0-----:R-:W-:Y:S01]  /*15210*/  LOP3.LUT R3, R2, 0x1f8, RZ, 0xc0, !PT ;  /* 0x000001f802037812 */ /* 0x001fe200078ec0ff */
[----:B------:R-:W-:Y:S01]  /*15220*/  IMAD.SHL.U32 R31, R6, 0x8, RZ ;  /* 0x00000008061f7824 */ /* 0x000fe200078e00ff */
[----:B------:R-:W-:Y:S01]  /*15230*/  LOP3.LUT R2, R2, 0x38, RZ, 0xc0, !PT ;  /* 0x0000003802027812 */ /* 0x000fe200078ec0ff */
[----:B------:R-:W-:Y:S01]  /*15240*/  IMAD.MOV.U32 R27, RZ, RZ, 0x1 ;  /* 0x00000001ff1b7424 */ /* 0x000fe200078e00ff */
[----:B------:R-:W-:Y:S01]  /*15250*/  LOP3.LUT R4, R3, 0x38, R0, 0x78, !PT ;  /* 0x0000003803047812 */ /* 0x000fe200078e7800 */
[----:B------:R-:W-:Y:S01]  /*15260*/  IMAD.SHL.U32 R0, R0, 0x10, RZ ;  /* 0x0000001000007824 */ /* 0x000fe200078e00ff */
[----:B------:R-:W-:Y:S01]  /*15270*/  SHF.R.U32.HI R3, RZ, 0x3, R6 ;  /* 0x00000003ff037819 */ /* 0x000fe20000011606 */
[----:B------:R-:W-:Y:S01]  /*15280*/  IMAD.MOV.U32 R23, RZ, RZ, RZ ;  /* 0x000000ffff177224 */ /* 0x000fe200078e00ff */
[----:B------:R-:W-:Y:S01]  /*15290*/  LOP3.LUT R31, R4, 0x200, R31, 0xf8, !PT ;  /* 0x00000200041f7812 */ /* 0x000fe200078ef81f */
[----:B------:R-:W-:Y:S01]  /*152a0*/  IMAD.MOV.U32 R24, RZ, RZ, RZ ;  /* 0x000000ffff187224 */ /* 0x000fe200078e00ff */
[----:B------:R-:W-:Y:S01]  /*152b0*/  LOP3.LUT R0, R3, 0x70, R0, 0xf8, !PT ;  /* 0x0000007003007812 */ /* 0x000fe200078ef800 */
[----:B------:R-:W-:Y:S01]  /*152c0*/  IMAD.MOV.U32 R26, RZ, RZ, 0x1 ;  /* 0x00000001ff1a7424 */ /* 0x000fe200078e00ff */
[C---:B------:R-:W-:Y:S01]  /*152d0*/  LOP3.LUT R3, R2.reuse, 0x80, RZ, 0xfc, !PT ;  /* 0x0000008002037812 */ /* 0x040fe200078efcff */
[----:B------:R-:W-:Y:S01]  /*152e0*/  ULDC.64 UR38, c[0x0][0x198] ;  /* 0x0000660000267ab9 */ /* 0x000fe20000000a00 */
[----:B------:R-:W-:Y:S01]  /*152f0*/  LOP3.LUT R0, R2, 0xc0, RZ, 0xfc, !PT ;  /* 0x000000c002007812 */ /* 0x000fe200078efcff */
[----:B------:R-:W-:Y:S01]  /*15300*/  ULDC UR36, c[0x0][0xc] ;  /* 0x0000030000247ab9 */ /* 0x000fe20000000800 */
[----:B-1----:R-:W-:-:S06]  /*15310*/  ULEA UR4, UR5, UR4, 0x18 ;  /* 0x0000000405047291 */ /* 0x002fcc000f8ec03f */
[----:B------:R-:W-:-:S04]  /*15320*/  IMAD.U32 R22, RZ, RZ, UR4 ;  /* 0x00000004ff167e24 */ /* 0x000fc8000f8e00ff */
[----:B------:R-:W-:Y:S01]  /*15330*/  IMAD R25, R31, 0x2, R22 ;  /* 0x000000021f197824 */ /* 0x000fe200078e0216 */
[----:B---3--:R-:W-:-:S05]  /*15340*/  LOP3.LUT R4, R5, 0x2, RZ, 0xfc, !PT ;  /* 0x0000000205047812 */ /* 0x008fca00078efcff */
[----:B------:R0:W-:Y:S04]  /*15350*/  STL [R1+0x68], R4 ;  /* 0x0000680401007387 */ /* 0x0001e80000100800 */
[----:B------:R1:W-:Y:S01]  /*15360*/  STL [R1+0x40], RZ ;  /* 0x000040ff01007387 */ /* 0x0003e20000100800 */
[----:B0-----:R-:W-:-:S07]  /*15370*/  LOP3.LUT R4, R2, 0x40, RZ, 0xfc, !PT ;  /* 0x0000004002047812 */ /* 0x001fce00078efcff */
.L_x_1693:
[----:B0-----:R-:W0:Y:S02]  /*15380*/  LDC.64 R2, c[0x0][0xd88] ;  /* 0x00036200ff027b82 */ /* 0x001e240000000a00 */
[----:B0-----:R-:W-:-:S05]  /*15390*/  IMAD.WIDE R2, R19, 0x4, R2 ;  /* 0x0000000413027825 */ /* 0x001fca00078e0202 */
[----:B--2---:R-:W2:Y:S01]  /*153a0*/  LDG.E R35, desc[UR60][R2.64] ;  /* 0x0000003c02237981 */ /* 0x004ea2000c1e1900 */
[----:B------:R-:W-:Y:S05]  /*153b0*/  YIELD ;  /* 0x0000000000007946 */ /* 0x000fea0003800000 */
[----:B------:R-:W-:Y:S01]  /*153c0*/  ULDC.64 UR4, c[0x0][0xb20] ;  /* 0x0002c80000047ab9 */ /* 0x000fe20000000a00 */
[----:B------:R-:W-:Y:S01]  /*153d0*/  ULDC.64 UR8, c[0x0][0xb10] ;  /* 0x0002c40000087ab9 */ /* 0x000fe20000000a00 */
[----:B------:R-:W-:Y:S01]  /*153e0*/  ISETP.NE.U32.AND P0, PT, RZ, UR4, PT ;  /* 0x00000004ff007c0c */ /* 0x000fe2000bf05070 */
[----:B------:R-:W-:Y:S01]  /*153f0*/  IMAD.MOV.U32 R33, RZ, RZ, RZ ;  /* 0x000000ffff217224 */ /* 0x000fe200078e00ff */
[----:B------:R-:W-:-:S02]  /*15400*/  ULDC.64 UR6, c[0x0][0xb08] ;  /* 0x0002c20000067ab9 */ /* 0x000fc40000000a00 */
[----:B------:R-:W-:Y:S02]  /*15410*/  ISETP.NE.AND.EX P0, PT, RZ, UR5, PT, P0 ;  /* 0x00000005ff007c0c */ /* 0x000fe4000bf05300 */
[----:B------:R-:W-:-:S04]  /*15420*/  ISETP.NE.U32.AND P2, PT, RZ, UR6, PT ;  /* 0x00000006ff007c0c */ /* 0x000fc8000bf45070 */
[----:B------:R-:W-:Y:S01]  /*15430*/  ISETP.NE.AND.EX P2, PT, RZ, UR7, PT, P2 ;  /* 0x00000007ff007c0c */ /* 0x000fe2000bf45320 */
[----:B------:R-:W-:Y:S01]  /*15440*/  IMAD.MOV.U32 R36, RZ, RZ, RZ ;  /* 0x000000ffff247224 */ /* 0x000fe200078e00ff */
[----:B--2---:R-:W-:-:S05]  /*15450*/  SHF.R.S32.HI R0, RZ, 0x1f, R35 ;  /* 0x0000001fff007819 */ /* 0x004fca0000011423 */
[C---:B------:R-:W-:Y:S01]  /*15460*/  @P0 LEA R2, P1, R35.reuse, UR4, 0x2 ;  /* 0x0000000423020c11 */ /* 0x040fe2000f8210ff */
[C---:B------:R-:W-:Y:S01]  /*15470*/  IMAD.SHL.U32 R29, R35.reuse, 0x4, RZ ;  /* 0x00000004231d7824 */ /* 0x040fe200078e00ff */
[C-C-:B------:R-:W-:Y:S01]  /*15480*/  SHF.L.U64.HI R30, R35.reuse, 0x2, R0.reuse ;  /* 0x00000002231e7819 */ /* 0x140fe20000010200 */
[----:B------:R0:W-:Y:S01]  /*15490*/  STL [R1+0x1c], R0 ;  /* 0x00001c0001007387 */ /* 0x0001e20000100800 */
[----:B------:R-:W-:Y:S01]  /*154a0*/  @P0 LEA.HI.X R3, R35, UR5, R0, 0x2, P1 ;  /* 0x0000000523030c11 */ /* 0x000fe200088f1400 */
[----:B------:R-:W-:Y:S01]  /*154b0*/  ULDC.64 UR4, c[0x0][0xaf8] ;  /* 0x0002be0000047ab9 */ /* 0x000fe20000000a00 */
[----:B------:R-:W-:-:S03]  /*154c0*/  ISETP.NE.U32.AND P1, PT, RZ, UR8, PT ;  /* 0x00000008ff007c0c */ /* 0x000fc6000bf25070 */
[----:B------:R2:W5:Y:S01]  /*154d0*/  @P0 LDG.E R33, desc[UR60][R2.64] ;  /* 0x0000003c02210981 */ /* 0x000562000c1e1900 */
[----:B------:R-:W-:Y:S02]  /*154e0*/  ISETP.NE.AND.EX P1, PT, RZ, UR9, PT, P1 ;  /* 0x00000009ff007c0c */ /* 0x000fe4000bf25310 */
[----:B------:R-:W-:Y:S01]  /*154f0*/  ISETP.NE.U32.AND P0, PT, RZ, UR4, PT ;  /* 0x00000004ff007c0c */ /* 0x000fe2000bf05070 */
[----:B0-----:R-:W-:Y:S01]  /*15500*/  IMAD.MOV.U32 R0, RZ, RZ, RZ ;  /* 0x000000ffff007224 */ /* 0x001fe200078e00ff */
[C---:B---3--:R-:W-:Y:S02]  /*15510*/  IADD3 R4, P4, R29.reuse, UR6, RZ ;  /* 0x000000061d047c10 */ /* 0x048fe4000ff9e0ff */
[----:B------:R-:W-:Y:S02]  /*15520*/  ISETP.NE.AND.EX P0, PT, RZ, UR5, PT, P0 ;  /* 0x00000005ff007c0c */ /* 0x000fe4000bf05300 */
[----:B------:R-:W-:Y:S02]  /*15530*/  IADD3.X R5, R30, UR7, RZ, P4, !PT ;  /* 0x000000071e057c10 */ /* 0x000fe4000a7fe4ff */
[----:B--2---:R-:W-:Y:S01]  /*15540*/  IADD3 R2, P3, R29, UR4, RZ ;  /* 0x000000041d027c10 */ /* 0x004fe2000ff7e0ff */
[----:B------:R-:W-:-:S02]  /*15550*/  ULDC UR4, c[0x0][0x288] ;  /* 0x0000a20000047ab9 */ /* 0x000fc40000000800 */
[----:B------:R-:W5:Y:S01]  /*15560*/  @P2 LDG.E R0, desc[UR60][R4.64] ;  /* 0x0000003c04002981 */ /* 0x000f62000c1e1900 */
[C---:B------:R-:W-:Y:S02]  /*15570*/  IADD3.X R3, R30.reuse, UR5, RZ, P3, !PT ;  /* 0x000000051e037c10 */ /* 0x040fe40009ffe4ff */
[----:B------:R-:W-:Y:S01]  /*15580*/  @P1 IADD3 R6, P3, R29, UR8, RZ ;  /* 0x000000081d061c10 */ /* 0x000fe2000ff7e0ff */
[----:B------:R-:W-:Y:S01]  /*15590*/  IMAD.U32 R8, RZ, RZ, UR4 ;  /* 0x00000004ff087e24 */ /* 0x000fe2000f8e00ff */
[----:B------:R-:W-:Y:S01]  /*155a0*/  ULDC.64 UR4, c[0x0][0x418] ;  /* 0x0001060000047ab9 */ /* 0x000fe20000000a00 */
[----:B------:R-:W5:Y:S01]  /*155b0*/  @P0 LDG.E R36, desc[UR60][R2.64] ;  /* 0x0000003c02240981 */ /* 0x000f62000c1e1900 */
        /* <DEDUP_REMOVED lines=12> */
[----:B------:R-:W-:Y:S06]  /*15680*/  @P1 BRA `(.L_x_1587) ;  /* 0x0000000000141947 */ /* 0x000fec0003800000 */
[----:B------:R-:W-:Y:S05]  /*15690*/  @!P0 BRA `(.L_x_1587) ;  /* 0x0000000000108947 */ /* 0x000fea0003800000 */
[----:B------:R-:W2:Y:S04]  /*156a0*/  LDG.E R7, desc[UR60][R2.64] ;  /* 0x0000003c02077981 */ /* 0x000ea8000c1e1900 */
[----:B------:R-:W2:Y:S02]  /*156b0*/  LDG.E R10, desc[UR60][R2.64+0x4] ;  /* 0x0000043c020a7981 */ /* 0x000ea4000c1e1900 */
[----:B--2---:R-:W-:-:S05]  /*156c0*/  IMAD.IADD R2, R10, 0x1, -R7 ;  /* 0x000000010a027824 */ /* 0x004fca00078e0a07 */
[----:B------:R0:W-:Y:S02]  /*156d0*/  STL [R1+0x14], R2 ;  /* 0x0000140201007387 */ /* 0x0001e40000100800 */
.L_x_1587:
        /* <DEDUP_REMOVED lines=14> */
.L_x_1588:
        /* <DEDUP_REMOVED lines=9> */
.L_x_1589:
        /* <DEDUP_REMOVED lines=24> */
[----:B------:R0:W2:Y:S02]  /*159d0*/  F2I.FTZ.U32.TRUNC.NTZ R3, R2 ;  /* 0x0000000200037305 */ /* 0x0000a4000021f000 */
[----:B0-----:R-:W-:-:S04]  /*159e0*/  LOP3.LUT R2, R9, R7, RZ, 0x3c, !PT ;  /* 0x0000000709027212 */ /* 0x001fc800078e3cff */
[----:B------:R-:W-:Y:S01]  /*159f0*/  ISETP.GE.AND P4, PT, R2, RZ, PT ;  /* 0x000000ff0200720c */ /* 0x000fe20003f86270 */
[----:B--2---:R-:W-:-:S04]  /*15a00*/  IMAD.MOV R2, RZ, RZ, -R3 ;  /* 0x000000ffff027224 */ /* 0x004fc800078e0a03 */
        /* <DEDUP_REMOVED lines=17> */
.L_x_1591:
[----:B------:R-:W-:Y:S05]  /*15b20*/  BSYNC B0 ;  /* 0x0000000000007941 */ /* 0x000fea0003800000 */
.L_x_1590:
        /* <DEDUP_REMOVED lines=24> */
[----:B------:R0:W2:Y:S02]  /*15cb0*/  SHFL.IDX PT, R14, R7, RZ, 0x1f ;  /* 0x00001fff070e7589 */ /* 0x0000a400000e0000 */
.L_x_1790:
[----:B--2---:R-:W-:Y:S02]  /*15cc0*/  ISETP.NE.AND P0, PT, R14, RZ, PT ;  /* 0x000000ff0e00720c */ /* 0x004fe40003f05270 */
[----:B------:R-:W-:-:S11]  /*15cd0*/  PLOP3.LUT P6, PT, PT, PT, PT, 0x8, 0x0 ;  /* 0x000000000000781c */ /* 0x000fd60003fce170 */
[----:B------:R-:W-:Y:S05]  /*15ce0*/  @P0 BRA `(.L_x_1595) ;  /* 0x00000000000c0947 */ /* 0x000fea0003800000 */
[----:B------:R-:W-:-:S03]  /*15cf0*/  UMOV UR4, 0xffffffff ;  /* 0xffffffff00047882 */ /* 0x000fc60000000000 */
[----:B------:R-:W-:Y:S05]  /*15d00*/  BRA.DIV UR4, `(.L_x_1596) ;  /* 0x0000007e04a07947 */ /* 0x000fea000b800000 */
[----:B------:R-:W-:-:S13]  /*15d10*/  ELECT P6, URZ, PT ;  /* 0x00000000003f782f */ /* 0x000fda00038c0000 */
.L_x_1595:
        /* <DEDUP_REMOVED lines=9> */
.L_x_1793:
[----:B------:R-:W-:Y:S05]  /*15db0*/  BSYNC B1 ;  /* 0x0000000000017941 */ /* 0x000fea0003800000 */
.L_x_1597:
[----:B------:R-:W-:Y:S04]  /*15dc0*/  BSSY B1, `(.L_x_1599) ;  /* 0x000007b000017945 */ /* 0x000fe80003800000 */
[----:B------:R-:W-:Y:S05]  /*15dd0*/  @!P6 BRA `(.L_x_1600) ;  /* 0x0000000400e4e947 */ /* 0x000fea0003800000 */
[----:B0-----:R-:W-:Y:S01]  /*15de0*/  IMAD R7, R23, 0x8, R22 ;  /* 0x0000000817077824 */ /* 0x001fe200078e0216 */
[----:B------:R-:W-:Y:S01]  /*15df0*/  SHF.L.U32 R8, R27, 0x1f, RZ ;  /* 0x0000001f1b087819 */ /* 0x000fe200000006ff */
[----:B------:R-:W0:Y:S01]  /*15e00*/  S2R R9, SR_TID.X ;  /* 0x0000000000097919 */ /* 0x000e220000002100 */
[----:B------:R-:W-:Y:S02]  /*15e10*/  BSSY B2, `(.L_x_1601) ;  /* 0x0000005000027945 */ /* 0x000fe40003800000 */
[----:B------:R-:W2:Y:S01]  /*15e20*/  SYNCS.PHASECHK.TRANS64.TRYWAIT P0, [R7+URZ+0x324a0], R8 ;  /* 0x0324a008070075a7 */ /* 0x000ea2000800017f */
[----:B0-----:R-:W-:-:S04]  /*15e30*/  LOP3.LUT R9, R9, 0x7f, RZ, 0xc0, !PT ;  /* 0x0000007f09097812 */ /* 0x001fc800078ec0ff */
[----:B------:R-:W-:Y:S01]  /*15e40*/  ISETP.NE.AND P2, PT, R9, RZ, PT ;  /* 0x000000ff0900720c */ /* 0x000fe20003f45270 */
[----:B--2---:R-:W-:-:S12]  /*15e50*/  @!P0 BRA `(.L_x_1602) ;  /* 0x0000007c00808947 */ /* 0x004fd80003800000 */
.L_x_1794:
[----:B------:R-:W-:Y:S05]  /*15e60*/  BSYNC B2 ;  /* 0x0000000000027941 */ /* 0x000fea0003800000 */
.L_x_1601:
[----:B------:R-:W-:Y:S04]  /*15e70*/  BSSY B2, `(.L_x_1603) ;  /* 0x0000009000027945 */ /* 0x000fe80003800000 */
[----:B------:R-:W-:Y:S05]  /*15e80*/  @P2 BRA `(.L_x_1604) ;  /* 0x00000000001c2947 */ /* 0x000fea0003800000 */
[----:B------:R-:W2:Y:S01]  /*15e90*/  S2R R10, SR_TID.X ;  /* 0x00000000000a7919 */ /* 0x000ea20000002100 */
[----:B------:R-:W-:-:S04]  /*15ea0*/  IMAD.MOV.U32 R9, RZ, RZ, 0x3000 ;  /* 0x00003000ff097424 */ /* 0x000fc800078e00ff */
[----:B------:R3:W-:Y:S01]  /*15eb0*/  SYNCS.ARRIVE.TRANS64 RZ, [R7+URZ+0x32490], R9 ;  /* 0x0324900907ff79a7 */ /* 0x0007e2000800003f */
[----:B--2---:R-:W-:-:S04]  /*15ec0*/  LOP3.LUT R10, R10, 0x1f, RZ, 0xc0, !PT ;  /* 0x0000001f0a0a7812 */ /* 0x004fc800078ec0ff */
[----:B------:R-:W-:-:S13]  /*15ed0*/  ISETP.NE.AND P0, PT, R10, RZ, PT ;  /* 0x000000ff0a00720c */ /* 0x000fda0003f05270 */
[----:B---3--:R-:W-:Y:S05]  /*15ee0*/  @!P0 BRA `(.L_x_1604) ;  /* 0x0000000000048947 */ /* 0x008fea0003800000 */
[----:B------:R-:W-:Y:S01]  /*15ef0*/  BPT.TRAP 0x1 ;  /* 0x000000040000795c */ /* 0x000fe20000300000 */
.L_x_1604:
[----:B------:R-:W-:Y:S05]  /*15f00*/  BSYNC B2 ;  /* 0x0000000000027941 */ /* 0x000fea0003800000 */
.L_x_1603:
        /* <DEDUP_REMOVED lines=12> */
.L_x_1605:
        /* <DEDUP_REMOVED lines=9> */
[----:B--2---:R-:W-:Y:S05]  /*16060*/  @P0 BRA.U.ANY `(.L_x_1605) ;  /* 0xfffffffd00d80947 */ /* 0x004fea000393ffff */
[----:B------:R-:W2:Y:S01]  /*16070*/  SYNCS.PHASECHK.TRANS64.TRYWAIT P0, [R7+URZ+0x324c0], R8 ;  /* 0x0324c008070075a7 */ /* 0x000ea2000800017f */
[----:B------:R-:W-:Y:S04]  /*16080*/  BSSY B2, `(.L_x_1606) ;  /* 0x0000002000027945 */ /* 0x000fe80003800000 */
[----:B--2---:R-:W-:Y:S05]  /*16090*/  @!P0 BRA `(.L_x_1607) ;  /* 0x0000007c00048947 */ /* 0x004fea0003800000 */
.L_x_1795:
[----:B------:R-:W-:Y:S05]  /*160a0*/  BSYNC B2 ;  /* 0x0000000000027941 */ /* 0x000fea0003800000 */
.L_x_1606:
[----:B------:R-:W-:Y:S01]  /*160b0*/  BSSY B2, `(.L_x_1608) ;  /* 0x000000b000027945 */ /* 0x000fe20003800000 */
[----:B------:R-:W-:Y:S02]  /*160c0*/  IMAD.MOV.U32 R12, RZ, RZ, 0x0 ;  /* 0x00000000ff0c7424 */ /* 0x000fe400078e00ff */
[----:B------:R-:W-:Y:S01]  /*160d0*/  IMAD.MOV.U32 R13, RZ, RZ, 0x12f00000 ;  /* 0x12f00000ff0d7424 */ /* 0x000fe200078e00ff */
[----:B------:R-:W-:Y:S06]  /*160e0*/  @P2 BRA `(.L_x_1609) ;  /* 0x00000000001c2947 */ /* 0x000fec0003800000 */
[----:B------:R-:W3:Y:S01]  /*160f0*/  S2R R10, SR_TID.X ;  /* 0x00000000000a7919 */ /* 0x000ee20000002100 */
[----:B0-2---:R-:W-:-:S04]  /*16100*/  IMAD.MOV.U32 R8, RZ, RZ, 0xc000 ;  /* 0x0000c000ff087424 */ /* 0x005fc800078e00ff */
[----:B------:R4:W-:Y:S01]  /*16110*/  SYNCS.ARRIVE.TRANS64 RZ, [R7+URZ+0x324b0], R8 ;  /* 0x0324b00807ff79a7 */ /* 0x0009e2000800003f */
[----:B---3--:R-:W-:-:S04]  /*16120*/  LOP3.LUT R10, R10, 0x1f, RZ, 0xc0, !PT ;  /* 0x0000001f0a0a7812 */ /* 0x008fc800078ec0ff */
[----:B------:R-:W-:-:S13]  /*16130*/  ISETP.NE.AND P0, PT, R10, RZ, PT ;  /* 0x000000ff0a00720c */ /* 0x000fda0003f05270 */
[----:B----4-:R-:W-:Y:S05]  /*16140*/  @!P0 BRA `(.L_x_1609) ;  /* 0x0000000000048947 */ /* 0x010fea0003800000 */
[----:B------:R-:W-:Y:S01]  /*16150*/  BPT.TRAP 0x1 ;  /* 0x000000040000795c */ /* 0x000fe20000300000 */
.L_x_1609:
[----:B------:R-:W-:Y:S05]  /*16160*/  BSYNC B2 ;  /* 0x0000000000027941 */ /* 0x000fea0003800000 */
.L_x_1608:
[----:B------:R-:W-:Y:S01]  /*16170*/  R2UR UR10, R14 ;  /* 0x000000000e0a72ca */ /* 0x000fe200000e0000 */
[----:B0-2---:R-:W-:Y:S01]  /*16180*/  IMAD R8, R23, 0xc000, R22 ;  /* 0x0000c00017087824 */ /* 0x005fe200078e0216 */
[----:B------:R-:W-:Y:S01]  /*16190*/  R2UR UR6, R12 ;  /* 0x000000000c0672ca */ /* 0x000fe200000e0000 */
[----:B------:R-:W-:Y:S01]  /*161a0*/  UIADD3 UR4, UP0, UR38, 0x670, URZ ;  /* 0x0000067026047890 */ /* 0x000fe2000ff1e03f */
[----:B------:R-:W-:Y:S01]  /*161b0*/  R2UR UR7, R13 ;  /* 0x000000000d0772ca */ /* 0x000fe200000e0000 */
[----:B------:R-:W-:Y:S01]  /*161c0*/  VIADD R7, R7, 0x324b0 ;  /* 0x000324b007077836 */ /* 0x000fe20000000000 */
[----:B------:R-:W-:Y:S01]  /*161d0*/  PLOP3.LUT P0, PT, PT, PT, PT, 0x80, 0x0 ;  /* 0x000000000000781c */ /* 0x000fe20003f0f070 */
[----:B------:R-:W-:Y:S01]  /*161e0*/  VIADD R10, R8, 0x400 ;  /* 0x00000400080a7836 */ /* 0x000fe20000000000 */
[----:B------:R-:W-:-:S12]  /*161f0*/  UIADD3.X UR5, URZ, UR39, URZ, UP0, !UPT ;  /* 0x000000273f057290 */ /* 0x000fd800087fe43f */
.L_x_1610:
        /* <DEDUP_REMOVED lines=15> */
.L_x_1611:
        /* <DEDUP_REMOVED lines=15> */
.L_x_1612:
        /* <DEDUP_REMOVED lines=15> */
.L_x_1613:
        /* <DEDUP_REMOVED lines=10> */
.L_x_1600:
[----:B------:R-:W-:Y:S05]  /*16570*/  BSYNC B1 ;  /* 0x0000000000017941 */ /* 0x000fea0003800000 */
.L_x_1599:
        /* <DEDUP_REMOVED lines=9> */
.L_x_1629:
[----:B------:R-:W-:Y:S05]  /*16610*/  YIELD ;  /* 0x0000000000007946 */ /* 0x000fea0003800000 */
[----:B------:R-:W-:Y:S04]  /*16620*/  BSSY B1, `(.L_x_1614) ;  /* 0x000007a000017945 */ /* 0x000fe80003800000 */
[----:B------:R-:W-:Y:S05]  /*16630*/  @!P6 BRA `(.L_x_1615) ;  /* 0x0000000400e0e947 */ /* 0x000fea0003800000 */
[----:B------:R-:W-:Y:S01]  /*16640*/  IMAD R6, R23, 0x8, R22 ;  /* 0x0000000817067824 */ /* 0x000fe200078e0216 */
[----:B0-----:R-:W-:Y:S01]  /*16650*/  SHF.L.U32 R7, R27, 0x1f, RZ ;  /* 0x0000001f1b077819 */ /* 0x001fe200000006ff */
[----:B------:R-:W0:Y:S01]  /*16660*/  S2R R8, SR_TID.X ;  /* 0x0000000000087919 */ /* 0x000e220000002100 */
[----:B------:R-:W-:Y:S02]  /*16670*/  BSSY B2, `(.L_x_1616) ;  /* 0x0000005000027945 */ /* 0x000fe40003800000 */
[----:B------:R-:W2:Y:S01]  /*16680*/  SYNCS.PHASECHK.TRANS64.TRYWAIT P2, [R6+URZ+0x324a0], R7 ;  /* 0x0324a007060075a7 */ /* 0x000ea2000804017f */
[----:B0-----:R-:W-:-:S04]  /*16690*/  LOP3.LUT R8, R8, 0x7f, RZ, 0xc0, !PT ;  /* 0x0000007f08087812 */ /* 0x001fc800078ec0ff */
[----:B------:R-:W-:Y:S01]  /*166a0*/  ISETP.NE.AND P3, PT, R8, RZ, PT ;  /* 0x000000ff0800720c */ /* 0x000fe20003f65270 */
[----:B--2---:R-:W-:-:S12]  /*166b0*/  @!P2 BRA `(.L_x_1617) ;  /* 0x000000740090a947 */ /* 0x004fd80003800000 */
.L_x_1796:
[----:B------:R-:W-:Y:S05]  /*166c0*/  BSYNC B2 ;  /* 0x0000000000027941 */ /* 0x000fea0003800000 */
.L_x_1616:
        /* <DEDUP_REMOVED lines=9> */
.L_x_1619:
[----:B------:R-:W-:Y:S05]  /*16760*/  BSYNC B2 ;  /* 0x0000000000027941 */ /* 0x000fea0003800000 */
.L_x_1618:
        /* <DEDUP_REMOVED lines=11> */
.L_x_1620:
        /* <DEDUP_REMOVED lines=13> */
.L_x_1797:
[----:B------:R-:W-:Y:S05]  /*168f0*/  BSYNC B2 ;  /* 0x0000000000027941 */ /* 0x000fea0003800000 */
.L_x_1621:
        /* <DEDUP_REMOVED lines=11> */
.L_x_1624:
[----:B------:R-:W-:Y:S05]  /*169b0*/  BSYNC B2 ;  /* 0x0000000000027941 */ /* 0x000fea0003800000 */
.L_x_1623:
        /* <DEDUP_REMOVED lines=9> */
.L_x_1625:
        /* <DEDUP_REMOVED lines=15> */
.L_x_1626:
        /* <DEDUP_REMOVED lines=15> */
.L_x_1627:
        /* <DEDUP_REMOVED lines=15> */
.L_x_1628:
        /* <DEDUP_REMOVED lines=10> */
.L_x_1615:
[----:B------:R-:W-:Y:S05]  /*16dc0*/  BSYNC B1 ;  /* 0x0000000000017941 */ /* 0x000fea0003800000 */
.L_x_1614:
        /* <DEDUP_REMOVED lines=8> */
.L_x_1593:
[----:B------:R-:W-:Y:S05]  /*16e50*/  BSYNC B0 ;  /* 0x0000000000007941 */ /* 0x000fea0003800000 */
.L_x_1592:
[----:B------:R-:W-:Y:S05]  /*16e60*/  @!P0 WARPSYNC.ALL ;  /* 0x0000000000008948 */ /* 0x000fea0003800000 */
[----:B------:R-:W-:Y:S01]  /*16e70*/  @!P0 BAR.SYNC.DEFER_BLOCKING 0xc, 0x180 ;  /* 0x0306000000008b1d */ /* 0x000fe20000010000 */
[----:B------:R-:W-:-:S05]  /*16e80*/  IMAD.MOV.U32 R0, RZ, RZ, RZ ;  /* 0x000000ffff007224 */ /* 0x000fca00078e00ff */
[----:B------:R-:W-:Y:S04]  /*16e90*/  BSSY B0, `(.L_x_1630) ;  /* 0x000001e000007945 */ /* 0x000fe80003800000 */
[----:B------:R-:W-:Y:S05]  /*16ea0*/  @!P1 BRA `(.L_x_1631) ;  /* 0x0000000000709947 */ /* 0x000fea0003800000 */
[----:B------:R-:W-:-:S13]  /*16eb0*/  ISETP.NE.AND P0, PT, R5, RZ, PT ;  /* 0x000000ff0500720c */ /* 0x000fda0003f05270 */
[----:B------:R-:W2:Y:S02]  /*16ec0*/  @!P0 LDC R5, c[0x0][0xae8] ;  /* 0x0002ba00ff058b82 */ /* 0x000ea40000000800 */
[-C--:B--2---:R-:W-:Y:S02]  /*16ed0*/  IABS R0, R5.reuse ;  /* 0x0000000500007213 */ /* 0x084fe40000000000 */
[----:B0-----:R-:W-:Y:S02]  /*16ee0*/  IABS R7, R5 ;  /* 0x0000000500077213 */ /* 0x001fe40000000000 */
[----:B------:R-:W0:Y:S03]  /*16ef0*/  I2F.RP R2, R0 ;  /* 0x0000000000027306 */ /* 0x000e260000209400 */
[----:B------:R-:W-:-:S05]  /*16f00*/  IMAD.MOV R7, RZ, RZ, -R7 ;  /* 0x000000ffff077224 */ /* 0x000fca00078e0a07 */
[----:B0-----:R-:W0:Y:S02]  /*16f10*/  MUFU.RCP R2, R2 ;  /* 0x0000000200027308 */ /* 0x001e240000001000 */
[----:B0-----:R-:W-:-:S06]  /*16f20*/  VIADD R2, R2, 0xffffffe ;  /* 0x0ffffffe02027836 */ /* 0x001fcc0000000000 */
[----:B------:R-:W0:Y:S02]  /*16f30*/  F2I.FTZ.U32.TRUNC.NTZ R3, R2 ;  /* 0x0000000200037305 */ /* 0x000e24000021f000 */
        /* <DEDUP_REMOVED lines=19> */
.L_x_1631:
[----:B------:R-:W-:Y:S05]  /*17070*/  BSYNC B0 ;  /* 0x0000000000007941 */ /* 0x000fea0003800000 */
.L_x_1630:
[-C--:B------:R-:W-:Y:S01]  /*17080*/  IMAD R32, R32, R0.reuse, RZ ;  /* 0x0000000020207224 */ /* 0x080fe200078e02ff */
[----:B------:R-:W-:Y:S04]  /*17090*/  BSSY B7, `(.L_x_1632) ;  /* 0x0000415000077945 */ /* 0x000fe80003800000 */
[----:B------:R-:W-:-:S04]  /*170a0*/  VIADDMNMX R2, R32, R0, R4, PT ;  /* 0x0000000020027246 */ /* 0x000fc80003800104 */
[----:B------:R-:W-:Y:S01]  /*170b0*/  ISETP.GT.AND P0, PT, R2, R32, PT ;  /* 0x000000200200720c */ /* 0x000fe20003f04270 */
[----:B------:R2:W-:-:S12]  /*170c0*/  STL [R1+0x44], R2 ;  /* 0x0000440201007387 */ /* 0x0005d80000100800 */
[----:B--2---:R-:W-:Y:S05]  /*170d0*/  @P0 BRA `(.L_x_1633) ;  /* 0x0000000000440947 */ /* 0x004fea0003800000 */
[----:B------:R-:W2:Y:S02]  /*170e0*/  S2R R2, SR_TID.X ;  /* 0x0000000000027919 */ /* 0x000ea40000002100 */
        /* <DEDUP_REMOVED lines=12> */
[----:B0-----:R-:W0:Y:S01]  /*171b0*/  POPC R7, R4 ;  /* 0x0000000400077309 */ /* 0x001e220000000000 */
[----:B--2---:R-:W0:Y:S02]  /*171c0*/  SHFL.IDX PT, R0, R3, R0, 0x1f ;  /* 0x00001f0003007589 */ /* 0x004e2400000e0000 */
[----:B0-----:R-:W-:Y:S01]  /*171d0*/  IADD3 R16, R0, UR36, R7 ;  /* 0x0000002400107c10 */ /* 0x001fe2000fffe007 */
[----:B------:R-:W-:Y:S06]  /*171e0*/  BRA `(.L_x_1634) ;  /* 0x0000003c00fc7947 */ /* 0x000fec0003800000 */
.L_x_1633:
        /* <DEDUP_REMOVED lines=9> */
[----:B------:R-:W2:Y:S01]  /*17280*/  LDC.64 R2, c[0x4][R2] ;  /* 0x0100000002027b82 */ /* 0x000ea20000000a00 */
[----:B------:R-:W-:Y:S02]  /*17290*/  IMAD.U32 R5, RZ, RZ, UR7 ;  /* 0x00000007ff057e24 */ /* 0x000fe4000f8e00ff */
[----:B------:R-:W-:Y:S02]  /*172a0*/  IMAD.U32 R6, RZ, RZ, UR8 ;  /* 0x00000008ff067e24 */ /* 0x000fe4000f8e00ff */
[----:B0-----:R-:W-:-:S02]  /*172b0*/  IMAD.U32 R7, RZ, RZ, UR9 ;  /* 0x00000009ff077e24 */ /* 0x001fc4000f8e00ff */
[----:B------:R-:W-:Y:S02]  /*172c0*/  IMAD.U32 R10, RZ, RZ, UR4 ;  /* 0x00000004ff0a7e24 */ /* 0x000fe4000f8e00ff */
[----:B------:R-:W-:Y:S02]  /*172d0*/  IMAD.U32 R11, RZ, RZ, UR5 ;  /* 0x00000005ff0b7e24 */ /* 0x000fe4000f8e00ff */
[----:B------:R-:W-:Y:S02]  /*172e0*/  IMAD.MOV.U32 R8, RZ, RZ, 0x70 ;  /* 0x00000070ff087424 */ /* 0x000fe400078e00ff */
[----:B------:R-:W-:Y:S02]  /*172f0*/  IMAD.MOV.U32 R12, RZ, RZ, 0x1 ;  /* 0x00000001ff0c7424 */ /* 0x000fe400078e00ff */
[----:B------:R-:W-:-:S07]  /*17300*/  IMAD.MOV.U32 R13, RZ, RZ, RZ ;  /* 0x000000ffff0d7224 */ /* 0x000fce00078e00ff */
[----:B------:R-:W-:-:S07]  /*17310*/  LEPC R20, `(.L_x_1636) ;  /* 0x000000001014794e */ /* 0x000fce0000000000 */
[----:B-12---:R-:W-:Y:S05]  /*17320*/  CALL.ABS.NOINC R2 ;  /* 0x0000000002007343 */ /* 0x006fea0003c00000 */
.L_x_1636:
[----:B------:R-:W-:Y:S05]  /*17330*/  BSYNC B6 ;  /* 0x0000000000067941 */ /* 0x000fea0003800000 */
.L_x_1635:
        /* <DEDUP_REMOVED lines=8> */
[----:B------:R2:W3:Y:S01]  /*173c0*/  LDC.64 R2, c[0x4][R34] ;  /* 0x0100000022027b82 */ /* 0x0004e20000000a00 */
[----:B------:R-:W-:Y:S02]  /*173d0*/  IMAD.U32 R4, RZ, RZ, UR6 ;  /* 0x00000006ff047e24 */ /* 0x000fe4000f8e00ff */
[----:B------:R-:W-:Y:S02]  /*173e0*/  IMAD.U32 R5, RZ, RZ, UR7 ;  /* 0x00000007ff057e24 */ /* 0x000fe4000f8e00ff */
[----:B------:R-:W-:Y:S02]  /*173f0*/  IMAD.U32 R6, RZ, RZ, UR8 ;  /* 0x00000008ff067e24 */ /* 0x000fe4000f8e00ff */
[----:B0-----:R-:W-:-:S02]  /*17400*/  IMAD.U32 R7, RZ, RZ, UR9 ;  /* 0x00000009ff077e24 */ /* 0x001fc4000f8e00ff */
[----:B------:R-:W-:Y:S02]  /*17410*/  IMAD.U32 R10, RZ, RZ, UR4 ;  /* 0x00000004ff0a7e24 */ /* 0x000fe4000f8e00ff */
[----:B------:R-:W-:Y:S02]  /*17420*/  IMAD.U32 R11, RZ, RZ, UR5 ;  /* 0x00000005ff0b7e24 */ /* 0x000fe4000f8e00ff */
[----:B------:R-:W-:Y:S02]  /*17430*/  IMAD.MOV.U32 R8, RZ, RZ, 0x70 ;  /* 0x00000070ff087424 */ /* 0x000fe400078e00ff */
[----:B------:R-:W-:Y:S02]  /*17440*/  IMAD.MOV.U32 R12, RZ, RZ, 0x1 ;  /* 0x00000001ff0c7424 */ /* 0x000fe400078e00ff */
[----:B--2---:R-:W-:-:S07]  /*17450*/  IMAD.MOV.U32 R13, RZ, RZ, RZ ;  /* 0x000000ffff0d7224 */ /* 0x004fce00078e00ff */
[----:B------:R-:W-:-:S07]  /*17460*/  LEPC R20, `(.L_x_1639) ;  /* 0x000000001014794e */ /* 0x000fce0000000000 */
[----:B-1-3--:R-:W-:Y:S05]  /*17470*/  CALL.ABS.NOINC R2 ;  /* 0x0000000002007343 */ /* 0x00afea0003c00000 */
.L_x_1639:
        /* <DEDUP_REMOVED lines=15> */
.L_x_1638:
[----:B------:R-:W-:Y:S05]  /*17570*/  BSYNC B6 ;  /* 0x0000000000067941 */ /* 0x000fea0003800000 */
.L_x_1637:
[----:B------:R-:W2:Y:S01]  /*17580*/  LDL R34, [R1+0x44] ;  /* 0x0000440001227983 */ /* 0x000ea20000100800 */
[----:B------:R-:W-:Y:S01]  /*17590*/  ULDC.64 UR4, c[0x0][0xaf0] ;  /* 0x0002bc0000047ab9 */ /* 0x000fe20000000a00 */
[----:B------:R-:W3:Y:S02]  /*175a0*/  LDC R9, c[0x0][0x430] ;  /* 0x00010c00ff097b82 */ /* 0x000ee40000000800 */
[----:B------:R-:W4:Y:S04]  /*175b0*/  LDL R10, [R1+0x68] ;  /* 0x00006800010a7983 */ /* 0x000f280000100800 */
[----:B------:R-:W4:Y:S04]  /*175c0*/  LDL.LU R21, [R1] ;  /* 0x0000000001157983 */ /* 0x000f280000300800 */
[----:B------:R-:W4:Y:S01]  /*175d0*/  LDL R20, [R1+0x10] ;  /* 0x0000100001147983 */ /* 0x000f220000100800 */
[----:B------:R-:W-:Y:S01]  /*175e0*/  ISETP.NE.U32.AND P0, PT, RZ, UR4, PT ;  /* 0x00000004ff007c0c */ /* 0x000fe2000bf05070 */
[----:B------:R-:W0:Y:S03]  /*175f0*/  S2R R0, SR_TID.X ;  /* 0x0000000000007919 */ /* 0x000e260000002100 */
[----:B------:R-:W-:-:S13]  /*17600*/  ISETP.NE.AND.EX P0, PT, RZ, UR5, PT, P0 ;  /* 0x00000005ff007c0c */ /* 0x000fda000bf05300 */
[----:B------:R-:W-:Y:S01]  /*17610*/  @P0 IADD3 R2, P1, R29, UR4, RZ ;  /* 0x000000041d020c10 */ /* 0x000fe2000ff3e0ff */
[----:B------:R-:W1:Y:S01]  /*17620*/  S2R R11, SR_TID.X ;  /* 0x00000000000b7919 */ /* 0x000e620000002100 */
[----:B------:R-:W-:Y:S01]  /*17630*/  IMAD.MOV.U32 R37, RZ, RZ, RZ ;  /* 0x000000ffff257224 */ /* 0x000fe200078e00ff */
[----:B------:R-:W-:Y:S01]  /*17640*/  ULDC UR4, c[0x0][0x320] ;  /* 0x0000c80000047ab9 */ /* 0x000fe20000000800 */
[----:B------:R-:W-:-:S05]  /*17650*/  @P0 IADD3.X R3, R30, UR5, RZ, P1, !PT ;  /* 0x000000051e030c10 */ /* 0x000fca0008ffe4ff */
[----:B------:R4:W4:Y:S01]  /*17660*/  @P0 LDG.E R28, desc[UR60][R2.64] ;  /* 0x0000003c021c0981 */ /* 0x000922000c1e1900 */
[----:B0-----:R-:W-:-:S04]  /*17670*/  LOP3.LUT R0, R0, 0x7f, RZ, 0xc0, !PT ;  /* 0x0000007f00007812 */ /* 0x001fc800078ec0ff */
[----:B------:R-:W-:Y:S02]  /*17680*/  SHF.R.U32.HI R0, RZ, 0x3, R0 ;  /* 0x00000003ff007819 */ /* 0x000fe40000011600 */
[----:B---3--:R-:W-:Y:S01]  /*17690*/  ISETP.NE.AND P1, PT, R9, 0x1, PT ;  /* 0x000000010900780c */ /* 0x008fe20003f25270 */
[----:B-1----:R-:W-:-:S12]  /*176a0*/  IMAD.SHL.U32 R11, R11, 0x10, RZ ;  /* 0x000000100b0b7824 */ /* 0x002fd800078e00ff */
[----:B------:R-:W0:Y:S01]  /*176b0*/  @P1 LDC R5, c[0x0][0x434] ;  /* 0x00010d00ff051b82 */ /* 0x000e220000000800 */
[----:B------:R-:W-:-:S07]  /*176c0*/  LOP3.LUT R11, R0, 0x70, R11, 0xf8, !PT ;  /* 0x00000070000b7812 */ /* 0x000fce00078ef80b */
[----:B------:R-:W1:Y:S01]  /*176d0*/  @P1 LDC R4, c[0x0][0x438] ;  /* 0x00010e00ff041b82 */ /* 0x000e620000000800 */
[----:B------:R-:W-:Y:S01]  /*176e0*/  UMOV UR5, 0xffffffff ;  /* 0xffffffff00057882 */ /* 0x000fe20000000000 */
[----:B--2---:R-:W-:-:S04]  /*176f0*/  VIADD R0, R34, 0xffffffff ;  /* 0xffffffff22007836 */ /* 0x004fc80000000000 */
[----:B------:R-:W-:-:S05]  /*17700*/  IMAD R6, R0, 0x60, R11 ;  /* 0x0000006000067824 */ /* 0x000fca00078e020b */
[----:B----4-:R-:W-:-:S04]  /*17710*/  ISETP.GE.AND P0, PT, R6, R20, PT ;  /* 0x000000140600720c */ /* 0x010fc80003f06270 */
[----:B------:R-:W-:Y:S01]  /*17720*/  ISETP.GT.U32.OR P0, PT, R11, 0x5f, P0 ;  /* 0x0000005f0b00780c */ /* 0x000fe20000704470 */
[----:B------:R-:W-:-:S12]  /*17730*/  IMAD.IADD R6, R6, 0x1, R33 ;  /* 0x0000000106067824 */ /* 0x000fd800078e0221 */
[----:B------:R-:W2:Y:S01]  /*17740*/  @!P0 LDC.64 R2, c[0x0][0x428] ;  /* 0x00010a00ff028b82 */ /* 0x000ea20000000a00 */
[----:B0-----:R-:W-:-:S04]  /*17750*/  @P1 IMAD.HI.U32 R5, R6, R5, RZ ;  /* 0x0000000506051227 */ /* 0x001fc800078e00ff */
[----:B------:R-:W-:Y:S01]  /*17760*/  IMAD.MOV.U32 R7, RZ, RZ, R6 ;  /* 0x000000ffff077224 */ /* 0x000fe200078e0006 */
[----:B-1----:R-:W-:Y:S02]  /*17770*/  @P1 SHF.R.U32.HI R7, RZ, R4, R5 ;  /* 0x00000004ff071219 */ /* 0x002fe40000011605 */
[----:B------:R-:W-:-:S03]  /*17780*/  SHF.R.S32.HI R34, RZ, 0x1f, R28 ;  /* 0x0000001fff227819 */ /* 0x000fc6000001141c */
[--C-:B------:R-:W-:Y:S01]  /*17790*/  @!P0 IMAD.MOV.U32 R4, RZ, RZ, R7.reuse ;  /* 0x000000ffff048224 */ /* 0x100fe200078e0007 */
[----:B------:R-:W-:Y:S01]  /*177a0*/  @!P0 SHF.R.S32.HI R5, RZ, 0x1f, R7 ;  /* 0x0000001fff058819 */ /* 0x000fe20000011407 */
[-C--:B--2---:R-:W-:Y:S02]  /*177b0*/  @!P0 IMAD R8, R34, R2.reuse, RZ ;  /* 0x0000000222088224 */ /* 0x084fe400078e02ff */
        /* <DEDUP_REMOVED lines=30> */
[----:B------:R-:W-:Y:S01]  /*179a0*/  LOP3.LUT R21, R21, 0xfffffffb, RZ, 0xc0, !PT ;  /* 0xfffffffb15157812 */ /* 0x000fe200078ec0ff */
[----:B0-----:R-:W-:-:S03]  /*179b0*/  IMAD.MOV R2, RZ, RZ, -R7 ;  /* 0x000000ffff027224 */ /* 0x001fc600078e0a07 */
[----:B------:R-:W-:Y:S01]  /*179c0*/  LOP3.LUT R21, R21, 0xfffffff7, RZ, 0xc0, !PT ;  /* 0xfffffff715157812 */ /* 0x000fe200078ec0ff */
[----:B------:R-:W-:-:S03]  /*179d0*/  IMAD R2, R9, R2, R6 ;  /* 0x0000000209027224 */ /* 0x000fc600078e0206 */
[----:B------:R-:W-:-:S04]  /*179e0*/  @P3 LOP3.LUT R21, R21, 0x8, RZ, 0xfc, !PT ;  /* 0x0000000815153812 */ /* 0x000fc800078efcff */
[----:B------:R-:W-:Y:S01]  /*179f0*/  @P2 LOP3.LUT R21, R21, 0x4, RZ, 0xfc, !PT ;  /* 0x0000000415152812 */ /* 0x000fe200078efcff */
[----:B------:R0:W-:Y:S04]  /*17a00*/  STL [R1+0x4], R2 ;  /* 0x0000040201007387 */ /* 0x0001e80000100800 */
[----:B------:R0:W-:Y:S01]  /*17a10*/  STL [R1], R21 ;  /* 0x0000001501007387 */ /* 0x0001e20000100800 */
[----:B------:R-:W-:Y:S05]  /*17a20*/  BRA.DIV UR5, `(.L_x_1640) ;  /* 0x0000006205dc7947 */ /* 0x000fea000b800000 */
.L_x_1800:
[----:B0-----:R-:W-:-:S05]  /*17a30*/  SEL R2, RZ, 0x1, P1 ;  /* 0x00000001ff027807 */ /* 0x001fca0000800000 */
[----:B------:R0:W-:Y:S01]  /*17a40*/  STL [R1+0x60], R2 ;  /* 0x0000600201007387 */ /* 0x0001e20000100800 */
[----:B------:R-:W-:Y:S05]  /*17a50*/  @!P0 BRA `(.L_x_1641) ;  /* 0x0000000000048947 */ /* 0x000fea0003800000 */
[----:B------:R-:W-:Y:S01]  /*17a60*/  BPT.TRAP 0x1 ;  /* 0x000000040000795c */ /* 0x000fe20000300000 */
.L_x_1641:
[----:B------:R-:W-:Y:S01]  /*17a70*/  IMAD R30, R0, -0x60, R20 ;  /* 0xffffffa0001e7824 */ /* 0x000fe200078e0214 */
[----:B------:R-:W-:Y:S01]  /*17a80*/  SHF.L.U32 R0, R26, 0x1f, RZ ;  /* 0x0000001f1a007819 */ /* 0x000fe200000006ff */
[----:B------:R-:W-:Y:S01]  /*17a90*/  IMAD R29, R24, 0x8, R22 ;  /* 0x00000008181d7824 */ /* 0x000fe200078e0216 */
[----:B------:R-:W-:Y:S03]  /*17aa0*/  BSSY B0, `(.L_x_1642) ;  /* 0x0000003000007945 */ /* 0x000fe60003800000 */
[----:B------:R-:W1:Y:S02]  /*17ab0*/  SYNCS.PHASECHK.TRANS64.TRYWAIT P0, [R29+URZ+0x32440], R0 ;  /* 0x032440001d0075a7 */ /* 0x000e64000800017f */
[----:B-1----:R-:W-:Y:S05]  /*17ac0*/  @!P0 BRA `(.L_x_1643) ;  /* 0x0000006000e88947 */ /* 0x002fea0003800000 */
.L_x_1801:
[----:B------:R-:W-:Y:S05]  /*17ad0*/  BSYNC B0 ;  /* 0x0000000000007941 */ /* 0x000fea0003800000 */
.L_x_1642:
[----:B0-----:R-:W1:Y:S01]  /*17ae0*/  LDL R2, [R1+0x4] ;  /* 0x0000040001027983 */ /* 0x001e620000100800 */
[----:B------:R-:W-:Y:S01]  /*17af0*/  ULDC.64 UR4, c[0x0][0x300] ;  /* 0x0000c00000047ab9 */ /* 0x000fe20000000a00 */
[----:B-----5:R-:W-:Y:S01]  /*17b00*/  SHF.R.S32.HI R4, RZ, 0x1f, R37 ;  /* 0x0000001fff047819 */ /* 0x020fe20000011425 */
[----:B------:R-:W-:Y:S01]  /*17b10*/  ULDC.64 UR6, c[0x0][0x2e8] ;  /* 0x0000ba0000067ab9 */ /* 0x000fe20000000a00 */
[----:B------:R-:W2:Y:S01]  /*17b20*/  LDL.LU R6, [R1] ;  /* 0x0000000001067983 */ /* 0x000ea20000300800 */
[----:B------:R-:W0:Y:S02]  /*17b30*/  S2R R7, SR_TID.X ;  /* 0x0000000000077919 */ /* 0x000e240000002100 */
[----:B0-----:R-:W-:-:S05]  /*17b40*/  IMAD.SHL.U32 R7, R7, 0x8, RZ ;  /* 0x0000000807077824 */ /* 0x001fca00078e00ff */
[----:B------:R-:W-:Y:S02]  /*17b50*/  LOP3.LUT R7, R7, 0x38, RZ, 0xc0, !PT ;  /* 0x0000003807077812 */ /* 0x000fe400078ec0ff */
[----:B-1----:R-:W-:Y:S02]  /*17b60*/  SHF.R.S32.HI R0, RZ, 0x1f, R2 ;  /* 0x0000001fff007819 */ /* 0x002fe40000011402 */
[----:B--2---:R-:W-:-:S03]  /*17b70*/  LOP3.LUT R6, R6, 0xfffffffd, RZ, 0xc0, !PT ;  /* 0xfffffffd06067812 */ /* 0x004fc600078ec0ff */
[----:B------:R0:W-:Y:S04]  /*17b80*/  STL [R1+0x48], R0 ;  /* 0x0000480001007387 */ /* 0x0001e80000100800 */
[----:B------:R1:W-:Y:S01]  /*17b90*/  STL [R1+0x4c], R4 ;  /* 0x00004c0401007387 */ /* 0x0003e20000100800 */
[----:B0-----:R-:W-:-:S04]  /*17ba0*/  IMAD R0, R0, UR4, RZ ;  /* 0x0000000400007c24 */ /* 0x001fc8000f8e02ff */
[C---:B------:R-:W-:Y:S02]  /*17bb0*/  IMAD R0, R2.reuse, UR5, R0 ;  /* 0x0000000502007c24 */ /* 0x040fe4000f8e0200 */
[----:B------:R-:W-:Y:S01]  /*17bc0*/  IMAD.WIDE.U32 R2, R2, UR4, RZ ;  /* 0x0000000402027c25 */ /* 0x000fe2000f8e00ff */
[----:B------:R-:W-:-:S03]  /*17bd0*/  ULDC.64 UR4, c[0x0][0x310] ;  /* 0x0000c40000047ab9 */ /* 0x000fc60000000a00 */
[----:B------:R-:W-:Y:S02]  /*17be0*/  IMAD.IADD R3, R3, 0x1, R0 ;  /* 0x0000000103037824 */ /* 0x000fe400078e0200 */
[----:B------:R-:W-:Y:S02]  /*17bf0*/  IMAD R0, R4, UR4, RZ ;  /* 0x0000000404007c24 */ /* 0x000fe4000f8e02ff */
[C---:B------:R-:W-:Y:S01]  /*17c00*/  IMAD.WIDE.U32 R2, R37.reuse, UR4, R2 ;  /* 0x0000000425027c25 */ /* 0x040fe2000f8e0002 */
[----:B-1----:R-:W0:Y:S03]  /*17c10*/  S2R R4, SR_TID.X ;  /* 0x0000000000047919 */ /* 0x002e260000002100 */
[----:B------:R-:W-:Y:S01]  /*17c20*/  IMAD R0, R37, UR5, R0 ;  /* 0x0000000525007c24 */ /* 0x000fe2000f8e0200 */
[----:B------:R-:W-:-:S03]  /*17c30*/  ULDC.64 UR4, c[0x0][0x308] ;  /* 0x0000c20000047ab9 */ /* 0x000fc60000000a00 */
[----:B------:R-:W-:Y:S02]  /*17c40*/  IMAD.IADD R3, R3, 0x1, R0 ;  /* 0x0000000103037824 */ /* 0x000fe400078e0200 */
[----:B------:R-:W-:Y:S01]  /*17c50*/  IMAD.WIDE.U32 R2, R18, UR4, R2 ;  /* 0x0000000412027c25 */ /* 0x000fe2000f8e0002 */
[----:B------:R-:W-:Y:S02]  /*17c60*/  ULDC UR4, c[0x0][0x2f4] ;  /* 0x0000bd0000047ab9 */ /* 0x000fe40000000800 */
[----:B------:R-:W-:Y:S02]  /*17c70*/  ISETP.GE.AND P2, PT, R7, UR4, PT ;  /* 0x0000000407007c0c */ /* 0x000fe4000bf46270 */
[----:B------:R-:W-:-:S11]  /*17c80*/  LEA R0, P0, R2, UR6, 0x1 ;  /* 0x0000000602007c11 */ /* 0x000fd6000f8008ff */
[----:B------:R-:W-:-:S05]  /*17c90*/  @P2 LOP3.LUT R6, R6, 0x2, RZ, 0xfc, !PT ;  /* 0x0000000206062812 */ /* 0x000fca00078efcff */
[----:B------:R1:W-:Y:S01]  /*17ca0*/  STL [R1], R6 ;  /* 0x0000000601007387 */ /* 0x0003e20000100800 */
[----:B0-----:R-:W-:-:S04]  /*17cb0*/  LOP3.LUT R4, R4, 0x7f, RZ, 0xc0, !PT ;  /* 0x0000007f04047812 */ /* 0x001fc800078ec0ff */
[----:B------:R-:W-:Y:S01]  /*17cc0*/  SHF.R.U32.HI R5, RZ, 0x3, R4 ;  /* 0x00000003ff057819 */ /* 0x000fe20000011604 */
[----:B------:R-:W-:Y:S01]  /*17cd0*/  IMAD R4, R18, UR5, R3 ;  /* 0x0000000512047c24 */ /* 0x000fe2000f8e0203 */
[----:B------:R-:W-:-:S03]  /*17ce0*/  UMOV UR5, 0xffffffff ;  /* 0xffffffff00057882 */ /* 0x000fc60000000000 */
[----:B------:R-:W-:Y:S01]  /*17cf0*/  IMAD.IADD R30, R30, 0x1, -R5 ;  /* 0x000000011e1e7824 */ /* 0x000fe200078e0a05 */
[----:B------:R-:W-:Y:S01]  /*17d00*/  LEA.HI.X R4, R2, UR7, R4, 0x1, P0 ;  /* 0x0000000702047c11 */ /* 0x000fe200080f0c04 */
[----:B------:R-:W-:-:S03]  /*17d10*/  IMAD R5, R24, 0x1800, R31 ;  /* 0x0000180018057824 */ /* 0x000fc600078e021f */
[----:B------:R-:W-:Y:S01]  /*17d20*/  ISETP.GE.AND P0, PT, R30, 0x1, PT ;  /* 0x000000011e00780c */ /* 0x000fe20003f06270 */
[----:B-1----:R-:W-:-:S12]  /*17d30*/  BRA.DIV UR5, `(.L_x_1644) ;  /* 0x0000006205607947 */ /* 0x002fd8000b800000 */
        /* <DEDUP_REMOVED lines=52> */
.L_x_1815:
        /* <DEDUP_REMOVED lines=10> */
.L_x_1645:
[----:B------:R-:W-:Y:S02]  /*18120*/  PLOP3.LUT P1, PT, P1, P0, PT, 0xa2, 0x0 ;  /* 0x000000000000781c */ /* 0x000fe40000f21472 */
[----:B------:R-:W-:-:S08]  /*18130*/  @P0 R2UR P1, UR4, R29 ;  /* 0x000000001d0402ca */ /* 0x000fd00000020000 */
[----:B------:R-:W-:-:S05]  /*18140*/  @P0 PLOP3.LUT P0, PT, P1, PT, PT, 0x80, 0x0 ;  /* 0x000000000000081c */ /* 0x000fca0000f0f070 */
[----:B------:R-:W-:Y:S01]  /*18150*/  @!P1 SYNCS.ARRIVE.TRANS64.RED.A0T1 RZ, [UR4+0x32430], RZ ;  /* 0x032430ffffff99a7 */ /* 0x000fe20008200404 */
[----:B------:R-:W-:Y:S07]  /*18160*/  @!P1 ARRIVES.LDGSTSBAR.64.TRANSCNT [UR4+0x32430] ;  /* 0x03243000ff0099b0 */ /* 0x000fee0008000a84 */
[----:B------:R-:W-:Y:S05]  /*18170*/  @P0 BRA.U.ANY `(.L_x_1645) ;  /* 0xfffffffd00e80947 */ /* 0x000fea000393ffff */
[----:B------:R-:W-:Y:S01]  /*18180*/  NOP ;  /* 0x0000000000007918 */ /* 0x000fe20000000000 */
[----:B------:R-:W2:Y:S02]  /*18190*/  LDL R0, [R1+0x68] ;  /* 0x0000680001007983 */ /* 0x000ea40000100800 */
[----:B--2---:R-:W-:-:S13]  /*181a0*/  ISETP.NE.AND P2, PT, R0, 0x3, PT ;  /* 0x000000030000780c */ /* 0x004fda0003f45270 */
[----:B------:R-:W-:Y:S05]  /*181b0*/  @!P2 BRA `(.L_x_1646) ;  /* 0x000000000004a947 */ /* 0x000fea0003800000 */
[----:B------:R-:W-:Y:S01]  /*181c0*/  BPT.TRAP 0x1 ;  /* 0x000000040000795c */ /* 0x000fe20000300000 */
.L_x_1646:
[----:B------:R1:W5:Y:S01]  /*181d0*/  LDL.LU R0, [R1+0x1c] ;  /* 0x00001c0001007983 */ /* 0x0003620000300800 */
[----:B------:R1:W-:Y:S02]  /*181e0*/  SYNCS.ARRIVE.TRANS64.A1T0 RZ, [R29+URZ+0x32430], RZ ;  /* 0x032430ff1dff79a7 */ /* 0x0003e4000810003f */
[----:B------:R-:W-:Y:S05]  /*181f0*/  WARPSYNC.ALL ;  /* 0x0000000000007948 */ /* 0x000fea0003800000 */
[----:B------:R-:W-:Y:S01]  /*18200*/  ULDC.64 UR4, c[0x0][0xaf8] ;  /* 0x0002be0000047ab9 */ /* 0x000fe20000000a00 */
[----:B------:R-:W-:Y:S01]  /*18210*/  BSSY B6, `(.L_x_1647) ;  /* 0x000001d000067945 */ /* 0x000fe20003800000 */
[----:B------:R-:W-:Y:S01]  /*18220*/  BAR.SYNC.DEFER_BLOCKING 0x8, 0x180 ;  /* 0x0206000000007b1d */ /* 0x000fe20000010000 */
[----:B------:R-:W-:-:S04]  /*18230*/  ISETP.NE.U32.AND P0, PT, RZ, UR4, PT ;  /* 0x00000004ff007c0c */ /* 0x000fc8000bf05070 */
[----:B------:R-:W-:-:S04]  /*18240*/  ISETP.NE.AND.EX P0, PT, RZ, UR5, PT, P0 ;  /* 0x00000005ff007c0c */ /* 0x000fc8000bf05300 */
[----:B------:R-:W-:Y:S02]  /*18250*/  SEL R35, R35, RZ, !P0 ;  /* 0x000000ff23237207 */ /* 0x000fe40004000000 */
[----:B0----5:R-:W-:Y:S01]  /*18260*/  SEL R2, R0, RZ, !P0 ;  /* 0x000000ff00027207 */ /* 0x021fe20004000000 */
[----:B------:R-:W-:-:S04]  /*18270*/  VIADD R0, R22, 0x18400 ;  /* 0x0001840016007836 */ /* 0x000fc80000000000 */
[----:B------:R0:W-:Y:S01]  /*18280*/  STL [R1+0x38], R2 ;  /* 0x0000380201007387 */ /* 0x0001e20000100800 */
[----:B------:R-:W-:Y:S02]  /*18290*/  LOP3.LUT P0, RZ, R0, 0x3ff, RZ, 0xc0, !PT ;  /* 0x000003ff00ff7812 */ /* 0x000fe4000780c0ff */
[----:B------:R-:W-:Y:S01]  /*182a0*/  SHF.R.S32.HI R0, RZ, 0x1f, R36 ;  /* 0x0000001fff007819 */ /* 0x000fe20000011424 */
[----:B------:R0:W-:Y:S04]  /*182b0*/  STL [R1+0x10], R35 ;  /* 0x0000102301007387 */ /* 0x0001e80000100800 */
[----:B------:R0:W-:Y:S06]  /*182c0*/  STL [R1+0x2c], R0 ;  /* 0x00002c0001007387 */ /* 0x0001ec0000100800 */
        /* <DEDUP_REMOVED lines=17> */
.L_x_1648:
[----:B------:R-:W-:Y:S05]  /*183e0*/  BSYNC B6 ;  /* 0x0000000000067941 */ /* 0x000fea0003800000 */
.L_x_1647:
[----:B------:R-:W2:Y:S01]  /*183f0*/  LDL R20, [R1+0x38] ;  /* 0x0000380001147983 */ /* 0x000ea20000100800 */
[----:B------:R-:W3:Y:S03]  /*18400*/  LDC R6, c[0x0][0x448] ;  /* 0x00011200ff067b82 */ /* 0x000ee60000000800 */
[----:B------:R-:W4:Y:S01]  /*18410*/  LDL R4, [R1+0x2c] ;  /* 0x00002c0001047983 */ /* 0x000f220000100800 */
[----:B------:R-:W-:Y:S01]  /*18420*/  IMAD.SHL.U32 R17, R17, 0x80, RZ ;  /* 0x0000008011117824 */ /* 0x000fe200078e00ff */
[----:B------:R-:W-:Y:S02]  /*18430*/  ULDC.64 UR4, c[0x0][0x298] ;  /* 0x0000a60000047ab9 */ /* 0x000fe40000000a00 */
[----:B------:R1:W5:Y:S01]  /*18440*/  LDL R9, [R1+0x14] ;  /* 0x0000140001097983 */ /* 0x0003620000100800 */
[----:B0-----:R-:W0:Y:S01]  /*18450*/  S2R R2, SR_TID.X ;  /* 0x0000000000027919 */ /* 0x001e220000002100 */
[----:B---3--:R-:W-:-:S13]  /*18460*/  ISETP.NE.AND P0, PT, R6, 0x1, PT ;  /* 0x000000010600780c */ /* 0x008fda0003f05270 */
[----:B------:R-:W3:Y:S01]  /*18470*/  @P0 LDC R0, c[0x0][0x44c] ;  /* 0x00011300ff000b82 */ /* 0x000ee20000000800 */
[----:B0-----:R-:W-:-:S07]  /*18480*/  LOP3.LUT R2, R2, 0x7f, RZ, 0xc0, !PT ;  /* 0x0000007f02027812 */ /* 0x001fce00078ec0ff */
[----:B------:R-:W0:Y:S01]  /*18490*/  @P0 LDC R3, c[0x0][0x450] ;  /* 0x00011400ff030b82 */ /* 0x000e220000000800 */
[----:B------:R-:W1:Y:S02]  /*184a0*/  S2R R7, SR_TID.X ;  /* 0x0000000000077919 */ /* 0x000e640000002100 */
[----:B-1----:R-:W-:-:S05]  /*184b0*/  IMAD.SHL.U32 R7, R7, 0x8, RZ ;  /* 0x0000000807077824 */ /* 0x002fca00078e00ff */
[----:B------:R-:W-:Y:S01]  /*184c0*/  LOP3.LUT R7, R7, 0x38, RZ, 0xc0, !PT ;  /* 0x0000003807077812 */ /* 0x000fe200078ec0ff */
[----:B--2---:R-:W-:Y:S02]  /*184d0*/  IMAD.MOV.U32 R21, RZ, RZ, R20 ;  /* 0x000000ffff157224 */ /* 0x004fe400078e0014 */
[----:B------:R-:W-:Y:S01]  /*184e0*/  IMAD.MOV.U32 R20, RZ, RZ, R35 ;  /* 0x000000ffff147224 */ /* 0x000fe200078e0023 */
[----:B------:R-:W-:Y:S01]  /*184f0*/  SHF.R.U32.HI R35, RZ, 0x3, R2 ;  /* 0x00000003ff237819 */ /* 0x000fe20000011602 */
[----:B----4-:R-:W-:Y:S01]  /*18500*/  IMAD R4, R4, UR4, RZ ;  /* 0x0000000404047c24 */ /* 0x010fe2000f8e02ff */
[----:B------:R-:W1:Y:S03]  /*18510*/  S2R R2, SR_TID.X ;  /* 0x0000000000027919 */ /* 0x000e660000002100 */
[----:B------:R-:W-:Y:S02]  /*18520*/  IMAD R4, R36, UR5, R4 ;  /* 0x0000000524047c24 */ /* 0x000fe4000f8e0204 */
[----:B-1----:R-:W-:-:S05]  /*18530*/  IMAD.SHL.U32 R2, R2, 0x10, RZ ;  /* 0x0000001002027824 */ /* 0x002fca00078e00ff */
[----:B------:R-:W-:-:S04]  /*18540*/  LOP3.LUT R2, R35, 0x70, R2, 0xf8, !PT ;  /* 0x0000007023027812 */ /* 0x000fc800078ef802 */
[----:B------:R-:W-:-:S05]  /*18550*/  LOP3.LUT R35, R2, R17, RZ, 0xfc, !PT ;  /* 0x0000001102237212 */ /* 0x000fca00078efcff */
[----:B---3--:R-:W-:-:S04]  /*18560*/  @P0 IMAD.HI.U32 R2, R35, R0, RZ ;  /* 0x0000000023020227 */ /* 0x008fc800078e00ff */
[----:B------:R-:W-:Y:S01]  /*18570*/  IMAD.MOV.U32 R0, RZ, RZ, R35 ;  /* 0x000000ffff007224 */ /* 0x000fe200078e0023 */
[----:B0-----:R-:W-:Y:S01]  /*18580*/  @P0 SHF.R.U32.HI R0, RZ, R3, R2 ;  /* 0x00000003ff000219 */ /* 0x001fe20000011602 */
[----:B------:R-:W-:Y:S01]  /*18590*/  IMAD.WIDE.U32 R2, R36, UR4, RZ ;  /* 0x0000000424027c25 */ /* 0x000fe2000f8e00ff */
[----:B------:R-:W-:-:S03]  /*185a0*/  ULDC.64 UR4, c[0x0][0x2d8] ;  /* 0x0000b60000047ab9 */ /* 0x000fc60000000a00 */
[----:B------:R-:W-:Y:S02]  /*185b0*/  IMAD.IADD R3, R3, 0x1, R4 ;  /* 0x0000000103037824 */ /* 0x000fe400078e0204 */
[----:B------:R-:W-:-:S04]  /*185c0*/  IMAD.WIDE.U32 R2, R18, UR4, R2 ;  /* 0x0000000412027c25 */ /* 0x000fc8000f8e0002 */
[----:B------:R-:W-:Y:S01]  /*185d0*/  IMAD R3, R18, UR5, R3 ;  /* 0x0000000512037c24 */ /* 0x000fe2000f8e0203 */
[----:B------:R-:W-:Y:S02]  /*185e0*/  ULDC.64 UR4, c[0x0][0x2e0] ;  /* 0x0000b80000047ab9 */ /* 0x000fe40000000a00 */
[----:B------:R-:W-:Y:S02]  /*185f0*/  IMAD R4, R21, UR4, RZ ;  /* 0x0000000415047c24 */ /* 0x000fe4000f8e02ff */
[----:B------:R-:W-:-:S04]  /*18600*/  IMAD.WIDE.U32 R2, R20, UR4, R2 ;  /* 0x0000000414027c25 */ /* 0x000fc8000f8e0002 */
[----:B------:R-:W-:Y:S01]  /*18610*/  IMAD R4, R20, UR5, R4 ;  /* 0x0000000514047c24 */ /* 0x000fe2000f8e0204 */
[----:B------:R-:W-:-:S03]  /*18620*/  ULDC.64 UR4, c[0x0][0x2d0] ;  /* 0x0000b40000047ab9 */ /* 0x000fc60000000a00 */
[----:B------:R-:W-:Y:S01]  /*18630*/  IMAD.IADD R3, R3, 0x1, R4 ;  /* 0x0000000103037824 */ /* 0x000fe200078e0204 */
[----:B------:R-:W-:Y:S01]  /*18640*/  SHF.R.S32.HI R4, RZ, 0x1f, R0 ;  /* 0x0000001fff047819 */ /* 0x000fe20000011400 */
[----:B------:R-:W0:Y:S04]  /*18650*/  S2R R20, SR_TID.X ;  /* 0x0000000000147919 */ /* 0x000e280000002100 */
[----:B------:R-:W-:Y:S02]  /*18660*/  IMAD R4, R4, UR4, RZ ;  /* 0x0000000404047c24 */ /* 0x000fe4000f8e02ff */
[----:B------:R-:W-:-:S04]  /*18670*/  IMAD.WIDE.U32 R2, R0, UR4, R2 ;  /* 0x0000000400027c25 */ /* 0x000fc8000f8e0002 */
[----:B------:R-:W-:Y:S01]  /*18680*/  IMAD R4, R0, UR5, R4 ;  /* 0x0000000500047c24 */ /* 0x000fe2000f8e0204 */
[----:B------:R-:W-:Y:S01]  /*18690*/  ULDC.64 UR4, c[0x0][0x2c8] ;  /* 0x0000b20000047ab9 */ /* 0x000fe20000000a00 */
[----:B------:R-:W-:-:S04]  /*186a0*/  IMAD.MOV R0, RZ, RZ, -R0 ;  /* 0x000000ffff007224 */ /* 0x000fc800078e0a00 */
[----:B------:R-:W-:Y:S02]  /*186b0*/  IMAD R0, R6, R0, R35 ;  /* 0x0000000006007224 */ /* 0x000fe400078e0223 */
[----:B------:R-:W-:-:S03]  /*186c0*/  IMAD.IADD R3, R3, 0x1, R4 ;  /* 0x0000000103037824 */ /* 0x000fc600078e0204 */
[----:B------:R-:W-:Y:S01]  /*186d0*/  SHF.R.S32.HI R4, RZ, 0x1f, R0 ;  /* 0x0000001fff047819 */ /* 0x000fe20000011400 */
[----:B------:R-:W-:-:S04]  /*186e0*/  IMAD.WIDE.U32 R2, R0, UR4, R2 ;  /* 0x0000000400027c25 */ /* 0x000fc8000f8e0002 */
[----:B------:R-:W-:-:S04]  /*186f0*/  IMAD R4, R4, UR4, RZ ;  /* 0x0000000404047c24 */ /* 0x000fc8000f8e02ff */
        /* <DEDUP_REMOVED lines=16> */
[C---:B------:R-:W-:Y:S01]  /*18800*/  ISETP.GE.AND P0, PT, R17.reuse, R2, PT ;  /* 0x000000021100720c */ /* 0x040fe20003f06270 */
[----:B------:R-:W-:-:S03]  /*18810*/  VIADD R8, R17, 0x30 ;  /* 0x0000003011087836 */ /* 0x000fc60000000000 */
[----:B------:R2:W-:Y:S09]  /*18820*/  STL [R1+0x1c], R6 ;  /* 0x00001c0601007387 */ /* 0x0005f20000100800 */
        /* <DEDUP_REMOVED lines=8> */
[----:B--2---:R-:W-:-:S05]  /*188b0*/  VIADD R6, R17, 0x20 ;  /* 0x0000002011067836 */ /* 0x004fca0000000000 */
[----:B------:R-:W-:Y:S04]  /*188c0*/  STL [R1+0x20], R6 ;  /* 0x0000200601007387 */ /* 0x000fe80000100800 */
[----:B------:R-:W-:Y:S04]  /*188d0*/  STL [R1+0x24], R8 ;  /* 0x0000240801007387 */ /* 0x000fe80000100800 */
[----:B0-----:R-:W0:Y:S04]  /*188e0*/  SHFL.IDX PT, R5, R0, 0x1, 0x181f ;  /* 0x00381f0000057f89 */ /* 0x001e2800000e0000 */
[----:B------:R-:W1:Y:S01]  /*188f0*/  SHFL.IDX PT, R4, R3, 0x1, 0x181f ;  /* 0x00381f0003047f89 */ /* 0x000e6200000e0000 */
[----:B0-----:R-:W-:-:S05]  /*18900*/  @!P0 LEA R5, P2, R7, R5, 0x1 ;  /* 0x0000000507058211 */ /* 0x001fca00078408ff */
[----:B-1----:R-:W-:-:S05]  /*18910*/  @!P0 IMAD.X R4, RZ, RZ, R4, P2 ;  /* 0x000000ffff048224 */ /* 0x002fca00010e0604 */
[----:B------:R-:W-:-:S04]  /*18920*/  @!P0 LOP3.LUT R5, R5, R4, RZ, 0x3c, !PT ;  /* 0x0000000405058212 */ /* 0x000fc800078e3cff */
[----:B------:R-:W-:-:S04]  /*18930*/  @!P0 LOP3.LUT R4, R5, R4, RZ, 0x3c, !PT ;  /* 0x0000000405048212 */ /* 0x000fc800078e3cff */
[----:B------:R-:W-:-:S05]  /*18940*/  @!P0 LOP3.LUT R5, R5, R4, RZ, 0x3c, !PT ;  /* 0x0000000405058212 */ /* 0x000fca00078e3cff */
[----:B------:R0:W-:Y:S01]  /*18950*/  @!P0 LDGSTS.E.BYPASS.LTC128B.128 [R25+0x18c00], desc[UR60][R4.64], !P1 ;  /* 0x18c0000004198fae */ /* 0x0001e2000c901d7c */
[----:B------:R-:W-:-:S03]  /*18960*/  ISETP.GE.AND P0, PT, R6, R2, PT ;  /* 0x000000020600720c */ /* 0x000fc60003f06270 */
[----:B------:R-:W-:Y:S04]  /*18970*/  SHFL.IDX PT, R6, R3, 0x3, 0x181f ;  /* 0x00781f0003067f89 */ /* 0x000fe800000e0000 */
[----:B0-----:R-:W0:Y:S04]  /*18980*/  SHFL.IDX PT, R5, R0, 0x2, 0x181f ;  /* 0x00581f0000057f89 */ /* 0x001e2800000e0000 */
[----:B------:R-:W1:Y:S02]  /*18990*/  SHFL.IDX PT, R4, R3, 0x2, 0x181f ;  /* 0x00581f0003047f89 */ /* 0x000e6400000e0000 */
[----:B0-----:R-:W-:-:S05]  /*189a0*/  @!P0 LEA R5, P2, R7, R5, 0x1 ;  /* 0x0000000507058211 */ /* 0x001fca00078408ff */
[----:B-1----:R-:W-:-:S05]  /*189b0*/  @!P0 IMAD.X R4, RZ, RZ, R4, P2 ;  /* 0x000000ffff048224 */ /* 0x002fca00010e0604 */
[----:B------:R-:W-:-:S04]  /*189c0*/  @!P0 LOP3.LUT R5, R5, R4, RZ, 0x3c, !PT ;  /* 0x0000000405058212 */ /* 0x000fc800078e3cff */
[----:B------:R-:W-:-:S04]  /*189d0*/  @!P0 LOP3.LUT R4, R5, R4, RZ, 0x3c, !PT ;  /* 0x0000000405048212 */ /* 0x000fc800078e3cff */
[----:B------:R-:W-:-:S05]  /*189e0*/  @!P0 LOP3.LUT R5, R5, R4, RZ, 0x3c, !PT ;  /* 0x0000000405058212 */ /* 0x000fca00078e3cff */
[----:B------:R0:W-:Y:S01]  /*189f0*/  @!P0 LDGSTS.E.BYPASS.LTC128B.128 [R25+0x19400], desc[UR60][R4.64], !P1 ;  /* 0x1940000004198fae */ /* 0x0001e2000c901d7c */
[----:B------:R-:W-:Y:S01]  /*18a00*/  ISETP.GE.AND P0, PT, R8, R2, PT ;  /* 0x000000020800720c */ /* 0x000fe20003f06270 */
[----:B------:R-:W-:-:S05]  /*18a10*/  VIADD R8, R17, 0x40 ;  /* 0x0000004011087836 */ /* 0x000fca0000000000 */
[----:B------:R-:W-:Y:S04]  /*18a20*/  STL [R1+0x28], R8 ;  /* 0x0000280801007387 */ /* 0x000fe80000100800 */
[----:B0-----:R-:W0:Y:S03]  /*18a30*/  SHFL.IDX PT, R4, R0, 0x3, 0x181f ;  /* 0x00781f0000047f89 */ /* 0x001e2600000e0000 */
[----:B0-----:R-:W-:-:S05]  /*18a40*/  @!P0 LEA R5, P2, R7, R4, 0x1 ;  /* 0x0000000407058211 */ /* 0x001fca00078408ff */
[----:B------:R-:W-:Y:S02]  /*18a50*/  @!P0 IMAD.X R4, RZ, RZ, R6, P2 ;  /* 0x000000ffff048224 */ /* 0x000fe400010e0606 */
[----:B------:R-:W-:Y:S03]  /*18a60*/  SHFL.IDX PT, R6, R3, 0x4, 0x181f ;  /* 0x00981f0003067f89 */ /* 0x000fe600000e0000 */
        /* <DEDUP_REMOVED lines=22> */
[-C--:B------:R-:W-:Y:S01]  /*18bd0*/  @!P0 LOP3.LUT R5, R5, R4.reuse, RZ, 0x3c, !PT ;  /* 0x0000000405058212 */ /* 0x080fe200078e3cff */
[----:B------:R-:W-:Y:S03]  /*18be0*/  SHFL.IDX PT, R3, R3, 0x7, 0x181f ;  /* 0x00f81f0003037f89 */ /* 0x000fe600000e0000 */
[----:B------:R-:W-:-:S04]  /*18bf0*/  @!P0 LOP3.LUT R4, R5, R4, RZ, 0x3c, !PT ;  /* 0x0000000405048212 */ /* 0x000fc800078e3cff */
[----:B------:R-:W-:-:S05]  /*18c00*/  @!P0 LOP3.LUT R5, R5, R4, RZ, 0x3c, !PT ;  /* 0x0000000405058212 */ /* 0x000fca00078e3cff */
[----:B------:R0:W-:Y:S01]  /*18c10*/  @!P0 LDGSTS.E.BYPASS.LTC128B.128 [R25+0x1ac00], desc[UR60][R4.64], !P1 ;  /* 0x1ac0000004198fae */ /* 0x0001e2000c901d7c */
[----:B------:R-:W-:-:S03]  /*18c20*/  ISETP.GE.AND P0, PT, R8, R2, PT ;  /* 0x000000020800720c */ /* 0x000fc60003f06270 */
[----:B0-----:R-:W0:Y:S04]  /*18c30*/  SHFL.IDX PT, R4, R0, 0x6, 0x181f ;  /* 0x00d81f0000047f89 */ /* 0x001e2800000e0000 */
[----:B------:R-:W1:Y:S06]  /*18c40*/  SHFL.IDX PT, R0, R0, 0x7, 0x181f ;  /* 0x00f81f0000007f89 */ /* 0x000e6c00000e0000 */
[----:B0-----:R-:W-:-:S05]  /*18c50*/  @!P0 LEA R5, P2, R7, R4, 0x1 ;  /* 0x0000000407058211 */ /* 0x001fca00078408ff */
[----:B------:R-:W-:-:S05]  /*18c60*/  @!P0 IMAD.X R4, RZ, RZ, R6, P2 ;  /* 0x000000ffff048224 */ /* 0x000fca00010e0606 */
[----:B------:R-:W-:-:S04]  /*18c70*/  @!P0 LOP3.LUT R5, R5, R4, RZ, 0x3c, !PT ;  /* 0x0000000405058212 */ /* 0x000fc800078e3cff */
[----:B------:R-:W-:-:S04]  /*18c80*/  @!P0 LOP3.LUT R4, R5, R4, RZ, 0x3c, !PT ;  /* 0x0000000405048212 */ /* 0x000fc800078e3cff */
[----:B------:R-:W-:-:S05]  /*18c90*/  @!P0 LOP3.LUT R5, R5, R4, RZ, 0x3c, !PT ;  /* 0x0000000405058212 */ /* 0x000fca00078e3cff */
[----:B-1----:R0:W-:Y:S02]  /*18ca0*/  @!P0 LDGSTS.E.BYPASS.LTC128B.128 [R25+0x1b400], desc[UR60][R4.64], !P1 ;  /* 0x1b40000004198fae */ /* 0x0021e4000c901d7c */
.L_x_1832:
[----:B01----:R-:W-:-:S05]  /*18cb0*/  VIADD R4, R17, 0x70 ;  /* 0x0000007011047836 */ /* 0x003fca0000000000 */
[----:B------:R-:W-:Y:S01]  /*18cc0*/  ISETP.GE.AND P0, PT, R4, R2, PT ;  /* 0x000000020400720c */ /* 0x000fe20003f06270 */
[----:B------:R0:W-:-:S12]  /*18cd0*/  STL [R1+0x3c], R4 ;  /* 0x00003c0401007387 */ /* 0x0001d80000100800 */
[----:B------:R-:W-:-:S05]  /*18ce0*/  @!P0 LEA R2, P2, R7, R0, 0x1 ;  /* 0x0000000007028211 */ /* 0x000fca00078408ff */
[----:B------:R-:W-:-:S05]  /*18cf0*/  @!P0 IMAD.X R3, RZ, RZ, R3, P2 ;  /* 0x000000ffff038224 */ /* 0x000fca00010e0603 */
[----:B------:R-:W-:Y:S01]  /*18d00*/  @!PT LDS RZ, [RZ] ;  /* 0x00000000fffff984 */ /* 0x000fe20000000800 */
[----:B------:R-:W-:Y:S01]  /*18d10*/  @!PT LDS RZ, [RZ] ;  /* 0x00000000fffff984 */ /* 0x000fe20000000800 */
[----:B------:R-:W-:Y:S01]  /*18d20*/  @!PT LDS RZ, [RZ] ;  /* 0x00000000fffff984 */ /* 0x000fe20000000800 */
[----:B------:R0:W-:Y:S01]  /*18d30*/  @!P0 LDGSTS.E.BYPASS.LTC128B.128 [R25+0x1bc00], desc[UR60][R2.64], !P1 ;  /* 0x1bc0000002198fae */ /* 0x0001e2000c901d7c */
[----:B------:R-:W-:Y:S01]  /*18d40*/  PLOP3.LUT P0, PT, PT, PT, PT, 0x80, 0x0 ;  /* 0x000000000000781c */ /* 0x000fe20003f0f070 */
[----:B------:R-:W-:-:S12]  /*18d50*/  NOP ;  /* 0x0000000000007918 */ /* 0x000fd80000000000 */
.L_x_1650:
        /* <DEDUP_REMOVED lines=28> */
.L_x_1652:
[----:B------:R-:W-:Y:S05]  /*18f20*/  BSYNC B6 ;  /* 0x0000000000067941 */ /* 0x000fea0003800000 */
.L_x_1651:
[----:B0-----:R-:W2:Y:S01]  /*18f30*/  LDL.LU R2, [R1+0x2c] ;  /* 0x00002c0001027983 */ /* 0x001ea20000300800 */
[----:B------:R-:W0:Y:S01]  /*18f40*/  LDC R6, c[0x0][0x448] ;  /* 0x00011200ff067b82 */ /* 0x000e220000000800 */
[----:B------:R-:W-:Y:S02]  /*18f50*/  ULDC.64 UR4, c[0x0][0x398] ;  /* 0x0000e60000047ab9 */ /* 0x000fe40000000a00 */
[----:B------:R-:W3:Y:S04]  /*18f60*/  LDL.LU R21, [R1+0x38] ;  /* 0x0000380001157983 */ /* 0x000ee80000300800 */
[----:B------:R-:W4:Y:S01]  /*18f70*/  LDL.LU R20, [R1+0x10] ;  /* 0x0000100001147983 */ /* 0x000f220000300800 */
[----:B------:R-:W-:Y:S01]  /*18f80*/  IMAD.MOV.U32 R4, RZ, RZ, R35 ;  /* 0x000000ffff047224 */ /* 0x000fe200078e0023 */
[----:B------:R-:W1:Y:S01]  /*18f90*/  S2R R7, SR_TID.X ;  /* 0x0000000000077919 */ /* 0x000e620000002100 */
[----:B0-----:R-:W-:-:S13]  /*18fa0*/  ISETP.NE.AND P0, PT, R6, 0x1, PT ;  /* 0x000000010600780c */ /* 0x001fda0003f05270 */
[----:B------:R-:W0:Y:S01]  /*18fb0*/  @P0 LDC R5, c[0x0][0x450] ;  /* 0x00011400ff050b82 */ /* 0x000e220000000800 */
[----:B-1----:R-:W-:-:S05]  /*18fc0*/  IMAD.SHL.U32 R7, R7, 0x8, RZ ;  /* 0x0000000807077824 */ /* 0x002fca00078e00ff */
[----:B------:R-:W-:Y:S01]  /*18fd0*/  LOP3.LUT R7, R7, 0x38, RZ, 0xc0, !PT ;  /* 0x0000003807077812 */ /* 0x000fe200078ec0ff */
[----:B--2---:R-:W-:Y:S02]  /*18fe0*/  IMAD R0, R2, UR4, RZ ;  /* 0x0000000402007c24 */ /* 0x004fe4000f8e02ff */
[----:B------:R-:W-:-:S04]  /*18ff0*/  IMAD.WIDE.U32 R2, R36, UR4, RZ ;  /* 0x0000000424027c25 */ /* 0x000fc8000f8e00ff */
[----:B------:R-:W-:Y:S01]  /*19000*/  IMAD R0, R36, UR5, R0 ;  /* 0x0000000524007c24 */ /* 0x000fe2000f8e0200 */
[----:B------:R-:W-:-:S03]  /*19010*/  ULDC.64 UR4, c[0x0][0x3d8] ;  /* 0x0000f60000047ab9 */ /* 0x000fc60000000a00 */
[----:B------:R-:W-:Y:S02]  /*19020*/  IMAD.IADD R3, R3, 0x1, R0 ;  /* 0x0000000103037824 */ /* 0x000fe400078e0200 */
[----:B------:R-:W-:-:S04]  /*19030*/  IMAD.WIDE.U32 R2, R18, UR4, R2 ;  /* 0x0000000412027c25 */ /* 0x000fc8000f8e0002 */
[----:B------:R-:W-:Y:S01]  /*19040*/  IMAD R3, R18, UR5, R3 ;  /* 0x0000000512037c24 */ /* 0x000fe2000f8e0203 */
[----:B------:R-:W-:Y:S02]  /*19050*/  ULDC.64 UR4, c[0x0][0x3e0] ;  /* 0x0000f80000047ab9 */ /* 0x000fe40000000a00 */
[----:B---3--:R-:W-:Y:S02]  /*19060*/  IMAD R0, R21, UR4, RZ ;  /* 0x0000000415007c24 */ /* 0x008fe4000f8e02ff */
[----:B----4-:R-:W-:-:S04]  /*19070*/  IMAD.WIDE.U32 R2, R20, UR4, R2 ;  /* 0x0000000414027c25 */ /* 0x010fc8000f8e0002 */
[----:B------:R-:W-:Y:S01]  /*19080*/  IMAD R0, R20, UR5, R0 ;  /* 0x0000000514007c24 */ /* 0x000fe2000f8e0200 */
[----:B------:R-:W-:Y:S01]  /*19090*/  ULDC.64 UR4, c[0x0][0x3d0] ;  /* 0x0000f40000047ab9 */ /* 0x000fe20000000a00 */
[----:B------:R-:W1:Y:S02]  /*190a0*/  S2R R20, SR_TID.X ;  /* 0x0000000000147919 */ /* 0x000e640000002100 */
[----:B------:R-:W-:Y:S02]  /*190b0*/  IMAD.IADD R3, R3, 0x1, R0 ;  /* 0x0000000103037824 */ /* 0x000fe400078e0200 */
[----:B------:R-:W2:Y:S02]  /*190c0*/  @P0 LDC R0, c[0x0][0x44c] ;  /* 0x00011300ff000b82 */ /* 0x000ea40000000800 */
[----:B--2---:R-:W-:-:S04]  /*190d0*/  @P0 IMAD.HI.U32 R0, R35, R0, RZ ;  /* 0x0000000023000227 */ /* 0x004fc800078e00ff */
[----:B-1----:R-:W-:Y:S01]  /*190e0*/  IMAD.SHL.U32 R20, R20, 0x8, RZ ;  /* 0x0000000814147824 */ /* 0x002fe200078e00ff */
[----:B0-----:R-:W-:-:S04]  /*190f0*/  @P0 SHF.R.U32.HI R4, RZ, R5, R0 ;  /* 0x00000005ff040219 */ /* 0x001fc80000011600 */
[--C-:B------:R-:W-:Y:S01]  /*19100*/  SHF.R.S32.HI R5, RZ, 0x1f, R4.reuse ;  /* 0x0000001fff057819 */ /* 0x100fe20000011404 */
[----:B------:R-:W-:Y:S01]  /*19110*/  IMAD.MOV R0, RZ, RZ, -R4 ;  /* 0x000000ffff007224 */ /* 0x000fe200078e0a04 */
[----:B------:R-:W-:Y:S01]  /*19120*/  LOP3.LUT R20, R20, 0x38, RZ, 0xc0, !PT ;  /* 0x0000003814147812 */ /* 0x000fe200078ec0ff */
[----:B------:R-:W-:-:S03]  /*19130*/  IMAD.WIDE.U32 R2, R4, UR4, R2 ;  /* 0x0000000404027c25 */ /* 0x000fc6000f8e0002 */
[----:B------:R-:W-:Y:S01]  /*19140*/  LOP3.LUT R10, R20, 0x40, RZ, 0xfc, !PT ;  /* 0x00000040140a7812 */ /* 0x000fe200078efcff */
[----:B------:R-:W-:Y:S01]  /*19150*/  IMAD R0, R6, R0, R35 ;  /* 0x0000000006007224 */ /* 0x000fe200078e0223 */
[C---:B------:R-:W-:Y:S01]  /*19160*/  LOP3.LUT R9, R20.reuse, 0x80, RZ, 0xfc, !PT ;  /* 0x0000008014097812 */ /* 0x040fe200078efcff */
[----:B------:R-:W-:Y:S01]  /*19170*/  IMAD R5, R5, UR4, RZ ;  /* 0x0000000405057c24 */ /* 0x000fe2000f8e02ff */
[----:B------:R-:W-:-:S03]  /*19180*/  LOP3.LUT R8, R20, 0xc0, RZ, 0xfc, !PT ;  /* 0x000000c014087812 */ /* 0x000fc600078efcff */
        /* <DEDUP_REMOVED lines=18> */
[----:B------:R-:W2:Y:S04]  /*192b0*/  LDL.LU R3, [R1+0x24] ;  /* 0x0000240001037983 */ /* 0x000ea80000300800 */
[----:B------:R-:W3:Y:S04]  /*192c0*/  LDL.LU R10, [R1+0x1c] ;  /* 0x00001c00010a7983 */ /* 0x000ee80000300800 */
[----:B------:R-:W4:Y:S04]  /*192d0*/  LDL.LU R9, [R1+0x28] ;  /* 0x0000280001097983 */ /* 0x000f280000300800 */
[----:B------:R-:W5:Y:S04]  /*192e0*/  LDL.LU R8, [R1+0x20] ;  /* 0x0000200001087983 */ /* 0x000f680000300800 */
[----:B------:R-:W2:Y:S04]  /*192f0*/  LDL.LU R11, [R1+0x14] ;  /* 0x00001400010b7983 */ /* 0x000ea80000300800 */
[----:B------:R-:W-:Y:S01]  /*19300*/  SHFL.IDX PT, R2, R0, RZ, 0x181f ;  /* 0x00181fff00027589 */ /* 0x000fe200000e0000 */
[----:B--2---:R-:W-:-:S02]  /*19310*/  IMAD R5, R11, R6, RZ ;  /* 0x000000060b057224 */ /* 0x004fc400078e02ff */
[----:B------:R-:W-:Y:S01]  /*19320*/  IMAD.MOV.U32 R11, RZ, RZ, R3 ;  /* 0x000000ffff0b7224 */ /* 0x000fe200078e0003 */
[----:B------:R-:W-:Y:S02]  /*19330*/  SHFL.IDX PT, R6, R0, 0x1, 0x181f ;  /* 0x00381f0000067f89 */ /* 0x000fe400000e0000 */
[----:B------:R-:W-:Y:S02]  /*19340*/  ISETP.GE.AND P0, PT, R17, R5, PT ;  /* 0x000000051100720c */ /* 0x000fe40003f06270 */
[----:B------:R-:W0:Y:S11]  /*19350*/  SHFL.IDX PT, R3, R4, RZ, 0x181f ;  /* 0x00181fff04037589 */ /* 0x000e3600000e0000 */
[----:B0-----:R-:W-:-:S05]  /*19360*/  @!P0 LEA R3, P6, R7, R3, 0x1 ;  /* 0x0000000307038211 */ /* 0x001fca00078c08ff */
[----:B------:R-:W-:-:S05]  /*19370*/  @!P0 IMAD.X R2, RZ, RZ, R2, P6 ;  /* 0x000000ffff028224 */ /* 0x000fca00030e0602 */
[----:B------:R-:W-:-:S04]  /*19380*/  @!P0 LOP3.LUT R3, R3, R2, RZ, 0x3c, !PT ;  /* 0x0000000203038212 */ /* 0x000fc800078e3cff */
[----:B------:R-:W-:-:S04]  /*19390*/  @!P0 LOP3.LUT R2, R3, R2, RZ, 0x3c, !PT ;  /* 0x0000000203028212 */ /* 0x000fc800078e3cff */
[----:B------:R-:W-:-:S05]  /*193a0*/  @!P0 LOP3.LUT R3, R3, R2, RZ, 0x3c, !PT ;  /* 0x0000000203038212 */ /* 0x000fca00078e3cff */
[----:B------:R-:W-:Y:S04]  /*193b0*/  @!P0 LDGSTS.E.BYPASS.LTC128B.128 [R25+0x22400], desc[UR60][R2.64], !P4 ;  /* 0x2240000002198fae */ /* 0x000fe8000e101d7c */
[----:B------:R-:W-:Y:S04]  /*193c0*/  @!P0 LDGSTS.E.BYPASS.LTC128B.128 [R25+0x26400], desc[UR60][R2.64+0x80], !P3 ;  /* 0x2640008002198fae */ /* 0x000fe8000d901d7c */
[----:B------:R-:W-:Y:S04]  /*193d0*/  @!P0 LDGSTS.E.BYPASS.LTC128B.128 [R25+0x2a400], desc[UR60][R2.64+0x100], !P2 ;  /* 0x2a40010002198fae */ /* 0x000fe8000d101d7c */
[----:B------:R0:W-:Y:S01]  /*193e0*/  @!P0 LDGSTS.E.BYPASS.LTC128B.128 [R25+0x2e400], desc[UR60][R2.64+0x180], !P1 ;  /* 0x2e40018002198fae */ /* 0x0001e2000c901d7c */
[----:B---3--:R-:W-:Y:S01]  /*193f0*/  ISETP.GE.AND P0, PT, R10, R5, PT ;  /* 0x000000050a00720c */ /* 0x008fe20003f06270 */
[----:B----4-:R-:W-:-:S02]  /*19400*/  IMAD.MOV.U32 R10, RZ, RZ, R9 ;  /* 0x000000ffff0a7224 */ /* 0x010fc400078e0009 */
[----:B------:R-:W2:Y:S04]  /*19410*/  LDL.LU R9, [R1+0x30] ;  /* 0x0000300001097983 */ /* 0x000ea80000300800 */
[----:B0-----:R-:W0:Y:S06]  /*19420*/  SHFL.IDX PT, R2, R4, 0x1, 0x181f ;  /* 0x00381f0004027f89 */ /* 0x001e2c00000e0000 */
[----:B0-----:R-:W-:-:S05]  /*19430*/  @!P0 LEA R2, P6, R7, R2, 0x1 ;  /* 0x0000000207028211 */ /* 0x001fca00078c08ff */
[----:B------:R-:W-:Y:S02]  /*19440*/  @!P0 IMAD.X R3, RZ, RZ, R6, P6 ;  /* 0x000000ffff038224 */ /* 0x000fe400030e0606 */
[----:B------:R-:W-:Y:S04]  /*19450*/  SHFL.IDX PT, R6, R0, 0x2, 0x181f ;  /* 0x00581f0000067f89 */ /* 0x000fe800000e0000 */
[----:B------:R-:W-:Y:S04]  /*19460*/  @!P0 LDGSTS.E.BYPASS.LTC128B.128 [R25+0x22c00], desc[UR60][R2.64], !P4 ;  /* 0x22c0000002198fae */ /* 0x000fe8000e101d7c */
[----:B------:R-:W-:Y:S04]  /*19470*/  @!P0 LDGSTS.E.BYPASS.LTC128B.128 [R25+0x26c00], desc[UR60][R2.64+0x80], !P3 ;  /* 0x26c0008002198fae */ /* 0x000fe8000d901d7c */
[----:B------:R-:W-:Y:S04]  /*19480*/  @!P0 LDGSTS.E.BYPASS.LTC128B.128 [R25+0x2ac00], desc[UR60][R2.64+0x100], !P2 ;  /* 0x2ac0010002198fae */ /* 0x000fe8000d101d7c */
[----:B------:R0:W-:Y:S01]  /*19490*/  @!P0 LDGSTS.E.BYPASS.LTC128B.128 [R25+0x2ec00], desc[UR60][R2.64+0x180], !P1 ;  /* 0x2ec0018002198fae */ /* 0x0001e2000c901d7c */
[----:B-----5:R-:W-:-:S03]  /*194a0*/  ISETP.GE.AND P0, PT, R8, R5, PT ;  /* 0x000000050800720c */ /* 0x020fc60003f06270 */
[----:B------:R-:W3:Y:S04]  /*194b0*/  LDL.LU R8, [R1+0x34] ;  /* 0x0000340001087983 */ /* 0x000ee80000300800 */
[----:B0-----:R-:W0:Y:S06]  /*194c0*/  SHFL.IDX PT, R2, R4, 0x2, 0x181f ;  /* 0x00581f0004027f89 */ /* 0x001e2c00000e0000 */
[----:B0-----:R-:W-:-:S05]  /*194d0*/  @!P0 LEA R2, P6, R7, R2, 0x1 ;  /* 0x0000000207028211 */ /* 0x001fca00078c08ff */
[----:B------:R-:W-:-:S05]  /*194e0*/  @!P0 IMAD.X R3, RZ, RZ, R6, P6 ;  /* 0x000000ffff038224 */ /* 0x000fca00030e0606 */
[----:B------:R-:W-:Y:S04]  /*194f0*/  @!P0 LDGSTS.E.BYPASS.LTC128B.128 [R25+0x23400], desc[UR60][R2.64], !P4 ;  /* 0x2340000002198fae */ /* 0x000fe8000e101d7c */
[----:B------:R-:W-:Y:S04]  /*19500*/  @!P0 LDGSTS.E.BYPASS.LTC128B.128 [R25+0x27400], desc[UR60][R2.64+0x80], !P3 ;  /* 0x2740008002198fae */ /* 0x000fe8000d901d7c */
[----:B------:R-:W-:Y:S04]  /*19510*/  @!P0 LDGSTS.E.BYPASS.LTC128B.128 [R25+0x2b400], desc[UR60][R2.64+0x100], !P2 ;  /* 0x2b40010002198fae */ /* 0x000fe8000d101d7c */
[----:B------:R0:W-:Y:S04]  /*19520*/  @!P0 LDGSTS.E.BYPASS.LTC128B.128 [R25+0x2f400], desc[UR60][R2.64+0x180], !P1 ;  /* 0x2f40018002198fae */ /* 0x0001e8000c901d7c */
[----:B------:R-:W-:Y:S04]  /*19530*/  SHFL.IDX PT, R6, R0, 0x3, 0x181f ;  /* 0x00781f0000067f89 */ /* 0x000fe800000e0000 */
[----:B0-----:R-:W0:Y:S01]  /*19540*/  SHFL.IDX PT, R2, R4, 0x3, 0x181f ;  /* 0x00781f0004027f89 */ /* 0x001e2200000e0000 */
[----:B------:R-:W-:-:S13]  /*19550*/  ISETP.GE.AND P0, PT, R11, R5, PT ;  /* 0x000000050b00720c */ /* 0x000fda0003f06270 */
        /* <DEDUP_REMOVED lines=17> */
[----:B--2---:R-:W-:-:S13]  /*19670*/  ISETP.GE.AND P0, PT, R9, R5, PT ;  /* 0x000000050900720c */ /* 0x004fda0003f06270 */
        /* <DEDUP_REMOVED lines=8> */
[----:B---3--:R-:W-:-:S13]  /*19700*/  ISETP.GE.AND P0, PT, R8, R5, PT ;  /* 0x000000050800720c */ /* 0x008fda0003f06270 */
[----:B0-----:R-:W-:-:S05]  /*19710*/  @!P0 LEA R2, P5, R7, R2, 0x1 ;  /* 0x0000000207028211 */ /* 0x001fca00078a08ff */
[----:B------:R-:W-:-:S05]  /*19720*/  @!P0 IMAD.X R3, RZ, RZ, R6, P5 ;  /* 0x000000ffff038224 */ /* 0x000fca00028e0606 */
[----:B------:R-:W-:Y:S04]  /*19730*/  @!P0 LDGSTS.E.BYPASS.LTC128B.128 [R25+0x25400], desc[UR60][R2.64], !P4 ;  /* 0x2540000002198fae */ /* 0x000fe8000e101d7c */
[----:B------:R-:W-:Y:S04]  /*19740*/  @!P0 LDGSTS.E.BYPASS.LTC128B.128 [R25+0x29400], desc[UR60][R2.64+0x80], !P3 ;  /* 0x2940008002198fae */ /* 0x000fe8000d901d7c */
[----:B------:R-:W-:Y:S04]  /*19750*/  @!P0 LDGSTS.E.BYPASS.LTC128B.128 [R25+0x2d400], desc[UR60][R2.64+0x100], !P2 ;  /* 0x2d40010002198fae */ /* 0x000fe8000d101d7c */
[----:B------:R0:W-:Y:S04]  /*19760*/  @!P0 LDGSTS.E.BYPASS.LTC128B.128 [R25+0x31400], desc[UR60][R2.64+0x180], !P1 ;  /* 0x3140018002198fae */ /* 0x0001e8000c901d7c */
[----:B------:R1:W2:Y:S04]  /*19770*/  SHFL.IDX PT, R6, R0, 0x7, 0x181f ;  /* 0x00f81f0000067f89 */ /* 0x0002a800000e0000 */
[----:B0-----:R1:W0:Y:S02]  /*19780*/  SHFL.IDX PT, R2, R4, 0x7, 0x181f ;  /* 0x00f81f0004027f89 */ /* 0x00122400000e0000 */
.L_x_1850:
[----:B-1----:R-:W3:Y:S01]  /*19790*/  LDL.LU R0, [R1+0x3c] ;  /* 0x00003c0001007983 */ /* 0x002ee20000300800 */
[----:B------:R-:W-:Y:S01]  /*197a0*/  BSSY B0, `(.L_x_1654) ;  /* 0x000000c000007945 */ /* 0x000fe20003800000 */
[----:B---3--:R-:W-:-:S13]  /*197b0*/  ISETP.GE.AND P0, PT, R0, R5, PT ;  /* 0x000000050000720c */ /* 0x008fda0003f06270 */
[----:B------:R-:W-:Y:S05]  /*197c0*/  @P0 BRA `(.L_x_1655) ;  /* 0x0000000000240947 */ /* 0x000fea0003800000 */
[----:B0-----:R-:W-:-:S05]  /*197d0*/  LEA R2, P0, R7, R2, 0x1 ;  /* 0x0000000207027211 */ /* 0x001fca00078008ff */
[----:B--2---:R-:W-:-:S05]  /*197e0*/  IMAD.X R3, RZ, RZ, R6, P0 ;  /* 0x000000ffff037224 */ /* 0x004fca00000e0606 */
[----:B------:R-:W-:Y:S01]  /*197f0*/  @!PT LDS RZ, [RZ] ;  /* 0x00000000fffff984 */ /* 0x000fe20000000800 */
[----:B------:R-:W-:Y:S01]  /*19800*/  @!PT LDS RZ, [RZ] ;  /* 0x00000000fffff984 */ /* 0x000fe20000000800 */
[----:B------:R-:W-:Y:S01]  /*19810*/  @!PT LDS RZ, [RZ] ;  /* 0x00000000fffff984 */ /* 0x000fe20000000800 */
[----:B------:R1:W-:Y:S04]  /*19820*/  LDGSTS.E.BYPASS.LTC128B.128 [R25+0x25c00], desc[UR60][R2.64], !P4 ;  /* 0x25c0000002197fae */ /* 0x0003e8000e101d7c */
[----:B------:R1:W-:Y:S04]  /*19830*/  LDGSTS.E.BYPASS.LTC128B.128 [R25+0x29c00], desc[UR60][R2.64+0x80], !P3 ;  /* 0x29c0008002197fae */ /* 0x0003e8000d901d7c */
[----:B------:R1:W-:Y:S04]  /*19840*/  LDGSTS.E.BYPASS.LTC128B.128 [R25+0x2dc00], desc[UR60][R2.64+0x100], !P2 ;  /* 0x2dc0010002197fae */ /* 0x0003e8000d101d7c */
[----:B------:R1:W-:Y:S02]  /*19850*/  LDGSTS.E.BYPASS.LTC128B.128 [R25+0x31c00], desc[UR60][R2.64+0x180], !P1 ;  /* 0x31c0018002197fae */ /* 0x0003e4000c901d7c */
.L_x_1655:
[----:B------:R-:W-:Y:S05]  /*19860*/  BSYNC B0 ;  /* 0x0000000000007941 */ /* 0x000fea0003800000 */
.L_x_1654:
[----:B------:R-:W-:Y:S01]  /*19870*/  NOP ;  /* 0x0000000000007918 */ /* 0x000fe20000000000 */
[----:B------:R-:W-:-:S13]  /*19880*/  PLOP3.LUT P0, PT, PT, PT, PT, 0x80, 0x0 ;  /* 0x000000000000781c */ /* 0x000fda0003f0f070 */
.L_x_1656:
[----:B------:R-:W-:Y:S02]  /*19890*/  PLOP3.LUT P1, PT, P1, P0, PT, 0xa2, 0x0 ;  /* 0x000000000000781c */ /* 0x000fe40000f21472 */
[----:B------:R-:W-:-:S08]  /*198a0*/  @P0 R2UR P1, UR4, R22 ;  /* 0x00000000160402ca */ /* 0x000fd00000020000 */
[----:B------:R-:W-:-:S05]  /*198b0*/  @P0 PLOP3.LUT P0, PT, P1, PT, PT, 0x80, 0x0 ;  /* 0x000000000000081c */ /* 0x000fca0000f0f070 */
[----:B------:R-:W-:Y:S01]  /*198c0*/  @!P1 SYNCS.ARRIVE.TRANS64.RED.A0T1 RZ, [UR4+0x32410], RZ ;  /* 0x032410ffffff99a7 */ /* 0x000fe20008200404 */
[----:B------:R-:W-:Y:S07]  /*198d0*/  @!P1 ARRIVES.LDGSTSBAR.64.TRANSCNT [UR4+0x32410] ;  /* 0x03241000ff0099b0 */ /* 0x000fee0008000a84 */
[----:B------:R-:W-:Y:S05]  /*198e0*/  @P0 BRA.U.ANY `(.L_x_1656) ;  /* 0xfffffffd00e80947 */ /* 0x000fea000393ffff */
[----:B01----:R-:W3:Y:S02]  /*198f0*/  LDL.LU R2, [R1+0x40] ;  /* 0x0000400001027983 */ /* 0x003ee40000300800 */
[----:B---3--:R-:W-:-:S05]  /*19900*/  VIADD R2, R2, 0x1 ;  /* 0x0000000102027836 */ /* 0x008fca0000000000 */
        /* <DEDUP_REMOVED lines=10> */
.L_x_1851:
[----:B------:R-:W-:Y:S05]  /*199b0*/  BSYNC B0 ;  /* 0x0000000000007941 */ /* 0x000fea0003800000 */
.L_x_1657:
[----:B------:R-:W3:Y:S02]  /*199c0*/  LDL R0, [R1+0x68] ;  /* 0x0000680001007983 */ /* 0x000ee40000100800 */
[----:B---3--:R-:W-:-:S13]  /*199d0*/  ISETP.NE.AND P0, PT, R0, 0x3, PT ;  /* 0x000000030000780c */ /* 0x008fda0003f05270 */
[----:B------:R-:W-:Y:S05]  /*199e0*/  @!P0 BRA `(.L_x_1659) ;  /* 0x0000000000048947 */ /* 0x000fea0003800000 */
[----:B------:R-:W-:Y:S01]  /*199f0*/  BPT.TRAP 0x1 ;  /* 0x000000040000795c */ /* 0x000fe20000300000 */
.L_x_1659:
[----:B------:R-:W-:Y:S01]  /*19a00*/  SHF.L.U32 R0, R26, 0x1f, RZ ;  /* 0x0000001f1a007819 */ /* 0x000fe200000006ff */
[----:B------:R-:W-:Y:S03]  /*19a10*/  BSSY B0, `(.L_x_1660) ;  /* 0x0000003000007945 */ /* 0x000fe60003800000 */
[----:B------:R-:W1:Y:S02]  /*19a20*/  SYNCS.PHASECHK.TRANS64.TRYWAIT P0, [R29+URZ+0x32460], R0 ;  /* 0x032460001d0075a7 */ /* 0x000e64000800017f */
[----:B-1----:R-:W-:Y:S05]  /*19a30*/  @!P0 BRA `(.L_x_1661) ;  /* 0x0000006400508947 */ /* 0x002fea0003800000 */
.L_x_1852:
[----:B------:R-:W-:Y:S05]  /*19a40*/  BSYNC B0 ;  /* 0x0000000000007941 */ /* 0x000fea0003800000 */
.L_x_1660:
[----:B0-----:R-:W1:Y:S01]  /*19a50*/  LDL.LU R3, [R1+0x48] ;  /* 0x0000480001037983 */ /* 0x001e620000300800 */
[----:B------:R-:W-:Y:S01]  /*19a60*/  ULDC.64 UR4, c[0x0][0x328] ;  /* 0x0000ca0000047ab9 */ /* 0x000fe20000000a00 */
[----:B------:R-:W-:Y:S02]  /*19a70*/  ULDC.64 UR6, c[0x0][0x318] ;  /* 0x0000c60000067ab9 */ /* 0x000fe40000000a00 */
[----:B------:R-:W3:Y:S04]  /*19a80*/  LDL.LU R2, [R1+0x4] ;  /* 0x0000040001027983 */ /* 0x000ee80000300800 */
[----:B--2---:R-:W2:Y:S04]  /*19a90*/  LDL.LU R6, [R1+0x4c] ;  /* 0x00004c0001067983 */ /* 0x004ea80000300800 */
[----:B------:R-:W4:Y:S04]  /*19aa0*/  LDL R7, [R1] ;  /* 0x0000000001077983 */ /* 0x000f280000100800 */
[----:B------:R-:W5:Y:S01]  /*19ab0*/  LDL.LU R4, [R1+0x60] ;  /* 0x0000600001047983 */ /* 0x000f620000300800 */
[----:B-1----:R-:W-:-:S04]  /*19ac0*/  IMAD R0, R3, UR4, RZ ;  /* 0x0000000403007c24 */ /* 0x002fc8000f8e02ff */
[C---:B---3--:R-:W-:Y:S02]  /*19ad0*/  IMAD R5, R2.reuse, UR5, R0 ;  /* 0x0000000502057c24 */ /* 0x048fe4000f8e0200 */
[----:B------:R-:W-:Y:S01]  /*19ae0*/  IMAD.WIDE.U32 R2, R2, UR4, RZ ;  /* 0x0000000402027c25 */ /* 0x000fe2000f8e00ff */
[----:B------:R-:W-:-:S03]  /*19af0*/  ULDC.64 UR4, c[0x0][0x338] ;  /* 0x0000ce0000047ab9 */ /* 0x000fc60000000a00 */
[----:B------:R-:W-:Y:S02]  /*19b00*/  IMAD.IADD R3, R3, 0x1, R5 ;  /* 0x0000000103037824 */ /* 0x000fe400078e0205 */
[----:B--2---:R-:W-:Y:S01]  /*19b10*/  IMAD R0, R6, UR4, RZ ;  /* 0x0000000406007c24 */ /* 0x004fe2000f8e02ff */
[----:B----4-:R-:W-:Y:S01]  /*19b20*/  LOP3.LUT P3, RZ, R7, 0x10, RZ, 0xc0, !PT ;  /* 0x0000001007ff7812 */ /* 0x010fe2000786c0ff */
[----:B------:R-:W-:Y:S01]  /*19b30*/  IMAD.WIDE.U32 R2, R37, UR4, R2 ;  /* 0x0000000425027c25 */ /* 0x000fe2000f8e0002 */
[C---:B------:R-:W-:Y:S02]  /*19b40*/  LOP3.LUT P2, RZ, R7.reuse, 0x8, RZ, 0xc0, !PT ;  /* 0x0000000807ff7812 */ /* 0x040fe4000784c0ff */
[----:B------:R-:W-:Y:S01]  /*19b50*/  LOP3.LUT P1, RZ, R7, 0x4, RZ, 0xc0, !PT ;  /* 0x0000000407ff7812 */ /* 0x000fe2000782c0ff */
[----:B------:R-:W-:Y:S01]  /*19b60*/  IMAD R5, R37, UR5, R0 ;  /* 0x0000000525057c24 */ /* 0x000fe2000f8e0200 */
[----:B------:R-:W-:Y:S01]  /*19b70*/  ULDC.64 UR4, c[0x0][0x330] ;  /* 0x0000cc0000047ab9 */ /* 0x000fe20000000a00 */
[----:B------:R-:W-:-:S02]  /*19b80*/  SEL R0, RZ, 0x2, P3 ;  /* 0x00000002ff007807 */ /* 0x000fc40001800000 */
[----:B------:R-:W-:Y:S01]  /*19b90*/  IMAD.IADD R3, R3, 0x1, R5 ;  /* 0x0000000103037824 */ /* 0x000fe200078e0205 */
[----:B------:R-:W-:Y:S02]  /*19ba0*/  LOP3.LUT P4, RZ, R7, 0x1, RZ, 0xc0, !PT ;  /* 0x0000000107ff7812 */ /* 0x000fe4000788c0ff */
[----:B------:R-:W-:Y:S01]  /*19bb0*/  SEL R7, RZ, 0x8, P1 ;  /* 0x00000008ff077807 */ /* 0x000fe20000800000 */
[----:B------:R-:W-:Y:S01]  /*19bc0*/  IMAD.WIDE.U32 R2, R18, UR4, R2 ;  /* 0x0000000412027c25 */ /* 0x000fe2000f8e0002 */
[----:B------:R-:W-:-:S03]  /*19bd0*/  UMOV UR4, 0xffffffff ;  /* 0xffffffff00047882 */ /* 0x000fc60000000000 */
[----:B------:R-:W-:Y:S01]  /*19be0*/  IMAD R3, R18, UR5, R3 ;  /* 0x0000000512037c24 */ /* 0x000fe2000f8e0203 */
[----:B------:R-:W-:-:S04]  /*19bf0*/  LEA R5, P0, R2, UR6, 0x1 ;  /* 0x0000000602057c11 */ /* 0x000fc8000f8008ff */
[----:B------:R-:W-:Y:S02]  /*19c00*/  LEA.HI.X R6, R2, UR7, R3, 0x1, P0 ;  /* 0x0000000702067c11 */ /* 0x000fe400080f0c03 */
[----:B------:R-:W-:-:S04]  /*19c10*/  SEL R3, RZ, 0x4, P2 ;  /* 0x00000004ff037807 */ /* 0x000fc80001000000 */
[----:B-----5:R-:W-:Y:S01]  /*19c20*/  IADD3 R0, R3, R0, R4 ;  /* 0x0000000003007210 */ /* 0x020fe20007ffe004 */
        /* <DEDUP_REMOVED lines=73> */
.L_x_1866:
        /* <DEDUP_REMOVED lines=15> */
.L_x_1663:
[----:B------:R-:W-:Y:S02]  /*1a1b0*/  PLOP3.LUT P1, PT, P1, P0, PT, 0xa2, 0x0 ;  /* 0x000000000000781c */ /* 0x000fe40000f21472 */
[----:B------:R-:W-:-:S08]  /*1a1c0*/  @P0 R2UR P1, UR4, R29 ;  /* 0x000000001d0402ca */ /* 0x000fd00000020000 */
[----:B------:R-:W-:-:S05]  /*1a1d0*/  @P0 PLOP3.LUT P0, PT, P1, PT, PT, 0x80, 0x0 ;  /* 0x000000000000081c */ /* 0x000fca0000f0f070 */
[----:B------:R-:W-:Y:S01]  /*1a1e0*/  @!P1 SYNCS.ARRIVE.TRANS64.RED.A0T1 RZ, [UR4+0x32450], RZ ;  /* 0x032450ffffff99a7 */ /* 0x000fe20008200404 */
[----:B------:R-:W-:Y:S07]  /*1a1f0*/  @!P1 ARRIVES.LDGSTSBAR.64.TRANSCNT [UR4+0x32450] ;  /* 0x03245000ff0099b0 */ /* 0x000fee0008000a84 */
[----:B------:R-:W-:Y:S05]  /*1a200*/  @P0 BRA.U.ANY `(.L_x_1663) ;  /* 0xfffffffd00e80947 */ /* 0x000fea000393ffff */
[----:B------:R-:W-:Y:S01]  /*1a210*/  NOP ;  /* 0x0000000000007918 */ /* 0x000fe20000000000 */
[----:B0-----:R-:W2:Y:S02]  /*1a220*/  LDL R2, [R1+0x68] ;  /* 0x0000680001027983 */ /* 0x001ea40000100800 */
[----:B--2---:R-:W-:-:S13]  /*1a230*/  ISETP.NE.AND P2, PT, R2, 0x3, PT ;  /* 0x000000030200780c */ /* 0x004fda0003f45270 */
[----:B------:R-:W-:Y:S05]  /*1a240*/  @!P2 BRA `(.L_x_1664) ;  /* 0x000000000004a947 */ /* 0x000fea0003800000 */
[----:B------:R-:W-:Y:S01]  /*1a250*/  BPT.TRAP 0x1 ;  /* 0x000000040000795c */ /* 0x000fe20000300000 */
.L_x_1664:
[----:B------:R-:W2:Y:S01]  /*1a260*/  LDL.LU R2, [R1+0x44] ;  /* 0x0000440001027983 */ /* 0x000ea20000300800 */
[----:B------:R0:W-:Y:S01]  /*1a270*/  SYNCS.ARRIVE.TRANS64.A1T0 RZ, [R29+URZ+0x32450], RZ ;  /* 0x032450ff1dff79a7 */ /* 0x0001e2000810003f */
[----:B------:R-:W-:Y:S01]  /*1a280*/  BSSY B0, `(.L_x_1665) ;  /* 0x00000de000007945 */ /* 0x000fe20003800000 */
[----:B--2---:R-:W-:-:S05]  /*1a290*/  VIADD R10, R2, 0xfffffffe ;  /* 0xfffffffe020a7836 */ /* 0x004fca0000000000 */
[----:B------:R-:W-:-:S13]  /*1a2a0*/  ISETP.GE.AND P0, PT, R10, R32, PT ;  /* 0x000000200a00720c */ /* 0x000fda0003f06270 */
[----:B0-----:R-:W-:Y:S05]  /*1a2b0*/  @!P0 BRA `(.L_x_1666) ;  /* 0x0000000c00688947 */ /* 0x001fea0003800000 */
.L_x_1679:
[----:B--2---:R-:W2:Y:S01]  /*1a2c0*/  LDL R12, [R1+0x68] ;  /* 0x00006800010c7983 */ /* 0x004ea20000100800 */
[----:B0-----:R-:W0:Y:S01]  /*1a2d0*/  LDC R6, c[0x0][0x430] ;  /* 0x00010c00ff067b82 */ /* 0x001e220000000800 */
[----:B------:R-:W1:Y:S01]  /*1a2e0*/  S2R R2, SR_TID.X ;  /* 0x0000000000027919 */ /* 0x000e620000002100 */
[----:B---3--:R-:W3:Y:S01]  /*1a2f0*/  S2R R4, SR_TID.X ;  /* 0x0000000000047919 */ /* 0x008ee20000002100 */
[----:B0-----:R-:W-:Y:S02]  /*1a300*/  ISETP.NE.AND P0, PT, R6, 0x1, PT ;  /* 0x000000010600780c */ /* 0x001fe40003f05270 */
[----:B-1----:R-:W-:-:S11]  /*1a310*/  LOP3.LUT R2, R2, 0x7f, RZ, 0xc0, !PT ;  /* 0x0000007f02027812 */ /* 0x002fd600078ec0ff */
[----:B------:R-:W0:Y:S01]  /*1a320*/  @P0 LDC R3, c[0x0][0x438] ;  /* 0x00010e00ff030b82 */ /* 0x000e220000000800 */
[----:B---3--:R-:W-:Y:S01]  /*1a330*/  IMAD.SHL.U32 R4, R4, 0x10, RZ ;  /* 0x0000001004047824 */ /* 0x008fe200078e00ff */
[----:B------:R-:W-:-:S04]  /*1a340*/  SHF.R.U32.HI R2, RZ, 0x3, R2 ;  /* 0x00000003ff027819 */ /* 0x000fc80000011602 */
[----:B------:R-:W-:Y:S02]  /*1a350*/  LOP3.LUT R4, R2, 0x70, R4, 0xf8, !PT ;  /* 0x0000007002047812 */ /* 0x000fe400078ef804 */
[----:B------:R-:W1:Y:S02]  /*1a360*/  @P0 LDC R2, c[0x0][0x434] ;  /* 0x00010d00ff020b82 */ /* 0x000e640000000800 */
[----:B------:R-:W-:Y:S01]  /*1a370*/  ISETP.GT.U32.AND P1, PT, R4, 0x5f, PT ;  /* 0x0000005f0400780c */ /* 0x000fe20003f24070 */
[----:B------:R-:W-:-:S04]  /*1a380*/  IMAD R7, R10, 0x60, R33 ;  /* 0x000000600a077824 */ /* 0x000fc800078e0221 */
[----:B------:R-:W-:-:S08]  /*1a390*/  IMAD.IADD R7, R4, 0x1, R7 ;  /* 0x0000000104077824 */ /* 0x000fd000078e0207 */
[----:B------:R-:W3:Y:S01]  /*1a3a0*/  @!P1 LDC.64 R4, c[0x0][0x428] ;  /* 0x00010a00ff049b82 */ /* 0x000ee20000000a00 */
[----:B------:R-:W-:-:S07]  /*1a3b0*/  IMAD.MOV.U32 R11, RZ, RZ, R7 ;  /* 0x000000ffff0b7224 */ /* 0x000fce00078e0007 */
[----:B------:R-:W4:Y:S01]  /*1a3c0*/  @!P1 LDC.64 R8, c[0x0][0x418] ;  /* 0x00010600ff089b82 */ /* 0x000f220000000a00 */
[----:B-1----:R-:W-:-:S05]  /*1a3d0*/  @P0 IMAD.HI.U32 R2, R7, R2, RZ ;  /* 0x0000000207020227 */ /* 0x002fca00078e00ff */
[----:B0-----:R-:W-:-:S04]  /*1a3e0*/  @P0 SHF.R.U32.HI R11, RZ, R3, R2 ;  /* 0x00000003ff0b0219 */ /* 0x001fc80000011602 */
[--C-:B------:R-:W-:Y:S01]  /*1a3f0*/  @!P1 SHF.R.S32.HI R3, RZ, 0x1f, R11.reuse ;  /* 0x0000001fff039819 */ /* 0x100fe2000001140b */
[----:B------:R-:W-:-:S04]  /*1a400*/  @!P1 IMAD.MOV.U32 R2, RZ, RZ, R11 ;  /* 0x000000ffff029224 */ /* 0x000fc800078e000b */
[----:B---3--:R-:W-:-:S04]  /*1a410*/  @!P1 IMAD.WIDE.U32 R2, R28, R4, R2 ;  /* 0x000000041c029225 */ /* 0x008fc800078e0002 */
[----:B------:R-:W-:-:S04]  /*1a420*/  @!P1 IMAD R4, R34, R4, RZ ;  /* 0x0000000422049224 */ /* 0x000fc800078e02ff */
[----:B------:R-:W-:Y:S01]  /*1a430*/  @!P1 IMAD R5, R28, R5, R4 ;  /* 0x000000051c059224 */ /* 0x000fe200078e0204 */
[----:B----4-:R-:W-:-:S03]  /*1a440*/  @!P1 LEA R8, P0, R2, R8, 0x2 ;  /* 0x0000000802089211 */ /* 0x010fc600078010ff */
[----:B------:R-:W-:Y:S02]  /*1a450*/  @!P1 IMAD.IADD R3, R5, 0x1, R3 ;  /* 0x0000000105039824 */ /* 0x000fe400078e0203 */
[----:B------:R-:W-:-:S03]  /*1a460*/  IMAD.MOV.U32 R5, RZ, RZ, RZ ;  /* 0x000000ffff057224 */ /* 0x000fc600078e00ff */
[----:B------:R-:W-:Y:S01]  /*1a470*/  @!P1 LEA.HI.X R9, R2, R9, R3, 0x2, P0 ;  /* 0x0000000902099211 */ /* 0x000fe200000f1403 */
[----:B------:R-:W-:-:S04]  /*1a480*/  VIADD R24, R24, 0x1 ;  /* 0x0000000118187836 */ /* 0x000fc80000000000 */
[----:B------:R0:W5:Y:S01]  /*1a490*/  @!P1 LDG.E R5, desc[UR60][R8.64] ;  /* 0x0000003c08059981 */ /* 0x000162000c1e1900 */
[----:B------:R-:W-:-:S04]  /*1a4a0*/  ISETP.NE.AND P0, PT, R24, 0x2, PT ;  /* 0x000000021800780c */ /* 0x000fc80003f05270 */
[----:B------:R-:W-:Y:S01]  /*1a4b0*/  SEL R3, RZ, 0x1, P0 ;  /* 0x00000001ff037807 */ /* 0x000fe20000000000 */
[----:B------:R-:W-:-:S03]  /*1a4c0*/  IMAD.MOV R2, RZ, RZ, -R11 ;  /* 0x000000ffff027224 */ /* 0x000fc600078e0a0b */
[----:B------:R-:W-:Y:S01]  /*1a4d0*/  LOP3.LUT R26, R26, R3, RZ, 0x3c, !PT ;  /* 0x000000031a1a7212 */ /* 0x000fe200078e3cff */
[----:B------:R-:W-:Y:S01]  /*1a4e0*/  IMAD.MOV.U32 R3, RZ, RZ, R10 ;  /* 0x000000ffff037224 */ /* 0x000fe200078e000a */
[----:B------:R-:W-:Y:S05]  /*1a4f0*/  YIELD ;  /* 0x0000000000007946 */ /* 0x000fea0003800000 */
[----:B------:R-:W-:Y:S01]  /*1a500*/  SEL R24, R24, RZ, P0 ;  /* 0x000000ff18187207 */ /* 0x000fe20000000000 */
[----:B------:R-:W-:Y:S01]  /*1a510*/  IMAD R6, R6, R2, R7 ;  /* 0x0000000206067224 */ /* 0x000fe200078e0207 */
[----:B------:R-:W-:Y:S01]  /*1a520*/  ISETP.GT.AND P2, PT, R3, R32, PT ;  /* 0x000000200300720c */ /* 0x000fe20003f44270 */
[----:B------:R-:W-:Y:S01]  /*1a530*/  VIADD R10, R10, 0xffffffff ;  /* 0xffffffff0a0a7836 */ /* 0x000fe20000000000 */
[----:B--2---:R-:W-:-:S13]  /*1a540*/  ISETP.NE.AND P1, PT, R12, 0x3, PT ;  /* 0x000000030c00780c */ /* 0x004fda0003f25270 */
[----:B0-----:R-:W-:Y:S05]  /*1a550*/  @!P1 BRA `(.L_x_1667) ;  /* 0x0000000000049947 */ /* 0x001fea0003800000 */
[----:B------:R-:W-:Y:S01]  /*1a560*/  BPT.TRAP 0x1 ;  /* 0x000000040000795c */ /* 0x000fe20000300000 */
.L_x_1667:
[----:B------:R-:W-:Y:S01]  /*1a570*/  IMAD R4, R24, 0x8, R22 ;  /* 0x0000000818047824 */ /* 0x000fe200078e0216 */
[----:B------:R-:W-:Y:S01]  /*1a580*/  SHF.L.U32 R21, R26, 0x1f, RZ ;  /* 0x0000001f1a157819 */ /* 0x000fe200000006ff */
[----:B------:R-:W-:Y:S01]  /*1a590*/  BSSY B1, `(.L_x_1668) ;  /* 0x0000004000017945 */ /* 0x000fe20003800000 */
[----:B------:R-:W-:Y:S02]  /*1a5a0*/  SHF.R.S32.HI R17, RZ, 0x1f, R6 ;  /* 0x0000001fff117819 */ /* 0x000fe40000011406 */
[----:B------:R-:W0:Y:S02]  /*1a5b0*/  SYNCS.PHASECHK.TRANS64.TRYWAIT P0, [R4+URZ+0x32440], R21 ;  /* 0x03244015040075a7 */ /* 0x000e24000800017f */
[----:B0-----:R-:W-:Y:S05]  /*1a5c0*/  @!P0 BRA `(.L_x_1669) ;  /* 0x0000006000c08947 */ /* 0x001fea0003800000 */
.L_x_1867:
[----:B------:R-:W-:Y:S05]  /*1a5d0*/  BSYNC B1 ;  /* 0x0000000000017941 */ /* 0x000fea0003800000 */
.L_x_1668:
        /* <DEDUP_REMOVED lines=51> */
.L_x_1881:
        /* <DEDUP_REMOVED lines=8> */
.L_x_1671:
[----:B------:R-:W-:Y:S02]  /*1a990*/  PLOP3.LUT P1, PT, P1, P0, PT, 0xa2, 0x0 ;  /* 0x000000000000781c */ /* 0x000fe40000f21472 */
[----:B------:R-:W-:-:S08]  /*1a9a0*/  @P0 R2UR P1, UR4, R4 ;  /* 0x00000000040402ca */ /* 0x000fd00000020000 */
[----:B------:R-:W-:-:S05]  /*1a9b0*/  @P0 PLOP3.LUT P0, PT, P1, PT, PT, 0x80, 0x0 ;  /* 0x000000000000081c */ /* 0x000fca0000f0f070 */
[----:B------:R-:W-:Y:S01]  /*1a9c0*/  @!P1 SYNCS.ARRIVE.TRANS64.RED.A0T1 RZ, [UR4+0x32430], RZ ;  /* 0x032430ffffff99a7 */ /* 0x000fe20008200404 */
[----:B------:R-:W-:Y:S07]  /*1a9d0*/  @!P1 ARRIVES.LDGSTSBAR.64.TRANSCNT [UR4+0x32430] ;  /* 0x03243000ff0099b0 */ /* 0x000fee0008000a84 */
[----:B------:R-:W-:Y:S05]  /*1a9e0*/  @P0 BRA.U.ANY `(.L_x_1671) ;  /* 0xfffffffd00e80947 */ /* 0x000fea000393ffff */
[----:B------:R-:W-:Y:S01]  /*1a9f0*/  NOP ;  /* 0x0000000000007918 */ /* 0x000fe20000000000 */
[----:B--2---:R-:W2:Y:S02]  /*1aa00*/  LDL R2, [R1+0x68] ;  /* 0x0000680001027983 */ /* 0x004ea40000100800 */
[----:B--2---:R-:W-:-:S13]  /*1aa10*/  ISETP.NE.AND P3, PT, R2, 0x3, PT ;  /* 0x000000030200780c */ /* 0x004fda0003f65270 */
[----:B------:R-:W-:Y:S05]  /*1aa20*/  @!P3 BRA `(.L_x_1672) ;  /* 0x000000000004b947 */ /* 0x000fea0003800000 */
[----:B------:R-:W-:Y:S01]  /*1aa30*/  BPT.TRAP 0x1 ;  /* 0x000000040000795c */ /* 0x000fe20000300000 */
.L_x_1672:
[----:B------:R2:W-:Y:S01]  /*1aa40*/  SYNCS.ARRIVE.TRANS64.A1T0 RZ, [R4+URZ+0x32430], RZ ;  /* 0x032430ff04ff79a7 */ /* 0x0005e2000810003f */
[----:B------:R-:W-:Y:S05]  /*1aa50*/  @!P3 BRA `(.L_x_1673) ;  /* 0x000000000004b947 */ /* 0x000fea0003800000 */
[----:B------:R-:W-:Y:S01]  /*1aa60*/  BPT.TRAP 0x1 ;  /* 0x000000040000795c */ /* 0x000fe20000300000 */
.L_x_1673:
[----:B------:R-:W3:Y:S01]  /*1aa70*/  SYNCS.PHASECHK.TRANS64.TRYWAIT P0, [R4+URZ+0x32460], R21 ;  /* 0x03246015040075a7 */ /* 0x000ee2000800017f */
[----:B------:R-:W-:Y:S04]  /*1aa80*/  BSSY B1, `(.L_x_1674) ;  /* 0x0000002000017945 */ /* 0x000fe80003800000 */
[----:B---3--:R-:W-:Y:S05]  /*1aa90*/  @!P0 BRA `(.L_x_1675) ;  /* 0x0000006400448947 */ /* 0x008fea0003800000 */
.L_x_1882:
[----:B------:R-:W-:Y:S05]  /*1aaa0*/  BSYNC B1 ;  /* 0x0000000000017941 */ /* 0x000fea0003800000 */
.L_x_1674:
        /* <DEDUP_REMOVED lines=67> */
.L_x_1896:
        /* <DEDUP_REMOVED lines=11> */
.L_x_1677:
[----:B------:R-:W-:Y:S02]  /*1af90*/  PLOP3.LUT P1, PT, P1, P0, PT, 0xa2, 0x0 ;  /* 0x000000000000781c */ /* 0x000fe40000f21472 */
[----:B------:R-:W-:-:S08]  /*1afa0*/  @P0 R2UR P1, UR4, R4 ;  /* 0x00000000040402ca */ /* 0x000fd00000020000 */
[----:B------:R-:W-:-:S05]  /*1afb0*/  @P0 PLOP3.LUT P0, PT, P1, PT, PT, 0x80, 0x0 ;  /* 0x000000000000081c */ /* 0x000fca0000f0f070 */
[----:B------:R-:W-:Y:S01]  /*1afc0*/  @!P1 SYNCS.ARRIVE.TRANS64.RED.A0T1 RZ, [UR4+0x32450], RZ ;  /* 0x032450ffffff99a7 */ /* 0x000fe20008200404 */
[----:B------:R-:W-:Y:S07]  /*1afd0*/  @!P1 ARRIVES.LDGSTSBAR.64.TRANSCNT [UR4+0x32450] ;  /* 0x03245000ff0099b0 */ /* 0x000fee0008000a84 */
[----:B------:R-:W-:Y:S05]  /*1afe0*/  @P0 BRA.U.ANY `(.L_x_1677) ;  /* 0xfffffffd00e80947 */ /* 0x000fea000393ffff */
[----:B------:R-:W-:Y:S01]  /*1aff0*/  NOP ;  /* 0x0000000000007918 */ /* 0x000fe20000000000 */
[----:B0-----:R-:W4:Y:S02]  /*1b000*/  LDL R2, [R1+0x68] ;  /* 0x0000680001027983 */ /* 0x001f240000100800 */
[----:B----4-:R-:W-:-:S13]  /*1b010*/  ISETP.NE.AND P3, PT, R2, 0x3, PT ;  /* 0x000000030200780c */ /* 0x010fda0003f65270 */
[----:B------:R-:W-:Y:S05]  /*1b020*/  @!P3 BRA `(.L_x_1678) ;  /* 0x000000000004b947 */ /* 0x000fea0003800000 */
[----:B------:R-:W-:Y:S01]  /*1b030*/  BPT.TRAP 0x1 ;  /* 0x000000040000795c */ /* 0x000fe20000300000 */
.L_x_1678:
[----:B------:R0:W-:Y:S01]  /*1b040*/  SYNCS.ARRIVE.TRANS64.A1T0 RZ, [R4+URZ+0x32450], RZ ;  /* 0x032450ff04ff79a7 */ /* 0x0001e2000810003f */
[----:B------:R-:W-:Y:S05]  /*1b050*/  @P2 BRA `(.L_x_1679) ;  /* 0xfffffff000982947 */ /* 0x000fea000383ffff */
.L_x_1666:
[----:B------:R-:W-:Y:S05]  /*1b060*/  BSYNC B0 ;  /* 0x0000000000007941 */ /* 0x000fea0003800000 */
.L_x_1665:
        /* <DEDUP_REMOVED lines=21> */
.L_x_1681:
[----:B------:R-:W-:Y:S05]  /*1b1c0*/  BSYNC B0 ;  /* 0x0000000000007941 */ /* 0x000fea0003800000 */
.L_x_1680:
[----:B------:R-:W-:-:S07]  /*1b1d0*/  SEL R24, R24, RZ, P0 ;  /* 0x000000ff18187207 */ /* 0x000fce0000000000 */
.L_x_1634:
[----:B------:R-:W-:Y:S05]  /*1b1e0*/  BSYNC B7 ;  /* 0x0000000000077941 */ /* 0x000fea0003800000 */
.L_x_1632:
[----:B------:R-:W4:Y:S02]  /*1b1f0*/  LDL R0, [R1] ;  /* 0x0000000001007983 */ /* 0x000f240000100800 */
[----:B----4-:R-:W-:-:S13]  /*1b200*/  LOP3.LUT P0, RZ, R0, 0x1000, RZ, 0xc0, !PT ;  /* 0x0000100000ff7812 */ /* 0x010fda000780c0ff */
[----:B------:R-:W-:Y:S05]  /*1b210*/  @!P0 BRA `(.L_x_1682) ;  /* 0x0000000000248947 */ /* 0x000fea0003800000 */
[----:B------:R-:W-:Y:S05]  /*1b220*/  WARPSYNC.ALL ;  /* 0x0000000000007948 */ /* 0x000fea0003800000 */
[----:B------:R-:W4:Y:S08]  /*1b230*/  S2UR UR5, SR_CgaCtaId ;  /* 0x00000000000579c3 */ /* 0x000f300000008800 */
[----:B------:R-:W-:Y:S06]  /*1b240*/  BAR.SYNC.DEFER_BLOCKING 0x5, 0x180 ;  /* 0x0146000000007b1d */ /* 0x000fec0000010000 */
[----:B------:R-:W-:-:S02]  /*1b250*/  UMOV UR4, 0x400 ;  /* 0x0000040000047882 */ /* 0x000fc40000000000 */
[----:B----4-:R-:W-:-:S06]  /*1b260*/  ULEA UR4, UR5, UR4, 0x18 ;  /* 0x0000000405047291 */ /* 0x010fcc000f8ec03f */
[----:B0-----:R-:W-:-:S05]  /*1b270*/  IMAD.U32 R22, RZ, RZ, UR4 ;  /* 0x00000004ff167e24 */ /* 0x001fca000f8e00ff */
[----:B------:R0:W4:Y:S01]  /*1b280*/  LDS.128 R16, [R22+0x324d0] ;  /* 0x0324d00016107984 */ /* 0x0001220000000c00 */
[----:B------:R-:W-:Y:S06]  /*1b290*/  BAR.ARV 0x4, 0x180 ;  /* 0x0106000000007b1d */ /* 0x000fec0000002000 */
[----:B------:R-:W-:Y:S05]  /*1b2a0*/  BRA `(.L_x_1683) ;  /* 0x0000000800d07947 */ /* 0x000fea0003800000 */
.L_x_1682:
[----:B------:R-:W4:Y:S01]  /*1b2b0*/  S2R R9, SR_TID.X ;  /* 0x0000000000097919 */ /* 0x000f220000002100 */
[----:B------:R-:W-:Y:S01]  /*1b2c0*/  UMOV UR4, 0xffffffff ;  /* 0xffffffff00047882 */ /* 0x000fe20000000000 */
[----:B----4-:R-:W-:-:S04]  /*1b2d0*/  LOP3.LUT R9, R9, 0x1f, RZ, 0xc0, !PT ;  /* 0x0000001f09097812 */ /* 0x010fc800078ec0ff */
[----:B------:R-:W-:Y:S01]  /*1b2e0*/  ISETP.NE.AND P0, PT, R9, 0x1f, PT ;  /* 0x0000001f0900780c */ /* 0x000fe20003f05270 */
[----:B------:R-:W-:-:S12]  /*1b2f0*/  BRA.DIV UR4, `(.L_x_1684) ;  /* 0x0000006604087947 */ /* 0x000fd8000b800000 */
[----:B0-----:R-:W-:Y:S01]  /*1b300*/  IMAD.IADD R7, R19, 0x1, R9 ;  /* 0x0000000113077824 */ /* 0x001fe200078e0209 */
[----:B------:R-:W-:-:S04]  /*1b310*/  ULDC UR4, c[0x0][0xd3c] ;  /* 0x00034f0000047ab9 */ /* 0x000fc80000000800 */
[----:B------:R-:W-:-:S13]  /*1b320*/  ISETP.GE.OR P1, PT, R7, UR4, !P0 ;  /* 0x0000000407007c0c */ /* 0x000fda000c726670 */
[----:B------:R-:W0:Y:S08]  /*1b330*/  @!P1 LDC.64 R2, c[0x0][0xd80] ;  /* 0x00036000ff029b82 */ /* 0x000e300000000a00 */
[----:B--23--:R-:W2:Y:S01]  /*1b340*/  @!P1 LDC.64 R4, c[0x0][0xd78] ;  /* 0x00035e00ff049b82 */ /* 0x00cea20000000a00 */
[----:B0-----:R-:W-:-:S05]  /*1b350*/  @!P1 IMAD.WIDE R2, R7, 0x4, R2 ;  /* 0x0000000407029825 */ /* 0x001fca00078e0202 */
[----:B------:R2:W3:Y:S02]  /*1b360*/  @!P1 LDG.E R8, desc[UR60][R2.64] ;  /* 0x0000003c02089981 */ /* 0x0004e4000c1e1900 */
[----:B--2---:R-:W-:-:S05]  /*1b370*/  @!P1 IMAD.WIDE R2, R7, 0x4, R4 ;  /* 0x0000000407029825 */ /* 0x004fca00078e0204 */
[----:B------:R-:W2:Y:S01]  /*1b380*/  @!P1 LDG.E R5, desc[UR60][R2.64] ;  /* 0x0000003c02059981 */ /* 0x000ea2000c1e1900 */
        /* <DEDUP_REMOVED lines=9> */
[----:B---3--:R-:W-:Y:S02]  /*1b420*/  @!P1 IMAD.MOV.U32 R7, RZ, RZ, R8 ;  /* 0x000000ffff079224 */ /* 0x008fe400078e0008 */
[----:B--2---:R-:W-:Y:S01]  /*1b430*/  @!P1 IMAD.MOV.U32 R4, RZ, RZ, R5 ;  /* 0x000000ffff049224 */ /* 0x004fe200078e0005 */
        /* <DEDUP_REMOVED lines=17> */
[----:B------:R0:W2:Y:S02]  /*1b550*/  SHFL.IDX PT, R14, R3, 0x1f, 0x1f ;  /* 0x03e01f00030e7f89 */ /* 0x0000a400000e0000 */
.L_x_1906:
[----:B------:R-:W-:Y:S02]  /*1b560*/  ULDC UR4, c[0x0][0xd38] ;  /* 0x00034e0000047ab9 */ /* 0x000fe40000000800 */
[----:B------:R-:W-:-:S04]  /*1b570*/  IMAD.U32 R5, RZ, RZ, UR4 ;  /* 0x00000004ff057e24 */ /* 0x000fc8000f8e00ff */
[----:B--2---:R-:W-:-:S04]  /*1b580*/  IMAD R9, R14, R5, RZ ;  /* 0x000000050e097224 */ /* 0x004fc800078e02ff */
[----:B------:R-:W-:-:S05]  /*1b590*/  IMAD.IADD R6, R6, 0x1, R9 ;  /* 0x0000000106067824 */ /* 0x000fca00078e0209 */
[----:B------:R-:W-:-:S13]  /*1b5a0*/  ISETP.GT.AND P6, PT, R6, R0, PT ;  /* 0x000000000600720c */ /* 0x000fda0003fc4270 */
[----:B------:R-:W-:Y:S05]  /*1b5b0*/  @P6 BRA `(.L_x_1685) ;  /* 0x0000000000a46947 */ /* 0x000fea0003800000 */
.L_x_1688:
[----:B------:R-:W2:Y:S01]  /*1b5c0*/  LDC R2, c[0x0][0xd3c] ;  /* 0x00034f00ff027b82 */ /* 0x000ea20000000800 */
[----:B------:R-:W-:-:S05]  /*1b5d0*/  VIADD R19, R19, 0x1f ;  /* 0x0000001f13137836 */ /* 0x000fca0000000000 */
[----:B--2---:R-:W-:-:S13]  /*1b5e0*/  ISETP.GE.AND P6, PT, R19, R2, PT ;  /* 0x000000021300720c */ /* 0x004fda0003fc6270 */
[----:B------:R-:W-:Y:S05]  /*1b5f0*/  @P6 BRA `(.L_x_1686) ;  /* 0x0000000400b86947 */ /* 0x000fea0003800000 */
[----:B0-----:R-:W0:Y:S01]  /*1b600*/  S2R R3, SR_TID.X ;  /* 0x0000000000037919 */ /* 0x001e220000002100 */
[----:B------:R-:W-:Y:S01]  /*1b610*/  IMAD.MOV.U32 R7, RZ, RZ, RZ ;  /* 0x000000ffff077224 */ /* 0x000fe200078e00ff */
[----:B0-----:R-:W-:-:S05]  /*1b620*/  LOP3.LUT R3, R3, 0x1f, RZ, 0xc0, !PT ;  /* 0x0000001f03037812 */ /* 0x001fca00078ec0ff */
[----:B------:R-:W-:-:S05]  /*1b630*/  IMAD.IADD R9, R19, 0x1, R3 ;  /* 0x0000000113097824 */ /* 0x000fca00078e0203 */
[----:B------:R-:W-:-:S13]  /*1b640*/  ISETP.GE.OR P6, PT, R9, R2, !P0 ;  /* 0x000000020900720c */ /* 0x000fda00047c6670 */
[----:B------:R-:W0:Y:S08]  /*1b650*/  @!P6 LDC.64 R2, c[0x0][0xd80] ;  /* 0x00036000ff02eb82 */ /* 0x000e300000000a00 */
[----:B------:R-:W2:Y:S01]  /*1b660*/  @!P6 LDC.64 R4, c[0x0][0xd78] ;  /* 0x00035e00ff04eb82 */ /* 0x000ea20000000a00 */
[----:B0-----:R-:W-:-:S05]  /*1b670*/  @!P6 IMAD.WIDE R2, R9, 0x4, R2 ;  /* 0x000000040902e825 */ /* 0x001fca00078e0202 */
[----:B------:R2:W3:Y:S02]  /*1b680*/  @!P6 LDG.E R7, desc[UR60][R2.64] ;  /* 0x0000003c0207e981 */ /* 0x0004e4000c1e1900 */
[----:B--2---:R-:W-:-:S04]  /*1b690*/  @!P6 IMAD.WIDE R2, R9, 0x4, R4 ;  /* 0x000000040902e825 */ /* 0x004fc800078e0204 */
[----:B------:R-:W-:-:S06]  /*1b6a0*/  IMAD.MOV.U32 R4, RZ, RZ, RZ ;  /* 0x000000ffff047224 */ /* 0x000fcc00078e00ff */
[----:B------:R-:W3:Y:S01]  /*1b6b0*/  @!P6 LDG.E R4, desc[UR60][R2.64] ;  /* 0x0000003c0204e981 */ /* 0x000ee2000c1e1900 */
[----:B------:R-:W-:Y:S01]  /*1b6c0*/  UMOV UR4, 0xffffffff ;  /* 0xffffffff00047882 */ /* 0x000fe20000000000 */
[----:B---3--:R-:W-:Y:S02]  /*1b6d0*/  IMAD R13, R4, R7, RZ ;  /* 0x00000007040d7224 */ /* 0x008fe400078e02ff */
        /* <DEDUP_REMOVED lines=17> */
.L_x_1914:
[----:B------:R-:W-:Y:S02]  /*1b7f0*/  ULDC UR4, c[0x0][0xd38] ;  /* 0x00034e0000047ab9 */ /* 0x000fe40000000800 */
[----:B------:R-:W-:-:S04]  /*1b800*/  IMAD.U32 R5, RZ, RZ, UR4 ;  /* 0x00000004ff057e24 */ /* 0x000fc8000f8e00ff */
[----:B--2---:R-:W-:-:S04]  /*1b810*/  IMAD R9, R14, R5, RZ ;  /* 0x000000050e097224 */ /* 0x004fc800078e02ff */
[----:B------:R-:W-:-:S05]  /*1b820*/  IMAD.IADD R6, R9, 0x1, R6 ;  /* 0x0000000109067824 */ /* 0x000fca00078e0206 */
[----:B------:R-:W-:-:S13]  /*1b830*/  ISETP.GT.AND P6, PT, R6, R0, PT ;  /* 0x000000000600720c */ /* 0x000fda0003fc4270 */
[----:B------:R-:W-:Y:S05]  /*1b840*/  @!P6 BRA `(.L_x_1688) ;  /* 0xfffffffc005ce947 */ /* 0x000fea000383ffff */
.L_x_1685:
[----:B------:R-:W-:Y:S01]  /*1b850*/  IMAD.IADD R2, R6, 0x1, -R9 ;  /* 0x0000000106027824 */ /* 0x000fe200078e0a09 */
[----:B------:R-:W-:-:S03]  /*1b860*/  UMOV UR4, 0xffffffff ;  /* 0xffffffff00047882 */ /* 0x000fc60000000000 */
[----:B------:R-:W-:-:S05]  /*1b870*/  IMAD R9, R3, R5, R2 ;  /* 0x0000000503097224 */ /* 0x000fca00078e0202 */
[----:B------:R-:W-:Y:S01]  /*1b880*/  ISETP.GT.AND P6, PT, R9, R0, PT ;  /* 0x000000000900720c */ /* 0x000fe20003fc4270 */
[----:B------:R-:W-:-:S12]  /*1b890*/  BRA.DIV UR4, `(.L_x_1689) ;  /* 0x0000006604947947 */ /* 0x000fd8000b800000 */
[----:B------:R-:W-:-:S04]  /*1b8a0*/  VOTE.ANY R8, PT, !P6 ;  /* 0x0000000000087806 */ /* 0x000fc800070e0100 */
[----:B------:R-:W2:Y:S02]  /*1b8b0*/  POPC R6, R8 ;  /* 0x0000000800067309 */ /* 0x000ea40000000000 */
[----:B--2---:R2:W3:Y:S04]  /*1b8c0*/  SHFL.IDX PT, R7, R7, R6, 0x1f ;  /* 0x00001f0607077589 */ /* 0x0044e800000e0000 */
[----:B------:R2:W4:Y:S02]  /*1b8d0*/  SHFL.IDX PT, R4, R4, R6, 0x1f ;  /* 0x00001f0604047589 */ /* 0x00052400000e0000 */
.L_x_1919:
[----:B------:R-:W-:-:S13]  /*1b8e0*/  ISETP.NE.AND P0, PT, R8, RZ, PT ;  /* 0x000000ff0800720c */ /* 0x000fda0003f05270 */
[----:B------:R-:W-:Y:S05]  /*1b8f0*/  @!P0 BRA `(.L_x_1690) ;  /* 0x0000000000108947 */ /* 0x000fea0003800000 */
[----:B------:R-:W-:Y:S01]  /*1b900*/  UMOV UR4, 0xffffffff ;  /* 0xffffffff00047882 */ /* 0x000fe20000000000 */
[----:B------:R-:W-:Y:S02]  /*1b910*/  VIADD R12, R6, 0xffffffff ;  /* 0xffffffff060c7836 */ /* 0x000fe40000000000 */
[----:B------:R-:W-:Y:S05]  /*1b920*/  BRA.DIV UR4, `(.L_x_1691) ;  /* 0x0000006604cc7947 */ /* 0x000fea000b800000 */
[----:B------:R0:W0:Y:S02]  /*1b930*/  SHFL.IDX PT, R16, R3, R12, 0x1f ;  /* 0x00001f0c03107589 */ /* 0x00002400000e0000 */
.L_x_1690:
[----:B---3--:R-:W-:Y:S01]  /*1b940*/  IABS R8, R7 ;  /* 0x0000000700087213 */ /* 0x008fe20000000000 */
[----:B0-----:R-:W-:Y:S01]  /*1b950*/  IMAD R16, R16, R5, R2 ;  /* 0x0000000510107224 */ /* 0x001fe200078e0202 */
[----:B----4-:R-:W-:Y:S01]  /*1b960*/  IABS R5, R4 ;  /* 0x0000000400057213 */ /* 0x010fe20000000000 */
[----:B------:R-:W-:Y:S01]  /*1b970*/  IMAD.MOV.U32 R2, RZ, RZ, RZ ;  /* 0x000000ffff027224 */ /* 0x000fe200078e00ff */
[----:B------:R-:W0:Y:S01]  /*1b980*/  I2F.RP R9, R8 ;  /* 0x0000000800097306 */ /* 0x000e220000209400 */
[----:B------:R-:W-:Y:S02]  /*1b990*/  IMAD.IADD R0, R0, 0x1, -R16 ;  /* 0x0000000100007824 */ /* 0x000fe400078e0a10 */
[----:B------:R-:W-:-:S05]  /*1b9a0*/  IMAD.IADD R19, R6, 0x1, R19 ;  /* 0x0000000106137824 */ /* 0x000fca00078e0213 */
[----:B------:R-:W3:Y:S08]  /*1b9b0*/  I2F.RP R10, R5 ;  /* 0x00000005000a7306 */ /* 0x000ef00000209400 */
[----:B0-----:R-:W0:Y:S08]  /*1b9c0*/  MUFU.RCP R9, R9 ;  /* 0x0000000900097308 */ /* 0x001e300000001000 */
[----:B---3--:R-:W-:Y:S01]  /*1b9d0*/  MUFU.RCP R10, R10 ;  /* 0x0000000a000a7308 */ /* 0x008fe20000001000 */
[----:B0-----:R-:W-:-:S07]  /*1b9e0*/  VIADD R3, R9, 0xffffffe ;  /* 0x0ffffffe09037836 */ /* 0x001fce0000000000 */
        /* <DEDUP_REMOVED lines=47> */
.L_x_1686:
[----:B------:R-:W-:Y:S01]  /*1bce0*/  UMOV UR4, URZ ;  /* 0x0000003f00047c82 */ /* 0x000fe20008000000 */
[----:B------:R-:W-:Y:S01]  /*1bcf0*/  UMOV UR5, URZ ;  /* 0x0000003f00057c82 */ /* 0x000fe20008000000 */
[----:B------:R-:W-:Y:S01]  /*1bd00*/  ULDC UR6, c[0x0][0xd3c] ;  /* 0x00034f0000067ab9 */ /* 0x000fe20000000800 */
[----:B------:R-:W-:Y:S02]  /*1bd10*/  IMAD.MOV.U32 R16, RZ, RZ, R0 ;  /* 0x000000ffff107224 */ /* 0x000fe400078e0000 */
[----:B------:R-:W-:Y:S02]  /*1bd20*/  IMAD.U32 R17, RZ, RZ, UR4 ;  /* 0x00000004ff117e24 */ /* 0x000fe4000f8e00ff */
[----:B------:R-:W-:Y:S02]  /*1bd30*/  IMAD.U32 R18, RZ, RZ, UR5 ;  /* 0x00000005ff127e24 */ /* 0x000fe4000f8e00ff */
[----:B------:R-:W-:-:S07]  /*1bd40*/  IMAD.U32 R19, RZ, RZ, UR6 ;  /* 0x00000006ff137e24 */ /* 0x000fce000f8e00ff */
.L_x_1692:
[----:B------:R-:W3:Y:S01]  /*1bd50*/  S2R R0, SR_TID.X ;  /* 0x0000000000007919 */ /* 0x000ee20000002100 */
[----:B------:R-:W-:Y:S05]  /*1bd60*/  WARPSYNC.ALL ;  /* 0x0000000000007948 */ /* 0x000fea0003800000 */
[----:B------:R-:W-:Y:S01]  /*1bd70*/  BAR.SYNC.DEFER_BLOCKING 0x4, 0x180 ;  /* 0x0106000000007b1d */ /* 0x000fe20000010000 */
[----:B---3--:R-:W-:-:S04]  /*1bd80*/  LOP3.LUT R0, R0, 0x1f, RZ, 0xc0, !PT ;  /* 0x0000001f00007812 */ /* 0x008fc800078ec0ff */
[----:B------:R-:W-:-:S13]  /*1bd90*/  ISETP.NE.AND P0, PT, R0, RZ, PT ;  /* 0x000000ff0000720c */ /* 0x000fda0003f05270 */
[----:B0-----:R-:W0:Y:S01]  /*1bda0*/  @!P0 S2R R3, SR_CgaCtaId ;  /* 0x0000000000038919 */ /* 0x001e220000008800 */
[----:B------:R-:W-:-:S04]  /*1bdb0*/  @!P0 MOV R0, 0x400 ;  /* 0x0000040000008802 */ /* 0x000fc80000000f00 */
[----:B0-----:R-:W-:-:S05]  /*1bdc0*/  @!P0 LEA R22, R3, R0, 0x18 ;  /* 0x0000000003168211 */ /* 0x001fca00078ec0ff */
[----:B------:R0:W-:Y:S01]  /*1bdd0*/  @!P0 STS.128 [R22+0x324d0], R16 ;  /* 0x0324d01016008388 */ /* 0x0001e20000000c00 */
[----:B------:R-:W-:Y:S06]  /*1bde0*/  BAR.ARV 0x5, 0x180 ;  /* 0x0146000000007b1d */ /* 0x000fec0000002000 */
.L_x_1683:
[----:B------:R-:W-:Y:S02]  /*1bdf0*/  ULDC UR4, c[0x0][0xd3c] ;  /* 0x00034f0000047ab9 */ /* 0x000fe40000000800 */
[----:B----4-:R-:W-:-:S13]  /*1be00*/  ISETP.GE.AND P0, PT, R19, UR4, PT ;  /* 0x0000000413007c0c */ /* 0x010fda000bf06270 */
[----:B------:R-:W-:Y:S05]  /*1be10*/  @!P0 BRA `(.L_x_1693) ;  /* 0xffffff9400588947 */ /* 0x000fea000383ffff */
[----:B------:R-:W-:Y:S05]  /*1be20*/  BSYNC B8 ;  /* 0x0000000000087941 */ /* 0x000fea0003800000 */
.L_x_1586:
[----:B------:R-:W4:Y:S01]  /*1be30*/  LDL.LU R0, [R1+0x40] ;  /* 0x0000400001007983 */ /* 0x000f220000300800 */
[----:B------:R-:W-:Y:S01]  /*1be40*/  BSSY B0, `(.L_x_1694) ;  /* 0x000000b000007945 */ /* 0x000fe20003800000 */
[----:B------:R-:W5:Y:S01]  /*1be50*/  S2R R5, SR_CgaCtaId ;  /* 0x0000000000057919 */ /* 0x000f620000008800 */
[----:B----4-:R-:W-:-:S05]  /*1be60*/  VIADD R0, R0, 0x1 ;  /* 0x0000000100007836 */ /* 0x010fca0000000000 */
[----:B--2---:R-:W-:-:S04]  /*1be70*/  LEA.HI R2, R0, R0, RZ, 0x1 ;  /* 0x0000000000027211 */ /* 0x004fc800078f08ff */
[----:B0-----:R-:W-:Y:S02]  /*1be80*/  LOP3.LUT R3, R2, 0xfffffffe, RZ, 0xc0, !PT ;  /* 0xfffffffe02037812 */ /* 0x001fe400078ec0ff */
[----:B------:R-:W-:-:S03]  /*1be90*/  MOV R2, 0x400 ;  /* 0x0000040000027802 */ /* 0x000fc60000000f00 */
[----:B------:R-:W-:Y:S01]  /*1bea0*/  IMAD.IADD R0, R0, 0x1, -R3 ;  /* 0x0000000100007824 */ /* 0x000fe200078e0a03 */
[----:B-----5:R-:W-:-:S04]  /*1beb0*/  LEA R7, R5, R2, 0x18 ;  /* 0x0000000205077211 */ /* 0x020fc800078ec0ff */
[----:B------:R-:W-:-:S04]  /*1bec0*/  SHF.L.U32 R0, R0, 0x1f, RZ ;  /* 0x0000001f00007819 */ /* 0x000fc800000006ff */
[----:B------:R-:W0:Y:S02]  /*1bed0*/  SYNCS.PHASECHK.TRANS64.TRYWAIT P0, [R7+URZ+0x32420], R0 ;  /* 0x03242000070075a7 */ /* 0x000e24000800017f */
[----:B0-----:R-:W-:Y:S05]  /*1bee0*/  @!P0 BRA `(.L_x_1695) ;  /* 0x0000006000848947 */ /* 0x001fea0003800000 */
.L_x_1922:
[----:B------:R-:W-:Y:S05]  /*1bef0*/  BSYNC B0 ;  /* 0x0000000000007941 */ /* 0x000fea0003800000 */
.L_x_1694:
[----:B------:R-:W-:-:S03]  /*1bf00*/  UMOV UR4, 0xffffffff ;  /* 0xffffffff00047882 */ /* 0x000fc60000000000 */
[----:B------:R-:W-:Y:S05]  /*1bf10*/  BRA.DIV UR4, `(.L_x_1696) ;  /* 0x00000062048c7947 */ /* 0x000fea000b800000 */
[----:B0-----:R-:W0:Y:S02]  /*1bf20*/  S2R R0, SR_TID.X ;  /* 0x0000000000007919 */ /* 0x001e240000002100 */
[----:B0-----:R-:W-:-:S04]  /*1bf30*/  SHF.R.U32.HI R0, RZ, 0x5, R0 ;  /* 0x00000005ff007819 */ /* 0x001fc80000011600 */
[----:B------:R-:W-:-:S05]  /*1bf40*/  LOP3.LUT R0, R0, 0x3, RZ, 0xc0, !PT ;  /* 0x0000000300007812 */ /* 0x000fca00078ec0ff */
[----:B------:R0:W2:Y:S02]  /*1bf50*/  SHFL.IDX PT, R14, R0, RZ, 0x1f ;  /* 0x00001fff000e7589 */ /* 0x0000a400000e0000 */
.L_x_1925:
[----:B--2---:R-:W-:-:S13]  /*1bf60*/  ISETP.NE.AND P0, PT, R14, RZ, PT ;  /* 0x000000ff0e00720c */ /* 0x004fda0003f05270 */
[----:B------:R-:W-:Y:S05]  /*1bf70*/  @P0 BRA `(.L_x_1422) ;  /* 0x0000000000880947 */ /* 0x000fea0003800000 */
[----:B------:R-:W-:-:S03]  /*1bf80*/  UMOV UR4, 0xffffffff ;  /* 0xffffffff00047882 */ /* 0x000fc60000000000 */
[----:B------:R-:W-:Y:S05]  /*1bf90*/  BRA.DIV UR4, `(.L_x_1697) ;  /* 0x0000006204a07947 */ /* 0x000fea000b800000 */
[----:B------:R-:W-:-:S13]  /*1bfa0*/  ELECT P6, URZ, PT ;  /* 0x00000000003f782f */ /* 0x000fda00038c0000 */
.L_x_1928:
[----:B------:R-:W-:Y:S05]  /*1bfb0*/  @!P6 BRA `(.L_x_1422) ;  /* 0x000000000078e947 */ /* 0x000fea0003800000 */
[----:B0-----:R-:W2:Y:S02]  /*1bfc0*/  LDL.LU R0, [R1+0x8] ;  /* 0x0000080001007983 */ /* 0x001ea40000300800 */
[----:B--2---:R-:W-:-:S04]  /*1bfd0*/  LOP3.LUT R0, R0, 0x2, RZ, 0xfc, !PT ;  /* 0x0000000200007812 */ /* 0x004fc800078efcff */
[----:B------:R-:W-:-:S13]  /*1bfe0*/  ISETP.NE.AND P0, PT, R0, 0x3, PT ;  /* 0x000000030000780c */ /* 0x000fda0003f05270 */
[----:B------:R-:W-:Y:S05]  /*1bff0*/  @!P0 BRA `(.L_x_1698) ;  /* 0x0000000000048947 */ /* 0x000fea0003800000 */
[----:B------:R-:W-:Y:S01]  /*1c000*/  BPT.TRAP 0x1 ;  /* 0x000000040000795c */ /* 0x000fe20000300000 */
.L_x_1698:
[----:B------:R-:W-:Y:S01]  /*1c010*/  IMAD R5, R24, 0x8, R7 ;  /* 0x0000000818057824 */ /* 0x000fe200078e0207 */
[----:B------:R-:W-:Y:S01]  /*1c020*/  SHF.L.U32 R0, R26, 0x1f, RZ ;  /* 0x0000001f1a007819 */ /* 0x000fe200000006ff */
[----:B------:R-:W-:-:S03]  /*1c030*/  VIADD R24, R24, 0x1 ;  /* 0x0000000118187836 */ /* 0x000fc60000000000 */
[----:B------:R-:W0:Y:S02]  /*1c040*/  SYNCS.PHASECHK.TRANS64.TRYWAIT P1, [R5+URZ+0x32440], R0 ;  /* 0x03244000050075a7 */ /* 0x000e24000802017f */
[----:B------:R-:W-:-:S04]  /*1c050*/  ISETP.NE.AND P2, PT, R24, 0x2, PT ;  /* 0x000000021800780c */ /* 0x000fc80003f45270 */
[----:B------:R-:W-:Y:S01]  /*1c060*/  SEL R3, RZ, 0x1, P2 ;  /* 0x00000001ff037807 */ /* 0x000fe20001000000 */
[----:B0-----:R-:W-:Y:S08]  /*1c070*/  @!P1 BRA `(.L_x_1699) ;  /* 0x0000006000889947 */ /* 0x001ff00003800000 */
.L_x_1929:
[----:B------:R-:W-:Y:S02]  /*1c080*/  SEL R24, R24, RZ, P2 ;  /* 0x000000ff18187207 */ /* 0x000fe40001000000 */
[----:B------:R-:W-:Y:S01]  /*1c090*/  LOP3.LUT R2, R26, R3, RZ, 0x3c, !PT ;  /* 0x000000031a027212 */ /* 0x000fe200078e3cff */
[----:B------:R-:W-:Y:S06]  /*1c0a0*/  @!P0 BRA `(.L_x_1700) ;  /* 0x0000000000048947 */ /* 0x000fec0003800000 */
[----:B------:R-:W-:Y:S01]  /*1c0b0*/  BPT.TRAP 0x1 ;  /* 0x000000040000795c */ /* 0x000fe20000300000 */
.L_x_1700:
[----:B------:R-:W-:Y:S01]  /*1c0c0*/  IMAD R3, R24, 0x8, R7 ;  /* 0x0000000818037824 */ /* 0x000fe200078e0207 */
[----:B------:R-:W-:-:S04]  /*1c0d0*/  SHF.L.U32 R2, R2, 0x1f, RZ ;  /* 0x0000001f02027819 */ /* 0x000fc800000006ff */
[----:B------:R-:W2:Y:S02]  /*1c0e0*/  SYNCS.PHASECHK.TRANS64.TRYWAIT P1, [R3+URZ+0x32440], R2 ;  /* 0x03244002030075a7 */ /* 0x000ea4000802017f */
[----:B--2---:R-:W-:Y:S05]  /*1c0f0*/  @!P1 BRA `(.L_x_1701) ;  /* 0x00000060007c9947 */ /* 0x004fea0003800000 */
.L_x_1930:
[----:B------:R-:W-:Y:S05]  /*1c100*/  @!P0 BRA `(.L_x_1702) ;  /* 0x0000000000048947 */ /* 0x000fea0003800000 */
[----:B------:R-:W-:Y:S01]  /*1c110*/  BPT.TRAP 0x1 ;  /* 0x000000040000795c */ /* 0x000fe20000300000 */
.L_x_1702:
[----:B------:R-:W4:Y:S02]  /*1c120*/  SYNCS.PHASECHK.TRANS64.TRYWAIT P1, [R5+URZ+0x32460], R0 ;  /* 0x03246000050075a7 */ /* 0x000f24000802017f */
[----:B----4-:R-:W-:Y:S05]  /*1c130*/  @!P1 BRA `(.L_x_1703) ;  /* 0x0000006000809947 */ /* 0x010fea0003800000 */
.L_x_1931:
[----:B------:R-:W-:Y:S05]  /*1c140*/  @!P0 BRA `(.L_x_1704) ;  /* 0x0000000000048947 */ /* 0x000fea0003800000 */
[----:B------:R-:W-:Y:S01]  /*1c150*/  BPT.TRAP 0x1 ;  /* 0x000000040000795c */ /* 0x000fe20000300000 */
.L_x_1704:
[----:B------:R0:W0:Y:S02]  /*1c160*/  SYNCS.PHASECHK.TRANS64.TRYWAIT P0, [R3+URZ+0x32460], R2 ;  /* 0x03246002030075a7 */ /* 0x000024000800017f */
[----:B0-----:R-:W-:Y:S05]  /*1c170*/  @!P0 NANOSLEEP.SYNCS 0x989680 ;  /* 0x009896800000895d */ /* 0x001fea0003900000 */
[----:B------:R-:W0:Y:S02]  /*1c180*/  @!P0 SYNCS.PHASECHK.TRANS64 P0, [R3+URZ+0x32460], R2 ;  /* 0x03246002030085a7 */ /* 0x000e24000800007f */
[----:B0-----:R-:W-:Y:S05]  /*1c190*/  @!P0 BRA `(.L_x_1704) ;  /* 0xfffffffc00f08947 */ /* 0x001fea000383ffff */
.L_x_1422:
[----:B------:R-:W-:Y:S05]  /*1c1a0*/  BSYNC B9 ;  /* 0x0000000000097941 */ /* 0x000fea0003800000 */
.L_x_1419:
[----:B------:R-:W-:Y:S05]  /*1c1b0*/  EXIT ;  /* 0x000000000000794d */ /* 0x000fea0003800000 */
.L_x_1442:
[----:B0-----:R0:W1:Y:S02]  /*1c1c0*/  SYNCS.PHASECHK.TRANS64.TRYWAIT P5, [R0+URZ+0x32490], R95 ;  /* 0x0324905f000075a7 */ /* 0x00106400080a017f */
[----:B-1----:R-:W-:Y:S05]  /*1c1d0*/  @!P5 NANOSLEEP.SYNCS 0x989680 ;  /* 0x009896800000d95d */ /* 0x002fea0003900000 */
[----:B------:R-:W1:Y:S02]  /*1c1e0*/  @!P5 SYNCS.PHASECHK.TRANS64 P5, [R0+URZ+0x32490], R95 ;  /* 0x0324905f0000d5a7 */ /* 0x000e6400080a007f */
[----:B-1----:R-:W-:Y:S05]  /*1c1f0*/  @!P5 BRA `(.L_x_1442) ;  /* 0xfffffffc00f0d947 */ /* 0x002fea000383ffff */
[----:B------:R-:W-:Y:S05]  /*1c200*/  BRA `(.L_x_1705) ;  /* 0xfffffe7400807947 */ /* 0x000fea000383ffff */
.L_x_1443:
        /* <DEDUP_REMOVED lines=8> */
.L_x_1707:
[----:B------:R-:W-:Y:S05]  /*1c290*/  BSYNC B1 ;  /* 0x0000000000017941 */ /* 0x000fea0003800000 */
.L_x_1706:
        /* <DEDUP_REMOVED lines=8> */
.L_x_1708:
[----:B------:R-:W-:Y:S01]  /*1c320*/  IMAD.MOV.U32 R11, RZ, RZ, R14 ;  /* 0x000000ffff0b7224 */ /* 0x000fe200078e000e */
[----:B------:R-:W-:Y:S06]  /*1c330*/  BRA `(.L_x_1709) ;  /* 0xfffffe7400487947 */ /* 0x000fec000383ffff */
.L_x_1452:
[----:B------:R-:W-:Y:S01]  /*1c340*/  BSSY B1, `(.L_x_1710) ;  /* 0x0000008000017945 */ /* 0x000fe20003800000 */
[----:B----4-:R-:W-:Y:S02]  /*1c350*/  IMAD.MOV.U32 R13, RZ, RZ, R97 ;  /* 0x000000ffff0d7224 */ /* 0x010fe400078e0061 */
[----:B------:R-:W-:Y:S02]  /*1c360*/  IMAD.MOV.U32 R12, RZ, RZ, 0x1 ;  /* 0x00000001ff0c7424 */ /* 0x000fe400078e00ff */
[----:B---3--:R-:W-:Y:S02]  /*1c370*/  IMAD.MOV.U32 R11, RZ, RZ, 0x1c1f ;  /* 0x00001c1fff0b7424 */ /* 0x008fe400078e00ff */
[----:B------:R-:W-:-:S07]  /*1c380*/  IMAD.MOV.U32 R15, RZ, RZ, -0x1 ;  /* 0xffffffffff0f7424 */ /* 0x000fce00078e00ff */
[----:B012---:R-:W-:Y:S05]  /*1c390*/  WARPSYNC.COLLECTIVE R15, `(.L_x_1711) ;  /* 0x000000000f087348 */ /* 0x007fea0003c00000 */
[----:B------:R3:W4:Y:S02]  /*1c3a0*/  SHFL.IDX P6, R14, R13, R12, R11 ;  /* 0x0000000c0d0e7389 */ /* 0x00072400000c000b */
[----:B01234-:R-:W-:Y:S01]  /*1c3b0*/  ENDCOLLECTIVE ;  /* 0x000000000000791b */ /* 0x01ffe20003800000 */
.L_x_1711:
[----:B------:R-:W-:Y:S05]  /*1c3c0*/  BSYNC B1 ;  /* 0x0000000000017941 */ /* 0x000fea0003800000 */
.L_x_1710:
        /* <DEDUP_REMOVED lines=8> */
.L_x_1712:
[----:B------:R-:W-:Y:S01]  /*1c450*/  IMAD.MOV.U32 R96, RZ, RZ, R14 ;  /* 0x000000ffff607224 */ /* 0x000fe200078e000e */
[----:B------:R-:W-:Y:S06]  /*1c460*/  BRA `(.L_x_1713) ;  /* 0xfffffe7800e47947 */ /* 0x000fec000383ffff */
.L_x_1462:
[----:B-1----:R1:W2:Y:S02]  /*1c470*/  SYNCS.PHASECHK.TRANS64.TRYWAIT P4, [R0+URZ+0x32490], R95 ;  /* 0x0324905f000075a7 */ /* 0x0022a4000808017f */
[----:B--2---:R-:W-:Y:S05]  /*1c480*/  @!P4 NANOSLEEP.SYNCS 0x989680 ;  /* 0x009896800000c95d */ /* 0x004fea0003900000 */
[----:B------:R-:W2:Y:S02]  /*1c490*/  @!P4 SYNCS.PHASECHK.TRANS64 P4, [R0+URZ+0x32490], R95 ;  /* 0x0324905f0000c5a7 */ /* 0x000ea4000808007f */
[----:B--2---:R-:W-:Y:S05]  /*1c4a0*/  @!P4 BRA `(.L_x_1462) ;  /* 0xfffffffc00f0c947 */ /* 0x004fea000383ffff */
[----:B------:R-:W-:Y:S05]  /*1c4b0*/  BRA `(.L_x_1714) ;  /* 0xfffffe8400c87947 */ /* 0x000fea000383ffff */
.L_x_1463:
        /* <DEDUP_REMOVED lines=8> */
.L_x_1716:
[----:B------:R-:W-:Y:S05]  /*1c540*/  BSYNC B1 ;  /* 0x0000000000017941 */ /* 0x000fea0003800000 */
.L_x_1715:
        /* <DEDUP_REMOVED lines=8> */
.L_x_1717:
[----:B------:R-:W-:Y:S01]  /*1c5d0*/  IMAD.MOV.U32 R11, RZ, RZ, R14 ;  /* 0x000000ffff0b7224 */ /* 0x000fe200078e000e */
[----:B------:R-:W-:Y:S06]  /*1c5e0*/  BRA `(.L_x_1718) ;  /* 0xfffffe8400947947 */ /* 0x000fec000383ffff */
.L_x_1468:
        /* <DEDUP_REMOVED lines=8> */
.L_x_1720:
[----:B------:R-:W-:Y:S05]  /*1c670*/  BSYNC B1 ;  /* 0x0000000000017941 */ /* 0x000fea0003800000 */
.L_x_1719:
        /* <DEDUP_REMOVED lines=8> */
.L_x_1721:
[----:B------:R-:W-:Y:S01]  /*1c700*/  IMAD.MOV.U32 R96, RZ, RZ, R14 ;  /* 0x000000ffff607224 */ /* 0x000fe200078e000e */
[----:B------:R-:W-:Y:S06]  /*1c710*/  BRA `(.L_x_1722) ;  /* 0xfffffe8c00447947 */ /* 0x000fec000383ffff */
.L_x_1473:
[----:B-1----:R1:W2:Y:S02]  /*1c720*/  SYNCS.PHASECHK.TRANS64.TRYWAIT P2, [R0+URZ+0x32490], R95 ;  /* 0x0324905f000075a7 */ /* 0x0022a4000804017f */
[----:B--2---:R-:W-:Y:S05]  /*1c730*/  @!P2 NANOSLEEP.SYNCS 0x989680 ;  /* 0x009896800000a95d */ /* 0x004fea0003900000 */
[----:B------:R-:W2:Y:S02]  /*1c740*/  @!P2 SYNCS.PHASECHK.TRANS64 P2, [R0+URZ+0x32490], R95 ;  /* 0x0324905f0000a5a7 */ /* 0x000ea4000804007f */
[----:B--2---:R-:W-:Y:S05]  /*1c750*/  @!P2 BRA `(.L_x_1473) ;  /* 0xfffffffc00f0a947 */ /* 0x004fea000383ffff */
[----:B------:R-:W-:Y:S05]  /*1c760*/  BRA `(.L_x_1723) ;  /* 0xfffffe9400547947 */ /* 0x000fea000383ffff */
.L_x_1474:
        /* <DEDUP_REMOVED lines=8> */
.L_x_1725:
[----:B------:R-:W-:Y:S05]  /*1c7f0*/  BSYNC B1 ;  /* 0x0000000000017941 */ /* 0x000fea0003800000 */
.L_x_1724:
        /* <DEDUP_REMOVED lines=8> */
.L_x_1726:
[----:B------:R-:W-:Y:S05]  /*1c880*/  BRA `(.L_x_1727) ;  /* 0xfffffe9400747947 */ /* 0x000fea000383ffff */
.L_x_1477:
        /* <DEDUP_REMOVED lines=8> */
.L_x_1729:
[----:B------:R-:W-:Y:S05]  /*1c910*/  BSYNC B1 ;  /* 0x0000000000017941 */ /* 0x000fea0003800000 */
.L_x_1728:
        /* <DEDUP_REMOVED lines=8> */
.L_x_1730:
[----:B------:R-:W-:Y:S05]  /*1c9a0*/  BRA `(.L_x_1731) ;  /* 0xfffffe9400747947 */ /* 0x000fea000383ffff */
.L_x_1481:
[----:B------:R0:W0:Y:S02]  /*1c9b0*/  SYNCS.PHASECHK.TRANS64.TRYWAIT P3, [R0+URZ+0x324b0], R95 ;  /* 0x0324b05f000075a7 */ /* 0x000024000806017f */
[----:B0-----:R-:W-:Y:S05]  /*1c9c0*/  @!P3 NANOSLEEP.SYNCS 0x989680 ;  /* 0x009896800000b95d */ /* 0x001fea0003900000 */
[----:B------:R-:W0:Y:S02]  /*1c9d0*/  @!P3 SYNCS.PHASECHK.TRANS64 P3, [R0+URZ+0x324b0], R95 ;  /* 0x0324b05f0000b5a7 */ /* 0x000e24000806007f */
[----:B0-----:R-:W-:Y:S05]  /*1c9e0*/  @!P3 BRA `(.L_x_1481) ;  /* 0xfffffffc00f0b947 */ /* 0x001fea000383ffff */
[----:B------:R-:W-:Y:S05]  /*1c9f0*/  BRA `(.L_x_1732) ;  /* 0xfffffe9400ec7947 */ /* 0x000fea000383ffff */
.L_x_1491:
[----:B------:R-:W-:Y:S01]  /*1ca00*/  BSSY B0, `(.L_x_1733) ;  /* 0x0000007000007945 */ /* 0x000fe20003800000 */
[----:B------:R-:W-:Y:S02]  /*1ca10*/  IMAD.MOV.U32 R12, RZ, RZ, RZ ;  /* 0x000000ffff0c7224 */ /* 0x000fe400078e00ff */
[----:B------:R-:W-:Y:S02]  /*1ca20*/  IMAD.MOV.U32 R11, RZ, RZ, 0x1f ;  /* 0x0000001fff0b7424 */ /* 0x000fe400078e00ff */
[----:B------:R-:W-:-:S07]  /*1ca30*/  IMAD.MOV.U32 R15, RZ, RZ, -0x1 ;  /* 0xffffffffff0f7424 */ /* 0x000fce00078e00ff */
[----:B------:R-:W-:Y:S05]  /*1ca40*/  WARPSYNC.COLLECTIVE R15, `(.L_x_1734) ;  /* 0x000000000f087348 */ /* 0x000fea0003c00000 */
[----:B------:R0:W1:Y:S02]  /*1ca50*/  SHFL.IDX P6, R14, R13, R12, R11 ;  /* 0x0000000c0d0e7389 */ /* 0x00006400000c000b */
[----:B01----:R-:W-:Y:S01]  /*1ca60*/  ENDCOLLECTIVE ;  /* 0x000000000000791b */ /* 0x003fe20003800000 */
.L_x_1734:
[----:B------:R-:W-:Y:S05]  /*1ca70*/  BSYNC B0 ;  /* 0x0000000000007941 */ /* 0x000fea0003800000 */
.L_x_1733:
[----:B------:R-:W-:Y:S05]  /*1ca80*/  BRA `(.L_x_1735) ;  /* 0xfffffea400e47947 */ /* 0x000fea000383ffff */
.L_x_1503:
        /* <DEDUP_REMOVED lines=8> */
.L_x_1737:
[----:B------:R-:W-:Y:S05]  /*1cb10*/  BSYNC B1 ;  /* 0x0000000000017941 */ /* 0x000fea0003800000 */
.L_x_1736:
        /* <DEDUP_REMOVED lines=8> */
.L_x_1738:
[----:B------:R-:W-:Y:S02]  /*1cba0*/  IMAD.MOV.U32 R13, RZ, RZ, R25 ;  /* 0x000000ffff0d7224 */ /* 0x000fe400078e0019 */
[----:B------:R-:W-:-:S07]  /*1cbb0*/  IMAD.MOV.U32 R20, RZ, RZ, R14 ;  /* 0x000000ffff147224 */ /* 0x000fce00078e000e */
[----:B------:R-:W-:Y:S05]  /*1cbc0*/  WARPSYNC.COLLECTIVE R15, `(.L_x_1739) ;  /* 0x000000000f087348 */ /* 0x000fea0003c00000 */
[----:B------:R0:W1:Y:S02]  /*1cbd0*/  SHFL.IDX P6, R14, R13, R12, R11 ;  /* 0x0000000c0d0e7389 */ /* 0x00006400000c000b */
[----:B01----:R-:W-:Y:S01]  /*1cbe0*/  ENDCOLLECTIVE ;  /* 0x000000000000791b */ /* 0x003fe20003800000 */
.L_x_1739:
[----:B------:R-:W-:Y:S02]  /*1cbf0*/  IMAD.MOV.U32 R13, RZ, RZ, R26 ;  /* 0x000000ffff0d7224 */ /* 0x000fe400078e001a */
[----:B------:R-:W-:-:S07]  /*1cc00*/  IMAD.MOV.U32 R25, RZ, RZ, R14 ;  /* 0x000000ffff197224 */ /* 0x000fce00078e000e */
[----:B------:R-:W-:Y:S05]  /*1cc10*/  WARPSYNC.COLLECTIVE R15, `(.L_x_1740) ;  /* 0x000000000f087348 */ /* 0x000fea0003c00000 */
[----:B------:R0:W1:Y:S02]  /*1cc20*/  SHFL.IDX P6, R14, R13, R12, R11 ;  /* 0x0000000c0d0e7389 */ /* 0x00006400000c000b */
[----:B01----:R-:W-:Y:S01]  /*1cc30*/  ENDCOLLECTIVE ;  /* 0x000000000000791b */ /* 0x003fe20003800000 */
.L_x_1740:
[----:B------:R-:W-:Y:S01]  /*1cc40*/  IMAD.MOV.U32 R26, RZ, RZ, R14 ;  /* 0x000000ffff1a7224 */ /* 0x000fe200078e000e */
[----:B------:R-:W-:Y:S06]  /*1cc50*/  BRA `(.L_x_1741) ;  /* 0xfffffea800fc7947 */ /* 0x000fec000383ffff */
.L_x_1507:
[----:B0-----:R0:W1:Y:S02]  /*1cc60*/  SYNCS.PHASECHK.TRANS64.TRYWAIT P0, [R19+URZ+0x32400], R28 ;  /* 0x0324001c130075a7 */ /* 0x001064000800017f */
[----:B-1----:R-:W-:Y:S05]  /*1cc70*/  @!P0 NANOSLEEP.SYNCS 0x989680 ;  /* 0x009896800000895d */ /* 0x002fea0003900000 */
[----:B------:R-:W1:Y:S02]  /*1cc80*/  @!P0 SYNCS.PHASECHK.TRANS64 P0, [R19+URZ+0x32400], R28 ;  /* 0x0324001c130085a7 */ /* 0x000e64000800007f */
[----:B-1----:R-:W-:Y:S05]  /*1cc90*/  @!P0 BRA `(.L_x_1507) ;  /* 0xfffffffc00f08947 */ /* 0x002fea000383ffff */
[----:B------:R-:W-:Y:S05]  /*1cca0*/  BRA `(.L_x_1742) ;  /* 0xfffffeb000147947 */ /* 0x000fea000383ffff */
.L_x_1515:
        /* <DEDUP_REMOVED lines=8> */
.L_x_1744:
[----:B------:R-:W-:Y:S05]  /*1cd30*/  BSYNC B1 ;  /* 0x0000000000017941 */ /* 0x000fea0003800000 */
.L_x_1743:
        /* <DEDUP_REMOVED lines=8> */
.L_x_1745:
[----:B------:R-:W-:Y:S02]  /*1cdc0*/  IMAD.MOV.U32 R13, RZ, RZ, R25 ;  /* 0x000000ffff0d7224 */ /* 0x000fe400078e0019 */
[----:B------:R-:W-:-:S07]  /*1cdd0*/  IMAD.MOV.U32 R20, RZ, RZ, R14 ;  /* 0x000000ffff147224 */ /* 0x000fce00078e000e */
[----:B------:R-:W-:Y:S05]  /*1cde0*/  WARPSYNC.COLLECTIVE R15, `(.L_x_1746) ;  /* 0x000000000f087348 */ /* 0x000fea0003c00000 */
[----:B------:R0:W1:Y:S02]  /*1cdf0*/  SHFL.IDX P6, R14, R13, R12, R11 ;  /* 0x0000000c0d0e7389 */ /* 0x00006400000c000b */
[----:B01----:R-:W-:Y:S01]  /*1ce00*/  ENDCOLLECTIVE ;  /* 0x000000000000791b */ /* 0x003fe20003800000 */
.L_x_1746:
[----:B------:R-:W-:Y:S02]  /*1ce10*/  IMAD.MOV.U32 R13, RZ, RZ, R26 ;  /* 0x000000ffff0d7224 */ /* 0x000fe400078e001a */
[----:B------:R-:W-:-:S07]  /*1ce20*/  IMAD.MOV.U32 R21, RZ, RZ, R14 ;  /* 0x000000ffff157224 */ /* 0x000fce00078e000e */
[----:B------:R-:W-:Y:S05]  /*1ce30*/  WARPSYNC.COLLECTIVE R15, `(.L_x_1747) ;  /* 0x000000000f087348 */ /* 0x000fea0003c00000 */
[----:B------:R0:W1:Y:S02]  /*1ce40*/  SHFL.IDX P6, R14, R13, R12, R11 ;  /* 0x0000000c0d0e7389 */ /* 0x00006400000c000b */
[----:B01----:R-:W-:Y:S01]  /*1ce50*/  ENDCOLLECTIVE ;  /* 0x000000000000791b */ /* 0x003fe20003800000 */
.L_x_1747:
[----:B------:R-:W-:Y:S05]  /*1ce60*/  BRA `(.L_x_1748) ;  /* 0xfffffeb800847947 */ /* 0x000fea000383ffff */
.L_x_1519:
[----:B0-----:R0:W1:Y:S02]  /*1ce70*/  SYNCS.PHASECHK.TRANS64.TRYWAIT P1, [R19+URZ+0x32400], R28 ;  /* 0x0324001c130075a7 */ /* 0x001064000802017f */
[----:B-1----:R-:W-:Y:S05]  /*1ce80*/  @!P1 NANOSLEEP.SYNCS 0x989680 ;  /* 0x009896800000995d */ /* 0x002fea0003900000 */
[----:B------:R-:W1:Y:S02]  /*1ce90*/  @!P1 SYNCS.PHASECHK.TRANS64 P1, [R19+URZ+0x32400], R28 ;  /* 0x0324001c130095a7 */ /* 0x000e64000802007f */
[----:B-1----:R-:W-:Y:S05]  /*1cea0*/  @!P1 BRA `(.L_x_1519) ;  /* 0xfffffffc00f09947 */ /* 0x002fea000383ffff */
[----:B------:R-:W-:Y:S05]  /*1ceb0*/  BRA `(.L_x_1749) ;  /* 0xfffffebc00647947 */ /* 0x000fea000383ffff */
.L_x_1525:
[----:B---3--:R3:W4:Y:S02]  /*1cec0*/  SYNCS.PHASECHK.TRANS64.TRYWAIT P1, [R4+URZ+0x32430], R5 ;  /* 0x03243005040075a7 */ /* 0x008724000802017f */
[----:B----4-:R-:W-:Y:S05]  /*1ced0*/  @!P1 NANOSLEEP.SYNCS 0x989680 ;  /* 0x009896800000995d */ /* 0x010fea0003900000 */
[----:B------:R-:W4:Y:S02]  /*1cee0*/  @!P1 SYNCS.PHASECHK.TRANS64 P1, [R4+URZ+0x32430], R5 ;  /* 0x03243005040095a7 */ /* 0x000f24000802007f */
[----:B----4-:R-:W-:Y:S05]  /*1cef0*/  @!P1 BRA `(.L_x_1525) ;  /* 0xfffffffc00f09947 */ /* 0x010fea000383ffff */
[----:B------:R-:W-:Y:S05]  /*1cf00*/  BRA `(.L_x_1524) ;  /* 0xfffffec800b07947 */ /* 0x000fea000383ffff */
.L_x_1527:
[----:B0-----:R0:W4:Y:S02]  /*1cf10*/  SYNCS.PHASECHK.TRANS64.TRYWAIT P1, [R19+URZ+0x32410], R0 ;  /* 0x03241000130075a7 */ /* 0x001124000802017f */
[----:B----4-:R-:W-:Y:S05]  /*1cf20*/  @!P1 NANOSLEEP.SYNCS 0x989680 ;  /* 0x009896800000995d */ /* 0x010fea0003900000 */
[----:B------:R-:W4:Y:S02]  /*1cf30*/  @!P1 SYNCS.PHASECHK.TRANS64 P1, [R19+URZ+0x32410], R0 ;  /* 0x03241000130095a7 */ /* 0x000f24000802007f */
[----:B----4-:R-:W-:Y:S05]  /*1cf40*/  @!P1 BRA `(.L_x_1527) ;  /* 0xfffffffc00f09947 */ /* 0x010fea000383ffff */
[----:B------:R-:W-:Y:S05]  /*1cf50*/  BRA `(.L_x_1750) ;  /* 0xfffffecc005c7947 */ /* 0x000fea000383ffff */
.L_x_1531:
[----:B------:R0:W0:Y:S02]  /*1cf60*/  SYNCS.PHASECHK.TRANS64.TRYWAIT P1, [R4+URZ+0x32450], R5 ;  /* 0x03245005040075a7 */ /* 0x000024000802017f */
[----:B0-----:R-:W-:Y:S05]  /*1cf70*/  @!P1 NANOSLEEP.SYNCS 0x989680 ;  /* 0x009896800000995d */ /* 0x001fea0003900000 */
[----:B------:R-:W0:Y:S02]  /*1cf80*/  @!P1 SYNCS.PHASECHK.TRANS64 P1, [R4+URZ+0x32450], R5 ;  /* 0x03245005040095a7 */ /* 0x000e24000802007f */
[----:B0-----:R-:W-:Y:S05]  /*1cf90*/  @!P1 BRA `(.L_x_1531) ;  /* 0xfffffffc00f09947 */ /* 0x001fea000383ffff */
[----:B------:R-:W-:Y:S05]  /*1cfa0*/  BRA `(.L_x_1530) ;  /* 0xfffffecc006c7947 */ /* 0x000fea000383ffff */
.L_x_1538:
[----:B-1----:R1:W2:Y:S02]  /*1cfb0*/  SYNCS.PHASECHK.TRANS64.TRYWAIT P2, [R4+URZ+0x32430], R0 ;  /* 0x03243000040075a7 */ /* 0x0022a4000804017f */
[----:B--2---:R-:W-:Y:S05]  /*1cfc0*/  @!P2 NANOSLEEP.SYNCS 0x989680 ;  /* 0x009896800000a95d */ /* 0x004fea0003900000 */
[----:B------:R-:W2:Y:S02]  /*1cfd0*/  @!P2 SYNCS.PHASECHK.TRANS64 P2, [R4+URZ+0x32430], R0 ;  /* 0x032430000400a5a7 */ /* 0x000ea4000804007f */
[----:B--2---:R-:W-:Y:S05]  /*1cfe0*/  @!P2 BRA `(.L_x_1538) ;  /* 0xfffffffc00f0a947 */ /* 0x004fea000383ffff */
[----:B------:R-:W-:Y:S05]  /*1cff0*/  BRA `(.L_x_1537) ;  /* 0xfffffef000907947 */ /* 0x000fea000383ffff */
.L_x_1542:
[----:B---3--:R3:W4:Y:S02]  /*1d000*/  SYNCS.PHASECHK.TRANS64.TRYWAIT P2, [R4+URZ+0x32450], R0 ;  /* 0x03245000040075a7 */ /* 0x008724000804017f */
[----:B----4-:R-:W-:Y:S05]  /*1d010*/  @!P2 NANOSLEEP.SYNCS 0x989680 ;  /* 0x009896800000a95d */ /* 0x010fea0003900000 */
[----:B------:R-:W4:Y:S02]  /*1d020*/  @!P2 SYNCS.PHASECHK.TRANS64 P2, [R4+URZ+0x32450], R0 ;  /* 0x032450000400a5a7 */ /* 0x000f24000804007f */
[----:B----4-:R-:W-:Y:S05]  /*1d030*/  @!P2 BRA `(.L_x_1542) ;  /* 0xfffffffc00f0a947 */ /* 0x010fea000383ffff */
[----:B------:R-:W-:Y:S05]  /*1d040*/  BRA `(.L_x_1541) ;  /* 0xfffffef400287947 */ /* 0x000fea000383ffff */
.L_x_1550:
[----:B------:R-:W-:Y:S02]  /*1d050*/  IMAD.MOV.U32 R13, RZ, RZ, R20 ;  /* 0x000000ffff0d7224 */ /* 0x000fe400078e0014 */
[----:B------:R-:W-:Y:S02]  /*1d060*/  IMAD.MOV.U32 R12, RZ, RZ, RZ ;  /* 0x000000ffff0c7224 */ /* 0x000fe400078e00ff */
[----:B------:R-:W-:Y:S02]  /*1d070*/  IMAD.MOV.U32 R11, RZ, RZ, 0x181f ;  /* 0x0000181fff0b7424 */ /* 0x000fe400078e00ff */
[----:B------:R-:W-:-:S07]  /*1d080*/  IMAD.MOV.U32 R15, RZ, RZ, -0x1 ;  /* 0xffffffffff0f7424 */ /* 0x000fce00078e00ff */
[----:B-----5:R-:W-:Y:S05]  /*1d090*/  WARPSYNC.COLLECTIVE R15, `(.L_x_1751) ;  /* 0x000000000f087348 */ /* 0x020fea0003c00000 */
[----:B------:R0:W1:Y:S02]  /*1d0a0*/  SHFL.IDX P6, R14, R13, R12, R11 ;  /* 0x0000000c0d0e7389 */ /* 0x00006400000c000b */
[----:B01---5:R-:W-:Y:S01]  /*1d0b0*/  ENDCOLLECTIVE ;  /* 0x000000000000791b */ /* 0x023fe20003800000 */
.L_x_1751:
[----:B------:R-:W-:Y:S02]  /*1d0c0*/  IMAD.MOV.U32 R13, RZ, RZ, R3 ;  /* 0x000000ffff0d7224 */ /* 0x000fe400078e0003 */
[----:B------:R-:W-:-:S07]  /*1d0d0*/  IMAD.MOV.U32 R88, RZ, RZ, R14 ;  /* 0x000000ffff587224 */ /* 0x000fce00078e000e */
[----:B------:R-:W-:Y:S05]  /*1d0e0*/  WARPSYNC.COLLECTIVE R15, `(.L_x_1752) ;  /* 0x000000000f087348 */ /* 0x000fea0003c00000 */
[----:B------:R0:W1:Y:S02]  /*1d0f0*/  SHFL.IDX P6, R14, R13, R12, R11 ;  /* 0x0000000c0d0e7389 */ /* 0x00006400000c000b */
[----:B01----:R-:W-:Y:S01]  /*1d100*/  ENDCOLLECTIVE ;  /* 0x000000000000791b */ /* 0x003fe20003800000 */
.L_x_1752:
[----:B------:R-:W-:Y:S05]  /*1d110*/  BRA `(.L_x_1753) ;  /* 0xffffff3c00507947 */ /* 0x000fea000383ffff */
.L_x_1553:
        /* <DEDUP_REMOVED lines=8> */
.L_x_1755:
[----:B------:R-:W-:Y:S05]  /*1d1a0*/  BSYNC B1 ;  /* 0x0000000000017941 */ /* 0x000fea0003800000 */
.L_x_1754:
        /* <DEDUP_REMOVED lines=8> */
.L_x_1756:
[----:B------:R-:W-:Y:S05]  /*1d230*/  BRA `(.L_x_1757) ;  /* 0xffffff3c00987947 */ /* 0x000fea000383ffff */
.L_x_1556:
[----:B------:R-:W-:Y:S01]  /*1d240*/  BSSY B1, `(.L_x_1758) ;  /* 0x0000008000017945 */ /* 0x000fe20003800000 */
[----:B------:R-:W-:Y:S02]  /*1d250*/  IMAD.MOV.U32 R13, RZ, RZ, R20 ;  /* 0x000000ffff0d7224 */ /* 0x000fe400078e0014 */
[----:B------:R-:W-:Y:S02]  /*1d260*/  IMAD.MOV.U32 R12, RZ, RZ, 0x2 ;  /* 0x00000002ff0c7424 */ /* 0x000fe400078e00ff */
[----:B--2---:R-:W-:Y:S02]  /*1d270*/  IMAD.MOV.U32 R11, RZ, RZ, 0x181f ;  /* 0x0000181fff0b7424 */ /* 0x004fe400078e00ff */
[----:B------:R-:W-:-:S07]  /*1d280*/  IMAD.MOV.U32 R15, RZ, RZ, -0x1 ;  /* 0xffffffffff0f7424 */ /* 0x000fce00078e00ff */
[----:B01-34-:R-:W-:Y:S05]  /*1d290*/  WARPSYNC.COLLECTIVE R15, `(.L_x_1759) ;  /* 0x000000000f087348 */ /* 0x01bfea0003c00000 */
[----:B------:R2:W0:Y:S02]  /*1d2a0*/  SHFL.IDX P6, R14, R13, R12, R11 ;  /* 0x0000000c0d0e7389 */ /* 0x00042400000c000b */
[----:B01234-:R-:W-:Y:S01]  /*1d2b0*/  ENDCOLLECTIVE ;  /* 0x000000000000791b */ /* 0x01ffe20003800000 */
.L_x_1759:
[----:B------:R-:W-:Y:S05]  /*1d2c0*/  BSYNC B1 ;  /* 0x0000000000017941 */ /* 0x000fea0003800000 */
.L_x_1758:
        /* <DEDUP_REMOVED lines=8> */
.L_x_1760:
[----:B------:R-:W-:Y:S05]  /*1d350*/  BRA `(.L_x_1761) ;  /* 0xffffff3c00e07947 */ /* 0x000fea000383ffff */
.L_x_1559:
        /* <DEDUP_REMOVED lines=8> */
.L_x_1763:
[----:B------:R-:W-:Y:S05]  /*1d3e0*/  BSYNC B1 ;  /* 0x0000000000017941 */ /* 0x000fea0003800000 */
.L_x_1762:
        /* <DEDUP_REMOVED lines=8> */
.L_x_1764:
[----:B------:R-:W-:Y:S05]  /*1d470*/  BRA `(.L_x_1765) ;  /* 0xffffff4000287947 */ /* 0x000fea000383ffff */
.L_x_1561:
[----:B------:R-:W-:Y:S02]  /*1d480*/  IMAD.MOV.U32 R13, RZ, RZ, R8 ;  /* 0x000000ffff0d7224 */ /* 0x000fe400078e0008 */
[----:B------:R-:W-:Y:S02]  /*1d490*/  IMAD.MOV.U32 R12, RZ, RZ, RZ ;  /* 0x000000ffff0c7224 */ /* 0x000fe400078e00ff */
[----:B------:R-:W-:Y:S02]  /*1d4a0*/  IMAD.MOV.U32 R11, RZ, RZ, 0x1c1f ;  /* 0x00001c1fff0b7424 */ /* 0x000fe400078e00ff */
[----:B------:R-:W-:-:S07]  /*1d4b0*/  IMAD.MOV.U32 R15, RZ, RZ, -0x1 ;  /* 0xffffffffff0f7424 */ /* 0x000fce00078e00ff */
[----:B------:R-:W-:Y:S05]  /*1d4c0*/  WARPSYNC.COLLECTIVE R15, `(.L_x_1766) ;  /* 0x000000000f087348 */ /* 0x000fea0003c00000 */
[----:B------:R0:W1:Y:S02]  /*1d4d0*/  SHFL.IDX P6, R14, R13, R12, R11 ;  /* 0x0000000c0d0e7389 */ /* 0x00006400000c000b */
[----:B01----:R-:W-:Y:S01]  /*1d4e0*/  ENDCOLLECTIVE ;  /* 0x000000000000791b */ /* 0x003fe20003800000 */
.L_x_1766:
[----:B------:R-:W-:Y:S02]  /*1d4f0*/  IMAD.MOV.U32 R13, RZ, RZ, R3 ;  /* 0x000000ffff0d7224 */ /* 0x000fe400078e0003 */
[----:B------:R-:W-:-:S07]  /*1d500*/  IMAD.MOV.U32 R9, RZ, RZ, R14 ;  /* 0x000000ffff097224 */ /* 0x000fce00078e000e */
[----:B------:R-:W-:Y:S05]  /*1d510*/  WARPSYNC.COLLECTIVE R15, `(.L_x_1767) ;  /* 0x000000000f087348 */ /* 0x000fea0003c00000 */
[----:B------:R0:W1:Y:S02]  /*1d520*/  SHFL.IDX P6, R14, R13, R12, R11 ;  /* 0x0000000c0d0e7389 */ /* 0x00006400000c000b */
[----:B01----:R-:W-:Y:S01]  /*1d530*/  ENDCOLLECTIVE ;  /* 0x000000000000791b */ /* 0x003fe20003800000 */
.L_x_1767:
[----:B------:R-:W-:Y:S01]  /*1d540*/  IMAD.MOV.U32 R12, RZ, RZ, R14 ;  /* 0x000000ffff0c7224 */ /* 0x000fe200078e000e */
[----:B------:R-:W-:Y:S06]  /*1d550*/  BRA `(.L_x_1768) ;  /* 0xffffff4400287947 */ /* 0x000fec000383ffff */
.L_x_1564:
[----:B------:R-:W-:Y:S01]  /*1d560*/  BSSY B1, `(.L_x_1769) ;  /* 0x0000008000017945 */ /* 0x000fe20003800000 */
[----:B---3--:R-:W-:Y:S02]  /*1d570*/  IMAD.MOV.U32 R13, RZ, RZ, R8 ;  /* 0x000000ffff0d7224 */ /* 0x008fe400078e0008 */
[----:B--2---:R-:W-:Y:S02]  /*1d580*/  IMAD.MOV.U32 R12, RZ, RZ, 0x1 ;  /* 0x00000001ff0c7424 */ /* 0x004fe400078e00ff */
[----:B------:R-:W-:Y:S02]  /*1d590*/  IMAD.MOV.U32 R11, RZ, RZ, 0x1c1f ;  /* 0x00001c1fff0b7424 */ /* 0x000fe400078e00ff */
[----:B------:R-:W-:-:S07]  /*1d5a0*/  IMAD.MOV.U32 R15, RZ, RZ, -0x1 ;  /* 0xffffffffff0f7424 */ /* 0x000fce00078e00ff */
[----:B01----:R-:W-:Y:S05]  /*1d5b0*/  WARPSYNC.COLLECTIVE R15, `(.L_x_1770) ;  /* 0x000000000f087348 */ /* 0x003fea0003c00000 */
[----:B------:R2:W3:Y:S02]  /*1d5c0*/  SHFL.IDX P6, R14, R13, R12, R11 ;  /* 0x0000000c0d0e7389 */ /* 0x0004e400000c000b */
[----:B0123--:R-:W-:Y:S01]  /*1d5d0*/  ENDCOLLECTIVE ;  /* 0x000000000000791b */ /* 0x00ffe20003800000 */
.L_x_1770:
[----:B------:R-:W-:Y:S05]  /*1d5e0*/  BSYNC B1 ;  /* 0x0000000000017941 */ /* 0x000fea0003800000 */
.L_x_1769:
        /* <DEDUP_REMOVED lines=8> */
.L_x_1771:
[----:B------:R-:W-:Y:S01]  /*1d670*/  IMAD.MOV.U32 R3, RZ, RZ, R14 ;  /* 0x000000ffff037224 */ /* 0x000fe200078e000e */
[----:B------:R-:W-:Y:S06]  /*1d680*/  BRA `(.L_x_1772) ;  /* 0xffffff5000007947 */ /* 0x000fec000383ffff */
.L_x_1568:
[----:B------:R-:W-:Y:S02]  /*1d690*/  IMAD.MOV.U32 R13, RZ, RZ, R20 ;  /* 0x000000ffff0d7224 */ /* 0x000fe400078e0014 */
[----:B------:R-:W-:Y:S02]  /*1d6a0*/  IMAD.MOV.U32 R12, RZ, RZ, RZ ;  /* 0x000000ffff0c7224 */ /* 0x000fe400078e00ff */
[----:B------:R-:W-:Y:S02]  /*1d6b0*/  IMAD.MOV.U32 R11, RZ, RZ, 0x181f ;  /* 0x0000181fff0b7424 */ /* 0x000fe400078e00ff */
[----:B------:R-:W-:-:S07]  /*1d6c0*/  IMAD.MOV.U32 R15, RZ, RZ, -0x1 ;  /* 0xffffffffff0f7424 */ /* 0x000fce00078e00ff */
[----:B0-----:R-:W-:Y:S05]  /*1d6d0*/  WARPSYNC.COLLECTIVE R15, `(.L_x_1773) ;  /* 0x000000000f087348 */ /* 0x001fea0003c00000 */
[----:B------:R1:W2:Y:S02]  /*1d6e0*/  SHFL.IDX P6, R14, R13, R12, R11 ;  /* 0x0000000c0d0e7389 */ /* 0x0002a400000c000b */
[----:B012---:R-:W-:Y:S01]  /*1d6f0*/  ENDCOLLECTIVE ;  /* 0x000000000000791b */ /* 0x007fe20003800000 */
.L_x_1773:
[----:B------:R-:W-:Y:S02]  /*1d700*/  IMAD.MOV.U32 R13, RZ, RZ, R3 ;  /* 0x000000ffff0d7224 */ /* 0x000fe400078e0003 */
[----:B------:R-:W-:-:S07]  /*1d710*/  IMAD.MOV.U32 R0, RZ, RZ, R14 ;  /* 0x000000ffff007224 */ /* 0x000fce00078e000e */
[----:B------:R-:W-:Y:S05]  /*1d720*/  WARPSYNC.COLLECTIVE R15, `(.L_x_1774) ;  /* 0x000000000f087348 */ /* 0x000fea0003c00000 */
[----:B------:R0:W1:Y:S02]  /*1d730*/  SHFL.IDX P6, R14, R13, R12, R11 ;  /* 0x0000000c0d0e7389 */ /* 0x00006400000c000b */
[----:B01----:R-:W-:Y:S01]  /*1d740*/  ENDCOLLECTIVE ;  /* 0x000000000000791b */ /* 0x003fe20003800000 */
.L_x_1774:
[----:B------:R-:W-:Y:S05]  /*1d750*/  BRA `(.L_x_1775) ;  /* 0xffffff6400607947 */ /* 0x000fea000383ffff */
.L_x_1571:
[----:B------:R-:W-:Y:S01]  /*1d760*/  BSSY B1, `(.L_x_1776) ;  /* 0x0000008000017945 */ /* 0x000fe20003800000 */
[----:B------:R-:W-:Y:S02]  /*1d770*/  IMAD.MOV.U32 R13, RZ, RZ, R20 ;  /* 0x000000ffff0d7224 */ /* 0x000fe400078e0014 */
[----:B------:R-:W-:Y:S02]  /*1d780*/  IMAD.MOV.U32 R12, RZ, RZ, 0x1 ;  /* 0x00000001ff0c7424 */ /* 0x000fe400078e00ff */
[----:B----4-:R-:W-:Y:S02]  /*1d790*/  IMAD.MOV.U32 R11, RZ, RZ, 0x181f ;  /* 0x0000181fff0b7424 */ /* 0x010fe400078e00ff */
[----:B------:R-:W-:-:S07]  /*1d7a0*/  IMAD.MOV.U32 R15, RZ, RZ, -0x1 ;  /* 0xffffffffff0f7424 */ /* 0x000fce00078e00ff */
[----:B0123--:R-:W-:Y:S05]  /*1d7b0*/  WARPSYNC.COLLECTIVE R15, `(.L_x_1777) ;  /* 0x000000000f087348 */ /* 0x00ffea0003c00000 */
[----:B---3--:R3:W4:Y:S02]  /*1d7c0*/  SHFL.IDX P6, R14, R13, R12, R11 ;  /* 0x0000000c0d0e7389 */ /* 0x00872400000c000b */
[----:B01234-:R-:W-:Y:S01]  /*1d7d0*/  ENDCOLLECTIVE ;  /* 0x000000000000791b */ /* 0x01ffe20003800000 */
.L_x_1777:
[----:B------:R-:W-:Y:S05]  /*1d7e0*/  BSYNC B1 ;  /* 0x0000000000017941 */ /* 0x000fea0003800000 */
.L_x_1776:
        /* <DEDUP_REMOVED lines=8> */
.L_x_1778:
[----:B------:R-:W-:Y:S05]  /*1d870*/  BRA `(.L_x_1779) ;  /* 0xffffff6400ac7947 */ /* 0x000fea000383ffff */
.L_x_1574:
        /* <DEDUP_REMOVED lines=8> */
.L_x_1781:
[----:B------:R-:W-:Y:S05]  /*1d900*/  BSYNC B1 ;  /* 0x0000000000017941 */ /* 0x000fea0003800000 */
.L_x_1780:
        /* <DEDUP_REMOVED lines=8> */
.L_x_1782:
[----:B------:R-:W-:Y:S05]  /*1d990*/  BRA `(.L_x_1783) ;  /* 0xffffff6400f47947 */ /* 0x000fea000383ffff */
.L_x_1577:
[----:B------:R-:W-:Y:S01]  /*1d9a0*/  BSSY B1, `(.L_x_1784) ;  /* 0x0000008000017945 */ /* 0x000fe20003800000 */
[----:B------:R-:W-:Y:S02]  /*1d9b0*/  IMAD.MOV.U32 R13, RZ, RZ, R20 ;  /* 0x000000ffff0d7224 */ /* 0x000fe400078e0014 */
[----:B------:R-:W-:Y:S02]  /*1d9c0*/  IMAD.MOV.U32 R12, RZ, RZ, 0x3 ;  /* 0x00000003ff0c7424 */ /* 0x000fe400078e00ff */
[----:B----4-:R-:W-:Y:S02]  /*1d9d0*/  IMAD.MOV.U32 R11, RZ, RZ, 0x181f ;  /* 0x0000181fff0b7424 */ /* 0x010fe400078e00ff */
[----:B------:R-:W-:-:S07]  /*1d9e0*/  IMAD.MOV.U32 R15, RZ, RZ, -0x1 ;  /* 0xffffffffff0f7424 */ /* 0x000fce00078e00ff */
[----:B0123--:R-:W-:Y:S05]  /*1d9f0*/  WARPSYNC.COLLECTIVE R15, `(.L_x_1785) ;  /* 0x000000000f087348 */ /* 0x00ffea0003c00000 */
[----:B0-----:R0:W4:Y:S02]  /*1da00*/  SHFL.IDX P6, R14, R13, R12, R11 ;  /* 0x0000000c0d0e7389 */ /* 0x00112400000c000b */
[----:B01234-:R-:W-:Y:S01]  /*1da10*/  ENDCOLLECTIVE ;  /* 0x000000000000791b */ /* 0x01ffe20003800000 */
.L_x_1785:
[----:B------:R-:W-:Y:S05]  /*1da20*/  BSYNC B1 ;  /* 0x0000000000017941 */ /* 0x000fea0003800000 */
.L_x_1784:
        /* <DEDUP_REMOVED lines=8> */
.L_x_1786:
[----:B------:R-:W-:Y:S05]  /*1dab0*/  BRA `(.L_x_1787) ;  /* 0xffffff68003c7947 */ /* 0x000fea000383ffff */
.L_x_1594:
        /* <DEDUP_REMOVED lines=8> */
[----:B-1----:R-:W-:Y:S05]  /*1db40*/  WARPSYNC.COLLECTIVE R15, `(.L_x_1789) ;  /* 0x000000000f087348 */ /* 0x002fea0003c00000 */
[----:B------:R0:W2:Y:S02]  /*1db50*/  SHFL.IDX P6, R14, R13, R12, R11 ;  /* 0x0000000c0d0e7389 */ /* 0x0000a400000c000b */
[----:B012---:R-:W-:Y:S01]  /*1db60*/  ENDCOLLECTIVE ;  /* 0x000000000000791b */ /* 0x007fe20003800000 */
.L_x_1789:
[----:B------:R-:W-:Y:S05]  /*1db70*/  BSYNC B1 ;  /* 0x0000000000017941 */ /* 0x000fea0003800000 */
.L_x_1788:
[----:B------:R-:W-:Y:S05]  /*1db80*/  BRA `(.L_x_1790) ;  /* 0xffffff80004c7947 */ /* 0x000fea000383ffff */
.L_x_1596:
[----:B------:R-:W-:Y:S01]  /*1db90*/  BSSY B1, `(.L_x_1791) ;  /* 0x0000006000017945 */ /* 0x000fe20003800000 */
[----:B------:R-:W-:-:S07]  /*1dba0*/  IMAD.MOV.U32 R15, RZ, RZ, -0x1 ;  /* 0xffffffffff0f7424 */ /* 0x000fce00078e00ff */
[----:B01----:R-:W-:Y:S05]  /*1dbb0*/  WARPSYNC.COLLECTIVE R15, `(.L_x_1792) ;  /* 0x000000000f0c7348 */ /* 0x003fea0003c00000 */
[----:B------:R-:W-:Y:S02]  /*1dbc0*/  ELECT P6, UR62, PT ;  /* 0x00000000003e782f */ /* 0x000fe400038c0000 */
[----:B------:R-:W-:Y:S01]  /*1dbd0*/  MOV R14, UR62 ;  /* 0x0000003e000e7c02 */ /* 0x000fe20008000f00 */
[----:B01----:R-:W-:Y:S10]  /*1dbe0*/  ENDCOLLECTIVE ;  /* 0x000000000000791b */ /* 0x003ff40003800000 */
.L_x_1792:
[----:B------:R-:W-:Y:S05]  /*1dbf0*/  BSYNC B1 ;  /* 0x0000000000017941 */ /* 0x000fea0003800000 */
.L_x_1791:
[----:B------:R-:W-:Y:S05]  /*1dc00*/  BRA `(.L_x_1595) ;  /* 0xffffff8000447947 */ /* 0x000fea000383ffff */
.L_x_1598:
[----:B0-----:R0:W2:Y:S02]  /*1dc10*/  SYNCS.PHASECHK.TRANS64.TRYWAIT P0, [R22+URZ+0x32420], R7 ;  /* 0x03242007160075a7 */ /* 0x0010a4000800017f */
[----:B--2---:R-:W-:Y:S05]  /*1dc20*/  @!P0 NANOSLEEP.SYNCS 0x989680 ;  /* 0x009896800000895d */ /* 0x004fea0003900000 */
[----:B------:R-:W2:Y:S02]  /*1dc30*/  @!P0 SYNCS.PHASECHK.TRANS64 P0, [R22+URZ+0x32420], R7 ;  /* 0x03242007160085a7 */ /* 0x000ea4000800007f */
[----:B--2---:R-:W-:Y:S05]  /*1dc40*/  @!P0 BRA `(.L_x_1598) ;  /* 0xfffffffc00f08947 */ /* 0x004fea000383ffff */
[----:B------:R-:W-:Y:S05]  /*1dc50*/  BRA `(.L_x_1793) ;  /* 0xffffff8000547947 */ /* 0x000fea000383ffff */
.L_x_1602:
[----:B0-----:R0:W2:Y:S02]  /*1dc60*/  SYNCS.PHASECHK.TRANS64.TRYWAIT P0, [R7+URZ+0x324a0], R8 ;  /* 0x0324a008070075a7 */ /* 0x0010a4000800017f */
[----:B--2---:R-:W-:Y:S05]  /*1dc70*/  @!P0 NANOSLEEP.SYNCS 0x989680 ;  /* 0x009896800000895d */ /* 0x004fea0003900000 */
[----:B------:R-:W2:Y:S02]  /*1dc80*/  @!P0 SYNCS.PHASECHK.TRANS64 P0, [R7+URZ+0x324a0], R8 ;  /* 0x0324a008070085a7 */ /* 0x000ea4000800007f */
[----:B--2---:R-:W-:Y:S05]  /*1dc90*/  @!P0 BRA `(.L_x_1602) ;  /* 0xfffffffc00f08947 */ /* 0x004fea000383ffff */
[----:B------:R-:W-:Y:S05]  /*1dca0*/  BRA `(.L_x_1794) ;  /* 0xffffff80006c7947 */ /* 0x000fea000383ffff */
.L_x_1607:
[----:B--2---:R2:W3:Y:S02]  /*1dcb0*/  SYNCS.PHASECHK.TRANS64.TRYWAIT P0, [R7+URZ+0x324c0], R8 ;  /* 0x0324c008070075a7 */ /* 0x0044e4000800017f */
[----:B---3--:R-:W-:Y:S05]  /*1dcc0*/  @!P0 NANOSLEEP.SYNCS 0x989680 ;  /* 0x009896800000895d */ /* 0x008fea0003900000 */
[----:B------:R-:W3:Y:S02]  /*1dcd0*/  @!P0 SYNCS.PHASECHK.TRANS64 P0, [R7+URZ+0x324c0], R8 ;  /* 0x0324c008070085a7 */ /* 0x000ee4000800007f */
[----:B---3--:R-:W-:Y:S05]  /*1dce0*/  @!P0 BRA `(.L_x_1607) ;  /* 0xfffffffc00f08947 */ /* 0x008fea000383ffff */
[----:B------:R-:W-:Y:S05]  /*1dcf0*/  BRA `(.L_x_1795) ;  /* 0xffffff8000e87947 */ /* 0x000fea000383ffff */
.L_x_1617:
[----:B0-----:R0:W2:Y:S02]  /*1dd00*/  SYNCS.PHASECHK.TRANS64.TRYWAIT P2, [R6+URZ+0x324a0], R7 ;  /* 0x0324a007060075a7 */ /* 0x0010a4000804017f */
[----:B--2---:R-:W-:Y:S05]  /*1dd10*/  @!P2 NANOSLEEP.SYNCS 0x989680 ;  /* 0x009896800000a95d */ /* 0x004fea0003900000 */
[----:B------:R-:W2:Y:S02]  /*1dd20*/  @!P2 SYNCS.PHASECHK.TRANS64 P2, [R6+URZ+0x324a0], R7 ;  /* 0x0324a0070600a5a7 */ /* 0x000ea4000804007f */
[----:B--2---:R-:W-:Y:S05]  /*1dd30*/  @!P2 BRA `(.L_x_1617) ;  /* 0xfffffffc00f0a947 */ /* 0x004fea000383ffff */
[----:B------:R-:W-:Y:S05]  /*1dd40*/  BRA `(.L_x_1796) ;  /* 0xffffff88005c7947 */ /* 0x000fea000383ffff */
.L_x_1622:
[----:B--2---:R2:W3:Y:S02]  /*1dd50*/  SYNCS.PHASECHK.TRANS64.TRYWAIT P2, [R6+URZ+0x324c0], R7 ;  /* 0x0324c007060075a7 */ /* 0x0044e4000804017f */
[----:B---3--:R-:W-:Y:S05]  /*1dd60*/  @!P2 NANOSLEEP.SYNCS 0x989680 ;  /* 0x009896800000a95d */ /* 0x008fea0003900000 */
[----:B------:R-:W3:Y:S02]  /*1dd70*/  @!P2 SYNCS.PHASECHK.TRANS64 P2, [R6+URZ+0x324c0], R7 ;  /* 0x0324c0070600a5a7 */ /* 0x000ee4000804007f */
[----:B---3--:R-:W-:Y:S05]  /*1dd80*/  @!P2 BRA `(.L_x_1622) ;  /* 0xfffffffc00f0a947 */ /* 0x008fea000383ffff */
[----:B------:R-:W-:Y:S05]  /*1dd90*/  BRA `(.L_x_1797) ;  /* 0xffffff8800d47947 */ /* 0x000fea000383ffff */
.L_x_1640:
        /* <DEDUP_REMOVED lines=8> */
[----:B0----5:R-:W-:Y:S05]  /*1de20*/  WARPSYNC.COLLECTIVE R15, `(.L_x_1799) ;  /* 0x000000000f087348 */ /* 0x021fea0003c00000 */
[----:B------:R1:W2:Y:S02]  /*1de30*/  SHFL.IDX P6, R14, R13, R12, R11 ;  /* 0x0000000c0d0e7389 */ /* 0x0002a400000c000b */
[----:B012--5:R-:W-:Y:S01]  /*1de40*/  ENDCOLLECTIVE ;  /* 0x000000000000791b */ /* 0x027fe20003800000 */
.L_x_1799:
[----:B------:R-:W-:Y:S05]  /*1de50*/  BSYNC B0 ;  /* 0x0000000000007941 */ /* 0x000fea0003800000 */
.L_x_1798:
[----:B------:R-:W-:Y:S05]  /*1de60*/  BRA `(.L_x_1800) ;  /* 0xffffff9800f07947 */ /* 0x000fea000383ffff */
.L_x_1643:
[----:B-1----:R1:W2:Y:S02]  /*1de70*/  SYNCS.PHASECHK.TRANS64.TRYWAIT P0, [R29+URZ+0x32440], R0 ;  /* 0x032440001d0075a7 */ /* 0x0022a4000800017f */
[----:B--2---:R-:W-:Y:S05]  /*1de80*/  @!P0 NANOSLEEP.SYNCS 0x989680 ;  /* 0x009896800000895d */ /* 0x004fea0003900000 */
[----:B------:R-:W2:Y:S02]  /*1de90*/  @!P0 SYNCS.PHASECHK.TRANS64 P0, [R29+URZ+0x32440], R0 ;  /* 0x032440001d0085a7 */ /* 0x000ea4000800007f */
[----:B--2---:R-:W-:Y:S05]  /*1dea0*/  @!P0 BRA `(.L_x_1643) ;  /* 0xfffffffc00f08947 */ /* 0x004fea000383ffff */
[----:B------:R-:W-:Y:S05]  /*1deb0*/  BRA `(.L_x_1801) ;  /* 0xffffff9c00047947 */ /* 0x000fea000383ffff */
.L_x_1644:
        /* <DEDUP_REMOVED lines=8> */
.L_x_1803:
[----:B------:R-:W-:Y:S05]  /*1df40*/  BSYNC B0 ;  /* 0x0000000000007941 */ /* 0x000fea0003800000 */
.L_x_1802:
        /* <DEDUP_REMOVED lines=9> */
.L_x_1804:
[----:B------:R-:W-:Y:S02]  /*1dfe0*/  IMAD.MOV.U32 R13, RZ, RZ, R4 ;  /* 0x000000ffff0d7224 */ /* 0x000fe400078e0004 */
[----:B------:R-:W-:Y:S02]  /*1dff0*/  IMAD.MOV.U32 R12, RZ, RZ, 0x1 ;  /* 0x00000001ff0c7424 */ /* 0x000fe400078e00ff */
[----:B------:R-:W-:-:S07]  /*1e000*/  IMAD.MOV.U32 R3, RZ, RZ, R14 ;  /* 0x000000ffff037224 */ /* 0x000fce00078e000e */
[----:B------:R-:W-:Y:S05]  /*1e010*/  WARPSYNC.COLLECTIVE R15, `(.L_x_1805) ;  /* 0x000000000f087348 */ /* 0x000fea0003c00000 */
[----:B------:R0:W1:Y:S02]  /*1e020*/  SHFL.IDX P6, R14, R13, R12, R11 ;  /* 0x0000000c0d0e7389 */ /* 0x00006400000c000b */
[----:B01----:R-:W-:Y:S01]  /*1e030*/  ENDCOLLECTIVE ;  /* 0x000000000000791b */ /* 0x003fe20003800000 */
.L_x_1805:
        /* <DEDUP_REMOVED lines=15> */
.L_x_1806:
[----:B------:R-:W-:Y:S02]  /*1e130*/  @P0 IMAD R6, R5, 0x2, R22 ;  /* 0x0000000205060824 */ /* 0x000fe400078e0216 */
[----:B------:R-:W-:Y:S02]  /*1e140*/  IMAD.MOV.U32 R13, RZ, RZ, R4 ;  /* 0x000000ffff0d7224 */ /* 0x000fe400078e0004 */
[----:B------:R-:W-:Y:S02]  /*1e150*/  IMAD.MOV.U32 R12, RZ, RZ, 0x2 ;  /* 0x00000002ff0c7424 */ /* 0x000fe400078e00ff */
[----:B------:R-:W-:-:S07]  /*1e160*/  IMAD.MOV.U32 R3, RZ, RZ, R14 ;  /* 0x000000ffff037224 */ /* 0x000fce00078e000e */
[----:B------:R-:W-:Y:S05]  /*1e170*/  WARPSYNC.COLLECTIVE R15, `(.L_x_1807) ;  /* 0x000000000f087348 */ /* 0x000fea0003c00000 */
[----:B------:R0:W1:Y:S02]  /*1e180*/  SHFL.IDX P6, R14, R13, R12, R11 ;  /* 0x0000000c0d0e7389 */ /* 0x00006400000c000b */
[----:B01----:R-:W-:Y:S01]  /*1e190*/  ENDCOLLECTIVE ;  /* 0x000000000000791b */ /* 0x003fe20003800000 */
.L_x_1807:
        /* <DEDUP_REMOVED lines=15> */
.L_x_1808:
[----:B------:R-:W-:Y:S02]  /*1e290*/  @P0 IMAD R6, R5, 0x2, R22 ;  /* 0x0000000205060824 */ /* 0x000fe400078e0216 */
[----:B------:R-:W-:Y:S02]  /*1e2a0*/  IMAD.MOV.U32 R13, RZ, RZ, R4 ;  /* 0x000000ffff0d7224 */ /* 0x000fe400078e0004 */
[----:B------:R-:W-:Y:S02]  /*1e2b0*/  IMAD.MOV.U32 R12, RZ, RZ, 0x3 ;  /* 0x00000003ff0c7424 */ /* 0x000fe400078e00ff */
[----:B------:R-:W-:-:S07]  /*1e2c0*/  IMAD.MOV.U32 R3, RZ, RZ, R14 ;  /* 0x000000ffff037224 */ /* 0x000fce00078e000e */
[----:B------:R-:W-:Y:S05]  /*1e2d0*/  WARPSYNC.COLLECTIVE R15, `(.L_x_1809) ;  /* 0x000000000f087348 */ /* 0x000fea0003c00000 */
[----:B------:R0:W1:Y:S02]  /*1e2e0*/  SHFL.IDX P6, R14, R13, R12, R11 ;  /* 0x0000000c0d0e7389 */ /* 0x00006400000c000b */
[----:B01----:R-:W-:Y:S01]  /*1e2f0*/  ENDCOLLECTIVE ;  /* 0x000000000000791b */ /* 0x003fe20003800000 */
.L_x_1809:
        /* <DEDUP_REMOVED lines=15> */
.L_x_1810:
[----:B------:R-:W-:Y:S02]  /*1e3f0*/  @P0 IMAD R6, R5, 0x2, R22 ;  /* 0x0000000205060824 */ /* 0x000fe400078e0216 */
[----:B------:R-:W-:Y:S02]  /*1e400*/  IMAD.MOV.U32 R13, RZ, RZ, R4 ;  /* 0x000000ffff0d7224 */ /* 0x000fe400078e0004 */
[----:B------:R-:W-:Y:S02]  /*1e410*/  IMAD.MOV.U32 R12, RZ, RZ, 0x4 ;  /* 0x00000004ff0c7424 */ /* 0x000fe400078e00ff */
[----:B------:R-:W-:-:S07]  /*1e420*/  IMAD.MOV.U32 R3, RZ, RZ, R14 ;  /* 0x000000ffff037224 */ /* 0x000fce00078e000e */
[----:B------:R-:W-:Y:S05]  /*1e430*/  WARPSYNC.COLLECTIVE R15, `(.L_x_1811) ;  /* 0x000000000f087348 */ /* 0x000fea0003c00000 */
[----:B------:R0:W1:Y:S02]  /*1e440*/  SHFL.IDX P6, R14, R13, R12, R11 ;  /* 0x0000000c0d0e7389 */ /* 0x00006400000c000b */
[----:B01----:R-:W-:Y:S01]  /*1e450*/  ENDCOLLECTIVE ;  /* 0x000000000000791b */ /* 0x003fe20003800000 */
.L_x_1811:
        /* <DEDUP_REMOVED lines=15> */
.L_x_1812:
[----:B------:R-:W-:Y:S02]  /*1e550*/  @P0 IMAD R6, R5, 0x2, R22 ;  /* 0x0000000205060824 */ /* 0x000fe400078e0216 */
[----:B------:R-:W-:Y:S02]  /*1e560*/  IMAD.MOV.U32 R13, RZ, RZ, R4 ;  /* 0x000000ffff0d7224 */ /* 0x000fe400078e0004 */
[----:B------:R-:W-:Y:S02]  /*1e570*/  IMAD.MOV.U32 R12, RZ, RZ, 0x5 ;  /* 0x00000005ff0c7424 */ /* 0x000fe400078e00ff */
[----:B------:R-:W-:-:S07]  /*1e580*/  IMAD.MOV.U32 R3, RZ, RZ, R14 ;  /* 0x000000ffff037224 */ /* 0x000fce00078e000e */
[----:B------:R-:W-:Y:S05]  /*1e590*/  WARPSYNC.COLLECTIVE R15, `(.L_x_1813) ;  /* 0x000000000f087348 */ /* 0x000fea0003c00000 */
[----:B------:R0:W1:Y:S02]  /*1e5a0*/  SHFL.IDX P6, R14, R13, R12, R11 ;  /* 0x0000000c0d0e7389 */ /* 0x00006400000c000b */
[----:B01----:R-:W-:Y:S01]  /*1e5b0*/  ENDCOLLECTIVE ;  /* 0x000000000000791b */ /* 0x003fe20003800000 */
.L_x_1813:
        /* <DEDUP_REMOVED lines=10> */
.L_x_1814:
[----:B------:R-:W-:Y:S01]  /*1e660*/  @!PT LDS RZ, [RZ] ;  /* 0x00000000fffff984 */ /* 0x000fe20000000800 */
[----:B------:R-:W-:Y:S01]  /*1e670*/  @!PT LDS RZ, [RZ] ;  /* 0x00000000fffff984 */ /* 0x000fe20000000800 */
[----:B------:R-:W-:Y:S01]  /*1e680*/  @!PT LDS RZ, [RZ] ;  /* 0x00000000fffff984 */ /* 0x000fe20000000800 */
[----:B------:R0:W-:Y:S01]  /*1e690*/  @P0 LDGSTS.E.BYPASS.LTC128B.128 [R6+0x1e400], desc[UR60][R2.64], !P2 ;  /* 0x1e40000002060fae */ /* 0x0001e2000d101d7c */
[----:B------:R-:W-:Y:S01]  /*1e6a0*/  IMAD.MOV.U32 R0, RZ, RZ, R14 ;  /* 0x000000ffff007224 */ /* 0x000fe200078e000e */
[----:B------:R-:W-:Y:S06]  /*1e6b0*/  BRA `(.L_x_1815) ;  /* 0xffffff9800707947 */ /* 0x000fec000383ffff */
.L_x_1649:
        /* <DEDUP_REMOVED lines=9> */
.L_x_1816:
[C---:B------:R-:W-:Y:S01]  /*1e750*/  VIADD R10, R17.reuse, 0x10 ;  /* 0x00000010110a7836 */ /* 0x040fe20000000000 */
[C---:B------:R-:W-:Y:S01]  /*1e760*/  ISETP.GE.AND P0, PT, R17.reuse, R2, PT ;  /* 0x000000021100720c */ /* 0x040fe20003f06270 */
[C---:B------:R-:W-:Y:S02]  /*1e770*/  VIADD R6, R17.reuse, 0x20 ;  /* 0x0000002011067836 */ /* 0x040fe40000000000 */
[----:B------:R-:W-:Y:S01]  /*1e780*/  VIADD R8, R17, 0x30 ;  /* 0x0000003011087836 */ /* 0x000fe20000000000 */
[----:B------:R0:W-:Y:S04]  /*1e790*/  STL [R1+0x1c], R10 ;  /* 0x00001c0a01007387 */ /* 0x0001e80000100800 */
[----:B------:R0:W-:Y:S01]  /*1e7a0*/  STL [R1+0x20], R6 ;  /* 0x0000200601007387 */ /* 0x0001e20000100800 */
[----:B------:R-:W-:-:S03]  /*1e7b0*/  IMAD.MOV.U32 R13, RZ, RZ, R0 ;  /* 0x000000ffff0d7224 */ /* 0x000fc600078e0000 */
[----:B------:R0:W-:Y:S01]  /*1e7c0*/  STL [R1+0x24], R8 ;  /* 0x0000240801007387 */ /* 0x0001e20000100800 */
[----:B------:R-:W-:-:S07]  /*1e7d0*/  IMAD.MOV.U32 R4, RZ, RZ, R14 ;  /* 0x000000ffff047224 */ /* 0x000fce00078e000e */
[----:B0-----:R-:W-:Y:S05]  /*1e7e0*/  WARPSYNC.COLLECTIVE R15, `(.L_x_1817) ;  /* 0x000000000f087348 */ /* 0x001fea0003c00000 */
[----:B------:R1:W2:Y:S02]  /*1e7f0*/  SHFL.IDX P6, R14, R13, R12, R11 ;  /* 0x0000000c0d0e7389 */ /* 0x0002a400000c000b */
[----:B012---:R-:W-:Y:S01]  /*1e800*/  ENDCOLLECTIVE ;  /* 0x000000000000791b */ /* 0x007fe20003800000 */
.L_x_1817:
[----:B------:R-:W-:Y:S02]  /*1e810*/  IMAD.MOV.U32 R13, RZ, RZ, R3 ;  /* 0x000000ffff0d7224 */ /* 0x000fe400078e0003 */
[----:B------:R-:W-:Y:S02]  /*1e820*/  IMAD.MOV.U32 R12, RZ, RZ, 0x1 ;  /* 0x00000001ff0c7424 */ /* 0x000fe400078e00ff */
[----:B------:R-:W-:-:S07]  /*1e830*/  IMAD.MOV.U32 R5, RZ, RZ, R14 ;  /* 0x000000ffff057224 */ /* 0x000fce00078e000e */
[----:B------:R-:W-:Y:S05]  /*1e840*/  WARPSYNC.COLLECTIVE R15, `(.L_x_1818) ;  /* 0x000000000f087348 */ /* 0x000fea0003c00000 */
[----:B------:R0:W1:Y:S02]  /*1e850*/  SHFL.IDX P6, R14, R13, R12, R11 ;  /* 0x0000000c0d0e7389 */ /* 0x00006400000c000b */
[----:B01----:R-:W-:Y:S01]  /*1e860*/  ENDCOLLECTIVE ;  /* 0x000000000000791b */ /* 0x003fe20003800000 */
.L_x_1818:
        /* <DEDUP_REMOVED lines=15> */
.L_x_1819:
[----:B------:R-:W-:Y:S02]  /*1e960*/  IMAD.MOV.U32 R13, RZ, RZ, R3 ;  /* 0x000000ffff0d7224 */ /* 0x000fe400078e0003 */
[----:B------:R-:W-:Y:S02]  /*1e970*/  IMAD.MOV.U32 R12, RZ, RZ, 0x2 ;  /* 0x00000002ff0c7424 */ /* 0x000fe400078e00ff */
[----:B------:R-:W-:-:S07]  /*1e980*/  IMAD.MOV.U32 R5, RZ, RZ, R14 ;  /* 0x000000ffff057224 */ /* 0x000fce00078e000e */
[----:B------:R-:W-:Y:S05]  /*1e990*/  WARPSYNC.COLLECTIVE R15, `(.L_x_1820) ;  /* 0x000000000f087348 */ /* 0x000fea0003c00000 */
[----:B------:R0:W1:Y:S02]  /*1e9a0*/  SHFL.IDX P6, R14, R13, R12, R11 ;  /* 0x0000000c0d0e7389 */ /* 0x00006400000c000b */
[----:B01----:R-:W-:Y:S01]  /*1e9b0*/  ENDCOLLECTIVE ;  /* 0x000000000000791b */ /* 0x003fe20003800000 */
.L_x_1820:
        /* <DEDUP_REMOVED lines=15> */
.L_x_1821:
[----:B------:R-:W-:Y:S02]  /*1eab0*/  IMAD.MOV.U32 R13, RZ, RZ, R3 ;  /* 0x000000ffff0d7224 */ /* 0x000fe400078e0003 */
[----:B------:R-:W-:Y:S02]  /*1eac0*/  IMAD.MOV.U32 R12, RZ, RZ, 0x3 ;  /* 0x00000003ff0c7424 */ /* 0x000fe400078e00ff */
[----:B------:R-:W-:-:S07]  /*1ead0*/  IMAD.MOV.U32 R5, RZ, RZ, R14 ;  /* 0x000000ffff057224 */ /* 0x000fce00078e000e */
[----:B------:R-:W-:Y:S05]  /*1eae0*/  WARPSYNC.COLLECTIVE R15, `(.L_x_1822) ;  /* 0x000000000f087348 */ /* 0x000fea0003c00000 */
[----:B------:R0:W1:Y:S02]  /*1eaf0*/  SHFL.IDX P6, R14, R13, R12, R11 ;  /* 0x0000000c0d0e7389 */ /* 0x00006400000c000b */
[----:B01----:R-:W-:Y:S01]  /*1eb00*/  ENDCOLLECTIVE ;  /* 0x000000000000791b */ /* 0x003fe20003800000 */
.L_x_1822:
        /* <DEDUP_REMOVED lines=10> */
.L_x_1823:
[----:B------:R-:W-:Y:S01]  /*1ebb0*/  @!PT LDS RZ, [RZ] ;  /* 0x00000000fffff984 */ /* 0x000fe20000000800 */
[----:B------:R-:W-:Y:S01]  /*1ebc0*/  @!PT LDS RZ, [RZ] ;  /* 0x00000000fffff984 */ /* 0x000fe20000000800 */
[----:B------:R-:W-:Y:S01]  /*1ebd0*/  @!PT LDS RZ, [RZ] ;  /* 0x00000000fffff984 */ /* 0x000fe20000000800 */
[----:B------:R0:W-:Y:S01]  /*1ebe0*/  @!P0 LDGSTS.E.BYPASS.LTC128B.128 [R25+0x19400], desc[UR60][R4.64], !P1 ;  /* 0x1940000004198fae */ /* 0x0001e2000c901d7c */
[----:B------:R-:W-:Y:S01]  /*1ebf0*/  ISETP.GE.AND P0, PT, R8, R2, PT ;  /* 0x000000020800720c */ /* 0x000fe20003f06270 */
[----:B------:R-:W-:-:S05]  /*1ec00*/  VIADD R8, R17, 0x40 ;  /* 0x0000004011087836 */ /* 0x000fca0000000000 */
[----:B------:R1:W-:Y:S01]  /*1ec10*/  STL [R1+0x28], R8 ;  /* 0x0000280801007387 */ /* 0x0003e20000100800 */
[----:B------:R-:W-:Y:S02]  /*1ec20*/  IMAD.MOV.U32 R13, RZ, RZ, R3 ;  /* 0x000000ffff0d7224 */ /* 0x000fe400078e0003 */
[----:B------:R-:W-:Y:S02]  /*1ec30*/  IMAD.MOV.U32 R12, RZ, RZ, 0x4 ;  /* 0x00000004ff0c7424 */ /* 0x000fe400078e00ff */
[----:B0-----:R-:W-:-:S07]  /*1ec40*/  IMAD.MOV.U32 R4, RZ, RZ, R14 ;  /* 0x000000ffff047224 */ /* 0x001fce00078e000e */
[----:B-1----:R-:W-:Y:S05]  /*1ec50*/  WARPSYNC.COLLECTIVE R15, `(.L_x_1824) ;  /* 0x000000000f087348 */ /* 0x002fea0003c00000 */
[----:B------:R0:W2:Y:S02]  /*1ec60*/  SHFL.IDX P6, R14, R13, R12, R11 ;  /* 0x0000000c0d0e7389 */ /* 0x0000a400000c000b */
[----:B012---:R-:W-:Y:S01]  /*1ec70*/  ENDCOLLECTIVE ;  /* 0x000000000000791b */ /* 0x007fe20003800000 */
.L_x_1824:
        /* <DEDUP_REMOVED lines=10> */
.L_x_1825:
        /* <DEDUP_REMOVED lines=13> */
.L_x_1826:
        /* <DEDUP_REMOVED lines=10> */
.L_x_1827:
        /* <DEDUP_REMOVED lines=13> */
.L_x_1828:
        /* <DEDUP_REMOVED lines=10> */
.L_x_1829:
[----:B------:R-:W-:Y:S01]  /*1f000*/  @!PT LDS RZ, [RZ] ;  /* 0x00000000fffff984 */ /* 0x000fe20000000800 */
[----:B------:R-:W-:Y:S01]  /*1f010*/  @!PT LDS RZ, [RZ] ;  /* 0x00000000fffff984 */ /* 0x000fe20000000800 */
[----:B------:R-:W-:Y:S01]  /*1f020*/  @!PT LDS RZ, [RZ] ;  /* 0x00000000fffff984 */ /* 0x000fe20000000800 */
[----:B------:R0:W-:Y:S01]  /*1f030*/  @!P0 LDGSTS.E.BYPASS.LTC128B.128 [R25+0x1ac00], desc[UR60][R4.64], !P1 ;  /* 0x1ac0000004198fae */ /* 0x0001e2000c901d7c */
[----:B------:R-:W-:Y:S01]  /*1f040*/  ISETP.GE.AND P0, PT, R8, R2, PT ;  /* 0x000000020800720c */ /* 0x000fe20003f06270 */
[----:B------:R-:W-:Y:S02]  /*1f050*/  IMAD.MOV.U32 R13, RZ, RZ, R3 ;  /* 0x000000ffff0d7224 */ /* 0x000fe400078e0003 */
[----:B------:R-:W-:Y:S02]  /*1f060*/  IMAD.MOV.U32 R12, RZ, RZ, 0x7 ;  /* 0x00000007ff0c7424 */ /* 0x000fe400078e00ff */
[----:B0-----:R-:W-:-:S08]  /*1f070*/  IMAD.MOV.U32 R4, RZ, RZ, R14 ;  /* 0x000000ffff047224 */ /* 0x001fd000078e000e */
[----:B------:R-:W-:Y:S05]  /*1f080*/  WARPSYNC.COLLECTIVE R15, `(.L_x_1830) ;  /* 0x000000000f087348 */ /* 0x000fea0003c00000 */
[----:B------:R0:W1:Y:S02]  /*1f090*/  SHFL.IDX P6, R14, R13, R12, R11 ;  /* 0x0000000c0d0e7389 */ /* 0x00006400000c000b */
[----:B01----:R-:W-:Y:S01]  /*1f0a0*/  ENDCOLLECTIVE ;  /* 0x000000000000791b */ /* 0x003fe20003800000 */
.L_x_1830:
        /* <DEDUP_REMOVED lines=10> */
.L_x_1831:
[----:B------:R-:W-:Y:S01]  /*1f150*/  @!PT LDS RZ, [RZ] ;  /* 0x00000000fffff984 */ /* 0x000fe20000000800 */
[----:B------:R-:W-:Y:S01]  /*1f160*/  @!PT LDS RZ, [RZ] ;  /* 0x00000000fffff984 */ /* 0x000fe20000000800 */
[----:B------:R-:W-:Y:S01]  /*1f170*/  @!PT LDS RZ, [RZ] ;  /* 0x00000000fffff984 */ /* 0x000fe20000000800 */
[----:B------:R1:W-:Y:S01]  /*1f180*/  @!P0 LDGSTS.E.BYPASS.LTC128B.128 [R25+0x1b400], desc[UR60][R4.64], !P1 ;  /* 0x1b40000004198fae */ /* 0x0003e2000c901d7c */
[----:B------:R-:W-:Y:S01]  /*1f190*/  IMAD.MOV.U32 R0, RZ, RZ, R14 ;  /* 0x000000ffff007224 */ /* 0x000fe200078e000e */
[----:B------:R-:W-:Y:S06]  /*1f1a0*/  BRA `(.L_x_1832) ;  /* 0xffffff9800c07947 */ /* 0x000fec000383ffff */
.L_x_1653:
[----:B------:R-:W2:Y:S04]  /*1f1b0*/  LDL.LU R15, [R1+0x14] ;  /* 0x00001400010f7983 */ /* 0x000ea80000300800 */
[----:B------:R-:W3:Y:S04]  /*1f1c0*/  LDL.LU R14, [R1+0x1c] ;  /* 0x00001c00010e7983 */ /* 0x000ee80000300800 */
[----:B------:R-:W4:Y:S04]  /*1f1d0*/  LDL.LU R13, [R1+0x20] ;  /* 0x00002000010d7983 */ /* 0x000f280000300800 */
[----:B------:R-:W5:Y:S04]  /*1f1e0*/  LDL.LU R12, [R1+0x24] ;  /* 0x00002400010c7983 */ /* 0x000f680000300800 */
[----:B------:R-:W5:Y:S04]  /*1f1f0*/  LDL.LU R11, [R1+0x28] ;  /* 0x00002800010b7983 */ /* 0x000f680000300800 */
[----:B------:R-:W5:Y:S04]  /*1f200*/  LDL.LU R10, [R1+0x30] ;  /* 0x00003000010a7983 */ /* 0x000f680000300800 */
[----:B------:R-:W5:Y:S04]  /*1f210*/  LDL.LU R9, [R1+0x34] ;  /* 0x0000340001097983 */ /* 0x000f680000300800 */
[----:B------:R-:W5:Y:S01]  /*1f220*/  LDL.LU R8, [R1] ;  /* 0x0000000001087983 */ /* 0x000f620000300800 */
[----:B------:R-:W-:Y:S01]  /*1f230*/  BSSY B0, `(.L_x_1833) ;  /* 0x000001b000007945 */ /* 0x000fe20003800000 */
[----:B--2---:R-:W-:-:S02]  /*1f240*/  IMAD R5, R15, R6, RZ ;  /* 0x000000060f057224 */ /* 0x004fc400078e02ff */
[----:B------:R-:W-:-:S03]  /*1f250*/  IMAD.MOV.U32 R15, RZ, RZ, -0x1 ;  /* 0xffffffffff0f7424 */ /* 0x000fc600078e00ff */
[-C--:B------:R-:W-:Y:S02]  /*1f260*/  ISETP.GE.AND P0, PT, R17, R5.reuse, PT ;  /* 0x000000051100720c */ /* 0x080fe40003f06270 */
[-C--:B---3--:R-:W-:Y:S02]  /*1f270*/  ISETP.GE.AND P6, PT, R14, R5.reuse, PT ;  /* 0x000000050e00720c */ /* 0x088fe40003fc6270 */
[----:B----4-:R-:W-:Y:S01]  /*1f280*/  ISETP.GE.AND P5, PT, R13, R5, PT ;  /* 0x000000050d00720c */ /* 0x010fe20003fa6270 */
[----:B------:R-:W-:Y:S01]  /*1f290*/  IMAD.MOV.U32 R13, RZ, RZ, R0 ;  /* 0x000000ffff0d7224 */ /* 0x000fe200078e0000 */
[----:B-----5:R-:W-:-:S07]  /*1f2a0*/  LOP3.LUT R8, R8, 0xfffff7ff, RZ, 0xc0, !PT ;  /* 0xfffff7ff08087812 */ /* 0x020fce00078ec0ff */
[----:B------:R-:W-:Y:S02]  /*1f2b0*/  @P0 LOP3.LUT R8, R8, 0x800, RZ, 0xfc, !PT ;  /* 0x0000080008080812 */ /* 0x000fe400078efcff */
[----:B------:R-:W-:Y:S01]  /*1f2c0*/  ISETP.GE.AND P0, PT, R12, R5, PT ;  /* 0x000000050c00720c */ /* 0x000fe20003f06270 */
[----:B------:R-:W-:Y:S01]  /*1f2d0*/  IMAD.MOV.U32 R12, RZ, RZ, RZ ;  /* 0x000000ffff0c7224 */ /* 0x000fe200078e00ff */
[----:B------:R-:W-:-:S04]  /*1f2e0*/  LOP3.LUT R8, R8, 0xfffffbff, RZ, 0xc0, !PT ;  /* 0xfffffbff08087812 */ /* 0x000fc800078ec0ff */
[----:B------:R-:W-:Y:S02]  /*1f2f0*/  @P6 LOP3.LUT R8, R8, 0x400, RZ, 0xfc, !PT ;  /* 0x0000040008086812 */ /* 0x000fe400078efcff */
[----:B------:R-:W-:Y:S01]  /*1f300*/  ISETP.GE.AND P6, PT, R11, R5, PT ;  /* 0x000000050b00720c */ /* 0x000fe20003fc6270 */
[----:B------:R-:W-:Y:S01]  /*1f310*/  IMAD.MOV.U32 R11, RZ, RZ, 0x181f ;  /* 0x0000181fff0b7424 */ /* 0x000fe200078e00ff */
[----:B------:R-:W-:-:S04]  /*1f320*/  LOP3.LUT R8, R8, 0xfffffdff, RZ, 0xc0, !PT ;  /* 0xfffffdff08087812 */ /* 0x000fc800078ec0ff */
[----:B------:R-:W-:Y:S02]  /*1f330*/  @P5 LOP3.LUT R8, R8, 0x200, RZ, 0xfc, !PT ;  /* 0x0000020008085812 */ /* 0x000fe400078efcff */
[----:B------:R-:W-:Y:S02]  /*1f340*/  ISETP.GE.AND P5, PT, R10, R5, PT ;  /* 0x000000050a00720c */ /* 0x000fe40003fa6270 */
[----:B------:R-:W-:-:S04]  /*1f350*/  LOP3.LUT R8, R8, 0xfffffeff, RZ, 0xc0, !PT ;  /* 0xfffffeff08087812 */ /* 0x000fc800078ec0ff */
[----:B------:R-:W-:Y:S02]  /*1f360*/  @P0 LOP3.LUT R8, R8, 0x100, RZ, 0xfc, !PT ;  /* 0x0000010008080812 */ /* 0x000fe400078efcff */
[----:B------:R-:W-:Y:S02]  /*1f370*/  ISETP.GE.AND P0, PT, R9, R5, PT ;  /* 0x000000050900720c */ /* 0x000fe40003f06270 */
[----:B------:R-:W-:-:S04]  /*1f380*/  LOP3.LUT R8, R8, 0xffffff7f, RZ, 0xc0, !PT ;  /* 0xffffff7f08087812 */ /* 0x000fc800078ec0ff */
[----:B------:R-:W-:-:S05]  /*1f390*/  @P6 LOP3.LUT R8, R8, 0x80, RZ, 0xfc, !PT ;  /* 0x0000008008086812 */ /* 0x000fca00078efcff */
[----:B------:R0:W-:Y:S02]  /*1f3a0*/  STL [R1], R8 ;  /* 0x0000000801007387 */ /* 0x0001e40000100800 */
[----:B0-----:R-:W-:Y:S05]  /*1f3b0*/  WARPSYNC.COLLECTIVE R15, `(.L_x_1834) ;  /* 0x000000000f087348 */ /* 0x001fea0003c00000 */
[----:B------:R1:W2:Y:S02]  /*1f3c0*/  SHFL.IDX P6, R14, R13, R12, R11 ;  /* 0x0000000c0d0e7389 */ /* 0x0002a400000c000b */
[----:B012---:R-:W-:Y:S01]  /*1f3d0*/  ENDCOLLECTIVE ;  /* 0x000000000000791b */ /* 0x007fe20003800000 */
.L_x_1834:
[----:B------:R-:W-:Y:S05]  /*1f3e0*/  BSYNC B0 ;  /* 0x0000000000007941 */ /* 0x000fea0003800000 */
.L_x_1833:
[----:B------:R-:W-:Y:S01]  /*1f3f0*/  IMAD.MOV.U32 R13, RZ, RZ, R4 ;  /* 0x000000ffff0d7224 */ /* 0x000fe200078e0004 */
[----:B------:R-:W-:Y:S01]  /*1f400*/  LOP3.LUT R8, R8, 0xffffbfff, RZ, 0xc0, !PT ;  /* 0xffffbfff08087812 */ /* 0x000fe200078ec0ff */
[----:B------:R-:W-:Y:S02]  /*1f410*/  IMAD.MOV.U32 R12, RZ, RZ, RZ ;  /* 0x000000ffff0c7224 */ /* 0x000fe400078e00ff */
[----:B------:R-:W-:Y:S01]  /*1f420*/  IMAD.MOV.U32 R11, RZ, RZ, 0x181f ;  /* 0x0000181fff0b7424 */ /* 0x000fe200078e00ff */
[----:B------:R-:W-:Y:S01]  /*1f430*/  @P5 LOP3.LUT R8, R8, 0x4000, RZ, 0xfc, !PT ;  /* 0x0000400008085812 */ /* 0x000fe200078efcff */
[----:B------:R-:W-:Y:S02]  /*1f440*/  IMAD.MOV.U32 R15, RZ, RZ, -0x1 ;  /* 0xffffffffff0f7424 */ /* 0x000fe400078e00ff */
[----:B------:R-:W-:Y:S01]  /*1f450*/  IMAD.MOV.U32 R2, RZ, RZ, R14 ;  /* 0x000000ffff027224 */ /* 0x000fe200078e000e */
[----:B------:R-:W-:-:S13]  /*1f460*/  LOP3.LUT P5, RZ, R8, 0x400, RZ, 0xc0, !PT ;  /* 0x0000040008ff7812 */ /* 0x000fda00078ac0ff */
[----:B------:R-:W-:Y:S05]  /*1f470*/  WARPSYNC.COLLECTIVE R15, `(.L_x_1835) ;  /* 0x000000000f087348 */ /* 0x000fea0003c00000 */
[----:B------:R0:W1:Y:S02]  /*1f480*/  SHFL.IDX P6, R14, R13, R12, R11 ;  /* 0x0000000c0d0e7389 */ /* 0x00006400000c000b */
[----:B01----:R-:W-:Y:S01]  /*1f490*/  ENDCOLLECTIVE ;  /* 0x000000000000791b */ /* 0x003fe20003800000 */
.L_x_1835:
[----:B------:R-:W-:-:S04]  /*1f4a0*/  LOP3.LUT R8, R8, 0xffffdfff, RZ, 0xc0, !PT ;  /* 0xffffdfff08087812 */ /* 0x000fc800078ec0ff */
[----:B------:R-:W-:-:S04]  /*1f4b0*/  @P0 LOP3.LUT R8, R8, 0x2000, RZ, 0xfc, !PT ;  /* 0x0000200008080812 */ /* 0x000fc800078efcff */
[----:B------:R-:W-:Y:S01]  /*1f4c0*/  LOP3.LUT P0, RZ, R8, 0x800, RZ, 0xc0, !PT ;  /* 0x0000080008ff7812 */ /* 0x000fe2000780c0ff */
[----:B------:R0:W-:Y:S01]  /*1f4d0*/  STL [R1], R8 ;  /* 0x0000000801007387 */ /* 0x0001e20000100800 */
[----:B------:R-:W-:Y:S02]  /*1f4e0*/  IMAD.MOV.U32 R13, RZ, RZ, R0 ;  /* 0x000000ffff0d7224 */ /* 0x000fe400078e0000 */
[----:B------:R-:W-:Y:S02]  /*1f4f0*/  IMAD.MOV.U32 R12, RZ, RZ, 0x1 ;  /* 0x00000001ff0c7424 */ /* 0x000fe400078e00ff */
[----:B------:R-:W-:-:S07]  /*1f500*/  IMAD.MOV.U32 R3, RZ, RZ, R14 ;  /* 0x000000ffff037224 */ /* 0x000fce00078e000e */
[----:B------:R-:W-:-:S05]  /*1f510*/  @!P0 LEA R3, P6, R7, R3, 0x1 ;  /* 0x0000000307038211 */ /* 0x000fca00078c08ff */
[----:B------:R-:W-:-:S05]  /*1f520*/  @!P0 IMAD.X R2, RZ, RZ, R2, P6 ;  /* 0x000000ffff028224 */ /* 0x000fca00030e0602 */
[----:B0-----:R-:W-:-:S07]  /*1f530*/  @!P0 LOP3.LUT R3, R3, R2, RZ, 0x3c, !PT ;  /* 0x0000000203038212 */ /* 0x001fce00078e3cff */
[----:B------:R-:W-:Y:S05]  /*1f540*/  WARPSYNC.COLLECTIVE R15, `(.L_x_1836) ;  /* 0x000000000f087348 */ /* 0x000fea0003c00000 */
[----:B------:R0:W1:Y:S02]  /*1f550*/  SHFL.IDX P6, R14, R13, R12, R11 ;  /* 0x0000000c0d0e7389 */ /* 0x00006400000c000b */
[----:B01----:R-:W-:Y:S01]  /*1f560*/  ENDCOLLECTIVE ;  /* 0x000000000000791b */ /* 0x003fe20003800000 */
.L_x_1836:
[----:B------:R-:W-:-:S04]  /*1f570*/  @!P0 LOP3.LUT R2, R3, R2, RZ, 0x3c, !PT ;  /* 0x0000000203028212 */ /* 0x000fc800078e3cff */
[----:B------:R-:W-:-:S05]  /*1f580*/  @!P0 LOP3.LUT R3, R3, R2, RZ, 0x3c, !PT ;  /* 0x0000000203038212 */ /* 0x000fca00078e3cff */
        /* <DEDUP_REMOVED lines=13> */
.L_x_1837:
[----:B------:R-:W-:Y:S02]  /*1f660*/  IMAD.MOV.U32 R13, RZ, RZ, R0 ;  /* 0x000000ffff0d7224 */ /* 0x000fe400078e0000 */
[----:B------:R-:W-:Y:S02]  /*1f670*/  IMAD.MOV.U32 R12, RZ, RZ, 0x2 ;  /* 0x00000002ff0c7424 */ /* 0x000fe400078e00ff */
[----:B------:R-:W-:-:S05]  /*1f680*/  IMAD.MOV.U32 R2, RZ, RZ, R14 ;  /* 0x000000ffff027224 */ /* 0x000fca00078e000e */
[----:B------:R-:W-:-:S05]  /*1f690*/  @!P5 LEA R2, P6, R7, R2, 0x1 ;  /* 0x000000020702d211 */ /* 0x000fca00078c08ff */
[----:B------:R-:W-:-:S05]  /*1f6a0*/  @!P5 IMAD.X R3, RZ, RZ, R6, P6 ;  /* 0x000000ffff03d224 */ /* 0x000fca00030e0606 */
[----:B------:R-:W-:Y:S01]  /*1f6b0*/  @!PT LDS RZ, [RZ] ;  /* 0x00000000fffff984 */ /* 0x000fe20000000800 */
[----:B------:R-:W-:Y:S01]  /*1f6c0*/  @!PT LDS RZ, [RZ] ;  /* 0x00000000fffff984 */ /* 0x000fe20000000800 */
[----:B------:R-:W-:Y:S01]  /*1f6d0*/  @!PT LDS RZ, [RZ] ;  /* 0x00000000fffff984 */ /* 0x000fe20000000800 */
[----:B------:R0:W-:Y:S03]  /*1f6e0*/  @!P5 LDGSTS.E.BYPASS.LTC128B.128 [R25+0x22c00], desc[UR60][R2.64], !P4 ;  /* 0x22c000000219dfae */ /* 0x0001e6000e101d7c */
[----:B0-----:R-:W-:Y:S05]  /*1f6f0*/  WARPSYNC.COLLECTIVE R15, `(.L_x_1838) ;  /* 0x000000000f087348 */ /* 0x001fea0003c00000 */
[----:B------:R1:W2:Y:S02]  /*1f700*/  SHFL.IDX P6, R14, R13, R12, R11 ;  /* 0x0000000c0d0e7389 */ /* 0x0002a400000c000b */
[----:B012---:R-:W-:Y:S01]  /*1f710*/  ENDCOLLECTIVE ;  /* 0x000000000000791b */ /* 0x007fe20003800000 */
.L_x_1838:
[----:B------:R-:W-:Y:S01]  /*1f720*/  @!PT LDS RZ, [RZ] ;  /* 0x00000000fffff984 */ /* 0x000fe20000000800 */
[----:B------:R-:W-:Y:S01]  /*1f730*/  @!PT LDS RZ, [RZ] ;  /* 0x00000000fffff984 */ /* 0x000fe20000000800 */
[----:B------:R-:W-:Y:S01]  /*1f740*/  @!PT LDS RZ, [RZ] ;  /* 0x00000000fffff984 */ /* 0x000fe20000000800 */
[----:B------:R0:W-:Y:S04]  /*1f750*/  @!P5 LDGSTS.E.BYPASS.LTC128B.128 [R25+0x26c00], desc[UR60][R2.64+0x80], !P3 ;  /* 0x26c000800219dfae */ /* 0x0001e8000d901d7c */
[----:B------:R0:W-:Y:S04]  /*1f760*/  @!P5 LDGSTS.E.BYPASS.LTC128B.128 [R25+0x2ac00], desc[UR60][R2.64+0x100], !P2 ;  /* 0x2ac001000219dfae */ /* 0x0001e8000d101d7c */
[----:B------:R0:W-:Y:S01]  /*1f770*/  @!P5 LDGSTS.E.BYPASS.LTC128B.128 [R25+0x2ec00], desc[UR60][R2.64+0x180], !P1 ;  /* 0x2ec001800219dfae */ /* 0x0001e2000c901d7c */
[----:B------:R-:W-:Y:S01]  /*1f780*/  LOP3.LUT P5, RZ, R8, 0x100, RZ, 0xc0, !PT ;  /* 0x0000010008ff7812 */ /* 0x000fe200078ac0ff */
[----:B------:R-:W-:-:S02]  /*1f790*/  IMAD.MOV.U32 R13, RZ, RZ, R4 ;  /* 0x000000ffff0d7224 */ /* 0x000fc400078e0004 */
[----:B------:R-:W-:-:S10]  /*1f7a0*/  IMAD.MOV.U32 R6, RZ, RZ, R14 ;  /* 0x000000ffff067224 */ /* 0x000fd400078e000e */
[----:B0-----:R-:W-:Y:S05]  /*1f7b0*/  WARPSYNC.COLLECTIVE R15, `(.L_x_1839) ;  /* 0x000000000f087348 */ /* 0x001fea0003c00000 */
[----:B------:R1:W2:Y:S02]  /*1f7c0*/  SHFL.IDX P6, R14, R13, R12, R11 ;  /* 0x0000000c0d0e7389 */ /* 0x0002a400000c000b */
[----:B012---:R-:W-:Y:S01]  /*1f7d0*/  ENDCOLLECTIVE ;  /* 0x000000000000791b */ /* 0x007fe20003800000 */
.L_x_1839:
        /* <DEDUP_REMOVED lines=12> */
.L_x_1840:
        /* <DEDUP_REMOVED lines=12> */
.L_x_1841:
        /* <DEDUP_REMOVED lines=12> */
.L_x_1842:
        /* <DEDUP_REMOVED lines=12> */
.L_x_1843:
        /* <DEDUP_REMOVED lines=12> */
.L_x_1844:
        /* <DEDUP_REMOVED lines=12> */
.L_x_1845:
        /* <DEDUP_REMOVED lines=12> */
.L_x_1846:
[----:B------:R-:W-:Y:S01]  /*1fd20*/  @!PT LDS RZ, [RZ] ;  /* 0x00000000fffff984 */ /* 0x000fe20000000800 */
[----:B------:R-:W-:Y:S01]  /*1fd30*/  @!PT LDS RZ, [RZ] ;  /* 0x00000000fffff984 */ /* 0x000fe20000000800 */
[----:B------:R-:W-:Y:S01]  /*1fd40*/  @!PT LDS RZ, [RZ] ;  /* 0x00000000fffff984 */ /* 0x000fe20000000800 */
[----:B------:R0:W-:Y:S04]  /*1fd50*/  @!P5 LDGSTS.E.BYPASS.LTC128B.128 [R25+0x28c00], desc[UR60][R2.64+0x80], !P3 ;  /* 0x28c000800219dfae */ /* 0x0001e8000d901d7c */
[----:B------:R0:W-:Y:S04]  /*1fd60*/  @!P5 LDGSTS.E.BYPASS.LTC128B.128 [R25+0x2cc00], desc[UR60][R2.64+0x100], !P2 ;  /* 0x2cc001000219dfae */ /* 0x0001e8000d101d7c */
[----:B------:R0:W-:Y:S01]  /*1fd70*/  @!P5 LDGSTS.E.BYPASS.LTC128B.128 [R25+0x30c00], desc[UR60][R2.64+0x180], !P1 ;  /* 0x30c001800219dfae */ /* 0x0001e2000c901d7c */
[----:B------:R-:W-:Y:S02]  /*1fd80*/  IMAD.MOV.U32 R13, RZ, RZ, R4 ;  /* 0x000000ffff0d7224 */ /* 0x000fe400078e0004 */
[----:B------:R-:W-:-:S07]  /*1fd90*/  IMAD.MOV.U32 R6, RZ, RZ, R14 ;  /* 0x000000ffff067224 */ /* 0x000fce00078e000e */
[----:B0-----:R-:W-:Y:S05]  /*1fda0*/  WARPSYNC.COLLECTIVE R15, `(.L_x_1847) ;  /* 0x000000000f087348 */ /* 0x001fea0003c00000 */
[----:B------:R1:W2:Y:S02]  /*1fdb0*/  SHFL.IDX P6, R14, R13, R12, R11 ;  /* 0x0000000c0d0e7389 */ /* 0x0002a400000c000b */
[----:B012---:R-:W-:Y:S01]  /*1fdc0*/  ENDCOLLECTIVE ;  /* 0x000000000000791b */ /* 0x007fe20003800000 */
.L_x_1847:
[----:B------:R-:W-:Y:S02]  /*1fdd0*/  IMAD.MOV.U32 R13, RZ, RZ, R0 ;  /* 0x000000ffff0d7224 */ /* 0x000fe400078e0000 */
[----:B------:R-:W-:Y:S02]  /*1fde0*/  IMAD.MOV.U32 R12, RZ, RZ, 0x7 ;  /* 0x00000007ff0c7424 */ /* 0x000fe400078e00ff */
[----:B------:R-:W-:-:S07]  /*1fdf0*/  IMAD.MOV.U32 R2, RZ, RZ, R14 ;  /* 0x000000ffff027224 */ /* 0x000fce00078e000e */
[----:B------:R-:W-:Y:S05]  /*1fe00*/  WARPSYNC.COLLECTIVE R15, `(.L_x_1848) ;  /* 0x000000000f087348 */ /* 0x000fea0003c00000 */
[----:B------:R0:W1:Y:S02]  /*1fe10*/  SHFL.IDX P6, R14, R13, R12, R11 ;  /* 0x0000000c0d0e7389 */ /* 0x00006400000c000b */
[----:B01----:R-:W-:Y:S01]  /*1fe20*/  ENDCOLLECTIVE ;  /* 0x000000000000791b */ /* 0x003fe20003800000 */
.L_x_1848:
[----:B------:R-:W-:-:S05]  /*1fe30*/  @!P0 LEA R2, P5, R7, R2, 0x1 ;  /* 0x0000000207028211 */ /* 0x000fca00078a08ff */
[----:B------:R-:W-:-:S05]  /*1fe40*/  @!P0 IMAD.X R3, RZ, RZ, R6, P5 ;  /* 0x000000ffff038224 */ /* 0x000fca00028e0606 */
        /* <DEDUP_REMOVED lines=12> */
.L_x_1849:
[----:B------:R-:W-:Y:S01]  /*1ff10*/  IMAD.MOV.U32 R2, RZ, RZ, R14 ;  /* 0x000000ffff027224 */ /* 0x000fe200078e000e */
[----:B------:R-:W-:Y:S06]  /*1ff20*/  BRA `(.L_x_1850) ;  /* 0xffffff9800187947 */ /* 0x000fec000383ffff */
.L_x_1658:
[----:B0-----:R0:W1:Y:S02]  /*1ff30*/  SYNCS.PHASECHK.TRANS64.TRYWAIT P0, [R22+URZ+0x32420], R3 ;  /* 0x03242003160075a7 */ /* 0x001064000800017f */
[----:B-1----:R-:W-:Y:S05]  /*1ff40*/  @!P0 NANOSLEEP.SYNCS 0x989680 ;  /* 0x009896800000895d */ /* 0x002fea0003900000 */
[----:B------:R-:W1:Y:S02]  /*1ff50*/  @!P0 SYNCS.PHASECHK.TRANS64 P0, [R22+URZ+0x32420], R3 ;  /* 0x03242003160085a7 */ /* 0x000e64000800007f */
[----:B-1----:R-:W-:Y:S05]  /*1ff60*/  @!P0 BRA `(.L_x_1658) ;  /* 0xfffffffc00f08947 */ /* 0x002fea000383ffff */
[----:B------:R-:W-:Y:S05]  /*1ff70*/  BRA `(.L_x_1851) ;  /* 0xffffff98008c7947 */ /* 0x000fea000383ffff */
.L_x_1661:
[----:B-1----:R1:W3:Y:S02]  /*1ff80*/  SYNCS.PHASECHK.TRANS64.TRYWAIT P0, [R29+URZ+0x32460], R0 ;  /* 0x032460001d0075a7 */ /* 0x0022e4000800017f */
[----:B---3--:R-:W-:Y:S05]  /*1ff90*/  @!P0 NANOSLEEP.SYNCS 0x989680 ;  /* 0x009896800000895d */ /* 0x008fea0003900000 */
[----:B------:R-:W3:Y:S02]  /*1ffa0*/  @!P0 SYNCS.PHASECHK.TRANS64 P0, [R29+URZ+0x32460], R0 ;  /* 0x032460001d0085a7 */ /* 0x000ee4000800007f */
[----:B---3--:R-:W-:Y:S05]  /*1ffb0*/  @!P0 BRA `(.L_x_1661) ;  /* 0xfffffffc00f08947 */ /* 0x008fea000383ffff */
[----:B------:R-:W-:Y:S05]  /*1ffc0*/  BRA `(.L_x_1852) ;  /* 0xffffff98009c7947 */ /* 0x000fea000383ffff */
.L_x_1662:
        /* <DEDUP_REMOVED lines=8> */
.L_x_1854:
[----:B------:R-:W-:Y:S05]  /*20050*/  BSYNC B0 ;  /* 0x0000000000007941 */ /* 0x000fea0003800000 */
.L_x_1853:
        /* <DEDUP_REMOVED lines=13> */
.L_x_1855:
        /* <DEDUP_REMOVED lines=9> */
.L_x_1856:
        /* <DEDUP_REMOVED lines=17> */
.L_x_1857:
[----:B------:R-:W-:Y:S02]  /*202d0*/  IMAD.MOV.U32 R13, RZ, RZ, R6 ;  /* 0x000000ffff0d7224 */ /* 0x000fe400078e0006 */
[----:B------:R-:W-:Y:S01]  /*202e0*/  IMAD.MOV.U32 R12, RZ, RZ, 0x2 ;  /* 0x00000002ff0c7424 */ /* 0x000fe200078e00ff */
[----:B------:R-:W-:-:S13]  /*202f0*/  IADD3 R2, P3, R14, R0, RZ ;  /* 0x000000000e027210 */ /* 0x000fda0007f7e0ff */
[----:B------:R-:W-:Y:S05]  /*20300*/  WARPSYNC.COLLECTIVE R15, `(.L_x_1858) ;  /* 0x000000000f087348 */ /* 0x000fea0003c00000 */
[----:B------:R0:W1:Y:S02]  /*20310*/  SHFL.IDX P6, R14, R13, R12, R11 ;  /* 0x0000000c0d0e7389 */ /* 0x00006400000c000b */
[----:B01----:R-:W-:Y:S01]  /*20320*/  ENDCOLLECTIVE ;  /* 0x000000000000791b */ /* 0x003fe20003800000 */
.L_x_1858:
        /* <DEDUP_REMOVED lines=17> */
.L_x_1859:
[----:B------:R-:W-:Y:S02]  /*20440*/  IMAD.MOV.U32 R13, RZ, RZ, R6 ;  /* 0x000000ffff0d7224 */ /* 0x000fe400078e0006 */
[----:B------:R-:W-:Y:S01]  /*20450*/  IMAD.MOV.U32 R12, RZ, RZ, 0x3 ;  /* 0x00000003ff0c7424 */ /* 0x000fe200078e00ff */
[----:B------:R-:W-:-:S13]  /*20460*/  IADD3 R2, P3, R14, R0, RZ ;  /* 0x000000000e027210 */ /* 0x000fda0007f7e0ff */
[----:B------:R-:W-:Y:S05]  /*20470*/  WARPSYNC.COLLECTIVE R15, `(.L_x_1860) ;  /* 0x000000000f087348 */ /* 0x000fea0003c00000 */
[----:B------:R0:W1:Y:S02]  /*20480*/  SHFL.IDX P6, R14, R13, R12, R11 ;  /* 0x0000000c0d0e7389 */ /* 0x00006400000c000b */
[----:B01----:R-:W-:Y:S01]  /*20490*/  ENDCOLLECTIVE ;  /* 0x000000000000791b */ /* 0x003fe20003800000 */
.L_x_1860:
        /* <DEDUP_REMOVED lines=17> */
.L_x_1861:
[----:B------:R-:W-:Y:S02]  /*205b0*/  IMAD.MOV.U32 R13, RZ, RZ, R6 ;  /* 0x000000ffff0d7224 */ /* 0x000fe400078e0006 */
[----:B------:R-:W-:Y:S01]  /*205c0*/  IMAD.MOV.U32 R12, RZ, RZ, 0x4 ;  /* 0x00000004ff0c7424 */ /* 0x000fe200078e00ff */
[----:B------:R-:W-:-:S13]  /*205d0*/  IADD3 R2, P3, R14, R0, RZ ;  /* 0x000000000e027210 */ /* 0x000fda0007f7e0ff */
[----:B------:R-:W-:Y:S05]  /*205e0*/  WARPSYNC.COLLECTIVE R15, `(.L_x_1862) ;  /* 0x000000000f087348 */ /* 0x000fea0003c00000 */
[----:B------:R0:W1:Y:S02]  /*205f0*/  SHFL.IDX P6, R14, R13, R12, R11 ;  /* 0x0000000c0d0e7389 */ /* 0x00006400000c000b */
[----:B01----:R-:W-:Y:S01]  /*20600*/  ENDCOLLECTIVE ;  /* 0x000000000000791b */ /* 0x003fe20003800000 */
.L_x_1862:
        /* <DEDUP_REMOVED lines=17> */
.L_x_1863:
[----:B------:R-:W-:Y:S02]  /*20720*/  IMAD.MOV.U32 R13, RZ, RZ, R6 ;  /* 0x000000ffff0d7224 */ /* 0x000fe400078e0006 */
[----:B------:R-:W-:Y:S01]  /*20730*/  IMAD.MOV.U32 R12, RZ, RZ, 0x5 ;  /* 0x00000005ff0c7424 */ /* 0x000fe200078e00ff */
[----:B------:R-:W-:-:S13]  /*20740*/  IADD3 R2, P3, R14, R0, RZ ;  /* 0x000000000e027210 */ /* 0x000fda0007f7e0ff */
[----:B------:R-:W-:Y:S05]  /*20750*/  WARPSYNC.COLLECTIVE R15, `(.L_x_1864) ;  /* 0x000000000f087348 */ /* 0x000fea0003c00000 */
[----:B------:R0:W1:Y:S02]  /*20760*/  SHFL.IDX P6, R14, R13, R12, R11 ;  /* 0x0000000c0d0e7389 */ /* 0x00006400000c000b */
[----:B01----:R-:W-:Y:S01]  /*20770*/  ENDCOLLECTIVE ;  /* 0x000000000000791b */ /* 0x003fe20003800000 */
.L_x_1864:
        /* <DEDUP_REMOVED lines=12> */
.L_x_1865:
        /* <DEDUP_REMOVED lines=9> */
.L_x_1669:
[----:B0-----:R0:W1:Y:S02]  /*208d0*/  SYNCS.PHASECHK.TRANS64.TRYWAIT P0, [R4+URZ+0x32440], R21 ;  /* 0x03244015040075a7 */ /* 0x001064000800017f */
[----:B-1----:R-:W-:Y:S05]  /*208e0*/  @!P0 NANOSLEEP.SYNCS 0x989680 ;  /* 0x009896800000895d */ /* 0x002fea0003900000 */
[----:B------:R-:W1:Y:S02]  /*208f0*/  @!P0 SYNCS.PHASECHK.TRANS64 P0, [R4+URZ+0x32440], R21 ;  /* 0x03244015040085a7 */ /* 0x000e64000800007f */
[----:B-1----:R-:W-:Y:S05]  /*20900*/  @!P0 BRA `(.L_x_1669) ;  /* 0xfffffffc00f08947 */ /* 0x002fea000383ffff */
[----:B------:R-:W-:Y:S05]  /*20910*/  BRA `(.L_x_1867) ;  /* 0xffffff9c002c7947 */ /* 0x000fea000383ffff */
.L_x_1670:
        /* <DEDUP_REMOVED lines=8> */
.L_x_1869:
[----:B------:R-:W-:Y:S05]  /*209a0*/  BSYNC B1 ;  /* 0x0000000000017941 */ /* 0x000fea0003800000 */
.L_x_1868:
        /* <DEDUP_REMOVED lines=9> */
.L_x_1870:
[----:B------:R-:W-:Y:S02]  /*20a40*/  IMAD.MOV.U32 R13, RZ, RZ, R9 ;  /* 0x000000ffff0d7224 */ /* 0x000fe400078e0009 */
[----:B------:R-:W-:Y:S02]  /*20a50*/  IMAD.MOV.U32 R12, RZ, RZ, 0x1 ;  /* 0x00000001ff0c7424 */ /* 0x000fe400078e00ff */
[----:B------:R-:W-:-:S07]  /*20a60*/  IMAD.MOV.U32 R2, RZ, RZ, R14 ;  /* 0x000000ffff027224 */ /* 0x000fce00078e000e */
[----:B------:R-:W-:Y:S05]  /*20a70*/  WARPSYNC.COLLECTIVE R15, `(.L_x_1871) ;  /* 0x000000000f087348 */ /* 0x000fea0003c00000 */
[----:B------:R0:W1:Y:S02]  /*20a80*/  SHFL.IDX P6, R14, R13, R12, R11 ;  /* 0x0000000c0d0e7389 */ /* 0x00006400000c000b */
[----:B01----:R-:W-:Y:S01]  /*20a90*/  ENDCOLLECTIVE ;  /* 0x000000000000791b */ /* 0x003fe20003800000 */
.L_x_1871:
        /* <DEDUP_REMOVED lines=11> */
.L_x_1872:
[----:B------:R-:W-:Y:S02]  /*20b50*/  IMAD.MOV.U32 R13, RZ, RZ, R9 ;  /* 0x000000ffff0d7224 */ /* 0x000fe400078e0009 */
[----:B------:R-:W-:Y:S02]  /*20b60*/  IMAD.MOV.U32 R12, RZ, RZ, 0x2 ;  /* 0x00000002ff0c7424 */ /* 0x000fe400078e00ff */
[----:B------:R-:W-:-:S07]  /*20b70*/  IMAD.MOV.U32 R2, RZ, RZ, R14 ;  /* 0x000000ffff027224 */ /* 0x000fce00078e000e */
[----:B------:R-:W-:Y:S05]  /*20b80*/  WARPSYNC.COLLECTIVE R15, `(.L_x_1873) ;  /* 0x000000000f087348 */ /* 0x000fea0003c00000 */
[----:B------:R0:W1:Y:S02]  /*20b90*/  SHFL.IDX P6, R14, R13, R12, R11 ;  /* 0x0000000c0d0e7389 */ /* 0x00006400000c000b */
[----:B01----:R-:W-:Y:S01]  /*20ba0*/  ENDCOLLECTIVE ;  /* 0x000000000000791b */ /* 0x003fe20003800000 */
.L_x_1873:
        /* <DEDUP_REMOVED lines=11> */
.L_x_1874:
[----:B------:R-:W-:Y:S02]  /*20c60*/  IMAD.MOV.U32 R13, RZ, RZ, R9 ;  /* 0x000000ffff0d7224 */ /* 0x000fe400078e0009 */
[----:B------:R-:W-:Y:S02]  /*20c70*/  IMAD.MOV.U32 R12, RZ, RZ, 0x3 ;  /* 0x00000003ff0c7424 */ /* 0x000fe400078e00ff */
[----:B------:R-:W-:-:S07]  /*20c80*/  IMAD.MOV.U32 R2, RZ, RZ, R14 ;  /* 0x000000ffff027224 */ /* 0x000fce00078e000e */
[----:B------:R-:W-:Y:S05]  /*20c90*/  WARPSYNC.COLLECTIVE R15, `(.L_x_1875) ;  /* 0x000000000f087348 */ /* 0x000fea0003c00000 */
[----:B------:R0:W1:Y:S02]  /*20ca0*/  SHFL.IDX P6, R14, R13, R12, R11 ;  /* 0x0000000c0d0e7389 */ /* 0x00006400000c000b */
[----:B01----:R-:W-:Y:S01]  /*20cb0*/  ENDCOLLECTIVE ;  /* 0x000000000000791b */ /* 0x003fe20003800000 */
.L_x_1875:
        /* <DEDUP_REMOVED lines=11> */
.L_x_1876:
[----:B------:R-:W-:Y:S02]  /*20d70*/  IMAD.MOV.U32 R13, RZ, RZ, R9 ;  /* 0x000000ffff0d7224 */ /* 0x000fe400078e0009 */
[----:B------:R-:W-:Y:S02]  /*20d80*/  IMAD.MOV.U32 R12, RZ, RZ, 0x4 ;  /* 0x00000004ff0c7424 */ /* 0x000fe400078e00ff */
[----:B------:R-:W-:-:S07]  /*20d90*/  IMAD.MOV.U32 R2, RZ, RZ, R14 ;  /* 0x000000ffff027224 */ /* 0x000fce00078e000e */
[----:B------:R-:W-:Y:S05]  /*20da0*/  WARPSYNC.COLLECTIVE R15, `(.L_x_1877) ;  /* 0x000000000f087348 */ /* 0x000fea0003c00000 */
[----:B------:R0:W1:Y:S02]  /*20db0*/  SHFL.IDX P6, R14, R13, R12, R11 ;  /* 0x0000000c0d0e7389 */ /* 0x00006400000c000b */
[----:B01----:R-:W-:Y:S01]  /*20dc0*/  ENDCOLLECTIVE ;  /* 0x000000000000791b */ /* 0x003fe20003800000 */
.L_x_1877:
        /* <DEDUP_REMOVED lines=11> */
.L_x_1878:
[----:B------:R-:W-:Y:S02]  /*20e80*/  IMAD.MOV.U32 R13, RZ, RZ, R9 ;  /* 0x000000ffff0d7224 */ /* 0x000fe400078e0009 */
[----:B------:R-:W-:Y:S02]  /*20e90*/  IMAD.MOV.U32 R12, RZ, RZ, 0x5 ;  /* 0x00000005ff0c7424 */ /* 0x000fe400078e00ff */
[----:B------:R-:W-:-:S07]  /*20ea0*/  IMAD.MOV.U32 R2, RZ, RZ, R14 ;  /* 0x000000ffff027224 */ /* 0x000fce00078e000e */
[----:B------:R-:W-:Y:S05]  /*20eb0*/  WARPSYNC.COLLECTIVE R15, `(.L_x_1879) ;  /* 0x000000000f087348 */ /* 0x000fea0003c00000 */
[----:B------:R0:W1:Y:S02]  /*20ec0*/  SHFL.IDX P6, R14, R13, R12, R11 ;  /* 0x0000000c0d0e7389 */ /* 0x00006400000c000b */
[----:B01----:R-:W-:Y:S01]  /*20ed0*/  ENDCOLLECTIVE ;  /* 0x000000000000791b */ /* 0x003fe20003800000 */
.L_x_1879:
        /* <DEDUP_REMOVED lines=11> */
.L_x_1880:
[----:B------:R-:W-:Y:S01]  /*20f90*/  IMAD.MOV.U32 R2, RZ, RZ, R14 ;  /* 0x000000ffff027224 */ /* 0x000fe200078e000e */
[----:B------:R-:W-:Y:S06]  /*20fa0*/  BRA `(.L_x_1881) ;  /* 0xffffff9800587947 */ /* 0x000fec000383ffff */
.L_x_1675:
[----:B---3--:R3:W4:Y:S02]  /*20fb0*/  SYNCS.PHASECHK.TRANS64.TRYWAIT P0, [R4+URZ+0x32460], R21 ;  /* 0x03246015040075a7 */ /* 0x008724000800017f */
[----:B----4-:R-:W-:Y:S05]  /*20fc0*/  @!P0 NANOSLEEP.SYNCS 0x989680 ;  /* 0x009896800000895d */ /* 0x010fea0003900000 */
[----:B------:R-:W4:Y:S02]  /*20fd0*/  @!P0 SYNCS.PHASECHK.TRANS64 P0, [R4+URZ+0x32460], R21 ;  /* 0x03246015040085a7 */ /* 0x000f24000800007f */
[----:B----4-:R-:W-:Y:S05]  /*20fe0*/  @!P0 BRA `(.L_x_1675) ;  /* 0xfffffffc00f08947 */ /* 0x010fea000383ffff */
[----:B------:R-:W-:Y:S05]  /*20ff0*/  BRA `(.L_x_1882) ;  /* 0xffffff9800a87947 */ /* 0x000fea000383ffff */
.L_x_1676:
        /* <DEDUP_REMOVED lines=8> */
.L_x_1884:
[----:B------:R-:W-:Y:S05]  /*21080*/  BSYNC B1 ;  /* 0x0000000000017941 */ /* 0x000fea0003800000 */
.L_x_1883:
        /* <DEDUP_REMOVED lines=9> */
.L_x_1885:
[----:B------:R-:W-:Y:S02]  /*21120*/  IMAD.MOV.U32 R13, RZ, RZ, R7 ;  /* 0x000000ffff0d7224 */ /* 0x000fe400078e0007 */
[----:B------:R-:W-:Y:S01]  /*21130*/  IMAD.MOV.U32 R12, RZ, RZ, 0x1 ;  /* 0x00000001ff0c7424 */ /* 0x000fe200078e00ff */
[----:B------:R-:W-:-:S13]  /*21140*/  IADD3 R2, P0, R14, R0, RZ ;  /* 0x000000000e027210 */ /* 0x000fda0007f1e0ff */
[----:B------:R-:W-:Y:S05]  /*21150*/  WARPSYNC.COLLECTIVE R15, `(.L_x_1886) ;  /* 0x000000000f087348 */ /* 0x000fea0003c00000 */
[----:B------:R0:W1:Y:S02]  /*21160*/  SHFL.IDX P6, R14, R13, R12, R11 ;  /* 0x0000000c0d0e7389 */ /* 0x00006400000c000b */
[----:B01----:R-:W-:Y:S01]  /*21170*/  ENDCOLLECTIVE ;  /* 0x000000000000791b */ /* 0x003fe20003800000 */
.L_x_1886:
        /* <DEDUP_REMOVED lines=13> */
.L_x_1887:
[----:B------:R-:W-:Y:S02]  /*21250*/  IMAD.MOV.U32 R13, RZ, RZ, R7 ;  /* 0x000000ffff0d7224 */ /* 0x000fe400078e0007 */
[----:B------:R-:W-:Y:S01]  /*21260*/  IMAD.MOV.U32 R12, RZ, RZ, 0x2 ;  /* 0x00000002ff0c7424 */ /* 0x000fe200078e00ff */
[----:B------:R-:W-:-:S13]  /*21270*/  IADD3 R2, P0, R14, R0, RZ ;  /* 0x000000000e027210 */ /* 0x000fda0007f1e0ff */
[----:B------:R-:W-:Y:S05]  /*21280*/  WARPSYNC.COLLECTIVE R15, `(.L_x_1888) ;  /* 0x000000000f087348 */ /* 0x000fea0003c00000 */
[----:B------:R0:W1:Y:S02]  /*21290*/  SHFL.IDX P6, R14, R13, R12, R11 ;  /* 0x0000000c0d0e7389 */ /* 0x00006400000c000b */
[----:B01----:R-:W-:Y:S01]  /*212a0*/  ENDCOLLECTIVE ;  /* 0x000000000000791b */ /* 0x003fe20003800000 */
.L_x_1888:
        /* <DEDUP_REMOVED lines=13> */
.L_x_1889:
[----:B------:R-:W-:Y:S02]  /*21380*/  IMAD.MOV.U32 R13, RZ, RZ, R7 ;  /* 0x000000ffff0d7224 */ /* 0x000fe400078e0007 */
[----:B------:R-:W-:Y:S01]  /*21390*/  IMAD.MOV.U32 R12, RZ, RZ, 0x3 ;  /* 0x00000003ff0c7424 */ /* 0x000fe200078e00ff */
[----:B------:R-:W-:-:S13]  /*213a0*/  IADD3 R2, P0, R14, R0, RZ ;  /* 0x000000000e027210 */ /* 0x000fda0007f1e0ff */
[----:B------:R-:W-:Y:S05]  /*213b0*/  WARPSYNC.COLLECTIVE R15, `(.L_x_1890) ;  /* 0x000000000f087348 */ /* 0x000fea0003c00000 */
[----:B------:R0:W1:Y:S02]  /*213c0*/  SHFL.IDX P6, R14, R13, R12, R11 ;  /* 0x0000000c0d0e7389 */ /* 0x00006400000c000b */
[----:B01----:R-:W-:Y:S01]  /*213d0*/  ENDCOLLECTIVE ;  /* 0x000000000000791b */ /* 0x003fe20003800000 */
.L_x_1890:
        /* <DEDUP_REMOVED lines=13> */
.L_x_1891:
[----:B------:R-:W-:Y:S02]  /*214b0*/  IMAD.MOV.U32 R13, RZ, RZ, R7 ;  /* 0x000000ffff0d7224 */ /* 0x000fe400078e0007 */
[----:B------:R-:W-:Y:S01]  /*214c0*/  IMAD.MOV.U32 R12, RZ, RZ, 0x4 ;  /* 0x00000004ff0c7424 */ /* 0x000fe200078e00ff */
[----:B------:R-:W-:-:S13]  /*214d0*/  IADD3 R2, P0, R14, R0, RZ ;  /* 0x000000000e027210 */ /* 0x000fda0007f1e0ff */
[----:B------:R-:W-:Y:S05]  /*214e0*/  WARPSYNC.COLLECTIVE R15, `(.L_x_1892) ;  /* 0x000000000f087348 */ /* 0x000fea0003c00000 */
[----:B------:R0:W1:Y:S02]  /*214f0*/  SHFL.IDX P6, R14, R13, R12, R11 ;  /* 0x0000000c0d0e7389 */ /* 0x00006400000c000b */
[----:B01----:R-:W-:Y:S01]  /*21500*/  ENDCOLLECTIVE ;  /* 0x000000000000791b */ /* 0x003fe20003800000 */
.L_x_1892:
        /* <DEDUP_REMOVED lines=13> */
.L_x_1893:
[----:B------:R-:W-:Y:S02]  /*215e0*/  IMAD.MOV.U32 R13, RZ, RZ, R7 ;  /* 0x000000ffff0d7224 */ /* 0x000fe400078e0007 */
[----:B------:R-:W-:Y:S01]  /*215f0*/  IMAD.MOV.U32 R12, RZ, RZ, 0x5 ;  /* 0x00000005ff0c7424 */ /* 0x000fe200078e00ff */
[----:B------:R-:W-:-:S13]  /*21600*/  IADD3 R2, P0, R14, R0, RZ ;  /* 0x000000000e027210 */ /* 0x000fda0007f1e0ff */
[----:B------:R-:W-:Y:S05]  /*21610*/  WARPSYNC.COLLECTIVE R15, `(.L_x_1894) ;  /* 0x000000000f087348 */ /* 0x000fea0003c00000 */
[----:B------:R0:W1:Y:S02]  /*21620*/  SHFL.IDX P6, R14, R13, R12, R11 ;  /* 0x0000000c0d0e7389 */ /* 0x00006400000c000b */
[----:B01----:R-:W-:Y:S01]  /*21630*/  ENDCOLLECTIVE ;  /* 0x000000000000791b */ /* 0x003fe20003800000 */
.L_x_1894:
        /* <DEDUP_REMOVED lines=13> */
.L_x_1895:
[----:B------:R-:W-:Y:S05]  /*21710*/  BRA `(.L_x_1896) ;  /* 0xffffff9400f07947 */ /* 0x000fea000383ffff */
.L_x_1684:
        /* <DEDUP_REMOVED lines=8> */
.L_x_1898:
[----:B------:R-:W-:Y:S05]  /*217a0*/  BSYNC B0 ;  /* 0x0000000000007941 */ /* 0x000fea0003800000 */
.L_x_1897:
        /* <DEDUP_REMOVED lines=9> */
.L_x_1899:
        /* <DEDUP_REMOVED lines=24> */
.L_x_1900:
[----:B------:R-:W-:Y:S01]  /*219c0*/  IMAD.MOV.U32 R12, RZ, RZ, 0x2 ;  /* 0x00000002ff0c7424 */ /* 0x000fe200078e00ff */
[----:B------:R-:W-:-:S05]  /*219d0*/  SEL R14, R14, RZ, P1 ;  /* 0x000000ff0e0e7207 */ /* 0x000fca0000800000 */
[----:B------:R-:W-:-:S04]  /*219e0*/  IMAD.IADD R5, R13, 0x1, R14 ;  /* 0x000000010d057824 */ /* 0x000fc800078e020e */
[----:B------:R-:W-:-:S07]  /*219f0*/  IMAD.MOV.U32 R13, RZ, RZ, R5 ;  /* 0x000000ffff0d7224 */ /* 0x000fce00078e0005 */
[----:B------:R-:W-:Y:S05]  /*21a00*/  WARPSYNC.COLLECTIVE R15, `(.L_x_1901) ;  /* 0x000000000f087348 */ /* 0x000fea0003c00000 */
[----:B------:R0:W1:Y:S02]  /*21a10*/  SHFL.UP P6, R14, R13, R12, R11 ;  /* 0x0400000c0d0e7389 */ /* 0x00006400000c000b */
[----:B01----:R-:W-:Y:S01]  /*21a20*/  ENDCOLLECTIVE ;  /* 0x000000000000791b */ /* 0x003fe20003800000 */
.L_x_1901:
[----:B------:R-:W-:Y:S01]  /*21a30*/  IMAD.MOV.U32 R12, RZ, RZ, 0x4 ;  /* 0x00000004ff0c7424 */ /* 0x000fe200078e00ff */
[----:B------:R-:W-:-:S05]  /*21a40*/  SEL R2, R14, RZ, P2 ;  /* 0x000000ff0e027207 */ /* 0x000fca0001000000 */
[----:B------:R-:W-:-:S04]  /*21a50*/  IMAD.IADD R2, R5, 0x1, R2 ;  /* 0x0000000105027824 */ /* 0x000fc800078e0202 */
[----:B------:R-:W-:-:S07]  /*21a60*/  IMAD.MOV.U32 R13, RZ, RZ, R2 ;  /* 0x000000ffff0d7224 */ /* 0x000fce00078e0002 */
[----:B------:R-:W-:Y:S05]  /*21a70*/  WARPSYNC.COLLECTIVE R15, `(.L_x_1902) ;  /* 0x000000000f087348 */ /* 0x000fea0003c00000 */
[----:B------:R0:W1:Y:S02]  /*21a80*/  SHFL.UP P6, R14, R13, R12, R11 ;  /* 0x0400000c0d0e7389 */ /* 0x00006400000c000b */
[----:B01----:R-:W-:Y:S01]  /*21a90*/  ENDCOLLECTIVE ;  /* 0x000000000000791b */ /* 0x003fe20003800000 */
.L_x_1902:
[----:B------:R-:W-:Y:S01]  /*21aa0*/  IMAD.MOV.U32 R12, RZ, RZ, 0x8 ;  /* 0x00000008ff0c7424 */ /* 0x000fe200078e00ff */
[----:B------:R-:W-:-:S05]  /*21ab0*/  SEL R3, R14, RZ, P3 ;  /* 0x000000ff0e037207 */ /* 0x000fca0001800000 */
[----:B------:R-:W-:-:S04]  /*21ac0*/  IMAD.IADD R3, R2, 0x1, R3 ;  /* 0x0000000102037824 */ /* 0x000fc800078e0203 */
[----:B------:R-:W-:-:S07]  /*21ad0*/  IMAD.MOV.U32 R13, RZ, RZ, R3 ;  /* 0x000000ffff0d7224 */ /* 0x000fce00078e0003 */
[----:B------:R-:W-:Y:S05]  /*21ae0*/  WARPSYNC.COLLECTIVE R15, `(.L_x_1903) ;  /* 0x000000000f087348 */ /* 0x000fea0003c00000 */
[----:B------:R0:W1:Y:S02]  /*21af0*/  SHFL.UP P6, R14, R13, R12, R11 ;  /* 0x0400000c0d0e7389 */ /* 0x00006400000c000b */
[----:B01----:R-:W-:Y:S01]  /*21b00*/  ENDCOLLECTIVE ;  /* 0x000000000000791b */ /* 0x003fe20003800000 */
.L_x_1903:
[----:B------:R-:W-:Y:S01]  /*21b10*/  IMAD.MOV.U32 R12, RZ, RZ, 0x10 ;  /* 0x00000010ff0c7424 */ /* 0x000fe200078e00ff */
[----:B------:R-:W-:-:S05]  /*21b20*/  SEL R14, R14, RZ, P4 ;  /* 0x000000ff0e0e7207 */ /* 0x000fca0002000000 */
[----:B------:R-:W-:-:S04]  /*21b30*/  IMAD.IADD R5, R3, 0x1, R14 ;  /* 0x0000000103057824 */ /* 0x000fc800078e020e */
[----:B------:R-:W-:-:S07]  /*21b40*/  IMAD.MOV.U32 R13, RZ, RZ, R5 ;  /* 0x000000ffff0d7224 */ /* 0x000fce00078e0005 */
[----:B------:R-:W-:Y:S05]  /*21b50*/  WARPSYNC.COLLECTIVE R15, `(.L_x_1904) ;  /* 0x000000000f087348 */ /* 0x000fea0003c00000 */
[----:B------:R0:W1:Y:S02]  /*21b60*/  SHFL.UP P6, R14, R13, R12, R11 ;  /* 0x0400000c0d0e7389 */ /* 0x00006400000c000b */
[----:B01----:R-:W-:Y:S01]  /*21b70*/  ENDCOLLECTIVE ;  /* 0x000000000000791b */ /* 0x003fe20003800000 */
.L_x_1904:
        /* <DEDUP_REMOVED lines=8> */
.L_x_1905:
[----:B------:R-:W-:Y:S05]  /*21c00*/  BRA `(.L_x_1906) ;  /* 0xffffff9800547947 */ /* 0x000fea000383ffff */
.L_x_1687:
[----:B------:R-:W-:Y:S01]  /*21c10*/  BSSY B0, `(.L_x_1907) ;  /* 0x0000007000007945 */ /* 0x000fe20003800000 */
[----:B------:R-:W-:Y:S02]  /*21c20*/  IMAD.MOV.U32 R12, RZ, RZ, 0x1 ;  /* 0x00000001ff0c7424 */ /* 0x000fe400078e00ff */
[----:B------:R-:W-:Y:S02]  /*21c30*/  IMAD.MOV.U32 R11, RZ, RZ, RZ ;  /* 0x000000ffff0b7224 */ /* 0x000fe400078e00ff */
[----:B------:R-:W-:-:S07]  /*21c40*/  IMAD.MOV.U32 R15, RZ, RZ, -0x1 ;  /* 0xffffffffff0f7424 */ /* 0x000fce00078e00ff */
[----:B-1----:R-:W-:Y:S05]  /*21c50*/  WARPSYNC.COLLECTIVE R15, `(.L_x_1908) ;  /* 0x000000000f087348 */ /* 0x002fea0003c00000 */
[----:B------:R0:W2:Y:S02]  /*21c60*/  SHFL.UP P6, R14, R13, R12, R11 ;  /* 0x0400000c0d0e7389 */ /* 0x0000a400000c000b */
[----:B012---:R-:W-:Y:S01]  /*21c70*/  ENDCOLLECTIVE ;  /* 0x000000000000791b */ /* 0x007fe20003800000 */
.L_x_1908:
[----:B------:R-:W-:Y:S05]  /*21c80*/  BSYNC B0 ;  /* 0x0000000000007941 */ /* 0x000fea0003800000 */
.L_x_1907:
        /* <DEDUP_REMOVED lines=8> */
.L_x_1909:
[----:B------:R-:W-:Y:S01]  /*21d10*/  IMAD.MOV.U32 R12, RZ, RZ, 0x4 ;  /* 0x00000004ff0c7424 */ /* 0x000fe200078e00ff */
[----:B------:R-:W-:-:S05]  /*21d20*/  SEL R2, R14, RZ, P2 ;  /* 0x000000ff0e027207 */ /* 0x000fca0001000000 */
[----:B------:R-:W-:-:S04]  /*21d30*/  IMAD.IADD R2, R13, 0x1, R2 ;  /* 0x000000010d027824 */ /* 0x000fc800078e0202 */
[----:B------:R-:W-:-:S07]  /*21d40*/  IMAD.MOV.U32 R13, RZ, RZ, R2 ;  /* 0x000000ffff0d7224 */ /* 0x000fce00078e0002 */
[----:B------:R-:W-:Y:S05]  /*21d50*/  WARPSYNC.COLLECTIVE R15, `(.L_x_1910) ;  /* 0x000000000f087348 */ /* 0x000fea0003c00000 */
[----:B------:R0:W1:Y:S02]  /*21d60*/  SHFL.UP P6, R14, R13, R12, R11 ;  /* 0x0400000c0d0e7389 */ /* 0x00006400000c000b */
[----:B01----:R-:W-:Y:S01]  /*21d70*/  ENDCOLLECTIVE ;  /* 0x000000000000791b */ /* 0x003fe20003800000 */
.L_x_1910:
[----:B------:R-:W-:Y:S01]  /*21d80*/  IMAD.MOV.U32 R12, RZ, RZ, 0x8 ;  /* 0x00000008ff0c7424 */ /* 0x000fe200078e00ff */
[----:B------:R-:W-:-:S05]  /*21d90*/  SEL R3, R14, RZ, P3 ;  /* 0x000000ff0e037207 */ /* 0x000fca0001800000 */
[----:B------:R-:W-:-:S04]  /*21da0*/  IMAD.IADD R3, R2, 0x1, R3 ;  /* 0x0000000102037824 */ /* 0x000fc800078e0203 */
[----:B------:R-:W-:-:S07]  /*21db0*/  IMAD.MOV.U32 R13, RZ, RZ, R3 ;  /* 0x000000ffff0d7224 */ /* 0x000fce00078e0003 */
[----:B------:R-:W-:Y:S05]  /*21dc0*/  WARPSYNC.COLLECTIVE R15, `(.L_x_1911) ;  /* 0x000000000f087348 */ /* 0x000fea0003c00000 */
[----:B------:R0:W1:Y:S02]  /*21dd0*/  SHFL.UP P6, R14, R13, R12, R11 ;  /* 0x0400000c0d0e7389 */ /* 0x00006400000c000b */
[----:B01----:R-:W-:Y:S01]  /*21de0*/  ENDCOLLECTIVE ;  /* 0x000000000000791b */ /* 0x003fe20003800000 */
.L_x_1911:
[----:B------:R-:W-:Y:S01]  /*21df0*/  IMAD.MOV.U32 R12, RZ, RZ, 0x10 ;  /* 0x00000010ff0c7424 */ /* 0x000fe200078e00ff */
[----:B------:R-:W-:-:S05]  /*21e00*/  SEL R14, R14, RZ, P4 ;  /* 0x000000ff0e0e7207 */ /* 0x000fca0002000000 */
[----:B------:R-:W-:-:S04]  /*21e10*/  IMAD.IADD R5, R3, 0x1, R14 ;  /* 0x0000000103057824 */ /* 0x000fc800078e020e */
[----:B------:R-:W-:-:S07]  /*21e20*/  IMAD.MOV.U32 R13, RZ, RZ, R5 ;  /* 0x000000ffff0d7224 */ /* 0x000fce00078e0005 */
[----:B------:R-:W-:Y:S05]  /*21e30*/  WARPSYNC.COLLECTIVE R15, `(.L_x_1912) ;  /* 0x000000000f087348 */ /* 0x000fea0003c00000 */
[----:B------:R0:W1:Y:S02]  /*21e40*/  SHFL.UP P6, R14, R13, R12, R11 ;  /* 0x0400000c0d0e7389 */ /* 0x00006400000c000b */
[----:B01----:R-:W-:Y:S01]  /*21e50*/  ENDCOLLECTIVE ;  /* 0x000000000000791b */ /* 0x003fe20003800000 */
.L_x_1912:
        /* <DEDUP_REMOVED lines=8> */
.L_x_1913:
[----:B------:R-:W-:Y:S05]  /*21ee0*/  BRA `(.L_x_1914) ;  /* 0xffffff9800407947 */ /* 0x000fea000383ffff */
.L_x_1689:
[----:B------:R-:W-:Y:S01]  /*21ef0*/  BSSY B0, `(.L_x_1915) ;  /* 0x0000006000007945 */ /* 0x000fe20003800000 */
[----:B------:R-:W-:Y:S01]  /*21f00*/  PLOP3.LUT P6, PT, P6, PT, PT, 0x8, 0x0 ;  /* 0x000000000000781c */ /* 0x000fe200037ce170 */
[----:B------:R-:W-:-:S12]  /*21f10*/  IMAD.MOV.U32 R15, RZ, RZ, -0x1 ;  /* 0xffffffffff0f7424 */ /* 0x000fd800078e00ff */
[----:B01----:R-:W-:Y:S05]  /*21f20*/  WARPSYNC.COLLECTIVE R15, `(.L_x_1916) ;  /* 0x000000000f087348 */ /* 0x003fea0003c00000 */
[----:B------:R-:W-:Y:S01]  /*21f30*/  VOTE.ANY R14, PT, P6 ;  /* 0x00000000000e7806 */ /* 0x000fe200030e0100 */
[----:B01----:R-:W-:Y:S06]  /*21f40*/  ENDCOLLECTIVE ;  /* 0x000000000000791b */ /* 0x003fec0003800000 */
.L_x_1916:
[----:B------:R-:W-:Y:S05]  /*21f50*/  BSYNC B0 ;  /* 0x0000000000007941 */ /* 0x000fea0003800000 */
.L_x_1915:
        /* <DEDUP_REMOVED lines=9> */
.L_x_1917:
[----:B------:R-:W-:Y:S02]  /*21ff0*/  IMAD.MOV.U32 R13, RZ, RZ, R4 ;  /* 0x000000ffff0d7224 */ /* 0x000fe400078e0004 */
[----:B------:R-:W-:-:S07]  /*22000*/  IMAD.MOV.U32 R7, RZ, RZ, R14 ;  /* 0x000000ffff077224 */ /* 0x000fce00078e000e */
[----:B------:R-:W-:Y:S05]  /*22010*/  WARPSYNC.COLLECTIVE R15, `(.L_x_1918) ;  /* 0x000000000f087348 */ /* 0x000fea0003c00000 */
[----:B------:R0:W1:Y:S02]  /*22020*/  SHFL.IDX P6, R14, R13, R12, R11 ;  /* 0x0000000c0d0e7389 */ /* 0x00006400000c000b */
[----:B01----:R-:W-:Y:S01]  /*22030*/  ENDCOLLECTIVE ;  /* 0x000000000000791b */ /* 0x003fe20003800000 */
.L_x_1918:
[----:B------:R-:W-:Y:S01]  /*22040*/  IMAD.MOV.U32 R4, RZ, RZ, R14 ;  /* 0x000000ffff047224 */ /* 0x000fe200078e000e */
[----:B------:R-:W-:Y:S06]  /*22050*/  BRA `(.L_x_1919) ;  /* 0xffffff9800207947 */ /* 0x000fec000383ffff */
.L_x_1691:
[----:B------:R-:W-:Y:S01]  /*22060*/  BSSY B0, `(.L_x_1920) ;  /* 0x0000007000007945 */ /* 0x000fe20003800000 */
[----:B------:R-:W-:Y:S02]  /*22070*/  IMAD.MOV.U32 R13, RZ, RZ, R3 ;  /* 0x000000ffff0d7224 */ /* 0x000fe400078e0003 */
[----:B------:R-:W-:Y:S02]  /*22080*/  IMAD.MOV.U32 R11, RZ, RZ, 0x1f ;  /* 0x0000001fff0b7424 */ /* 0x000fe400078e00ff */
[----:B------:R-:W-:-:S07]  /*22090*/  IMAD.MOV.U32 R15, RZ, RZ, -0x1 ;  /* 0xffffffffff0f7424 */ /* 0x000fce00078e00ff */
[----:B01234-:R-:W-:Y:S05]  /*220a0*/  WARPSYNC.COLLECTIVE R15, `(.L_x_1921) ;  /* 0x000000000f087348 */ /* 0x01ffea0003c00000 */
[----:B------:R0:W0:Y:S02]  /*220b0*/  SHFL.IDX P6, R14, R13, R12, R11 ;  /* 0x0000000c0d0e7389 */ /* 0x00002400000c000b */
[----:B01234-:R-:W-:Y:S01]  /*220c0*/  ENDCOLLECTIVE ;  /* 0x000000000000791b */ /* 0x01ffe20003800000 */
.L_x_1921:
[----:B------:R-:W-:Y:S05]  /*220d0*/  BSYNC B0 ;  /* 0x0000000000007941 */ /* 0x000fea0003800000 */
.L_x_1920:
[----:B------:R-:W-:Y:S01]  /*220e0*/  IMAD.MOV.U32 R16, RZ, RZ, R14 ;  /* 0x000000ffff107224 */ /* 0x000fe200078e000e */
[----:B------:R-:W-:Y:S06]  /*220f0*/  BRA `(.L_x_1690) ;  /* 0xffffff9800107947 */ /* 0x000fec000383ffff */
.L_x_1695:
[----:B0-----:R0:W2:Y:S02]  /*22100*/  SYNCS.PHASECHK.TRANS64.TRYWAIT P0, [R7+URZ+0x32420], R0 ;  /* 0x03242000070075a7 */ /* 0x0010a4000800017f */
[----:B--2---:R-:W-:Y:S05]  /*22110*/  @!P0 NANOSLEEP.SYNCS 0x989680 ;  /* 0x009896800000895d */ /* 0x004fea0003900000 */
[----:B------:R-:W2:Y:S02]  /*22120*/  @!P0 SYNCS.PHASECHK.TRANS64 P0, [R7+URZ+0x32420], R0 ;  /* 0x03242000070085a7 */ /* 0x000ea4000800007f */
[----:B--2---:R-:W-:Y:S05]  /*22130*/  @!P0 BRA `(.L_x_1695) ;  /* 0xfffffffc00f08947 */ /* 0x004fea000383ffff */
[----:B------:R-:W-:Y:S05]  /*22140*/  BRA `(.L_x_1922) ;  /* 0xffffff9c00687947 */ /* 0x000fea000383ffff */
.L_x_1696:
        /* <DEDUP_REMOVED lines=8> */
[----:B01-3--:R-:W-:Y:S05]  /*221d0*/  WARPSYNC.COLLECTIVE R15, `(.L_x_1924) ;  /* 0x000000000f087348 */ /* 0x00bfea0003c00000 */
[----:B------:R2:W4:Y:S02]  /*221e0*/  SHFL.IDX P6, R14, R13, R12, R11 ;  /* 0x0000000c0d0e7389 */ /* 0x00052400000c000b */
[----:B01234-:R-:W-:Y:S01]  /*221f0*/  ENDCOLLECTIVE ;  /* 0x000000000000791b */ /* 0x01ffe20003800000 */
.L_x_1924:
[----:B------:R-:W-:Y:S05]  /*22200*/  BSYNC B0 ;  /* 0x0000000000007941 */ /* 0x000fea0003800000 */
.L_x_1923:
[----:B------:R-:W-:Y:S05]  /*22210*/  BRA `(.L_x_1925) ;  /* 0xffffff9c00507947 */ /* 0x000fea000383ffff */
.L_x_1697:
[----:B------:R-:W-:Y:S01]  /*22220*/  BSSY B0, `(.L_x_1926) ;  /* 0x0000006000007945 */ /* 0x000fe20003800000 */
[----:B------:R-:W-:-:S07]  /*22230*/  IMAD.MOV.U32 R15, RZ, RZ, -0x1 ;  /* 0xffffffffff0f7424 */ /* 0x000fce00078e00ff */
[----:B01-3--:R-:W-:Y:S05]  /*22240*/  WARPSYNC.COLLECTIVE R15, `(.L_x_1927) ;  /* 0x000000000f0c7348 */ /* 0x00bfea0003c00000 */
[----:B------:R-:W-:Y:S02]  /*22250*/  ELECT P6, UR62, PT ;  /* 0x00000000003e782f */ /* 0x000fe400038c0000 */
[----:B------:R-:W-:Y:S01]  /*22260*/  MOV R14, UR62 ;  /* 0x0000003e000e7c02 */ /* 0x000fe20008000f00 */
[----:B01-3--:R-:W-:Y:S10]  /*22270*/  ENDCOLLECTIVE ;  /* 0x000000000000791b */ /* 0x00bff40003800000 */
.L_x_1927:
[----:B------:R-:W-:Y:S05]  /*22280*/  BSYNC B0 ;  /* 0x0000000000007941 */ /* 0x000fea0003800000 */
.L_x_1926:
[----:B------:R-:W-:Y:S05]  /*22290*/  BRA `(.L_x_1928) ;  /* 0xffffff9c00447947 */ /* 0x000fea000383ffff */
.L_x_1699:
[----:B0-----:R0:W2:Y:S02]  /*222a0*/  SYNCS.PHASECHK.TRANS64.TRYWAIT P1, [R5+URZ+0x32440], R0 ;  /* 0x03244000050075a7 */ /* 0x0010a4000802017f */
[----:B--2---:R-:W-:Y:S05]  /*222b0*/  @!P1 NANOSLEEP.SYNCS 0x989680 ;  /* 0x009896800000995d */ /* 0x004fea0003900000 */
[----:B------:R-:W2:Y:S02]  /*222c0*/  @!P1 SYNCS.PHASECHK.TRANS64 P1, [R5+URZ+0x32440], R0 ;  /* 0x03244000050095a7 */ /* 0x000ea4000802007f */
[----:B--2---:R-:W-:Y:S05]  /*222d0*/  @!P1 BRA `(.L_x_1699) ;  /* 0xfffffffc00f09947 */ /* 0x004fea000383ffff */
[----:B------:R-:W-:Y:S05]  /*222e0*/  BRA `(.L_x_1929) ;  /* 0xffffff9c00647947 */ /* 0x000fea000383ffff */
.L_x_1701:
[----:B--2---:R2:W4:Y:S02]  /*222f0*/  SYNCS.PHASECHK.TRANS64.TRYWAIT P1, [R3+URZ+0x32440], R2 ;  /* 0x03244002030075a7 */ /* 0x004524000802017f */
[----:B----4-:R-:W-:Y:S05]  /*22300*/  @!P1 NANOSLEEP.SYNCS 0x989680 ;  /* 0x009896800000995d */ /* 0x010fea0003900000 */
[----:B------:R-:W4:Y:S02]  /*22310*/  @!P1 SYNCS.PHASECHK.TRANS64 P1, [R3+URZ+0x32440], R2 ;  /* 0x03244002030095a7 */ /* 0x000f24000802007f */
[----:B----4-:R-:W-:Y:S05]  /*22320*/  @!P1 BRA `(.L_x_1701) ;  /* 0xfffffffc00f09947 */ /* 0x010fea000383ffff */
[----:B------:R-:W-:Y:S05]  /*22330*/  BRA `(.L_x_1930) ;  /* 0xffffff9c00707947 */ /* 0x000fea000383ffff */
.L_x_1703:
[----:B----4-:R4:W0:Y:S02]  /*22340*/  SYNCS.PHASECHK.TRANS64.TRYWAIT P1, [R5+URZ+0x32460], R0 ;  /* 0x03246000050075a7 */ /* 0x010824000802017f */
[----:B0-----:R-:W-:Y:S05]  /*22350*/  @!P1 NANOSLEEP.SYNCS 0x989680 ;  /* 0x009896800000995d */ /* 0x001fea0003900000 */
[----:B------:R-:W0:Y:S02]  /*22360*/  @!P1 SYNCS.PHASECHK.TRANS64 P1, [R5+URZ+0x32460], R0 ;  /* 0x03246000050095a7 */ /* 0x000e24000802007f */
[----:B0-----:R-:W-:Y:S05]  /*22370*/  @!P1 BRA `(.L_x_1703) ;  /* 0xfffffffc00f09947 */ /* 0x001fea000383ffff */
[----:B------:R-:W-:Y:S05]  /*22380*/  BRA `(.L_x_1931) ;  /* 0xffffff9c006c7947 */ /* 0x000fea000383ffff */
.L_x_1932:
        /* <DEDUP_REMOVED lines=15> */
.L_x_6561:


//--------------------- .text._ZN7cutlass13device_kernelIN5flash11enable_sm90INS1_16FlashAttnFwdSm90INS1_25CollectiveMainloopFwdSm90ILi2EN4cute5tupleIJNS5_1CILi1EEES8_S8_EEENS6_IJNS7_ILi128EEENS7_ILi96EEENS7_ILi64EEEEEELi256ENS_10bfloat16_tEfNS_4arch4Sm90ELb0ELb1ELb0ELb0ELb1ELb0ELb0ELb1ELb0ELb1ELb1ELb0EEENS1_21CollectiveEpilogueFwdINS6_IJSA_NS7_ILi256EEESB_EEES9_SE_SG_Li256ELb0ELb1ELb1ELb0EEENS1_19SingleTileSchedulerILb0ELb1ELb1ELi128EEEEEEEEEvNT_6ParamsE --------------------------
	.section	.text._ZN7cutlass13device_kernelIN5flash11enable_sm90INS1_16FlashAttnFwdSm90INS1_25CollectiveMainloopFwdSm90ILi2EN4cute5tupleIJNS5_1CILi1EEES8_S8_EEENS6_IJNS7_ILi128EEENS7_ILi96EEENS7_ILi64EEEEEELi256ENS_10bfloat16_tEfNS_4arch4Sm90ELb0ELb1ELb0ELb0ELb1ELb0ELb0ELb1ELb0ELb1ELb1ELb0EEENS1_21CollectiveEpilogueFwdINS6_IJSA_NS7_ILi256EEESB_EEES9_SE_SG_Li256ELb0ELb1ELb1ELb0EEENS1_19SingleTileSchedulerILb0ELb1ELb1ELi128EEEEEEEEEvNT_6ParamsE,"ax",@progbits
	.align	128
.text._ZN7cutlass13device_kernelIN5flash11enable_sm90INS1_16FlashAttnFwdSm90INS1_25CollectiveMainloopFwdSm90ILi2EN4cute5tupleIJNS5_1CILi1EEES8_S8_EEENS6_IJNS7_ILi128EEENS7_ILi96EEENS7_ILi64EEEEEELi256ENS_10bfloat16_tEfNS_4arch4Sm90ELb0ELb1ELb0ELb0ELb1ELb0ELb0ELb1ELb0ELb1ELb1ELb0EEENS1_21CollectiveEpilogueFwdINS6_IJSA_NS7_ILi256EEESB_EEES9_SE_SG_Li256ELb0ELb1ELb1ELb0EEENS1_19SingleTileSchedulerILb0ELb1ELb1ELi128EEEEEEEEEvNT_6ParamsE:
        .type           _ZN7cutlass13device_kernelIN5flash11enable_sm90INS1_16FlashAttnFwdSm90INS1_25CollectiveMainloopFwdSm90ILi2EN4cute5tupleIJNS5_1CILi1EEES8_S8_EEENS6_IJNS7_ILi128EEENS7_ILi96EEENS7_ILi64EEEEEELi256ENS_10bfloat16_tEfNS_4arch4Sm90ELb0ELb1ELb0ELb0ELb1ELb0ELb0ELb1ELb0ELb1ELb1ELb0EEENS1_21CollectiveEpilogueFwdINS6_IJSA_NS7_ILi256EEESB_EEES9_SE_SG_Li256ELb0ELb1ELb1ELb0EEENS1_19SingleTileSchedulerILb0ELb1ELb1ELi128EEEEEEEEEvNT_6ParamsE,@function
        .size           _ZN7cutlass13device_kernelIN5flash11enable_sm90INS1_16FlashAttnFwdSm90INS1_25CollectiveMainloopFwdSm90ILi2EN4cute5tupleIJNS5_1CILi1EEES8_S8_EEENS6_IJNS7_ILi128EEENS7_ILi96EEENS7_ILi64EEEEEELi256ENS_10bfloat16_tEfNS_4arch4Sm90ELb0ELb1ELb0ELb0ELb1ELb0ELb0ELb1ELb0ELb1ELb1ELb0EEENS1_21CollectiveEpilogueFwdINS6_IJSA_NS7_ILi256EEESB_EEES9_SE_SG_Li256ELb0ELb1ELb1ELb0EEENS1_19SingleTileSchedulerILb0ELb1ELb1ELi128EEEEEEEEEvNT_6ParamsE,(.L_x_6562 - _ZN7cutlass13device_kernelIN5flash11enable_sm90INS1_16FlashAttnFwdSm90INS1_25CollectiveMainloopFwdSm90ILi2EN4cute5tupleIJNS5_1CILi1EEES8_S8_EEENS6_IJNS7_ILi128EEENS7_ILi96EEENS7_ILi64EEEEEELi256ENS_10bfloat16_tEfNS_4arch4Sm90ELb0ELb1ELb0ELb0ELb1ELb0ELb0ELb1ELb0ELb1ELb1ELb0EEENS1_21CollectiveEpilogueFwdINS6_IJSA_NS7_ILi256EEESB_EEES9_SE_SG_Li256ELb0ELb1ELb1ELb0EEENS1_19SingleTileSchedulerILb0ELb1ELb1ELi128EEEEEEEEEvNT_6ParamsE)
        .other          _ZN7cutlass13device_kernelIN5flash11enable_sm90INS1_16FlashAttnFwdSm90INS1_25CollectiveMainloopFwdSm90ILi2EN4cute5tupleIJNS5_1CILi1EEES8_S8_EEENS6_IJNS7_ILi128EEENS7_ILi96EEENS7_ILi64EEEEEELi256ENS_10bfloat16_tEfNS_4arch4Sm90ELb0ELb1ELb0ELb0ELb1ELb0ELb0ELb1ELb0ELb1ELb1ELb0EEENS1_21CollectiveEpilogueFwdINS6_IJSA_NS7_ILi256EEESB_EEES9_SE_SG_Li256ELb0ELb1ELb1ELb0EEENS1_19SingleTileSchedulerILb0ELb1ELb1ELi128EEEEEEEEEvNT_6ParamsE,@"STO_CUDA_ENTRY STV_DEFAULT"
_ZN7cutlass13device_kernelIN5flash11enable_sm90INS1_16FlashAttnFwdSm90INS1_25CollectiveMainloopFwdSm90ILi2EN4cute5tupleIJNS5_1CILi1EEES8_S8_EEENS6_IJNS7_ILi128EEENS7_ILi96EEENS7_ILi64EEEEEELi256ENS_10bfloat16_tEfNS_4arch4Sm90ELb0ELb1ELb0ELb0ELb1ELb0ELb0ELb1ELb0ELb1ELb1ELb0EEENS1_21CollectiveEpilogueFwdINS6_IJSA_NS7_ILi256EEESB_EEES9_SE_SG_Li256ELb0ELb1ELb1ELb0EEENS1_19SingleTileSchedulerILb0ELb1ELb1ELi128EEEEEEEEEvNT_6ParamsE:
[----:B------:R-:W0:Y:S01]  /*0000*/  LDC R1, c[0x0][0x28] ;  /* 0x00000a00ff017b82 */ /* 0x000e220000000800 */
[----:B------:R-:W1:Y:S01]  /*0010*/  S2R R17, SR_TID.X ;  /* 0x0000000000117919 */ /* 0x000e620000002100 */
[----:B------:R-:W-:Y:S01]  /*0020*/  ELECT P0, URZ, PT ;  /* 0x00000000003f782f */ /* 0x000fe20003800000 */
[----:B------:R-:W-:Y:S01]  /*0030*/  UMOV UR4, 0x80 ;  /* 0x0000008000047882 */ /* 0x000fe20000000000 */
[----:B------:R-:W-:Y:S01]  /*0040*/  UMOV UR7, 0x100 ;  /* 0x0000010000077882 */ /* 0x000fe20000000000 */
[--C-:B-1----:R-:W-:Y:S02]  /*0050*/  SHF.R.U32.HI R0, RZ, 0x5, R17.reuse ;  /* 0x00000005ff007819 */ /* 0x102fe40000011611 */
[----:B------:R-:W-:-:S03]  /*0060*/  SHF.R.U32.HI R16, RZ, 0x7, R17 ;  /* 0x00000007ff107819 */ /* 0x000fc60000011611 */
[----:B------:R-:W1:Y:S04]  /*0070*/  SHFL.IDX PT, R2, R0, RZ, 0x1f ;  /* 0x00001fff00027589 */ /* 0x000e6800000e0000 */
[----:B------:R2:W3:Y:S01]  /*0080*/  SHFL.IDX PT, R3, R16, RZ, 0x1f ;  /* 0x00001fff10037589 */ /* 0x0004e200000e0000 */
[C---:B-1----:R-:W-:Y:S02]  /*0090*/  ISETP.NE.OR P0, PT, R2.reuse, RZ, !P0 ;  /* 0x000000ff0200720c */ /* 0x042fe40004705670 */
[----:B------:R-:W-:-:S11]  /*00a0*/  ISETP.NE.AND P1, PT, R2, RZ, PT ;  /* 0x000000ff0200720c */ /* 0x000fd60003f25270 */
[----:B------:R-:W-:Y:S01]  /*00b0*/  VOTEU.ALL UP0, P0 ;  /* 0x00000000003f7886 */ /* 0x000fe20000000000 */
[----:B------:R-:W-:-:S04]  /*00c0*/  VOTEU.ALL UP1, P0 ;  /* 0x00000000003f7886 */ /* 0x000fc80000020000 */
[----:B------:R-:W1:Y:S01]  /*00d0*/  @!UP0 S2UR UR8, SR_CgaCtaId ;  /* 0x00000000000889c3 */ /* 0x000e620000008800 */
[----:B------:R-:W-:Y:S01]  /*00e0*/  @!UP0 UMOV UR6, 0x400 ;  /* 0x0000040000068882 */ /* 0x000fe20000000000 */
[----:B------:R-:W-:-:S04]  /*00f0*/  @!UP0 UIADD3 UR4, -UR4, 0x100000, URZ ;  /* 0x0010000004048890 */ /* 0x000fc8000fffe13f */
[----:B------:R-:W-:Y:S02]  /*0100*/  @!UP0 USHF.L.U32 UR5, UR4, 0xb, URZ ;  /* 0x0000000b04058899 */ /* 0x000fe4000800063f */
[----:B------:R-:W-:Y:S02]  /*0110*/  @!UP0 USHF.L.U32 UR4, UR4, 0x1, URZ ;  /* 0x0000000104048899 */ /* 0x000fe4000800063f */
[----:B-1----:R-:W-:Y:S02]  /*0120*/  @!UP0 ULEA UR8, UR8, UR6, 0x18 ;  /* 0x0000000608088291 */ /* 0x002fe4000f8ec03f */
[----:B------:R-:W-:-:S04]  /*0130*/  @!UP0 UIADD3 UR6, -UR7, 0x100000, URZ ;  /* 0x0010000007068890 */ /* 0x000fc8000fffe13f */
[----:B------:R-:W-:Y:S02]  /*0140*/  @!UP0 USHF.L.U32 UR7, UR6, 0xb, URZ ;  /* 0x0000000b06078899 */ /* 0x000fe4000800063f */
[----:B------:R-:W-:Y:S01]  /*0150*/  @!UP0 USHF.L.U32 UR6, UR6, 0x1, URZ ;  /* 0x0000000106068899 */ /* 0x000fe2000800063f */
[----:B------:R-:W-:-:S05]  /*0160*/  VOTEU.ALL UP0, P0 ;  /* 0x00000000003f7886 */ /* 0x000fca0000000000 */
[----:B------:R2:W1:Y:S06]  /*0170*/  @!UP0 SYNCS.EXCH.64 URZ, [UR8+0x22800], UR4 ;  /* 0x02280004083f85b2 */ /* 0x00046c0008000100 */
[----:B------:R2:W4:Y:S02]  /*0180*/  @!UP1 SYNCS.EXCH.64 URZ, [UR8+0x22820], UR6 ;  /* 0x02282006083f95b2 */ /* 0x0005240008000100 */
[----:B0-23--:R-:W-:Y:S05]  /*0190*/  @P1 BRA `(.L_x_1933) ;  /* 0x0000000000481947 */ /* 0x00dfea0003800000 */
        /* <DEDUP_REMOVED lines=13> */
[----:B0-----:R0:W2:Y:S08]  /*0270*/  SYNCS.EXCH.64 URZ, [UR8+0x22830], UR4 ;  /* 0x02283004083f75b2 */ /* 0x0010b00008000100 */
[----:B------:R0:W3:Y:S01]  /*0280*/  SYNCS.EXCH.64 URZ, [UR8+0x22840], UR6 ;  /* 0x02284006083f75b2 */ /* 0x0000e20008000100 */
[----:B------:R0:W0:Y:S01]  /*0290*/  SYNCS.EXCH.64 URZ, [UR8+0x22838], UR4 ;  /* 0x02283804083f75b2 */ /* 0x0000220008000100 */
[----:B------:R0:W0:Y:S01]  /*02a0*/  SYNCS.EXCH.64 URZ, [UR8+0x22848], UR6 ;  /* 0x02284806083f75b2 */ /* 0x0000220008000100 */
[----:B------:R-:W-:Y:S01]  /*02b0*/  NOP ;  /* 0x0000000000007918 */ /* 0x000fe20000000000 */
.L_x_1933:
        /* <DEDUP_REMOVED lines=22> */
.L_x_1934:
        /* <DEDUP_REMOVED lines=18> */
.L_x_1935:
        /* <DEDUP_REMOVED lines=22> */
.L_x_1936:
        /* <DEDUP_REMOVED lines=23> */
.L_x_1937:
        /* <DEDUP_REMOVED lines=9> */
.L_x_1940:
        /* <DEDUP_REMOVED lines=20> */
[----:B------:R-:W0:Y:S01]  /*09e0*/  LDC.64 R6, c[0x0][0x418] ;  /* 0x00010600ff067b82 */ /* 0x000e220000000a00 */
[----:B------:R-:W-:Y:S01]  /*09f0*/  ULDC UR4, c[0x0][0x448] ;  /* 0x0001120000047ab9 */ /* 0x000fe20000000800 */
[----:B------:R-:W-:Y:S01]  /*0a00*/  VIADD R19, R17, 0xffffff80 ;  /* 0xffffff8011137836 */ /* 0x000fe20000000000 */
[----:B------:R-:W-:-:S03]  /*0a10*/  UISETP.NE.AND UP0, UPT, UR4, 0x1, UPT ;  /* 0x000000010400788c */ /* 0x000fc6000bf05270 */
[----:B------:R-:W-:Y:S01]  /*0a20*/  ULDC.64 UR4, c[0x0][0x9e0] ;  /* 0x0002780000047ab9 */ /* 0x000fe20000000a00 */
[----:B------:R-:W-:Y:S01]  /*0a30*/  UP2UR UR40, UPR, URZ, 0x1 ;  /* 0x000000013f287883 */ /* 0x000fe20008000000 */
[----:B------:R-:W1:Y:S06]  /*0a40*/  LDC R2, c[0x0][0x288] ;  /* 0x0000a200ff027b82 */ /* 0x000e6c0000000800 */
[----:B------:R-:W-:Y:S01]  /*0a50*/  @UP0 ULDC UR8, c[0x0][0x44c] ;  /* 0x0001130000080ab9 */ /* 0x000fe20000000800 */
[----:B------:R-:W-:Y:S01]  /*0a60*/  @UP0 ULDC UR11, c[0x0][0x450] ;  /* 0x00011400000b0ab9 */ /* 0x000fe20000000800 */
[----:B------:R-:W2:Y:S08]  /*0a70*/  LDC R18, c[0x0][0x424] ;  /* 0x00010900ff127b82 */ /* 0x000eb00000000800 */
[----:B------:R-:W3:Y:S01]  /*0a80*/  S2UR UR44, SR_CTAID.X ;  /* 0x00000000002c79c3 */ /* 0x000ee20000002500 */
[----:B0-----:R-:W-:-:S04]  /*0a90*/  ISETP.NE.U32.AND P0, PT, R6, RZ, PT ;  /* 0x000000ff0600720c */ /* 0x001fc80003f05070 */
[----:B------:R-:W-:-:S03]  /*0aa0*/  ISETP.NE.AND.EX P0, PT, R7, RZ, PT, P0 ;  /* 0x000000ff0700720c */ /* 0x000fc60003f05300 */
[----:B------:R-:W0:Y:S01]  /*0ab0*/  LDC R5, c[0x0][0x2f0] ;  /* 0x0000bc00ff057b82 */ /* 0x000e220000000800 */
[----:B-1----:R-:W-:Y:S02]  /*0ac0*/  IADD3 R3, -R2, 0x1, RZ ;  /* 0x0000000102037810 */ /* 0x002fe40007ffe1ff */
[----:B--2---:R-:W-:Y:S01]  /*0ad0*/  SEL R18, R18, 0x1, P0 ;  /* 0x0000000112127807 */ /* 0x004fe20000000000 */
[----:B---3--:R-:W-:-:S04]  /*0ae0*/  USHF.L.U32 UR44, UR44, 0x7, URZ ;  /* 0x000000072c2c7899 */ /* 0x008fc8000800063f */
[----:B------:R-:W-:Y:S01]  /*0af0*/  UIADD3 UR7, UR44, 0x7f, URZ ;  /* 0x0000007f2c077890 */ /* 0x000fe2000fffe03f */
[----:B0-----:R-:W-:-:S03]  /*0b00*/  IMAD R3, R18, R5, R3 ;  /* 0x0000000512037224 */ /* 0x001fc600078e0203 */
[----:B------:R-:W-:Y:S01]  /*0b10*/  UIMAD.WIDE.U32 UR8, UR7, UR8, URZ ;  /* 0x00000008070872a5 */ /* 0x000fe2000f8e003f */
[----:B------:R-:W-:Y:S01]  /*0b20*/  IMAD R17, R18, R5, RZ ;  /* 0x0000000512117224 */ /* 0x000fe200078e02ff */
[----:B------:R-:W-:Y:S02]  /*0b30*/  R2UR UR10, R3 ;  /* 0x00000000030a72ca */ /* 0x000fe400000e0000 */
[----:B------:R-:W-:Y:S02]  /*0b40*/  @UP0 USHF.R.U32.HI UR7, URZ, UR11, UR9 ;  /* 0x0000000b3f070299 */ /* 0x000fe40008011609 */
[----:B------:R-:W-:-:S04]  /*0b50*/  UISETP.GE.AND UP0, UPT, UR5, 0x1, UPT ;  /* 0x000000010500788c */ /* 0x000fc8000bf06270 */
[----:B------:R-:W-:Y:S02]  /*0b60*/  UP2UR UR43, UPR, URZ, 0x1 ;  /* 0x000000013f2b7883 */ /* 0x000fe40008000000 */
[----:B------:R-:W-:-:S03]  /*0b70*/  PLOP3.LUT P0, PT, PT, PT, UP0, 0x40, 0x0 ;  /* 0x000000000000781c */ /* 0x000fc60003f0e808 */
[----:B------:R-:W-:-:S04]  /*0b80*/  UIADD3 UR7, UR10, UR7, URZ ;  /* 0x000000070a077290 */ /* 0x000fc8000fffe03f */
[----:B------:R-:W-:-:S06]  /*0b90*/  UIADD3 UR4, UR7, UR4, URZ ;  /* 0x0000000407047290 */ /* 0x000fcc000fffe03f */
[----:B------:R-:W-:Y:S01]  /*0ba0*/  IMAD.U32 R0, RZ, RZ, UR4 ;  /* 0x00000004ff007e24 */ /* 0x000fe2000f8e00ff */
[----:B------:R-:W-:Y:S06]  /*0bb0*/  @P0 BRA `(.L_x_1942) ;  /* 0x0000000000400947 */ /* 0x000fec0003800000 */
[----:B------:R-:W-:Y:S01]  /*0bc0*/  ISETP.LT.AND P0, PT, RZ, UR7, PT ;  /* 0x00000007ff007c0c */ /* 0x000fe2000bf01270 */
[----:B------:R-:W-:-:S12]  /*0bd0*/  UIADD3 UR4, UR7, -0x1, URZ ;  /* 0xffffffff07047890 */ /* 0x000fd8000fffe03f */
[----:B------:R-:W-:Y:S05]  /*0be0*/  @P0 BRA `(.L_x_1943) ;  /* 0x00000000001c0947 */ /* 0x000fea0003800000 */
[----:B------:R-:W-:Y:S02]  /*0bf0*/  UISETP.NE.AND UP0, UPT, UR5, 0x1, UPT ;  /* 0x000000010500788c */ /* 0x000fe4000bf05270 */
[----:B------:R-:W-:-:S09]  /*0c00*/  UIADD3 UR4, -UR7, URZ, URZ ;  /* 0x0000003f07047290 */ /* 0x000fd2000fffe13f */
[----:B------:R-:W-:Y:S02]  /*0c10*/  @UP0 ULDC.64 UR10, c[0x0][0x9e8] ;  /* 0x00027a00000a0ab9 */ /* 0x000fe40000000a00 */
[----:B------:R-:W-:-:S04]  /*0c20*/  UIMAD.WIDE.U32 UR8, UR4, UR10, URZ ;  /* 0x0000000a040872a5 */ /* 0x000fc8000f8e003f */
[----:B------:R-:W-:-:S04]  /*0c30*/  @UP0 USHF.R.U32.HI UR4, URZ, UR11, UR9 ;  /* 0x0000000b3f040299 */ /* 0x000fc80008011609 */
[----:B------:R-:W-:Y:S01]  /*0c40*/  ULOP3.LUT UR4, URZ, UR4, URZ, 0x33, !UPT ;  /* 0x000000043f047292 */ /* 0x000fe2000f8e333f */
[----:B------:R-:W-:Y:S11]  /*0c50*/  BRA `(.L_x_1944) ;  /* 0x0000000000107947 */ /* 0x000ff60003800000 */
.L_x_1943:
[----:B------:R-:W-:-:S11]  /*0c60*/  UISETP.NE.AND UP0, UPT, UR5, 0x1, UPT ;  /* 0x000000010500788c */ /* 0x000fd6000bf05270 */
[----:B------:R-:W-:Y:S02]  /*0c70*/  @UP0 ULDC.64 UR10, c[0x0][0x9e8] ;  /* 0x00027a00000a0ab9 */ /* 0x000fe40000000a00 */
[----:B------:R-:W-:-:S04]  /*0c80*/  UIMAD.WIDE.U32 UR8, UR4, UR10, URZ ;  /* 0x0000000a040872a5 */ /* 0x000fc8000f8e003f */
[----:B------:R-:W-:-:S12]  /*0c90*/  @UP0 USHF.R.U32.HI UR4, URZ, UR11, UR9 ;  /* 0x0000000b3f040299 */ /* 0x000fd80008011609 */
.L_x_1944:
[----:B------:R-:W-:-:S06]  /*0ca0*/  UIMAD UR4, UR4, UR5, UR5 ;  /* 0x00000005040472a4 */ /* 0x000fcc000f8e0205 */
[----:B------:R-:W-:-:S07]  /*0cb0*/  VIMNMX R0, R0, UR4, PT ;  /* 0x0000000400007c48 */ /* 0x000fce000bfe0100 */
.L_x_1942:
[----:B------:R-:W-:Y:S01]  /*0cc0*/  UISETP.NE.AND UP0, UPT, UR40, URZ, UPT ;  /* 0x0000003f2800728c */ /* 0x000fe2000bf05270 */
[-C--:B------:R-:W-:Y:S01]  /*0cd0*/  IMAD R3, R18, R5.reuse, -R2 ;  /* 0x0000000512037224 */ /* 0x080fe200078e0a02 */
[----:B------:R-:W-:Y:S01]  /*0ce0*/  UMOV UR4, UR44 ;  /* 0x0000002c00047c82 */ /* 0x000fe20008000000 */
[----:B------:R-:W-:Y:S02]  /*0cf0*/  VIADD R2, R0, 0x5f ;  /* 0x0000005f00027836 */ /* 0x000fe40000000000 */
[----:B------:R-:W-:Y:S01]  /*0d00*/  IMAD R0, R18, R5, 0x5f ;  /* 0x0000005f12007424 */ /* 0x000fe200078e0205 */
[----:B------:R-:W-:Y:S01]  /*0d10*/  R2UR UR7, R3 ;  /* 0x00000000030772ca */ /* 0x000fe200000e0000 */
[----:B------:R-:W-:-:S04]  /*0d20*/  IMAD.HI R2, R2, 0x2aaaaaab, RZ ;  /* 0x2aaaaaab02027827 */ /* 0x000fc800078e02ff */
[----:B------:R-:W-:Y:S01]  /*0d30*/  @UP0 ULDC UR8, c[0x0][0x44c] ;  /* 0x0001130000080ab9 */ /* 0x000fe20000000800 */
[----:B------:R-:W-:Y:S01]  /*0d40*/  @UP0 ULDC UR10, c[0x0][0x450] ;  /* 0x00011400000a0ab9 */ /* 0x000fe20000000800 */
[----:B------:R-:W-:Y:S01]  /*0d50*/  UIMAD.WIDE.U32 UR8, UR44, UR8, URZ ;  /* 0x000000082c0872a5 */ /* 0x000fe2000f8e003f */
[----:B------:R-:W-:Y:S01]  /*0d60*/  IMAD.HI R0, R0, 0x2aaaaaab, RZ ;  /* 0x2aaaaaab00007827 */ /* 0x000fe200078e02ff */
[----:B------:R-:W-:Y:S02]  /*0d70*/  SHF.R.U32.HI R5, RZ, 0x1f, R2 ;  /* 0x0000001fff057819 */ /* 0x000fe40000011602 */
[----:B------:R-:W-:Y:S02]  /*0d80*/  @UP0 USHF.R.U32.HI UR4, URZ, UR10, UR9 ;  /* 0x0000000a3f040299 */ /* 0x000fe40008011609 */
[----:B------:R-:W-:Y:S01]  /*0d90*/  UISETP.GE.AND UP0, UPT, UR5, 0x1, UPT ;  /* 0x000000010500788c */ /* 0x000fe2000bf06270 */
[----:B------:R-:W-:Y:S01]  /*0da0*/  SHF.R.U32.HI R3, RZ, 0x1f, R0 ;  /* 0x0000001fff037819 */ /* 0x000fe20000011600 */
[----:B------:R-:W-:Y:S01]  /*0db0*/  UIADD3 UR4, UR7, UR4, URZ ;  /* 0x0000000407047290 */ /* 0x000fe2000fffe03f */
[----:B------:R-:W-:-:S02]  /*0dc0*/  LEA.HI.SX32 R2, R2, R5, 0x1c ;  /* 0x0000000502027211 */ /* 0x000fc400078fe2ff */
[----:B------:R-:W-:Y:S01]  /*0dd0*/  ULDC UR7, c[0x0][0x9dc] ;  /* 0x0002770000077ab9 */ /* 0x000fe20000000800 */
[----:B------:R-:W-:Y:S01]  /*0de0*/  PLOP3.LUT P0, PT, PT, PT, UP0, 0x40, 0x0 ;  /* 0x000000000000781c */ /* 0x000fe20003f0e808 */
[----:B------:R-:W-:Y:S01]  /*0df0*/  UIADD3 UR7, UR4, -UR7, URZ ;  /* 0x8000000704077290 */ /* 0x000fe2000fffe03f */
[----:B------:R-:W-:-:S04]  /*0e00*/  LEA.HI.SX32 R3, R0, R3, 0x1c ;  /* 0x0000000300037211 */ /* 0x000fc800078fe2ff */
[----:B------:R-:W-:-:S07]  /*0e10*/  VIMNMX R22, R3, R2, PT ;  /* 0x0000000203167248 */ /* 0x000fce0003fe0100 */
[----:B------:R-:W-:Y:S05]  /*0e20*/  @P0 BRA `(.L_x_1945) ;  /* 0x0000000000440947 */ /* 0x000fea0003800000 */
[----:B------:R-:W-:-:S06]  /*0e30*/  UISETP.GT.AND UP0, UPT, UR4, -0x1, UPT ;  /* 0xffffffff0400788c */ /* 0x000fcc000bf04270 */
[----:B------:R-:W-:-:S13]  /*0e40*/  PLOP3.LUT P0, PT, PT, PT, UP0, 0x80, 0x0 ;  /* 0x000000000000781c */ /* 0x000fda0003f0f008 */
[----:B------:R-:W-:Y:S05]  /*0e50*/  @P0 BRA `(.L_x_1946) ;  /* 0x00000000001c0947 */ /* 0x000fea0003800000 */
[----:B------:R-:W-:Y:S02]  /*0e60*/  UISETP.NE.AND UP0, UPT, UR5, 0x1, UPT ;  /* 0x000000010500788c */ /* 0x000fe4000bf05270 */
[----:B------:R-:W-:-:S09]  /*0e70*/  ULOP3.LUT UR4, URZ, UR4, URZ, 0x33, !UPT ;  /* 0x000000043f047292 */ /* 0x000fd2000f8e333f */
[----:B------:R-:W-:Y:S02]  /*0e80*/  @UP0 ULDC.64 UR10, c[0x0][0x9e8] ;  /* 0x00027a00000a0ab9 */ /* 0x000fe40000000a00 */
[----:B------:R-:W-:-:S04]  /*0e90*/  UIMAD.WIDE.U32 UR8, UR4, UR10, URZ ;  /* 0x0000000a040872a5 */ /* 0x000fc8000f8e003f */
[----:B------:R-:W-:-:S04]  /*0ea0*/  @UP0 USHF.R.U32.HI UR4, URZ, UR11, UR9 ;  /* 0x0000000b3f040299 */ /* 0x000fc80008011609 */
[----:B------:R-:W-:Y:S01]  /*0eb0*/  ULOP3.LUT UR4, URZ, UR4, URZ, 0x33, !UPT ;  /* 0x000000043f047292 */ /* 0x000fe2000f8e333f */
[----:B------:R-:W-:Y:S11]  /*0ec0*/  BRA `(.L_x_1947) ;  /* 0x0000000000107947 */ /* 0x000ff60003800000 */
.L_x_1946:
[----:B------:R-:W-:-:S11]  /*0ed0*/  UISETP.NE.AND UP0, UPT, UR5, 0x1, UPT ;  /* 0x000000010500788c */ /* 0x000fd6000bf05270 */
[----:B------:R-:W-:Y:S02]  /*0ee0*/  @UP0 ULDC.64 UR10, c[0x0][0x9e8] ;  /* 0x00027a00000a0ab9 */ /* 0x000fe40000000a00 */
[----:B------:R-:W-:-:S04]  /*0ef0*/  UIMAD.WIDE.U32 UR8, UR4, UR10, URZ ;  /* 0x0000000a040872a5 */ /* 0x000fc8000f8e003f */
[----:B------:R-:W-:-:S12]  /*0f00*/  @UP0 USHF.R.U32.HI UR4, URZ, UR11, UR9 ;  /* 0x0000000b3f040299 */ /* 0x000fd80008011609 */
.L_x_1947:
[----:B------:R-:W-:-:S04]  /*0f10*/  UIMAD UR4, UR4, UR5, URZ ;  /* 0x00000005040472a4 */ /* 0x000fc8000f8e023f */
[----:B------:R-:W-:-:S04]  /*0f20*/  UISETP.LT.AND UP0, UPT, UR7, UR4, UPT ;  /* 0x000000040700728c */ /* 0x000fc8000bf01270 */
[----:B------:R-:W-:-:S12]  /*0f30*/  USEL UR7, UR7, UR4, !UP0 ;  /* 0x0000000407077287 */ /* 0x000fd8000c000000 */
.L_x_1945:
[----:B------:R-:W-:Y:S02]  /*0f40*/  UIMAD.WIDE UR4, UR7, 0x2aaaaaab, URZ ;  /* 0x2aaaaaab070478a5 */ /* 0x000fe4000f8e023f */
[----:B------:R-:W-:Y:S02]  /*0f50*/  USHF.R.U32.HI UR10, URZ, 0x10, UR6 ;  /* 0x000000103f0a7899 */ /* 0x000fe40008011606 */
[----:B------:R-:W-:Y:S02]  /*0f60*/  USHF.R.U32.HI UR4, URZ, 0x1f, UR5 ;  /* 0x0000001f3f047899 */ /* 0x000fe40008011605 */
[----:B------:R-:W-:Y:S02]  /*0f70*/  ULOP3.LUT UR39, UR6, 0xffff, URZ, 0xc0, !UPT ;  /* 0x0000ffff06277892 */ /* 0x000fe4000f8ec03f */
[----:B------:R-:W-:-:S04]  /*0f80*/  ULEA.HI.SX32 UR4, UR5, UR4, 0x1c ;  /* 0x0000000405047291 */ /* 0x000fc8000f8fe23f */
[----:B------:R-:W-:-:S04]  /*0f90*/  UISETP.LT.AND UP0, UPT, URZ, UR4, UPT ;  /* 0x000000043f00728c */ /* 0x000fc8000bf01270 */
[----:B------:R-:W-:Y:S02]  /*0fa0*/  USEL UR9, URZ, UR4, !UP0 ;  /* 0x000000043f097287 */ /* 0x000fe4000c000000 */
[----:B------:R-:W-:Y:S01]  /*0fb0*/  UISETP.NE.AND UP0, UPT, UR10, URZ, UPT ;  /* 0x0000003f0a00728c */ /* 0x000fe2000bf05270 */
[----:B------:R-:W-:-:S03]  /*0fc0*/  UMOV UR4, URZ ;  /* 0x0000003f00047c82 */ /* 0x000fc60008000000 */
[----:B------:R-:W-:-:S07]  /*0fd0*/  ISETP.GT.AND P0, PT, R22, UR9, PT ;  /* 0x0000000916007c0c */ /* 0x000fce000bf04270 */
[----:B------:R-:W-:-:S06]  /*0fe0*/  @!UP0 ULDC UR10, c[0x0][0x9f0] ;  /* 0x00027c00000a8ab9 */ /* 0x000fcc0000000800 */
[----:B------:R-:W-:Y:S05]  /*0ff0*/  @!P0 BRA `(.L_x_1948) ;  /* 0x00000000008c8947 */ /* 0x000fea0003800000 */
[----:B------:R-:W-:Y:S01]  /*1000*/  IMAD.U32 R5, RZ, RZ, UR10 ;  /* 0x0000000aff057e24 */ /* 0x000fe2000f8e00ff */
[----:B------:R-:W-:-:S04]  /*1010*/  UMOV UR4, URZ ;  /* 0x0000003f00047c82 */ /* 0x000fc80008000000 */
[----:B------:R-:W-:-:S04]  /*1020*/  IABS R0, R5 ;  /* 0x0000000500007213 */ /* 0x000fc80000000000 */
[----:B------:R-:W-:Y:S02]  /*1030*/  R2UR UR11, R0 ;  /* 0x00000000000b72ca */ /* 0x000fe400000e0000 */
[----:B------:R-:W-:Y:S02]  /*1040*/  IADD3 R0, R5, -0x1, R22 ;  /* 0xffffffff05007810 */ /* 0x000fe40007ffe016 */
[----:B------:R-:W-:Y:S02]  /*1050*/  IABS R5, R5 ;  /* 0x0000000500057213 */ /* 0x000fe40000000000 */
[----:B------:R-:W-:-:S03]  /*1060*/  R2UR UR6, R0 ;  /* 0x00000000000672ca */ /* 0x000fc600000e0000 */
[----:B------:R-:W-:-:S04]  /*1070*/  IMAD.MOV R5, RZ, RZ, -R5 ;  /* 0x000000ffff057224 */ /* 0x000fc800078e0a05 */
[----:B------:R-:W0:Y:S06]  /*1080*/  I2F.RP R2, UR11 ;  /* 0x0000000b00027d06 */ /* 0x000e2c0008209400 */
[----:B------:R-:W-:-:S06]  /*1090*/  UIADD3 UR6, -UR9, UR6, URZ ;  /* 0x0000000609067290 */ /* 0x000fcc000fffe13f */
[----:B------:R-:W-:Y:S01]  /*10a0*/  IMAD.U32 R0, RZ, RZ, UR6 ;  /* 0x00000006ff007e24 */ /* 0x000fe2000f8e00ff */
[----:B------:R-:W-:Y:S01]  /*10b0*/  ULOP3.LUT UR6, UR6, UR10, URZ, 0x3c, !UPT ;  /* 0x0000000a06067292 */ /* 0x000fe2000f8e3c3f */
[----:B0-----:R-:W0:Y:S03]  /*10c0*/  MUFU.RCP R2, R2 ;  /* 0x0000000200027308 */ /* 0x001e260000001000 */
[----:B------:R-:W-:-:S04]  /*10d0*/  IABS R0, R0 ;  /* 0x0000000000007213 */ /* 0x000fc80000000000 */
[----:B------:R-:W-:Y:S01]  /*10e0*/  R2UR UR8, R0 ;  /* 0x00000000000872ca */ /* 0x000fe200000e0000 */
[----:B------:R-:W-:Y:S02]  /*10f0*/  IMAD.MOV.U32 R0, RZ, RZ, R5 ;  /* 0x000000ffff007224 */ /* 0x000fe400078e0005 */
[----:B0-----:R-:W-:-:S06]  /*1100*/  VIADD R3, R2, 0xffffffe ;  /* 0x0ffffffe02037836 */ /* 0x001fcc0000000000 */
        /* <DEDUP_REMOVED lines=18> */
.L_x_1948:
[----:B------:R-:W-:Y:S02]  /*1230*/  UIMAD UR39, UR39, UR4, UR9 ;  /* 0x00000004272772a4 */ /* 0x000fe4000f8e0209 */
[----:B------:R-:W-:Y:S01]  /*1240*/  IMAD.U32 R3, RZ, RZ, UR4 ;  /* 0x00000004ff037e24 */ /* 0x000fe2000f8e00ff */
[----:B------:R-:W-:Y:S02]  /*1250*/  PLOP3.LUT P0, PT, PT, PT, PT, 0x80, 0x0 ;  /* 0x000000000000781c */ /* 0x000fe40003f0f070 */
[----:B------:R-:W-:Y:S02]  /*1260*/  CS2R R150, SRZ ;  /* 0x0000000000967805 */ /* 0x000fe4000001ff00 */
[----:B------:R-:W-:Y:S02]  /*1270*/  CS2R R148, SRZ ;  /* 0x0000000000947805 */ /* 0x000fe4000001ff00 */
[----:B------:R-:W-:Y:S02]  /*1280*/  CS2R R146, SRZ ;  /* 0x0000000000927805 */ /* 0x000fe4000001ff00 */
[----:B------:R-:W-:-:S02]  /*1290*/  VIADDMNMX R22, R3, UR39, R22, PT ;  /* 0x0000002703167c46 */ /* 0x000fc4000b800116 */
[----:B------:R-:W-:Y:S02]  /*12a0*/  CS2R R2, SRZ ;  /* 0x0000000000027805 */ /* 0x000fe4000001ff00 */
[----:B------:R-:W-:Y:S02]  /*12b0*/  CS2R R144, SRZ ;  /* 0x0000000000907805 */ /* 0x000fe4000001ff00 */
[----:B------:R-:W-:Y:S02]  /*12c0*/  CS2R R142, SRZ ;  /* 0x00000000008e7805 */ /* 0x000fe4000001ff00 */
[----:B------:R-:W-:Y:S02]  /*12d0*/  ISETP.GT.AND P1, PT, R22, UR39, PT ;  /* 0x0000002716007c0c */ /* 0x000fe4000bf24270 */
        /* <DEDUP_REMOVED lines=64> */
[----:B------:R-:W-:-:S05]  /*16e0*/  SHF.R.S32.HI R73, RZ, 0x7, R23 ;  /* 0x00000007ff497819 */ /* 0x000fca0000011417 */
        /* <DEDUP_REMOVED lines=29> */
.L_x_1950:
[----:B------:R-:W-:Y:S01]  /*18c0*/  SHF.L.U32 R2, RZ, 0x1f, RZ ;  /* 0x0000001fff027819 */ /* 0x000fe200000006ff */
[----:B------:R-:W-:-:S03]  /*18d0*/  VIADD R5, R16, 0x8 ;  /* 0x0000000810057836 */ /* 0x000fc60000000000 */
[----:B------:R-:W0:Y:S02]  /*18e0*/  SYNCS.PHASECHK.TRANS64.TRYWAIT P0, [UR38+0x22800], R2 ;  /* 0x02280002ff0075a7 */ /* 0x000e240008000166 */
[----:B0-----:R-:W-:Y:S05]  /*18f0*/  @!P0 BRA `(.L_x_1951) ;  /* 0x0000011400b08947 */ /* 0x001fea0003800000 */
.L_x_2083:
[----:B------:R-:W-:Y:S05]  /*1900*/  WARPSYNC.ALL ;  /* 0x0000000000007948 */ /* 0x000fea0003800000 */
[----:B------:R-:W-:Y:S01]  /*1910*/  ULOP3.LUT UR4, UR42, 0x1, URZ, 0xfc, !UPT ;  /* 0x000000012a047892 */ /* 0x000fe2000f8efc3f */
[----:B------:R1:W-:Y:S03]  /*1920*/  BAR.SYNC.DEFER_BLOCKING R5, 0x100 ;  /* 0x000400050000751d */ /* 0x0003e60000010000 */
[----:B------:R-:W-:-:S06]  /*1930*/  UISETP.NE.AND UP0, UPT, UR4, 0x3, UPT ;  /* 0x000000030400788c */ /* 0x000fcc000bf05270 */
[----:B------:R-:W-:-:S13]  /*1940*/  PLOP3.LUT P0, PT, PT, PT, UP0, 0x40, 0x0 ;  /* 0x000000000000781c */ /* 0x000fda0003f0e808 */
[----:B-1----:R-:W-:Y:S05]  /*1950*/  @P0 BRA `(.L_x_1952) ;  /* 0x0000000000040947 */ /* 0x002fea0003800000 */
[----:B------:R-:W-:Y:S01]  /*1960*/  BPT.TRAP 0x1 ;  /* 0x000000040000795c */ /* 0x000fe20000300000 */
.L_x_1952:
[----:B------:R-:W-:Y:S01]  /*1970*/  PLOP3.LUT P1, PT, PT, PT, UP0, 0x40, 0x0 ;  /* 0x000000000000781c */ /* 0x000fe20003f2e808 */
[----:B------:R1:W2:-:S12]  /*1980*/  SYNCS.PHASECHK.TRANS64.TRYWAIT P0, [UR38+0x22830], R2 ;  /* 0x02283002ff0075a7 */ /* 0x0002980008000166 */
[----:B-1----:R-:W-:Y:S05]  /*1990*/  @P1 BRA `(.L_x_1953) ;  /* 0x0000000000041947 */ /* 0x002fea0003800000 */
[----:B------:R-:W-:Y:S01]  /*19a0*/  BPT.TRAP 0x1 ;  /* 0x000000040000795c */ /* 0x000fe20000300000 */
.L_x_1953:
[----:B--2---:R-:W-:Y:S05]  /*19b0*/  @P0 BRA `(.L_x_1954) ;  /* 0x0000000000080947 */ /* 0x004fea0003800000 */
[----:B------:R-:W1:Y:S02]  /*19c0*/  SYNCS.PHASECHK.TRANS64.TRYWAIT P0, [UR38+0x22830], R2 ;  /* 0x02283002ff0075a7 */ /* 0x000e640008000166 */
[----:B-1----:R-:W-:Y:S05]  /*19d0*/  @!P0 BRA `(.L_x_1955) ;  /* 0x0000011400908947 */ /* 0x002fea0003800000 */
.L_x_1954:
[----:B------:R-:W-:Y:S01]  /*19e0*/  UIADD3 UR4, UR38, 0x1c400, URZ ;  /* 0x0001c40026047890 */ /* 0x000fe2000fffe03f */
[----:B------:R-:W-:Y:S01]  /*19f0*/  WARPGROUP.ARRIVE ;  /* 0x00000000000079c5 */ /* 0x000fe20000000000 */
[----:B------:R-:W-:Y:S01]  /*1a00*/  ULOP3.LUT UR45, UR45, 0x10000, URZ, 0xfc, !UPT ;  /* 0x000100002d2d7892 */ /* 0x000fe2000f8efc3f */
[----:B------:R-:W-:Y:S01]  /*1a10*/  PLOP3.LUT P0, PT, PT, PT, UP0, 0x40, 0x0 ;  /* 0x000000000000781c */ /* 0x000fe20003f0e808 */
[----:B------:R-:W-:Y:S01]  /*1a20*/  USHF.R.U32.HI UR4, URZ, 0x4, UR4 ;  /* 0x000000043f047899 */ /* 0x000fe20008011604 */
[----:B------:R-:W-:Y:S01]  /*1a30*/  IADD3 R4, -R16, 0xb, RZ ;  /* 0x0000000b10047810 */ /* 0x000fe20007ffe1ff */
[----:B------:R-:W-:Y:S01]  /*1a40*/  UMOV UR21, 0x40000040 ;  /* 0x4000004000157882 */ /* 0x000fe20000000000 */
[----:B------:R-:W-:Y:S01]  /*1a50*/  UMOV UR23, 0x40000040 ;  /* 0x4000004000177882 */ /* 0x000fe20000000000 */
[----:B------:R-:W-:Y:S01]  /*1a60*/  ULOP3.LUT UR4, UR4, 0x3fff, URZ, 0xc0, !UPT ;  /* 0x00003fff04047892 */ /* 0x000fe2000f8ec03f */
[----:B------:R-:W1:Y:S01]  /*1a70*/  S2UR UR5, SR_CgaCtaId ;  /* 0x00000000000579c3 */ /* 0x000e620000008800 */
[----:B------:R-:W-:Y:S01]  /*1a80*/  UMOV UR20, UR45 ;  /* 0x0000002d00147c82 */ /* 0x000fe20008000000 */
[----:B------:R-:W-:-:S02]  /*1a90*/  UIADD3 UR8, UR45, 0x2, URZ ;  /* 0x000000022d087890 */ /* 0x000fc4000fffe03f */
[----:B------:R-:W-:Y:S01]  /*1aa0*/  ULOP3.LUT UR4, UR4, 0x10000, URZ, 0xfc, !UPT ;  /* 0x0001000004047892 */ /* 0x000fe2000f8efc3f */
[----:B------:R-:W-:Y:S01]  /*1ab0*/  UMOV UR9, 0x40000040 ;  /* 0x4000004000097882 */ /* 0x000fe20000000000 */
[----:B------:R-:W-:Y:S02]  /*1ac0*/  UMOV UR11, 0x40000040 ;  /* 0x40000040000b7882 */ /* 0x000fe40000000000 */
[----:B------:R-:W-:Y:S02]  /*1ad0*/  UIADD3 UR10, UR4, 0x2, URZ ;  /* 0x00000002040a7890 */ /* 0x000fe4000fffe03f */
[----:B------:R-:W-:Y:S01]  /*1ae0*/  UIADD3 UR12, UR45, 0x4, URZ ;  /* 0x000000042d0c7890 */ /* 0x000fe2000fffe03f */
[----:B------:R-:W-:Y:S01]  /*1af0*/  UMOV UR22, UR4 ;  /* 0x0000000400167c82 */ /* 0x000fe20008000000 */
[----:B------:R-:W-:Y:S01]  /*1b00*/  UIADD3 UR14, UR4, 0x4, URZ ;  /* 0x00000004040e7890 */ /* 0x000fe2000fffe03f */
[----:B------:R-:W-:Y:S01]  /*1b10*/  HGMMA.64x96x16.F32.BF16 R24, gdesc[UR20], RZ, !UPT, gsb0 ;  /* 0x01600000141879f0 */ /* 0x000fe2000c0018ff */
        /* <DEDUP_REMOVED lines=17> */
[----:B-1----:R-:W-:Y:S05]  /*1c30*/  @P0 BRA `(.L_x_1956) ;  /* 0x0000000000040947 */ /* 0x002fea0003800000 */
[----:B------:R-:W-:Y:S01]  /*1c40*/  BPT.TRAP 0x1 ;  /* 0x000000040000795c */ /* 0x000fe20000300000 */
.L_x_1956:
[----:B------:R-:W-:Y:S01]  /*1c50*/  LOP3.LUT R0, R23, 0xffffff80, RZ, 0xc0, !PT ;  /* 0xffffff8017007812 */ /* 0x000fe200078ec0ff */
[----:B------:R-:W-:Y:S01]  /*1c60*/  UISETP.NE.AND UP2, UPT, UR40, URZ, UPT ;  /* 0x0000003f2800728c */ /* 0x000fe2000bf45270 */
[----:B------:R-:W-:Y:S01]  /*1c70*/  LEA.HI R72, R72, R19, RZ, 0x2 ;  /* 0x0000001348487211 */ /* 0x000fe200078f10ff */
[----:B------:R-:W-:Y:S01]  /*1c80*/  UISETP.NE.AND UP1, UPT, UR43, URZ, UPT ;  /* 0x0000003f2b00728c */ /* 0x000fe2000bf25270 */
[----:B------:R-:W-:Y:S01]  /*1c90*/  LEA.HI R8, R73, R73, RZ, 0x1 ;  /* 0x0000004949087211 */ /* 0x000fe200078f08ff */
[C---:B0-----:R-:W-:Y:S01]  /*1ca0*/  IMAD.IADD R3, R19.reuse, 0x1, -R0 ;  /* 0x0000000113037824 */ /* 0x041fe200078e0a00 */
[----:B------:R-:W-:Y:S01]  /*1cb0*/  LOP3.LUT R72, R72, 0xfffffffc, RZ, 0xc0, !PT ;  /* 0xfffffffc48487812 */ /* 0x000fe200078ec0ff */
[----:B------:R-:W-:Y:S01]  /*1cc0*/  ULDC UR25, c[0x0][0x9dc] ;  /* 0x0002770000197ab9 */ /* 0x000fe20000000800 */
[----:B------:R-:W-:Y:S01]  /*1cd0*/  LOP3.LUT R8, R8, 0x3fffffe, RZ, 0xc0, !PT ;  /* 0x03fffffe08087812 */ /* 0x000fe200078ec0ff */
[----:B------:R-:W-:Y:S01]  /*1ce0*/  ULDC UR15, c[0x0][0x288] ;  /* 0x0000a200000f7ab9 */ /* 0x000fe20000000800 */
[----:B------:R-:W-:Y:S01]  /*1cf0*/  SHF.R.S32.HI R0, RZ, 0x1f, R3 ;  /* 0x0000001fff007819 */ /* 0x000fe20000011403 */
[----:B------:R-:W-:Y:S01]  /*1d00*/  IMAD.IADD R72, R19, 0x1, -R72 ;  /* 0x0000000113487824 */ /* 0x000fe200078e0a48 */
[----:B------:R-:W-:Y:S01]  /*1d10*/  PLOP3.LUT P0, PT, PT, PT, UP2, 0x80, 0x0 ;  /* 0x000000000000781c */ /* 0x000fe20003f0f028 */
[----:B------:R-:W-:Y:S01]  /*1d20*/  IMAD.IADD R8, R73, 0x1, -R8 ;  /* 0x0000000149087824 */ /* 0x000fe200078e0a08 */
[CC--:B------:R-:W-:Y:S01]  /*1d30*/  LEA.HI R6, R0.reuse, R3.reuse, RZ, 0x2 ;  /* 0x0000000300067211 */ /* 0x0c0fe200078f10ff */
[----:B------:R-:W-:Y:S01]  /*1d40*/  @UP2 ULDC UR6, c[0x0][0x44c] ;  /* 0x0001130000062ab9 */ /* 0x000fe20000000800 */
[----:B------:R-:W-:Y:S01]  /*1d50*/  LEA.HI R7, R0, R3, RZ, 0x5 ;  /* 0x0000000300077211 */ /* 0x000fe200078f28ff */
[----:B------:R-:W-:Y:S01]  /*1d60*/  @UP2 ULDC UR7, c[0x0][0x450] ;  /* 0x0001140000072ab9 */ /* 0x000fe20000000800 */
[--C-:B------:R-:W-:Y:S01]  /*1d70*/  SHF.R.S32.HI R0, RZ, 0x2, R6.reuse ;  /* 0x00000002ff007819 */ /* 0x100fe20000011406 */
[----:B------:R-:W-:Y:S01]  /*1d80*/  ULOP3.LUT UR25, URZ, UR25, URZ, 0x33, !UPT ;  /* 0x000000193f197292 */ /* 0x000fe2000f8e333f */
[----:B------:R-:W-:Y:S01]  /*1d90*/  SHF.R.S32.HI R9, RZ, 0x1f, R6 ;  /* 0x0000001fff097819 */ /* 0x000fe20000011406 */
[----:B------:R-:W-:Y:S01]  /*1da0*/  ULDC UR18, c[0x0][0x9e0] ;  /* 0x0002780000127ab9 */ /* 0x000fe20000000800 */
[----:B------:R-:W-:-:S02]  /*1db0*/  SHF.R.S32.HI R7, RZ, 0x5, R7 ;  /* 0x00000005ff077819 */ /* 0x000fc40000011407 */
[----:B------:R-:W-:Y:S02]  /*1dc0*/  LEA.HI R9, R9, R0, RZ, 0x3 ;  /* 0x0000000009097211 */ /* 0x000fe400078f18ff */
[----:B------:R-:W-:Y:S02]  /*1dd0*/  LEA.HI R10, R72, R72, RZ, 0x1 ;  /* 0x00000048480a7211 */ /* 0x000fe400078f08ff */
[----:B------:R-:W-:Y:S02]  /*1de0*/  LEA R11, R7, UR44, 0x4 ;  /* 0x0000002c070b7c11 */ /* 0x000fe4000f8e20ff */
[----:B------:R-:W-:Y:S02]  /*1df0*/  LOP3.LUT R9, R9, 0xfffffff8, RZ, 0xc0, !PT ;  /* 0xfffffff809097812 */ /* 0x000fe400078ec0ff */
[----:B------:R-:W-:Y:S02]  /*1e00*/  LOP3.LUT R7, R10, 0x1ffffffe, RZ, 0xc0, !PT ;  /* 0x1ffffffe0a077812 */ /* 0x000fe400078ec0ff */
[----:B------:R-:W-:Y:S01]  /*1e10*/  IADD3 R9, R11, R0, -R9 ;  /* 0x000000000b097210 */ /* 0x000fe20007ffe809 */
[----:B------:R-:W-:Y:S01]  /*1e20*/  IMAD.MOV.U32 R11, RZ, RZ, -0x60 ;  /* 0xffffffa0ff0b7424 */ /* 0x000fe200078e00ff */
[----:B------:R-:W-:Y:S01]  /*1e30*/  PLOP3.LUT P1, PT, PT, PT, UP2, 0x80, 0x0 ;  /* 0x000000000000781c */ /* 0x000fe20003f2f028 */
[----:B------:R-:W-:Y:S01]  /*1e40*/  IMAD.IADD R0, R72, 0x1, -R7 ;  /* 0x0000000148007824 */ /* 0x000fe200078e0a07 */
[----:B------:R-:W-:Y:S01]  /*1e50*/  LOP3.LUT R6, R6, 0x7ffffffc, RZ, 0xc0, !PT ;  /* 0x7ffffffc06067812 */ /* 0x000fe200078ec0ff */
[----:B------:R-:W-:-:S02]  /*1e60*/  IMAD R9, R8, 0x40, R9 ;  /* 0x0000004008097824 */ /* 0x000fc400078e0209 */
[----:B------:R-:W-:Y:S02]  /*1e70*/  IMAD R14, R22, R11, 0x60 ;  /* 0x00000060160e7424 */ /* 0x000fe400078e020b */
[----:B------:R-:W-:Y:S02]  /*1e80*/  IMAD R0, R0, 0x8, R9 ;  /* 0x0000000800007824 */ /* 0x000fe400078e0209 */
[----:B------:R-:W-:Y:S02]  /*1e90*/  IMAD.IADD R3, R3, 0x1, -R6 ;  /* 0x0000000103037824 */ /* 0x000fe400078e0a06 */
[----:B------:R-:W-:Y:S01]  /*1ea0*/  @P0 IMAD.HI.U32 R7, R0, UR6, RZ ;  /* 0x0000000600070c27 */ /* 0x000fe2000f8e00ff */
[----:B------:R-:W-:Y:S01]  /*1eb0*/  UIADD3 UR6, UR38, 0x22840, URZ ;  /* 0x0002284026067890 */ /* 0x000fe2000fffe03f */
[----:B------:R-:W-:Y:S02]  /*1ec0*/  PLOP3.LUT P0, PT, PT, PT, UP1, 0x40, 0x0 ;  /* 0x000000000000781c */ /* 0x000fe40003f0e818 */
[----:B------:R-:W-:Y:S01]  /*1ed0*/  IMAD.MOV.U32 R8, RZ, RZ, R0 ;  /* 0x000000ffff087224 */ /* 0x000fe200078e0000 */
[----:B------:R-:W-:Y:S01]  /*1ee0*/  @P1 SHF.R.U32.HI R8, RZ, UR7, R7 ;  /* 0x00000007ff081c19 */ /* 0x000fe20008011607 */
[----:B------:R-:W-:Y:S01]  /*1ef0*/  IMAD R7, R22, -0x60, R17 ;  /* 0xffffffa016077824 */ /* 0x000fe200078e0211 */
[----:B------:R-:W-:Y:S01]  /*1f00*/  UPRMT UR6, UR5, 0x654, UR6 ;  /* 0x0000065405067896 */ /* 0x000fe20008000006 */
[----:B------:R-:W-:-:S02]  /*1f10*/  IMAD R20, R3, -0x2, R14 ;  /* 0xfffffffe03147824 */ /* 0x000fc400078e020e */
[----:B------:R-:W0:Y:S01]  /*1f20*/  SHFL.IDX PT, R10, R8, RZ, 0x1c1f ;  /* 0x001c1fff080a7589 */ /* 0x000e2200000e0000 */
[----:B------:R-:W-:-:S04]  /*1f30*/  VIADD R6, R7, 0x61 ;  /* 0x0000006107067836 */ /* 0x000fc80000000000 */
[----:B------:R-:W-:Y:S01]  /*1f40*/  IMAD R9, R3, -0x2, R6 ;  /* 0xfffffffe03097824 */ /* 0x000fe200078e0206 */
[----:B------:R-:W-:Y:S01]  /*1f50*/  SYNCS.ARRIVE.TRANS64.RED.A1T0 RZ, [UR6], RZ ;  /* 0x000000ffffff79a7 */ /* 0x000fe20008100406 */
[----:B------:R-:W-:Y:S02]  /*1f60*/  VIADD R6, R7, 0x60 ;  /* 0x0000006007067836 */ /* 0x000fe40000000000 */
[----:B------:R-:W-:Y:S02]  /*1f70*/  VIADD R9, R9, -UR15 ;  /* 0x8000000f09097c36 */ /* 0x000fe40008000000 */
[----:B------:R-:W-:Y:S02]  /*1f80*/  IMAD R11, R3, -0x2, R6 ;  /* 0xfffffffe030b7824 */ /* 0x000fe400078e0206 */
[C---:B------:R-:W-:Y:S02]  /*1f90*/  VIADD R12, R9.reuse, UR18 ;  /* 0x00000012090c7c36 */ /* 0x040fe40008000000 */
[----:B------:R-:W-:-:S03]  /*1fa0*/  VIADD R13, R9, UR25 ;  /* 0x00000019090d7c36 */ /* 0x000fc60008000000 */
[----:B0-----:R-:W-:Y:S01]  /*1fb0*/  VIADDMNMX R6, R10, R12, R11, PT ;  /* 0x0000000c0a067246 */ /* 0x001fe2000380010b */
[----:B------:R-:W-:Y:S01]  /*1fc0*/  IMAD.IADD R7, R13, 0x1, R10 ;  /* 0x000000010d077824 */ /* 0x000fe200078e020a */
[----:B------:R-:W-:Y:S06]  /*1fd0*/  @P0 BRA `(.L_x_1957) ;  /* 0x00000000005c0947 */ /* 0x000fec0003800000 */
[----:B------:R-:W-:Y:S01]  /*1fe0*/  IADD3 R9, R17, -UR15, R10 ;  /* 0x8000000f11097c10 */ /* 0x000fe2000fffe00a */
[----:B------:R-:W-:Y:S03]  /*1ff0*/  BSSY B0, `(.L_x_1958) ;  /* 0x0000012000007945 */ /* 0x000fe60003800000 */
[----:B------:R-:W-:-:S13]  /*2000*/  ISETP.GT.AND P0, PT, R9, -0x1, PT ;  /* 0xffffffff0900780c */ /* 0x000fda0003f04270 */
[----:B------:R-:W-:Y:S05]  /*2010*/  @P0 BRA `(.L_x_1959) ;  /* 0x0000000000240947 */ /* 0x000fea0003800000 */
[----:B------:R-:W-:Y:S01]  /*2020*/  ULDC UR6, c[0x0][0x9e4] ;  /* 0x0002790000067ab9 */ /* 0x000fe20000000800 */
[----:B------:R-:W-:Y:S01]  /*2030*/  LOP3.LUT R9, RZ, R9, RZ, 0x33, !PT ;  /* 0x00000009ff097212 */ /* 0x000fe200078e33ff */
[----:B------:R-:W-:-:S05]  /*2040*/  IMAD.U32 R15, RZ, RZ, UR6 ;  /* 0x00000006ff0f7e24 */ /* 0x000fca000f8e00ff */
[----:B------:R-:W-:-:S13]  /*2050*/  ISETP.NE.AND P0, PT, R15, 0x1, PT ;  /* 0x000000010f00780c */ /* 0x000fda0003f05270 */
[----:B------:R-:W0:Y:S02]  /*2060*/  @P0 LDC.64 R72, c[0x0][0x9e8] ;  /* 0x00027a00ff480b82 */ /* 0x000e240000000a00 */
[----:B0-----:R-:W-:-:S05]  /*2070*/  @P0 IMAD.HI.U32 R10, R9, R72, RZ ;  /* 0x00000048090a0227 */ /* 0x001fca00078e00ff */
[----:B------:R-:W-:-:S04]  /*2080*/  @P0 SHF.R.U32.HI R9, RZ, R73, R10 ;  /* 0x00000049ff090219 */ /* 0x000fc8000001160a */
[----:B------:R-:W-:Y:S01]  /*2090*/  LOP3.LUT R9, RZ, R9, RZ, 0x33, !PT ;  /* 0x00000009ff097212 */ /* 0x000fe200078e33ff */
[----:B------:R-:W-:Y:S06]  /*20a0*/  BRA `(.L_x_1960) ;  /* 0x0000000000187947 */ /* 0x000fec0003800000 */
.L_x_1959:
[----:B------:R-:W-:Y:S02]  /*20b0*/  ULDC UR6, c[0x0][0x9e4] ;  /* 0x0002790000067ab9 */ /* 0x000fe40000000800 */
[----:B------:R-:W-:-:S05]  /*20c0*/  IMAD.U32 R15, RZ, RZ, UR6 ;  /* 0x00000006ff0f7e24 */ /* 0x000fca000f8e00ff */
[----:B------:R-:W-:-:S13]  /*20d0*/  ISETP.NE.AND P0, PT, R15, 0x1, PT ;  /* 0x000000010f00780c */ /* 0x000fda0003f05270 */
[----:B------:R-:W0:Y:S02]  /*20e0*/  @P0 LDC.64 R72, c[0x0][0x9e8] ;  /* 0x00027a00ff480b82 */ /* 0x000e240000000a00 */
[----:B0-----:R-:W-:-:S05]  /*20f0*/  @P0 IMAD.HI.U32 R10, R9, R72, RZ ;  /* 0x00000048090a0227 */ /* 0x001fca00078e00ff */
[----:B------:R-:W-:-:S07]  /*2100*/  @P0 SHF.R.U32.HI R9, RZ, R73, R10 ;  /* 0x00000049ff090219 */ /* 0x000fce000001160a */
.L_x_1960:
[----:B------:R-:W-:Y:S05]  /*2110*/  BSYNC B0 ;  /* 0x0000000000007941 */ /* 0x000fea0003800000 */
.L_x_1958:
[----:B------:R-:W-:-:S05]  /*2120*/  IMAD R9, R9, R15, R20 ;  /* 0x0000000f09097224 */ /* 0x000fca00078e0214 */
[----:B------:R-:W-:Y:S02]  /*2130*/  VIADDMNMX R6, R9, R15, R6, PT ;  /* 0x0000000f09067246 */ /* 0x000fe40003800106 */
[----:B------:R-:W-:-:S07]  /*2140*/  VIMNMX R7, R7, R9, !PT ;  /* 0x0000000907077248 */ /* 0x000fce0007fe0100 */
.L_x_1957:
[C---:B------:R-:W-:Y:S01]  /*2150*/  ISETP.GE.AND P1, PT, R14.reuse, 0x1, PT ;  /* 0x000000010e00780c */ /* 0x040fe20003f26270 */
[----:B------:R-:W0:Y:S01]  /*2160*/  SHFL.IDX PT, R8, R8, 0x1, 0x1c1f ;  /* 0x003c1f0008087f89 */ /* 0x000e2200000e0000 */
[C---:B------:R-:W-:Y:S01]  /*2170*/  ISETP.GE.AND P0, PT, R14.reuse, 0x2, PT ;  /* 0x000000020e00780c */ /* 0x040fe20003f06270 */
[----:B------:R-:W-:Y:S01]  /*2180*/  UISETP.NE.AND UP1, UPT, UR43, URZ, UPT ;  /* 0x0000003f2b00728c */ /* 0x000fe2000bf25270 */
[----:B------:R-:W-:Y:S02]  /*2190*/  P2R R15, PR, RZ, 0x2 ;  /* 0x00000002ff0f7803 */ /* 0x000fe40000000000 */
[C---:B------:R-:W-:Y:S02]  /*21a0*/  ISETP.GT.AND P3, PT, R7.reuse, RZ, !P1 ;  /* 0x000000ff0700720c */ /* 0x040fe40004f64270 */
[----:B------:R-:W-:Y:S02]  /*21b0*/  ISETP.GE.AND P1, PT, R14, 0x9, PT ;  /* 0x000000090e00780c */ /* 0x000fe40003f26270 */
[----:B------:R-:W-:-:S02]  /*21c0*/  ISETP.GT.AND P2, PT, R7, 0x1, !P0 ;  /* 0x000000010700780c */ /* 0x000fc40004744270 */
[----:B------:R-:W-:Y:S02]  /*21d0*/  P2R R19, PR, RZ, 0x2 ;  /* 0x00000002ff137803 */ /* 0x000fe40000000000 */
[----:B------:R-:W-:Y:S02]  /*21e0*/  ISETP.GT.AND P1, PT, R7, 0x8, !P1 ;  /* 0x000000080700780c */ /* 0x000fe40004f24270 */
[----:B------:R-:W-:Y:S02]  /*21f0*/  ISETP.GE.AND P4, PT, R14, 0x11, PT ;  /* 0x000000110e00780c */ /* 0x000fe40003f86270 */
[C---:B------:R-:W-:Y:S02]  /*2200*/  ISETP.LT.OR P1, PT, R6.reuse, 0x9, P1 ;  /* 0x000000090600780c */ /* 0x040fe40000f21670 */
[----:B------:R-:W-:Y:S02]  /*2210*/  ISETP.LT.OR P3, PT, R6, 0x1, P3 ;  /* 0x000000010600780c */ /* 0x000fe40001f61670 */
[----:B------:R-:W-:-:S02]  /*2220*/  FSEL R28, R28, -INF , !P1 ;  /* 0xff8000001c1c7808 */ /* 0x000fc40004800000 */
[----:B------:R-:W-:Y:S02]  /*2230*/  ISETP.LT.OR P2, PT, R6, 0x2, P2 ;  /* 0x000000020600780c */ /* 0x000fe40001741670 */
[----:B------:R-:W-:Y:S02]  /*2240*/  ISETP.GT.AND P1, PT, R7, 0x10, !P4 ;  /* 0x000000100700780c */ /* 0x000fe40006724270 */
[----:B------:R-:W-:Y:S02]  /*2250*/  ISETP.GE.AND P5, PT, R14, 0xa, PT ;  /* 0x0000000a0e00780c */ /* 0x000fe40003fa6270 */
[----:B------:R-:W-:Y:S02]  /*2260*/  FSEL R24, R24, -INF , !P3 ;  /* 0xff80000018187808 */ /* 0x000fe40005800000 */
[----:B------:R-:W-:Y:S02]  /*2270*/  FSEL R72, R25, -INF , !P2 ;  /* 0xff80000019487808 */ /* 0x000fe40005000000 */
[----:B------:R-:W-:-:S02]  /*2280*/  ISETP.LT.OR P1, PT, R6, 0x11, P1 ;  /* 0x000000110600780c */ /* 0x000fc40000f21670 */
[C---:B------:R-:W-:Y:S02]  /*2290*/  ISETP.GT.AND P2, PT, R7.reuse, 0x9, !P5 ;  /* 0x000000090700780c */ /* 0x040fe40006f44270 */
[----:B------:R-:W-:Y:S02]  /*22a0*/  ISETP.GE.AND P3, PT, R14, 0x12, PT ;  /* 0x000000120e00780c */ /* 0x000fe40003f66270 */
[----:B------:R-:W-:Y:S02]  /*22b0*/  FSEL R32, R32, -INF , !P1 ;  /* 0xff80000020207808 */ /* 0x000fe40004800000 */
[----:B------:R-:W-:Y:S02]  /*22c0*/  ISETP.LT.OR P2, PT, R6, 0xa, P2 ;  /* 0x0000000a0600780c */ /* 0x000fe40001741670 */
[----:B------:R-:W-:Y:S02]  /*22d0*/  ISETP.GT.AND P1, PT, R7, 0x11, !P3 ;  /* 0x000000110700780c */ /* 0x000fe40005f24270 */
[----:B------:R-:W-:-:S02]  /*22e0*/  FSEL R74, R29, -INF , !P2 ;  /* 0xff8000001d4a7808 */ /* 0x000fc40005000000 */
[----:B------:R-:W-:Y:S02]  /*22f0*/  ISETP.LT.OR P1, PT, R6, 0x12, P1 ;  /* 0x000000120600780c */ /* 0x000fe40000f21670 */
[----:B------:R-:W-:Y:S02]  /*2300*/  ISETP.GE.AND P2, PT, R14, 0x19, PT ;  /* 0x000000190e00780c */ /* 0x000fe40003f46270 */
[----:B------:R-:W-:Y:S02]  /*2310*/  FSEL R76, R33, -INF , !P1 ;  /* 0xff800000214c7808 */ /* 0x000fe40004800000 */
[----:B------:R-:W-:Y:S02]  /*2320*/  ISETP.GT.AND P1, PT, R7, 0x18, !P2 ;  /* 0x000000180700780c */ /* 0x000fe40005724270 */
[----:B------:R-:W-:Y:S02]  /*2330*/  P2R R29, PR, RZ, 0x4 ;  /* 0x00000004ff1d7803 */ /* 0x000fe40000000000 */
[----:B------:R-:W-:-:S02]  /*2340*/  ISETP.LT.OR P1, PT, R6, 0x19, P1 ;  /* 0x000000190600780c */ /* 0x000fc40000f21670 */
[----:B------:R-:W-:Y:S02]  /*2350*/  ISETP.GE.AND P2, PT, R14, 0x1a, PT ;  /* 0x0000001a0e00780c */ /* 0x000fe40003f46270 */
[----:B------:R-:W-:Y:S02]  /*2360*/  FSEL R36, R36, -INF , !P1 ;  /* 0xff80000024247808 */ /* 0x000fe40004800000 */
[----:B------:R-:W-:Y:S02]  /*2370*/  ISETP.GT.AND P1, PT, R7, 0x19, !P2 ;  /* 0x000000190700780c */ /* 0x000fe40005724270 */
[----:B------:R-:W-:Y:S02]  /*2380*/  P2R R33, PR, RZ, 0x4 ;  /* 0x00000004ff217803 */ /* 0x000fe40000000000 */
[----:B------:R-:W-:Y:S02]  /*2390*/  ISETP.LT.OR P1, PT, R6, 0x1a, P1 ;  /* 0x0000001a0600780c */ /* 0x000fe40000f21670 */
[----:B------:R-:W-:-:S02]  /*23a0*/  ISETP.GE.AND P2, PT, R14, 0x21, PT ;  /* 0x000000210e00780c */ /* 0x000fc40003f46270 */
[----:B------:R-:W-:Y:S02]  /*23b0*/  FSEL R78, R37, -INF , !P1 ;  /* 0xff800000254e7808 */ /* 0x000fe40004800000 */
[----:B------:R-:W-:Y:S02]  /*23c0*/  ISETP.GT.AND P1, PT, R7, 0x20, !P2 ;  /* 0x000000200700780c */ /* 0x000fe40005724270 */
[----:B------:R-:W-:Y:S02]  /*23d0*/  P2R R37, PR, RZ, 0x4 ;  /* 0x00000004ff257803 */ /* 0x000fe40000000000 */
[----:B------:R-:W-:Y:S02]  /*23e0*/  ISETP.LT.OR P1, PT, R6, 0x21, P1 ;  /* 0x000000210600780c */ /* 0x000fe40000f21670 */
[----:B------:R-:W-:Y:S02]  /*23f0*/  ISETP.GE.AND P2, PT, R14, 0x22, PT ;  /* 0x000000220e00780c */ /* 0x000fe40003f46270 */
[----:B------:R-:W-:-:S02]  /*2400*/  FSEL R40, R40, -INF , !P1 ;  /* 0xff80000028287808 */ /* 0x000fc40004800000 */
[----:B------:R-:W-:Y:S02]  /*2410*/  ISETP.GT.AND P1, PT, R7, 0x21, !P2 ;  /* 0x000000210700780c */ /* 0x000fe40005724270 */
[----:B------:R-:W-:Y:S02]  /*2420*/  P2R R73, PR, RZ, 0x4 ;  /* 0x00000004ff497803 */ /* 0x000fe40000000000 */
[----:B------:R-:W-:Y:S02]  /*2430*/  ISETP.LT.OR P1, PT, R6, 0x22, P1 ;  /* 0x000000220600780c */ /* 0x000fe40000f21670 */
[----:B------:R-:W-:Y:S02]  /*2440*/  ISETP.GE.AND P2, PT, R14, 0x29, PT ;  /* 0x000000290e00780c */ /* 0x000fe40003f46270 */
[----:B------:R-:W-:Y:S02]  /*2450*/  FSEL R80, R41, -INF , !P1 ;  /* 0xff80000029507808 */ /* 0x000fe40004800000 */
[----:B------:R-:W-:-:S02]  /*2460*/  ISETP.GT.AND P1, PT, R7, 0x28, !P2 ;  /* 0x000000280700780c */ /* 0x000fc40005724270 */
[----:B------:R-:W-:Y:S02]  /*2470*/  P2R R41, PR, RZ, 0x4 ;  /* 0x00000004ff297803 */ /* 0x000fe40000000000 */
[----:B------:R-:W-:Y:S02]  /*2480*/  ISETP.LT.OR P1, PT, R6, 0x29, P1 ;  /* 0x000000290600780c */ /* 0x000fe40000f21670 */
[----:B------:R-:W-:Y:S02]  /*2490*/  ISETP.GE.AND P2, PT, R14, 0x2a, PT ;  /* 0x0000002a0e00780c */ /* 0x000fe40003f46270 */
[----:B------:R-:W-:Y:S02]  /*24a0*/  FSEL R44, R44, -INF , !P1 ;  /* 0xff8000002c2c7808 */ /* 0x000fe40004800000 */
[----:B------:R-:W-:Y:S02]  /*24b0*/  ISETP.GT.AND P1, PT, R7, 0x29, !P2 ;  /* 0x000000290700780c */ /* 0x000fe40005724270 */
[----:B------:R-:W-:-:S02]  /*24c0*/  P2R R75, PR, RZ, 0x4 ;  /* 0x00000004ff4b7803 */ /* 0x000fc40000000000 */
        /* <DEDUP_REMOVED lines=31> */
[----:B------:R-:W-:Y:S02]  /*26c0*/  P2R R25, PR, RZ, 0x8 ;  /* 0x00000008ff197803 */ /* 0x000fe40000000000 */
[----:B------:R-:W-:Y:S02]  /*26d0*/  FSEL R88, R57, -INF , !P1 ;  /* 0xff80000039587808 */ /* 0x000fe40004800000 */
[----:B------:R-:W-:Y:S02]  /*26e0*/  ISETP.GE.AND P1, PT, R14, 0x49, PT ;  /* 0x000000490e00780c */ /* 0x000fe40003f26270 */
[----:B------:R-:W-:Y:S02]  /*26f0*/  P2R R23, PR, RZ, 0x10 ;  /* 0x00000010ff177803 */ /* 0x000fe40000000000 */
[----:B------:R-:W-:-:S02]  /*2700*/  ISETP.GT.AND P2, PT, R7, 0x48, !P1 ;  /* 0x000000480700780c */ /* 0x000fc40004f44270 */
[----:B------:R-:W-:Y:S02]  /*2710*/  P2R R21, PR, RZ, 0x20 ;  /* 0x00000020ff157803 */ /* 0x000fe40000000000 */
[----:B------:R-:W-:-:S04]  /*2720*/  ISETP.LT.OR P2, PT, R6, 0x49, P2 ;  /* 0x000000490600780c */ /* 0x000fc80001741670 */
[----:B------:R-:W-:Y:S02]  /*2730*/  FSEL R60, R60, -INF , !P2 ;  /* 0xff8000003c3c7808 */ /* 0x000fe40005000000 */
[----:B------:R-:W-:-:S04]  /*2740*/  ISETP.GE.AND P2, PT, R14, 0x4a, PT ;  /* 0x0000004a0e00780c */ /* 0x000fc80003f46270 */
[----:B------:R-:W-:-:S04]  /*2750*/  ISETP.GT.AND P3, PT, R7, 0x49, !P2 ;  /* 0x000000490700780c */ /* 0x000fc80005764270 */
        /* <DEDUP_REMOVED lines=15> */
[----:B------:R-:W-:Y:S02]  /*2850*/  P2R R14, PR, RZ, 0x40 ;  /* 0x00000040ff0e7803 */ /* 0x000fe40000000000 */
[----:B------:R-:W-:Y:S01]  /*2860*/  ISETP.GT.AND P6, PT, R7, 0x59, !P6 ;  /* 0x000000590700780c */ /* 0x000fe200077c4270 */
[----:B0-----:R-:W-:-:S03]  /*2870*/  IMAD.IADD R7, R13, 0x1, R8 ;  /* 0x000000010d077824 */ /* 0x001fc600078e0208 */
[----:B------:R-:W-:Y:S02]  /*2880*/  ISETP.LT.OR P6, PT, R6, 0x5a, P6 ;  /* 0x0000005a0600780c */ /* 0x000fe400037c1670 */
[----:B------:R-:W-:Y:S02]  /*2890*/  VIADDMNMX R6, R8, R12, R11, PT ;  /* 0x0000000c08067246 */ /* 0x000fe4000380010b */
[----:B------:R-:W-:Y:S02]  /*28a0*/  FSEL R94, R69, -INF , !P6 ;  /* 0xff800000455e7808 */ /* 0x000fe40007000000 */
[----:B------:R-:W-:-:S13]  /*28b0*/  PLOP3.LUT P6, PT, PT, PT, UP1, 0x40, 0x0 ;  /* 0x000000000000781c */ /* 0x000fda0003fce818 */
[----:B------:R-:W-:Y:S05]  /*28c0*/  @P6 BRA `(.L_x_1961) ;  /* 0x00000000005c6947 */ /* 0x000fea0003800000 */
        /* <DEDUP_REMOVED lines=13> */
.L_x_1963:
[----:B------:R-:W-:Y:S02]  /*29a0*/  ULDC UR6, c[0x0][0x9e4] ;  /* 0x0002790000067ab9 */ /* 0x000fe40000000800 */
[----:B------:R-:W-:-:S05]  /*29b0*/  IMAD.U32 R10, RZ, RZ, UR6 ;  /* 0x00000006ff0a7e24 */ /* 0x000fca000f8e00ff */
[----:B------:R-:W-:-:S13]  /*29c0*/  ISETP.NE.AND P6, PT, R10, 0x1, PT ;  /* 0x000000010a00780c */ /* 0x000fda0003fc5270 */
[----:B------:R-:W0:Y:S02]  /*29d0*/  @P6 LDC.64 R12, c[0x0][0x9e8] ;  /* 0x00027a00ff0c6b82 */ /* 0x000e240000000a00 */
[----:B0-----:R-:W-:-:S05]  /*29e0*/  @P6 IMAD.HI.U32 R8, R9, R12, RZ ;  /* 0x0000000c09086227 */ /* 0x001fca00078e00ff */
[----:B------:R-:W-:-:S07]  /*29f0*/  @P6 SHF.R.U32.HI R9, RZ, R13, R8 ;  /* 0x0000000dff096219 */ /* 0x000fce0000011608 */
.L_x_1964:
[----:B------:R-:W-:Y:S05]  /*2a00*/  BSYNC B0 ;  /* 0x0000000000007941 */ /* 0x000fea0003800000 */
.L_x_1962:
[----:B------:R-:W-:-:S05]  /*2a10*/  IMAD R9, R9, R10, R20 ;  /* 0x0000000a09097224 */ /* 0x000fca00078e0214 */
[----:B------:R-:W-:Y:S02]  /*2a20*/  VIADDMNMX R6, R9, R10, R6, PT ;  /* 0x0000000a09067246 */ /* 0x000fe40003800106 */
[----:B------:R-:W-:-:S07]  /*2a30*/  VIMNMX R7, R7, R9, !PT ;  /* 0x0000000907077248 */ /* 0x000fce0007fe0100 */
.L_x_1961:
[----:B------:R-:W-:Y:S01]  /*2a40*/  ISETP.GT.AND P0, PT, R7, 0x1, !P0 ;  /* 0x000000010700780c */ /* 0x000fe20004704270 */
[----:B------:R-:W-:Y:S01]  /*2a50*/  ULDC UR14, c[0x0][0x988] ;  /* 0x00026200000e7ab9 */ /* 0x000fe20000000800 */
[----:B------:R-:W-:Y:S02]  /*2a60*/  ISETP.NE.AND P6, PT, R25, RZ, PT ;  /* 0x000000ff1900720c */ /* 0x000fe40003fc5270 */
[----:B------:R-:W-:Y:S02]  /*2a70*/  ISETP.LT.OR P0, PT, R6, 0x2, P0 ;  /* 0x000000020600780c */ /* 0x000fe40000701670 */
[----:B------:R-:W-:Y:S02]  /*2a80*/  FMNMX.FTZ R8, R24, R72, !PT ;  /* 0x0000004818087209 */ /* 0x000fe40007810000 */
[----:B------:R-:W-:Y:S02]  /*2a90*/  FSEL R27, R27, -INF , !P0 ;  /* 0xff8000001b1b7808 */ /* 0x000fe40004000000 */
[----:B------:R-:W-:-:S02]  /*2aa0*/  ISETP.NE.AND P0, PT, R19, RZ, PT ;  /* 0x000000ff1300720c */ /* 0x000fc40003f05270 */
[----:B------:R-:W-:Y:S02]  /*2ab0*/  FMNMX.FTZ R8, R28, R8, !PT ;  /* 0x000000081c087209 */ /* 0x000fe40007810000 */
[----:B------:R-:W-:Y:S02]  /*2ac0*/  ISETP.GT.AND P0, PT, R7, 0x8, !P0 ;  /* 0x000000080700780c */ /* 0x000fe40004704270 */
[----:B------:R-:W-:Y:S02]  /*2ad0*/  FMNMX.FTZ R8, R74, R8, !PT ;  /* 0x000000084a087209 */ /* 0x000fe40007810000 */
[----:B------:R-:W-:Y:S02]  /*2ae0*/  ISETP.LT.OR P0, PT, R6, 0x9, P0 ;  /* 0x000000090600780c */ /* 0x000fe40000701670 */
[----:B------:R-:W-:Y:S02]  /*2af0*/  FMNMX.FTZ R8, R32, R8, !PT ;  /* 0x0000000820087209 */ /* 0x000fe40007810000 */
[----:B------:R-:W-:-:S02]  /*2b00*/  FSEL R30, R30, -INF , !P0 ;  /* 0xff8000001e1e7808 */ /* 0x000fc40004000000 */
[----:B------:R-:W-:Y:S02]  /*2b10*/  ISETP.NE.AND P0, PT, R21, RZ, PT ;  /* 0x000000ff1500720c */ /* 0x000fe40003f05270 */
[----:B------:R-:W-:Y:S02]  /*2b20*/  FMNMX.FTZ R8, R76, R8, !PT ;  /* 0x000000084c087209 */ /* 0x000fe40007810000 */
[----:B------:R-:W-:Y:S02]  /*2b30*/  ISETP.GT.AND P0, PT, R7, 0x9, !P0 ;  /* 0x000000090700780c */ /* 0x000fe40004704270 */
[----:B------:R-:W-:Y:S02]  /*2b40*/  FMNMX.FTZ R8, R36, R8, !PT ;  /* 0x0000000824087209 */ /* 0x000fe40007810000 */
[----:B------:R-:W-:Y:S02]  /*2b50*/  ISETP.LT.OR P0, PT, R6, 0xa, P0 ;  /* 0x0000000a0600780c */ /* 0x000fe40000701670 */
[----:B------:R-:W-:-:S02]  /*2b60*/  FMNMX.FTZ R8, R78, R8, !PT ;  /* 0x000000084e087209 */ /* 0x000fc40007810000 */
[----:B------:R-:W-:Y:S02]  /*2b70*/  FSEL R31, R31, -INF , !P0 ;  /* 0xff8000001f1f7808 */ /* 0x000fe40004000000 */
[----:B------:R-:W-:Y:S02]  /*2b80*/  ISETP.NE.AND P0, PT, R23, RZ, PT ;  /* 0x000000ff1700720c */ /* 0x000fe40003f05270 */
[----:B------:R-:W-:Y:S02]  /*2b90*/  FMNMX.FTZ R8, R40, R8, !PT ;  /* 0x0000000828087209 */ /* 0x000fe40007810000 */
[----:B------:R-:W-:Y:S02]  /*2ba0*/  ISETP.GT.AND P0, PT, R7, 0x10, !P0 ;  /* 0x000000100700780c */ /* 0x000fe40004704270 */
[----:B------:R-:W-:Y:S02]  /*2bb0*/  FMNMX.FTZ R8, R80, R8, !PT ;  /* 0x0000000850087209 */ /* 0x000fe40007810000 */
[----:B------:R-:W-:-:S02]  /*2bc0*/  ISETP.LT.OR P0, PT, R6, 0x11, P0 ;  /* 0x000000110600780c */ /* 0x000fc40000701670 */
[----:B------:R-:W-:Y:S02]  /*2bd0*/  FMNMX.FTZ R8, R44, R8, !PT ;  /* 0x000000082c087209 */ /* 0x000fe40007810000 */
[----:B------:R-:W-:Y:S02]  /*2be0*/  FSEL R34, R34, -INF , !P0 ;  /* 0xff80000022227808 */ /* 0x000fe40004000000 */
        /* <DEDUP_REMOVED lines=12> */
[----:B------:R-:W-:Y:S02]  /*2cb0*/  ISETP.NE.AND P0, PT, R33, RZ, PT ;  /* 0x000000ff2100720c */ /* 0x000fe40003f05270 */
[----:B------:R-:W-:Y:S02]  /*2cc0*/  FMNMX.FTZ R8, R56, R8, !PT ;  /* 0x0000000838087209 */ /* 0x000fe40007810000 */
[----:B------:R-:W-:Y:S02]  /*2cd0*/  ISETP.GT.AND P0, PT, R7, 0x19, !P0 ;  /* 0x000000190700780c */ /* 0x000fe40004704270 */
[----:B------:R-:W-:-:S02]  /*2ce0*/  FMNMX.FTZ R8, R88, R8, !PT ;  /* 0x0000000858087209 */ /* 0x000fc40007810000 */
[----:B------:R-:W-:Y:S02]  /*2cf0*/  ISETP.LT.OR P0, PT, R6, 0x1a, P0 ;  /* 0x0000001a0600780c */ /* 0x000fe40000701670 */
[----:B------:R-:W-:Y:S02]  /*2d00*/  FMNMX.FTZ R8, R60, R8, !PT ;  /* 0x000000083c087209 */ /* 0x000fe40007810000 */
[----:B------:R-:W-:Y:S02]  /*2d10*/  FSEL R39, R39, -INF , !P0 ;  /* 0xff80000027277808 */ /* 0x000fe40004000000 */
[----:B------:R-:W-:Y:S02]  /*2d20*/  ISETP.NE.AND P0, PT, R37, RZ, PT ;  /* 0x000000ff2500720c */ /* 0x000fe40003f05270 */
[----:B------:R-:W-:Y:S02]  /*2d30*/  FMNMX.FTZ R8, R90, R8, !PT ;  /* 0x000000085a087209 */ /* 0x000fe40007810000 */
[----:B------:R-:W-:-:S02]  /*2d40*/  ISETP.GT.AND P0, PT, R7, 0x20, !P0 ;  /* 0x000000200700780c */ /* 0x000fc40004704270 */
[----:B------:R-:W-:Y:S02]  /*2d50*/  FMNMX.FTZ R8, R64, R8, !PT ;  /* 0x0000000840087209 */ /* 0x000fe40007810000 */
[----:B------:R-:W-:Y:S02]  /*2d60*/  ISETP.LT.OR P0, PT, R6, 0x21, P0 ;  /* 0x000000210600780c */ /* 0x000fe40000701670 */
[----:B------:R-:W-:Y:S02]  /*2d70*/  FMNMX.FTZ R8, R92, R8, !PT ;  /* 0x000000085c087209 */ /* 0x000fe40007810000 */
[----:B------:R-:W-:Y:S02]  /*2d80*/  FSEL R42, R42, -INF , !P0 ;  /* 0xff8000002a2a7808 */ /* 0x000fe40004000000 */
[----:B------:R-:W-:Y:S02]  /*2d90*/  ISETP.NE.AND P0, PT, R73, RZ, PT ;  /* 0x000000ff4900720c */ /* 0x000fe40003f05270 */
[----:B------:R-:W-:-:S02]  /*2da0*/  FMNMX.FTZ R8, R68, R8, !PT ;  /* 0x0000000844087209 */ /* 0x000fc40007810000 */
[----:B------:R-:W-:Y:S02]  /*2db0*/  ISETP.GT.AND P0, PT, R7, 0x21, !P0 ;  /* 0x000000210700780c */ /* 0x000fe40004704270 */
[----:B------:R-:W-:Y:S02]  /*2dc0*/  FMNMX.FTZ R9, R94, R8, !PT ;  /* 0x000000085e097209 */ /* 0x000fe40007810000 */
[----:B------:R-:W-:Y:S02]  /*2dd0*/  ISETP.LT.OR P0, PT, R6, 0x22, P0 ;  /* 0x000000220600780c */ /* 0x000fe40000701670 */
[----:B------:R-:W-:Y:S01]  /*2de0*/  ISETP.NE.AND P6, PT, R15, RZ, PT ;  /* 0x000000ff0f00720c */ /* 0x000fe20003fc5270 */
[----:B------:R-:W0:Y:S01]  /*2df0*/  SHFL.BFLY PT, R8, R9, 0x2, 0x1f ;  /* 0x0c401f0009087f89 */ /* 0x000e2200000e0000 */
[----:B------:R-:W-:Y:S02]  /*2e00*/  FSEL R43, R43, -INF , !P0 ;  /* 0xff8000002b2b7808 */ /* 0x000fe40004000000 */
[----:B------:R-:W-:-:S02]  /*2e10*/  ISETP.NE.AND P0, PT, R41, RZ, PT ;  /* 0x000000ff2900720c */ /* 0x000fc40003f05270 */
[C---:B------:R-:W-:Y:S02]  /*2e20*/  ISETP.GT.AND P1, PT, R7.reuse, 0x48, !P1 ;  /* 0x000000480700780c */ /* 0x040fe40004f24270 */
[C---:B------:R-:W-:Y:S02]  /*2e30*/  ISETP.GT.AND P0, PT, R7.reuse, 0x28, !P0 ;  /* 0x000000280700780c */ /* 0x040fe40004704270 */
[C---:B------:R-:W-:Y:S02]  /*2e40*/  ISETP.GT.AND P2, PT, R7.reuse, 0x49, !P2 ;  /* 0x000000490700780c */ /* 0x040fe40005744270 */
[----:B------:R-:W-:Y:S02]  /*2e50*/  ISETP.LT.OR P0, PT, R6, 0x29, P0 ;  /* 0x000000290600780c */ /* 0x000fe40000701670 */
[----:B------:R-:W-:Y:S02]  /*2e60*/  ISETP.GT.AND P3, PT, R7, 0x50, !P3 ;  /* 0x000000500700780c */ /* 0x000fe40005f64270 */
[----:B------:R-:W-:-:S02]  /*2e70*/  FSEL R46, R46, -INF , !P0 ;  /* 0xff8000002e2e7808 */ /* 0x000fc40004000000 */
[----:B------:R-:W-:Y:S02]  /*2e80*/  ISETP.NE.AND P0, PT, R75, RZ, PT ;  /* 0x000000ff4b00720c */ /* 0x000fe40003f05270 */
[C---:B------:R-:W-:Y:S02]  /*2e90*/  ISETP.GT.AND P4, PT, R7.reuse, 0x51, !P4 ;  /* 0x000000510700780c */ /* 0x040fe40006784270 */
[C---:B------:R-:W-:Y:S02]  /*2ea0*/  ISETP.GT.AND P0, PT, R7.reuse, 0x29, !P0 ;  /* 0x000000290700780c */ /* 0x040fe40004704270 */
[----:B------:R-:W-:Y:S02]  /*2eb0*/  ISETP.GT.AND P5, PT, R7, 0x58, !P5 ;  /* 0x000000580700780c */ /* 0x000fe40006fa4270 */
[----:B------:R-:W-:Y:S02]  /*2ec0*/  ISETP.LT.OR P0, PT, R6, 0x2a, P0 ;  /* 0x0000002a0600780c */ /* 0x000fe40000701670 */
[----:B0-----:R-:W-:-:S02]  /*2ed0*/  FMNMX.FTZ R10, R9, R8, !PT ;  /* 0x00000008090a7209 */ /* 0x001fc40007810000 */
[----:B------:R-:W-:Y:S02]  /*2ee0*/  FSEL R47, R47, -INF , !P0 ;  /* 0xff8000002f2f7808 */ /* 0x000fe40004000000 */
[----:B------:R-:W-:Y:S01]  /*2ef0*/  ISETP.NE.AND P0, PT, R45, RZ, PT ;  /* 0x000000ff2d00720c */ /* 0x000fe20003f05270 */
[----:B------:R-:W0:Y:S01]  /*2f00*/  SHFL.BFLY PT, R11, R10, 0x1, 0x1f ;  /* 0x0c201f000a0b7f89 */ /* 0x000e2200000e0000 */
[C---:B------:R-:W-:Y:S02]  /*2f10*/  ISETP.LT.OR P1, PT, R6.reuse, 0x49, P1 ;  /* 0x000000490600780c */ /* 0x040fe40000f21670 */
[----:B------:R-:W-:Y:S02]  /*2f20*/  ISETP.GT.AND P0, PT, R7, 0x30, !P0 ;  /* 0x000000300700780c */ /* 0x000fe40004704270 */
[C---:B------:R-:W-:Y:S02]  /*2f30*/  ISETP.LT.OR P2, PT, R6.reuse, 0x4a, P2 ;  /* 0x0000004a0600780c */ /* 0x040fe40001741670 */
[----:B------:R-:W-:-:S02]  /*2f40*/  ISETP.LT.OR P0, PT, R6, 0x31, P0 ;  /* 0x000000310600780c */ /* 0x000fc40000701670 */
[----:B------:R-:W-:Y:S02]  /*2f50*/  FSEL R62, R62, -INF , !P1 ;  /* 0xff8000003e3e7808 */ /* 0x000fe40004800000 */
[----:B------:R-:W-:Y:S02]  /*2f60*/  FSEL R50, R50, -INF , !P0 ;  /* 0xff80000032327808 */ /* 0x000fe40004000000 */
[----:B------:R-:W-:Y:S02]  /*2f70*/  ISETP.NE.AND P0, PT, R77, RZ, PT ;  /* 0x000000ff4d00720c */ /* 0x000fe40003f05270 */
[----:B------:R-:W-:Y:S02]  /*2f80*/  ISETP.LT.OR P3, PT, R6, 0x51, P3 ;  /* 0x000000510600780c */ /* 0x000fe40001f61670 */
[----:B------:R-:W-:Y:S02]  /*2f90*/  ISETP.GT.AND P0, PT, R7, 0x31, !P0 ;  /* 0x000000310700780c */ /* 0x000fe40004704270 */
[----:B------:R-:W-:-:S02]  /*2fa0*/  FSEL R63, R63, -INF , !P2 ;  /* 0xff8000003f3f7808 */ /* 0x000fc40005000000 */
[C---:B------:R-:W-:Y:S02]  /*2fb0*/  ISETP.LT.OR P0, PT, R6.reuse, 0x32, P0 ;  /* 0x000000320600780c */ /* 0x040fe40000701670 */
[----:B------:R-:W-:Y:S02]  /*2fc0*/  ISETP.LT.OR P4, PT, R6, 0x52, P4 ;  /* 0x000000520600780c */ /* 0x000fe40002781670 */
[----:B------:R-:W-:Y:S02]  /*2fd0*/  FSEL R51, R51, -INF , !P0 ;  /* 0xff80000033337808 */ /* 0x000fe40004000000 */
[----:B------:R-:W-:Y:S02]  /*2fe0*/  ISETP.NE.AND P0, PT, R49, RZ, PT ;  /* 0x000000ff3100720c */ /* 0x000fe40003f05270 */
[----:B0-----:R-:W-:Y:S02]  /*2ff0*/  FMNMX.FTZ R8, R10, R11, !PT ;  /* 0x0000000b0a087209 */ /* 0x001fe40007810000 */
[----:B------:R-:W-:-:S02]  /*3000*/  ISETP.GT.AND P0, PT, R7, 0x38, !P0 ;  /* 0x000000380700780c */ /* 0x000fc40004704270 */
[----:B------:R-:W-:Y:S01]  /*3010*/  FSEL R66, R66, -INF , !P3 ;  /* 0xff80000042427808 */ /* 0x000fe20005800000 */
[----:B------:R-:W-:Y:S01]  /*3020*/  FMUL.FTZ R11, R8, UR14 ;  /* 0x0000000e080b7c20 */ /* 0x000fe20008410000 */
[C---:B------:R-:W-:Y:S02]  /*3030*/  ISETP.LT.OR P0, PT, R6.reuse, 0x39, P0 ;  /* 0x000000390600780c */ /* 0x040fe40000701670 */
[----:B------:R-:W-:Y:S02]  /*3040*/  ISETP.LT.OR P5, PT, R6, 0x59, P5 ;  /* 0x000000590600780c */ /* 0x000fe40002fa1670 */
[----:B------:R-:W-:Y:S02]  /*3050*/  FSEL R54, R54, -INF , !P0 ;  /* 0xff80000036367808 */ /* 0x000fe40004000000 */
[----:B------:R-:W-:Y:S02]  /*3060*/  ISETP.NE.AND P0, PT, R79, RZ, PT ;  /* 0x000000ff4f00720c */ /* 0x000fe40003f05270 */
[----:B------:R-:W-:-:S02]  /*3070*/  FSEL R67, R67, -INF , !P4 ;  /* 0xff80000043437808 */ /* 0x000fc40006000000 */
[----:B------:R-:W-:Y:S02]  /*3080*/  ISETP.GT.AND P0, PT, R7, 0x39, !P0 ;  /* 0x000000390700780c */ /* 0x000fe40004704270 */
[----:B------:R-:W-:Y:S02]  /*3090*/  FSEL R70, R70, -INF , !P5 ;  /* 0xff80000046467808 */ /* 0x000fe40006800000 */
[----:B------:R-:W-:-:S04]  /*30a0*/  ISETP.LT.OR P0, PT, R6, 0x3a, P0 ;  /* 0x0000003a0600780c */ /* 0x000fc80000701670 */
[----:B------:R-:W-:Y:S02]  /*30b0*/  FSEL R55, R55, -INF , !P0 ;  /* 0xff80000037377808 */ /* 0x000fe40004000000 */
[----:B------:R-:W-:Y:S02]  /*30c0*/  ISETP.GT.AND P0, PT, R7, RZ, !P6 ;  /* 0x000000ff0700720c */ /* 0x000fe40007704270 */
[----:B------:R-:W-:Y:S02]  /*30d0*/  ISETP.NE.AND P6, PT, R53, RZ, PT ;  /* 0x000000ff3500720c */ /* 0x000fe40003fc5270 */
[----:B------:R-:W-:-:S04]  /*30e0*/  ISETP.LT.OR P0, PT, R6, 0x1, P0 ;  /* 0x000000010600780c */ /* 0x000fc80000701670 */
[----:B------:R-:W-:Y:S02]  /*30f0*/  FSEL R26, R26, -INF , !P0 ;  /* 0xff8000001a1a7808 */ /* 0x000fe40004000000 */
[----:B------:R-:W-:Y:S02]  /*3100*/  FSETP.NEU.FTZ.AND P0, PT, R8, -INF , PT ;  /* 0xff8000000800780b */ /* 0x000fe40003f1d000 */
[----:B------:R-:W-:Y:S02]  /*3110*/  FMNMX.FTZ R9, R26, R27, !PT ;  /* 0x0000001b1a097209 */ /* 0x000fe40007810000 */
[----:B------:R-:W-:Y:S02]  /*3120*/  FSEL R11, R11, RZ, P0 ;  /* 0x000000ff0b0b7208 */ /* 0x000fe40000000000 */
[----:B------:R-:W-:Y:S02]  /*3130*/  FMNMX.FTZ R10, R30, R9, !PT ;  /* 0x000000091e0a7209 */ /* 0x000fe40007810000 */
[----:B------:R-:W-:Y:S01]  /*3140*/  ISETP.GT.AND P0, PT, R7, 0x40, !P6 ;  /* 0x000000400700780c */ /* 0x000fe20007704270 */
[--C-:B------:R-:W-:Y:S01]  /*3150*/  FFMA.FTZ R12, R24, UR14, -R11.reuse ;  /* 0x0000000e180c7c23 */ /* 0x100fe2000801080b */
[----:B------:R-:W-:Y:S01]  /*3160*/  FMNMX.FTZ R9, R31, R10, !PT ;  /* 0x0000000a1f097209 */ /* 0x000fe20007810000 */
[--C-:B------:R-:W-:Y:S01]  /*3170*/  FFMA.FTZ R13, R72, UR14, -R11.reuse ;  /* 0x0000000e480d7c23 */ /* 0x100fe2000801080b */
[----:B------:R-:W-:Y:S01]  /*3180*/  ISETP.LT.OR P0, PT, R6, 0x41, P0 ;  /* 0x000000410600780c */ /* 0x000fe20000701670 */
[--C-:B------:R-:W-:Y:S01]  /*3190*/  FFMA.FTZ R15, R74, UR14, -R11.reuse ;  /* 0x0000000e4a0f7c23 */ /* 0x100fe2000801080b */
[----:B------:R-:W-:Y:S01]  /*31a0*/  FMNMX.FTZ R10, R34, R9, !PT ;  /* 0x00000009220a7209 */ /* 0x000fe20007810000 */
[----:B------:R-:W-:Y:S01]  /*31b0*/  MUFU.EX2 R12, R12 ;  /* 0x0000000c000c7308 */ /* 0x000fe20000000800 */
[----:B------:R-:W-:Y:S01]  /*31c0*/  FSEL R58, R58, -INF , !P0 ;  /* 0xff8000003a3a7808 */ /* 0x000fe20004000000 */
[--C-:B------:R-:W-:Y:S01]  /*31d0*/  FFMA.FTZ R19, R32, UR14, -R11.reuse ;  /* 0x0000000e20137c23 */ /* 0x100fe2000801080b */
[----:B------:R-:W-:Y:S01]  /*31e0*/  FMNMX.FTZ R9, R35, R10, !PT ;  /* 0x0000000a23097209 */ /* 0x000fe20007810000 */
[--C-:B------:R-:W-:Y:S01]  /*31f0*/  FFMA.FTZ R20, R76, UR14, -R11.reuse ;  /* 0x0000000e4c147c23 */ /* 0x100fe2000801080b */
[----:B------:R-:W-:Y:S01]  /*3200*/  ISETP.NE.AND P0, PT, R81, RZ, PT ;  /* 0x000000ff5100720c */ /* 0x000fe20003f05270 */
[--C-:B------:R-:W-:Y:S01]  /*3210*/  FFMA.FTZ R24, R82, UR14, -R11.reuse ;  /* 0x0000000e52187c23 */ /* 0x100fe2000801080b */
[----:B------:R-:W-:Y:S01]  /*3220*/  FMNMX.FTZ R10, R38, R9, !PT ;  /* 0x00000009260a7209 */ /* 0x000fe20007810000 */
[----:B------:R-:W0:Y:S01]  /*3230*/  MUFU.EX2 R13, R13 ;  /* 0x0000000d000d7308 */ /* 0x000e220000000800 */
[----:B------:R-:W-:Y:S01]  /*3240*/  ISETP.NE.AND P6, PT, R14, RZ, PT ;  /* 0x000000ff0e00720c */ /* 0x000fe20003fc5270 */
[--C-:B------:R-:W-:Y:S01]  /*3250*/  FFMA.FTZ R14, R28, UR14, -R11.reuse ;  /* 0x0000000e1c0e7c23 */ /* 0x100fe2000801080b */
[----:B------:R-:W-:Y:S01]  /*3260*/  FMNMX.FTZ R9, R39, R10, !PT ;  /* 0x0000000a27097209 */ /* 0x000fe20007810000 */
[--C-:B------:R-:W-:Y:S01]  /*3270*/  FFMA.FTZ R21, R36, UR14, -R11.reuse ;  /* 0x0000000e24157c23 */ /* 0x100fe2000801080b */
[C---:B------:R-:W-:Y:S01]  /*3280*/  ISETP.GT.AND P0, PT, R7.reuse, 0x41, !P0 ;  /* 0x000000410700780c */ /* 0x040fe20004704270 */
[--C-:B------:R-:W-:Y:S01]  /*3290*/  FFMA.FTZ R23, R40, UR14, -R11.reuse ;  /* 0x0000000e28177c23 */ /* 0x100fe2000801080b */
[----:B------:R-:W-:Y:S01]  /*32a0*/  FMNMX.FTZ R10, R42, R9, !PT ;  /* 0x000000092a0a7209 */ /* 0x000fe20007810000 */
[----:B------:R-:W-:Y:S01]  /*32b0*/  MUFU.EX2 R14, R14 ;  /* 0x0000000e000e7308 */ /* 0x000fe20000000800 */
[----:B------:R-:W-:Y:S01]  /*32c0*/  ISETP.GT.AND P6, PT, R7, 0x59, !P6 ;  /* 0x000000590700780c */ /* 0x000fe200077c4270 */
[--C-:B------:R-:W-:Y:S01]  /*32d0*/  FFMA.FTZ R28, R48, UR14, -R11.reuse ;  /* 0x0000000e301c7c23 */ /* 0x100fe2000801080b */
[----:B------:R-:W-:Y:S01]  /*32e0*/  FMNMX.FTZ R9, R43, R10, !PT ;  /* 0x0000000a2b097209 */ /* 0x000fe20007810000 */
[--C-:B------:R-:W-:Y:S01]  /*32f0*/  FFMA.FTZ R32, R52, UR14, -R11.reuse ;  /* 0x0000000e34207c23 */ /* 0x100fe2000801080b */
[----:B------:R-:W-:Y:S01]  /*3300*/  ISETP.LT.OR P0, PT, R6, 0x42, P0 ;  /* 0x000000420600780c */ /* 0x000fe20000701670 */
[----:B------:R-:W-:Y:S01]  /*3310*/  FFMA.FTZ R33, R86, UR14, -R11 ;  /* 0x0000000e56217c23 */ /* 0x000fe2000801080b */
[----:B------:R-:W-:Y:S01]  /*3320*/  FMNMX.FTZ R10, R46, R9, !PT ;  /* 0x000000092e0a7209 */ /* 0x000fe20007810000 */
[----:B------:R-:W1:Y:S01]  /*3330*/  MUFU.EX2 R15, R15 ;  /* 0x0000000f000f7308 */ /* 0x000e620000000800 */
[----:B------:R-:W-:Y:S01]  /*3340*/  FSEL R59, R59, -INF , !P0 ;  /* 0xff8000003b3b7808 */ /* 0x000fe20004000000 */
[----:B0-----:R-:W-:Y:S01]  /*3350*/  FADD.FTZ R49, R12, R13 ;  /* 0x0000000d0c317221 */ /* 0x001fe20000010000 */
        /* <DEDUP_REMOVED lines=9> */
[----:B------:R-:W-:Y:S01]  /*33f0*/  FFMA.FTZ R45, R92, UR14, -R11 ;  /* 0x0000000e5c2d7c23 */ /* 0x000fe2000801080b */
[----:B------:R-:W-:-:S02]  /*3400*/  F2FP.BF16.F32.PACK_AB R152, R13, R12 ;  /* 0x0000000c0d98723e */ /* 0x000fc400000010ff */
[----:B------:R-:W-:Y:S01]  /*3410*/  FMNMX.FTZ R10, R54, R9, !PT ;  /* 0x00000009360a7209 */ /* 0x000fe20007810000 */
[----:B------:R-:W-:Y:S01]  /*3420*/  FFMA.FTZ R9, R78, UR14, -R11 ;  /* 0x0000000e4e097c23 */ /* 0x000fe2000801080b */
[----:B------:R0:W-:Y:S01]  /*3430*/  MUFU.EX2 R25, R24 ;  /* 0x0000001800197308 */ /* 0x0001e20000000800 */
[----:B-1----:R-:W-:Y:S02]  /*3440*/  F2FP.BF16.F32.PACK_AB R154, R15, R14 ;  /* 0x0000000e0f9a723e */ /* 0x002fe400000010ff */
[----:B------:R-:W-:-:S04]  /*3450*/  FMNMX.FTZ R7, R55, R10, !PT ;  /* 0x0000000a37077209 */ /* 0x000fc80007810000 */
[----:B------:R-:W-:Y:S01]  /*3460*/  FMNMX.FTZ R10, R58, R7, !PT ;  /* 0x000000073a0a7209 */ /* 0x000fe20007810000 */
[----:B------:R1:W-:Y:S01]  /*3470*/  MUFU.EX2 R158, R9 ;  /* 0x00000009009e7308 */ /* 0x0003e20000000800 */
[----:B0-----:R-:W-:Y:S02]  /*3480*/  FFMA.FTZ R24, R88, UR14, -R11 ;  /* 0x0000000e58187c23 */ /* 0x001fe4000801080b */
[----:B------:R-:W-:-:S04]  /*3490*/  FMNMX.FTZ R7, R59, R10, !PT ;  /* 0x0000000a3b077209 */ /* 0x000fc80007810000 */
[----:B------:R-:W-:Y:S01]  /*34a0*/  FMNMX.FTZ R10, R62, R7, !PT ;  /* 0x000000073e0a7209 */ /* 0x000fe20007810000 */
[----:B------:R-:W0:Y:S01]  /*34b0*/  MUFU.EX2 R20, R20 ;  /* 0x0000001400147308 */ /* 0x000e220000000800 */
[----:B-1----:R-:W-:Y:S02]  /*34c0*/  FFMA.FTZ R9, R80, UR14, -R11 ;  /* 0x0000000e50097c23 */ /* 0x002fe4000801080b */
[----:B------:R-:W-:-:S04]  /*34d0*/  FMNMX.FTZ R7, R63, R10, !PT ;  /* 0x0000000a3f077209 */ /* 0x000fc80007810000 */
[----:B------:R-:W-:Y:S01]  /*34e0*/  FMNMX.FTZ R10, R66, R7, !PT ;  /* 0x00000007420a7209 */ /* 0x000fe20007810000 */
[----:B------:R1:W-:Y:S03]  /*34f0*/  MUFU.EX2 R160, R9 ;  /* 0x0000000900a07308 */ /* 0x0003e60000000800 */
[----:B------:R-:W-:Y:S01]  /*3500*/  FMNMX.FTZ R7, R67, R10, !PT ;  /* 0x0000000a43077209 */ /* 0x000fe20007810000 */
[--C-:B------:R-:W-:Y:S01]  /*3510*/  FFMA.FTZ R10, R44, UR14, -R11.reuse ;  /* 0x0000000e2c0a7c23 */ /* 0x100fe2000801080b */
[--C-:B------:R-:W-:Y:S02]  /*3520*/  FFMA.FTZ R44, R64, UR14, -R11.reuse ;  /* 0x0000000e402c7c23 */ /* 0x100fe4000801080b */
[----:B------:R-:W-:Y:S01]  /*3530*/  FMNMX.FTZ R6, R70, R7, !PT ;  /* 0x0000000746067209 */ /* 0x000fe20007810000 */
[----:B------:R-:W3:Y:S01]  /*3540*/  MUFU.EX2 R21, R21 ;  /* 0x0000001500157308 */ /* 0x000ee20000000800 */
[----:B-1----:R-:W-:Y:S01]  /*3550*/  FFMA.FTZ R9, R84, UR14, -R11 ;  /* 0x0000000e54097c23 */ /* 0x002fe2000801080b */
[----:B0-----:R-:W-:-:S02]  /*3560*/  F2FP.BF16.F32.PACK_AB R156, R20, R19 ;  /* 0x00000013149c723e */ /* 0x001fc400000010ff */
[----:B------:R-:W-:-:S04]  /*3570*/  FMNMX.FTZ R6, R71, R6, !PT ;  /* 0x0000000647067209 */ /* 0x000fc80007810000 */
[----:B------:R-:W-:Y:S01]  /*3580*/  MUFU.EX2 R29, R9 ;  /* 0x00000009001d7308 */ /* 0x000fe20000000800 */
[----:B------:R-:W0:Y:S07]  /*3590*/  SHFL.BFLY PT, R7, R6, 0x2, 0x1f ;  /* 0x0c401f0006077f89 */ /* 0x000e2e00000e0000 */
[----:B------:R1:W-:Y:S08]  /*35a0*/  MUFU.EX2 R37, R24 ;  /* 0x0000001800257308 */ /* 0x0003f00000000800 */
[----:B------:R-:W-:Y:S01]  /*35b0*/  MUFU.EX2 R23, R23 ;  /* 0x0000001700177308 */ /* 0x000fe20000000800 */
[----:B-1----:R-:W-:-:S04]  /*35c0*/  FADD.FTZ R24, R14, R49 ;  /* 0x000000310e187221 */ /* 0x002fc80000010000 */
[----:B------:R-:W-:-:S03]  /*35d0*/  FADD.FTZ R24, R15, R24 ;  /* 0x000000180f187221 */ /* 0x000fc60000010000 */
[----:B------:R-:W1:Y:S01]  /*35e0*/  MUFU.EX2 R10, R10 ;  /* 0x0000000a000a7308 */ /* 0x000e620000000800 */
[----:B0-----:R-:W-:Y:S01]  /*35f0*/  FMNMX.FTZ R7, R6, R7, !PT ;  /* 0x0000000706077209 */ /* 0x001fe20007810000 */
[----:B------:R-:W-:-:S04]  /*3600*/  FADD.FTZ R49, R19, R24 ;  /* 0x0000001813317221 */ /* 0x000fc80000010000 */
[----:B------:R-:W0:Y:S01]  /*3610*/  SHFL.BFLY PT, R6, R7, 0x1, 0x1f ;  /* 0x0c201f0007067f89 */ /* 0x000e2200000e0000 */
[----:B------:R-:W-:Y:S01]  /*3620*/  FADD.FTZ R24, R20, R49 ;  /* 0x0000003114187221 */ /* 0x000fe20000010000 */
[----:B------:R-:W4:Y:S03]  /*3630*/  MUFU.EX2 R28, R28 ;  /* 0x0000001c001c7308 */ /* 0x000f260000000800 */
[----:B---3--:R-:W-:-:S04]  /*3640*/  FADD.FTZ R53, R21, R24 ;  /* 0x0000001815357221 */ /* 0x008fc80000010000 */
[C---:B------:R-:W-:Y:S01]  /*3650*/  FADD.FTZ R48, R158.reuse, R53 ;  /* 0x000000359e307221 */ /* 0x040fe20000010000 */
[----:B------:R-:W3:Y:S01]  /*3660*/  MUFU.EX2 R32, R32 ;  /* 0x0000002000207308 */ /* 0x000ee20000000800 */
[----:B-1----:R-:W-:Y:S02]  /*3670*/  F2FP.BF16.F32.PACK_AB R162, R25, R10 ;  /* 0x0000000a19a2723e */ /* 0x002fe400000010ff */
[----:B------:R-:W-:Y:S01]  /*3680*/  FADD.FTZ R53, R23, R48 ;  /* 0x0000003017357221 */ /* 0x000fe20000010000 */
[----:B------:R-:W-:-:S03]  /*3690*/  F2FP.BF16.F32.PACK_AB R158, R158, R21 ;  /* 0x000000159e9e723e */ /* 0x000fc600000010ff */
[C---:B------:R-:W-:Y:S01]  /*36a0*/  FADD.FTZ R53, R160.reuse, R53 ;  /* 0x00000035a0357221 */ /* 0x040fe20000010000 */
[----:B------:R-:W1:Y:S01]  /*36b0*/  MUFU.EX2 R33, R33 ;  /* 0x0000002100217308 */ /* 0x000e620000000800 */
[----:B------:R-:W-:Y:S02]  /*36c0*/  F2FP.BF16.F32.PACK_AB R160, R160, R23 ;  /* 0x00000017a0a0723e */ /* 0x000fe400000010ff */
[----:B------:R-:W-:Y:S01]  /*36d0*/  FADD.FTZ R48, R10, R53 ;  /* 0x000000350a307221 */ /* 0x000fe20000010000 */
[----:B----4-:R-:W-:Y:S02]  /*36e0*/  F2FP.BF16.F32.PACK_AB R164, R29, R28 ;  /* 0x0000001c1da4723e */ /* 0x010fe400000010ff */
[----:B0-----:R-:W-:Y:S01]  /*36f0*/  FMNMX.FTZ R9, R7, R6, !PT ;  /* 0x0000000607097209 */ /* 0x001fe20007810000 */
[----:B------:R-:W-:Y:S01]  /*3700*/  FADD.FTZ R53, R25, R48 ;  /* 0x0000003019357221 */ /* 0x000fe20000010000 */
[----:B------:R-:W-:Y:S01]  /*3710*/  MUFU.EX2 R36, R36 ;  /* 0x0000002400247308 */ /* 0x000fe20000000800 */
[----:B------:R-:W-:Y:S01]  /*3720*/  FFMA.FTZ R6, R68, UR14, -R11 ;  /* 0x0000000e44067c23 */ /* 0x000fe2000801080b */
[C---:B------:R-:W-:Y:S01]  /*3730*/  FSETP.NEU.FTZ.AND P0, PT, R9.reuse, -INF , PT ;  /* 0xff8000000900780b */ /* 0x040fe20003f1d000 */
[----:B------:R-:W-:Y:S01]  /*3740*/  FMUL.FTZ R7, R9, UR14 ;  /* 0x0000000e09077c20 */ /* 0x000fe20008410000 */
[----:B------:R-:W-:Y:S01]  /*3750*/  FADD.FTZ R48, R28, R53 ;  /* 0x000000351c307221 */ /* 0x000fe20000010000 */
[----:B------:R-:W-:-:S03]  /*3760*/  FFMA.FTZ R11, R94, UR14, -R11 ;  /* 0x0000000e5e0b7c23 */ /* 0x000fc6000801080b */
[----:B------:R-:W-:Y:S01]  /*3770*/  FSEL R7, R7, RZ, P0 ;  /* 0x000000ff07077208 */ /* 0x000fe20000000000 */
[----:B------:R-:W-:Y:S01]  /*3780*/  FADD.FTZ R53, R29, R48 ;  /* 0x000000301d357221 */ /* 0x000fe20000010000 */
[----:B------:R-:W-:Y:S01]  /*3790*/  MUFU.EX2 R40, R40 ;  /* 0x0000002800287308 */ /* 0x000fe20000000800 */
[----:B------:R-:W-:Y:S02]  /*37a0*/  PLOP3.LUT P0, PT, PT, PT, UP0, 0x40, 0x0 ;  /* 0x000000000000781c */ /* 0x000fe40003f0e808 */
        /* <DEDUP_REMOVED lines=14> */
[----:B------:R-:W0:Y:S01]  /*3890*/  MUFU.EX2 R27, R27 ;  /* 0x0000001b001b7308 */ /* 0x000e220000000800 */
[--C-:B------:R-:W-:Y:S01]  /*38a0*/  FFMA.FTZ R51, R51, UR14, -R7.reuse ;  /* 0x0000000e33337c23 */ /* 0x100fe20008010807 */
[--C-:B------:R-:W-:Y:S01]  /*38b0*/  FFMA.FTZ R54, R54, UR14, -R7.reuse ;  /* 0x0000000e36367c23 */ /* 0x100fe20008010807 */
[----:B------:R-:W-:Y:S01]  /*38c0*/  FFMA.FTZ R55, R55, UR14, -R7 ;  /* 0x0000000e37377c23 */ /* 0x000fe20008010807 */
[----:B---3--:R-:W-:Y:S01]  /*38d0*/  FADD.FTZ R48, R32, R53 ;  /* 0x0000003520307221 */ /* 0x008fe20000010000 */
        /* <DEDUP_REMOVED lines=9> */
[----:B-1----:R-:W-:-:S02]  /*3970*/  F2FP.BF16.F32.PACK_AB R166, R33, R32 ;  /* 0x0000002021a6723e */ /* 0x002fc400000010ff */
[----:B------:R-:W1:Y:S01]  /*3980*/  MUFU.EX2 R31, R31 ;  /* 0x0000001f001f7308 */ /* 0x000e620000000800 */
[----:B0-----:R-:W-:Y:S01]  /*3990*/  FADD.FTZ R49, R26, R27 ;  /* 0x0000001b1a317221 */ /* 0x001fe20000010000 */
[----:B------:R-:W-:Y:S02]  /*39a0*/  F2FP.BF16.F32.PACK_AB R168, R37, R36 ;  /* 0x0000002425a8723e */ /* 0x000fe400000010ff */
[----:B------:R-:W-:-:S04]  /*39b0*/  F2FP.BF16.F32.PACK_AB R153, R27, R26 ;  /* 0x0000001a1b99723e */ /* 0x000fc800000010ff */
[----:B------:R-:W0:Y:S01]  /*39c0*/  MUFU.EX2 R34, R34 ;  /* 0x0000002200227308 */ /* 0x000e220000000800 */
[----:B---3--:R-:W-:-:S07]  /*39d0*/  FADD.FTZ R24, R30, R49 ;  /* 0x000000311e187221 */ /* 0x008fce0000010000 */
[----:B------:R-:W3:Y:S01]  /*39e0*/  MUFU.EX2 R35, R35 ;  /* 0x0000002300237308 */ /* 0x000ee20000000800 */
[C---:B-1----:R-:W-:Y:S01]  /*39f0*/  FADD.FTZ R49, R31.reuse, R24 ;  /* 0x000000181f317221 */ /* 0x042fe20000010000 */
[----:B------:R-:W-:-:S06]  /*3a00*/  F2FP.BF16.F32.PACK_AB R155, R31, R30 ;  /* 0x0000001e1f9b723e */ /* 0x000fcc00000010ff */
[----:B------:R-:W1:Y:S01]  /*3a10*/  MUFU.EX2 R38, R38 ;  /* 0x0000002600267308 */ /* 0x000e620000000800 */
[----:B0-----:R-:W-:-:S07]  /*3a20*/  FADD.FTZ R24, R34, R49 ;  /* 0x0000003122187221 */ /* 0x001fce0000010000 */
[----:B------:R-:W0:Y:S01]  /*3a30*/  MUFU.EX2 R39, R39 ;  /* 0x0000002700277308 */ /* 0x000e220000000800 */
[C---:B---3--:R-:W-:Y:S01]  /*3a40*/  FADD.FTZ R49, R35.reuse, R24 ;  /* 0x0000001823317221 */ /* 0x048fe20000010000 */
[----:B------:R-:W-:-:S06]  /*3a50*/  F2FP.BF16.F32.PACK_AB R157, R35, R34 ;  /* 0x00000022239d723e */ /* 0x000fcc00000010ff */
[----:B------:R-:W3:Y:S01]  /*3a60*/  MUFU.EX2 R42, R42 ;  /* 0x0000002a002a7308 */ /* 0x000ee20000000800 */
[----:B-1----:R-:W-:-:S07]  /*3a70*/  FADD.FTZ R24, R38, R49 ;  /* 0x0000003126187221 */ /* 0x002fce0000010000 */
[----:B------:R-:W1:Y:S01]  /*3a80*/  MUFU.EX2 R43, R43 ;  /* 0x0000002b002b7308 */ /* 0x000e620000000800 */
[C---:B0-----:R-:W-:Y:S01]  /*3a90*/  FADD.FTZ R49, R39.reuse, R24 ;  /* 0x0000001827317221 */ /* 0x041fe20000010000 */
[----:B------:R-:W-:-:S06]  /*3aa0*/  F2FP.BF16.F32.PACK_AB R159, R39, R38 ;  /* 0x00000026279f723e */ /* 0x000fcc00000010ff */
[----:B------:R-:W0:Y:S01]  /*3ab0*/  MUFU.EX2 R46, R46 ;  /* 0x0000002e002e7308 */ /* 0x000e220000000800 */
[----:B---3--:R-:W-:-:S07]  /*3ac0*/  FADD.FTZ R24, R42, R49 ;  /* 0x000000312a187221 */ /* 0x008fce0000010000 */
[----:B------:R-:W3:Y:S01]  /*3ad0*/  MUFU.EX2 R47, R47 ;  /* 0x0000002f002f7308 */ /* 0x000ee20000000800 */
[C---:B-1----:R-:W-:Y:S01]  /*3ae0*/  FADD.FTZ R49, R43.reuse, R24 ;  /* 0x000000182b317221 */ /* 0x042fe20000010000 */
[----:B------:R-:W-:-:S06]  /*3af0*/  F2FP.BF16.F32.PACK_AB R161, R43, R42 ;  /* 0x0000002a2ba1723e */ /* 0x000fcc00000010ff */
[----:B------:R-:W1:Y:S01]  /*3b00*/  MUFU.EX2 R50, R50 ;  /* 0x0000003200327308 */ /* 0x000e620000000800 */
[----:B0-----:R-:W-:Y:S01]  /*3b10*/  FADD.FTZ R24, R46, R49 ;  /* 0x000000312e187221 */ /* 0x001fe20000010000 */
[----:B------:R-:W-:-:S06]  /*3b20*/  FADD.FTZ R49, R33, R48 ;  /* 0x0000003021317221 */ /* 0x000fcc0000010000 */
[----:B------:R-:W0:Y:S01]  /*3b30*/  MUFU.EX2 R51, R51 ;  /* 0x0000003300337308 */ /* 0x000e220000000800 */
[C---:B---3--:R-:W-:Y:S01]  /*3b40*/  FADD.FTZ R7, R47.reuse, R24 ;  /* 0x000000182f077221 */ /* 0x048fe20000010000 */
[----:B------:R-:W-:Y:S01]  /*3b50*/  FADD.FTZ R24, R36, R49 ;  /* 0x0000003124187221 */ /* 0x000fe20000010000 */
[----:B------:R-:W-:-:S03]  /*3b60*/  F2FP.BF16.F32.PACK_AB R163, R47, R46 ;  /* 0x0000002e2fa3723e */ /* 0x000fc600000010ff */
[----:B------:R-:W-:Y:S02]  /*3b70*/  FADD.FTZ R13, R37, R24 ;  /* 0x00000018250d7221 */ /* 0x000fe40000010000 */
[----:B------:R-:W3:Y:S01]  /*3b80*/  MUFU.EX2 R54, R54 ;  /* 0x0000003600367308 */ /* 0x000ee20000000800 */
[----:B-1----:R-:W-:Y:S01]  /*3b90*/  FADD.FTZ R12, R50, R7 ;  /* 0x00000007320c7221 */ /* 0x002fe20000010000 */
[----:B------:R-:W-:-:S06]  /*3ba0*/  FADD.FTZ R14, R40, R13 ;  /* 0x0000000d280e7221 */ /* 0x000fcc0000010000 */
        /* <DEDUP_REMOVED lines=9> */
[C---:B0-----:R-:W-:Y:S01]  /*3c40*/  FADD.FTZ R7, R55.reuse, R12 ;  /* 0x0000000c37077221 */ /* 0x041fe20000010000 */
[----:B------:R-:W-:-:S06]  /*3c50*/  F2FP.BF16.F32.PACK_AB R167, R55, R54 ;  /* 0x0000003637a7723e */ /* 0x000fcc00000010ff */
[----:B------:R-:W0:Y:S01]  /*3c60*/  MUFU.EX2 R45, R45 ;  /* 0x0000002d002d7308 */ /* 0x000e220000000800 */
[----:B---3--:R-:W-:-:S07]  /*3c70*/  FADD.FTZ R12, R44, R13 ;  /* 0x0000000d2c0c7221 */ /* 0x008fce0000010000 */
[----:B------:R-:W3:Y:S01]  /*3c80*/  MUFU.EX2 R59, R59 ;  /* 0x0000003b003b7308 */ /* 0x000ee20000000800 */
[----:B-1----:R-:W-:-:S07]  /*3c90*/  FADD.FTZ R10, R58, R7 ;  /* 0x000000073a0a7221 */ /* 0x002fce0000010000 */
[----:B------:R-:W1:Y:S01]  /*3ca0*/  MUFU.EX2 R6, R6 ;  /* 0x0000000600067308 */ /* 0x000e620000000800 */
[C---:B0-----:R-:W-:Y:S01]  /*3cb0*/  FADD.FTZ R13, R45.reuse, R12 ;  /* 0x0000000c2d0d7221 */ /* 0x041fe20000010000 */
[----:B------:R-:W-:-:S06]  /*3cc0*/  F2FP.BF16.F32.PACK_AB R172, R45, R44 ;  /* 0x0000002c2dac723e */ /* 0x000fcc00000010ff */
[----:B------:R-:W0:Y:S01]  /*3cd0*/  MUFU.EX2 R62, R62 ;  /* 0x0000003e003e7308 */ /* 0x000e220000000800 */
[C---:B---3--:R-:W-:Y:S01]  /*3ce0*/  FADD.FTZ R7, R59.reuse, R10 ;  /* 0x0000000a3b077221 */ /* 0x048fe20000010000 */
[----:B------:R-:W-:-:S06]  /*3cf0*/  F2FP.BF16.F32.PACK_AB R169, R59, R58 ;  /* 0x0000003a3ba9723e */ /* 0x000fcc00000010ff */
[----:B------:R-:W3:Y:S01]  /*3d00*/  MUFU.EX2 R11, R11 ;  /* 0x0000000b000b7308 */ /* 0x000ee20000000800 */
[----:B-1----:R-:W-:-:S07]  /*3d10*/  FADD.FTZ R12, R6, R13 ;  /* 0x0000000d060c7221 */ /* 0x002fce0000010000 */
[----:B------:R-:W1:Y:S01]  /*3d20*/  MUFU.EX2 R63, R63 ;  /* 0x0000003f003f7308 */ /* 0x000e620000000800 */
[----:B0-----:R-:W-:-:S07]  /*3d30*/  FADD.FTZ R10, R62, R7 ;  /* 0x000000073e0a7221 */ /* 0x001fce0000010000 */
[----:B------:R-:W0:Y:S01]  /*3d40*/  MUFU.EX2 R66, R66 ;  /* 0x0000004200427308 */ /* 0x000e220000000800 */
[C---:B---3--:R-:W-:Y:S01]  /*3d50*/  FADD.FTZ R7, R11.reuse, R12 ;  /* 0x0000000c0b077221 */ /* 0x048fe20000010000 */
[----:B------:R-:W-:-:S06]  /*3d60*/  F2FP.BF16.F32.PACK_AB R174, R11, R6 ;  /* 0x000000060bae723e */ /* 0x000fcc00000010ff */
[----:B------:R-:W3:Y:S01]  /*3d70*/  MUFU.EX2 R67, R67 ;  /* 0x0000004300437308 */ /* 0x000ee20000000800 */
[C---:B-1----:R-:W-:Y:S01]  /*3d80*/  FADD.FTZ R11, R63.reuse, R10 ;  /* 0x0000000a3f0b7221 */ /* 0x042fe20000010000 */
[----:B------:R-:W-:-:S06]  /*3d90*/  F2FP.BF16.F32.PACK_AB R171, R63, R62 ;  /* 0x0000003e3fab723e */ /* 0x000fcc00000010ff */
[----:B------:R-:W1:Y:S01]  /*3da0*/  MUFU.EX2 R70, R70 ;  /* 0x0000004600467308 */ /* 0x000e620000000800 */
[----:B0-----:R-:W-:-:S07]  /*3db0*/  FADD.FTZ R6, R66, R11 ;  /* 0x0000000b42067221 */ /* 0x001fce0000010000 */
[----:B------:R-:W0:Y:S01]  /*3dc0*/  MUFU.EX2 R71, R71 ;  /* 0x0000004700477308 */ /* 0x000e220000000800 */
[C---:B---3--:R-:W-:Y:S01]  /*3dd0*/  FADD.FTZ R11, R67.reuse, R6 ;  /* 0x00000006430b7221 */ /* 0x048fe20000010000 */
[----:B------:R-:W-:-:S03]  /*3de0*/  F2FP.BF16.F32.PACK_AB R173, R67, R66 ;  /* 0x0000004243ad723e */ /* 0x000fc600000010ff */
[----:B-1----:R-:W-:-:S04]  /*3df0*/  FADD.FTZ R6, R70, R11 ;  /* 0x0000000b46067221 */ /* 0x002fc80000010000 */
[C---:B0-----:R-:W-:Y:S01]  /*3e00*/  FADD.FTZ R6, R71.reuse, R6 ;  /* 0x0000000647067221 */ /* 0x041fe20000010000 */
[----:B------:R-:W-:Y:S01]  /*3e10*/  F2FP.BF16.F32.PACK_AB R175, R71, R70 ;  /* 0x0000004647af723e */ /* 0x000fe200000010ff */
[----:B------:R-:W-:Y:S06]  /*3e20*/  @P0 BRA `(.L_x_1965) ;  /* 0x0000000000040947 */ /* 0x000fec0003800000 */
[----:B------:R-:W-:Y:S01]  /*3e30*/  BPT.TRAP 0x1 ;  /* 0x000000040000795c */ /* 0x000fe20000300000 */
.L_x_1965:
[----:B------:R-:W-:Y:S01]  /*3e40*/  PLOP3.LUT P1, PT, PT, PT, UP0, 0x40, 0x0 ;  /* 0x000000000000781c */ /* 0x000fe20003f2e808 */
[----:B------:R0:W1:-:S12]  /*3e50*/  SYNCS.PHASECHK.TRANS64.TRYWAIT P0, [UR38+0x22850], R2 ;  /* 0x02285002ff0075a7 */ /* 0x0000580008000166 */
[----:B0-----:R-:W-:Y:S05]  /*3e60*/  @P1 BRA `(.L_x_1966) ;  /* 0x0000000000041947 */ /* 0x001fea0003800000 */
[----:B------:R-:W-:Y:S01]  /*3e70*/  BPT.TRAP 0x1 ;  /* 0x000000040000795c */ /* 0x000fe20000300000 */
.L_x_1966:
[----:B-1----:R-:W-:Y:S05]  /*3e80*/  @P0 BRA `(.L_x_1967) ;  /* 0x0000000000080947 */ /* 0x002fea0003800000 */
[----:B------:R-:W0:Y:S02]  /*3e90*/  SYNCS.PHASECHK.TRANS64.TRYWAIT P0, [UR38+0x22850], R2 ;  /* 0x02285002ff0075a7 */ /* 0x000e240008000166 */
[----:B0-----:R-:W-:Y:S05]  /*3ea0*/  @!P0 BRA `(.L_x_1968) ;  /* 0x000000f000748947 */ /* 0x001fea0003800000 */
.L_x_1967:
[----:B------:R1:W-:Y:S01]  /*3eb0*/  BAR.SYNC.DEFER_BLOCKING R5, 0x100 ;  /* 0x000400050000751d */ /* 0x0003e20000010000 */
[----:B------:R-:W-:Y:S01]  /*3ec0*/  UIADD3 UR6, UR38, 0x400, URZ ;  /* 0x0000040026067890 */ /* 0x000fe2000fffe03f */
[----:B------:R-:W-:-:S03]  /*3ed0*/  PLOP3.LUT P0, PT, PT, PT, UP0, 0x40, 0x0 ;  /* 0x000000000000781c */ /* 0x000fc60003f0e808 */
[----:B------:R-:W-:Y:S01]  /*3ee0*/  USHF.R.U32.HI UR6, URZ, 0x4, UR6 ;  /* 0x000000043f067899 */ /* 0x000fe20008011606 */
[----:B------:R-:W-:Y:S01]  /*3ef0*/  UMOV UR7, 0x40000040 ;  /* 0x4000004000077882 */ /* 0x000fe20000000000 */
[----:B------:R-:W-:Y:S02]  /*3f00*/  UMOV UR11, 0x40000040 ;  /* 0x40000040000b7882 */ /* 0x000fe40000000000 */
[----:B------:R-:W-:-:S04]  /*3f10*/  ULOP3.LUT UR6, UR6, 0x3fff, URZ, 0xc0, !UPT ;  /* 0x00003fff06067892 */ /* 0x000fc8000f8ec03f */
[----:B------:R-:W-:-:S04]  /*3f20*/  ULOP3.LUT UR6, UR6, 0x3000000, URZ, 0xfc, !UPT ;  /* 0x0300000006067892 */ /* 0x000fc8000f8efc3f */
[----:B------:R-:W-:Y:S01]  /*3f30*/  UIADD3 UR10, UR6, 0x80, URZ ;  /* 0x00000080060a7890 */ /* 0x000fe2000fffe03f */
[----:B------:R-:W-:-:S06]  /*3f40*/  WARPGROUP.ARRIVE ;  /* 0x00000000000079c5 */ /* 0x000fcc0000000000 */
[----:B------:R-:W-:Y:S03]  /*3f50*/  HGMMA.64x256x16.F32.BF16 R24, R152, gdesc[UR4].tnspB, RZ, !UPT, gsb0 ;  /* 0x43e0000498187df0 */ /* 0x000fe6000c0018ff */
        /* <DEDUP_REMOVED lines=29> */
[----:B-1----:R-:W-:Y:S05]  /*4130*/  @P0 BRA `(.L_x_1969) ;  /* 0x0000000000040947 */ /* 0x002fea0003800000 */
[----:B------:R-:W-:Y:S01]  /*4140*/  BPT.TRAP 0x1 ;  /* 0x000000040000795c */ /* 0x000fe20000300000 */
.L_x_1969:
[----:B------:R-:W1:Y:S01]  /*4150*/  S2UR UR26, SR_CTAID.X ;  /* 0x00000000001a79c3 */ /* 0x000e620000002500 */
[----:B------:R-:W-:Y:S01]  /*4160*/  UISETP.NE.AND UP2, UPT, UR40, URZ, UPT ;  /* 0x0000003f2800728c */ /* 0x000fe2000bf45270 */
[----:B0-----:R-:W-:Y:S01]  /*4170*/  VIADD R11, R22, 0xfffffffe ;  /* 0xfffffffe160b7836 */ /* 0x001fe20000000000 */
[----:B------:R-:W-:-:S06]  /*4180*/  UISETP.NE.AND UP1, UPT, UR43, URZ, UPT ;  /* 0x0000003f2b00728c */ /* 0x000fcc000bf25270 */
[----:B------:R-:W-:-:S03]  /*4190*/  PLOP3.LUT P0, PT, PT, PT, UP1, 0x40, 0x0 ;  /* 0x000000000000781c */ /* 0x000fc60003f0e818 */
[----:B------:R-:W-:Y:S01]  /*41a0*/  @UP2 ULDC UR10, c[0x0][0x44c] ;  /* 0x00011300000a2ab9 */ /* 0x000fe20000000800 */
[----:B------:R-:W-:Y:S01]  /*41b0*/  @UP2 ULDC UR7, c[0x0][0x450] ;  /* 0x0001140000072ab9 */ /* 0x000fe20000000800 */
[----:B-1----:R-:W-:-:S04]  /*41c0*/  USHF.L.U32 UR26, UR26, 0x7, URZ ;  /* 0x000000071a1a7899 */ /* 0x002fc8000800063f */
[----:B------:R-:W-:-:S03]  /*41d0*/  UIMAD.WIDE.U32 UR10, UR26, UR10, URZ ;  /* 0x0000000a1a0a72a5 */ /* 0x000fc6000f8e003f */
[----:B------:R-:W-:Y:S01]  /*41e0*/  UMOV UR19, UR26 ;  /* 0x0000001a00137c82 */ /* 0x000fe20008000000 */
[----:B------:R-:W-:Y:S02]  /*41f0*/  @UP2 USHF.R.U32.HI UR19, URZ, UR7, UR11 ;  /* 0x000000073f132299 */ /* 0x000fe4000801160b */
[----:B------:R-:W-:-:S04]  /*4200*/  UIADD3 UR7, UR38, 0x22860, URZ ;  /* 0x0002286026077890 */ /* 0x000fc8000fffe03f */
[----:B------:R-:W-:Y:S01]  /*4210*/  IMAD.U32 R2, RZ, RZ, UR19 ;  /* 0x00000013ff027e24 */ /* 0x000fe2000f8e00ff */
[----:B------:R-:W-:-:S04]  /*4220*/  UPRMT UR7, UR5, 0x654, UR7 ;  /* 0x0000065405077896 */ /* 0x000fc80008000007 */
[----:B------:R-:W-:-:S04]  /*4230*/  IADD3 R2, R2, -UR15, R17 ;  /* 0x8000000f02027c10 */ /* 0x000fc8000fffe011 */
[----:B------:R-:W-:Y:S01]  /*4240*/  R2UR UR10, R2 ;  /* 0x00000000020a72ca */ /* 0x000fe200000e0000 */
[----:B------:R-:W-:-:S12]  /*4250*/  SYNCS.ARRIVE.TRANS64.RED.A1T0 RZ, [UR7], RZ ;  /* 0x000000ffffff79a7 */ /* 0x000fd80008100407 */
[----:B------:R-:W-:Y:S01]  /*4260*/  UIADD3 UR18, UR10, UR18, URZ ;  /* 0x000000120a127290 */ /* 0x000fe2000fffe03f */
[----:B------:R-:W-:Y:S11]  /*4270*/  @P0 BRA `(.L_x_1970) ;  /* 0x00000000004c0947 */ /* 0x000ff60003800000 */
[----:B------:R-:W-:Y:S01]  /*4280*/  ISETP.GT.AND P0, PT, R2, RZ, PT ;  /* 0x000000ff0200720c */ /* 0x000fe20003f04270 */
[----:B------:R-:W-:-:S12]  /*4290*/  UIADD3 UR7, UR10, -0x1, URZ ;  /* 0xffffffff0a077890 */ /* 0x000fd8000fffe03f */
[----:B------:R-:W-:Y:S05]  /*42a0*/  @P0 BRA `(.L_x_1971) ;  /* 0x0000000000200947 */ /* 0x000fea0003800000 */
[----:B------:R-:W-:Y:S01]  /*42b0*/  ULDC UR19, c[0x0][0x9e4] ;  /* 0x0002790000137ab9 */ /* 0x000fe20000000800 */
[----:B------:R-:W-:Y:S02]  /*42c0*/  UIADD3 UR7, -UR10, URZ, URZ ;  /* 0x0000003f0a077290 */ /* 0x000fe4000fffe13f */
[----:B------:R-:W-:-:S11]  /*42d0*/  UISETP.NE.AND UP1, UPT, UR19, 0x1, UPT ;  /* 0x000000011300788c */ /* 0x000fd6000bf25270 */
[----:B------:R-:W-:Y:S02]  /*42e0*/  @UP1 ULDC.64 UR22, c[0x0][0x9e8] ;  /* 0x00027a0000161ab9 */ /* 0x000fe40000000a00 */
[----:B------:R-:W-:-:S04]  /*42f0*/  UIMAD.WIDE.U32 UR10, UR7, UR22, URZ ;  /* 0x00000016070a72a5 */ /* 0x000fc8000f8e003f */
[----:B------:R-:W-:-:S04]  /*4300*/  @UP1 USHF.R.U32.HI UR7, URZ, UR23, UR11 ;  /* 0x000000173f071299 */ /* 0x000fc8000801160b */
[----:B------:R-:W-:Y:S01]  /*4310*/  ULOP3.LUT UR7, URZ, UR7, URZ, 0x33, !UPT ;  /* 0x000000073f077292 */ /* 0x000fe2000f8e333f */
[----:B------:R-:W-:Y:S11]  /*4320*/  BRA `(.L_x_1972) ;  /* 0x0000000000147947 */ /* 0x000ff60003800000 */
.L_x_1971:
[----:B------:R-:W-:Y:S02]  /*4330*/  ULDC UR19, c[0x0][0x9e4] ;  /* 0x0002790000137ab9 */ /* 0x000fe40000000800 */
[----:B------:R-:W-:-:S11]  /*4340*/  UISETP.NE.AND UP1, UPT, UR19, 0x1, UPT ;  /* 0x000000011300788c */ /* 0x000fd6000bf25270 */
[----:B------:R-:W-:Y:S02]  /*4350*/  @UP1 ULDC.64 UR22, c[0x0][0x9e8] ;  /* 0x00027a0000161ab9 */ /* 0x000fe40000000a00 */
[----:B------:R-:W-:-:S04]  /*4360*/  UIMAD.WIDE.U32 UR10, UR7, UR22, URZ ;  /* 0x00000016070a72a5 */ /* 0x000fc8000f8e003f */
[----:B------:R-:W-:-:S12]  /*4370*/  @UP1 USHF.R.U32.HI UR7, URZ, UR23, UR11 ;  /* 0x000000173f071299 */ /* 0x000fd8000801160b */
.L_x_1972:
[----:B------:R-:W-:-:S04]  /*4380*/  UIMAD UR7, UR7, UR19, UR19 ;  /* 0x00000013070772a4 */ /* 0x000fc8000f8e0213 */
[----:B------:R-:W-:-:S04]  /*4390*/  UISETP.LT.AND UP1, UPT, UR18, UR7, UPT ;  /* 0x000000071200728c */ /* 0x000fc8000bf21270 */
[----:B------:R-:W-:-:S12]  /*43a0*/  USEL UR18, UR18, UR7, UP1 ;  /* 0x0000000712127287 */ /* 0x000fd80008800000 */
.L_x_1970:
[----:B------:R-:W-:Y:S01]  /*43b0*/  UIMAD.WIDE UR10, UR18, 0x2aaaaaab, URZ ;  /* 0x2aaaaaab120a78a5 */ /* 0x000fe2000f8e023f */
[----:B------:R-:W-:-:S03]  /*43c0*/  UMOV UR24, URZ ;  /* 0x0000003f00187c82 */ /* 0x000fc60008000000 */
[----:B------:R-:W-:-:S04]  /*43d0*/  USHF.R.U32.HI UR7, URZ, 0x1f, UR11 ;  /* 0x0000001f3f077899 */ /* 0x000fc8000801160b */
[----:B------:R-:W-:-:S04]  /*43e0*/  ULEA.HI.SX32 UR7, UR11, UR7, 0x1c ;  /* 0x000000070b077291 */ /* 0x000fc8000f8fe23f */
[----:B------:R-:W-:-:S04]  /*43f0*/  UISETP.LT.AND UP1, UPT, UR39, UR7, UPT ;  /* 0x000000072700728c */ /* 0x000fc8000bf21270 */
[----:B------:R-:W-:-:S03]  /*4400*/  USEL UR27, UR39, UR7, !UP1 ;  /* 0x00000007271b7287 */ /* 0x000fc6000c800000 */
[----:B------:R-:W-:-:S03]  /*4410*/  UMOV UR7, URZ ;  /* 0x0000003f00077c82 */ /* 0x000fc60008000000 */
[----:B------:R-:W-:-:S13]  /*4420*/  ISETP.GE.AND P0, PT, R11, UR27, PT ;  /* 0x0000001b0b007c0c */ /* 0x000fda000bf06270 */
[----:B------:R-:W-:Y:S05]  /*4430*/  @!P0 BRA `(.L_x_1973) ;  /* 0x0000003000208947 */ /* 0x000fea0003800000 */
[----:B------:R-:W-:Y:S01]  /*4440*/  IMAD.MOV.U32 R13, RZ, RZ, R9 ;  /* 0x000000ffff0d7224 */ /* 0x000fe200078e0009 */
[----:B------:R-:W-:Y:S01]  /*4450*/  UMOV UR7, URZ ;  /* 0x0000003f00077c82 */ /* 0x000fe20008000000 */
[----:B------:R-:W-:Y:S01]  /*4460*/  IMAD.MOV.U32 R12, RZ, RZ, R8 ;  /* 0x000000ffff0c7224 */ /* 0x000fe200078e0008 */
[----:B------:R-:W-:Y:S01]  /*4470*/  UMOV UR24, URZ ;  /* 0x0000003f00187c82 */ /* 0x000fe20008000000 */
[----:B------:R-:W-:Y:S01]  /*4480*/  ULDC UR31, c[0x0][0x9e4] ;  /* 0x00027900001f7ab9 */ /* 0x000fe20000000800 */
[----:B------:R-:W-:Y:S01]  /*4490*/  ULDC UR28, c[0x0][0x288] ;  /* 0x0000a200001c7ab9 */ /* 0x000fe20000000800 */
[----:B------:R-:W-:Y:S01]  /*44a0*/  ULDC UR32, c[0x0][0x2f0] ;  /* 0x0000bc0000207ab9 */ /* 0x000fe20000000800 */
[----:B------:R-:W-:Y:S01]  /*44b0*/  ULDC UR29, c[0x0][0x988] ;  /* 0x00026200001d7ab9 */ /* 0x000fe20000000800 */
[----:B------:R-:W-:-:S05]  /*44c0*/  ULDC UR33, c[0x0][0x9e0] ;  /* 0x0002780000217ab9 */ /* 0x000fca0000000800 */
.L_x_1992:
[----:B------:R-:W-:Y:S01]  /*44d0*/  UIADD3 UR24, UR24, 0x1, URZ ;  /* 0x0000000118187890 */ /* 0x000fe2000fffe03f */
[----:B------:R-:W-:-:S03]  /*44e0*/  PLOP3.LUT P0, PT, PT, PT, UP0, 0x40, 0x0 ;  /* 0x000000000000781c */ /* 0x000fc60003f0e808 */
[----:B------:R-:W-:-:S04]  /*44f0*/  UISETP.NE.AND UP1, UPT, UR24, 0x2, UPT ;  /* 0x000000021800788c */ /* 0x000fc8000bf25270 */
[----:B------:R-:W-:Y:S02]  /*4500*/  USEL UR10, URZ, 0x1, UP1 ;  /* 0x000000013f0a7887 */ /* 0x000fe40008800000 */
[----:B------:R-:W-:Y:S02]  /*4510*/  USEL UR24, UR24, URZ, UP1 ;  /* 0x0000003f18187287 */ /* 0x000fe40008800000 */
[----:B------:R-:W-:Y:S02]  /*4520*/  ULOP3.LUT UR7, UR7, UR10, URZ, 0x3c, !UPT ;  /* 0x0000000a07077292 */ /* 0x000fe4000f8e3c3f */
[----:B------:R-:W-:Y:S10]  /*4530*/  @P0 BRA `(.L_x_1974) ;  /* 0x0000000000040947 */ /* 0x000ff40003800000 */
[----:B------:R-:W-:Y:S01]  /*4540*/  BPT.TRAP 0x1 ;  /* 0x000000040000795c */ /* 0x000fe20000300000 */
.L_x_1974:
[----:B------:R-:W-:Y:S01]  /*4550*/  PLOP3.LUT P1, PT, PT, PT, UP0, 0x40, 0x0 ;  /* 0x000000000000781c */ /* 0x000fe20003f2e808 */
[----:B------:R-:W-:Y:S01]  /*4560*/  ULEA UR30, UR24, UR38, 0x3 ;  /* 0x00000026181e7291 */ /* 0x000fe2000f8e183f */
[----:B------:R-:W-:-:S05]  /*4570*/  IMAD.U32 R10, RZ, RZ, UR7 ;  /* 0x00000007ff0a7e24 */ /* 0x000fca000f8e00ff */
[----:B------:R-:W-:-:S04]  /*4580*/  SHF.L.U32 R10, R10, 0x1f, RZ ;  /* 0x0000001f0a0a7819 */ /* 0x000fc800000006ff */
[----:B------:R0:W1:Y:S02]  /*4590*/  SYNCS.PHASECHK.TRANS64.TRYWAIT P0, [UR30+0x22830], R10 ;  /* 0x0228300aff0075a7 */ /* 0x000064000800015e */
[----:B------:R-:W-:Y:S05]  /*45a0*/  @P1 BRA `(.L_x_1975) ;  /* 0x0000000000041947 */ /* 0x000fea0003800000 */
[----:B------:R-:W-:Y:S01]  /*45b0*/  BPT.TRAP 0x1 ;  /* 0x000000040000795c */ /* 0x000fe20000300000 */
.L_x_1975:
[----:B-1----:R-:W-:Y:S05]  /*45c0*/  @P0 BRA `(.L_x_1976) ;  /* 0x0000000000080947 */ /* 0x002fea0003800000 */
[----:B------:R-:W1:Y:S02]  /*45d0*/  SYNCS.PHASECHK.TRANS64.TRYWAIT P0, [UR30+0x22830], R10 ;  /* 0x0228300aff0075a7 */ /* 0x000e64000800015e */
[----:B-1----:R-:W-:Y:S05]  /*45e0*/  @!P0 BRA `(.L_x_1977) ;  /* 0x000000e800bc8947 */ /* 0x002fea0003800000 */
.L_x_1976:
[----:B------:R-:W-:Y:S01]  /*45f0*/  UIMAD UR22, UR24, 0x300, UR4 ;  /* 0x00000300181678a4 */ /* 0x000fe2000f8e0204 */
[----:B------:R-:W-:Y:S01]  /*4600*/  WARPGROUP.ARRIVE ;  /* 0x00000000000079c5 */ /* 0x000fe20000000000 */
[----:B------:R-:W-:Y:S01]  /*4610*/  UMOV UR23, 0x40000040 ;  /* 0x4000004000177882 */ /* 0x000fe20000000000 */
[----:B------:R-:W-:Y:S01]  /*4620*/  UMOV UR11, 0x40000040 ;  /* 0x40000040000b7882 */ /* 0x000fe20000000000 */
[----:B------:R-:W-:Y:S01]  /*4630*/  UIADD3 UR10, UR22, 0x2, URZ ;  /* 0x00000002160a7890 */ /* 0x000fe2000fffe03f */
[----:B------:R-:W-:Y:S01]  /*4640*/  PLOP3.LUT P0, PT, PT, PT, UP0, 0x40, 0x0 ;  /* 0x000000000000781c */ /* 0x000fe20003f0e808 */
[----:B------:R-:W-:Y:S01]  /*4650*/  UIADD3 UR14, UR22, 0x4, URZ ;  /* 0x00000004160e7890 */ /* 0x000fe2000fffe03f */
[----:B--2---:R-:W-:Y:S01]  /*4660*/  IADD3 R4, -R16, 0xb, RZ ;  /* 0x0000000b10047810 */ /* 0x004fe20007ffe1ff */
[----:B------:R-:W-:Y:S01]  /*4670*/  UMOV UR15, 0x40000040 ;  /* 0x40000040000f7882 */ /* 0x000fe20000000000 */
        /* <DEDUP_REMOVED lines=14> */
[----:B------:R-:W-:Y:S05]  /*4760*/  @P0 BRA `(.L_x_1978) ;  /* 0x0000000000040947 */ /* 0x000fea0003800000 */
[----:B------:R-:W-:Y:S01]  /*4770*/  BPT.TRAP 0x1 ;  /* 0x000000040000795c */ /* 0x000fe20000300000 */
.L_x_1978:
[----:B------:R-:W-:Y:S01]  /*4780*/  UISETP.NE.AND UP2, UPT, UR40, URZ, UPT ;  /* 0x0000003f2800728c */ /* 0x000fe2000bf45270 */
[----:B------:R-:W-:Y:S01]  /*4790*/  IMAD.MOV.U32 R8, RZ, RZ, R0 ;  /* 0x000000ffff087224 */ /* 0x000fe200078e0000 */
[----:B------:R-:W-:Y:S01]  /*47a0*/  UISETP.NE.AND UP1, UPT, UR43, URZ, UPT ;  /* 0x0000003f2b00728c */ /* 0x000fe2000bf25270 */
[----:B------:R-:W-:Y:S01]  /*47b0*/  IMAD R20, R11, -0x60, RZ ;  /* 0xffffffa00b147824 */ /* 0x000fe200078e02ff */
[----:B------:R-:W-:Y:S02]  /*47c0*/  UMOV UR15, UR28 ;  /* 0x0000001c000f7c82 */ /* 0x000fe40008000000 */
[----:B------:R-:W-:Y:S01]  /*47d0*/  PLOP3.LUT P0, PT, PT, PT, UP2, 0x80, 0x0 ;  /* 0x000000000000781c */ /* 0x000fe20003f0f028 */
[----:B------:R-:W-:Y:S01]  /*47e0*/  VIADD R14, R20, 0x1 ;  /* 0x00000001140e7836 */ /* 0x000fe20000000000 */
[----:B------:R-:W-:-:S03]  /*47f0*/  PLOP3.LUT P1, PT, PT, PT, UP2, 0x80, 0x0 ;  /* 0x000000000000781c */ /* 0x000fc60003f2f028 */
[----:B------:R-:W-:Y:S01]  /*4800*/  @UP2 ULDC UR10, c[0x0][0x44c] ;  /* 0x00011300000a2ab9 */ /* 0x000fe20000000800 */
[----:B------:R-:W-:-:S07]  /*4810*/  @UP2 ULDC UR11, c[0x0][0x450] ;  /* 0x00011400000b2ab9 */ /* 0x000fce0000000800 */
[----:B-1----:R-:W-:Y:S01]  /*4820*/  @P0 IMAD.HI.U32 R9, R0, UR10, RZ ;  /* 0x0000000a00090c27 */ /* 0x002fe2000f8e00ff */
[----:B------:R-:W-:Y:S01]  /*4830*/  UIADD3 UR10, UR30, 0x22840, URZ ;  /* 0x000228401e0a7890 */ /* 0x000fe2000fffe03f */
[----:B------:R-:W-:-:S03]  /*4840*/  PLOP3.LUT P0, PT, PT, PT, UP1, 0x40, 0x0 ;  /* 0x000000000000781c */ /* 0x000fc60003f0e818 */
[----:B------:R-:W-:Y:S01]  /*4850*/  @P1 SHF.R.U32.HI R8, RZ, UR11, R9 ;  /* 0x0000000bff081c19 */ /* 0x000fe20008011609 */
[----:B------:R-:W-:Y:S01]  /*4860*/  IMAD R9, R3, -0x2, R14 ;  /* 0xfffffffe03097824 */ /* 0x000fe200078e020e */
[----:B------:R-:W-:-:S03]  /*4870*/  UPRMT UR10, UR5, 0x654, UR10 ;  /* 0x00000654050a7896 */ /* 0x000fc6000800000a */
[----:B------:R-:W1:Y:S01]  /*4880*/  SHFL.IDX PT, R15, R8, RZ, 0x1c1f ;  /* 0x001c1fff080f7589 */ /* 0x000e6200000e0000 */
[----:B------:R-:W-:-:S04]  /*4890*/  IMAD R9, R18, UR32, R9 ;  /* 0x0000002012097c24 */ /* 0x000fc8000f8e0209 */
[----:B------:R-:W-:Y:S01]  /*48a0*/  VIADD R9, R9, -UR15 ;  /* 0x8000000f09097c36 */ /* 0x000fe20008000000 */
[----:B------:R-:W-:Y:S03]  /*48b0*/  SYNCS.ARRIVE.TRANS64.RED.A1T0 RZ, [UR10], RZ ;  /* 0x000000ffffff79a7 */ /* 0x000fe6000810040a */
[C---:B------:R-:W-:Y:S02]  /*48c0*/  VIADD R14, R9.reuse, UR33 ;  /* 0x00000021090e7c36 */ /* 0x040fe40008000000 */
[----:B------:R-:W-:Y:S02]  /*48d0*/  VIADD R22, R9, UR25 ;  /* 0x0000001909167c36 */ /* 0x000fe40008000000 */
[----:B-1----:R-:W-:Y:S02]  /*48e0*/  IMAD.IADD R9, R14, 0x1, R15 ;  /* 0x000000010e097824 */ /* 0x002fe400078e020f */
[----:B------:R-:W-:Y:S01]  /*48f0*/  IMAD.IADD R19, R15, 0x1, R22 ;  /* 0x000000010f137824 */ /* 0x000fe200078e0216 */
[----:B------:R-:W-:Y:S06]  /*4900*/  @P0 BRA `(.L_x_1979) ;  /* 0x00000000005c0947 */ /* 0x000fec0003800000 */
[----:B------:R-:W-:Y:S01]  /*4910*/  IMAD R15, R18, UR32, R15 ;  /* 0x00000020120f7c24 */ /* 0x000fe2000f8e020f */
[----:B------:R-:W-:Y:S03]  /*4920*/  BSSY B0, `(.L_x_1980) ;  /* 0x0000011000007945 */ /* 0x000fe60003800000 */
[----:B------:R-:W-:-:S05]  /*4930*/  VIADD R15, R15, -UR15 ;  /* 0x8000000f0f0f7c36 */ /* 0x000fca0008000000 */
[----:B------:R-:W-:-:S13]  /*4940*/  ISETP.GT.AND P0, PT, R15, -0x1, PT ;  /* 0xffffffff0f00780c */ /* 0x000fda0003f04270 */
[----:B------:R-:W-:Y:S05]  /*4950*/  @P0 BRA `(.L_x_1981) ;  /* 0x0000000000200947 */ /* 0x000fea0003800000 */
[----:B------:R-:W-:Y:S01]  /*4960*/  IMAD.U32 R21, RZ, RZ, UR31 ;  /* 0x0000001fff157e24 */ /* 0x000fe2000f8e00ff */
[----:B------:R-:W-:-:S04]  /*4970*/  LOP3.LUT R15, RZ, R15, RZ, 0x33, !PT ;  /* 0x0000000fff0f7212 */ /* 0x000fc800078e33ff */
[----:B------:R-:W-:-:S13]  /*4980*/  ISETP.NE.AND P0, PT, R21, 0x1, PT ;  /* 0x000000011500780c */ /* 0x000fda0003f05270 */
[----:B------:R-:W1:Y:S02]  /*4990*/  @P0 LDC.64 R200, c[0x0][0x9e8] ;  /* 0x00027a00ffc80b82 */ /* 0x000e640000000a00 */
[----:B-1----:R-:W-:-:S05]  /*49a0*/  @P0 IMAD.HI.U32 R200, R15, R200, RZ ;  /* 0x000000c80fc80227 */ /* 0x002fca00078e00ff */
[----:B------:R-:W-:-:S04]  /*49b0*/  @P0 SHF.R.U32.HI R15, RZ, R201, R200 ;  /* 0x000000c9ff0f0219 */ /* 0x000fc800000116c8 */
[----:B------:R-:W-:Y:S01]  /*49c0*/  LOP3.LUT R15, RZ, R15, RZ, 0x33, !PT ;  /* 0x0000000fff0f7212 */ /* 0x000fe200078e33ff */
[----:B------:R-:W-:Y:S06]  /*49d0*/  BRA `(.L_x_1982) ;  /* 0x0000000000147947 */ /* 0x000fec0003800000 */
.L_x_1981:
[----:B------:R-:W-:-:S05]  /*49e0*/  IMAD.U32 R21, RZ, RZ, UR31 ;  /* 0x0000001fff157e24 */ /* 0x000fca000f8e00ff */
[----:B------:R-:W-:-:S13]  /*49f0*/  ISETP.NE.AND P0, PT, R21, 0x1, PT ;  /* 0x000000011500780c */ /* 0x000fda0003f05270 */
[----:B------:R-:W1:Y:S02]  /*4a00*/  @P0 LDC.64 R200, c[0x0][0x9e8] ;  /* 0x00027a00ffc80b82 */ /* 0x000e640000000a00 */
[----:B-1----:R-:W-:-:S05]  /*4a10*/  @P0 IMAD.HI.U32 R200, R15, R200, RZ ;  /* 0x000000c80fc80227 */ /* 0x002fca00078e00ff */
[----:B------:R-:W-:-:S07]  /*4a20*/  @P0 SHF.R.U32.HI R15, RZ, R201, R200 ;  /* 0x000000c9ff0f0219 */ /* 0x000fce00000116c8 */
.L_x_1982:
[----:B------:R-:W-:Y:S05]  /*4a30*/  BSYNC B0 ;  /* 0x0000000000007941 */ /* 0x000fea0003800000 */
.L_x_1980:
[----:B------:R-:W-:-:S04]  /*4a40*/  IMAD R200, R3, -0x2, R20 ;  /* 0xfffffffe03c87824 */ /* 0x000fc800078e0214 */
[----:B------:R-:W-:-:S05]  /*4a50*/  IMAD R200, R15, R21, R200 ;  /* 0x000000150fc87224 */ /* 0x000fca00078e02c8 */
[----:B------:R-:W-:Y:S02]  /*4a60*/  VIADDMNMX R9, R200, R21, R9, PT ;  /* 0x00000015c8097246 */ /* 0x000fe40003800109 */
[----:B------:R-:W-:-:S07]  /*4a70*/  VIMNMX R19, R19, R200, !PT ;  /* 0x000000c813137248 */ /* 0x000fce0007fe0100 */
.L_x_1979:
[----:B------:R-:W-:Y:S01]  /*4a80*/  ISETP.GE.AND P1, PT, R20, 0x1, PT ;  /* 0x000000011400780c */ /* 0x000fe20003f26270 */
[----:B------:R-:W-:Y:S01]  /*4a90*/  UISETP.NE.AND UP1, UPT, UR43, URZ, UPT ;  /* 0x0000003f2b00728c */ /* 0x000fe2000bf25270 */
[----:B------:R-:W-:Y:S02]  /*4aa0*/  LOP3.LUT R2, R2, 0xfffdffff, RZ, 0xc0, !PT ;  /* 0xfffdffff02027812 */ /* 0x000fe400078ec0ff */
[----:B------:R-:W-:Y:S02]  /*4ab0*/  ISETP.GT.AND P3, PT, R19, RZ, !P1 ;  /* 0x000000ff1300720c */ /* 0x000fe40004f64270 */
[C---:B------:R-:W-:Y:S02]  /*4ac0*/  ISETP.GE.AND P5, PT, R20.reuse, 0xa, PT ;  /* 0x0000000a1400780c */ /* 0x040fe40003fa6270 */
[C---:B------:R-:W-:Y:S02]  /*4ad0*/  ISETP.GE.AND P0, PT, R20.reuse, 0x2, PT ;  /* 0x000000021400780c */ /* 0x040fe40003f06270 */
[----:B------:R-:W-:-:S02]  /*4ae0*/  ISETP.GE.AND P4, PT, R20, 0x11, PT ;  /* 0x000000111400780c */ /* 0x000fc40003f86270 */
[----:B------:R-:W-:Y:S02]  /*4af0*/  ISETP.GT.AND P2, PT, R19, 0x1, !P0 ;  /* 0x000000011300780c */ /* 0x000fe40004744270 */
[----:B------:R-:W-:Y:S02]  /*4b00*/  @P1 LOP3.LUT R2, R2, 0x20000, RZ, 0xfc, !PT ;  /* 0x0002000002021812 */ /* 0x000fe400078efcff */
[----:B------:R-:W-:Y:S02]  /*4b10*/  ISETP.GE.AND P1, PT, R20, 0x9, PT ;  /* 0x000000091400780c */ /* 0x000fe40003f26270 */
[----:B------:R-:W-:Y:S02]  /*4b20*/  LOP3.LUT R2, R2, 0xfffffffd, RZ, 0xc0, !PT ;  /* 0xfffffffd02027812 */ /* 0x000fe400078ec0ff */
[C---:B------:R-:W-:Y:S02]  /*4b30*/  ISETP.LT.OR P2, PT, R9.reuse, 0x2, P2 ;  /* 0x000000020900780c */ /* 0x040fe40001741670 */
[----:B------:R-:W-:-:S02]  /*4b40*/  ISETP.LT.OR P3, PT, R9, 0x1, P3 ;  /* 0x000000010900780c */ /* 0x000fc40001f61670 */
[----:B------:R-:W-:Y:S02]  /*4b50*/  FSEL R153, R153, -INF , !P2 ;  /* 0xff80000099997808 */ /* 0x000fe40005000000 */
[----:B------:R-:W-:Y:S02]  /*4b60*/  FSEL R15, R152, -INF , !P3 ;  /* 0xff800000980f7808 */ /* 0x000fe40005800000 */
[C---:B------:R-:W-:Y:S02]  /*4b70*/  ISETP.GT.AND P2, PT, R19.reuse, 0x9, !P5 ;  /* 0x000000091300780c */ /* 0x040fe40006f44270 */
[----:B------:R-:W-:Y:S02]  /*4b80*/  @P1 LOP3.LUT R2, R2, 0x2, RZ, 0xfc, !PT ;  /* 0x0000000202021812 */ /* 0x000fe400078efcff */
[----:B------:R-:W-:Y:S02]  /*4b90*/  ISETP.GT.AND P1, PT, R19, 0x8, !P1 ;  /* 0x000000081300780c */ /* 0x000fe40004f24270 */
[----:B------:R-:W-:-:S02]  /*4ba0*/  LOP3.LUT R2, R2, 0xfffffffb, RZ, 0xc0, !PT ;  /* 0xfffffffb02027812 */ /* 0x000fc400078ec0ff */
[----:B------:R-:W-:Y:S02]  /*4bb0*/  ISETP.LT.OR P1, PT, R9, 0x9, P1 ;  /* 0x000000090900780c */ /* 0x000fe40000f21670 */
[----:B------:R-:W-:Y:S02]  /*4bc0*/  @P5 LOP3.LUT R2, R2, 0x4, RZ, 0xfc, !PT ;  /* 0x0000000402025812 */ /* 0x000fe400078efcff */
[----:B------:R-:W-:Y:S02]  /*4bd0*/  ISETP.GE.AND P3, PT, R20, 0x12, PT ;  /* 0x000000121400780c */ /* 0x000fe40003f66270 */
[----:B------:R-:W-:Y:S02]  /*4be0*/  LOP3.LUT R2, R2, 0xfffffff7, RZ, 0xc0, !PT ;  /* 0xfffffff702027812 */ /* 0x000fe400078ec0ff */
[----:B------:R-:W-:Y:S02]  /*4bf0*/  FSEL R156, R156, -INF , !P1 ;  /* 0xff8000009c9c7808 */ /* 0x000fe40004800000 */
[----:B------:R-:W-:-:S02]  /*4c00*/  ISETP.GT.AND P1, PT, R19, 0x10, !P4 ;  /* 0x000000101300780c */ /* 0x000fc40006724270 */
[C---:B------:R-:W-:Y:S02]  /*4c10*/  ISETP.LT.OR P2, PT, R9.reuse, 0xa, P2 ;  /* 0x0000000a0900780c */ /* 0x040fe40001741670 */
[----:B------:R-:W-:Y:S02]  /*4c20*/  @P4 LOP3.LUT R2, R2, 0x8, RZ, 0xfc, !PT ;  /* 0x0000000802024812 */ /* 0x000fe400078efcff */
[----:B------:R-:W-:Y:S02]  /*4c30*/  ISETP.LT.OR P1, PT, R9, 0x11, P1 ;  /* 0x000000110900780c */ /* 0x000fe40000f21670 */
[----:B------:R-:W-:Y:S02]  /*4c40*/  FSEL R157, R157, -INF , !P2 ;  /* 0xff8000009d9d7808 */ /* 0x000fe40005000000 */
[----:B------:R-:W-:Y:S02]  /*4c50*/  ISETP.GE.AND P2, PT, R20, 0x19, PT ;  /* 0x000000191400780c */ /* 0x000fe40003f46270 */
[----:B------:R-:W-:-:S02]  /*4c60*/  LOP3.LUT R2, R2, 0xffffffef, RZ, 0xc0, !PT ;  /* 0xffffffef02027812 */ /* 0x000fc400078ec0ff */
[----:B------:R-:W-:Y:S02]  /*4c70*/  FSEL R160, R160, -INF , !P1 ;  /* 0xff800000a0a07808 */ /* 0x000fe40004800000 */
[----:B------:R-:W-:Y:S02]  /*4c80*/  ISETP.GT.AND P1, PT, R19, 0x11, !P3 ;  /* 0x000000111300780c */ /* 0x000fe40005f24270 */
[----:B------:R-:W-:Y:S02]  /*4c90*/  @P3 LOP3.LUT R2, R2, 0x10, RZ, 0xfc, !PT ;  /* 0x0000001002023812 */ /* 0x000fe400078efcff */
[----:B------:R-:W-:Y:S02]  /*4ca0*/  ISETP.LT.OR P1, PT, R9, 0x12, P1 ;  /* 0x000000120900780c */ /* 0x000fe40000f21670 */
[----:B------:R-:W-:Y:S02]  /*4cb0*/  LOP3.LUT R2, R2, 0xffffffdf, RZ, 0xc0, !PT ;  /* 0xffffffdf02027812 */ /* 0x000fe400078ec0ff */
[----:B------:R-:W-:-:S02]  /*4cc0*/  FSEL R161, R161, -INF , !P1 ;  /* 0xff800000a1a17808 */ /* 0x000fc40004800000 */
[----:B------:R-:W-:Y:S02]  /*4cd0*/  @P2 LOP3.LUT R2, R2, 0x20, RZ, 0xfc, !PT ;  /* 0x0000002002022812 */ /* 0x000fe400078efcff */
[----:B------:R-:W-:Y:S02]  /*4ce0*/  ISETP.GT.AND P1, PT, R19, 0x18, !P2 ;  /* 0x000000181300780c */ /* 0x000fe40005724270 */
[----:B------:R-:W-:Y:S02]  /*4cf0*/  ISETP.GE.AND P2, PT, R20, 0x1a, PT ;  /* 0x0000001a1400780c */ /* 0x000fe40003f46270 */
[----:B------:R-:W-:Y:S02]  /*4d00*/  ISETP.LT.OR P1, PT, R9, 0x19, P1 ;  /* 0x000000190900780c */ /* 0x000fe40000f21670 */
[----:B------:R-:W-:Y:S02]  /*4d10*/  LOP3.LUT R2, R2, 0xfffeffff, RZ, 0xc0, !PT ;  /* 0xfffeffff02027812 */ /* 0x000fe400078ec0ff */
[----:B------:R-:W-:-:S02]  /*4d20*/  FSEL R164, R164, -INF , !P1 ;  /* 0xff800000a4a47808 */ /* 0x000fc40004800000 */
[----:B------:R-:W-:-:S04]  /*4d30*/  ISETP.GT.AND P1, PT, R19, 0x19, !P2 ;  /* 0x000000191300780c */ /* 0x000fc80005724270 */
[----:B------:R-:W-:Y:S02]  /*4d40*/  ISETP.LT.OR P1, PT, R9, 0x1a, P1 ;  /* 0x0000001a0900780c */ /* 0x000fe40000f21670 */
[----:B------:R-:W-:Y:S02]  /*4d50*/  @P2 LOP3.LUT R2, R2, 0x10000, RZ, 0xfc, !PT ;  /* 0x0001000002022812 */ /* 0x000fe400078efcff */
[----:B------:R-:W-:Y:S02]  /*4d60*/  ISETP.GE.AND P2, PT, R20, 0x21, PT ;  /* 0x000000211400780c */ /* 0x000fe40003f46270 */
[----:B------:R-:W-:Y:S02]  /*4d70*/  LOP3.LUT R2, R2, 0xffff7fff, RZ, 0xc0, !PT ;  /* 0xffff7fff02027812 */ /* 0x000fe400078ec0ff */
[----:B------:R-:W-:Y:S02]  /*4d80*/  FSEL R165, R165, -INF , !P1 ;  /* 0xff800000a5a57808 */ /* 0x000fe40004800000 */
[----:B------:R-:W-:-:S04]  /*4d90*/  ISETP.GT.AND P1, PT, R19, 0x20, !P2 ;  /* 0x000000201300780c */ /* 0x000fc80005724270 */
[----:B------:R-:W-:-:S03]  /*4da0*/  ISETP.LT.OR P1, PT, R9, 0x21, P1 ;  /* 0x000000210900780c */ /* 0x000fc60000f21670 */
        /* <DEDUP_REMOVED lines=44> */
[----:B------:R-:W-:Y:S02]  /*5070*/  FSEL R181, R181, -INF , !P1 ;  /* 0xff800000b5b57808 */ /* 0x000fe40004800000 */
[----:B------:R-:W-:Y:S02]  /*5080*/  LOP3.LUT R2, R2, 0xffffff7f, RZ, 0xc0, !PT ;  /* 0xffffff7f02027812 */ /* 0x000fe400078ec0ff */
[----:B------:R-:W-:-:S04]  /*5090*/  ISETP.GT.AND P1, PT, R19, 0x40, !P2 ;  /* 0x000000401300780c */ /* 0x000fc80005724270 */
[----:B------:R-:W-:-:S03]  /*50a0*/  ISETP.LT.OR P1, PT, R9, 0x41, P1 ;  /* 0x000000410900780c */ /* 0x000fc60000f21670 */
[----:B------:R-:W-:Y:S02]  /*50b0*/  @P2 LOP3.LUT R2, R2, 0x80, RZ, 0xfc, !PT ;  /* 0x0000008002022812 */ /* 0x000fe400078efcff */
[----:B------:R-:W-:Y:S02]  /*50c0*/  ISETP.GE.AND P2, PT, R20, 0x42, PT ;  /* 0x000000421400780c */ /* 0x000fe40003f46270 */
[----:B------:R-:W-:Y:S02]  /*50d0*/  FSEL R184, R184, -INF , !P1 ;  /* 0xff800000b8b87808 */ /* 0x000fe40004800000 */
[----:B------:R-:W-:Y:S02]  /*50e0*/  ISETP.GT.AND P1, PT, R19, 0x41, !P2 ;  /* 0x000000411300780c */ /* 0x000fe40005724270 */
[----:B------:R-:W-:Y:S02]  /*50f0*/  LOP3.LUT R2, R2, 0xffffffbf, RZ, 0xc0, !PT ;  /* 0xffffffbf02027812 */ /* 0x000fe400078ec0ff */
[----:B------:R-:W-:-:S04]  /*5100*/  ISETP.LT.OR P1, PT, R9, 0x42, P1 ;  /* 0x000000420900780c */ /* 0x000fc80000f21670 */
[----:B------:R-:W-:Y:S02]  /*5110*/  FSEL R185, R185, -INF , !P1 ;  /* 0xff800000b9b97808 */ /* 0x000fe40004800000 */
[----:B------:R-:W-:Y:S02]  /*5120*/  ISETP.GE.AND P1, PT, R20, 0x49, PT ;  /* 0x000000491400780c */ /* 0x000fe40003f26270 */
[----:B------:R-:W-:Y:S02]  /*5130*/  @P2 LOP3.LUT R2, R2, 0x40, RZ, 0xfc, !PT ;  /* 0x0000004002022812 */ /* 0x000fe400078efcff */
[----:B------:R-:W-:Y:S02]  /*5140*/  ISETP.GT.AND P2, PT, R19, 0x48, !P1 ;  /* 0x000000481300780c */ /* 0x000fe40004f44270 */
[----:B------:R-:W-:Y:S02]  /*5150*/  LOP3.LUT R2, R2, 0xfffffffe, RZ, 0xc0, !PT ;  /* 0xfffffffe02027812 */ /* 0x000fe400078ec0ff */
        /* <DEDUP_REMOVED lines=18> */
[----:B------:R-:W-:-:S13]  /*5280*/  ISETP.GE.AND P6, PT, R20, 0x5a, PT ;  /* 0x0000005a1400780c */ /* 0x000fda0003fc6270 */
[----:B------:R-:W-:Y:S02]  /*5290*/  @P6 LOP3.LUT R2, R2, 0x1, RZ, 0xfc, !PT ;  /* 0x0000000102026812 */ /* 0x000fe400078efcff */
[----:B------:R-:W-:-:S04]  /*52a0*/  ISETP.GT.AND P6, PT, R19, 0x59, !P6 ;  /* 0x000000591300780c */ /* 0x000fc800077c4270 */
[----:B------:R-:W-:Y:S02]  /*52b0*/  ISETP.LT.OR P6, PT, R9, 0x5a, P6 ;  /* 0x0000005a0900780c */ /* 0x000fe400037c1670 */
[----:B------:R-:W1:Y:S02]  /*52c0*/  SHFL.IDX PT, R9, R8, 0x1, 0x1c1f ;  /* 0x003c1f0008097f89 */ /* 0x000e6400000e0000 */
[----:B------:R-:W-:Y:S02]  /*52d0*/  FSEL R197, R197, -INF , !P6 ;  /* 0xff800000c5c57808 */ /* 0x000fe40007000000 */
[----:B------:R-:W-:Y:S01]  /*52e0*/  PLOP3.LUT P6, PT, PT, PT, UP1, 0x40, 0x0 ;  /* 0x000000000000781c */ /* 0x000fe20003fce818 */
[--C-:B-1----:R-:W-:Y:S02]  /*52f0*/  IMAD.IADD R14, R14, 0x1, R9.reuse ;  /* 0x000000010e0e7824 */ /* 0x102fe400078e0209 */
[----:B------:R-:W-:-:S10]  /*5300*/  IMAD.IADD R22, R22, 0x1, R9 ;  /* 0x0000000116167824 */ /* 0x000fd400078e0209 */
[----:B------:R-:W-:Y:S05]  /*5310*/  @P6 BRA `(.L_x_1983) ;  /* 0x00000000005c6947 */ /* 0x000fea0003800000 */
        /* <DEDUP_REMOVED lines=13> */
.L_x_1985:
[----:B------:R-:W-:-:S05]  /*53f0*/  IMAD.U32 R152, RZ, RZ, UR31 ;  /* 0x0000001fff987e24 */ /* 0x000fca000f8e00ff */
[----:B------:R-:W-:-:S13]  /*5400*/  ISETP.NE.AND P6, PT, R152, 0x1, PT ;  /* 0x000000019800780c */ /* 0x000fda0003fc5270 */
[----:B------:R-:W1:Y:S02]  /*5410*/  @P6 LDC.64 R8, c[0x0][0x9e8] ;  /* 0x00027a00ff086b82 */ /* 0x000e640000000a00 */
[----:B-1----:R-:W-:-:S05]  /*5420*/  @P6 IMAD.HI.U32 R8, R19, R8, RZ ;  /* 0x0000000813086227 */ /* 0x002fca00078e00ff */
[----:B------:R-:W-:-:S07]  /*5430*/  @P6 SHF.R.U32.HI R19, RZ, R9, R8 ;  /* 0x00000009ff136219 */ /* 0x000fce0000011608 */
.L_x_1986:
[----:B------:R-:W-:Y:S05]  /*5440*/  BSYNC B0 ;  /* 0x0000000000007941 */ /* 0x000fea0003800000 */
.L_x_1984:
[----:B------:R-:W-:-:S04]  /*5450*/  IMAD R20, R3, -0x2, R20 ;  /* 0xfffffffe03147824 */ /* 0x000fc800078e0214 */
[----:B------:R-:W-:-:S05]  /*5460*/  IMAD R19, R19, R152, R20 ;  /* 0x0000009813137224 */ /* 0x000fca00078e0214 */
[----:B------:R-:W-:Y:S02]  /*5470*/  VIADDMNMX R14, R19, R152, R14, PT ;  /* 0x00000098130e7246 */ /* 0x000fe4000380010e */
[----:B------:R-:W-:-:S07]  /*5480*/  VIMNMX R22, R22, R19, !PT ;  /* 0x0000001316167248 */ /* 0x000fce0007fe0100 */
.L_x_1983:
[----:B------:R-:W-:Y:S01]  /*5490*/  ISETP.GT.AND P0, PT, R22, 0x1, !P0 ;  /* 0x000000011600780c */ /* 0x000fe20004704270 */
[----:B------:R-:W-:Y:S01]  /*54a0*/  UMOV UR14, UR29 ;  /* 0x0000001d000e7c82 */ /* 0x000fe20008000000 */
[----:B------:R-:W-:Y:S02]  /*54b0*/  LOP3.LUT P6, RZ, R2, 0x10, RZ, 0xc0, !PT ;  /* 0x0000001002ff7812 */ /* 0x000fe400078cc0ff */
[----:B------:R-:W-:Y:S02]  /*54c0*/  ISETP.LT.OR P0, PT, R14, 0x2, P0 ;  /* 0x000000020e00780c */ /* 0x000fe40000701670 */
[----:B------:R-:W-:Y:S02]  /*54d0*/  FMNMX.FTZ R8, R15, R12, !PT ;  /* 0x0000000c0f087209 */ /* 0x000fe40007810000 */
[----:B------:R-:W-:Y:S02]  /*54e0*/  FSEL R155, R155, -INF , !P0 ;  /* 0xff8000009b9b7808 */ /* 0x000fe40004000000 */
[----:B------:R-:W-:-:S02]  /*54f0*/  LOP3.LUT P0, RZ, R2, 0x2, RZ, 0xc0, !PT ;  /* 0x0000000202ff7812 */ /* 0x000fc4000780c0ff */
[----:B------:R-:W-:Y:S02]  /*5500*/  FMNMX.FTZ R9, R153, R8, !PT ;  /* 0x0000000899097209 */ /* 0x000fe40007810000 */
[----:B------:R-:W-:Y:S02]  /*5510*/  ISETP.GT.AND P0, PT, R22, 0x8, !P0 ;  /* 0x000000081600780c */ /* 0x000fe40004704270 */
[----:B------:R-:W-:Y:S02]  /*5520*/  FMNMX.FTZ R8, R156, R9, !PT ;  /* 0x000000099c087209 */ /* 0x000fe40007810000 */
[----:B------:R-:W-:Y:S02]  /*5530*/  ISETP.LT.OR P0, PT, R14, 0x9, P0 ;  /* 0x000000090e00780c */ /* 0x000fe40000701670 */
[----:B------:R-:W-:Y:S02]  /*5540*/  FMNMX.FTZ R9, R157, R8, !PT ;  /* 0x000000089d097209 */ /* 0x000fe40007810000 */
[----:B------:R-:W-:-:S02]  /*5550*/  FSEL R158, R158, -INF , !P0 ;  /* 0xff8000009e9e7808 */ /* 0x000fc40004000000 */
[----:B------:R-:W-:Y:S02]  /*5560*/  LOP3.LUT P0, RZ, R2, 0x4, RZ, 0xc0, !PT ;  /* 0x0000000402ff7812 */ /* 0x000fe4000780c0ff */
[----:B------:R-:W-:Y:S02]  /*5570*/  FMNMX.FTZ R8, R160, R9, !PT ;  /* 0x00000009a0087209 */ /* 0x000fe40007810000 */
[----:B------:R-:W-:Y:S02]  /*5580*/  ISETP.GT.AND P0, PT, R22, 0x9, !P0 ;  /* 0x000000091600780c */ /* 0x000fe40004704270 */
[----:B------:R-:W-:Y:S02]  /*5590*/  FMNMX.FTZ R9, R161, R8, !PT ;  /* 0x00000008a1097209 */ /* 0x000fe40007810000 */
[----:B------:R-:W-:Y:S02]  /*55a0*/  ISETP.LT.OR P0, PT, R14, 0xa, P0 ;  /* 0x0000000a0e00780c */ /* 0x000fe40000701670 */
[----:B------:R-:W-:-:S02]  /*55b0*/  FMNMX.FTZ R8, R164, R9, !PT ;  /* 0x00000009a4087209 */ /* 0x000fc40007810000 */
[----:B------:R-:W-:Y:S02]  /*55c0*/  FSEL R159, R159, -INF , !P0 ;  /* 0xff8000009f9f7808 */ /* 0x000fe40004000000 */
[----:B------:R-:W-:Y:S02]  /*55d0*/  LOP3.LUT P0, RZ, R2, 0x8, RZ, 0xc0, !PT ;  /* 0x0000000802ff7812 */ /* 0x000fe4000780c0ff */
        /* <DEDUP_REMOVED lines=18> */
[----:B------:R-:W-:Y:S02]  /*5700*/  LOP3.LUT P0, RZ, R2, 0x10000, RZ, 0xc0, !PT ;  /* 0x0001000002ff7812 */ /* 0x000fe4000780c0ff */
[----:B------:R-:W-:Y:S02]  /*5710*/  FMNMX.FTZ R9, R181, R8, !PT ;  /* 0x00000008b5097209 */ /* 0x000fe40007810000 */
[----:B------:R-:W-:Y:S02]  /*5720*/  ISETP.GT.AND P0, PT, R22, 0x19, !P0 ;  /* 0x000000191600780c */ /* 0x000fe40004704270 */
[----:B------:R-:W-:-:S02]  /*5730*/  FMNMX.FTZ R8, R184, R9, !PT ;  /* 0x00000009b8087209 */ /* 0x000fc40007810000 */
[----:B------:R-:W-:Y:S02]  /*5740*/  ISETP.LT.OR P0, PT, R14, 0x1a, P0 ;  /* 0x0000001a0e00780c */ /* 0x000fe40000701670 */
[----:B------:R-:W-:Y:S02]  /*5750*/  FMNMX.FTZ R9, R185, R8, !PT ;  /* 0x00000008b9097209 */ /* 0x000fe40007810000 */
[----:B------:R-:W-:Y:S02]  /*5760*/  FSEL R167, R167, -INF , !P0 ;  /* 0xff800000a7a77808 */ /* 0x000fe40004000000 */
[----:B------:R-:W-:Y:S02]  /*5770*/  LOP3.LUT P0, RZ, R2, 0x8000, RZ, 0xc0, !PT ;  /* 0x0000800002ff7812 */ /* 0x000fe4000780c0ff */
[----:B------:R-:W-:Y:S02]  /*5780*/  FMNMX.FTZ R8, R188, R9, !PT ;  /* 0x00000009bc087209 */ /* 0x000fe40007810000 */
[----:B------:R-:W-:-:S02]  /*5790*/  ISETP.GT.AND P0, PT, R22, 0x20, !P0 ;  /* 0x000000201600780c */ /* 0x000fc40004704270 */
[----:B------:R-:W-:Y:S02]  /*57a0*/  FMNMX.FTZ R9, R189, R8, !PT ;  /* 0x00000008bd097209 */ /* 0x000fe40007810000 */
[----:B------:R-:W-:Y:S02]  /*57b0*/  ISETP.LT.OR P0, PT, R14, 0x21, P0 ;  /* 0x000000210e00780c */ /* 0x000fe40000701670 */
[----:B------:R-:W-:Y:S02]  /*57c0*/  FMNMX.FTZ R8, R192, R9, !PT ;  /* 0x00000009c0087209 */ /* 0x000fe40007810000 */
[----:B------:R-:W-:Y:S02]  /*57d0*/  FSEL R170, R170, -INF , !P0 ;  /* 0xff800000aaaa7808 */ /* 0x000fe40004000000 */
[C---:B------:R-:W-:Y:S02]  /*57e0*/  LOP3.LUT P0, RZ, R2.reuse, 0x4000, RZ, 0xc0, !PT ;  /* 0x0000400002ff7812 */ /* 0x040fe4000780c0ff */
[----:B------:R-:W-:-:S02]  /*57f0*/  LOP3.LUT P6, RZ, R2, 0x80, RZ, 0xc0, !PT ;  /* 0x0000008002ff7812 */ /* 0x000fc400078cc0ff */
[----:B------:R-:W-:Y:S02]  /*5800*/  ISETP.GT.AND P0, PT, R22, 0x21, !P0 ;  /* 0x000000211600780c */ /* 0x000fe40004704270 */
[----:B------:R-:W-:Y:S02]  /*5810*/  FMNMX.FTZ R9, R193, R8, !PT ;  /* 0x00000008c1097209 */ /* 0x000fe40007810000 */
[----:B------:R-:W-:Y:S02]  /*5820*/  ISETP.LT.OR P0, PT, R14, 0x22, P0 ;  /* 0x000000220e00780c */ /* 0x000fe40000701670 */
[----:B------:R-:W-:Y:S02]  /*5830*/  FMNMX.FTZ R8, R196, R9, !PT ;  /* 0x00000009c4087209 */ /* 0x000fe40007810000 */
[----:B------:R-:W-:Y:S02]  /*5840*/  FSEL R171, R171, -INF , !P0 ;  /* 0xff800000abab7808 */ /* 0x000fe40004000000 */
[----:B------:R-:W-:-:S02]  /*5850*/  LOP3.LUT P0, RZ, R2, 0x2000, RZ, 0xc0, !PT ;  /* 0x0000200002ff7812 */ /* 0x000fc4000780c0ff */
[----:B------:R-:W-:Y:S02]  /*5860*/  FMNMX.FTZ R9, R197, R8, !PT ;  /* 0x00000008c5097209 */ /* 0x000fe40007810000 */
[C---:B------:R-:W-:Y:S02]  /*5870*/  ISETP.GT.AND P0, PT, R22.reuse, 0x28, !P0 ;  /* 0x000000281600780c */ /* 0x040fe40004704270 */
[----:B------:R-:W-:Y:S01]  /*5880*/  ISETP.GT.AND P1, PT, R22, 0x48, !P1 ;  /* 0x000000481600780c */ /* 0x000fe20004f24270 */
[----:B------:R-:W1:Y:S01]  /*5890*/  SHFL.BFLY PT, R8, R9, 0x2, 0x1f ;  /* 0x0c401f0009087f89 */ /* 0x000e6200000e0000 */
[----:B------:R-:W-:Y:S02]  /*58a0*/  ISETP.LT.OR P0, PT, R14, 0x29, P0 ;  /* 0x000000290e00780c */ /* 0x000fe40000701670 */
[----:B------:R-:W-:Y:S02]  /*58b0*/  ISETP.GT.AND P2, PT, R22, 0x49, !P2 ;  /* 0x000000491600780c */ /* 0x000fe40005744270 */
[----:B------:R-:W-:-:S02]  /*58c0*/  FSEL R174, R174, -INF , !P0 ;  /* 0xff800000aeae7808 */ /* 0x000fc40004000000 */
[----:B------:R-:W-:Y:S02]  /*58d0*/  LOP3.LUT P0, RZ, R2, 0x1000, RZ, 0xc0, !PT ;  /* 0x0000100002ff7812 */ /* 0x000fe4000780c0ff */
[C---:B------:R-:W-:Y:S02]  /*58e0*/  ISETP.GT.AND P3, PT, R22.reuse, 0x50, !P3 ;  /* 0x000000501600780c */ /* 0x040fe40005f64270 */
[C---:B------:R-:W-:Y:S02]  /*58f0*/  ISETP.GT.AND P0, PT, R22.reuse, 0x29, !P0 ;  /* 0x000000291600780c */ /* 0x040fe40004704270 */
[----:B------:R-:W-:Y:S02]  /*5900*/  ISETP.GT.AND P4, PT, R22, 0x51, !P4 ;  /* 0x000000511600780c */ /* 0x000fe40006784270 */
[----:B------:R-:W-:Y:S02]  /*5910*/  ISETP.LT.OR P0, PT, R14, 0x2a, P0 ;  /* 0x0000002a0e00780c */ /* 0x000fe40000701670 */
[----:B------:R-:W-:-:S02]  /*5920*/  ISETP.GT.AND P5, PT, R22, 0x58, !P5 ;  /* 0x000000581600780c */ /* 0x000fc40006fa4270 */
[----:B------:R-:W-:Y:S02]  /*5930*/  FSEL R175, R175, -INF , !P0 ;  /* 0xff800000afaf7808 */ /* 0x000fe40004000000 */
[----:B------:R-:W-:Y:S02]  /*5940*/  LOP3.LUT P0, RZ, R2, 0x800, RZ, 0xc0, !PT ;  /* 0x0000080002ff7812 */ /* 0x000fe4000780c0ff */
[----:B------:R-:W-:Y:S02]  /*5950*/  ISETP.LT.OR P1, PT, R14, 0x49, P1 ;  /* 0x000000490e00780c */ /* 0x000fe40000f21670 */
[----:B------:R-:W-:Y:S02]  /*5960*/  ISETP.GT.AND P0, PT, R22, 0x30, !P0 ;  /* 0x000000301600780c */ /* 0x000fe40004704270 */
[----:B-1----:R-:W-:Y:S02]  /*5970*/  FMNMX.FTZ R19, R9, R8, !PT ;  /* 0x0000000809137209 */ /* 0x002fe40007810000 */
[----:B------:R-:W-:-:S02]  /*5980*/  ISETP.LT.OR P0, PT, R14, 0x31, P0 ;  /* 0x000000310e00780c */ /* 0x000fc40000701670 */
[----:B------:R-:W-:Y:S01]  /*5990*/  ISETP.LT.OR P2, PT, R14, 0x4a, P2 ;  /* 0x0000004a0e00780c */ /* 0x000fe20001741670 */
[----:B------:R-:W1:Y:S01]  /*59a0*/  SHFL.BFLY PT, R8, R19, 0x1, 0x1f ;  /* 0x0c201f0013087f89 */ /* 0x000e6200000e0000 */
[----:B------:R-:W-:Y:S02]  /*59b0*/  FSEL R178, R178, -INF , !P0 ;  /* 0xff800000b2b27808 */ /* 0x000fe40004000000 */
[----:B------:R-:W-:Y:S02]  /*59c0*/  LOP3.LUT P0, RZ, R2, 0x400, RZ, 0xc0, !PT ;  /* 0x0000040002ff7812 */ /* 0x000fe4000780c0ff */
[----:B------:R-:W-:Y:S02]  /*59d0*/  FSEL R190, R190, -INF , !P1 ;  /* 0xff800000bebe7808 */ /* 0x000fe40004800000 */
[----:B------:R-:W-:Y:S02]  /*59e0*/  ISETP.GT.AND P0, PT, R22, 0x31, !P0 ;  /* 0x000000311600780c */ /* 0x000fe40004704270 */
[----:B------:R-:W-:-:S02]  /*59f0*/  ISETP.LT.OR P3, PT, R14, 0x51, P3 ;  /* 0x000000510e00780c */ /* 0x000fc40001f61670 */
[----:B------:R-:W-:Y:S02]  /*5a00*/  ISETP.LT.OR P0, PT, R14, 0x32, P0 ;  /* 0x000000320e00780c */ /* 0x000fe40000701670 */
[----:B------:R-:W-:Y:S02]  /*5a10*/  FSEL R191, R191, -INF , !P2 ;  /* 0xff800000bfbf7808 */ /* 0x000fe40005000000 */
[----:B------:R-:W-:Y:S02]  /*5a20*/  FSEL R179, R179, -INF , !P0 ;  /* 0xff800000b3b37808 */ /* 0x000fe40004000000 */
[----:B------:R-:W-:Y:S02]  /*5a30*/  LOP3.LUT P0, RZ, R2, 0x200, RZ, 0xc0, !PT ;  /* 0x0000020002ff7812 */ /* 0x000fe4000780c0ff */
[----:B------:R-:W-:Y:S02]  /*5a40*/  ISETP.LT.OR P4, PT, R14, 0x52, P4 ;  /* 0x000000520e00780c */ /* 0x000fe40002781670 */
[----:B------:R-:W-:-:S02]  /*5a50*/  ISETP.GT.AND P0, PT, R22, 0x38, !P0 ;  /* 0x000000381600780c */ /* 0x000fc40004704270 */
[----:B------:R-:W-:Y:S02]  /*5a60*/  FSEL R194, R194, -INF , !P3 ;  /* 0xff800000c2c27808 */ /* 0x000fe40005800000 */
[----:B------:R-:W-:Y:S02]  /*5a70*/  ISETP.LT.OR P0, PT, R14, 0x39, P0 ;  /* 0x000000390e00780c */ /* 0x000fe40000701670 */
[----:B-1----:R-:W-:Y:S02]  /*5a80*/  FMNMX.FTZ R8, R19, R8, !PT ;  /* 0x0000000813087209 */ /* 0x002fe40007810000 */
[----:B------:R-:W-:Y:S02]  /*5a90*/  FSEL R182, R182, -INF , !P0 ;  /* 0xff800000b6b67808 */ /* 0x000fe40004000000 */
[----:B------:R-:W-:Y:S01]  /*5aa0*/  LOP3.LUT P0, RZ, R2, 0x100, RZ, 0xc0, !PT ;  /* 0x0000010002ff7812 */ /* 0x000fe2000780c0ff */
[----:B------:R-:W-:Y:S01]  /*5ab0*/  FMUL.FTZ R202, R8, UR14 ;  /* 0x0000000e08ca7c20 */ /* 0x000fe20008410000 */
[----:B------:R-:W-:-:S02]  /*5ac0*/  ISETP.LT.OR P5, PT, R14, 0x59, P5 ;  /* 0x000000590e00780c */ /* 0x000fc40002fa1670 */
[----:B------:R-:W-:Y:S02]  /*5ad0*/  ISETP.GT.AND P0, PT, R22, 0x39, !P0 ;  /* 0x000000391600780c */ /* 0x000fe40004704270 */
[----:B------:R-:W-:Y:S02]  /*5ae0*/  FSEL R195, R195, -INF , !P4 ;  /* 0xff800000c3c37808 */ /* 0x000fe40006000000 */
[----:B------:R-:W-:Y:S02]  /*5af0*/  ISETP.LT.OR P0, PT, R14, 0x3a, P0 ;  /* 0x0000003a0e00780c */ /* 0x000fe40000701670 */
[----:B------:R-:W-:Y:S02]  /*5b00*/  FSEL R198, R198, -INF , !P5 ;  /* 0xff800000c6c67808 */ /* 0x000fe40006800000 */
[----:B------:R-:W-:Y:S02]  /*5b10*/  FSEL R183, R183, -INF , !P0 ;  /* 0xff800000b7b77808 */ /* 0x000fe40004000000 */
[----:B------:R-:W-:-:S02]  /*5b20*/  ISETP.GT.AND P0, PT, R22, 0x40, !P6 ;  /* 0x000000401600780c */ /* 0x000fc40007704270 */
[----:B------:R-:W-:Y:S02]  /*5b30*/  LOP3.LUT P6, RZ, R2, 0x20000, RZ, 0xc0, !PT ;  /* 0x0002000002ff7812 */ /* 0x000fe400078cc0ff */
[----:B------:R-:W-:-:S04]  /*5b40*/  ISETP.LT.OR P0, PT, R14, 0x41, P0 ;  /* 0x000000410e00780c */ /* 0x000fc80000701670 */
[----:B------:R-:W-:Y:S02]  /*5b50*/  FSEL R186, R186, -INF , !P0 ;  /* 0xff800000baba7808 */ /* 0x000fe40004000000 */
[----:B------:R-:W-:-:S04]  /*5b60*/  LOP3.LUT P0, RZ, R2, 0x40, RZ, 0xc0, !PT ;  /* 0x0000004002ff7812 */ /* 0x000fc8000780c0ff */
[----:B------:R-:W-:-:S04]  /*5b70*/  ISETP.GT.AND P0, PT, R22, 0x41, !P0 ;  /* 0x000000411600780c */ /* 0x000fc80004704270 */
[----:B------:R-:W-:-:S04]  /*5b80*/  ISETP.LT.OR P0, PT, R14, 0x42, P0 ;  /* 0x000000420e00780c */ /* 0x000fc80000701670 */
[----:B------:R-:W-:Y:S02]  /*5b90*/  FSEL R187, R187, -INF , !P0 ;  /* 0xff800000bbbb7808 */ /* 0x000fe40004000000 */
[----:B------:R-:W-:Y:S02]  /*5ba0*/  ISETP.GT.AND P0, PT, R22, RZ, !P6 ;  /* 0x000000ff1600720c */ /* 0x000fe40007704270 */
[----:B------:R-:W-:Y:S02]  /*5bb0*/  LOP3.LUT P6, RZ, R2, 0x1, RZ, 0xc0, !PT ;  /* 0x0000000102ff7812 */ /* 0x000fe400078cc0ff */
[----:B------:R-:W-:Y:S02]  /*5bc0*/  ISETP.LT.OR P0, PT, R14, 0x1, P0 ;  /* 0x000000010e00780c */ /* 0x000fe40000701670 */
[----:B------:R-:W-:Y:S02]  /*5bd0*/  ISETP.GT.AND P6, PT, R22, 0x59, !P6 ;  /* 0x000000591600780c */ /* 0x000fe400077c4270 */
[----:B------:R-:W-:-:S02]  /*5be0*/  FSEL R200, R154, -INF , !P0 ;  /* 0xff8000009ac87808 */ /* 0x000fc40004000000 */
[----:B------:R-:W-:Y:S02]  /*5bf0*/  FSETP.NEU.FTZ.AND P0, PT, R8, -INF , PT ;  /* 0xff8000000800780b */ /* 0x000fe40003f1d000 */
[----:B------:R-:W-:Y:S02]  /*5c00*/  FMNMX.FTZ R20, R200, R13, !PT ;  /* 0x0000000dc8147209 */ /* 0x000fe40007810000 */
[----:B------:R-:W-:Y:S02]  /*5c10*/  FSEL R202, R202, RZ, P0 ;  /* 0x000000ffcaca7208 */ /* 0x000fe40000000000 */
[----:B------:R-:W-:Y:S02]  /*5c20*/  FMNMX.FTZ R9, R155, R20, !PT ;  /* 0x000000149b097209 */ /* 0x000fe40007810000 */
[----:B------:R-:W-:Y:S01]  /*5c30*/  ISETP.LT.OR P6, PT, R14, 0x5a, P6 ;  /* 0x0000005a0e00780c */ /* 0x000fe200037c1670 */
[--C-:B------:R-:W-:Y:S01]  /*5c40*/  FFMA.FTZ R154, R156, UR14, -R202.reuse ;  /* 0x0000000e9c9a7c23 */ /* 0x100fe200080108ca */
[----:B------:R-:W-:Y:S01]  /*5c50*/  FMNMX.FTZ R20, R158, R9, !PT ;  /* 0x000000099e147209 */ /* 0x000fe20007810000 */
[--C-:B------:R-:W-:Y:S01]  /*5c60*/  FFMA.FTZ R156, R160, UR14, -R202.reuse ;  /* 0x0000000ea09c7c23 */ /* 0x100fe200080108ca */
[--C-:B------:R-:W-:Y:S01]  /*5c70*/  FFMA.FTZ R164, R164, UR14, -R202.reuse ;  /* 0x0000000ea4a47c23 */ /* 0x100fe200080108ca */
[----:B------:R-:W-:Y:S01]  /*5c80*/  FSEL R199, R199, -INF , !P6 ;  /* 0xff800000c7c77808 */ /* 0x000fe20007000000 */
[--C-:B------:R-:W-:Y:S01]  /*5c90*/  FFMA.FTZ R172, R172, UR14, -R202.reuse ;  /* 0x0000000eacac7c23 */ /* 0x100fe200080108ca */
[----:B------:R-:W-:Y:S01]  /*5ca0*/  FMNMX.FTZ R9, R159, R20, !PT ;  /* 0x000000149f097209 */ /* 0x000fe20007810000 */
[--C-:B------:R-:W-:Y:S01]  /*5cb0*/  FFMA.FTZ R23, R165, UR14, -R202.reuse ;  /* 0x0000000ea5177c23 */ /* 0x100fe200080108ca */
[--C-:B------:R-:W-:Y:S01]  /*5cc0*/  FFMA.FTZ R165, R181, UR14, -R202.reuse ;  /* 0x0000000eb5a57c23 */ /* 0x100fe200080108ca */
[----:B------:R-:W-:Y:S01]  /*5cd0*/  FSEL R181, R8, RZ, P0 ;  /* 0x000000ff08b57208 */ /* 0x000fe20000000000 */
[--C-:B------:R-:W-:Y:S01]  /*5ce0*/  FFMA.FTZ R152, R15, UR14, -R202.reuse ;  /* 0x0000000e0f987c23 */ /* 0x100fe200080108ca */
[----:B------:R-:W-:Y:S01]  /*5cf0*/  FMNMX.FTZ R20, R162, R9, !PT ;  /* 0x00000009a2147209 */ /* 0x000fe20007810000 */
[--C-:B------:R-:W-:Y:S01]  /*5d00*/  FFMA.FTZ R15, R153, UR14, -R202.reuse ;  /* 0x0000000e990f7c23 */ /* 0x100fe200080108ca */
[----:B------:R-:W-:Y:S01]  /*5d10*/  FFMA.FTZ R19, R157, UR14, -R202 ;  /* 0x0000000e9d137c23 */ /* 0x000fe200080108ca */
[----:B------:R-:W-:Y:S01]  /*5d20*/  FADD.FTZ R181, -R181, R12 ;  /* 0x0000000cb5b57221 */ /* 0x000fe20000010100 */
[----:B------:R-:W-:Y:S01]  /*5d30*/  FMNMX.FTZ R9, R163, R20, !PT ;  /* 0x00000014a3097209 */ /* 0x000fe20007810000 */
[----:B------:R-:W-:Y:S01]  /*5d40*/  MUFU.EX2 R152, R152 ;  /* 0x0000009800987308 */ /* 0x000fe20000000800 */
[--C-:B------:R-:W-:Y:S01]  /*5d50*/  FFMA.FTZ R21, R161, UR14, -R202.reuse ;  /* 0x0000000ea1157c23 */ /* 0x100fe200080108ca */
[----:B------:R-:W-:Y:S01]  /*5d60*/  FMUL.FTZ R181, R181, UR14 ;  /* 0x0000000eb5b57c20 */ /* 0x000fe20008410000 */
        /* <DEDUP_REMOVED lines=13> */
[----:B------:R-:W3:Y:S01]  /*5e40*/  MUFU.EX2 R15, R15 ;  /* 0x0000000f000f7308 */ /* 0x000ee20000000800 */
[----:B------:R-:W-:-:S02]  /*5e50*/  FFMA.FTZ R196, R196, UR14, -R202 ;  /* 0x0000000ec4c47c23 */ /* 0x000fc400080108ca */
[----:B------:R-:W-:-:S04]  /*5e60*/  FMNMX.FTZ R20, R174, R9, !PT ;  /* 0x00000009ae147209 */ /* 0x000fc80007810000 */
[----:B------:R-:W-:Y:S01]  /*5e70*/  FMNMX.FTZ R9, R175, R20, !PT ;  /* 0x00000014af097209 */ /* 0x000fe20007810000 */
[----:B------:R-:W4:Y:S01]  /*5e80*/  MUFU.EX2 R154, R154 ;  /* 0x0000009a009a7308 */ /* 0x000f220000000800 */
[-C--:B-1----:R-:W-:Y:S01]  /*5e90*/  FMUL.FTZ R24, R24, R181.reuse ;  /* 0x000000b518187220 */ /* 0x082fe20000410000 */
[----:B------:R-:W-:Y:S01]  /*5ea0*/  FMUL.FTZ R25, R25, R181 ;  /* 0x000000b519197220 */ /* 0x000fe20000410000 */
[----:B------:R-:W-:Y:S01]  /*5eb0*/  FMNMX.FTZ R160, R178, R9, !PT ;  /* 0x00000009b2a07209 */ /* 0x000fe20007810000 */
[-C--:B------:R-:W-:Y:S01]  /*5ec0*/  FMUL.FTZ R28, R28, R181.reuse ;  /* 0x000000b51c1c7220 */ /* 0x080fe20000410000 */
[-C--:B------:R-:W-:Y:S01]  /*5ed0*/  FMUL.FTZ R29, R29, R181.reuse ;  /* 0x000000b51d1d7220 */ /* 0x080fe20000410000 */
[-C--:B------:R-:W-:Y:S01]  /*5ee0*/  FMUL.FTZ R32, R32, R181.reuse ;  /* 0x000000b520207220 */ /* 0x080fe20000410000 */
[----:B------:R-:W-:Y:S01]  /*5ef0*/  FMNMX.FTZ R9, R179, R160, !PT ;  /* 0x000000a0b3097209 */ /* 0x000fe20007810000 */
[----:B------:R-:W-:Y:S01]  /*5f00*/  MUFU.EX2 R20, R164 ;  /* 0x000000a400147308 */ /* 0x000fe20000000800 */
[-C--:B------:R-:W-:Y:S01]  /*5f10*/  FMUL.FTZ R33, R33, R181.reuse ;  /* 0x000000b521217220 */ /* 0x080fe20000410000 */
[----:B------:R-:W-:Y:S01]  /*5f20*/  FMUL.FTZ R36, R36, R181 ;  /* 0x000000b524247220 */ /* 0x000fe20000410000 */
[----:B------:R-:W-:Y:S01]  /*5f30*/  FMNMX.FTZ R160, R182, R9, !PT ;  /* 0x00000009b6a07209 */ /* 0x000fe20007810000 */
[-C--:B------:R-:W-:Y:S01]  /*5f40*/  FMUL.FTZ R37, R37, R181.reuse ;  /* 0x000000b525257220 */ /* 0x080fe20000410000 */
[-C--:B------:R-:W-:Y:S01]  /*5f50*/  FMUL.FTZ R40, R40, R181.reuse ;  /* 0x000000b528287220 */ /* 0x080fe20000410000 */
[-C--:B------:R-:W-:Y:S01]  /*5f60*/  FMUL.FTZ R41, R41, R181.reuse ;  /* 0x000000b529297220 */ /* 0x080fe20000410000 */
[----:B------:R-:W-:Y:S01]  /*5f70*/  FMNMX.FTZ R9, R183, R160, !PT ;  /* 0x000000a0b7097209 */ /* 0x000fe20007810000 */
[----:B------:R-:W1:Y:S01]  /*5f80*/  MUFU.EX2 R19, R19 ;  /* 0x0000001300137308 */ /* 0x000e620000000800 */
[-C--:B------:R-:W-:Y:S01]  /*5f90*/  FMUL.FTZ R44, R44, R181.reuse ;  /* 0x000000b52c2c7220 */ /* 0x080fe20000410000 */
[----:B------:R-:W-:Y:S01]  /*5fa0*/  FMUL.FTZ R45, R45, R181 ;  /* 0x000000b52d2d7220 */ /* 0x000fe20000410000 */
[----:B------:R-:W-:Y:S01]  /*5fb0*/  FMNMX.FTZ R22, R186, R9, !PT ;  /* 0x00000009ba167209 */ /* 0x000fe20007810000 */
[-C--:B------:R-:W-:Y:S01]  /*5fc0*/  FMUL.FTZ R48, R48, R181.reuse ;  /* 0x000000b530307220 */ /* 0x080fe20000410000 */
[-C--:B------:R-:W-:Y:S01]  /*5fd0*/  FMUL.FTZ R49, R49, R181.reuse ;  /* 0x000000b531317220 */ /* 0x080fe20000410000 */
[-C--:B------:R-:W-:Y:S01]  /*5fe0*/  FMUL.FTZ R52, R52, R181.reuse ;  /* 0x000000b534347220 */ /* 0x080fe20000410000 */
[----:B------:R-:W-:Y:S01]  /*5ff0*/  FMNMX.FTZ R9, R187, R22, !PT ;  /* 0x00000016bb097209 */ /* 0x000fe20007810000 */
[----:B------:R5:W-:Y:S01]  /*6000*/  MUFU.EX2 R160, R168 ;  /* 0x000000a800a07308 */ /* 0x000be20000000800 */
[-C--:B------:R-:W-:Y:S01]  /*6010*/  FMUL.FTZ R53, R53, R181.reuse ;  /* 0x000000b535357220 */ /* 0x080fe20000410000 */
[----:B------:R-:W-:Y:S01]  /*6020*/  FMUL.FTZ R56, R56, R181 ;  /* 0x000000b538387220 */ /* 0x000fe20000410000 */
[----:B------:R-:W-:Y:S01]  /*6030*/  FMNMX.FTZ R22, R190, R9, !PT ;  /* 0x00000009be167209 */ /* 0x000fe20007810000 */
[-C--:B------:R-:W-:Y:S01]  /*6040*/  FMUL.FTZ R57, R57, R181.reuse ;  /* 0x000000b539397220 */ /* 0x080fe20000410000 */
[-C--:B------:R-:W-:Y:S01]  /*6050*/  FMUL.FTZ R60, R60, R181.reuse ;  /* 0x000000b53c3c7220 */ /* 0x080fe20000410000 */
[----:B------:R-:W-:Y:S01]  /*6060*/  FMUL.FTZ R61, R61, R181 ;  /* 0x000000b53d3d7220 */ /* 0x000fe20000410000 */
[----:B------:R-:W-:Y:S01]  /*6070*/  FMNMX.FTZ R9, R191, R22, !PT ;  /* 0x00000016bf097209 */ /* 0x000fe20007810000 */
[----:B------:R-:W0:Y:S01]  /*6080*/  MUFU.EX2 R156, R156 ;  /* 0x0000009c009c7308 */ /* 0x000e220000000800 */
[----:B-----5:R-:W-:Y:S01]  /*6090*/  FFMA.FTZ R168, R184, UR14, -R202 ;  /* 0x0000000eb8a87c23 */ /* 0x020fe200080108ca */
[----:B------:R-:W-:Y:S01]  /*60a0*/  FFMA.FTZ R184, R181, R7, R152 ;  /* 0x00000007b5b87223 */ /* 0x000fe20000010098 */
[----:B------:R-:W-:Y:S01]  /*60b0*/  FMNMX.FTZ R164, R194, R9, !PT ;  /* 0x00000009c2a47209 */ /* 0x000fe20007810000 */
[----:B------:R-:W-:Y:S01]  /*60c0*/  FMUL.FTZ R64, R64, R181 ;  /* 0x000000b540407220 */ /* 0x000fe20000410000 */
[C---:B---3--:R-:W-:Y:S01]  /*60d0*/  F2FP.BF16.F32.PACK_AB R152, R15.reuse, R152 ;  /* 0x000000980f98723e */ /* 0x048fe200000010ff */
[----:B------:R-:W-:Y:S01]  /*60e0*/  FADD.FTZ R7, R15, R184 ;  /* 0x000000b80f077221 */ /* 0x000fe20000010000 */
[----:B------:R-:W-:Y:S01]  /*60f0*/  FMNMX.FTZ R9, R195, R164, !PT ;  /* 0x000000a4c3097209 */ /* 0x000fe20007810000 */
[----:B------:R3:W-:Y:S01]  /*6100*/  MUFU.EX2 R22, R172 ;  /* 0x000000ac00167308 */ /* 0x0007e20000000800 */
[--C-:B------:R-:W-:Y:S01]  /*6110*/  FFMA.FTZ R164, R176, UR14, -R202.reuse ;  /* 0x0000000eb0a47c23 */ /* 0x100fe200080108ca */
[--C-:B------:R-:W-:Y:S01]  /*6120*/  FFMA.FTZ R176, R192, UR14, -R202.reuse ;  /* 0x0000000ec0b07c23 */ /* 0x100fe200080108ca */
[----:B------:R-:W-:Y:S01]  /*6130*/  FMNMX.FTZ R14, R198, R9, !PT ;  /* 0x00000009c60e7209 */ /* 0x000fe20007810000 */
[-C--:B------:R-:W-:Y:S01]  /*6140*/  FMUL.FTZ R65, R65, R181.reuse ;  /* 0x000000b541417220 */ /* 0x080fe20000410000 */
[-C--:B------:R-:W-:Y:S01]  /*6150*/  FMUL.FTZ R68, R68, R181.reuse ;  /* 0x000000b544447220 */ /* 0x080fe20000410000 */
[-C--:B------:R-:W-:Y:S01]  /*6160*/  FMUL.FTZ R69, R69, R181.reuse ;  /* 0x000000b545457220 */ /* 0x080fe20000410000 */
[----:B------:R-:W-:Y:S01]  /*6170*/  FMNMX.FTZ R9, R199, R14, !PT ;  /* 0x0000000ec7097209 */ /* 0x000fe20007810000 */
[--C-:B------:R-:W-:Y:S01]  /*6180*/  FFMA.FTZ R14, R180, UR14, -R202.reuse ;  /* 0x0000000eb40e7c23 */ /* 0x100fe200080108ca */
[----:B------:R-:W5:Y:S01]  /*6190*/  MUFU.EX2 R21, R21 ;  /* 0x0000001500157308 */ /* 0x000f620000000800 */
[-C--:B------:R-:W-:Y:S01]  /*61a0*/  FMUL.FTZ R72, R72, R181.reuse ;  /* 0x000000b548487220 */ /* 0x080fe20000410000 */
[-C--:B------:R-:W-:Y:S01]  /*61b0*/  FMUL.FTZ R73, R73, R181.reuse ;  /* 0x000000b549497220 */ /* 0x080fe20000410000 */
[----:B---3--:R-:W3:Y:S01]  /*61c0*/  SHFL.BFLY PT, R172, R9, 0x2, 0x1f ;  /* 0x0c401f0009ac7f89 */ /* 0x008ee200000e0000 */
        /* <DEDUP_REMOVED lines=23> */
[----:B---3--:R-:W-:Y:S01]  /*6340*/  FMNMX.FTZ R180, R9, R172, !PT ;  /* 0x000000ac09b47209 */ /* 0x008fe20007810000 */
[----:B------:R-:W-:Y:S01]  /*6350*/  FFMA.FTZ R172, R188, UR14, -R202 ;  /* 0x0000000ebcac7c23 */ /* 0x000fe200080108ca */
[-C--:B------:R-:W-:Y:S01]  /*6360*/  FMUL.FTZ R116, R116, R181.reuse ;  /* 0x000000b574747220 */ /* 0x080fe20000410000 */
[-C--:B------:R-:W-:Y:S01]  /*6370*/  FMUL.FTZ R117, R117, R181.reuse ;  /* 0x000000b575757220 */ /* 0x080fe20000410000 */
[-C--:B------:R-:W-:Y:S01]  /*6380*/  FMUL.FTZ R120, R120, R181.reuse ;  /* 0x000000b578787220 */ /* 0x080fe20000410000 */
[----:B------:R-:W3:Y:S01]  /*6390*/  SHFL.BFLY PT, R9, R180, 0x1, 0x1f ;  /* 0x0c201f00b4097f89 */ /* 0x000ee200000e0000 */
        /* <DEDUP_REMOVED lines=17> */
[----:B------:R-:W-:Y:S01]  /*64b0*/  FMUL.FTZ R149, R149, R181 ;  /* 0x000000b595957220 */ /* 0x000fe20000410000 */
[----:B---3--:R-:W-:-:S06]  /*64c0*/  FMNMX.FTZ R9, R180, R9, !PT ;  /* 0x00000009b4097209 */ /* 0x008fcc0007810000 */
[----:B------:R-:W-:Y:S01]  /*64d0*/  MUFU.EX2 R165, R165 ;  /* 0x000000a500a57308 */ /* 0x000fe20000000800 */
[C---:B------:R-:W-:Y:S01]  /*64e0*/  FSETP.NEU.FTZ.AND P0, PT, R9.reuse, -INF , PT ;  /* 0xff8000000900780b */ /* 0x040fe20003f1d000 */
[----:B------:R-:W-:-:S06]  /*64f0*/  FMUL.FTZ R193, R9, UR14 ;  /* 0x0000000e09c17c20 */ /* 0x000fcc0008410000 */
[----:B------:R-:W-:Y:S01]  /*6500*/  MUFU.EX2 R168, R168 ;  /* 0x000000a800a87308 */ /* 0x000fe20000000800 */
[----:B------:R-:W-:-:S05]  /*6510*/  FSEL R193, R193, RZ, P0 ;  /* 0x000000ffc1c17208 */ /* 0x000fca0000000000 */
[--C-:B------:R-:W-:Y:S01]  /*6520*/  FFMA.FTZ R180, R155, UR14, -R193.reuse ;  /* 0x0000000e9bb47c23 */ /* 0x100fe200080108c1 */
[----:B------:R-:W-:Y:S01]  /*6530*/  FFMA.FTZ R155, R158, UR14, -R193 ;  /* 0x0000000e9e9b7c23 */ /* 0x000fe200080108c1 */
[----:B----4-:R-:W-:Y:S01]  /*6540*/  FADD.FTZ R158, R154, R7 ;  /* 0x000000079a9e7221 */ /* 0x010fe20000010000 */
[--C-:B------:R-:W-:Y:S01]  /*6550*/  FFMA.FTZ R184, R159, UR14, -R193.reuse ;  /* 0x0000000e9fb87c23 */ /* 0x100fe200080108c1 */
[--C-:B------:R-:W-:Y:S01]  /*6560*/  FFMA.FTZ R159, R162, UR14, -R193.reuse ;  /* 0x0000000ea29f7c23 */ /* 0x100fe200080108c1 */
[----:B------:R-:W-:Y:S01]  /*6570*/  MUFU.EX2 R169, R169 ;  /* 0x000000a900a97308 */ /* 0x000fe20000000800 */
[C---:B-1----:R-:W-:Y:S01]  /*6580*/  FADD.FTZ R7, R19.reuse, R158 ;  /* 0x0000009e13077221 */ /* 0x042fe20000010000 */
[----:B------:R-:W-:Y:S01]  /*6590*/  F2FP.BF16.F32.PACK_AB R154, R19, R154 ;  /* 0x0000009a139a723e */ /* 0x000fe200000010ff */
[--C-:B------:R-:W-:Y:S01]  /*65a0*/  FFMA.FTZ R188, R163, UR14, -R193.reuse ;  /* 0x0000000ea3bc7c23 */ /* 0x100fe200080108c1 */
[----:B------:R-:W-:Y:S01]  /*65b0*/  FFMA.FTZ R163, R166, UR14, -R193 ;  /* 0x0000000ea6a37c23 */ /* 0x000fe200080108c1 */
[----:B0-----:R-:W-:Y:S01]  /*65c0*/  FADD.FTZ R158, R156, R7 ;  /* 0x000000079c9e7221 */ /* 0x001fe20000010000 */
[--C-:B------:R-:W-:Y:S01]  /*65d0*/  FFMA.FTZ R189, R200, UR14, -R193.reuse ;  /* 0x0000000ec8bd7c23 */ /* 0x100fe200080108c1 */
[--C-:B------:R-:W-:Y:S01]  /*65e0*/  FFMA.FTZ R192, R167, UR14, -R193.reuse ;  /* 0x0000000ea7c07c23 */ /* 0x100fe200080108c1 */
[----:B------:R-:W-:Y:S01]  /*65f0*/  MUFU.EX2 R172, R172 ;  /* 0x000000ac00ac7308 */ /* 0x000fe20000000800 */
[----:B-----5:R-:W-:Y:S01]  /*6600*/  FADD.FTZ R7, R21, R158 ;  /* 0x0000009e15077221 */ /* 0x020fe20000010000 */
[--C-:B------:R-:W-:Y:S01]  /*6610*/  FFMA.FTZ R171, R171, UR14, -R193.reuse ;  /* 0x0000000eabab7c23 */ /* 0x100fe200080108c1 */
[--C-:B------:R-:W-:Y:S01]  /*6620*/  FFMA.FTZ R167, R178, UR14, -R193.reuse ;  /* 0x0000000eb2a77c23 */ /* 0x100fe200080108c1 */
[----:B------:R-:W-:Y:S01]  /*6630*/  FFMA.FTZ R174, R174, UR14, -R193 ;  /* 0x0000000eaeae7c23 */ /* 0x000fe200080108c1 */
[----:B------:R-:W-:Y:S01]  /*6640*/  FADD.FTZ R158, R20, R7 ;  /* 0x00000007149e7221 */ /* 0x000fe20000010000 */
[--C-:B------:R-:W-:Y:S01]  /*6650*/  FFMA.FTZ R175, R175, UR14, -R193.reuse ;  /* 0x0000000eafaf7c23 */ /* 0x100fe200080108c1 */
[--C-:B------:R-:W-:Y:S01]  /*6660*/  FFMA.FTZ R179, R179, UR14, -R193.reuse ;  /* 0x0000000eb3b37c23 */ /* 0x100fe200080108c1 */
[----:B------:R-:W0:Y:S01]  /*6670*/  MUFU.EX2 R173, R173 ;  /* 0x000000ad00ad7308 */ /* 0x000e220000000800 */
[----:B--2---:R-:W-:Y:S01]  /*6680*/  FADD.FTZ R7, R23, R158 ;  /* 0x0000009e17077221 */ /* 0x004fe20000010000 */
[--C-:B------:R-:W-:Y:S01]  /*6690*/  FFMA.FTZ R182, R182, UR14, -R193.reuse ;  /* 0x0000000eb6b67c23 */ /* 0x100fe200080108c1 */
[--C-:B------:R-:W-:Y:S01]  /*66a0*/  FFMA.FTZ R183, R183, UR14, -R193.reuse ;  /* 0x0000000eb7b77c23 */ /* 0x100fe200080108c1 */
[----:B------:R-:W-:Y:S01]  /*66b0*/  FFMA.FTZ R186, R186, UR14, -R193 ;  /* 0x0000000ebaba7c23 */ /* 0x000fe200080108c1 */
[----:B------:R-:W-:Y:S01]  /*66c0*/  FADD.FTZ R158, R160, R7 ;  /* 0x00000007a09e7221 */ /* 0x000fe20000010000 */
[--C-:B------:R-:W-:Y:S01]  /*66d0*/  FFMA.FTZ R187, R187, UR14, -R193.reuse ;  /* 0x0000000ebbbb7c23 */ /* 0x100fe200080108c1 */
[--C-:B------:R-:W-:Y:S01]  /*66e0*/  FFMA.FTZ R190, R190, UR14, -R193.reuse ;  /* 0x0000000ebebe7c23 */ /* 0x100fe200080108c1 */
[----:B------:R-:W-:Y:S01]  /*66f0*/  MUFU.EX2 R176, R176 ;  /* 0x000000b000b07308 */ /* 0x000fe20000000800 */
[----:B------:R-:W-:Y:S01]  /*6700*/  FADD.FTZ R7, R153, R158 ;  /* 0x0000009e99077221 */ /* 0x000fe20000010000 */
[----:B------:R-:W-:Y:S01]  /*6710*/  FSEL R158, R9, RZ, P0 ;  /* 0x000000ff099e7208 */ /* 0x000fe20000000000 */
[--C-:B------:R-:W-:Y:S01]  /*6720*/  FFMA.FTZ R191, R191, UR14, -R193.reuse ;  /* 0x0000000ebfbf7c23 */ /* 0x100fe200080108c1 */
[----:B------:R-:W-:Y:S01]  /*6730*/  FFMA.FTZ R194, R194, UR14, -R193 ;  /* 0x0000000ec2c27c23 */ /* 0x000fe200080108c1 */
[----:B------:R-:W-:Y:S01]  /*6740*/  FADD.FTZ R162, R22, R7 ;  /* 0x0000000716a27221 */ /* 0x000fe20000010000 */
[----:B------:R-:W-:Y:S01]  /*6750*/  FFMA.FTZ R195, R195, UR14, -R193 ;  /* 0x0000000ec3c37c23 */ /* 0x000fe200080108c1 */
[----:B------:R-:W-:Y:S01]  /*6760*/  FADD.FTZ R7, -R158, R13 ;  /* 0x0000000d9e077221 */ /* 0x000fe20000010100 */
[----:B------:R-:W1:Y:S01]  /*6770*/  MUFU.EX2 R177, R177 ;  /* 0x000000b100b17308 */ /* 0x000e620000000800 */
[C---:B------:R-:W-:Y:S01]  /*6780*/  FADD.FTZ R197, R157.reuse, R162 ;  /* 0x000000a29dc57221 */ /* 0x040fe20000010000 */
[----:B------:R-:W-:Y:S01]  /*6790*/  F2FP.BF16.F32.PACK_AB R162, R157, R22 ;  /* 0x000000169da2723e */ /* 0x000fe200000010ff */
[----:B------:R-:W-:Y:S01]  /*67a0*/  FFMA.FTZ R13, R170, UR14, -R193 ;  /* 0x0000000eaa0d7c23 */ /* 0x000fe200080108c1 */
[----:B0-----:R-:W-:Y:S01]  /*67b0*/  F2FP.BF16.F32.PACK_AB R170, R173, R172 ;  /* 0x000000acadaa723e */ /* 0x001fe200000010ff */
[----:B------:R-:W-:Y:S01]  /*67c0*/  FADD.FTZ R158, R164, R197 ;  /* 0x000000c5a49e7221 */ /* 0x000fe20000010000 */
[--C-:B------:R-:W-:Y:S01]  /*67d0*/  FFMA.FTZ R198, R198, UR14, -R193.reuse ;  /* 0x0000000ec6c67c23 */ /* 0x100fe200080108c1 */
[----:B------:R-:W-:Y:S01]  /*67e0*/  FFMA.FTZ R193, R199, UR14, -R193 ;  /* 0x0000000ec7c17c23 */ /* 0x000fe200080108c1 */
[----:B------:R-:W-:Y:S01]  /*67f0*/  MUFU.EX2 R12, R196 ;  /* 0x000000c4000c7308 */ /* 0x000fe20000000800 */
[----:B------:R-:W-:Y:S01]  /*6800*/  FADD.FTZ R197, R161, R158 ;  /* 0x0000009ea1c57221 */ /* 0x000fe20000010000 */
[----:B------:R-:W-:-:S02]  /*6810*/  PLOP3.LUT P0, PT, PT, PT, UP0, 0x40, 0x0 ;  /* 0x000000000000781c */ /* 0x000fc40003f0e808 */
[----:B------:R-:W-:Y:S01]  /*6820*/  F2FP.BF16.F32.PACK_AB R164, R161, R164 ;  /* 0x000000a4a1a4723e */ /* 0x000fe200000010ff */
[----:B------:R-:W-:Y:S01]  /*6830*/  FADD.FTZ R158, R14, R197 ;  /* 0x000000c50e9e7221 */ /* 0x000fe20000010000 */
[----:B------:R-:W-:Y:S02]  /*6840*/  F2FP.BF16.F32.PACK_AB R160, R153, R160 ;  /* 0x000000a099a0723e */ /* 0x000fe400000010ff */
[----:B------:R-:W-:Y:S01]  /*6850*/  MUFU.EX2 R189, R189 ;  /* 0x000000bd00bd7308 */ /* 0x000fe20000000800 */
[----:B------:R-:W-:Y:S01]  /*6860*/  FADD.FTZ R197, R165, R158 ;  /* 0x0000009ea5c57221 */ /* 0x000fe20000010000 */
[----:B------:R-:W-:-:S03]  /*6870*/  F2FP.BF16.F32.PACK_AB R156, R21, R156 ;  /* 0x0000009c159c723e */ /* 0x000fc600000010ff */
[----:B------:R-:W-:Y:S01]  /*6880*/  FADD.FTZ R158, R168, R197 ;  /* 0x000000c5a89e7221 */ /* 0x000fe20000010000 */
[C---:B------:R-:W-:Y:S02]  /*6890*/  F2FP.BF16.F32.PACK_AB R168, R169.reuse, R168 ;  /* 0x000000a8a9a8723e */ /* 0x040fe400000010ff */
[----:B------:R-:W0:Y:S01]  /*68a0*/  MUFU.EX2 R180, R180 ;  /* 0x000000b400b47308 */ /* 0x000e220000000800 */
[----:B------:R-:W-:-:S04]  /*68b0*/  FADD.FTZ R197, R169, R158 ;  /* 0x0000009ea9c57221 */ /* 0x000fc80000010000 */
[----:B------:R-:W-:Y:S01]  /*68c0*/  FADD.FTZ R158, R172, R197 ;  /* 0x000000c5ac9e7221 */ /* 0x000fe20000010000 */
[----:B-1----:R-:W-:Y:S02]  /*68d0*/  F2FP.BF16.F32.PACK_AB R172, R177, R176 ;  /* 0x000000b0b1ac723e */ /* 0x002fe400000010ff */
[----:B------:R-:W-:Y:S01]  /*68e0*/  MUFU.EX2 R155, R155 ;  /* 0x0000009b009b7308 */ /* 0x000fe20000000800 */
[----:B------:R-:W-:Y:S01]  /*68f0*/  FADD.FTZ R19, R173, R158 ;  /* 0x0000009ead137221 */ /* 0x000fe20000010000 */
[----:B------:R-:W-:-:S03]  /*6900*/  F2FP.BF16.F32.PACK_AB R158, R23, R20 ;  /* 0x00000014179e723e */ /* 0x000fc600000010ff */
[----:B------:R-:W-:-:S03]  /*6910*/  FADD.FTZ R166, R176, R19 ;  /* 0x00000013b0a67221 */ /* 0x000fc60000010000 */
[----:B------:R-:W1:Y:S01]  /*6920*/  MUFU.EX2 R185, R185 ;  /* 0x000000b900b97308 */ /* 0x000e620000000800 */
[----:B------:R-:W-:Y:S01]  /*6930*/  FADD.FTZ R19, R177, R166 ;  /* 0x000000a6b1137221 */ /* 0x000fe20000010000 */
[----:B------:R-:W-:Y:S01]  /*6940*/  F2FP.BF16.F32.PACK_AB R166, R165, R14 ;  /* 0x0000000ea5a6723e */ /* 0x000fe200000010ff */
[----:B------:R-:W-:Y:S01]  /*6950*/  FMUL.FTZ R14, R7, UR14 ;  /* 0x0000000e070e7c20 */ /* 0x000fe20008410000 */
[----:B0-----:R-:W-:Y:S01]  /*6960*/  F2FP.BF16.F32.PACK_AB R153, R180, R189 ;  /* 0x000000bdb499723e */ /* 0x001fe200000010ff */
[----:B------:R-:W-:-:S03]  /*6970*/  FADD.FTZ R22, R12, R19 ;  /* 0x000000130c167221 */ /* 0x000fc60000010000 */
[----:B------:R-:W-:Y:S08]  /*6980*/  MUFU.EX2 R184, R184 ;  /* 0x000000b800b87308 */ /* 0x000ff00000000800 */
[----:B------:R-:W0:Y:S01]  /*6990*/  MUFU.EX2 R14, R14 ;  /* 0x0000000e000e7308 */ /* 0x000e220000000800 */
[----:B-1----:R-:W-:-:S07]  /*69a0*/  FADD.FTZ R7, R185, R22 ;  /* 0x00000016b9077221 */ /* 0x002fce0000010000 */
[----:B------:R-:W1:Y:S08]  /*69b0*/  MUFU.EX2 R159, R159 ;  /* 0x0000009f009f7308 */ /* 0x000e700000000800 */
[----:B------:R-:W2:Y:S01]  /*69c0*/  MUFU.EX2 R188, R188 ;  /* 0x000000bc00bc7308 */ /* 0x000ea20000000800 */
[----:B0-----:R-:W-:Y:S01]  /*69d0*/  FFMA.FTZ R19, R14, R6, R189 ;  /* 0x000000060e137223 */ /* 0x001fe200000100bd */
[-C--:B------:R-:W-:Y:S01]  /*69e0*/  FMUL.FTZ R26, R26, R14.reuse ;  /* 0x0000000e1a1a7220 */ /* 0x080fe20000410000 */
[-C--:B------:R-:W-:Y:S01]  /*69f0*/  FMUL.FTZ R27, R27, R14.reuse ;  /* 0x0000000e1b1b7220 */ /* 0x080fe20000410000 */
[-C--:B------:R-:W-:Y:S01]  /*6a00*/  FMUL.FTZ R30, R30, R14.reuse ;  /* 0x0000000e1e1e7220 */ /* 0x080fe20000410000 */
[----:B------:R-:W-:Y:S01]  /*6a10*/  FADD.FTZ R6, R180, R19 ;  /* 0x00000013b4067221 */ /* 0x000fe20000010000 */
[-C--:B------:R-:W-:Y:S01]  /*6a20*/  FMUL.FTZ R31, R31, R14.reuse ;  /* 0x0000000e1f1f7220 */ /* 0x080fe20000410000 */
[-C--:B------:R-:W-:Y:S01]  /*6a30*/  FMUL.FTZ R34, R34, R14.reuse ;  /* 0x0000000e22227220 */ /* 0x080fe20000410000 */
[----:B------:R-:W0:Y:S01]  /*6a40*/  MUFU.EX2 R163, R163 ;  /* 0x000000a300a37308 */ /* 0x000e220000000800 */
[----:B------:R-:W-:Y:S01]  /*6a50*/  FADD.FTZ R19, R155, R6 ;  /* 0x000000069b137221 */ /* 0x000fe20000010000 */
[----:B------:R-:W-:Y:S01]  /*6a60*/  F2FP.BF16.F32.PACK_AB R155, R184, R155 ;  /* 0x0000009bb89b723e */ /* 0x000fe200000010ff */
[-C--:B------:R-:W-:Y:S01]  /*6a70*/  FMUL.FTZ R35, R35, R14.reuse ;  /* 0x0000000e23237220 */ /* 0x080fe20000410000 */
[-C--:B------:R-:W-:Y:S01]  /*6a80*/  FMUL.FTZ R38, R38, R14.reuse ;  /* 0x0000000e26267220 */ /* 0x080fe20000410000 */
[----:B------:R-:W-:Y:S01]  /*6a90*/  FADD.FTZ R22, R184, R19 ;  /* 0x00000013b8167221 */ /* 0x000fe20000010000 */
[-C--:B------:R-:W-:Y:S01]  /*6aa0*/  FMUL.FTZ R39, R39, R14.reuse ;  /* 0x0000000e27277220 */ /* 0x080fe20000410000 */
[-C--:B------:R-:W-:Y:S01]  /*6ab0*/  FMUL.FTZ R42, R42, R14.reuse ;  /* 0x0000000e2a2a7220 */ /* 0x080fe20000410000 */
[----:B------:R-:W3:Y:S01]  /*6ac0*/  MUFU.EX2 R192, R192 ;  /* 0x000000c000c07308 */ /* 0x000ee20000000800 */
[----:B-1----:R-:W-:Y:S01]  /*6ad0*/  FADD.FTZ R19, R159, R22 ;  /* 0x000000169f137221 */ /* 0x002fe20000010000 */
[----:B--2---:R-:W-:Y:S01]  /*6ae0*/  F2FP.BF16.F32.PACK_AB R157, R188, R159 ;  /* 0x0000009fbc9d723e */ /* 0x004fe200000010ff */
[-C--:B------:R-:W-:Y:S01]  /*6af0*/  FMUL.FTZ R43, R43, R14.reuse ;  /* 0x0000000e2b2b7220 */ /* 0x080fe20000410000 */
[-C--:B------:R-:W-:Y:S01]  /*6b00*/  FMUL.FTZ R46, R46, R14.reuse ;  /* 0x0000000e2e2e7220 */ /* 0x080fe20000410000 */
[----:B------:R-:W-:Y:S01]  /*6b10*/  FADD.FTZ R22, R188, R19 ;  /* 0x00000013bc167221 */ /* 0x000fe20000010000 */
[-C--:B------:R-:W-:Y:S01]  /*6b20*/  FMUL.FTZ R47, R47, R14.reuse ;  /* 0x0000000e2f2f7220 */ /* 0x080fe20000410000 */
[-C--:B------:R-:W-:Y:S01]  /*6b30*/  FMUL.FTZ R50, R50, R14.reuse ;  /* 0x0000000e32327220 */ /* 0x080fe20000410000 */
[----:B------:R-:W1:Y:S01]  /*6b40*/  MUFU.EX2 R13, R13 ;  /* 0x0000000d000d7308 */ /* 0x000e620000000800 */
        /* <DEDUP_REMOVED lines=8> */
[C---:B---3--:R-:W-:Y:S01]  /*6bd0*/  FADD.FTZ R176, R192.reuse, R19 ;  /* 0x00000013c0b07221 */ /* 0x048fe20000010000 */
[----:B------:R-:W-:Y:S01]  /*6be0*/  F2FP.BF16.F32.PACK_AB R159, R192, R163 ;  /* 0x000000a3c09f723e */ /* 0x000fe200000010ff */
[-C--:B------:R-:W-:Y:S01]  /*6bf0*/  FMUL.FTZ R63, R63, R14.reuse ;  /* 0x0000000e3f3f7220 */ /* 0x080fe20000410000 */
[-C--:B------:R-:W-:Y:S01]  /*6c00*/  FMUL.FTZ R66, R66, R14.reuse ;  /* 0x0000000e42427220 */ /* 0x080fe20000410000 */
[-C--:B------:R-:W-:Y:S01]  /*6c10*/  FMUL.FTZ R67, R67, R14.reuse ;  /* 0x0000000e43437220 */ /* 0x080fe20000410000 */
[-C--:B------:R-:W-:Y:S01]  /*6c20*/  FMUL.FTZ R70, R70, R14.reuse ;  /* 0x0000000e46467220 */ /* 0x080fe20000410000 */
[-C--:B------:R-:W-:Y:S01]  /*6c30*/  FMUL.FTZ R71, R71, R14.reuse ;  /* 0x0000000e47477220 */ /* 0x080fe20000410000 */
[----:B------:R2:W3:Y:S01]  /*6c40*/  MUFU.EX2 R15, R174 ;  /* 0x000000ae000f7308 */ /* 0x0004e20000000800 */
[----:B-1----:R-:W-:Y:S01]  /*6c50*/  FADD.FTZ R19, R13, R176 ;  /* 0x000000b00d137221 */ /* 0x002fe20000010000 */
[-C--:B------:R-:W-:Y:S01]  /*6c60*/  FMUL.FTZ R74, R74, R14.reuse ;  /* 0x0000000e4a4a7220 */ /* 0x080fe20000410000 */
[-C--:B------:R-:W-:Y:S01]  /*6c70*/  FMUL.FTZ R75, R75, R14.reuse ;  /* 0x0000000e4b4b7220 */ /* 0x080fe20000410000 */
[-C--:B------:R-:W-:Y:S01]  /*6c80*/  FMUL.FTZ R78, R78, R14.reuse ;  /* 0x0000000e4e4e7220 */ /* 0x080fe20000410000 */
[-C--:B------:R-:W-:Y:S01]  /*6c90*/  FMUL.FTZ R79, R79, R14.reuse ;  /* 0x0000000e4f4f7220 */ /* 0x080fe20000410000 */
[-C--:B------:R-:W-:Y:S01]  /*6ca0*/  FMUL.FTZ R82, R82, R14.reuse ;  /* 0x0000000e52527220 */ /* 0x080fe20000410000 */
[----:B------:R-:W-:Y:S01]  /*6cb0*/  FMUL.FTZ R83, R83, R14 ;  /* 0x0000000e53537220 */ /* 0x000fe20000410000 */
[----:B------:R-:W1:Y:S01]  /*6cc0*/  MUFU.EX2 R20, R175 ;  /* 0x000000af00147308 */ /* 0x000e620000000800 */
[----:B--2---:R-:W-:Y:S01]  /*6cd0*/  F2FP.BF16.F32.PACK_AB R174, R185, R12 ;  /* 0x0000000cb9ae723e */ /* 0x004fe200000010ff */
[C---:B0-----:R-:W-:Y:S01]  /*6ce0*/  FADD.FTZ R176, R178.reuse, R19 ;  /* 0x00000013b2b07221 */ /* 0x041fe20000010000 */
[----:B------:R-:W-:Y:S01]  /*6cf0*/  F2FP.BF16.F32.PACK_AB R161, R178, R13 ;  /* 0x0000000db2a1723e */ /* 0x000fe200000010ff */
[-C--:B------:R-:W-:Y:S01]  /*6d00*/  FMUL.FTZ R86, R86, R14.reuse ;  /* 0x0000000e56567220 */ /* 0x080fe20000410000 */
[-C--:B------:R-:W-:Y:S01]  /*6d10*/  FMUL.FTZ R87, R87, R14.reuse ;  /* 0x0000000e57577220 */ /* 0x080fe20000410000 */
[-C--:B------:R-:W-:Y:S01]  /*6d20*/  FMUL.FTZ R90, R90, R14.reuse ;  /* 0x0000000e5a5a7220 */ /* 0x080fe20000410000 */
[-C--:B------:R-:W-:Y:S01]  /*6d30*/  FMUL.FTZ R91, R91, R14.reuse ;  /* 0x0000000e5b5b7220 */ /* 0x080fe20000410000 */
[----:B------:R-:W0:Y:S01]  /*6d40*/  MUFU.EX2 R165, R167 ;  /* 0x000000a700a57308 */ /* 0x000e220000000800 */
[----:B---3--:R-:W-:Y:S01]  /*6d50*/  FADD.FTZ R19, R15, R176 ;  /* 0x000000b00f137221 */ /* 0x008fe20000010000 */
[-C--:B------:R-:W-:Y:S01]  /*6d60*/  FMUL.FTZ R94, R94, R14.reuse ;  /* 0x0000000e5e5e7220 */ /* 0x080fe20000410000 */
[-C--:B------:R-:W-:Y:S01]  /*6d70*/  FMUL.FTZ R95, R95, R14.reuse ;  /* 0x0000000e5f5f7220 */ /* 0x080fe20000410000 */
[-C--:B------:R-:W-:Y:S01]  /*6d80*/  FMUL.FTZ R98, R98, R14.reuse ;  /* 0x0000000e62627220 */ /* 0x080fe20000410000 */
[-C--:B------:R-:W-:Y:S01]  /*6d90*/  FMUL.FTZ R99, R99, R14.reuse ;  /* 0x0000000e63637220 */ /* 0x080fe20000410000 */
[-C--:B------:R-:W-:Y:S01]  /*6da0*/  FMUL.FTZ R102, R102, R14.reuse ;  /* 0x0000000e66667220 */ /* 0x080fe20000410000 */
[-C--:B------:R-:W-:Y:S01]  /*6db0*/  FMUL.FTZ R103, R103, R14.reuse ;  /* 0x0000000e67677220 */ /* 0x080fe20000410000 */
[----:B------:R-:W2:Y:S01]  /*6dc0*/  MUFU.EX2 R12, R179 ;  /* 0x000000b3000c7308 */ /* 0x000ea20000000800 */
[----:B-1----:R-:W-:Y:S01]  /*6dd0*/  F2FP.BF16.F32.PACK_AB R163, R20, R15 ;  /* 0x0000000f14a3723e */ /* 0x002fe200000010ff */
[-C--:B------:R-:W-:Y:S01]  /*6de0*/  FMUL.FTZ R106, R106, R14.reuse ;  /* 0x0000000e6a6a7220 */ /* 0x080fe20000410000 */
[-C--:B------:R-:W-:Y:S01]  /*6df0*/  FMUL.FTZ R107, R107, R14.reuse ;  /* 0x0000000e6b6b7220 */ /* 0x080fe20000410000 */
[-C--:B------:R-:W-:Y:S01]  /*6e00*/  FMUL.FTZ R110, R110, R14.reuse ;  /* 0x0000000e6e6e7220 */ /* 0x080fe20000410000 */
[-C--:B------:R-:W-:Y:S01]  /*6e10*/  FMUL.FTZ R111, R111, R14.reuse ;  /* 0x0000000e6f6f7220 */ /* 0x080fe20000410000 */
[-C--:B------:R-:W-:Y:S01]  /*6e20*/  FMUL.FTZ R114, R114, R14.reuse ;  /* 0x0000000e72727220 */ /* 0x080fe20000410000 */
[-C--:B------:R-:W-:Y:S01]  /*6e30*/  FMUL.FTZ R115, R115, R14.reuse ;  /* 0x0000000e73737220 */ /* 0x080fe20000410000 */
[----:B------:R1:W3:Y:S01]  /*6e40*/  MUFU.EX2 R167, R182 ;  /* 0x000000b600a77308 */ /* 0x0002e20000000800 */
        /* <DEDUP_REMOVED lines=8> */
[----:B-1----:R-:W-:Y:S01]  /*6ed0*/  FADD.FTZ R182, R20, R19 ;  /* 0x0000001314b67221 */ /* 0x002fe20000010000 */
[-C--:B------:R-:W-:Y:S01]  /*6ee0*/  FMUL.FTZ R131, R131, R14.reuse ;  /* 0x0000000e83837220 */ /* 0x080fe20000410000 */
[-C--:B------:R-:W-:Y:S01]  /*6ef0*/  FMUL.FTZ R134, R134, R14.reuse ;  /* 0x0000000e86867220 */ /* 0x080fe20000410000 */
[-C--:B------:R-:W-:Y:S01]  /*6f00*/  FMUL.FTZ R135, R135, R14.reuse ;  /* 0x0000000e87877220 */ /* 0x080fe20000410000 */
[----:B0-----:R-:W-:Y:S01]  /*6f10*/  FADD.FTZ R19, R165, R182 ;  /* 0x000000b6a5137221 */ /* 0x001fe20000010000 */
[----:B--2---:R-:W-:Y:S01]  /*6f20*/  F2FP.BF16.F32.PACK_AB R165, R12, R165 ;  /* 0x000000a50ca5723e */ /* 0x004fe200000010ff */
[-C--:B------:R-:W-:Y:S01]  /*6f30*/  FMUL.FTZ R138, R138, R14.reuse ;  /* 0x0000000e8a8a7220 */ /* 0x080fe20000410000 */
[----:B------:R4:W0:Y:S01]  /*6f40*/  MUFU.EX2 R169, R186 ;  /* 0x000000ba00a97308 */ /* 0x0008220000000800 */
[----:B------:R-:W-:Y:S01]  /*6f50*/  FADD.FTZ R182, R12, R19 ;  /* 0x000000130cb67221 */ /* 0x000fe20000010000 */
[-C--:B------:R-:W-:Y:S01]  /*6f60*/  FMUL.FTZ R139, R139, R14.reuse ;  /* 0x0000000e8b8b7220 */ /* 0x080fe20000410000 */
[-C--:B------:R-:W-:Y:S01]  /*6f70*/  FMUL.FTZ R142, R142, R14.reuse ;  /* 0x0000000e8e8e7220 */ /* 0x080fe20000410000 */
[-C--:B------:R-:W-:Y:S01]  /*6f80*/  FMUL.FTZ R143, R143, R14.reuse ;  /* 0x0000000e8f8f7220 */ /* 0x080fe20000410000 */
[----:B---3--:R-:W-:Y:S01]  /*6f90*/  FADD.FTZ R19, R167, R182 ;  /* 0x000000b6a7137221 */ /* 0x008fe20000010000 */
[-C--:B------:R-:W-:Y:S01]  /*6fa0*/  FMUL.FTZ R146, R146, R14.reuse ;  /* 0x0000000e92927220 */ /* 0x080fe20000410000 */
[-C--:B------:R-:W-:Y:S01]  /*6fb0*/  FMUL.FTZ R147, R147, R14.reuse ;  /* 0x0000000e93937220 */ /* 0x080fe20000410000 */
[----:B------:R-:W1:Y:S01]  /*6fc0*/  MUFU.EX2 R22, R187 ;  /* 0x000000bb00167308 */ /* 0x000e620000000800 */
[C---:B----4-:R-:W-:Y:S01]  /*6fd0*/  FADD.FTZ R186, R6.reuse, R19 ;  /* 0x0000001306ba7221 */ /* 0x050fe20000010000 */
[----:B------:R-:W-:Y:S01]  /*6fe0*/  F2FP.BF16.F32.PACK_AB R167, R6, R167 ;  /* 0x000000a706a7723e */ /* 0x000fe200000010ff */
[-C--:B------:R-:W-:Y:S01]  /*6ff0*/  FMUL.FTZ R150, R150, R14.reuse ;  /* 0x0000000e96967220 */ /* 0x080fe20000410000 */
[----:B------:R-:W-:-:S04]  /*7000*/  FMUL.FTZ R151, R151, R14 ;  /* 0x0000000e97977220 */ /* 0x000fc80000410000 */
        /* <DEDUP_REMOVED lines=11> */
[----:B-1----:R-:W-:-:S07]  /*70c0*/  FADD.FTZ R19, R173, R190 ;  /* 0x000000bead137221 */ /* 0x002fce0000010000 */
[----:B------:R-:W1:Y:S01]  /*70d0*/  MUFU.EX2 R186, R193 ;  /* 0x000000c100ba7308 */ /* 0x000e620000000800 */
[C---:B--2---:R-:W-:Y:S01]  /*70e0*/  FADD.FTZ R178, R182.reuse, R19 ;  /* 0x00000013b6b27221 */ /* 0x044fe20000010000 */
[----:B------:R-:W-:-:S03]  /*70f0*/  F2FP.BF16.F32.PACK_AB R173, R182, R173 ;  /* 0x000000adb6ad723e */ /* 0x000fc600000010ff */
[----:B0-----:R-:W-:-:S04]  /*7100*/  FADD.FTZ R13, R175, R178 ;  /* 0x000000b2af0d7221 */ /* 0x001fc80000010000 */
[C---:B-1----:R-:W-:Y:S01]  /*7110*/  FADD.FTZ R6, R186.reuse, R13 ;  /* 0x0000000dba067221 */ /* 0x042fe20000010000 */
[----:B------:R-:W-:Y:S01]  /*7120*/  F2FP.BF16.F32.PACK_AB R175, R186, R175 ;  /* 0x000000afbaaf723e */ /* 0x000fe200000010ff */
[----:B------:R-:W-:Y:S06]  /*7130*/  @P0 BRA `(.L_x_1987) ;  /* 0x0000000000040947 */ /* 0x000fec0003800000 */
[----:B------:R-:W-:Y:S01]  /*7140*/  BPT.TRAP 0x1 ;  /* 0x000000040000795c */ /* 0x000fe20000300000 */
.L_x_1987:
[----:B------:R-:W-:Y:S01]  /*7150*/  PLOP3.LUT P1, PT, PT, PT, UP0, 0x40, 0x0 ;  /* 0x000000000000781c */ /* 0x000fe20003f2e808 */
[----:B------:R0:W1:-:S12]  /*7160*/  SYNCS.PHASECHK.TRANS64.TRYWAIT P0, [UR30+0x22850], R10 ;  /* 0x0228500aff0075a7 */ /* 0x000058000800015e */
[----:B0-----:R-:W-:Y:S05]  /*7170*/  @P1 BRA `(.L_x_1988) ;  /* 0x0000000000041947 */ /* 0x001fea0003800000 */
[----:B------:R-:W-:Y:S01]  /*7180*/  BPT.TRAP 0x1 ;  /* 0x000000040000795c */ /* 0x000fe20000300000 */
.L_x_1988:
[----:B-1----:R-:W-:Y:S05]  /*7190*/  @P0 BRA `(.L_x_1989) ;  /* 0x0000000000080947 */ /* 0x002fea0003800000 */
[----:B------:R-:W0:Y:S02]  /*71a0*/  SYNCS.PHASECHK.TRANS64.TRYWAIT P0, [UR30+0x22850], R10 ;  /* 0x0228500aff0075a7 */ /* 0x000e24000800015e */
[----:B0-----:R-:W-:Y:S05]  /*71b0*/  @!P0 BRA `(.L_x_1990) ;  /* 0x000000bc00e08947 */ /* 0x001fea0003800000 */
.L_x_1989:
[----:B------:R1:W-:Y:S01]  /*71c0*/  BAR.SYNC.DEFER_BLOCKING R5, 0x100 ;  /* 0x000400050000751d */ /* 0x0003e20000010000 */
[----:B------:R-:W-:Y:S01]  /*71d0*/  UIMAD UR18, UR24, 0xc00, UR6 ;  /* 0x00000c00181278a4 */ /* 0x000fe2000f8e0206 */
[----:B------:R-:W-:-:S04]  /*71e0*/  PLOP3.LUT P0, PT, PT, PT, UP0, 0x40, 0x0 ;  /* 0x000000000000781c */ /* 0x000fc80003f0e808 */
[----:B------:R-:W-:Y:S02]  /*71f0*/  UMOV UR11, 0x40000040 ;  /* 0x40000040000b7882 */ /* 0x000fe40000000000 */
[----:B------:R-:W-:Y:S01]  /*7200*/  UMOV UR10, UR18 ;  /* 0x00000012000a7c82 */ /* 0x000fe20008000000 */
        /* <DEDUP_REMOVED lines=35> */
.L_x_1991:
[----:B------:R-:W-:Y:S01]  /*7440*/  UIADD3 UR30, UR30, 0x22860, URZ ;  /* 0x000228601e1e7890 */ /* 0x000fe2000fffe03f */
[C---:B------:R-:W-:Y:S01]  /*7450*/  ISETP.GT.AND P0, PT, R11.reuse, UR27, PT ;  /* 0x0000001b0b007c0c */ /* 0x040fe2000bf04270 */
[----:B------:R-:W-:Y:S02]  /*7460*/  VIADD R11, R11, 0xffffffff ;  /* 0xffffffff0b0b7836 */ /* 0x000fe40000000000 */
[----:B------:R-:W-:Y:S01]  /*7470*/  UPRMT UR30, UR5, 0x654, UR30 ;  /* 0x00000654051e7896 */ /* 0x000fe2000800001e */
[----:B0-----:R-:W-:Y:S02]  /*7480*/  IMAD.MOV.U32 R13, RZ, RZ, R9 ;  /* 0x000000ffff0d7224 */ /* 0x001fe400078e0009 */
[----:B------:R-:W-:-:S06]  /*7490*/  IMAD.MOV.U32 R12, RZ, RZ, R8 ;  /* 0x000000ffff0c7224 */ /* 0x000fcc00078e0008 */
[----:B------:R-:W-:Y:S01]  /*74a0*/  SYNCS.ARRIVE.TRANS64.RED.A1T0 RZ, [UR30], RZ ;  /* 0x000000ffffff79a7 */ /* 0x000fe2000810041e */
[----:B------:R-:W-:Y:S05]  /*74b0*/  @P0 BRA `(.L_x_1992) ;  /* 0xffffffd000040947 */ /* 0x000fea000383ffff */
.L_x_1973:
[----:B------:R-:W-:Y:S01]  /*74c0*/  UISETP.NE.AND UP2, UPT, UR40, URZ, UPT ;  /* 0x0000003f2800728c */ /* 0x000fe2000bf45270 */
[----:B------:R-:W-:Y:S01]  /*74d0*/  R2UR UR22, R18 ;  /* 0x00000000121672ca */ /* 0x000fe200000e0000 */
[----:B------:R-:W-:Y:S02]  /*74e0*/  UISETP.NE.AND UP1, UPT, UR43, URZ, UPT ;  /* 0x0000003f2b00728c */ /* 0x000fe4000bf25270 */
[----:B------:R-:W-:Y:S02]  /*74f0*/  UIADD3 UR26, UR26, 0x7f, URZ ;  /* 0x0000007f1a1a7890 */ /* 0x000fe4000fffe03f */
[----:B------:R-:W-:Y:S02]  /*7500*/  UIADD3 UR18, -UR15, 0x1, URZ ;  /* 0x000000010f127890 */ /* 0x000fe4000fffe13f */
[----:B------:R-:W-:Y:S01]  /*7510*/  PLOP3.LUT P0, PT, PT, PT, UP1, 0x40, 0x0 ;  /* 0x000000000000781c */ /* 0x000fe20003f0e818 */
[----:B------:R-:W-:Y:S02]  /*7520*/  ULDC UR19, c[0x0][0x2f0] ;  /* 0x0000bc0000137ab9 */ /* 0x000fe40000000800 */
[----:B------:R-:W-:Y:S01]  /*7530*/  @UP2 ULDC UR10, c[0x0][0x44c] ;  /* 0x00011300000a2ab9 */ /* 0x000fe20000000800 */
[----:B------:R-:W-:Y:S01]  /*7540*/  @UP2 ULDC UR23, c[0x0][0x450] ;  /* 0x0001140000172ab9 */ /* 0x000fe20000000800 */
[----:B------:R-:W-:-:S02]  /*7550*/  UIMAD.WIDE.U32 UR10, UR26, UR10, URZ ;  /* 0x0000000a1a0a72a5 */ /* 0x000fc4000f8e003f */
[----:B------:R-:W-:Y:S01]  /*7560*/  UMOV UR15, UR26 ;  /* 0x0000001a000f7c82 */ /* 0x000fe20008000000 */
[----:B------:R-:W-:Y:S02]  /*7570*/  UIMAD UR18, UR22, UR19, UR18 ;  /* 0x00000013161272a4 */ /* 0x000fe4000f8e0212 */
[----:B------:R-:W-:-:S04]  /*7580*/  @UP2 USHF.R.U32.HI UR15, URZ, UR23, UR11 ;  /* 0x000000173f0f2299 */ /* 0x000fc8000801160b */
[----:B------:R-:W-:-:S03]  /*7590*/  UIADD3 UR15, UR18, UR15, URZ ;  /* 0x0000000f120f7290 */ /* 0x000fc6000fffe03f */
[----:B------:R-:W-:Y:S02]  /*75a0*/  ULDC UR18, c[0x0][0x9dc] ;  /* 0x0002770000127ab9 */ /* 0x000fe40000000800 */
[----:B------:R-:W-:Y:S01]  /*75b0*/  UIADD3 UR18, UR15, -UR18, URZ ;  /* 0x800000120f127290 */ /* 0x000fe2000fffe03f */
[----:B------:R-:W-:Y:S11]  /*75c0*/  @P0 BRA `(.L_x_1993) ;  /* 0x00000000004c0947 */ /* 0x000ff60003800000 */
[----:B------:R-:W-:-:S06]  /*75d0*/  UISETP.GT.AND UP1, UPT, UR15, -0x1, UPT ;  /* 0xffffffff0f00788c */ /* 0x000fcc000bf24270 */
[----:B------:R-:W-:-:S13]  /*75e0*/  PLOP3.LUT P0, PT, PT, PT, UP1, 0x80, 0x0 ;  /* 0x000000000000781c */ /* 0x000fda0003f0f018 */
[----:B------:R-:W-:Y:S05]  /*75f0*/  @P0 BRA `(.L_x_1994) ;  /* 0x0000000000200947 */ /* 0x000fea0003800000 */
[----:B------:R-:W-:Y:S01]  /*7600*/  ULDC UR19, c[0x0][0x9e4] ;  /* 0x0002790000137ab9 */ /* 0x000fe20000000800 */
[----:B------:R-:W-:Y:S02]  /*7610*/  ULOP3.LUT UR15, URZ, UR15, URZ, 0x33, !UPT ;  /* 0x0000000f3f0f7292 */ /* 0x000fe4000f8e333f */
[----:B------:R-:W-:-:S11]  /*7620*/  UISETP.NE.AND UP1, UPT, UR19, 0x1, UPT ;  /* 0x000000011300788c */ /* 0x000fd6000bf25270 */
[----:B------:R-:W-:Y:S02]  /*7630*/  @UP1 ULDC.64 UR22, c[0x0][0x9e8] ;  /* 0x00027a0000161ab9 */ /* 0x000fe40000000a00 */
[----:B------:R-:W-:-:S04]  /*7640*/  UIMAD.WIDE.U32 UR10, UR15, UR22, URZ ;  /* 0x000000160f0a72a5 */ /* 0x000fc8000f8e003f */
[----:B------:R-:W-:-:S04]  /*7650*/  @UP1 USHF.R.U32.HI UR15, URZ, UR23, UR11 ;  /* 0x000000173f0f1299 */ /* 0x000fc8000801160b */
[----:B------:R-:W-:Y:S01]  /*7660*/  ULOP3.LUT UR15, URZ, UR15, URZ, 0x33, !UPT ;  /* 0x0000000f3f0f7292 */ /* 0x000fe2000f8e333f */
[----:B------:R-:W-:Y:S11]  /*7670*/  BRA `(.L_x_1995) ;  /* 0x0000000000147947 */ /* 0x000ff60003800000 */
.L_x_1994:
[----:B------:R-:W-:Y:S02]  /*7680*/  ULDC UR19, c[0x0][0x9e4] ;  /* 0x0002790000137ab9 */ /* 0x000fe40000000800 */
[----:B------:R-:W-:-:S11]  /*7690*/  UISETP.NE.AND UP1, UPT, UR19, 0x1, UPT ;  /* 0x000000011300788c */ /* 0x000fd6000bf25270 */
[----:B------:R-:W-:Y:S02]  /*76a0*/  @UP1 ULDC.64 UR22, c[0x0][0x9e8] ;  /* 0x00027a0000161ab9 */ /* 0x000fe40000000a00 */
[----:B------:R-:W-:-:S04]  /*76b0*/  UIMAD.WIDE.U32 UR10, UR15, UR22, URZ ;  /* 0x000000160f0a72a5 */ /* 0x000fc8000f8e003f */
[----:B------:R-:W-:-:S12]  /*76c0*/  @UP1 USHF.R.U32.HI UR15, URZ, UR23, UR11 ;  /* 0x000000173f0f1299 */ /* 0x000fd8000801160b */
.L_x_1995:
[----:B------:R-:W-:-:S04]  /*76d0*/  UIMAD UR15, UR15, UR19, URZ ;  /* 0x000000130f0f72a4 */ /* 0x000fc8000f8e023f */
[----:B------:R-:W-:-:S04]  /*76e0*/  UISETP.LT.AND UP1, UPT, UR18, UR15, UPT ;  /* 0x0000000f1200728c */ /* 0x000fc8000bf21270 */
[----:B------:R-:W-:-:S12]  /*76f0*/  USEL UR18, UR18, UR15, !UP1 ;  /* 0x0000000f12127287 */ /* 0x000fd8000c800000 */
.L_x_1993:
[----:B------:R-:W-:-:S04]  /*7700*/  UIADD3 UR10, UR18, 0x5f, URZ ;  /* 0x0000005f120a7890 */ /* 0x000fc8000fffe03f */
[----:B------:R-:W-:-:S04]  /*7710*/  UIMAD.WIDE UR10, UR10, 0x2aaaaaab, URZ ;  /* 0x2aaaaaab0a0a78a5 */ /* 0x000fc8000f8e023f */
[----:B------:R-:W-:-:S04]  /*7720*/  USHF.R.U32.HI UR10, URZ, 0x1f, UR11 ;  /* 0x0000001f3f0a7899 */ /* 0x000fc8000801160b */
[----:B------:R-:W-:-:S04]  /*7730*/  ULEA.HI.SX32 UR10, UR11, UR10, 0x1c ;  /* 0x0000000a0b0a7291 */ /* 0x000fc8000f8fe23f */
[----:B------:R-:W-:-:S04]  /*7740*/  UISETP.LT.AND UP1, UPT, UR39, UR10, UPT ;  /* 0x0000000a2700728c */ /* 0x000fc8000bf21270 */
[----:B------:R-:W-:-:S06]  /*7750*/  USEL UR26, UR39, UR10, !UP1 ;  /* 0x0000000a271a7287 */ /* 0x000fcc000c800000 */
[----:B------:R-:W-:-:S13]  /*7760*/  ISETP.GE.AND P0, PT, R11, UR26, PT ;  /* 0x0000001a0b007c0c */ /* 0x000fda000bf06270 */
[----:B------:R-:W-:Y:S05]  /*7770*/  @!P0 BRA `(.L_x_1996) ;  /* 0x0000001c00588947 */ /* 0x000fea0003800000 */
[----:B------:R-:W-:Y:S01]  /*7780*/  IMAD.MOV.U32 R203, RZ, RZ, R9 ;  /* 0x000000ffffcb7224 */ /* 0x000fe200078e0009 */
[----:B------:R-:W-:Y:S01]  /*7790*/  ULDC UR27, c[0x0][0x988] ;  /* 0x00026200001b7ab9 */ /* 0x000fe20000000800 */
[----:B------:R-:W-:Y:S02]  /*77a0*/  IMAD.MOV.U32 R13, RZ, RZ, R8 ;  /* 0x000000ffff0d7224 */ /* 0x000fe400078e0008 */
[----:B------:R-:W-:-:S07]  /*77b0*/  IMAD.MOV.U32 R12, RZ, RZ, R11 ;  /* 0x000000ffff0c7224 */ /* 0x000fce00078e000b */
.L_x_2007:
[----:B------:R-:W-:Y:S01]  /*77c0*/  UIADD3 UR24, UR24, 0x1, URZ ;  /* 0x0000000118187890 */ /* 0x000fe2000fffe03f */
[----:B------:R-:W-:Y:S02]  /*77d0*/  PLOP3.LUT P1, PT, PT, PT, UP0, 0x40, 0x0 ;  /* 0x000000000000781c */ /* 0x000fe40003f2e808 */
[C---:B------:R-:W-:Y:S01]  /*77e0*/  ISETP.GT.AND P0, PT, R12.reuse, UR26, PT ;  /* 0x0000001a0c007c0c */ /* 0x040fe2000bf04270 */
[----:B------:R-:W-:Y:S01]  /*77f0*/  UISETP.NE.AND UP1, UPT, UR24, 0x2, UPT ;  /* 0x000000021800788c */ /* 0x000fe2000bf25270 */
[----:B------:R-:W-:-:S03]  /*7800*/  VIADD R12, R12, 0xffffffff ;  /* 0xffffffff0c0c7836 */ /* 0x000fc60000000000 */
[----:B------:R-:W-:Y:S02]  /*7810*/  USEL UR10, URZ, 0x1, UP1 ;  /* 0x000000013f0a7887 */ /* 0x000fe40008800000 */
[----:B------:R-:W-:Y:S02]  /*7820*/  USEL UR24, UR24, URZ, UP1 ;  /* 0x0000003f18187287 */ /* 0x000fe40008800000 */
[----:B------:R-:W-:Y:S02]  /*7830*/  ULOP3.LUT UR7, UR7, UR10, URZ, 0x3c, !UPT ;  /* 0x0000000a07077292 */ /* 0x000fe4000f8e3c3f */
[----:B012---:R-:W-:Y:S10]  /*7840*/  @P1 BRA `(.L_x_1997) ;  /* 0x0000000000041947 */ /* 0x007ff40003800000 */
[----:B------:R-:W-:Y:S01]  /*7850*/  BPT.TRAP 0x1 ;  /* 0x000000040000795c */ /* 0x000fe20000300000 */
.L_x_1997:
[----:B------:R-:W-:Y:S01]  /*7860*/  PLOP3.LUT P2, PT, PT, PT, UP0, 0x40, 0x0 ;  /* 0x000000000000781c */ /* 0x000fe20003f4e808 */
[----:B------:R-:W-:Y:S01]  /*7870*/  ULEA UR28, UR24, UR38, 0x3 ;  /* 0x00000026181c7291 */ /* 0x000fe2000f8e183f */
[----:B------:R-:W-:-:S05]  /*7880*/  IMAD.U32 R11, RZ, RZ, UR7 ;  /* 0x00000007ff0b7e24 */ /* 0x000fca000f8e00ff */
[----:B------:R-:W-:-:S04]  /*7890*/  SHF.L.U32 R11, R11, 0x1f, RZ ;  /* 0x0000001f0b0b7819 */ /* 0x000fc800000006ff */
[----:B------:R0:W1:Y:S02]  /*78a0*/  SYNCS.PHASECHK.TRANS64.TRYWAIT P1, [UR28+0x22830], R11 ;  /* 0x0228300bff0075a7 */ /* 0x000064000802015c */
[----:B------:R-:W-:Y:S05]  /*78b0*/  @P2 BRA `(.L_x_1998) ;  /* 0x0000000000042947 */ /* 0x000fea0003800000 */
[----:B------:R-:W-:Y:S01]  /*78c0*/  BPT.TRAP 0x1 ;  /* 0x000000040000795c */ /* 0x000fe20000300000 */
.L_x_1998:
[----:B-1----:R-:W-:Y:S05]  /*78d0*/  @P1 BRA `(.L_x_1999) ;  /* 0x0000000000081947 */ /* 0x002fea0003800000 */
[----:B------:R-:W1:Y:S02]  /*78e0*/  SYNCS.PHASECHK.TRANS64.TRYWAIT P1, [UR28+0x22830], R11 ;  /* 0x0228300bff0075a7 */ /* 0x000e64000802015c */
[----:B-1----:R-:W-:Y:S05]  /*78f0*/  @!P1 BRA `(.L_x_2000) ;  /* 0x000000b800289947 */ /* 0x002fea0003800000 */
.L_x_1999:
[----:B------:R-:W-:Y:S01]  /*7900*/  UIMAD UR22, UR24, 0x300, UR4 ;  /* 0x00000300181678a4 */ /* 0x000fe2000f8e0204 */
[----:B------:R-:W-:Y:S01]  /*7910*/  WARPGROUP.ARRIVE ;  /* 0x00000000000079c5 */ /* 0x000fe20000000000 */
[----:B------:R-:W-:Y:S01]  /*7920*/  UMOV UR23, 0x40000040 ;  /* 0x4000004000177882 */ /* 0x000fe20000000000 */
[----:B------:R-:W-:Y:S01]  /*7930*/  UMOV UR11, 0x40000040 ;  /* 0x40000040000b7882 */ /* 0x000fe20000000000 */
[----:B------:R-:W-:Y:S01]  /*7940*/  UIADD3 UR10, UR22, 0x2, URZ ;  /* 0x00000002160a7890 */ /* 0x000fe2000fffe03f */
[----:B------:R-:W-:Y:S01]  /*7950*/  PLOP3.LUT P1, PT, PT, PT, UP0, 0x40, 0x0 ;  /* 0x000000000000781c */ /* 0x000fe20003f2e808 */
[----:B------:R-:W-:Y:S01]  /*7960*/  UIADD3 UR14, UR22, 0x4, URZ ;  /* 0x00000004160e7890 */ /* 0x000fe2000fffe03f */
[----:B-12---:R-:W-:Y:S01]  /*7970*/  IADD3 R4, -R16, 0xb, RZ ;  /* 0x0000000b10047810 */ /* 0x006fe20007ffe1ff */
        /* <DEDUP_REMOVED lines=17> */
.L_x_2001:
[----:B------:R-:W-:Y:S01]  /*7a90*/  FMNMX.FTZ R8, R152, R13, !PT ;  /* 0x0000000d98087209 */ /* 0x000fe20007810000 */
[----:B------:R-:W-:Y:S01]  /*7aa0*/  UMOV UR14, UR27 ;  /* 0x0000001b000e7c82 */ /* 0x000fe20008000000 */
[----:B------:R-:W-:Y:S01]  /*7ab0*/  FMNMX.FTZ R14, R154, R203, !PT ;  /* 0x000000cb9a0e7209 */ /* 0x000fe20007810000 */
[----:B------:R-:W-:Y:S01]  /*7ac0*/  UIADD3 UR10, UR28, 0x22840, URZ ;  /* 0x000228401c0a7890 */ /* 0x000fe2000fffe03f */
[----:B------:R-:W-:Y:S02]  /*7ad0*/  FMNMX.FTZ R9, R153, R8, !PT ;  /* 0x0000000899097209 */ /* 0x000fe40007810000 */
[----:B------:R-:W-:Y:S01]  /*7ae0*/  PLOP3.LUT P1, PT, PT, PT, UP0, 0x40, 0x0 ;  /* 0x000000000000781c */ /* 0x000fe20003f2e808 */
        /* <DEDUP_REMOVED lines=34> */
[----:B--2---:R-:W-:Y:S02]  /*7d10*/  FMNMX.FTZ R8, R15, R8, !PT ;  /* 0x000000080f087209 */ /* 0x004fe40007810000 */
[----:B------:R-:W-:-:S03]  /*7d20*/  FMNMX.FTZ R14, R170, R9, !PT ;  /* 0x00000009aa0e7209 */ /* 0x000fc60007810000 */
[C---:B------:R-:W-:Y:S01]  /*7d30*/  FADD.FTZ R10, -R8.reuse, R13 ;  /* 0x0000000d080a7221 */ /* 0x040fe20000010100 */
[----:B------:R-:W-:Y:S01]  /*7d40*/  FMNMX.FTZ R9, R171, R14, !PT ;  /* 0x0000000eab097209 */ /* 0x000fe20007810000 */
[----:B------:R-:W-:Y:S02]  /*7d50*/  FMUL.FTZ R205, R8, UR14 ;  /* 0x0000000e08cd7c20 */ /* 0x000fe40008410000 */
[----:B------:R-:W-:Y:S01]  /*7d60*/  FMUL.FTZ R10, R10, UR14 ;  /* 0x0000000e0a0a7c20 */ /* 0x000fe20008410000 */
[----:B------:R-:W-:Y:S01]  /*7d70*/  FMNMX.FTZ R14, R174, R9, !PT ;  /* 0x00000009ae0e7209 */ /* 0x000fe20007810000 */
[--C-:B------:R-:W-:Y:S01]  /*7d80*/  FFMA.FTZ R20, R164, UR14, -R205.reuse ;  /* 0x0000000ea4147c23 */ /* 0x100fe200080108cd */
        /* <DEDUP_REMOVED lines=24> */
[--C-:B------:R-:W-:Y:S01]  /*7f10*/  FFMA.FTZ R176, R181, UR14, -R205.reuse ;  /* 0x0000000eb5b07c23 */ /* 0x100fe200080108cd */
[--C-:B------:R-:W-:Y:S01]  /*7f20*/  FFMA.FTZ R157, R185, UR14, -R205.reuse ;  /* 0x0000000eb99d7c23 */ /* 0x100fe200080108cd */
[----:B------:R-:W-:Y:S01]  /*7f30*/  FMNMX.FTZ R9, R187, R14, !PT ;  /* 0x0000000ebb097209 */ /* 0x000fe20007810000 */
[--C-:B------:R-:W-:Y:S01]  /*7f40*/  FFMA.FTZ R181, R189, UR14, -R205.reuse ;  /* 0x0000000ebdb57c23 */ /* 0x100fe200080108cd */
[--C-:B------:R-:W-:Y:S01]  /*7f50*/  FFMA.FTZ R152, R192, UR14, -R205.reuse ;  /* 0x0000000ec0987c23 */ /* 0x100fe200080108cd */
[----:B------:R-:W-:Y:S01]  /*7f60*/  FFMA.FTZ R185, R193, UR14, -R205 ;  /* 0x0000000ec1b97c23 */ /* 0x000fe200080108cd */
[----:B------:R-:W-:Y:S01]  /*7f70*/  FMNMX.FTZ R14, R190, R9, !PT ;  /* 0x00000009be0e7209 */ /* 0x000fe20007810000 */
[----:B------:R-:W4:Y:S01]  /*7f80*/  MUFU.EX2 R201, R201 ;  /* 0x000000c900c97308 */ /* 0x000f220000000800 */
[----:B--2---:R-:W-:Y:S01]  /*7f90*/  FFMA.FTZ R7, R10, R7, R23 ;  /* 0x000000070a077223 */ /* 0x004fe20000010017 */
[--C-:B------:R-:W-:Y:S01]  /*7fa0*/  FFMA.FTZ R196, R196, UR14, -R205.reuse ;  /* 0x0000000ec4c47c23 */ /* 0x100fe200080108cd */
[----:B------:R-:W-:Y:S01]  /*7fb0*/  FMNMX.FTZ R9, R191, R14, !PT ;  /* 0x0000000ebf097209 */ /* 0x000fe20007810000 */
[----:B------:R-:W-:Y:S01]  /*7fc0*/  FFMA.FTZ R180, R197, UR14, -R205 ;  /* 0x0000000ec5b47c23 */ /* 0x000fe200080108cd */
[-C--:B------:R-:W-:Y:S01]  /*7fd0*/  FMUL.FTZ R24, R24, R10.reuse ;  /* 0x0000000a18187220 */ /* 0x080fe20000410000 */
[-C--:B------:R-:W-:Y:S01]  /*7fe0*/  FMUL.FTZ R25, R25, R10.reuse ;  /* 0x0000000a19197220 */ /* 0x080fe20000410000 */
[----:B------:R-:W-:Y:S01]  /*7ff0*/  FMNMX.FTZ R14, R194, R9, !PT ;  /* 0x00000009c20e7209 */ /* 0x000fe20007810000 */
[----:B------:R-:W-:Y:S01]  /*8000*/  MUFU.EX2 R204, R204 ;  /* 0x000000cc00cc7308 */ /* 0x000fe20000000800 */
[----:B---3--:R-:W-:Y:S01]  /*8010*/  FADD.FTZ R172, R202, R7 ;  /* 0x00000007caac7221 */ /* 0x008fe20000010000 */
        /* <DEDUP_REMOVED lines=13> */
[-C--:B------:R-:W-:Y:S01]  /*80f0*/  FMUL.FTZ R45, R45, R10.reuse ;  /* 0x0000000a2d2d7220 */ /* 0x080fe20000410000 */
[----:B------:R-:W2:Y:S01]  /*8100*/  SHFL.BFLY PT, R9, R14, 0x2, 0x1f ;  /* 0x0c401f000e097f89 */ /* 0x000ea200000e0000 */
        /* <DEDUP_REMOVED lines=23> */
[----:B--2---:R-:W-:Y:S01]  /*8280*/  FMNMX.FTZ R13, R14, R9, !PT ;  /* 0x000000090e0d7209 */ /* 0x004fe20007810000 */
[----:B------:R-:W-:Y:S01]  /*8290*/  FFMA.FTZ R14, R188, UR14, -R205 ;  /* 0x0000000ebc0e7c23 */ /* 0x000fe200080108cd */
[----:B------:R-:W-:Y:S01]  /*82a0*/  MUFU.EX2 R164, R164 ;  /* 0x000000a400a47308 */ /* 0x000fe20000000800 */
[-C--:B------:R-:W-:Y:S01]  /*82b0*/  FMUL.FTZ R88, R88, R10.reuse ;  /* 0x0000000a58587220 */ /* 0x080fe20000410000 */
[-C--:B------:R-:W-:Y:S01]  /*82c0*/  FMUL.FTZ R89, R89, R10.reuse ;  /* 0x0000000a59597220 */ /* 0x080fe20000410000 */
[----:B------:R-:W2:Y:S01]  /*82d0*/  SHFL.BFLY PT, R168, R13, 0x1, 0x1f ;  /* 0x0c201f000da87f89 */ /* 0x000ea200000e0000 */
        /* <DEDUP_REMOVED lines=22> */
[----:B------:R-:W-:Y:S01]  /*8440*/  FMUL.FTZ R129, R129, R10 ;  /* 0x0000000a81817220 */ /* 0x000fe20000410000 */
[----:B--2---:R-:W-:Y:S01]  /*8450*/  FMNMX.FTZ R9, R13, R168, !PT ;  /* 0x000000a80d097209 */ /* 0x004fe20007810000 */
[-C--:B------:R-:W-:Y:S01]  /*8460*/  FMUL.FTZ R132, R132, R10.reuse ;  /* 0x0000000a84847220 */ /* 0x080fe20000410000 */
[-C--:B------:R-:W-:Y:S01]  /*8470*/  FMUL.FTZ R133, R133, R10.reuse ;  /* 0x0000000a85857220 */ /* 0x080fe20000410000 */
[-C--:B------:R-:W-:Y:S01]  /*8480*/  FMUL.FTZ R136, R136, R10.reuse ;  /* 0x0000000a88887220 */ /* 0x080fe20000410000 */
[-C--:B------:R-:W-:Y:S01]  /*8490*/  FMUL.FTZ R137, R137, R10.reuse ;  /* 0x0000000a89897220 */ /* 0x080fe20000410000 */
[----:B------:R-:W-:Y:S01]  /*84a0*/  FADD.FTZ R168, -R9, R203 ;  /* 0x000000cb09a87221 */ /* 0x000fe20000010100 */
[----:B------:R-:W-:Y:S01]  /*84b0*/  MUFU.EX2 R160, R160 ;  /* 0x000000a000a07308 */ /* 0x000fe20000000800 */
[-C--:B------:R-:W-:Y:S01]  /*84c0*/  FMUL.FTZ R140, R140, R10.reuse ;  /* 0x0000000a8c8c7220 */ /* 0x080fe20000410000 */
[-C--:B------:R-:W-:Y:S01]  /*84d0*/  FMUL.FTZ R141, R141, R10.reuse ;  /* 0x0000000a8d8d7220 */ /* 0x080fe20000410000 */
[----:B------:R-:W-:Y:S01]  /*84e0*/  FMUL.FTZ R177, R168, UR14 ;  /* 0x0000000ea8b17c20 */ /* 0x000fe20008410000 */
[----:B------:R-:W-:Y:S01]  /*84f0*/  FMUL.FTZ R168, R9, UR14 ;  /* 0x0000000e09a87c20 */ /* 0x000fe20008410000 */
[-C--:B------:R-:W-:Y:S01]  /*8500*/  FMUL.FTZ R144, R144, R10.reuse ;  /* 0x0000000a90907220 */ /* 0x080fe20000410000 */
[-C--:B------:R-:W-:Y:S01]  /*8510*/  FMUL.FTZ R145, R145, R10.reuse ;  /* 0x0000000a91917220 */ /* 0x080fe20000410000 */
[----:B------:R-:W-:Y:S01]  /*8520*/  FMUL.FTZ R148, R148, R10 ;  /* 0x0000000a94947220 */ /* 0x000fe20000410000 */
        /* <DEDUP_REMOVED lines=11> */
[----:B------:R-:W-:Y:S01]  /*85e0*/  FFMA.FTZ R166, R167, UR14, -R168 ;  /* 0x0000000ea7a67c23 */ /* 0x000fe200080108a8 */
[----:B----4-:R-:W-:Y:S01]  /*85f0*/  FADD.FTZ R171, R201, R172 ;  /* 0x000000acc9ab7221 */ /* 0x010fe20000010000 */
        /* <DEDUP_REMOVED lines=10> */
[--C-:B------:R-:W-:Y:S01]  /*86a0*/  FFMA.FTZ R191, R191, UR14, -R168.reuse ;  /* 0x0000000ebfbf7c23 */ /* 0x100fe200080108a8 */
[--C-:B------:R-:W-:Y:S01]  /*86b0*/  FFMA.FTZ R194, R194, UR14, -R168.reuse ;  /* 0x0000000ec2c27c23 */ /* 0x100fe200080108a8 */
[----:B------:R-:W-:Y:S01]  /*86c0*/  FFMA.FTZ R195, R195, UR14, -R168 ;  /* 0x0000000ec3c37c23 */ /* 0x000fe200080108a8 */
[----:B------:R-:W4:Y:S01]  /*86d0*/  MUFU.EX2 R155, R155 ;  /* 0x0000009b009b7308 */ /* 0x000f220000000800 */
[----:B--2---:R-:W-:Y:S01]  /*86e0*/  FFMA.FTZ R170, R177, R6, R154 ;  /* 0x00000006b1aa7223 */ /* 0x004fe2000001009a */
[--C-:B------:R-:W-:Y:S01]  /*86f0*/  FFMA.FTZ R198, R198, UR14, -R168.reuse ;  /* 0x0000000ec6c67c23 */ /* 0x100fe200080108a8 */
[----:B------:R-:W-:Y:S01]  /*8700*/  FFMA.FTZ R199, R199, UR14, -R168 ;  /* 0x0000000ec7c77c23 */ /* 0x000fe200080108a8 */
[----:B------:R-:W-:Y:S01]  /*8710*/  FMUL.FTZ R149, R149, R10 ;  /* 0x0000000a95957220 */ /* 0x000fe20000410000 */
        /* <DEDUP_REMOVED lines=13> */
[----:B------:R-:W-:Y:S01]  /*87f0*/  FADD.FTZ R170, R204, R171 ;  /* 0x000000abccaa7221 */ /* 0x000fe20000010000 */
[-C--:B------:R-:W-:Y:S01]  /*8800*/  FMUL.FTZ R42, R42, R177.reuse ;  /* 0x000000b12a2a7220 */ /* 0x080fe20000410000 */
[-C--:B------:R-:W-:Y:S01]  /*8810*/  FMUL.FTZ R43, R43, R177.reuse ;  /* 0x000000b12b2b7220 */ /* 0x080fe20000410000 */
[-C--:B------:R-:W-:Y:S01]  /*8820*/  FMUL.FTZ R46, R46, R177.reuse ;  /* 0x000000b12e2e7220 */ /* 0x080fe20000410000 */
[----:B------:R-:W-:Y:S01]  /*8830*/  FADD.FTZ R171, R21, R170 ;  /* 0x000000aa15ab7221 */ /* 0x000fe20000010000 */
[-C--:B------:R-:W-:Y:S01]  /*8840*/  FMUL.FTZ R47, R47, R177.reuse ;  /* 0x000000b12f2f7220 */ /* 0x080fe20000410000 */
[----:B------:R-:W4:Y:S01]  /*8850*/  MUFU.EX2 R162, R162 ;  /* 0x000000a200a27308 */ /* 0x000f220000000800 */
[----:B--2---:R-:W-:Y:S01]  /*8860*/  FADD.FTZ R172, R158, R175 ;  /* 0x000000af9eac7221 */ /* 0x004fe20000010000 */
[----:B------:R-:W-:Y:S01]  /*8870*/  FADD.FTZ R171, R22, R171 ;  /* 0x000000ab16ab7221 */ /* 0x000fe20000010000 */
[-C--:B------:R-:W-:Y:S01]  /*8880*/  FMUL.FTZ R50, R50, R177.reuse ;  /* 0x000000b132327220 */ /* 0x080fe20000410000 */
[-C--:B------:R-:W-:Y:S01]  /*8890*/  FMUL.FTZ R51, R51, R177.reuse ;  /* 0x000000b133337220 */ /* 0x080fe20000410000 */
[-C--:B------:R-:W-:Y:S01]  /*88a0*/  FMUL.FTZ R54, R54, R177.reuse ;  /* 0x000000b136367220 */ /* 0x080fe20000410000 */
[-C--:B------:R-:W-:Y:S01]  /*88b0*/  FMUL.FTZ R55, R55, R177.reuse ;  /* 0x000000b137377220 */ /* 0x080fe20000410000 */
[-C--:B------:R-:W-:Y:S01]  /*88c0*/  FMUL.FTZ R58, R58, R177.reuse ;  /* 0x000000b13a3a7220 */ /* 0x080fe20000410000 */
[----:B------:R-:W2:Y:S01]  /*88d0*/  MUFU.EX2 R159, R159 ;  /* 0x0000009f009f7308 */ /* 0x000ea20000000800 */
[----:B---3--:R-:W-:Y:S01]  /*88e0*/  FADD.FTZ R175, R169, R172 ;  /* 0x000000aca9af7221 */ /* 0x008fe20000010000 */
[----:B------:R-:W-:Y:S01]  /*88f0*/  FADD.FTZ R172, R20, R171 ;  /* 0x000000ab14ac7221 */ /* 0x000fe20000010000 */
[-C--:B------:R-:W-:Y:S01]  /*8900*/  FMUL.FTZ R59, R59, R177.reuse ;  /* 0x000000b13b3b7220 */ /* 0x080fe20000410000 */
[-C--:B------:R-:W-:Y:S01]  /*8910*/  FMUL.FTZ R62, R62, R177.reuse ;  /* 0x000000b13e3e7220 */ /* 0x080fe20000410000 */
[-C--:B------:R-:W-:Y:S01]  /*8920*/  FMUL.FTZ R63, R63, R177.reuse ;  /* 0x000000b13f3f7220 */ /* 0x080fe20000410000 */
[-C--:B------:R-:W-:Y:S01]  /*8930*/  FMUL.FTZ R66, R66, R177.reuse ;  /* 0x000000b142427220 */ /* 0x080fe20000410000 */
[----:B------:R-:W-:Y:S01]  /*8940*/  FMUL.FTZ R67, R67, R177 ;  /* 0x000000b143437220 */ /* 0x000fe20000410000 */
[----:B------:R-:W3:Y:S01]  /*8950*/  MUFU.EX2 R166, R166 ;  /* 0x000000a600a67308 */ /* 0x000ee20000000800 */
[----:B----4-:R-:W-:Y:S01]  /*8960*/  FADD.FTZ R170, R162, R175 ;  /* 0x000000afa2aa7221 */ /* 0x010fe20000010000 */
[----:B------:R-:W-:Y:S01]  /*8970*/  FADD.FTZ R175, R165, R172 ;  /* 0x000000aca5af7221 */ /* 0x000fe20000010000 */
[----:B------:R-:W-:Y:S01]  /*8980*/  F2FP.BF16.F32.PACK_AB R172, R202, R23 ;  /* 0x00000017caac723e */ /* 0x000fe200000010ff */
[----:B------:R-:W-:Y:S01]  /*8990*/  FMUL.FTZ R70, R70, R177 ;  /* 0x000000b146467220 */ /* 0x000fe20000410000 */
[----:B------:R-:W-:Y:S01]  /*89a0*/  F2FP.BF16.F32.PACK_AB R169, R162, R169 ;  /* 0x000000a9a2a9723e */ /* 0x000fe200000010ff */
[----:B------:R-:W-:Y:S01]  /*89b0*/  FADD.FTZ R174, R164, R175 ;  /* 0x000000afa4ae7221 */ /* 0x000fe20000010000 */
[----:B------:R-:W-:Y:S01]  /*89c0*/  F2FP.BF16.F32.PACK_AB R175, R158, R155 ;  /* 0x0000009b9eaf723e */ /* 0x000fe200000010ff */
[----:B------:R-:W4:Y:S01]  /*89d0*/  MUFU.EX2 R163, R163 ;  /* 0x000000a300a37308 */ /* 0x000f220000000800 */
[----:B--2---:R-:W-:Y:S01]  /*89e0*/  FADD.FTZ R171, R159, R170 ;  /* 0x000000aa9fab7221 */ /* 0x004fe20000010000 */
[C---:B------:R-:W-:Y:S01]  /*89f0*/  FADD.FTZ R168, R153.reuse, R174 ;  /* 0x000000ae99a87221 */ /* 0x040fe20000010000 */
[----:B------:R-:W-:Y:S01]  /*8a00*/  F2FP.BF16.F32.PACK_AB R164, R153, R164 ;  /* 0x000000a499a4723e */ /* 0x000fe200000010ff */
[----:B------:R-:W-:Y:S01]  /*8a10*/  FMUL.FTZ R71, R71, R177 ;  /* 0x000000b147477220 */ /* 0x000fe20000410000 */
[----:B------:R-:W-:Y:S01]  /*8a20*/  F2FP.BF16.F32.PACK_AB R174, R204, R201 ;  /* 0x000000c9ccae723e */ /* 0x000fe200000010ff */
        /* <DEDUP_REMOVED lines=19> */
[----:B--2---:R-:W-:Y:S01]  /*8b60*/  FADD.FTZ R170, R184, R171 ;  /* 0x000000abb8aa7221 */ /* 0x004fe20000010000 */
[----:B------:R-:W-:Y:S01]  /*8b70*/  FADD.FTZ R171, R19, R168 ;  /* 0x000000a813ab7221 */ /* 0x000fe20000010000 */
[----:B------:R-:W-:Y:S01]  /*8b80*/  F2FP.BF16.F32.PACK_AB R168, R22, R21 ;  /* 0x0000001516a8723e */ /* 0x000fe200000010ff */
[-C--:B------:R-:W-:Y:S01]  /*8b90*/  FMUL.FTZ R102, R102, R177.reuse ;  /* 0x000000b166667220 */ /* 0x080fe20000410000 */
[-C--:B------:R-:W-:Y:S01]  /*8ba0*/  FMUL.FTZ R103, R103, R177.reuse ;  /* 0x000000b167677220 */ /* 0x080fe20000410000 */
[----:B------:R-:W-:Y:S01]  /*8bb0*/  FADD.FTZ R171, R200, R171 ;  /* 0x000000abc8ab7221 */ /* 0x000fe20000010000 */
[-C--:B------:R-:W-:Y:S01]  /*8bc0*/  FMUL.FTZ R106, R106, R177.reuse ;  /* 0x000000b16a6a7220 */ /* 0x080fe20000410000 */
[----:B------:R-:W2:Y:S01]  /*8bd0*/  MUFU.EX2 R178, R178 ;  /* 0x000000b200b27308 */ /* 0x000ea20000000800 */
[----:B---3--:R-:W-:Y:S01]  /*8be0*/  FADD.FTZ R187, R167, R170 ;  /* 0x000000aaa7bb7221 */ /* 0x008fe20000010000 */
[----:B------:R-:W-:Y:S01]  /*8bf0*/  FADD.FTZ R22, R160, R171 ;  /* 0x000000aba0167221 */ /* 0x000fe20000010000 */
[----:B------:R-:W-:Y:S01]  /*8c00*/  F2FP.BF16.F32.PACK_AB R170, R165, R20 ;  /* 0x00000014a5aa723e */ /* 0x000fe200000010ff */
[----:B------:R-:W-:Y:S01]  /*8c10*/  FMUL.FTZ R107, R107, R177 ;  /* 0x000000b16b6b7220 */ /* 0x000fe20000410000 */
[----:B------:R-:W-:Y:S01]  /*8c20*/  F2FP.BF16.F32.PACK_AB R171, R166, R159 ;  /* 0x0000009fa6ab723e */ /* 0x000fe200000010ff */
[----:B------:R-:W-:Y:S01]  /*8c30*/  FMUL.FTZ R110, R110, R177 ;  /* 0x000000b16e6e7220 */ /* 0x000fe20000410000 */
[----:B------:R-:W-:Y:S01]  /*8c40*/  F2FP.BF16.F32.PACK_AB R166, R200, R19 ;  /* 0x00000013c8a6723e */ /* 0x000fe200000010ff */
[----:B------:R-:W3:Y:S01]  /*8c50*/  MUFU.EX2 R161, R161 ;  /* 0x000000a100a17308 */ /* 0x000ee20000000800 */
[----:B----4-:R-:W-:Y:S01]  /*8c60*/  FADD.FTZ R187, R188, R187 ;  /* 0x000000bbbcbb7221 */ /* 0x010fe20000010000 */
[----:B------:R-:W-:Y:S01]  /*8c70*/  F2FP.BF16.F32.PACK_AB R165, R184, R163 ;  /* 0x000000a3b8a5723e */ /* 0x000fe200000010ff */
[----:B------:R-:W-:Y:S01]  /*8c80*/  FMUL.FTZ R111, R111, R177 ;  /* 0x000000b16f6f7220 */ /* 0x000fe20000410000 */
[----:B------:R-:W-:Y:S01]  /*8c90*/  F2FP.BF16.F32.PACK_AB R167, R188, R167 ;  /* 0x000000a7bca7723e */ /* 0x000fe200000010ff */
        /* <DEDUP_REMOVED lines=29> */
[----:B------:R-:W-:-:S06]  /*8e70*/  FMUL.FTZ R151, R151, R177 ;  /* 0x000000b197977220 */ /* 0x000fcc0000410000 */
[----:B------:R-:W2:Y:S01]  /*8e80*/  MUFU.EX2 R7, R7 ;  /* 0x0000000700077308 */ /* 0x000ea20000000800 */
[----:B---3--:R-:W-:-:S07]  /*8e90*/  FADD.FTZ R20, R6, R21 ;  /* 0x0000001506147221 */ /* 0x008fce0000010000 */
        /* <DEDUP_REMOVED lines=40> */
[C---:B--2---:R-:W-:Y:S01]  /*9120*/  FADD.FTZ R7, R180.reuse, R7 ;  /* 0x00000007b4077221 */ /* 0x044fe20000010000 */
[----:B------:R-:W-:Y:S02]  /*9130*/  F2FP.BF16.F32.PACK_AB R154, R180, R13 ;  /* 0x0000000db49a723e */ /* 0x000fe400000010ff */
[C---:B---3--:R-:W-:Y:S01]  /*9140*/  FADD.FTZ R6, R20.reuse, R15 ;  /* 0x0000000f14067221 */ /* 0x048fe20000010000 */
[----:B------:R-:W-:Y:S01]  /*9150*/  F2FP.BF16.F32.PACK_AB R155, R20, R155 ;  /* 0x0000009b149b723e */ /* 0x000fe200000010ff */
[----:B------:R-:W-:Y:S06]  /*9160*/  @P1 BRA `(.L_x_2002) ;  /* 0x0000000000041947 */ /* 0x000fec0003800000 */
[----:B------:R-:W-:Y:S01]  /*9170*/  BPT.TRAP 0x1 ;  /* 0x000000040000795c */ /* 0x000fe20000300000 */
.L_x_2002:
[----:B------:R-:W-:Y:S01]  /*9180*/  PLOP3.LUT P2, PT, PT, PT, UP0, 0x40, 0x0 ;  /* 0x000000000000781c */ /* 0x000fe20003f4e808 */
[----:B------:R2:W3:-:S12]  /*9190*/  SYNCS.PHASECHK.TRANS64.TRYWAIT P1, [UR28+0x22850], R11 ;  /* 0x0228500bff0075a7 */ /* 0x0004d8000802015c */
[----:B--2---:R-:W-:Y:S05]  /*91a0*/  @P2 BRA `(.L_x_2003) ;  /* 0x0000000000042947 */ /* 0x004fea0003800000 */
[----:B------:R-:W-:Y:S01]  /*91b0*/  BPT.TRAP 0x1 ;  /* 0x000000040000795c */ /* 0x000fe20000300000 */
.L_x_2003:
[----:B---3--:R-:W-:Y:S05]  /*91c0*/  @P1 BRA `(.L_x_2004) ;  /* 0x0000000000081947 */ /* 0x008fea0003800000 */
[----:B------:R-:W2:Y:S02]  /*91d0*/  SYNCS.PHASECHK.TRANS64.TRYWAIT P1, [UR28+0x22850], R11 ;  /* 0x0228500bff0075a7 */ /* 0x000ea4000802015c */
[----:B--2---:R-:W-:Y:S05]  /*91e0*/  @!P1 BRA `(.L_x_2005) ;  /* 0x000000a000049947 */ /* 0x004fea0003800000 */
.L_x_2004:
        /* <DEDUP_REMOVED lines=38> */
[----:B---3--:R-:W-:Y:S05]  /*9450*/  @P1 BRA `(.L_x_2006) ;  /* 0x0000000000041947 */ /* 0x008fea0003800000 */
[----:B------:R-:W-:Y:S01]  /*9460*/  BPT.TRAP 0x1 ;  /* 0x000000040000795c */ /* 0x000fe20000300000 */
.L_x_2006:
[----:B------:R-:W-:Y:S01]  /*9470*/  UIADD3 UR28, UR28, 0x22860, URZ ;  /* 0x000228601c1c7890 */ /* 0x000fe2000fffe03f */
[----:B------:R-:W-:Y:S02]  /*9480*/  IMAD.MOV.U32 R203, RZ, RZ, R9 ;  /* 0x000000ffffcb7224 */ /* 0x000fe400078e0009 */
[----:B------:R-:W-:Y:S01]  /*9490*/  IMAD.MOV.U32 R13, RZ, RZ, R8 ;  /* 0x000000ffff0d7224 */ /* 0x000fe200078e0008 */
[----:B------:R-:W-:-:S09]  /*94a0*/  UPRMT UR28, UR5, 0x654, UR28 ;  /* 0x00000654051c7896 */ /* 0x000fd2000800001c */
[----:B------:R-:W-:Y:S01]  /*94b0*/  SYNCS.ARRIVE.TRANS64.RED.A1T0 RZ, [UR28], RZ ;  /* 0x000000ffffff79a7 */ /* 0x000fe2000810041c */
[----:B------:R-:W-:Y:S05]  /*94c0*/  @P0 BRA `(.L_x_2007) ;  /* 0xffffffe000bc0947 */ /* 0x000fea000383ffff */
[----:B0-2---:R-:W-:-:S07]  /*94d0*/  IMAD.MOV.U32 R11, RZ, RZ, R12 ;  /* 0x000000ffff0b7224 */ /* 0x005fce00078e000c */
.L_x_1996:
[----:B------:R-:W-:-:S13]  /*94e0*/  ISETP.GE.AND P0, PT, R11, UR39, PT ;  /* 0x000000270b007c0c */ /* 0x000fda000bf06270 */
[----:B------:R-:W-:Y:S05]  /*94f0*/  @!P0 BRA `(.L_x_2008) ;  /* 0x0000003000088947 */ /* 0x000fea0003800000 */
[----:B------:R-:W-:Y:S01]  /*9500*/  IMAD.MOV.U32 R13, RZ, RZ, R9 ;  /* 0x000000ffff0d7224 */ /* 0x000fe200078e0009 */
[----:B------:R-:W-:Y:S01]  /*9510*/  ULDC UR28, c[0x0][0x9e4] ;  /* 0x00027900001c7ab9 */ /* 0x000fe20000000800 */
[----:B------:R-:W-:Y:S01]  /*9520*/  IMAD.MOV.U32 R12, RZ, RZ, R8 ;  /* 0x000000ffff0c7224 */ /* 0x000fe200078e0008 */
[----:B------:R-:W-:Y:S01]  /*9530*/  ULDC UR29, c[0x0][0x288] ;  /* 0x0000a200001d7ab9 */ /* 0x000fe20000000800 */
[----:B------:R-:W-:Y:S01]  /*9540*/  ULDC UR30, c[0x0][0x2f0] ;  /* 0x0000bc00001e7ab9 */ /* 0x000fe20000000800 */
[----:B------:R-:W-:Y:S01]  /*9550*/  ULDC UR27, c[0x0][0x988] ;  /* 0x00026200001b7ab9 */ /* 0x000fe20000000800 */
[----:B------:R-:W-:-:S05]  /*9560*/  ULDC UR31, c[0x0][0x9e0] ;  /* 0x00027800001f7ab9 */ /* 0x000fca0000000800 */
.L_x_2027:
        /* <DEDUP_REMOVED lines=8> */
.L_x_2009:
[----:B------:R-:W-:Y:S01]  /*95f0*/  PLOP3.LUT P1, PT, PT, PT, UP0, 0x40, 0x0 ;  /* 0x000000000000781c */ /* 0x000fe20003f2e808 */
[----:B------:R-:W-:Y:S01]  /*9600*/  ULEA UR26, UR24, UR38, 0x3 ;  /* 0x00000026181a7291 */ /* 0x000fe2000f8e183f */
[----:B------:R-:W-:-:S05]  /*9610*/  IMAD.U32 R10, RZ, RZ, UR7 ;  /* 0x00000007ff0a7e24 */ /* 0x000fca000f8e00ff */
[----:B------:R-:W-:-:S04]  /*9620*/  SHF.L.U32 R10, R10, 0x1f, RZ ;  /* 0x0000001f0a0a7819 */ /* 0x000fc800000006ff */
[----:B------:R0:W3:Y:S02]  /*9630*/  SYNCS.PHASECHK.TRANS64.TRYWAIT P0, [UR26+0x22830], R10 ;  /* 0x0228300aff0075a7 */ /* 0x0000e4000800015a */
[----:B------:R-:W-:Y:S05]  /*9640*/  @P1 BRA `(.L_x_2010) ;  /* 0x0000000000041947 */ /* 0x000fea0003800000 */
[----:B------:R-:W-:Y:S01]  /*9650*/  BPT.TRAP 0x1 ;  /* 0x000000040000795c */ /* 0x000fe20000300000 */
.L_x_2010:
[----:B---3--:R-:W-:Y:S05]  /*9660*/  @P0 BRA `(.L_x_2011) ;  /* 0x0000000000080947 */ /* 0x008fea0003800000 */
[----:B------:R-:W3:Y:S02]  /*9670*/  SYNCS.PHASECHK.TRANS64.TRYWAIT P0, [UR26+0x22830], R10 ;  /* 0x0228300aff0075a7 */ /* 0x000ee4000800015a */
[----:B---3--:R-:W-:Y:S05]  /*9680*/  @!P0 BRA `(.L_x_2012) ;  /* 0x0000009800f48947 */ /* 0x008fea0003800000 */
.L_x_2011:
[----:B------:R-:W-:Y:S01]  /*9690*/  UIMAD UR22, UR24, 0x300, UR4 ;  /* 0x00000300181678a4 */ /* 0x000fe2000f8e0204 */
[----:B------:R-:W-:Y:S01]  /*96a0*/  WARPGROUP.ARRIVE ;  /* 0x00000000000079c5 */ /* 0x000fe20000000000 */
[----:B------:R-:W-:Y:S01]  /*96b0*/  UMOV UR23, 0x40000040 ;  /* 0x4000004000177882 */ /* 0x000fe20000000000 */
[----:B------:R-:W-:Y:S01]  /*96c0*/  UMOV UR11, 0x40000040 ;  /* 0x40000040000b7882 */ /* 0x000fe20000000000 */
[----:B------:R-:W-:Y:S01]  /*96d0*/  UIADD3 UR10, UR22, 0x2, URZ ;  /* 0x00000002160a7890 */ /* 0x000fe2000fffe03f */
[----:B------:R-:W-:Y:S01]  /*96e0*/  PLOP3.LUT P0, PT, PT, PT, UP0, 0x40, 0x0 ;  /* 0x000000000000781c */ /* 0x000fe20003f0e808 */
        /* <DEDUP_REMOVED lines=18> */
.L_x_2013:
[----:B------:R-:W-:Y:S01]  /*9810*/  UISETP.NE.AND UP2, UPT, UR40, URZ, UPT ;  /* 0x0000003f2800728c */ /* 0x000fe2000bf45270 */
[----:B------:R-:W-:Y:S01]  /*9820*/  IMAD.MOV.U32 R8, RZ, RZ, R0 ;  /* 0x000000ffff087224 */ /* 0x000fe200078e0000 */
[----:B------:R-:W-:-:S04]  /*9830*/  UISETP.NE.AND UP1, UPT, UR43, URZ, UPT ;  /* 0x0000003f2b00728c */ /* 0x000fc8000bf25270 */
[----:B------:R-:W-:Y:S02]  /*9840*/  PLOP3.LUT P0, PT, PT, PT, UP2, 0x80, 0x0 ;  /* 0x000000000000781c */ /* 0x000fe40003f0f028 */
[----:B------:R-:W-:-:S03]  /*9850*/  PLOP3.LUT P1, PT, PT, PT, UP2, 0x80, 0x0 ;  /* 0x000000000000781c */ /* 0x000fc60003f2f028 */
[----:B------:R-:W-:Y:S01]  /*9860*/  @UP2 ULDC UR10, c[0x0][0x44c] ;  /* 0x00011300000a2ab9 */ /* 0x000fe20000000800 */
[----:B------:R-:W-:-:S07]  /*9870*/  @UP2 ULDC UR11, c[0x0][0x450] ;  /* 0x00011400000b2ab9 */ /* 0x000fce0000000800 */
[----:B---3--:R-:W-:Y:S01]  /*9880*/  @P0 IMAD.HI.U32 R9, R0, UR10, RZ ;  /* 0x0000000a00090c27 */ /* 0x008fe2000f8e00ff */
[----:B------:R-:W-:Y:S01]  /*9890*/  UIADD3 UR10, UR26, 0x22840, URZ ;  /* 0x000228401a0a7890 */ /* 0x000fe2000fffe03f */
[----:B------:R-:W-:-:S03]  /*98a0*/  PLOP3.LUT P0, PT, PT, PT, UP1, 0x40, 0x0 ;  /* 0x000000000000781c */ /* 0x000fc60003f0e818 */
[----:B------:R-:W-:Y:S01]  /*98b0*/  @P1 SHF.R.U32.HI R8, RZ, UR11, R9 ;  /* 0x0000000bff081c19 */ /* 0x000fe20008011609 */
[----:B------:R-:W-:Y:S01]  /*98c0*/  IMAD R9, R11, -0x60, RZ ;  /* 0xffffffa00b097824 */ /* 0x000fe200078e02ff */
[----:B------:R-:W-:-:S03]  /*98d0*/  UPRMT UR10, UR5, 0x654, UR10 ;  /* 0x00000654050a7896 */ /* 0x000fc6000800000a */
[----:B------:R-:W3:Y:S01]  /*98e0*/  SHFL.IDX PT, R15, R8, RZ, 0x1c1f ;  /* 0x001c1fff080f7589 */ /* 0x000ee200000e0000 */
[----:B------:R-:W-:-:S04]  /*98f0*/  VIADD R14, R9, 0x1 ;  /* 0x00000001090e7836 */ /* 0x000fc80000000000 */
[----:B------:R-:W-:Y:S01]  /*9900*/  IMAD R20, R3, -0x2, R14 ;  /* 0xfffffffe03147824 */ /* 0x000fe200078e020e */
[----:B------:R-:W-:Y:S03]  /*9910*/  SYNCS.ARRIVE.TRANS64.RED.A1T0 RZ, [UR10], RZ ;  /* 0x000000ffffff79a7 */ /* 0x000fe6000810040a */
[C---:B------:R-:W-:Y:S01]  /*9920*/  VIADD R19, R20.reuse, 0xffffffff ;  /* 0xffffffff14137836 */ /* 0x040fe20000000000 */
[----:B------:R-:W-:-:S05]  /*9930*/  IADD3 R22, R20, -UR29, R17 ;  /* 0x8000001d14167c10 */ /* 0x000fca000fffe011 */
[C---:B------:R-:W-:Y:S02]  /*9940*/  VIADD R14, R22.reuse, UR31 ;  /* 0x0000001f160e7c36 */ /* 0x040fe40008000000 */
[----:B------:R-:W-:Y:S02]  /*9950*/  VIADD R22, R22, UR25 ;  /* 0x0000001916167c36 */ /* 0x000fe40008000000 */
[--C-:B---3--:R-:W-:Y:S02]  /*9960*/  IMAD.IADD R20, R14, 0x1, R15.reuse ;  /* 0x000000010e147824 */ /* 0x108fe400078e020f */
        /* <DEDUP_REMOVED lines=10> */
[----:B------:R-:W3:Y:S02]  /*9a10*/  @P0 LDC.64 R200, c[0x0][0x9e8] ;  /* 0x00027a00ffc80b82 */ /* 0x000ee40000000a00 */
[----:B---3--:R-:W-:-:S05]  /*9a20*/  @P0 IMAD.HI.U32 R200, R15, R200, RZ ;  /* 0x000000c80fc80227 */ /* 0x008fca00078e00ff */
[----:B------:R-:W-:-:S04]  /*9a30*/  @P0 SHF.R.U32.HI R15, RZ, R201, R200 ;  /* 0x000000c9ff0f0219 */ /* 0x000fc800000116c8 */
[----:B------:R-:W-:Y:S01]  /*9a40*/  LOP3.LUT R15, RZ, R15, RZ, 0x33, !PT ;  /* 0x0000000fff0f7212 */ /* 0x000fe200078e33ff */
[----:B------:R-:W-:Y:S06]  /*9a50*/  BRA `(.L_x_2017) ;  /* 0x0000000000147947 */ /* 0x000fec0003800000 */
.L_x_2016:
[----:B------:R-:W-:-:S05]  /*9a60*/  IMAD.U32 R202, RZ, RZ, UR28 ;  /* 0x0000001cffca7e24 */ /* 0x000fca000f8e00ff */
[----:B------:R-:W-:-:S13]  /*9a70*/  ISETP.NE.AND P0, PT, R202, 0x1, PT ;  /* 0x00000001ca00780c */ /* 0x000fda0003f05270 */
[----:B------:R-:W3:Y:S02]  /*9a80*/  @P0 LDC.64 R200, c[0x0][0x9e8] ;  /* 0x00027a00ffc80b82 */ /* 0x000ee40000000a00 */
[----:B---3--:R-:W-:-:S05]  /*9a90*/  @P0 IMAD.HI.U32 R200, R15, R200, RZ ;  /* 0x000000c80fc80227 */ /* 0x008fca00078e00ff */
[----:B------:R-:W-:-:S07]  /*9aa0*/  @P0 SHF.R.U32.HI R15, RZ, R201, R200 ;  /* 0x000000c9ff0f0219 */ /* 0x000fce00000116c8 */
.L_x_2017:
[----:B------:R-:W-:Y:S05]  /*9ab0*/  BSYNC B0 ;  /* 0x0000000000007941 */ /* 0x000fea0003800000 */
.L_x_2015:
[----:B------:R-:W-:-:S05]  /*9ac0*/  IMAD R15, R15, R202, R19 ;  /* 0x000000ca0f0f7224 */ /* 0x000fca00078e0213 */
[----:B------:R-:W-:Y:S02]  /*9ad0*/  VIADDMNMX R20, R15, R202, R20, PT ;  /* 0x000000ca0f147246 */ /* 0x000fe40003800114 */
[----:B------:R-:W-:-:S07]  /*9ae0*/  VIMNMX R21, R21, R15, !PT ;  /* 0x0000000f15157248 */ /* 0x000fce0007fe0100 */
.L_x_2014:
        /* <DEDUP_REMOVED lines=25> */
[----:B------:R-:W-:Y:S02]  /*9c80*/  ISETP.LT.OR P2, PT, R20, 0xa, P2 ;  /* 0x0000000a1400780c */ /* 0x000fe40001741670 */
        /* <DEDUP_REMOVED lines=102> */
[----:B------:R-:W-:Y:S02]  /*a2f0*/  ISETP.GE.AND P6, PT, R9, 0x5a, PT ;  /* 0x0000005a0900780c */ /* 0x000fe40003fc6270 */
[----:B------:R-:W3:Y:S11]  /*a300*/  SHFL.IDX PT, R9, R8, 0x1, 0x1c1f ;  /* 0x003c1f0008097f89 */ /* 0x000ef600000e0000 */
[----:B------:R-:W-:-:S02]  /*a310*/  @P6 LOP3.LUT R2, R2, 0x1, RZ, 0xfc, !PT ;  /* 0x0000000102026812 */ /* 0x000fc400078efcff */
[----:B------:R-:W-:-:S04]  /*a320*/  ISETP.GT.AND P6, PT, R21, 0x59, !P6 ;  /* 0x000000591500780c */ /* 0x000fc800077c4270 */
[----:B------:R-:W-:-:S04]  /*a330*/  ISETP.LT.OR P6, PT, R20, 0x5a, P6 ;  /* 0x0000005a1400780c */ /* 0x000fc800037c1670 */
[----:B------:R-:W-:Y:S02]  /*a340*/  FSEL R197, R197, -INF , !P6 ;  /* 0xff800000c5c57808 */ /* 0x000fe40007000000 */
[----:B------:R-:W-:Y:S01]  /*a350*/  PLOP3.LUT P6, PT, PT, PT, UP1, 0x40, 0x0 ;  /* 0x000000000000781c */ /* 0x000fe20003fce818 */
[--C-:B---3--:R-:W-:Y:S02]  /*a360*/  IMAD.IADD R14, R14, 0x1, R9.reuse ;  /* 0x000000010e0e7824 */ /* 0x108fe400078e0209 */
        /* <DEDUP_REMOVED lines=15> */
.L_x_2020:
[----:B------:R-:W-:-:S05]  /*a460*/  IMAD.U32 R23, RZ, RZ, UR28 ;  /* 0x0000001cff177e24 */ /* 0x000fca000f8e00ff */
[----:B------:R-:W-:-:S13]  /*a470*/  ISETP.NE.AND P6, PT, R23, 0x1, PT ;  /* 0x000000011700780c */ /* 0x000fda0003fc5270 */
[----:B------:R-:W3:Y:S02]  /*a480*/  @P6 LDC.64 R8, c[0x0][0x9e8] ;  /* 0x00027a00ff086b82 */ /* 0x000ee40000000a00 */
[----:B---3--:R-:W-:-:S05]  /*a490*/  @P6 IMAD.HI.U32 R8, R20, R8, RZ ;  /* 0x0000000814086227 */ /* 0x008fca00078e00ff */
[----:B------:R-:W-:-:S07]  /*a4a0*/  @P6 SHF.R.U32.HI R20, RZ, R9, R8 ;  /* 0x00000009ff146219 */ /* 0x000fce0000011608 */
.L_x_2021:
[----:B------:R-:W-:Y:S05]  /*a4b0*/  BSYNC B0 ;  /* 0x0000000000007941 */ /* 0x000fea0003800000 */
.L_x_2019:
[----:B------:R-:W-:-:S05]  /*a4c0*/  IMAD R19, R20, R23, R19 ;  /* 0x0000001714137224 */ /* 0x000fca00078e0213 */
[----:B------:R-:W-:Y:S02]  /*a4d0*/  VIADDMNMX R14, R19, R23, R14, PT ;  /* 0x00000017130e7246 */ /* 0x000fe4000380010e */
[----:B------:R-:W-:-:S07]  /*a4e0*/  VIMNMX R22, R22, R19, !PT ;  /* 0x0000001316167248 */ /* 0x000fce0007fe0100 */
.L_x_2018:
        /* <DEDUP_REMOVED lines=64> */
[----:B------:R-:W3:Y:S01]  /*a8f0*/  SHFL.BFLY PT, R8, R9, 0x2, 0x1f ;  /* 0x0c401f0009087f89 */ /* 0x000ee200000e0000 */
        /* <DEDUP_REMOVED lines=13> */
[----:B---3--:R-:W-:Y:S02]  /*a9d0*/  FMNMX.FTZ R19, R9, R8, !PT ;  /* 0x0000000809137209 */ /* 0x008fe40007810000 */
[----:B------:R-:W-:-:S02]  /*a9e0*/  ISETP.LT.OR P0, PT, R14, 0x31, P0 ;  /* 0x000000310e00780c */ /* 0x000fc40000701670 */
[----:B------:R-:W-:Y:S01]  /*a9f0*/  ISETP.LT.OR P2, PT, R14, 0x4a, P2 ;  /* 0x0000004a0e00780c */ /* 0x000fe20001741670 */
[----:B------:R-:W3:Y:S01]  /*aa00*/  SHFL.BFLY PT, R8, R19, 0x1, 0x1f ;  /* 0x0c201f0013087f89 */ /* 0x000ee200000e0000 */
        /* <DEDUP_REMOVED lines=13> */
[----:B---3--:R-:W-:Y:S02]  /*aae0*/  FMNMX.FTZ R8, R19, R8, !PT ;  /* 0x0000000813087209 */ /* 0x008fe40007810000 */
        /* <DEDUP_REMOVED lines=57> */
[--C-:B------:R-:W-:Y:S01]  /*ae80*/  FFMA.FTZ R173, R189, UR14, -R202.reuse ;  /* 0x0000000ebdad7c23 */ /* 0x100fe200080108ca */
[----:B------:R-:W-:Y:S01]  /*ae90*/  FMNMX.FTZ R9, R171, R20, !PT ;  /* 0x00000014ab097209 */ /* 0x000fe20007810000 */
[----:B------:R-:W5:Y:S01]  /*aea0*/  MUFU.EX2 R15, R15 ;  /* 0x0000000f000f7308 */ /* 0x000f620000000800 */
[----:B------:R-:W-:-:S02]  /*aeb0*/  FFMA.FTZ R196, R196, UR14, -R202 ;  /* 0x0000000ec4c47c23 */ /* 0x000fc400080108ca */
[----:B------:R-:W-:-:S04]  /*aec0*/  FMNMX.FTZ R20, R174, R9, !PT ;  /* 0x00000009ae147209 */ /* 0x000fc80007810000 */
[----:B------:R-:W-:Y:S01]  /*aed0*/  FMNMX.FTZ R9, R175, R20, !PT ;  /* 0x00000014af097209 */ /* 0x000fe20007810000 */
[----:B------:R-:W0:Y:S01]  /*aee0*/  MUFU.EX2 R154, R154 ;  /* 0x0000009a009a7308 */ /* 0x000e220000000800 */
[-C--:B---3--:R-:W-:Y:S01]  /*aef0*/  FMUL.FTZ R24, R24, R181.reuse ;  /* 0x000000b518187220 */ /* 0x088fe20000410000 */
        /* <DEDUP_REMOVED lines=14> */
[----:B------:R-:W3:Y:S01]  /*afe0*/  MUFU.EX2 R19, R19 ;  /* 0x0000001300137308 */ /* 0x000ee20000000800 */
        /* <DEDUP_REMOVED lines=15> */
[----:B------:R-:W2:Y:S01]  /*b0e0*/  MUFU.EX2 R156, R156 ;  /* 0x0000009c009c7308 */ /* 0x000ea20000000800 */
[----:B-1----:R-:W-:Y:S01]  /*b0f0*/  FFMA.FTZ R168, R184, UR14, -R202 ;  /* 0x0000000eb8a87c23 */ /* 0x002fe200080108ca */
[----:B------:R-:W-:Y:S01]  /*b100*/  FFMA.FTZ R184, R181, R7, R152 ;  /* 0x00000007b5b87223 */ /* 0x000fe20000010098 */
[----:B------:R-:W-:Y:S01]  /*b110*/  FMNMX.FTZ R164, R194, R9, !PT ;  /* 0x00000009c2a47209 */ /* 0x000fe20007810000 */
[----:B------:R-:W-:Y:S01]  /*b120*/  FMUL.FTZ R64, R64, R181 ;  /* 0x000000b540407220 */ /* 0x000fe20000410000 */
[C---:B-----5:R-:W-:Y:S01]  /*b130*/  F2FP.BF16.F32.PACK_AB R152, R15.reuse, R152 ;  /* 0x000000980f98723e */ /* 0x060fe200000010ff */
        /* <DEDUP_REMOVED lines=14> */
[----:B-1----:R-:W1:Y:S01]  /*b220*/  SHFL.BFLY PT, R172, R9, 0x2, 0x1f ;  /* 0x0c401f0009ac7f89 */ /* 0x002e6200000e0000 */
        /* <DEDUP_REMOVED lines=23> */
[----:B-1----:R-:W-:Y:S01]  /*b3a0*/  FMNMX.FTZ R180, R9, R172, !PT ;  /* 0x000000ac09b47209 */ /* 0x002fe20007810000 */
[----:B------:R-:W-:Y:S01]  /*b3b0*/  FFMA.FTZ R172, R188, UR14, -R202 ;  /* 0x0000000ebcac7c23 */ /* 0x000fe200080108ca */
        /* <DEDUP_REMOVED lines=22> */
[----:B-1----:R-:W-:-:S06]  /*b520*/  FMNMX.FTZ R9, R180, R9, !PT ;  /* 0x00000009b4097209 */ /* 0x002fcc0007810000 */
[----:B------:R-:W-:Y:S01]  /*b530*/  MUFU.EX2 R165, R165 ;  /* 0x000000a500a57308 */ /* 0x000fe20000000800 */
[C---:B------:R-:W-:Y:S01]  /*b540*/  FSETP.NEU.FTZ.AND P0, PT, R9.reuse, -INF , PT ;  /* 0xff8000000900780b */ /* 0x040fe20003f1d000 */
[----:B------:R-:W-:-:S06]  /*b550*/  FMUL.FTZ R193, R9, UR14 ;  /* 0x0000000e09c17c20 */ /* 0x000fcc0008410000 */
[----:B------:R-:W-:Y:S01]  /*b560*/  MUFU.EX2 R168, R168 ;  /* 0x000000a800a87308 */ /* 0x000fe20000000800 */
[----:B------:R-:W-:-:S05]  /*b570*/  FSEL R193, R193, RZ, P0 ;  /* 0x000000ffc1c17208 */ /* 0x000fca0000000000 */
[--C-:B------:R-:W-:Y:S01]  /*b580*/  FFMA.FTZ R180, R155, UR14, -R193.reuse ;  /* 0x0000000e9bb47c23 */ /* 0x100fe200080108c1 */
[----:B------:R-:W-:Y:S01]  /*b590*/  FFMA.FTZ R155, R158, UR14, -R193 ;  /* 0x0000000e9e9b7c23 */ /* 0x000fe200080108c1 */
[----:B0-----:R-:W-:Y:S01]  /*b5a0*/  FADD.FTZ R158, R154, R7 ;  /* 0x000000079a9e7221 */ /* 0x001fe20000010000 */
[--C-:B------:R-:W-:Y:S01]  /*b5b0*/  FFMA.FTZ R184, R159, UR14, -R193.reuse ;  /* 0x0000000e9fb87c23 */ /* 0x100fe200080108c1 */
[--C-:B------:R-:W-:Y:S01]  /*b5c0*/  FFMA.FTZ R159, R162, UR14, -R193.reuse ;  /* 0x0000000ea29f7c23 */ /* 0x100fe200080108c1 */
[----:B------:R-:W-:Y:S01]  /*b5d0*/  MUFU.EX2 R169, R169 ;  /* 0x000000a900a97308 */ /* 0x000fe20000000800 */
[C---:B---3--:R-:W-:Y:S01]  /*b5e0*/  FADD.FTZ R7, R19.reuse, R158 ;  /* 0x0000009e13077221 */ /* 0x048fe20000010000 */
[----:B------:R-:W-:Y:S01]  /*b5f0*/  F2FP.BF16.F32.PACK_AB R154, R19, R154 ;  /* 0x0000009a139a723e */ /* 0x000fe200000010ff */
[--C-:B------:R-:W-:Y:S01]  /*b600*/  FFMA.FTZ R188, R163, UR14, -R193.reuse ;  /* 0x0000000ea3bc7c23 */ /* 0x100fe200080108c1 */
[----:B------:R-:W-:Y:S01]  /*b610*/  FFMA.FTZ R163, R166, UR14, -R193 ;  /* 0x0000000ea6a37c23 */ /* 0x000fe200080108c1 */
[----:B--2---:R-:W-:Y:S01]  /*b620*/  FADD.FTZ R158, R156, R7 ;  /* 0x000000079c9e7221 */ /* 0x004fe20000010000 */
        /* <DEDUP_REMOVED lines=11> */
[----:B----4-:R-:W-:Y:S01]  /*b6e0*/  FADD.FTZ R7, R23, R158 ;  /* 0x0000009e17077221 */ /* 0x010fe20000010000 */
        /* <DEDUP_REMOVED lines=172> */
.L_x_2022:
[----:B------:R-:W-:Y:S01]  /*c1b0*/  PLOP3.LUT P1, PT, PT, PT, UP0, 0x40, 0x0 ;  /* 0x000000000000781c */ /* 0x000fe20003f2e808 */
[----:B------:R0:W1:-:S12]  /*c1c0*/  SYNCS.PHASECHK.TRANS64.TRYWAIT P0, [UR26+0x22850], R10 ;  /* 0x0228500aff0075a7 */ /* 0x000058000800015a */
[----:B0-----:R-:W-:Y:S05]  /*c1d0*/  @P1 BRA `(.L_x_2023) ;  /* 0x0000000000041947 */ /* 0x001fea0003800000 */
[----:B------:R-:W-:Y:S01]  /*c1e0*/  BPT.TRAP 0x1 ;  /* 0x000000040000795c */ /* 0x000fe20000300000 */
.L_x_2023:
[----:B-1----:R-:W-:Y:S05]  /*c1f0*/  @P0 BRA `(.L_x_2024) ;  /* 0x0000000000080947 */ /* 0x002fea0003800000 */
[----:B------:R-:W0:Y:S02]  /*c200*/  SYNCS.PHASECHK.TRANS64.TRYWAIT P0, [UR26+0x22850], R10 ;  /* 0x0228500aff0075a7 */ /* 0x000e24000800015a */
[----:B0-----:R-:W-:Y:S05]  /*c210*/  @!P0 BRA `(.L_x_2025) ;  /* 0x0000007000288947 */ /* 0x001fea0003800000 */
.L_x_2024:
        /* <DEDUP_REMOVED lines=40> */
.L_x_2026:
        /* <DEDUP_REMOVED lines=8> */
.L_x_2008:
[----:B------:R-:W0:Y:S01]  /*c520*/  SHFL.BFLY PT, R0, R7, 0x2, 0x1f ;  /* 0x0c401f0007007f89 */ /* 0x000e2200000e0000 */
[----:B------:R-:W-:-:S05]  /*c530*/  IADD3 R16, -R16, 0xb, RZ ;  /* 0x0000000b10107810 */ /* 0x000fca0007ffe1ff */
[----:B------:R3:W-:Y:S08]  /*c540*/  BAR.ARV R16, 0x100 ;  /* 0x000400100000751d */ /* 0x0007f00000002000 */
[----:B------:R-:W-:Y:S06]  /*c550*/  BAR.ARV 0x8, 0x180 ;  /* 0x0206000000007b1d */ /* 0x000fec0000002000 */
[----:B------:R-:W-:Y:S01]  /*c560*/  PLOP3.LUT P0, PT, PT, PT, PT, 0x8, 0x0 ;  /* 0x000000000000781c */ /* 0x000fe20003f0e170 */
[----:B------:R-:W4:Y:S01]  /*c570*/  SHFL.BFLY PT, R5, R6, 0x2, 0x1f ;  /* 0x0c401f0006057f89 */ /* 0x000f2200000e0000 */
[----:B0-----:R-:W-:Y:S01]  /*c580*/  FADD.FTZ R2, R0, R7 ;  /* 0x0000000700027221 */ /* 0x001fe20000010000 */
[----:B------:R-:W-:-:S04]  /*c590*/  IMAD.U32 R7, RZ, RZ, UR14 ;  /* 0x0000000eff077e24 */ /* 0x000fc8000f8e00ff */
[----:B------:R-:W0:Y:S01]  /*c5a0*/  SHFL.BFLY PT, R3, R2, 0x1, 0x1f ;  /* 0x0c201f0002037f89 */ /* 0x000e2200000e0000 */
[----:B----4-:R-:W-:-:S05]  /*c5b0*/  FADD.FTZ R5, R5, R6 ;  /* 0x0000000605057221 */ /* 0x010fca0000010000 */
[----:B------:R-:W4:Y:S01]  /*c5c0*/  SHFL.BFLY PT, R0, R5, 0x1, 0x1f ;  /* 0x0c201f0005007f89 */ /* 0x000f2200000e0000 */
[----:B0-----:R-:W-:Y:S01]  /*c5d0*/  FADD.FTZ R10, R2, R3 ;  /* 0x00000003020a7221 */ /* 0x001fe20000010000 */
[----:B------:R-:W-:Y:S02]  /*c5e0*/  IMAD.MOV.U32 R3, RZ, RZ, RZ ;  /* 0x000000ffff037224 */ /* 0x000fe400078e00ff */
[----:B------:R-:W-:Y:S02]  /*c5f0*/  IMAD.MOV.U32 R2, RZ, RZ, -0x800000 ;  /* 0xff800000ff027424 */ /* 0x000fe400078e00ff */
[----:B------:R-:W-:-:S13]  /*c600*/  FSETP.NE.FTZ.AND P1, PT, R10, RZ, PT ;  /* 0x000000ff0a00720b */ /* 0x000fda0003f35000 */
[----:B-12---:R-:W0:Y:S01]  /*c610*/  @P1 MUFU.LG2 R4, R10 ;  /* 0x0000000a00041308 */ /* 0x006e220000000c00 */
[----:B----4-:R-:W-:Y:S01]  /*c620*/  FADD.FTZ R11, R5, R0 ;  /* 0x00000000050b7221 */ /* 0x010fe20000010000 */
[----:B------:R-:W-:Y:S02]  /*c630*/  IMAD.MOV.U32 R0, RZ, RZ, RZ ;  /* 0x000000ffff007224 */ /* 0x000fe400078e00ff */
[----:B------:R-:W-:-:S04]  /*c640*/  IMAD.U32 R5, RZ, RZ, UR14 ;  /* 0x0000000eff057e24 */ /* 0x000fc8000f8e00ff */
[----:B------:R-:W1:Y:S01]  /*c650*/  @P1 MUFU.RCP R3, R10 ;  /* 0x0000000a00031308 */ /* 0x000e620000001000 */
[----:B------:R-:W-:Y:S01]  /*c660*/  FSETP.NE.FTZ.AND P2, PT, R11, RZ, PT ;  /* 0x000000ff0b00720b */ /* 0x000fe20003f55000 */
[----:B------:R-:W-:Y:S01]  /*c670*/  @P1 FMUL.FTZ R5, R5, 0.69314718246459960938 ;  /* 0x3f31721805051820 */ /* 0x000fe20000410000 */
[----:B0-----:R-:W-:-:S11]  /*c680*/  @P1 FMUL.FTZ R4, R4, 0.69314718246459960938 ;  /* 0x3f31721804041820 */ /* 0x001fd60000410000 */
[----:B------:R-:W0:Y:S01]  /*c690*/  @P2 MUFU.LG2 R6, R11 ;  /* 0x0000000b00062308 */ /* 0x000e220000000c00 */
[----:B------:R-:W-:Y:S01]  /*c6a0*/  @P2 FMUL.FTZ R7, R7, 0.69314718246459960938 ;  /* 0x3f31721807072820 */ /* 0x000fe20000410000 */
[-C--:B-1----:R-:W-:Y:S01]  /*c6b0*/  FMUL.FTZ R24, R24, R3.reuse ;  /* 0x0000000318187220 */ /* 0x082fe20000410000 */
[-C--:B------:R-:W-:Y:S01]  /*c6c0*/  FMUL.FTZ R25, R25, R3.reuse ;  /* 0x0000000319197220 */ /* 0x080fe20000410000 */
[-C--:B------:R-:W-:Y:S01]  /*c6d0*/  FMUL.FTZ R28, R28, R3.reuse ;  /* 0x000000031c1c7220 */ /* 0x080fe20000410000 */
[-C--:B------:R-:W-:Y:S01]  /*c6e0*/  FMUL.FTZ R29, R29, R3.reuse ;  /* 0x000000031d1d7220 */ /* 0x080fe20000410000 */
[-C--:B------:R-:W-:Y:S02]  /*c6f0*/  FMUL.FTZ R32, R32, R3.reuse ;  /* 0x0000000320207220 */ /* 0x080fe40000410000 */
        /* <DEDUP_REMOVED lines=127> */
[----:B---3--:R-:W-:-:S07]  /*cef0*/  @P2 FFMA.FTZ R2, R7, R9, R6 ;  /* 0x0000000907022223 */ /* 0x008fce0000010006 */
.L_x_1949:
        /* <DEDUP_REMOVED lines=26> */
[----:B------:R-:W-:-:S03]  /*d0a0*/  SHF.R.S32.HI R7, RZ, 0x7, R6 ;  /* 0x00000007ff077819 */ /* 0x000fc60000011406 */
[----:B------:R-:W-:Y:S01]  /*d0b0*/  IMAD.IADD R0, R5, 0x1, -R0 ;  /* 0x0000000105007824 */ /* 0x000fe200078e0a00 */
[----:B------:R-:W-:Y:S01]  /*d0c0*/  LEA.HI R4, R6, R7, RZ, 0x1 ;  /* 0x0000000706047211 */ /* 0x000fe200078f08ff */
[----:B------:R-:W3:Y:S01]  /*d0d0*/  LDC.64 R20, c[0x0][0xb40] ;  /* 0x0002d000ff147b82 */ /* 0x000ee20000000a00 */
[----:B------:R-:W-:Y:S02]  /*d0e0*/  LOP3.LUT R6, R13, 0xfffffffc, RZ, 0xc0, !PT ;  /* 0xfffffffc0d067812 */ /* 0x000fe400078ec0ff */
[----:B------:R-:W-:Y:S02]  /*d0f0*/  SHF.R.S32.HI R9, RZ, 0x1f, R0 ;  /* 0x0000001fff097819 */ /* 0x000fe40000011400 */
[----:B------:R-:W-:Y:S01]  /*d100*/  LOP3.LUT R4, R4, 0x3fffffe, RZ, 0xc0, !PT ;  /* 0x03fffffe04047812 */ /* 0x000fe200078ec0ff */
[----:B------:R-:W-:Y:S01]  /*d110*/  IMAD.IADD R5, R5, 0x1, -R6 ;  /* 0x0000000105057824 */ /* 0x000fe200078e0a06 */
[CC--:B------:R-:W-:Y:S01]  /*d120*/  LEA.HI R10, R9.reuse, R0.reuse, RZ, 0x2 ;  /* 0x00000000090a7211 */ /* 0x0c0fe200078f10ff */
[----:B------:R-:W5:Y:S01]  /*d130*/  @P0 LDC R152, c[0x0][0xbec] ;  /* 0x0002fb00ff980b82 */ /* 0x000f620000000800 */
[----:B------:R-:W-:Y:S01]  /*d140*/  LEA.HI R9, R9, R0, RZ, 0x5 ;  /* 0x0000000009097211 */ /* 0x000fe200078f28ff */
[----:B------:R-:W-:Y:S01]  /*d150*/  IMAD.IADD R6, R7, 0x1, -R4 ;  /* 0x0000000107067824 */ /* 0x000fe200078e0a04 */
[----:B------:R-:W-:-:S02]  /*d160*/  SHF.R.S32.HI R11, RZ, 0x2, R10 ;  /* 0x00000002ff0b7819 */ /* 0x000fc4000001140a */
[----:B------:R-:W-:Y:S02]  /*d170*/  SHF.R.S32.HI R12, RZ, 0x1f, R10 ;  /* 0x0000001fff0c7819 */ /* 0x000fe4000001140a */
[----:B------:R-:W-:Y:S01]  /*d180*/  LEA.HI R7, R5, R5, RZ, 0x1 ;  /* 0x0000000505077211 */ /* 0x000fe200078f08ff */
[----:B------:R-:W5:Y:S01]  /*d190*/  @P0 LDC R17, c[0x0][0xbf0] ;  /* 0x0002fc00ff110b82 */ /* 0x000f620000000800 */
[----:B------:R-:W-:-:S04]  /*d1a0*/  LEA.HI R12, R12, R11, RZ, 0x3 ;  /* 0x0000000b0c0c7211 */ /* 0x000fc800078f18ff */
[----:B------:R-:W-:-:S03]  /*d1b0*/  LOP3.LUT R12, R12, 0xfffffff8, RZ, 0xc0, !PT ;  /* 0xfffffff80c0c7812 */ /* 0x000fc600078ec0ff */
[----:B------:R-:W5:Y:S02]  /*d1c0*/  @P0 LDC R153, c[0x0][0xbf0] ;  /* 0x0002fc00ff990b82 */ /* 0x000f640000000800 */
[----:B------:R-:W-:Y:S01]  /*d1d0*/  IMAD.IADD R4, R11, 0x1, -R12 ;  /* 0x000000010b047824 */ /* 0x000fe200078e0a0c */
[----:B------:R-:W-:Y:S02]  /*d1e0*/  LOP3.LUT R12, R7, 0x1ffffffe, RZ, 0xc0, !PT ;  /* 0x1ffffffe070c7812 */ /* 0x000fe400078ec0ff */
[----:B------:R-:W-:-:S03]  /*d1f0*/  SHF.R.S32.HI R7, RZ, 0x5, R9 ;  /* 0x00000005ff077819 */ /* 0x000fc60000011409 */
[----:B------:R-:W-:Y:S02]  /*d200*/  IMAD.IADD R16, R5, 0x1, -R12 ;  /* 0x0000000105107824 */ /* 0x000fe400078e0a0c */
[----:B------:R-:W-:Y:S02]  /*d210*/  IMAD R7, R7, 0x10, R4 ;  /* 0x0000001007077824 */ /* 0x000fe400078e0204 */
[----:B------:R-:W-:Y:S02]  /*d220*/  IMAD.U32 R5, RZ, RZ, UR5 ;  /* 0x00000005ff057e24 */ /* 0x000fe4000f8e00ff */
[----:B------:R-:W-:Y:S02]  /*d230*/  IMAD R9, R6, 0x40, R7 ;  /* 0x0000004006097824 */ /* 0x000fe400078e0207 */
[----:B------:R-:W-:Y:S01]  /*d240*/  IMAD.U32 R4, RZ, RZ, UR4 ;  /* 0x00000004ff047e24 */ /* 0x000fe2000f8e00ff */
[----:B------:R-:W-:Y:S01]  /*d250*/  UIMAD.WIDE.U32 UR4, UR41, UR8, URZ ;  /* 0x00000008290472a5 */ /* 0x000fe2000f8e003f */
[----:B------:R-:W-:Y:S01]  /*d260*/  IMAD.U32 R5, RZ, RZ, UR6 ;  /* 0x00000006ff057e24 */ /* 0x000fe2000f8e00ff */
[----:B------:R-:W-:Y:S01]  /*d270*/  UIMAD UR6, UR41, UR9, UR7 ;  /* 0x00000009290672a4 */ /* 0x000fe2000f8e0207 */
[----:B------:R-:W-:-:S02]  /*d280*/  IMAD R6, R16, 0x8, R9 ;  /* 0x0000000810067824 */ /* 0x000fc400078e0209 */
[----:B------:R-:W-:Y:S01]  /*d290*/  IMAD R16, RZ, RZ, -UR41 ;  /* 0x80000029ff107e24 */ /* 0x000fe2000f8e02ff */
[----:B------:R-:W-:Y:S01]  /*d2a0*/  UIADD3 UR6, UR5, UR6, URZ ;  /* 0x0000000605067290 */ /* 0x000fe2000fffe03f */
[----:B----4-:R-:W-:Y:S01]  /*d2b0*/  IMAD R12, R18, UR10, RZ ;  /* 0x0000000a120c7c24 */ /* 0x010fe2000f8e02ff */
[----:B------:R-:W-:Y:S01]  /*d2c0*/  ULDC.64 UR8, c[0x0][0xb28] ;  /* 0x0002ca0000087ab9 */ /* 0x000fe20000000a00 */
[----:B--2---:R-:W-:Y:S02]  /*d2d0*/  IMAD R11, R22, 0x80, R6 ;  /* 0x00000080160b7824 */ /* 0x004fe400078e0206 */
[----:B-1----:R-:W-:Y:S02]  /*d2e0*/  IMAD R23, R23, R16, UR11 ;  /* 0x0000000b17177e24 */ /* 0x002fe4000f8e0210 */
[----:B------:R-:W-:Y:S02]  /*d2f0*/  IMAD R15, R19, UR12, R12 ;  /* 0x0000000c130f7c24 */ /* 0x000fe4000f8e020c */
[----:B------:R-:W-:Y:S01]  /*d300*/  IMAD.WIDE.U32 R4, R18, UR12, R4 ;  /* 0x0000000c12047c25 */ /* 0x000fe2000f8e0004 */
[----:B------:R-:W-:-:S03]  /*d310*/  SHF.R.S32.HI R16, RZ, 0x1f, R23 ;  /* 0x0000001fff107819 */ /* 0x000fc60000011417 */
[----:B0-----:R-:W-:-:S04]  /*d320*/  @P0 IMAD.HI.U32 R12, R11, R14, RZ ;  /* 0x0000000e0b0c0227 */ /* 0x001fc800078e00ff */
[----:B------:R-:W-:Y:S02]  /*d330*/  IMAD.U32 R7, RZ, RZ, UR5 ;  /* 0x00000005ff077e24 */ /* 0x000fe4000f8e00ff */
[----:B------:R-:W-:Y:S01]  /*d340*/  IMAD.U32 R6, RZ, RZ, UR4 ;  /* 0x00000004ff067e24 */ /* 0x000fe2000f8e00ff */
[----:B------:R-:W-:Y:S01]  /*d350*/  ULDC.64 UR4, c[0x0][0xbe0] ;  /* 0x0002f80000047ab9 */ /* 0x000fe20000000a00 */
[----:B------:R-:W-:Y:S01]  /*d360*/  IMAD.U32 R7, RZ, RZ, UR6 ;  /* 0x00000006ff077e24 */ /* 0x000fe2000f8e00ff */
[----:B------:R-:W-:Y:S01]  /*d370*/  ULDC.64 UR6, c[0x0][0xb48] ;  /* 0x0002d20000067ab9 */ /* 0x000fe20000000a00 */
[----:B------:R-:W-:Y:S02]  /*d380*/  IMAD.IADD R5, R5, 0x1, R15 ;  /* 0x0000000105057824 */ /* 0x000fe400078e020f */
[----:B---3--:R-:W-:Y:S02]  /*d390*/  IMAD R14, R20, UR10, RZ ;  /* 0x0000000a140e7c24 */ /* 0x008fe4000f8e02ff */
[----:B-----5:R-:W-:-:S04]  /*d3a0*/  @P0 IMAD.HI.U32 R152, R11, R152, RZ ;  /* 0x000000980b980227 */ /* 0x020fc800078e00ff */
[----:B------:R-:W-:Y:S01]  /*d3b0*/  IMAD.MOV.U32 R13, RZ, RZ, R11 ;  /* 0x000000ffff0d7224 */ /* 0x000fe200078e000b */
[----:B------:R-:W-:Y:S01]  /*d3c0*/  @P0 SHF.R.U32.HI R13, RZ, R17, R12 ;  /* 0x00000011ff0d0219 */ /* 0x000fe2000001160c */
[----:B------:R-:W-:Y:S02]  /*d3d0*/  IMAD R17, R21, UR12, R14 ;  /* 0x0000000c15117c24 */ /* 0x000fe4000f8e020e */
[----:B------:R-:W-:-:S04]  /*d3e0*/  IMAD.WIDE.U32 R6, R20, UR12, R6 ;  /* 0x0000000c14067c25 */ /* 0x000fc8000f8e0006 */
[----:B------:R-:W-:Y:S01]  /*d3f0*/  IMAD.MOV.U32 R15, RZ, RZ, R11 ;  /* 0x000000ffff0f7224 */ /* 0x000fe200078e000b */
[----:B------:R-:W-:Y:S01]  /*d400*/  @P0 SHF.R.U32.HI R15, RZ, R153, R152 ;  /* 0x00000099ff0f0219 */ /* 0x000fe20000011698 */
[----:B------:R-:W-:Y:S02]  /*d410*/  IMAD R12, R16, UR4, RZ ;  /* 0x00000004100c7c24 */ /* 0x000fe4000f8e02ff */
[----:B------:R-:W-:-:S04]  /*d420*/  IMAD.WIDE.U32 R4, R23, UR4, R4 ;  /* 0x0000000417047c25 */ /* 0x000fc8000f8e0004 */
[----:B------:R-:W-:Y:S01]  /*d430*/  IMAD.IADD R7, R7, 0x1, R17 ;  /* 0x0000000107077824 */ /* 0x000fe200078e0211 */
[----:B------:R-:W-:Y:S01]  /*d440*/  SHF.R.S32.HI R17, RZ, 0x1f, R13 ;  /* 0x0000001fff117819 */ /* 0x000fe2000001140d */
[----:B------:R-:W-:Y:S01]  /*d450*/  IMAD R14, R23, UR5, R12 ;  /* 0x00000005170e7c24 */ /* 0x000fe2000f8e020c */
[----:B------:R-:W-:Y:S01]  /*d460*/  IADD3 R4, P0, R13, R4, RZ ;  /* 0x000000040d047210 */ /* 0x000fe20007f1e0ff */
[----:B------:R-:W-:Y:S01]  /*d470*/  IMAD R16, R16, UR6, RZ ;  /* 0x0000000610107c24 */ /* 0x000fe2000f8e02ff */
[----:B------:R-:W-:Y:S01]  /*d480*/  SHF.R.S32.HI R12, RZ, 0x1f, R15 ;  /* 0x0000001fff0c7819 */ /* 0x000fe2000001140f */
[----:B------:R-:W-:Y:S01]  /*d490*/  IMAD.MOV R13, RZ, RZ, -R13 ;  /* 0x000000ffff0d7224 */ /* 0x000fe200078e0a0d */
[----:B------:R-:W-:Y:S01]  /*d4a0*/  ULDC.64 UR4, c[0x0][0xb30] ;  /* 0x0002cc0000047ab9 */ /* 0x000fe20000000a00 */
[----:B------:R-:W-:Y:S01]  /*d4b0*/  IMAD R19, R23, UR7, R16 ;  /* 0x0000000717137c24 */ /* 0x000fe2000f8e0210 */
[----:B------:R-:W-:Y:S01]  /*d4c0*/  IADD3.X R5, R17, R5, R14, P0, !PT ;  /* 0x0000000511057210 */ /* 0x000fe200007fe40e */
[----:B------:R-:W-:-:S02]  /*d4d0*/  IMAD.MOV R16, RZ, RZ, -R15 ;  /* 0x000000ffff107224 */ /* 0x000fc400078e0a0f */
[----:B------:R-:W-:Y:S02]  /*d4e0*/  IMAD R12, R12, UR4, RZ ;  /* 0x000000040c0c7c24 */ /* 0x000fe4000f8e02ff */
        /* <DEDUP_REMOVED lines=31> */
[----:B------:R-:W-:Y:S01]  /*d6e0*/  SHFL.IDX PT, R12, R16, RZ, 0x1c1f ;  /* 0x001c1fff100c7589 */ /* 0x000fe200000e0000 */
[----:B------:R-:W-:Y:S01]  /*d6f0*/  LOP3.LUT P0, RZ, R0, 0x3, RZ, 0xc0, !PT ;  /* 0x0000000300ff7812 */ /* 0x000fe2000780c0ff */
[C---:B------:R-:W-:Y:S01]  /*d700*/  VIADD R9, R11.reuse, 0x8 ;  /* 0x000000080b097836 */ /* 0x040fe20000000000 */
[----:B------:R-:W-:Y:S01]  /*d710*/  UIADD3 UR4, UR4, 0x22820, URZ ;  /* 0x0002282004047890 */ /* 0x000fe2000fffe03f */
[----:B------:R-:W0:Y:S01]  /*d720*/  SHFL.IDX PT, R13, R17, RZ, 0x1c1f ;  /* 0x001c1fff110d7589 */ /* 0x000e2200000e0000 */
[----:B------:R-:W-:-:S02]  /*d730*/  ISETP.GE.OR P1, PT, R11, R8, P0 ;  /* 0x000000080b00720c */ /* 0x000fc40000726670 */
[-C--:B------:R-:W-:Y:S01]  /*d740*/  ISETP.GE.OR P0, PT, R9, R8.reuse, P0 ;  /* 0x000000080900720c */ /* 0x080fe20000706670 */
[----:B------:R1:W2:Y:S01]  /*d750*/  SHFL.IDX PT, R15, R17, 0x1, 0x1c1f ;  /* 0x003c1f00110f7f89 */ /* 0x0002a200000e0000 */
[----:B------:R-:W-:Y:S01]  /*d760*/  UPRMT UR4, URZ, 0x654, UR4 ;  /* 0x000006543f047896 */ /* 0x000fe20008000004 */
[----:B------:R-:W-:Y:S02]  /*d770*/  ISETP.GE.AND P2, PT, R11, R8, PT ;  /* 0x000000080b00720c */ /* 0x000fe40003f46270 */
[----:B------:R3:W4:Y:S01]  /*d780*/  SHFL.IDX PT, R4, R6, RZ, 0x1c1f ;  /* 0x001c1fff06047589 */ /* 0x00072200000e0000 */
[----:B-1----:R-:W-:-:S03]  /*d790*/  LOP3.LUT R17, R10, 0x7ffffffc, RZ, 0xc0, !PT ;  /* 0x7ffffffc0a117812 */ /* 0x002fc600078ec0ff */
[----:B------:R3:W1:Y:S02]  /*d7a0*/  SHFL.IDX PT, R5, R7, RZ, 0x1c1f ;  /* 0x001c1fff07057589 */ /* 0x00066400000e0000 */
[----:B------:R-:W-:Y:S01]  /*d7b0*/  SYNCS.ARRIVE.TRANS64.RED.A1T0 RZ, [UR4], RZ ;  /* 0x000000ffffff79a7 */ /* 0x000fe20008100404 */
[----:B------:R-:W-:-:S04]  /*d7c0*/  IMAD.IADD R0, R0, 0x1, -R17 ;  /* 0x0000000100007824 */ /* 0x000fc800078e0a11 */
[----:B------:R-:W-:Y:S01]  /*d7d0*/  IMAD.SHL.U32 R0, R0, 0x2, RZ ;  /* 0x0000000200007824 */ /* 0x000fe200078e00ff */
[----:B0-----:R3:W-:Y:S04]  /*d7e0*/  @!P1 ST.E desc[UR36][R12.64], R3 ;  /* 0x000000030c009985 */ /* 0x0017e8000c101924 */
[----:B--2---:R3:W-:Y:S01]  /*d7f0*/  @!P0 ST.E desc[UR36][R14.64], R2 ;  /* 0x000000020e008985 */ /* 0x0047e2000c101924 */
[----:B------:R-:W-:Y:S05]  /*d800*/  @P2 BRA `(.L_x_2030) ;  /* 0x0000000800f82947 */ /* 0x000fea0003800000 */
[C---:B---3--:R-:W-:Y:S01]  /*d810*/  VIADD R2, R0.reuse, 0x8 ;  /* 0x0000000800027836 */ /* 0x048fe20000000000 */
        /* <DEDUP_REMOVED lines=10> */
[----:B------:R-:W-:Y:S01]  /*d8c0*/  ISETP.GE.AND P0, PT, R16, UR4, PT ;  /* 0x0000000410007c0c */ /* 0x000fe2000bf06270 */
[C---:B------:R-:W-:Y:S01]  /*d8d0*/  VIADD R19, R0.reuse, 0x38 ;  /* 0x0000003800137836 */ /* 0x040fe20000000000 */
[----:B------:R-:W-:Y:S01]  /*d8e0*/  ISETP.GE.AND P1, PT, R17, UR4, PT ;  /* 0x0000000411007c0c */ /* 0x000fe2000bf26270 */
[----:B------:R-:W-:-:S02]  /*d8f0*/  VIADD R20, R0, 0x40 ;  /* 0x0000004000147836 */ /* 0x000fc40000000000 */
[----:B------:R-:W-:Y:S02]  /*d900*/  VIADD R21, R0, 0x48 ;  /* 0x0000004800157836 */ /* 0x000fe40000000000 */
[----:B------:R-:W-:Y:S01]  /*d910*/  @!P3 LEA.HI R2, R2, R2, RZ, 0x1 ;  /* 0x000000020202b211 */ /* 0x000fe200078f08ff */
[C---:B------:R-:W-:Y:S01]  /*d920*/  VIADD R22, R0.reuse, 0x50 ;  /* 0x0000005000167836 */ /* 0x040fe20000000000 */
[----:B------:R-:W-:Y:S01]  /*d930*/  @!P4 LEA.HI R3, R3, R3, RZ, 0x1 ;  /* 0x000000030303c211 */ /* 0x000fe200078f08ff */
[----:B------:R-:W-:Y:S01]  /*d940*/  VIADD R23, R0, 0x58 ;  /* 0x0000005800177836 */ /* 0x000fe20000000000 */
[----:B------:R-:W-:Y:S02]  /*d950*/  @!P5 LEA.HI R10, R10, R10, RZ, 0x1 ;  /* 0x0000000a0a0ad211 */ /* 0x000fe400078f08ff */
[----:B------:R-:W-:Y:S02]  /*d960*/  @!P3 LOP3.LUT R11, R2, 0xfffffffe, RZ, 0xc0, !PT ;  /* 0xfffffffe020bb812 */ /* 0x000fe400078ec0ff */
[----:B------:R-:W-:Y:S01]  /*d970*/  @!P4 LOP3.LUT R13, R3, 0xfffffffe, RZ, 0xc0, !PT ;  /* 0xfffffffe030dc812 */ /* 0x000fe200078ec0ff */
[----:B-1--4-:R-:W-:Y:S01]  /*d980*/  @!P2 IMAD.WIDE R2, R0, 0x4, R4 ;  /* 0x000000040002a825 */ /* 0x012fe200078e0204 */
[----:B------:R-:W-:-:S02]  /*d990*/  @!P5 LOP3.LUT R15, R10, 0xfffffffe, RZ, 0xc0, !PT ;  /* 0xfffffffe0a0fd812 */ /* 0x000fc400078ec0ff */
[----:B------:R-:W-:Y:S01]  /*d9a0*/  ISETP.GE.AND P6, PT, R22, UR4, PT ;  /* 0x0000000416007c0c */ /* 0x000fe2000bfc6270 */
[--C-:B------:R-:W-:Y:S01]  /*d9b0*/  @!P3 IMAD.WIDE R10, R11, 0x4, R4.reuse ;  /* 0x000000040b0ab825 */ /* 0x100fe200078e0204 */
[----:B------:R0:W-:Y:S01]  /*d9c0*/  @!P2 ST.E.64 desc[UR36][R2.64], R24 ;  /* 0x000000180200a985 */ /* 0x0001e2000c101b24 */
[----:B------:R-:W-:Y:S02]  /*d9d0*/  ISETP.GE.AND P2, PT, R18, UR4, PT ;  /* 0x0000000412007c0c */ /* 0x000fe4000bf46270 */
[--C-:B------:R-:W-:Y:S01]  /*d9e0*/  @!P4 IMAD.WIDE R12, R13, 0x4, R4.reuse ;  /* 0x000000040d0cc825 */ /* 0x100fe200078e0204 */
[----:B------:R1:W-:Y:S01]  /*d9f0*/  @!P3 ST.E.64 desc[UR36][R10.64], R28 ;  /* 0x0000001c0a00b985 */ /* 0x0003e2000c101b24 */
[----:B------:R-:W-:Y:S02]  /*da00*/  ISETP.GE.AND P3, PT, R19, UR4, PT ;  /* 0x0000000413007c0c */ /* 0x000fe4000bf66270 */
[----:B------:R-:W-:Y:S01]  /*da10*/  @!P5 IMAD.WIDE R14, R15, 0x4, R4 ;  /* 0x000000040f0ed825 */ /* 0x000fe200078e0204 */
[----:B------:R2:W-:Y:S01]  /*da20*/  @!P4 ST.E.64 desc[UR36][R12.64], R32 ;  /* 0x000000200c00c985 */ /* 0x0005e2000c101b24 */
[----:B------:R-:W-:-:S02]  /*da30*/  ISETP.GE.AND P4, PT, R20, UR4, PT ;  /* 0x0000000414007c0c */ /* 0x000fc4000bf86270 */
[----:B------:R-:W-:Y:S01]  /*da40*/  @!P0 LEA.HI R16, R16, R16, RZ, 0x1 ;  /* 0x0000001010108211 */ /* 0x000fe200078f08ff */
[----:B------:R3:W-:Y:S01]  /*da50*/  @!P5 ST.E.64 desc[UR36][R14.64], R36 ;  /* 0x000000240e00d985 */ /* 0x0007e2000c101b24 */
[----:B------:R-:W-:Y:S01]  /*da60*/  ISETP.GE.AND P5, PT, R21, UR4, PT ;  /* 0x0000000415007c0c */ /* 0x000fe2000bfa6270 */
[----:B0-----:R-:W-:Y:S01]  /*da70*/  VIADD R24, R0, 0x60 ;  /* 0x0000006000187836 */ /* 0x001fe20000000000 */
[----:B------:R-:W-:Y:S02]  /*da80*/  @!P1 LEA.HI R17, R17, R17, RZ, 0x1 ;  /* 0x0000001111119211 */ /* 0x000fe400078f08ff */
[----:B------:R-:W-:Y:S02]  /*da90*/  @!P0 LOP3.LUT R3, R16, 0xfffffffe, RZ, 0xc0, !PT ;  /* 0xfffffffe10038812 */ /* 0x000fe400078ec0ff */
[----:B-1----:R-:W-:Y:S02]  /*daa0*/  @!P1 LOP3.LUT R11, R17, 0xfffffffe, RZ, 0xc0, !PT ;  /* 0xfffffffe110b9812 */ /* 0x002fe400078ec0ff */
[----:B------:R-:W-:Y:S01]  /*dab0*/  @!P2 LEA.HI R18, R18, R18, RZ, 0x1 ;  /* 0x000000121212a211 */ /* 0x000fe200078f08ff */
[----:B------:R-:W-:Y:S01]  /*dac0*/  @!P0 IMAD.WIDE R2, R3, 0x4, R4 ;  /* 0x0000000403028825 */ /* 0x000fe200078e0204 */
[----:B------:R-:W-:-:S02]  /*dad0*/  @!P3 LEA.HI R19, R19, R19, RZ, 0x1 ;  /* 0x000000131313b211 */ /* 0x000fc400078f08ff */
[----:B------:R-:W-:Y:S01]  /*dae0*/  @!P4 LEA.HI R20, R20, R20, RZ, 0x1 ;  /* 0x000000141414c211 */ /* 0x000fe200078f08ff */
[----:B------:R-:W-:Y:S01]  /*daf0*/  @!P1 IMAD.WIDE R10, R11, 0x4, R4 ;  /* 0x000000040b0a9825 */ /* 0x000fe200078e0204 */
[----:B------:R-:W-:Y:S01]  /*db00*/  @!P5 LEA.HI R21, R21, R21, RZ, 0x1 ;  /* 0x000000151515d211 */ /* 0x000fe200078f08ff */
[----:B------:R0:W-:Y:S01]  /*db10*/  @!P0 ST.E.64 desc[UR36][R2.64], R40 ;  /* 0x0000002802008985 */ /* 0x0001e2000c101b24 */
[----:B------:R-:W-:Y:S02]  /*db20*/  @!P6 LEA.HI R22, R22, R22, RZ, 0x1 ;  /* 0x000000161616e211 */ /* 0x000fe400078f08ff */
[----:B--2---:R-:W-:Y:S01]  /*db30*/  @!P2 LOP3.LUT R13, R18, 0xfffffffe, RZ, 0xc0, !PT ;  /* 0xfffffffe120da812 */ /* 0x004fe200078ec0ff */
[----:B------:R1:W-:Y:S01]  /*db40*/  @!P1 ST.E.64 desc[UR36][R10.64], R44 ;  /* 0x0000002c0a009985 */ /* 0x0003e2000c101b24 */
[----:B------:R-:W-:Y:S01]  /*db50*/  @!P3 LOP3.LUT R19, R19, 0xfffffffe, RZ, 0xc0, !PT ;  /* 0xfffffffe1313b812 */ /* 0x000fe200078ec0ff */
[----:B------:R-:W-:Y:S01]  /*db60*/  VIADD R18, R0, 0x68 ;  /* 0x0000006800127836 */ /* 0x000fe20000000000 */
[----:B---3--:R-:W-:Y:S01]  /*db70*/  @!P4 LOP3.LUT R15, R20, 0xfffffffe, RZ, 0xc0, !PT ;  /* 0xfffffffe140fc812 */ /* 0x008fe200078ec0ff */
[----:B------:R-:W-:Y:S01]  /*db80*/  VIADD R20, R0, 0x78 ;  /* 0x0000007800147836 */ /* 0x000fe20000000000 */
[----:B------:R-:W-:-:S02]  /*db90*/  @!P5 LOP3.LUT R21, R21, 0xfffffffe, RZ, 0xc0, !PT ;  /* 0xfffffffe1515d812 */ /* 0x000fc400078ec0ff */
[----:B------:R-:W-:Y:S01]  /*dba0*/  @!P6 LOP3.LUT R17, R22, 0xfffffffe, RZ, 0xc0, !PT ;  /* 0xfffffffe1611e812 */ /* 0x000fe200078ec0ff */
[----:B------:R-:W-:Y:S01]  /*dbb0*/  VIADD R22, R0, 0x88 ;  /* 0x0000008800167836 */ /* 0x000fe20000000000 */
[----:B------:R-:W-:Y:S01]  /*dbc0*/  ISETP.GE.AND P1, PT, R23, UR4, PT ;  /* 0x0000000417007c0c */ /* 0x000fe2000bf26270 */
[----:B0-----:R-:W-:Y:S01]  /*dbd0*/  @!P2 IMAD.WIDE R2, R13, 0x4, R4 ;  /* 0x000000040d02a825 */ /* 0x001fe200078e0204 */
[----:B------:R-:W-:-:S03]  /*dbe0*/  ISETP.GE.AND P0, PT, R24, UR4, PT ;  /* 0x0000000418007c0c */ /* 0x000fc6000bf06270 */
        /* <DEDUP_REMOVED lines=15> */
[----:B------:R-:W-:Y:S02]  /*dce0*/  @!P0 LEA.HI R24, R24, R24, RZ, 0x1 ;  /* 0x0000001818188211 */ /* 0x000fe400078f08ff */
[----:B------:R-:W-:Y:S02]  /*dcf0*/  ISETP.GE.AND P6, PT, R19, UR4, PT ;  /* 0x0000000413007c0c */ /* 0x000fe4000bfc6270 */
[----:B------:R-:W-:-:S02]  /*dd00*/  ISETP.GE.AND P4, PT, R21, UR4, PT ;  /* 0x0000000415007c0c */ /* 0x000fc4000bf86270 */
        /* <DEDUP_REMOVED lines=42> */
[----:B0-----:R-:W-:Y:S02]  /*dfb0*/  @!P0 LOP3.LUT R3, R23, 0xfffffffe, RZ, 0xc0, !PT ;  /* 0xfffffffe17038812 */ /* 0x001fe400078ec0ff */
[----:B------:R-:W-:Y:S02]  /*dfc0*/  @!P2 LEA.HI R18, R18, R18, RZ, 0x1 ;  /* 0x000000121212a211 */ /* 0x000fe400078f08ff */
[----:B-1----:R-:W-:Y:S01]  /*dfd0*/  @!P1 LOP3.LUT R11, R24, 0xfffffffe, RZ, 0xc0, !PT ;  /* 0xfffffffe180b9812 */ /* 0x002fe200078ec0ff */
[--C-:B------:R-:W-:Y:S01]  /*dfe0*/  @!P0 IMAD.WIDE R2, R3, 0x4, R4.reuse ;  /* 0x0000000403028825 */ /* 0x100fe200078e0204 */
[----:B------:R-:W-:Y:S02]  /*dff0*/  @!P4 LEA.HI R20, R20, R20, RZ, 0x1 ;  /* 0x000000141414c211 */ /* 0x000fe400078f08ff */
[----:B--2---:R-:W-:Y:S01]  /*e000*/  @!P2 LOP3.LUT R13, R18, 0xfffffffe, RZ, 0xc0, !PT ;  /* 0xfffffffe120da812 */ /* 0x004fe200078ec0ff */
[--C-:B------:R-:W-:Y:S01]  /*e010*/  @!P1 IMAD.WIDE R10, R11, 0x4, R4.reuse ;  /* 0x000000040b0a9825 */ /* 0x100fe200078e0204 */
[----:B------:R-:W-:Y:S01]  /*e020*/  @!P3 LEA.HI R19, R19, R19, RZ, 0x1 ;  /* 0x000000131313b211 */ /* 0x000fe200078f08ff */
[----:B------:R0:W-:Y:S01]  /*e030*/  @!P0 ST.E.64 desc[UR36][R2.64], R96 ;  /* 0x0000006002008985 */ /* 0x0001e2000c101b24 */
[----:B------:R-:W-:Y:S01]  /*e040*/  @!P5 LEA.HI R21, R21, R21, RZ, 0x1 ;  /* 0x000000151515d211 */ /* 0x000fe200078f08ff */
[----:B------:R-:W-:Y:S01]  /*e050*/  @!P2 IMAD.WIDE R12, R13, 0x4, R4 ;  /* 0x000000040d0ca825 */ /* 0x000fe200078e0204 */
[----:B------:R-:W-:Y:S01]  /*e060*/  @!P3 LOP3.LUT R19, R19, 0xfffffffe, RZ, 0xc0, !PT ;  /* 0xfffffffe1313b812 */ /* 0x000fe200078ec0ff */
[----:B------:R1:W-:Y:S01]  /*e070*/  @!P1 ST.E.64 desc[UR36][R10.64], R100 ;  /* 0x000000640a009985 */ /* 0x0003e2000c101b24 */
[----:B------:R-:W-:Y:S01]  /*e080*/  @!P6 LEA.HI R22, R22, R22, RZ, 0x1 ;  /* 0x000000161616e211 */ /* 0x000fe200078f08ff */
[----:B------:R-:W-:Y:S01]  /*e090*/  VIADD R18, R0, 0xc8 ;  /* 0x000000c800127836 */ /* 0x000fe20000000000 */
[----:B---3--:R-:W-:Y:S01]  /*e0a0*/  @!P4 LOP3.LUT R15, R20, 0xfffffffe, RZ, 0xc0, !PT ;  /* 0xfffffffe140fc812 */ /* 0x008fe200078ec0ff */
[----:B------:R-:W-:Y:S01]  /*e0b0*/  @!P2 ST.E.64 desc[UR36][R12.64], R104 ;  /* 0x000000680c00a985 */ /* 0x000fe2000c101b24 */
[----:B------:R-:W-:Y:S01]  /*e0c0*/  @!P5 LOP3.LUT R21, R21, 0xfffffffe, RZ, 0xc0, !PT ;  /* 0xfffffffe1515d812 */ /* 0x000fe200078ec0ff */
[----:B------:R-:W-:Y:S01]  /*e0d0*/  VIADD R20, R0, 0xd8 ;  /* 0x000000d800147836 */ /* 0x000fe20000000000 */
[----:B----4-:R-:W-:-:S02]  /*e0e0*/  @!P6 LOP3.LUT R17, R22, 0xfffffffe, RZ, 0xc0, !PT ;  /* 0xfffffffe1611e812 */ /* 0x010fc400078ec0ff */
        /* <DEDUP_REMOVED lines=8> */
[----:B------:R2:W-:Y:S01]  /*e170*/  @!P5 ST.E.64 desc[UR36][R14.64], R116 ;  /* 0x000000740e00d985 */ /* 0x0005e2000c101b24 */
[----:B------:R-:W-:Y:S01]  /*e180*/  @!P6 IMAD.WIDE R16, R17, 0x4, R4 ;  /* 0x000000041110e825 */ /* 0x000fe200078e0204 */
[----:B------:R-:W-:-:S02]  /*e190*/  @!P0 LEA.HI R18, R18, R18, RZ, 0x1 ;  /* 0x0000001212128211 */ /* 0x000fc400078f08ff */
[----:B------:R-:W-:Y:S01]  /*e1a0*/  ISETP.GE.AND P1, PT, R19, UR4, PT ;  /* 0x0000000413007c0c */ /* 0x000fe2000bf26270 */
[C---:B------:R-:W-:Y:S01]  /*e1b0*/  VIADD R21, R0.reuse, 0xe0 ;  /* 0x000000e000157836 */ /* 0x040fe20000000000 */
[----:B------:R3:W-:Y:S01]  /*e1c0*/  @!P6 ST.E.64 desc[UR36][R16.64], R120 ;  /* 0x000000781000e985 */ /* 0x0007e2000c101b24 */
[----:B0-----:R-:W-:Y:S01]  /*e1d0*/  VIADD R3, R0, 0xf8 ;  /* 0x000000f800037836 */ /* 0x001fe20000000000 */
[----:B------:R-:W-:Y:S01]  /*e1e0*/  @!P2 LEA.HI R20, R20, R20, RZ, 0x1 ;  /* 0x000000141414a211 */ /* 0x000fe200078f08ff */
[C---:B------:R-:W-:Y:S01]  /*e1f0*/  VIADD R12, R0.reuse, 0xe8 ;  /* 0x000000e8000c7836 */ /* 0x040fe20000000000 */
[----:B------:R-:W-:Y:S01]  /*e200*/  ISETP.GE.AND P3, PT, R21, UR4, PT ;  /* 0x0000000415007c0c */ /* 0x000fe2000bf66270 */
[----:B------:R-:W-:Y:S01]  /*e210*/  VIADD R13, R0, 0xf0 ;  /* 0x000000f0000d7836 */ /* 0x000fe20000000000 */
[----:B------:R-:W-:Y:S02]  /*e220*/  ISETP.GE.AND P6, PT, R3, UR4, PT ;  /* 0x0000000403007c0c */ /* 0x000fe4000bfc6270 */
[----:B------:R-:W-:-:S02]  /*e230*/  ISETP.GE.AND P4, PT, R12, UR4, PT ;  /* 0x000000040c007c0c */ /* 0x000fc4000bf86270 */
[----:B------:R-:W-:Y:S02]  /*e240*/  ISETP.GE.AND P5, PT, R13, UR4, PT ;  /* 0x000000040d007c0c */ /* 0x000fe4000bfa6270 */
[----:B------:R-:W-:-:S04]  /*e250*/  @!P1 LEA.HI R19, R19, R19, RZ, 0x1 ;  /* 0x0000001313139211 */ /* 0x000fc800078f08ff */
[----:B-1----:R-:W-:Y:S02]  /*e260*/  @!P1 LOP3.LUT R11, R19, 0xfffffffe, RZ, 0xc0, !PT ;  /* 0xfffffffe130b9812 */ /* 0x002fe400078ec0ff */
[----:B------:R-:W-:Y:S02]  /*e270*/  @!P3 LEA.HI R21, R21, R21, RZ, 0x1 ;  /* 0x000000151515b211 */ /* 0x000fe400078f08ff */
[----:B------:R-:W-:Y:S02]  /*e280*/  @!P6 LEA.HI R10, R3, R3, RZ, 0x1 ;  /* 0x00000003030ae211 */ /* 0x000fe400078f08ff */
[----:B------:R-:W-:Y:S02]  /*e290*/  @!P4 LEA.HI R12, R12, R12, RZ, 0x1 ;  /* 0x0000000c0c0cc211 */ /* 0x000fe400078f08ff */
[----:B------:R-:W-:Y:S02]  /*e2a0*/  @!P5 LEA.HI R2, R13, R13, RZ, 0x1 ;  /* 0x0000000d0d02d211 */ /* 0x000fe400078f08ff */
[----:B------:R-:W-:-:S02]  /*e2b0*/  @!P0 LOP3.LUT R3, R18, 0xfffffffe, RZ, 0xc0, !PT ;  /* 0xfffffffe12038812 */ /* 0x000fc400078ec0ff */
[----:B------:R-:W-:Y:S02]  /*e2c0*/  @!P2 LOP3.LUT R13, R20, 0xfffffffe, RZ, 0xc0, !PT ;  /* 0xfffffffe140da812 */ /* 0x000fe400078ec0ff */
[----:B--2---:R-:W-:Y:S02]  /*e2d0*/  @!P3 LOP3.LUT R15, R21, 0xfffffffe, RZ, 0xc0, !PT ;  /* 0xfffffffe150fb812 */ /* 0x004fe400078ec0ff */
[----:B---3--:R-:W-:Y:S01]  /*e2e0*/  @!P4 LOP3.LUT R17, R12, 0xfffffffe, RZ, 0xc0, !PT ;  /* 0xfffffffe0c11c812 */ /* 0x008fe200078ec0ff */
        /* <DEDUP_REMOVED lines=15> */
[----:B------:R0:W-:Y:S02]  /*e3e0*/  @!P6 ST.E.64 desc[UR36][R4.64], R148 ;  /* 0x000000940400e985 */ /* 0x0001e4000c101b24 */
.L_x_2030:
[----:B------:R-:W-:Y:S05]  /*e3f0*/  BSYNC B0 ;  /* 0x0000000000007941 */ /* 0x000fea0003800000 */
.L_x_2029:
[----:B------:R-:W-:Y:S01]  /*e400*/  ISETP.GE.AND P0, PT, R9, R8, PT ;  /* 0x000000080900720c */ /* 0x000fe20003f06270 */
[----:B0--3--:R0:W2:Y:S04]  /*e410*/  SHFL.IDX PT, R3, R7, 0x1, 0x1c1f ;  /* 0x003c1f0007037f89 */ /* 0x0090a800000e0000 */
[----:B------:R0:W3:Y:S08]  /*e420*/  SHFL.IDX PT, R2, R6, 0x1, 0x1c1f ;  /* 0x003c1f0006027f89 */ /* 0x0000f000000e0000 */
[----:B0-----:R-:W-:Y:S05]  /*e430*/  @P0 BRA `(.L_x_1941) ;  /* 0x0000004800d80947 */ /* 0x001fea0003800000 */
[C---:B----4-:R-:W-:Y:S01]  /*e440*/  VIADD R4, R0.reuse, 0x8 ;  /* 0x0000000800047836 */ /* 0x050fe20000000000 */
        /* <DEDUP_REMOVED lines=11> */
[----:B------:R-:W-:-:S02]  /*e500*/  VIADD R14, R0, 0x38 ;  /* 0x00000038000e7836 */ /* 0x000fc40000000000 */
[C---:B------:R-:W-:Y:S02]  /*e510*/  VIADD R15, R0.reuse, 0x40 ;  /* 0x00000040000f7836 */ /* 0x040fe40000000000 */
[----:B------:R-:W-:Y:S02]  /*e520*/  VIADD R16, R0, 0x48 ;  /* 0x0000004800107836 */ /* 0x000fe40000000000 */
[----:B------:R-:W-:Y:S01]  /*e530*/  @!P1 LEA.HI R4, R4, R4, RZ, 0x1 ;  /* 0x0000000404049211 */ /* 0x000fe200078f08ff */
[C---:B------:R-:W-:Y:S01]  /*e540*/  VIADD R18, R0.reuse, 0x50 ;  /* 0x0000005000127836 */ /* 0x040fe20000000000 */
[----:B------:R-:W-:Y:S01]  /*e550*/  @!P2 LEA.HI R5, R5, R5, RZ, 0x1 ;  /* 0x000000050505a211 */ /* 0x000fe200078f08ff */
[----:B------:R-:W-:Y:S01]  /*e560*/  VIADD R19, R0, 0x58 ;  /* 0x0000005800137836 */ /* 0x000fe20000000000 */
[----:B------:R-:W-:Y:S01]  /*e570*/  @!P1 LOP3.LUT R7, R4, 0xfffffffe, RZ, 0xc0, !PT ;  /* 0xfffffffe04079812 */ /* 0x000fe200078ec0ff */
[C---:B------:R-:W-:Y:S01]  /*e580*/  VIADD R20, R0.reuse, 0x80 ;  /* 0x0000008000147836 */ /* 0x040fe20000000000 */
[----:B------:R-:W-:Y:S01]  /*e590*/  @!P2 LOP3.LUT R9, R5, 0xfffffffe, RZ, 0xc0, !PT ;  /* 0xfffffffe0509a812 */ /* 0x000fe200078ec0ff */
[----:B--23--:R-:W-:Y:S01]  /*e5a0*/  @!P0 IMAD.WIDE R4, R0, 0x4, R2 ;  /* 0x0000000400048825 */ /* 0x00cfe200078e0202 */
[----:B------:R-:W-:-:S02]  /*e5b0*/  ISETP.GE.AND P3, PT, R15, UR4, PT ;  /* 0x000000040f007c0c */ /* 0x000fc4000bf66270 */
[----:B------:R-:W-:Y:S01]  /*e5c0*/  ISETP.GE.AND P4, PT, R16, UR4, PT ;  /* 0x0000000410007c0c */ /* 0x000fe2000bf86270 */
[--C-:B------:R-:W-:Y:S01]  /*e5d0*/  @!P1 IMAD.WIDE R6, R7, 0x4, R2.reuse ;  /* 0x0000000407069825 */ /* 0x100fe200078e0202 */
        /* <DEDUP_REMOVED lines=17> */
[----:B------:R-:W-:Y:S01]  /*e6f0*/  @!P4 LEA.HI R16, R16, R16, RZ, 0x1 ;  /* 0x000000101010c211 */ /* 0x000fe200078f08ff */
[----:B------:R0:W-:Y:S01]  /*e700*/  @!P5 ST.E.64 desc[UR36][R4.64], R38 ;  /* 0x000000260400d985 */ /* 0x0001e2000c101b24 */
[----:B--2---:R-:W-:Y:S02]  /*e710*/  @!P0 LOP3.LUT R9, R12, 0xfffffffe, RZ, 0xc0, !PT ;  /* 0xfffffffe0c098812 */ /* 0x004fe400078ec0ff */
[----:B------:R-:W-:Y:S01]  /*e720*/  @!P1 LOP3.LUT R13, R13, 0xfffffffe, RZ, 0xc0, !PT ;  /* 0xfffffffe0d0d9812 */ /* 0x000fe200078ec0ff */
[----:B------:R1:W-:Y:S01]  /*e730*/  @!P6 ST.E.64 desc[UR36][R6.64], R42 ;  /* 0x0000002a0600e985 */ /* 0x0003e2000c101b24 */
[----:B------:R-:W-:Y:S01]  /*e740*/  @!P2 LOP3.LUT R11, R14, 0xfffffffe, RZ, 0xc0, !PT ;  /* 0xfffffffe0e0ba812 */ /* 0x000fe200078ec0ff */
[----:B------:R-:W-:Y:S01]  /*e750*/  VIADD R14, R0, 0x60 ;  /* 0x00000060000e7836 */ /* 0x000fe20000000000 */
[----:B------:R-:W-:-:S02]  /*e760*/  @!P3 LOP3.LUT R15, R15, 0xfffffffe, RZ, 0xc0, !PT ;  /* 0xfffffffe0f0fb812 */ /* 0x000fc400078ec0ff */
        /* <DEDUP_REMOVED lines=141> */
.L_x_2028:
[----:B------:R-:W0:Y:S02]  /*f040*/  S2R R0, SR_TID.X ;  /* 0x0000000000007919 */ /* 0x000e240000002100 */
[----:B0-----:R-:W-:-:S05]  /*f050*/  VIADD R2, R0, 0xffffff80 ;  /* 0xffffff8000027836 */ /* 0x001fca0000000000 */
        /* <DEDUP_REMOVED lines=24> */
[----:B------:R-:W-:-:S05]  /*f1e0*/  IMAD.U32 R3, RZ, RZ, UR6 ;  /* 0x00000006ff037e24 */ /* 0x000fca000f8e00ff */
        /* <DEDUP_REMOVED lines=33> */
.L_x_1939:
        /* <DEDUP_REMOVED lines=18> */
.L_x_2031:
[----:B------:R-:W-:Y:S01]  /*f520*/  ULDC UR7, c[0x0][0xc50] ;  /* 0x0003140000077ab9 */ /* 0x000fe20000000800 */
[----:B------:R-:W-:Y:S01]  /*f530*/  UMOV UR39, UR6 ;  /* 0x0000000600277c82 */ /* 0x000fe20008000000 */
[----:B------:R-:W-:-:S11]  /*f540*/  UISETP.NE.AND UP0, UPT, UR7, 0x1, UPT ;  /* 0x000000010700788c */ /* 0x000fd6000bf05270 */
[----:B------:R-:W-:Y:S01]  /*f550*/  @UP0 ULDC UR4, c[0x0][0xc54] ;  /* 0x0003150000040ab9 */ /* 0x000fe20000000800 */
[----:B------:R-:W-:Y:S01]  /*f560*/  @UP0 ULDC UR8, c[0x0][0xc58] ;  /* 0x0003160000080ab9 */ /* 0x000fe20000000800 */
[----:B------:R-:W-:-:S04]  /*f570*/  UIMAD.WIDE.U32 UR4, UR6, UR4, URZ ;  /* 0x00000004060472a5 */ /* 0x000fc8000f8e003f */
[----:B------:R-:W-:-:S12]  /*f580*/  @UP0 USHF.R.U32.HI UR39, URZ, UR8, UR5 ;  /* 0x000000083f270299 */ /* 0x000fd80008011605 */
.L_x_2032:
        /* <DEDUP_REMOVED lines=8> */
[----:B------:R-:W-:Y:S01]  /*f610*/  IMAD.MOV.U32 R32, RZ, RZ, RZ ;  /* 0x000000ffff207224 */ /* 0x000fe200078e00ff */
[----:B------:R-:W-:Y:S01]  /*f620*/  ULDC UR4, c[0x0][0x448] ;  /* 0x0001120000047ab9 */ /* 0x000fe20000000800 */
[----:B------:R-:W-:Y:S01]  /*f630*/  ULDC UR6, c[0x0][0x2f0] ;  /* 0x0000bc0000067ab9 */ /* 0x000fe20000000800 */
[----:B------:R-:W-:Y:S01]  /*f640*/  ULDC UR10, c[0x0][0x288] ;  /* 0x0000a200000a7ab9 */ /* 0x000fe20000000800 */
[----:B0-----:R-:W-:-:S04]  /*f650*/  ISETP.NE.U32.AND P0, PT, R2, RZ, PT ;  /* 0x000000ff0200720c */ /* 0x001fc80003f05070 */
[----:B------:R-:W-:-:S13]  /*f660*/  ISETP.NE.AND.EX P0, PT, R3, RZ, PT, P0 ;  /* 0x000000ff0300720c */ /* 0x000fda0003f05300 */
[----:B------:R-:W0:Y:S02]  /*f670*/  @P0 LDC.64 R2, c[0x0][0xa28] ;  /* 0x00028a00ff020b82 */ /* 0x000e240000000a00 */
[----:B0-----:R-:W-:-:S05]  /*f680*/  @P0 IMAD.WIDE R2, R33, 0x4, R2 ;  /* 0x0000000421020825 */ /* 0x001fca00078e0202 */
[----:B------:R0:W5:Y:S01]  /*f690*/  @P0 LDG.E R32, desc[UR36][R2.64] ;  /* 0x0000002402200981 */ /* 0x000162000c1e1900 */
[----:B------:R-:W1:Y:S01]  /*f6a0*/  S2UR UR40, SR_CTAID.X ;  /* 0x00000000002879c3 */ /* 0x000e620000002500 */
[----:B------:R-:W-:-:S03]  /*f6b0*/  UISETP.NE.AND UP1, UPT, UR4, 0x1, UPT ;  /* 0x000000010400788c */ /* 0x000fc6000bf25270 */
[----:B------:R-:W-:Y:S01]  /*f6c0*/  ULDC.64 UR4, c[0x0][0x418] ;  /* 0x0001060000047ab9 */ /* 0x000fe20000000a00 */
[----:B------:R-:W-:Y:S02]  /*f6d0*/  UP2UR UR48, UPR, URZ, 0x2 ;  /* 0x000000023f307883 */ /* 0x000fe40008000000 */
[----:B------:R-:W-:-:S03]  /*f6e0*/  UISETP.NE.U32.AND UP0, UPT, UR4, URZ, UPT ;  /* 0x0000003f0400728c */ /* 0x000fc6000bf05070 */
[----:B------:R-:W-:Y:S01]  /*f6f0*/  ULDC UR4, c[0x0][0x424] ;  /* 0x0001090000047ab9 */ /* 0x000fe20000000800 */
[----:B------:R-:W-:Y:S01]  /*f700*/  UISETP.NE.AND.EX UP0, UPT, UR5, URZ, UPT, UP0 ;  /* 0x0000003f0500728c */ /* 0x000fe2000bf05300 */
[----:B------:R-:W-:Y:S02]  /*f710*/  @UP1 ULDC UR9, c[0x0][0x450] ;  /* 0x0001140000091ab9 */ /* 0x000fe40000000800 */
[----:B------:R-:W-:Y:S01]  /*f720*/  @UP1 ULDC UR5, c[0x0][0x44c] ;  /* 0x0001130000051ab9 */ /* 0x000fe20000000800 */
[----:B------:R-:W-:-:S04]  /*f730*/  USEL UR41, UR4, 0x1, UP0 ;  /* 0x0000000104297887 */ /* 0x000fc80008000000 */
[----:B------:R-:W-:Y:S02]  /*f740*/  UIMAD UR7, UR41, UR6, 0x5f ;  /* 0x0000005f290774a4 */ /* 0x000fe4000f8e0206 */
[----:B------:R-:W-:Y:S02]  /*f750*/  UIMAD UR41, UR41, UR6, URZ ;  /* 0x00000006292972a4 */ /* 0x000fe4000f8e023f */
[----:B------:R-:W-:Y:S02]  /*f760*/  UIMAD.WIDE UR6, UR7, 0x2aaaaaab, URZ ;  /* 0x2aaaaaab070678a5 */ /* 0x000fe4000f8e023f */
[----:B-1----:R-:W-:Y:S02]  /*f770*/  USHF.L.U32 UR40, UR40, 0x7, URZ ;  /* 0x0000000728287899 */ /* 0x002fe4000800063f */
[----:B------:R-:W-:Y:S02]  /*f780*/  USHF.R.U32.HI UR43, URZ, 0x1f, UR7 ;  /* 0x0000001f3f2b7899 */ /* 0x000fe40008011607 */
[----:B------:R-:W-:-:S02]  /*f790*/  UIADD3 UR8, UR40, 0x7f, URZ ;  /* 0x0000007f28087890 */ /* 0x000fc4000fffe03f */
[----:B------:R-:W-:Y:S02]  /*f7a0*/  ULEA.HI.SX32 UR43, UR7, UR43, 0x1c ;  /* 0x0000002b072b7291 */ /* 0x000fe4000f8fe23f */
[----:B------:R-:W-:-:S04]  /*f7b0*/  UIMAD.WIDE.U32 UR4, UR8, UR5, URZ ;  /* 0x00000005080472a5 */ /* 0x000fc8000f8e003f */
[----:B------:R-:W-:Y:S02]  /*f7c0*/  @UP1 USHF.R.U32.HI UR8, URZ, UR9, UR5 ;  /* 0x000000093f081299 */ /* 0x000fe40008011605 */
[----:B------:R-:W-:Y:S01]  /*f7d0*/  UIADD3 UR9, UR41, 0x1, -UR10 ;  /* 0x0000000129097890 */ /* 0x000fe2000fffe80a */
[----:B------:R-:W-:Y:S02]  /*f7e0*/  ULDC.64 UR4, c[0x0][0x9e0] ;  /* 0x0002780000047ab9 */ /* 0x000fe40000000a00 */
[----:B------:R-:W-:Y:S02]  /*f7f0*/  UISETP.GE.AND UP0, UPT, UR5, 0x1, UPT ;  /* 0x000000010500788c */ /* 0x000fe4000bf06270 */
[----:B------:R-:W-:-:S04]  /*f800*/  UIADD3 UR9, UR9, UR8, URZ ;  /* 0x0000000809097290 */ /* 0x000fc8000fffe03f */
[----:B------:R-:W-:Y:S01]  /*f810*/  PLOP3.LUT P1, PT, PT, PT, UP0, 0x80, 0x0 ;  /* 0x000000000000781c */ /* 0x000fe20003f2f008 */
[----:B------:R-:W-:-:S12]  /*f820*/  UIADD3 UR4, UR9, UR4, URZ ;  /* 0x0000000409047290 */ /* 0x000fd8000fffe03f */
[----:B0-----:R-:W-:Y:S05]  /*f830*/  @!P1 BRA `(.L_x_2034) ;  /* 0x0000000000449947 */ /* 0x001fea0003800000 */
        /* <DEDUP_REMOVED lines=10> */
.L_x_2035:
[----:B------:R-:W-:-:S11]  /*f8e0*/  UISETP.NE.AND UP0, UPT, UR5, 0x1, UPT ;  /* 0x000000010500788c */ /* 0x000fd6000bf05270 */
[----:B------:R-:W-:Y:S02]  /*f8f0*/  @UP0 ULDC.64 UR12, c[0x0][0x9e8] ;  /* 0x00027a00000c0ab9 */ /* 0x000fe40000000a00 */
[----:B------:R-:W-:-:S04]  /*f900*/  UIMAD.WIDE.U32 UR6, UR8, UR12, URZ ;  /* 0x0000000c080672a5 */ /* 0x000fc8000f8e003f */
[----:B------:R-:W-:-:S12]  /*f910*/  @UP0 USHF.R.U32.HI UR8, URZ, UR13, UR7 ;  /* 0x0000000d3f080299 */ /* 0x000fd80008011607 */
.L_x_2036:
[----:B------:R-:W-:-:S04]  /*f920*/  UIMAD UR8, UR8, UR5, UR5 ;  /* 0x00000005080872a4 */ /* 0x000fc8000f8e0205 */
[----:B------:R-:W-:-:S04]  /*f930*/  UISETP.LT.AND UP0, UPT, UR4, UR8, UPT ;  /* 0x000000080400728c */ /* 0x000fc8000bf01270 */
[----:B------:R-:W-:-:S12]  /*f940*/  USEL UR4, UR4, UR8, UP0 ;  /* 0x0000000804047287 */ /* 0x000fd80008000000 */
.L_x_2034:
[----:B------:R-:W-:Y:S02]  /*f950*/  UISETP.NE.AND UP0, UPT, UR48, URZ, UPT ;  /* 0x0000003f3000728c */ /* 0x000fe4000bf05270 */
[----:B------:R-:W-:-:S03]  /*f960*/  UIADD3 UR6, UR4, 0x5f, URZ ;  /* 0x0000005f04067890 */ /* 0x000fc6000fffe03f */
[----:B------:R-:W-:Y:S01]  /*f970*/  UMOV UR4, UR40 ;  /* 0x0000002800047c82 */ /* 0x000fe20008000000 */
[----:B------:R-:W-:-:S04]  /*f980*/  UIMAD.WIDE UR6, UR6, 0x2aaaaaab, URZ ;  /* 0x2aaaaaab060678a5 */ /* 0x000fc8000f8e023f */
[----:B------:R-:W-:Y:S01]  /*f990*/  USHF.R.U32.HI UR44, URZ, 0x1f, UR7 ;  /* 0x0000001f3f2c7899 */ /* 0x000fe20008011607 */
[----:B------:R-:W-:Y:S02]  /*f9a0*/  @UP0 ULDC UR8, c[0x0][0x44c] ;  /* 0x0001130000080ab9 */ /* 0x000fe40000000800 */
[----:B------:R-:W-:Y:S01]  /*f9b0*/  @UP0 ULDC UR6, c[0x0][0x450] ;  /* 0x0001140000060ab9 */ /* 0x000fe20000000800 */
[----:B------:R-:W-:Y:S02]  /*f9c0*/  UIMAD.WIDE.U32 UR8, UR40, UR8, URZ ;  /* 0x00000008280872a5 */ /* 0x000fe4000f8e003f */
[----:B------:R-:W-:Y:S02]  /*f9d0*/  ULEA.HI.SX32 UR44, UR7, UR44, 0x1c ;  /* 0x0000002c072c7291 */ /* 0x000fe4000f8fe23f */
[----:B------:R-:W-:Y:S02]  /*f9e0*/  @UP0 USHF.R.U32.HI UR4, URZ, UR6, UR9 ;  /* 0x000000063f040299 */ /* 0x000fe40008011609 */
[----:B------:R-:W-:-:S02]  /*f9f0*/  UISETP.LT.AND UP0, UPT, UR43, UR44, UPT ;  /* 0x0000002c2b00728c */ /* 0x000fc4000bf01270 */
[----:B------:R-:W-:Y:S01]  /*fa00*/  UIADD3 UR4, UR4, -UR10, UR41 ;  /* 0x8000000a04047290 */ /* 0x000fe2000fffe029 */
[----:B------:R-:W-:Y:S01]  /*fa10*/  ULDC UR8, c[0x0][0x9dc] ;  /* 0x0002770000087ab9 */ /* 0x000fe20000000800 */
[----:B------:R-:W-:Y:S02]  /*fa20*/  USEL UR12, UR43, UR44, UP0 ;  /* 0x0000002c2b0c7287 */ /* 0x000fe40008000000 */
[----:B------:R-:W-:Y:S01]  /*fa30*/  UIADD3 UR8, UR4, -UR8, URZ ;  /* 0x8000000804087290 */ /* 0x000fe2000fffe03f */
[----:B------:R-:W-:Y:S11]  /*fa40*/  @!P1 BRA `(.L_x_2037) ;  /* 0x0000000000449947 */ /* 0x000ff60003800000 */
        /* <DEDUP_REMOVED lines=10> */
.L_x_2038:
[----:B------:R-:W-:-:S11]  /*faf0*/  UISETP.NE.AND UP0, UPT, UR5, 0x1, UPT ;  /* 0x000000010500788c */ /* 0x000fd6000bf05270 */
[----:B------:R-:W-:Y:S02]  /*fb00*/  @UP0 ULDC.64 UR10, c[0x0][0x9e8] ;  /* 0x00027a00000a0ab9 */ /* 0x000fe40000000a00 */
[----:B------:R-:W-:-:S04]  /*fb10*/  UIMAD.WIDE.U32 UR6, UR4, UR10, URZ ;  /* 0x0000000a040672a5 */ /* 0x000fc8000f8e003f */
[----:B------:R-:W-:-:S12]  /*fb20*/  @UP0 USHF.R.U32.HI UR4, URZ, UR11, UR7 ;  /* 0x0000000b3f040299 */ /* 0x000fd80008011607 */
.L_x_2039:
[----:B------:R-:W-:-:S04]  /*fb30*/  UIMAD UR4, UR4, UR5, URZ ;  /* 0x00000005040472a4 */ /* 0x000fc8000f8e023f */
[----:B------:R-:W-:-:S04]  /*fb40*/  UISETP.LT.AND UP0, UPT, UR8, UR4, UPT ;  /* 0x000000040800728c */ /* 0x000fc8000bf01270 */
[----:B------:R-:W-:-:S12]  /*fb50*/  USEL UR8, UR8, UR4, !UP0 ;  /* 0x0000000408087287 */ /* 0x000fd8000c000000 */
.L_x_2037:
[----:B------:R-:W-:Y:S02]  /*fb60*/  UIMAD.WIDE UR4, UR8, 0x2aaaaaab, URZ ;  /* 0x2aaaaaab080478a5 */ /* 0x000fe4000f8e023f */
[----:B------:R-:W-:Y:S02]  /*fb70*/  USHF.R.U32.HI UR9, URZ, 0x10, UR46 ;  /* 0x000000103f097899 */ /* 0x000fe4000801162e */
[----:B------:R-:W-:Y:S02]  /*fb80*/  USHF.R.U32.HI UR4, URZ, 0x1f, UR5 ;  /* 0x0000001f3f047899 */ /* 0x000fe40008011605 */
[----:B------:R-:W-:Y:S02]  /*fb90*/  ULOP3.LUT UR46, UR46, 0xffff, URZ, 0xc0, !UPT ;  /* 0x0000ffff2e2e7892 */ /* 0x000fe4000f8ec03f */
[----:B------:R-:W-:Y:S01]  /*fba0*/  ULEA.HI.SX32 UR4, UR5, UR4, 0x1c ;  /* 0x0000000405047291 */ /* 0x000fe2000f8fe23f */
[----:B------:R-:W-:-:S03]  /*fbb0*/  UMOV UR38, URZ ;  /* 0x0000003f00267c82 */ /* 0x000fc60008000000 */
[----:B------:R-:W-:-:S04]  /*fbc0*/  UISETP.LT.AND UP0, UPT, URZ, UR4, UPT ;  /* 0x000000043f00728c */ /* 0x000fc8000bf01270 */
[----:B------:R-:W-:Y:S02]  /*fbd0*/  USEL UR45, URZ, UR4, !UP0 ;  /* 0x000000043f2d7287 */ /* 0x000fe4000c000000 */
[----:B------:R-:W-:Y:S02]  /*fbe0*/  UISETP.NE.AND UP0, UPT, UR9, URZ, UPT ;  /* 0x0000003f0900728c */ /* 0x000fe4000bf05270 */
[----:B------:R-:W-:-:S06]  /*fbf0*/  UISETP.GT.AND UP1, UPT, UR12, UR45, UPT ;  /* 0x0000002d0c00728c */ /* 0x000fcc000bf24270 */
[----:B------:R-:W-:-:S03]  /*fc00*/  PLOP3.LUT P0, PT, PT, PT, UP1, 0x80, 0x0 ;  /* 0x000000000000781c */ /* 0x000fc60003f0f018 */
[----:B------:R-:W-:-:S10]  /*fc10*/  @!UP0 ULDC UR9, c[0x0][0x9f0] ;  /* 0x00027c0000098ab9 */ /* 0x000fd40000000800 */
[----:B------:R-:W-:Y:S05]  /*fc20*/  @!P0 BRA `(.L_x_2040) ;  /* 0x00000000007c8947 */ /* 0x000fea0003800000 */
[----:B------:R-:W-:Y:S01]  /*fc30*/  IABS R0, UR9 ;  /* 0x0000000900007c13 */ /* 0x000fe20008000000 */
[----:B------:R-:W-:Y:S02]  /*fc40*/  UIADD3 UR4, UR9, -0x1, UR12 ;  /* 0xffffffff09047890 */ /* 0x000fe4000fffe00c */
[----:B------:R-:W-:Y:S02]  /*fc50*/  IABS R4, UR9 ;  /* 0x0000000900047c13 */ /* 0x000fe40008000000 */
[----:B------:R-:W-:Y:S01]  /*fc60*/  R2UR UR10, R0 ;  /* 0x00000000000a72ca */ /* 0x000fe200000e0000 */
[----:B------:R-:W-:-:S03]  /*fc70*/  UIADD3 UR6, -UR45, UR4, URZ ;  /* 0x000000042d067290 */ /* 0x000fc6000fffe13f */
[----:B------:R-:W-:-:S03]  /*fc80*/  UMOV UR4, URZ ;  /* 0x0000003f00047c82 */ /* 0x000fc60008000000 */
[----:B------:R-:W-:Y:S01]  /*fc90*/  IABS R3, UR6 ;  /* 0x0000000600037c13 */ /* 0x000fe20008000000 */
[----:B------:R-:W-:-:S03]  /*fca0*/  ULOP3.LUT UR6, UR6, UR9, URZ, 0x3c, !UPT ;  /* 0x0000000906067292 */ /* 0x000fc6000f8e3c3f */
[----:B------:R-:W-:Y:S02]  /*fcb0*/  R2UR UR8, R3 ;  /* 0x00000000030872ca */ /* 0x000fe400000e0000 */
        /* <DEDUP_REMOVED lines=22> */
.L_x_2040:
[----:B------:R-:W-:Y:S02]  /*fe20*/  UIMAD UR49, UR46, UR38, UR45 ;  /* 0x000000262e3172a4 */ /* 0x000fe4000f8e022d */
[----:B------:R-:W-:Y:S02]  /*fe30*/  IMAD.U32 R0, RZ, RZ, UR38 ;  /* 0x00000026ff007e24 */ /* 0x000fe4000f8e00ff */
[----:B------:R-:W-:Y:S02]  /*fe40*/  IMAD.MOV.U32 R21, RZ, RZ, RZ ;  /* 0x000000ffff157224 */ /* 0x000fe400078e00ff */
[----:B------:R-:W-:Y:S02]  /*fe50*/  IMAD.MOV.U32 R20, RZ, RZ, 0x1 ;  /* 0x00000001ff147424 */ /* 0x000fe400078e00ff */
[----:B------:R-:W-:Y:S02]  /*fe60*/  IMAD.U32 R31, RZ, RZ, UR49 ;  /* 0x00000031ff1f7e24 */ /* 0x000fe4000f8e00ff */
[----:B------:R-:W-:-:S03]  /*fe70*/  IMAD.MOV.U32 R8, RZ, RZ, 0x1 ;  /* 0x00000001ff087424 */ /* 0x000fc600078e00ff */
[----:B------:R-:W-:-:S04]  /*fe80*/  VIADDMNMX R31, R31, R0, UR12, PT ;  /* 0x0000000c1f1f7e46 */ /* 0x000fc8000b800100 */
[----:B------:R-:W-:-:S13]  /*fe90*/  ISETP.GT.AND P0, PT, R31, UR49, PT ;  /* 0x000000311f007c0c */ /* 0x000fda000bf04270 */
        /* <DEDUP_REMOVED lines=24> */
.L_x_2041:
        /* <DEDUP_REMOVED lines=19> */
[----:B-1---5:R-:W-:Y:S05]  /*10150*/  CALL.ABS.NOINC R2 ;  /* 0x0000000002007343 */ /* 0x022fea0003c00000 */
.L_x_2043:
[----:B------:R0:W1:Y:S01]  /*10160*/  LDC.64 R2, c[0x4][R18] ;  /* 0x0100000012027b82 */ /* 0x0000620000000a00 */
[----:B------:R-:W-:Y:S01]  /*10170*/  ULDC.64 UR4, c[0x4][0x98] ;  /* 0x0100260000047ab9 */ /* 0x000fe20000000a00 */
[----:B------:R-:W-:Y:S01]  /*10180*/  ULDC.64 UR6, c[0x4][0xa0] ;  /* 0x0100280000067ab9 */ /* 0x000fe20000000a00 */
[----:B------:R-:W-:Y:S02]  /*10190*/  IMAD.U32 R4, RZ, RZ, UR4 ;  /* 0x00000004ff047e24 */ /* 0x000fe4000f8e00ff */
        /* <DEDUP_REMOVED lines=11> */
.L_x_2042:
[----:B------:R-:W0:Y:S01]  /*10250*/  LDC.64 R4, c[0x0][0x9f8] ;  /* 0x00027e00ff047b82 */ /* 0x000e220000000a00 */
[----:B------:R-:W-:-:S07]  /*10260*/  IMAD.MOV.U32 R30, RZ, RZ, R33 ;  /* 0x000000ffff1e7224 */ /* 0x000fce00078e0021 */
[----:B------:R-:W1:Y:S01]  /*10270*/  LDC R29, c[0x0][0x430] ;  /* 0x00010c00ff1d7b82 */ /* 0x000e620000000800 */
[C---:B------:R-:W-:Y:S01]  /*10280*/  IMAD.SHL.U32 R28, R17.reuse, 0x10, RZ ;  /* 0x00000010111c7824 */ /* 0x040fe200078e00ff */
[----:B------:R-:W-:Y:S01]  /*10290*/  LOP3.LUT R7, R17, 0x7f, RZ, 0xc0, !PT ;  /* 0x0000007f11077812 */ /* 0x000fe200078ec0ff */
[----:B------:R-:W-:Y:S01]  /*102a0*/  VIADD R9, R31, 0xffffffff ;  /* 0xffffffff1f097836 */ /* 0x000fe20000000000 */
        /* <DEDUP_REMOVED lines=8> */
[----:B------:R-:W-:Y:S02]  /*10330*/  LOP3.LUT R28, R28, 0x70, RZ, 0xc0, !PT ;  /* 0x000000701c1c7812 */ /* 0x000fe400078ec0ff */
[----:B------:R-:W-:Y:S02]  /*10340*/  SHF.R.U32.HI R27, RZ, 0x3, R7 ;  /* 0x00000003ff1b7819 */ /* 0x000fe40000011607 */
[----:B-1----:R-:W-:Y:S02]  /*10350*/  ISETP.NE.AND P1, PT, R29, 0x1, PT ;  /* 0x000000011d00780c */ /* 0x002fe40003f25270 */
[----:B------:R-:W-:-:S05]  /*10360*/  LOP3.LUT R26, R28, R27, RZ, 0xfc, !PT ;  /* 0x0000001b1c1a7212 */ /* 0x000fca00078efcff */
[----:B------:R-:W-:-:S04]  /*10370*/  IMAD R13, R9, 0x60, R26 ;  /* 0x00000060090d7824 */ /* 0x000fc800078e021a */
[C---:B-----5:R-:W-:Y:S01]  /*10380*/  IMAD.IADD R0, R13.reuse, 0x1, R32 ;  /* 0x000000010d007824 */ /* 0x060fe200078e0220 */
[----:B------:R-:W-:Y:S01]  /*10390*/  ISETP.GE.AND P0, PT, R13, UR41, PT ;  /* 0x000000290d007c0c */ /* 0x000fe2000bf06270 */
[----:B------:R-:W1:Y:S01]  /*103a0*/  @P1 LDC R3, c[0x0][0x434] ;  /* 0x00010d00ff031b82 */ /* 0x000e620000000800 */
[----:B------:R-:W-:Y:S02]  /*103b0*/  @P1 LOP3.LUT R2, R2, 0x40, RZ, 0xfc, !PT ;  /* 0x0000004002021812 */ /* 0x000fe400078efcff */
[----:B------:R-:W-:-:S05]  /*103c0*/  ISETP.GT.U32.OR P0, PT, R26, 0x5f, P0 ;  /* 0x0000005f1a00780c */ /* 0x000fca0000704470 */
[----:B0-----:R-:W0:Y:S08]  /*103d0*/  @P1 LDC R5, c[0x0][0x438] ;  /* 0x00010e00ff051b82 */ /* 0x001e300000000800 */
[----:B------:R-:W3:Y:S08]  /*103e0*/  @!P0 LDC.64 R10, c[0x0][0x428] ;  /* 0x00010a00ff0a8b82 */ /* 0x000ef00000000a00 */
[----:B------:R-:W4:Y:S01]  /*103f0*/  @!P0 LDC.64 R12, c[0x0][0x418] ;  /* 0x00010600ff0c8b82 */ /* 0x000f220000000a00 */
[----:B-1----:R-:W-:-:S04]  /*10400*/  @P1 IMAD.HI.U32 R4, R0, R3, RZ ;  /* 0x0000000300041227 */ /* 0x002fc800078e00ff */
[----:B------:R-:W-:Y:S01]  /*10410*/  IMAD.MOV.U32 R3, RZ, RZ, R0 ;  /* 0x000000ffff037224 */ /* 0x000fe200078e0000 */
[----:B0-----:R-:W-:-:S04]  /*10420*/  @P1 SHF.R.U32.HI R3, RZ, R5, R4 ;  /* 0x00000005ff031219 */ /* 0x001fc80000011604 */
[----:B------:R-:W-:Y:S02]  /*10430*/  @!P0 SHF.R.S32.HI R5, RZ, 0x1f, R3 ;  /* 0x0000001fff058819 */ /* 0x000fe40000011403 */
[----:B--2---:R-:W-:-:S05]  /*10440*/  SHF.R.S32.HI R25, RZ, 0x1f, R30 ;  /* 0x0000001fff197819 */ /* 0x004fca000001141e */
[----:B---3--:R-:W-:-:S04]  /*10450*/  @!P0 IMAD R4, R25, R10, RZ ;  /* 0x0000000a19048224 */ /* 0x008fc800078e02ff */
[----:B------:R-:W-:Y:S02]  /*10460*/  @!P0 IMAD R15, R30, R11, R4 ;  /* 0x0000000b1e0f8224 */ /* 0x000fe400078e0204 */
[----:B------:R-:W-:-:S04]  /*10470*/  @!P0 IMAD.MOV.U32 R4, RZ, RZ, R3 ;  /* 0x000000ffff048224 */ /* 0x000fc800078e0003 */
[----:B------:R-:W-:-:S04]  /*10480*/  @!P0 IMAD.WIDE.U32 R10, R30, R10, R4 ;  /* 0x0000000a1e0a8225 */ /* 0x000fc800078e0004 */
[----:B------:R-:W-:Y:S01]  /*10490*/  @!P0 IMAD.IADD R5, R11, 0x1, R15 ;  /* 0x000000010b058824 */ /* 0x000fe200078e020f */
[----:B----4-:R-:W-:-:S04]  /*104a0*/  @!P0 LEA R4, P1, R10, R12, 0x2 ;  /* 0x0000000c0a048211 */ /* 0x010fc800078210ff */
        /* <DEDUP_REMOVED lines=20> */
.L_x_2085:
[----:B------:R-:W-:Y:S01]  /*105f0*/  ULOP3.LUT UR4, UR42, 0x2, URZ, 0xfc, !UPT ;  /* 0x000000022a047892 */ /* 0x000fe2000f8efc3f */
[--C-:B-----5:R-:W-:Y:S02]  /*10600*/  @!P0 SHF.R.S32.HI R5, RZ, 0x1f, R4.reuse ;  /* 0x0000001fff058819 */ /* 0x120fe40000011404 */
[----:B------:R-:W-:Y:S02]  /*10610*/  CS2R R36, SRZ ;  /* 0x0000000000247805 */ /* 0x000fe4000001ff00 */
[----:B------:R-:W-:Y:S01]  /*10620*/  LOP3.LUT R2, R2, 0xffffffdf, RZ, 0xc0, !PT ;  /* 0xffffffdf02027812 */ /* 0x000fe200078ec0ff */
[----:B------:R-:W-:Y:S01]  /*10630*/  @!P0 IMAD.MOV.U32 R36, RZ, RZ, R4 ;  /* 0x000000ffff248224 */ /* 0x000fe200078e0004 */
[----:B------:R-:W-:Y:S01]  /*10640*/  SEL R19, RZ, 0x1, P2 ;  /* 0x00000001ff137807 */ /* 0x000fe20001000000 */
[----:B------:R-:W-:Y:S01]  /*10650*/  IMAD.U32 R34, RZ, RZ, UR4 ;  /* 0x00000004ff227e24 */ /* 0x000fe2000f8e00ff */
[----:B------:R-:W-:Y:S01]  /*10660*/  LOP3.LUT R2, R2, 0xffffff7f, RZ, 0xc0, !PT ;  /* 0xffffff7f02027812 */ /* 0x000fe200078ec0ff */
[----:B------:R-:W-:Y:S01]  /*10670*/  @!P0 IMAD.MOV.U32 R37, RZ, RZ, R5 ;  /* 0x000000ffff258224 */ /* 0x000fe200078e0005 */
[----:B------:R-:W-:Y:S01]  /*10680*/  ISETP.GT.U32.AND P0, PT, R26, 0x5f, PT ;  /* 0x0000005f1a00780c */ /* 0x000fe20003f04070 */
[----:B------:R-:W-:Y:S01]  /*10690*/  IMAD.U32 R22, RZ, RZ, UR39 ;  /* 0x00000027ff167e24 */ /* 0x000fe2000f8e00ff */
[----:B------:R-:W-:Y:S01]  /*106a0*/  ISETP.NE.AND P1, PT, R34, 0x3, PT ;  /* 0x000000032200780c */ /* 0x000fe20003f25270 */
[----:B------:R-:W-:-:S03]  /*106b0*/  IMAD.MOV R23, RZ, RZ, -R3 ;  /* 0x000000ffff177224 */ /* 0x000fc600078e0a03 */
[----:B------:R-:W-:Y:S01]  /*106c0*/  SHF.R.S32.HI R22, RZ, 0x1f, R22 ;  /* 0x0000001fff167819 */ /* 0x000fe20000011416 */
[----:B------:R-:W-:-:S06]  /*106d0*/  IMAD R23, R29, R23, R0 ;  /* 0x000000171d177224 */ /* 0x000fcc00078e0200 */
[----:B------:R-:W-:-:S04]  /*106e0*/  @P0 LOP3.LUT R2, R2, 0x80, RZ, 0xfc, !PT ;  /* 0x0000008002020812 */ /* 0x000fc800078efcff */
[----:B------:R-:W-:Y:S01]  /*106f0*/  @P1 LOP3.LUT R2, R2, 0x20, RZ, 0xfc, !PT ;  /* 0x0000002002021812 */ /* 0x000fe200078efcff */
[----:B------:R-:W-:Y:S06]  /*10700*/  @!P1 BRA `(.L_x_2045) ;  /* 0x0000000000049947 */ /* 0x000fec0003800000 */
[----:B------:R-:W-:Y:S01]  /*10710*/  BPT.TRAP 0x1 ;  /* 0x000000040000795c */ /* 0x000fe20000300000 */
.L_x_2045:
[----:B------:R-:W-:-:S05]  /*10720*/  IMAD.MOV.U32 R0, RZ, RZ, 0x1 ;  /* 0x00000001ff007424 */ /* 0x000fca00078e00ff */
[----:B------:R-:W-:-:S04]  /*10730*/  SHF.L.U32 R0, R0, 0x1f, RZ ;  /* 0x0000001f00007819 */ /* 0x000fc800000006ff */
[----:B------:R-:W0:Y:S02]  /*10740*/  SYNCS.PHASECHK.TRANS64.TRYWAIT P0, [UR47+0x22840], R0 ;  /* 0x02284000ff0075a7 */ /* 0x000e24000800016f */
[----:B0-----:R-:W-:Y:S05]  /*10750*/  @!P0 BRA `(.L_x_2046) ;  /* 0x0000002c00108947 */ /* 0x001fea0003800000 */
.L_x_2086:
[----:B------:R-:W-:Y:S01]  /*10760*/  SHF.R.S32.HI R18, RZ, 0x1f, R23 ;  /* 0x0000001fff127819 */ /* 0x000fe20000011417 */
[----:B------:R-:W-:Y:S01]  /*10770*/  ULDC.64 UR4, c[0x0][0x300] ;  /* 0x0000c00000047ab9 */ /* 0x000fe20000000a00 */
[----:B------:R-:W-:Y:S01]  /*10780*/  R2UR UR6, R22 ;  /* 0x00000000160672ca */ /* 0x000fe200000e0000 */
[----:B------:R-:W-:Y:S01]  /*10790*/  IMAD.WIDE.U32 R4, R23, UR4, RZ ;  /* 0x0000000417047c25 */ /* 0x000fe2000f8e00ff */
[----:B------:R-:W-:-:S03]  /*107a0*/  LOP3.LUT R2, R2, 0xfffffffd, RZ, 0xc0, !PT ;  /* 0xfffffffd02027812 */ /* 0x000fc600078ec0ff */
[----:B0-----:R-:W-:-:S04]  /*107b0*/  IMAD R0, R18, UR4, RZ ;  /* 0x0000000412007c24 */ /* 0x001fc8000f8e02ff */
[----:B------:R-:W-:Y:S01]  /*107c0*/  IMAD R3, R23, UR5, R0 ;  /* 0x0000000517037c24 */ /* 0x000fe2000f8e0200 */
[----:B------:R-:W-:-:S03]  /*107d0*/  ULDC.64 UR4, c[0x0][0x310] ;  /* 0x0000c40000047ab9 */ /* 0x000fc60000000a00 */
[----:B------:R-:W-:Y:S02]  /*107e0*/  IMAD.IADD R5, R5, 0x1, R3 ;  /* 0x0000000105057824 */ /* 0x000fe400078e0203 */
[----:B------:R-:W-:Y:S02]  /*107f0*/  IMAD R3, R37, UR4, RZ ;  /* 0x0000000425037c24 */ /* 0x000fe4000f8e02ff */
[----:B------:R-:W-:-:S04]  /*10800*/  IMAD.WIDE.U32 R4, R36, UR4, R4 ;  /* 0x0000000424047c25 */ /* 0x000fc8000f8e0004 */
[----:B------:R-:W-:Y:S01]  /*10810*/  IMAD R3, R36, UR5, R3 ;  /* 0x0000000524037c24 */ /* 0x000fe2000f8e0203 */
        /* <DEDUP_REMOVED lines=12> */
[----:B------:R-:W-:Y:S01]  /*108e0*/  LEA.HI.X R0, R4, UR7, R5, 0x1, P0 ;  /* 0x0000000704007c11 */ /* 0x000fe200080f0c05 */
[----:B------:R-:W-:Y:S01]  /*108f0*/  IMAD.MOV.U32 R4, RZ, RZ, -0x60 ;  /* 0xffffffa0ff047424 */ /* 0x000fe200078e00ff */
[----:B------:R-:W-:-:S03]  /*10900*/  LOP3.LUT R5, R6, 0x1c0, RZ, 0xc0, !PT ;  /* 0x000001c006057812 */ /* 0x000fc600078ec0ff */
[----:B------:R-:W-:Y:S01]  /*10910*/  IMAD R4, R9, R4, UR41 ;  /* 0x0000002909047e24 */ /* 0x000fe2000f8e0204 */
[----:B------:R-:W-:-:S03]  /*10920*/  LOP3.LUT R6, R5, 0x38, R6, 0xf8, !PT ;  /* 0x0000003805067812 */ /* 0x000fc600078ef806 */
[----:B------:R-:W-:Y:S01]  /*10930*/  IMAD.IADD R35, R4, 0x1, -R27 ;  /* 0x0000000104237824 */ /* 0x000fe200078e0a1b */
[----:B------:R-:W-:Y:S01]  /*10940*/  LOP3.LUT R6, R6, 0x38, R17, 0x78, !PT ;  /* 0x0000003806067812 */ /* 0x000fe200078e7811 */
[----:B------:R-:W-:Y:S01]  /*10950*/  IMAD.SHL.U32 R17, R7, 0x8, RZ ;  /* 0x0000000807117824 */ /* 0x000fe200078e00ff */
[----:B------:R-:W-:Y:S02]  /*10960*/  @P2 LOP3.LUT R2, R2, 0x2, RZ, 0xfc, !PT ;  /* 0x0000000202022812 */ /* 0x000fe400078efcff */
[----:B------:R-:W-:Y:S02]  /*10970*/  ISETP.GE.AND P0, PT, R35, 0x1, PT ;  /* 0x000000012300780c */ /* 0x000fe40003f06270 */
[----:B------:R-:W-:Y:S01]  /*10980*/  LOP3.LUT R17, R6, 0x200, R17, 0xf8, !PT ;  /* 0x0000020006117812 */ /* 0x000fe200078ef811 */
[----:B------:R-:W-:Y:S10]  /*10990*/  BRA.DIV UR5, `(.L_x_2047) ;  /* 0x0000002a05987947 */ /* 0x000ff4000b800000 */
[----:B------:R-:W0:Y:S01]  /*109a0*/  SHFL.IDX PT, R14, R3, RZ, 0x181f ;  /* 0x00181fff030e7589 */ /* 0x000e2200000e0000 */
[----:B------:R-:W-:-:S03]  /*109b0*/  @P0 LEA R7, R17, UR47, 0x1 ;  /* 0x0000002f11070c11 */ /* 0x000fc6000f8e08ff */
[----:B------:R-:W1:Y:S04]  /*109c0*/  SHFL.IDX PT, R4, R0, RZ, 0x181f ;  /* 0x00181fff00047589 */ /* 0x000e6800000e0000 */
[----:B------:R-:W-:Y:S01]  /*109d0*/  SHFL.IDX PT, R6, R0, 0x1, 0x181f ;  /* 0x00381f0000067f89 */ /* 0x000fe200000e0000 */
[----:B0-----:R-:W-:-:S05]  /*109e0*/  @P0 LEA R14, P1, R24, R14, 0x1 ;  /* 0x0000000e180e0211 */ /* 0x001fca00078208ff */
[----:B-1----:R-:W-:Y:S02]  /*109f0*/  @P0 IMAD.X R5, RZ, RZ, R4, P1 ;  /* 0x000000ffff050224 */ /* 0x002fe400008e0604 */
[----:B------:R-:W-:Y:S02]  /*10a00*/  @P0 IMAD.MOV.U32 R4, RZ, RZ, R14 ;  /* 0x000000ffff040224 */ /* 0x000fe400078e000e */
        /* <DEDUP_REMOVED lines=30> */
.L_x_2100:
        /* <DEDUP_REMOVED lines=15> */
.L_x_2048:
        /* <DEDUP_REMOVED lines=23> */
.L_x_2049:
[----:B------:R-:W-:Y:S01]  /*10e50*/  UISETP.NE.AND UP0, UPT, UR48, URZ, UPT ;  /* 0x0000003f3000728c */ /* 0x000fe2000bf05270 */
[----:B------:R-:W-:Y:S01]  /*10e60*/  VIADD R0, R26, UR40 ;  /* 0x000000281a007c36 */ /* 0x000fe20008000000 */
[----:B------:R-:W-:Y:S01]  /*10e70*/  R2UR UR6, R22 ;  /* 0x00000000160672ca */ /* 0x000fe200000e0000 */
[----:B------:R-:W-:Y:S01]  /*10e80*/  ULDC.64 UR8, c[0x0][0x2d8] ;  /* 0x0000b60000087ab9 */ /* 0x000fe20000000a00 */
[----:B------:R-:W-:Y:S01]  /*10e90*/  SHF.R.S32.HI R8, RZ, 0x1f, R33 ;  /* 0x0000001fff087819 */ /* 0x000fe20000011421 */
[----:B------:R-:W-:Y:S01]  /*10ea0*/  IMAD.MOV.U32 R9, RZ, RZ, R0 ;  /* 0x000000ffff097224 */ /* 0x000fe200078e0000 */
[----:B------:R-:W-:-:S05]  /*10eb0*/  PLOP3.LUT P0, PT, PT, PT, UP0, 0x80, 0x0 ;  /* 0x000000000000781c */ /* 0x000fca0003f0f008 */
[----:B------:R-:W-:-:S04]  /*10ec0*/  @UP0 ULDC UR4, c[0x0][0x44c] ;  /* 0x0001130000040ab9 */ /* 0x000fc80000000800 */
[----:B------:R-:W-:-:S04]  /*10ed0*/  UIMAD UR6, UR6, UR8, URZ ;  /* 0x00000008060672a4 */ /* 0x000fc8000f8e023f */
[----:B------:R-:W-:Y:S01]  /*10ee0*/  @P0 IMAD.HI.U32 R3, R0, UR4, RZ ;  /* 0x0000000400030c27 */ /* 0x000fe2000f8e00ff */
[----:B------:R-:W-:Y:S01]  /*10ef0*/  PLOP3.LUT P0, PT, PT, PT, UP0, 0x80, 0x0 ;  /* 0x000000000000781c */ /* 0x000fe20003f0f008 */
[----:B------:R-:W-:Y:S01]  /*10f00*/  @UP0 ULDC UR4, c[0x0][0x450] ;  /* 0x0001140000040ab9 */ /* 0x000fe20000000800 */
[----:B------:R-:W-:-:S11]  /*10f10*/  UIMAD UR6, UR39, UR9, UR6 ;  /* 0x00000009270672a4 */ /* 0x000fd6000f8e0206 */
[----:B------:R-:W-:Y:S01]  /*10f20*/  @P0 SHF.R.U32.HI R9, RZ, UR4, R3 ;  /* 0x00000004ff090c19 */ /* 0x000fe20008011603 */
[----:B------:R-:W-:Y:S01]  /*10f30*/  UIMAD.WIDE.U32 UR4, UR39, UR8, URZ ;  /* 0x00000008270472a5 */ /* 0x000fe2000f8e003f */
[----:B------:R-:W0:Y:S02]  /*10f40*/  LDC R3, c[0x0][0x448] ;  /* 0x00011200ff037b82 */ /* 0x000e240000000800 */
[----:B------:R-:W-:Y:S01]  /*10f50*/  ULDC.64 UR8, c[0x0][0x2e0] ;  /* 0x0000b80000087ab9 */ /* 0x000fe20000000a00 */
[----:B------:R-:W-:Y:S01]  /*10f60*/  UIADD3 UR6, UR5, UR6, URZ ;  /* 0x0000000605067290 */ /* 0x000fe2000fffe03f */
[----:B------:R-:W-:Y:S02]  /*10f70*/  IMAD R8, R8, UR8, RZ ;  /* 0x0000000808087c24 */ /* 0x000fe4000f8e02ff */
[----:B------:R-:W-:Y:S02]  /*10f80*/  IMAD.U32 R4, RZ, RZ, UR4 ;  /* 0x00000004ff047e24 */ /* 0x000fe4000f8e00ff */
[----:B------:R-:W-:Y:S01]  /*10f90*/  IMAD.U32 R5, RZ, RZ, UR5 ;  /* 0x00000005ff057e24 */ /* 0x000fe2000f8e00ff */
[----:B------:R-:W-:Y:S01]  /*10fa0*/  ULDC.64 UR4, c[0x0][0x2d0] ;  /* 0x0000b40000047ab9 */ /* 0x000fe20000000a00 */
[----:B------:R-:W-:-:S02]  /*10fb0*/  IMAD.U32 R7, RZ, RZ, UR6 ;  /* 0x00000006ff077e24 */ /* 0x000fc4000f8e00ff */
[----:B------:R-:W-:Y:S02]  /*10fc0*/  IMAD.MOV.U32 R6, RZ, RZ, R4 ;  /* 0x000000ffff067224 */ /* 0x000fe400078e0004 */
[C---:B------:R-:W-:Y:S02]  /*10fd0*/  IMAD R11, R33.reuse, UR9, R8 ;  /* 0x00000009210b7c24 */ /* 0x040fe4000f8e0208 */
[----:B------:R-:W-:Y:S01]  /*10fe0*/  IMAD.WIDE.U32 R4, R33, UR8, R6 ;  /* 0x0000000821047c25 */ /* 0x000fe2000f8e0006 */
[----:B------:R-:W-:-:S03]  /*10ff0*/  SHF.R.S32.HI R6, RZ, 0x1f, R9 ;  /* 0x0000001fff067819 */ /* 0x000fc60000011409 */
[----:B------:R-:W-:Y:S02]  /*11000*/  IMAD.IADD R5, R5, 0x1, R11 ;  /* 0x0000000105057824 */ /* 0x000fe400078e020b */
[----:B------:R-:W-:Y:S02]  /*11010*/  IMAD.MOV R11, RZ, RZ, -R9 ;  /* 0x000000ffff0b7224 */ /* 0x000fe400078e0a09 */
[----:B------:R-:W-:Y:S02]  /*11020*/  IMAD R6, R6, UR4, RZ ;  /* 0x0000000406067c24 */ /* 0x000fe4000f8e02ff */
[----:B0-----:R-:W-:Y:S02]  /*11030*/  IMAD R11, R3, R11, R0 ;  /* 0x0000000b030b7224 */ /* 0x001fe400078e0200 */
[C---:B------:R-:W-:Y:S02]  /*11040*/  IMAD R13, R9.reuse, UR5, R6 ;  /* 0x00000005090d7c24 */ /* 0x040fe4000f8e0206 */
[----:B------:R-:W-:Y:S01]  /*11050*/  IMAD.WIDE.U32 R6, R9, UR4, R4 ;  /* 0x0000000409067c25 */ /* 0x000fe2000f8e0004 */
[----:B------:R-:W-:Y:S01]  /*11060*/  SHF.R.S32.HI R0, RZ, 0x1f, R11 ;  /* 0x0000001fff007819 */ /* 0x000fe2000001140b */
[----:B------:R-:W-:-:S02]  /*11070*/  ULDC.64 UR4, c[0x0][0x2c8] ;  /* 0x0000b20000047ab9 */ /* 0x000fc40000000a00 */
[----:B------:R-:W-:Y:S02]  /*11080*/  IMAD.IADD R7, R7, 0x1, R13 ;  /* 0x0000000107077824 */ /* 0x000fe400078e020d */
[----:B------:R-:W-:Y:S02]  /*11090*/  IMAD R0, R0, UR4, RZ ;  /* 0x0000000400007c24 */ /* 0x000fe4000f8e02ff */
[----:B------:R-:W-:-:S04]  /*110a0*/  IMAD.WIDE.U32 R6, R11, UR4, R6 ;  /* 0x000000040b067c25 */ /* 0x000fc8000f8e0006 */
[----:B------:R-:W-:Y:S01]  /*110b0*/  IMAD R5, R11, UR5, R0 ;  /* 0x000000050b057c24 */ /* 0x000fe2000f8e0200 */
[----:B------:R-:W-:-:S03]  /*110c0*/  ULDC.64 UR4, c[0x0][0x280] ;  /* 0x0000a00000047ab9 */ /* 0x000fc60000000a00 */
[----:B------:R-:W-:Y:S01]  /*110d0*/  IMAD.IADD R5, R7, 0x1, R5 ;  /* 0x0000000107057824 */ /* 0x000fe200078e0205 */
        /* <DEDUP_REMOVED lines=8> */
[----:B------:R-:W-:Y:S02]  /*11160*/  VIADD R0, R27, UR40 ;  /* 0x000000281b007c36 */ /* 0x000fe40008000000 */
[----:B------:R-:W1:Y:S01]  /*11170*/  SHFL.IDX PT, R4, R6, RZ, 0x181f ;  /* 0x00181fff06047589 */ /* 0x000e6200000e0000 */
[----:B------:R-:W-:Y:S02]  /*11180*/  IMAD R3, R3, UR4, RZ ;  /* 0x0000000403037c24 */ /* 0x000fe4000f8e02ff */
[C---:B------:R-:W-:Y:S01]  /*11190*/  VIADD R10, R0.reuse, 0x10 ;  /* 0x00000010000a7836 */ /* 0x040fe20000000000 */
        /* <DEDUP_REMOVED lines=55> */
.L_x_2117:
[----:B------:R-:W-:-:S05]  /*11510*/  VIADD R0, R0, 0x70 ;  /* 0x0000007000007836 */ /* 0x000fca0000000000 */
[----:B------:R-:W-:Y:S01]  /*11520*/  ISETP.GE.AND P0, PT, R0, R3, PT ;  /* 0x000000030000720c */ /* 0x000fe20003f06270 */
[----:B------:R-:W-:-:S05]  /*11530*/  IMAD.MOV.U32 R0, RZ, RZ, 0x1 ;  /* 0x00000001ff007424 */ /* 0x000fca00078e00ff */
[----:B------:R-:W-:-:S07]  /*11540*/  SHF.L.U32 R0, R0, 0x1f, RZ ;  /* 0x0000001f00007819 */ /* 0x000fce00000006ff */
[----:B0-2---:R-:W-:Y:S02]  /*11550*/  @!P0 LEA R4, P2, R24, R14, 0x1 ;  /* 0x0000000e18048211 */ /* 0x005fe400078408ff */
        /* <DEDUP_REMOVED lines=13> */
.L_x_2118:
[----:B------:R-:W-:-:S13]  /*11630*/  ISETP.NE.AND P0, PT, R34, 0x3, PT ;  /* 0x000000032200780c */ /* 0x000fda0003f05270 */
[----:B------:R-:W-:Y:S05]  /*11640*/  @!P0 BRA `(.L_x_2052) ;  /* 0x0000000000048947 */ /* 0x000fea0003800000 */
[----:B------:R-:W-:Y:S01]  /*11650*/  BPT.TRAP 0x1 ;  /* 0x000000040000795c */ /* 0x000fe20000300000 */
.L_x_2052:
[----:B------:R-:W1:Y:S02]  /*11660*/  SYNCS.PHASECHK.TRANS64.TRYWAIT P0, [UR47+0x22860], R0 ;  /* 0x02286000ff0075a7 */ /* 0x000e64000800016f */
[----:B-1----:R-:W-:Y:S05]  /*11670*/  @!P0 BRA `(.L_x_2053) ;  /* 0x0000002c007c8947 */ /* 0x002fea0003800000 */
.L_x_2119:
        /* <DEDUP_REMOVED lines=8> */
[C---:B------:R-:W-:Y:S01]  /*11700*/  LOP3.LUT P1, RZ, R2.reuse, 0x4, RZ, 0xc0, !PT ;  /* 0x0000000402ff7812 */ /* 0x040fe2000782c0ff */
[----:B0-----:R-:W-:Y:S01]  /*11710*/  IMAD R3, R37, UR6, RZ ;  /* 0x0000000625037c24 */ /* 0x001fe2000f8e02ff */
[----:B------:R-:W-:Y:S01]  /*11720*/  SEL R0, RZ, 0x2, P3 ;  /* 0x00000002ff007807 */ /* 0x000fe20001800000 */
[----:B------:R-:W-:Y:S01]  /*11730*/  IMAD.IADD R5, R5, 0x1, R23 ;  /* 0x0000000105057824 */ /* 0x000fe200078e0217 */
[----:B------:R-:W-:Y:S01]  /*11740*/  LOP3.LUT P4, RZ, R2, 0x1, RZ, 0xc0, !PT ;  /* 0x0000000102ff7812 */ /* 0x000fe2000788c0ff */
[----:B------:R-:W-:-:S02]  /*11750*/  IMAD R3, R36, UR7, R3 ;  /* 0x0000000724037c24 */ /* 0x000fc4000f8e0203 */
[----:B------:R-:W-:Y:S01]  /*11760*/  IMAD.WIDE.U32 R10, R36, UR6, R4 ;  /* 0x00000006240a7c25 */ /* 0x000fe2000f8e0004 */
[----:B------:R-:W-:Y:S01]  /*11770*/  ULDC.64 UR6, c[0x0][0x330] ;  /* 0x0000cc0000067ab9 */ /* 0x000fe20000000a00 */
[----:B------:R-:W-:Y:S01]  /*11780*/  SEL R4, RZ, 0x4, P2 ;  /* 0x00000004ff047807 */ /* 0x000fe20001000000 */
[----:B------:R-:W-:Y:S01]  /*11790*/  UIMAD UR4, UR4, UR6, URZ ;  /* 0x00000006040472a4 */ /* 0x000fe2000f8e023f */
[----:B------:R-:W-:Y:S02]  /*117a0*/  IMAD.IADD R11, R11, 0x1, R3 ;  /* 0x000000010b0b7824 */ /* 0x000fe400078e0203 */
[----:B------:R-:W-:Y:S01]  /*117b0*/  IMAD.U32 R3, RZ, RZ, UR6 ;  /* 0x00000006ff037e24 */ /* 0x000fe2000f8e00ff */
[----:B------:R-:W-:Y:S01]  /*117c0*/  UIMAD UR4, UR39, UR7, UR4 ;  /* 0x00000007270472a4 */ /* 0x000fe2000f8e0204 */
[----:B------:R-:W-:Y:S02]  /*117d0*/  IADD3 R0, R4, R0, R19 ;  /* 0x0000000004007210 */ /* 0x000fe40007ffe013 */
[----:B------:R-:W-:Y:S01]  /*117e0*/  IMAD.WIDE.U32 R10, R3, UR39, R10 ;  /* 0x00000027030a7c25 */ /* 0x000fe2000f8e000a */
[----:B------:R-:W-:-:S03]  /*117f0*/  ULDC.64 UR6, c[0x0][0x318] ;  /* 0x0000c60000067ab9 */ /* 0x000fc60000000a00 */
[----:B------:R-:W-:Y:S01]  /*11800*/  VIADD R5, R11, UR4 ;  /* 0x000000040b057c36 */ /* 0x000fe20008000000 */
[----:B------:R-:W-:Y:S01]  /*11810*/  LEA R3, P0, R10, UR6, 0x1 ;  /* 0x000000060a037c11 */ /* 0x000fe2000f8008ff */
[----:B------:R-:W-:-:S03]  /*11820*/  UMOV UR4, 0xffffffff ;  /* 0xffffffff00047882 */ /* 0x000fc60000000000 */
[----:B------:R-:W-:Y:S02]  /*11830*/  LEA.HI.X R10, R10, UR7, R5, 0x1, P0 ;  /* 0x000000070a0a7c11 */ /* 0x000fe400080f0c05 */
[----:B------:R-:W-:-:S05]  /*11840*/  SEL R5, RZ, 0x8, P1 ;  /* 0x00000008ff057807 */ /* 0x000fca0000800000 */
[----:B------:R-:W-:Y:S01]  /*11850*/  IMAD.IADD R8, R0, 0x1, R5 ;  /* 0x0000000100087824 */ /* 0x000fe200078e0205 */
[----:B------:R-:W-:Y:S06]  /*11860*/  BRA.DIV UR4, `(.L_x_2054) ;  /* 0x0000002e04187947 */ /* 0x000fec000b800000 */
[----:B------:R-:W0:Y:S01]  /*11870*/  SHFL.IDX PT, R14, R3, RZ, 0x181f ;  /* 0x00181fff030e7589 */ /* 0x000e2200000e0000 */
[----:B------:R-:W-:Y:S01]  /*11880*/  IMAD.SHL.U32 R24, R24, 0x2, RZ ;  /* 0x0000000218187824 */ /* 0x000fe200078e00ff */
[----:B------:R-:W-:Y:S02]  /*11890*/  LEA R19, R17, UR47, 0x1 ;  /* 0x0000002f11137c11 */ /* 0x000fe4000f8e08ff */
        /* <DEDUP_REMOVED lines=21> */
[----:B------:R-:W2:Y:S02]  /*119f0*/  SHFL.IDX PT, R14, R3, 0x3, 0x181f ;  /* 0x00781f00030e7f89 */ /* 0x000ea400000e0000 */
[----:B-1----:R-:W-:Y:S01]  /*11a00*/  IMAD.X R9, RZ, RZ, R0, P3 ;  /* 0x000000ffff097224 */ /* 0x002fe200018e0600 */
        /* <DEDUP_REMOVED lines=10> */
[----:B------:R-:W1:Y:S02]  /*11ab0*/  SHFL.IDX PT, R14, R3, 0x4, 0x181f ;  /* 0x00981f00030e7f89 */ /* 0x000e6400000e0000 */
[----:B0-----:R-:W-:Y:S01]  /*11ac0*/  IMAD.X R7, RZ, RZ, R0, P3 ;  /* 0x000000ffff077224 */ /* 0x001fe200018e0600 */
[C---:B------:R-:W-:Y:S01]  /*11ad0*/  ISETP.LT.OR P3, PT, R35.reuse, 0x21, P4 ;  /* 0x000000212300780c */ /* 0x040fe20002761670 */
[----:B------:R-:W0:Y:S04]  /*11ae0*/  SHFL.IDX PT, R0, R10, 0x4, 0x181f ;  /* 0x00981f000a007f89 */ /* 0x000e2800000e0000 */
[----:B------:R-:W2:Y:S08]  /*11af0*/  SHFL.IDX PT, R10, R10, 0x5, 0x181f ;  /* 0x00b81f000a0a7f89 */ /* 0x000eb000000e0000 */
        /* <DEDUP_REMOVED lines=8> */
[----:B------:R1:W4:Y:S02]  /*11b80*/  SHFL.IDX PT, R14, R3, 0x5, 0x181f ;  /* 0x00b81f00030e7f89 */ /* 0x00032400000e0000 */
[----:B0-----:R-:W-:Y:S01]  /*11b90*/  IMAD.X R5, RZ, RZ, R0, P3 ;  /* 0x000000ffff057224 */ /* 0x001fe200018e0600 */
[----:B------:R-:W-:Y:S01]  /*11ba0*/  ISETP.LT.OR P3, PT, R35, 0x31, P4 ;  /* 0x000000312300780c */ /* 0x000fe20002761670 */
[----:B------:R-:W-:Y:S02]  /*11bb0*/  VIADD R0, R19, 0x400 ;  /* 0x0000040013007836 */ /* 0x000fe40000000000 */
[----:B---3--:R-:W-:-:S10]  /*11bc0*/  IMAD.MOV.U32 R8, RZ, RZ, RZ ;  /* 0x000000ffff087224 */ /* 0x008fd400078e00ff */
        /* <DEDUP_REMOVED lines=14> */
[----:B--2-4-:R1:W-:Y:S02]  /*11cb0*/  LDGSTS.E.BYPASS.LTC128B.128 [R19+0xb400], desc[UR36][R4.64+0x180], !P3 ;  /* 0x0b40018004137fae */ /* 0x0143e4000d901d64 */
.L_x_2133:
        /* <DEDUP_REMOVED lines=20> */
.L_x_2055:
[----:B------:R-:W-:Y:S01]  /*11e00*/  VIADD R31, R31, 0xfffffffe ;  /* 0xfffffffe1f1f7836 */ /* 0x000fe20000000000 */
[----:B------:R-:W-:Y:S01]  /*11e10*/  SYNCS.ARRIVE.TRANS64.A1T0 RZ, [UR47+0x22850], RZ ;  /* 0x022850ffffff79a7 */ /* 0x000fe2000810002f */
[----:B------:R-:W-:Y:S01]  /*11e20*/  BSSY B0, `(.L_x_2033) ;  /* 0x00000e8000007945 */ /* 0x000fe20003800000 */
[----:B------:R-:W-:Y:S02]  /*11e30*/  IMAD.MOV.U32 R20, RZ, RZ, 0x1 ;  /* 0x00000001ff147424 */ /* 0x000fe400078e00ff */
[----:B------:R-:W-:Y:S01]  /*11e40*/  ISETP.GE.AND P0, PT, R31, UR49, PT ;  /* 0x000000311f007c0c */ /* 0x000fe2000bf06270 */
[----:B------:R-:W-:-:S12]  /*11e50*/  IMAD.MOV.U32 R21, RZ, RZ, 0x1 ;  /* 0x00000001ff157424 */ /* 0x000fd800078e00ff */
[----:B------:R-:W-:Y:S05]  /*11e60*/  @!P0 BRA `(.L_x_2056) ;  /* 0x0000000c008c8947 */ /* 0x000fea0003800000 */
[----:B------:R-:W-:Y:S01]  /*11e70*/  UIADD3 UR4, UR46, 0x1, URZ ;  /* 0x000000012e047890 */ /* 0x000fe2000fffe03f */
[----:B------:R-:W-:Y:S01]  /*11e80*/  LOP3.LUT R4, RZ, UR44, RZ, 0x33, !PT ;  /* 0x0000002cff047c12 */ /* 0x000fe2000f8e33ff */
[----:B------:R-:W-:Y:S01]  /*11e90*/  IMAD.MOV.U32 R21, RZ, RZ, 0x1 ;  /* 0x00000001ff157424 */ /* 0x000fe200078e00ff */
[----:B------:R-:W-:Y:S01]  /*11ea0*/  IADD3 R27, R28, R32, R27 ;  /* 0x000000201c1b7210 */ /* 0x000fe20007ffe01b */
[----:B------:R-:W-:Y:S01]  /*11eb0*/  UIMAD UR4, UR4, UR38, URZ ;  /* 0x00000026040472a4 */ /* 0x000fe2000f8e023f */
[----:B------:R-:W-:Y:S01]  /*11ec0*/  LOP3.LUT R6, RZ, UR43, RZ, 0x33, !PT ;  /* 0x0000002bff067c12 */ /* 0x000fe2000f8e33ff */
[----:B------:R-:W-:Y:S02]  /*11ed0*/  IMAD.MOV.U32 R20, RZ, RZ, 0x1 ;  /* 0x00000001ff147424 */ /* 0x000fe400078e00ff */
[----:B------:R-:W-:Y:S02]  /*11ee0*/  VIADD R36, R27, 0xfffffee0 ;  /* 0xfffffee01b247836 */ /* 0x000fe40000000000 */
[----:B------:R-:W-:-:S04]  /*11ef0*/  LOP3.LUT R3, RZ, UR4, RZ, 0x33, !PT ;  /* 0x00000004ff037c12 */ /* 0x000fc8000f8e33ff */
[----:B------:R-:W-:-:S04]  /*11f00*/  VIADDMNMX R3, R3, -UR45, R4, !PT ;  /* 0x8000002d03037c46 */ /* 0x000fc8000f800104 */
[----:B------:R-:W-:-:S04]  /*11f10*/  VIMNMX R3, R3, R6, !PT ;  /* 0x0000000603037248 */ /* 0x000fc80007fe0100 */
[C---:B------:R-:W-:Y:S01]  /*11f20*/  IADD3 R35, -R3.reuse, -0x2, RZ ;  /* 0xfffffffe03237810 */ /* 0x040fe20007ffe1ff */
[----:B------:R-:W-:-:S07]  /*11f30*/  IMAD R36, R3, -0x60, R36 ;  /* 0xffffffa003247824 */ /* 0x000fce00078e0224 */
.L_x_2071:
[----:B------:R-:W-:Y:S01]  /*11f40*/  ISETP.NE.AND P1, PT, R29, 0x1, PT ;  /* 0x000000011d00780c */ /* 0x000fe20003f25270 */
[----:B------:R-:W-:Y:S01]  /*11f50*/  BSSY B1, `(.L_x_2057) ;  /* 0x0000014000017945 */ /* 0x000fe20003800000 */
[----:B------:R-:W-:Y:S01]  /*11f60*/  ISETP.GT.U32.AND P0, PT, R26, 0x5f, PT ;  /* 0x0000005f1a00780c */ /* 0x000fe20003f04070 */
[----:B------:R-:W-:-:S10]  /*11f70*/  IMAD.MOV.U32 R33, RZ, RZ, RZ ;  /* 0x000000ffff217224 */ /* 0x000fd400078e00ff */
[----:B0-----:R-:W0:Y:S08]  /*11f80*/  @P1 LDC R3, c[0x0][0x434] ;  /* 0x00010d00ff031b82 */ /* 0x001e300000000800 */
[----:B-1----:R-:W1:Y:S01]  /*11f90*/  @P1 LDC R5, c[0x0][0x438] ;  /* 0x00010e00ff051b82 */ /* 0x002e620000000800 */
[----:B0-----:R-:W-:-:S04]  /*11fa0*/  @P1 IMAD.HI.U32 R4, R36, R3, RZ ;  /* 0x0000000324041227 */ /* 0x001fc800078e00ff */
[----:B------:R-:W-:Y:S01]  /*11fb0*/  IMAD.MOV.U32 R3, RZ, RZ, R36 ;  /* 0x000000ffff037224 */ /* 0x000fe200078e0024 */
[----:B-1----:R-:W-:Y:S01]  /*11fc0*/  @P1 SHF.R.U32.HI R3, RZ, R5, R4 ;  /* 0x00000005ff031219 */ /* 0x002fe20000011604 */
[----:B--23--:R-:W-:Y:S06]  /*11fd0*/  @P0 BRA `(.L_x_2058) ;  /* 0x00000000002c0947 */ /* 0x00cfec0003800000 */
[--C-:B------:R-:W-:Y:S01]  /*11fe0*/  SHF.R.S32.HI R5, RZ, 0x1f, R3.reuse ;  /* 0x0000001fff057819 */ /* 0x100fe20000011403 */
[----:B------:R-:W-:Y:S01]  /*11ff0*/  ULDC.64 UR4, c[0x0][0x428] ;  /* 0x00010a0000047ab9 */ /* 0x000fe20000000a00 */
[----:B------:R-:W-:Y:S02]  /*12000*/  IMAD.MOV.U32 R4, RZ, RZ, R3 ;  /* 0x000000ffff047224 */ /* 0x000fe400078e0003 */
[----:B------:R-:W-:Y:S02]  /*12010*/  IMAD R9, R25, UR4, RZ ;  /* 0x0000000419097c24 */ /* 0x000fe4000f8e02ff */
[----:B------:R-:W-:-:S04]  /*12020*/  IMAD.WIDE.U32 R6, R30, UR4, R4 ;  /* 0x000000041e067c25 */ /* 0x000fc8000f8e0004 */
[----:B------:R-:W-:Y:S01]  /*12030*/  IMAD R5, R30, UR5, R9 ;  /* 0x000000051e057c24 */ /* 0x000fe2000f8e0209 */
[----:B------:R-:W-:Y:S02]  /*12040*/  ULDC.64 UR4, c[0x0][0x418] ;  /* 0x0001060000047ab9 */ /* 0x000fe40000000a00 */
[----:B------:R-:W-:Y:S01]  /*12050*/  LEA R4, P0, R6, UR4, 0x2 ;  /* 0x0000000406047c11 */ /* 0x000fe2000f8010ff */
[----:B------:R-:W-:-:S05]  /*12060*/  IMAD.IADD R5, R5, 0x1, R7 ;  /* 0x0000000105057824 */ /* 0x000fca00078e0207 */
[----:B------:R-:W-:-:S05]  /*12070*/  LEA.HI.X R5, R6, UR5, R5, 0x2, P0 ;  /* 0x0000000506057c11 */ /* 0x000fca00080f1405 */
[----:B------:R0:W5:Y:S02]  /*12080*/  LDG.E R33, desc[UR36][R4.64] ;  /* 0x0000002404217981 */ /* 0x000164000c1e1900 */
.L_x_2058:
[----:B------:R-:W-:Y:S05]  /*12090*/  BSYNC B1 ;  /* 0x0000000000017941 */ /* 0x000fea0003800000 */
.L_x_2057:
[----:B------:R-:W-:-:S13]  /*120a0*/  ISETP.NE.AND P0, PT, R34, 0x3, PT ;  /* 0x000000032200780c */ /* 0x000fda0003f05270 */
[----:B------:R-:W-:Y:S05]  /*120b0*/  @!P0 BRA `(.L_x_2059) ;  /* 0x0000000000048947 */ /* 0x000fea0003800000 */
[----:B------:R-:W-:Y:S01]  /*120c0*/  BPT.TRAP 0x1 ;  /* 0x000000040000795c */ /* 0x000fe20000300000 */
.L_x_2059:
[----:B------:R-:W-:Y:S01]  /*120d0*/  LEA R32, R21, UR47, 0x3 ;  /* 0x0000002f15207c11 */ /* 0x000fe2000f8e18ff */
[----:B------:R-:W-:Y:S01]  /*120e0*/  BSSY B1, `(.L_x_2060) ;  /* 0x0000004000017945 */ /* 0x000fe20003800000 */
[----:B------:R-:W-:-:S04]  /*120f0*/  SHF.L.U32 R31, R20, 0x1f, RZ ;  /* 0x0000001f141f7819 */ /* 0x000fc800000006ff */
[----:B------:R-:W1:Y:S02]  /*12100*/  SYNCS.PHASECHK.TRANS64.TRYWAIT P0, [R32+URZ+0x22840], R31 ;  /* 0x0228401f200075a7 */ /* 0x000e64000800017f */
[----:B-1----:R-:W-:Y:S05]  /*12110*/  @!P0 BRA `(.L_x_2061) ;  /* 0x0000002c00588947 */ /* 0x002fea0003800000 */
.L_x_2134:
[----:B------:R-:W-:Y:S05]  /*12120*/  BSYNC B1 ;  /* 0x0000000000017941 */ /* 0x000fea0003800000 */
.L_x_2060:
        /* <DEDUP_REMOVED lines=57> */
.L_x_2148:
        /* <DEDUP_REMOVED lines=8> */
.L_x_2063:
        /* <DEDUP_REMOVED lines=10> */
.L_x_2064:
[----:B------:R2:W-:Y:S01]  /*125e0*/  SYNCS.ARRIVE.TRANS64.A1T0 RZ, [R32+URZ+0x22830], RZ ;  /* 0x022830ff20ff79a7 */ /* 0x0005e2000810003f */
[----:B------:R-:W-:Y:S05]  /*125f0*/  @!P2 BRA `(.L_x_2065) ;  /* 0x000000000004a947 */ /* 0x000fea0003800000 */
[----:B------:R-:W-:Y:S01]  /*12600*/  BPT.TRAP 0x1 ;  /* 0x000000040000795c */ /* 0x000fe20000300000 */
.L_x_2065:
[----:B------:R-:W3:Y:S01]  /*12610*/  SYNCS.PHASECHK.TRANS64.TRYWAIT P0, [R32+URZ+0x22860], R31 ;  /* 0x0228601f200075a7 */ /* 0x000ee2000800017f */
[----:B------:R-:W-:Y:S04]  /*12620*/  BSSY B1, `(.L_x_2066) ;  /* 0x0000002000017945 */ /* 0x000fe80003800000 */
[----:B---3--:R-:W-:Y:S05]  /*12630*/  @!P0 BRA `(.L_x_2067) ;  /* 0x0000002c00b48947 */ /* 0x008fea0003800000 */
.L_x_2149:
[----:B------:R-:W-:Y:S05]  /*12640*/  BSYNC B1 ;  /* 0x0000000000017941 */ /* 0x000fea0003800000 */
.L_x_2066:
[----:B------:R-:W-:Y:S01]  /*12650*/  ULDC.64 UR4, c[0x0][0x328] ;  /* 0x0000ca0000047ab9 */ /* 0x000fe20000000a00 */
[----:B------:R-:W-:Y:S01]  /*12660*/  ULDC.64 UR6, c[0x0][0x338] ;  /* 0x0000ce0000067ab9 */ /* 0x000fe20000000a00 */
[----:B------:R-:W-:Y:S01]  /*12670*/  IMAD R27, R27, UR4, RZ ;  /* 0x000000041b1b7c24 */ /* 0x000fe2000f8e02ff */
[----:B------:R-:W-:Y:S01]  /*12680*/  LOP3.LUT P4, RZ, R2, 0x1, RZ, 0xc0, !PT ;  /* 0x0000000102ff7812 */ /* 0x000fe2000788c0ff */
[----:B0-----:R-:W-:Y:S01]  /*12690*/  IMAD.WIDE.U32 R4, R28, UR4, RZ ;  /* 0x000000041c047c25 */ /* 0x001fe2000f8e00ff */
[----:B------:R-:W-:Y:S02]  /*126a0*/  R2UR UR4, R22 ;  /* 0x00000000160472ca */ /* 0x000fe400000e0000 */
[----:B------:R-:W-:Y:S01]  /*126b0*/  LOP3.LUT P3, RZ, R2, 0x10, RZ, 0xc0, !PT ;  /* 0x0000001002ff7812 */ /* 0x000fe2000786c0ff */
[----:B------:R-:W-:Y:S01]  /*126c0*/  IMAD R27, R28, UR5, R27 ;  /* 0x000000051c1b7c24 */ /* 0x000fe2000f8e021b */
[C---:B------:R-:W-:Y:S01]  /*126d0*/  LOP3.LUT P2, RZ, R2.reuse, 0x8, RZ, 0xc0, !PT ;  /* 0x0000000802ff7812 */ /* 0x040fe2000784c0ff */
[----:B------:R-:W-:Y:S01]  /*126e0*/  IMAD R6, R23, UR6, RZ ;  /* 0x0000000617067c24 */ /* 0x000fe2000f8e02ff */
[----:B------:R-:W-:Y:S01]  /*126f0*/  LOP3.LUT P1, RZ, R2, 0x4, RZ, 0xc0, !PT ;  /* 0x0000000402ff7812 */ /* 0x000fe2000782c0ff */
[----:B------:R-:W-:-:S02]  /*12700*/  IMAD.IADD R5, R5, 0x1, R27 ;  /* 0x0000000105057824 */ /* 0x000fc400078e021b */
        /* <DEDUP_REMOVED lines=46> */
[----:B----4-:R-:W-:-:S03]  /*129f0*/  IMAD.MOV.U32 R8, RZ, RZ, RZ ;  /* 0x000000ffff087224 */ /* 0x010fc600078e00ff */
        /* <DEDUP_REMOVED lines=11> */
.L_x_2163:
[----:B0---4-:R-:W-:-:S05]  /*12ab0*/  IADD3 R4, P0, R14, R24, RZ ;  /* 0x000000180e047210 */ /* 0x011fca0007f1e0ff */
        /* <DEDUP_REMOVED lines=10> */
.L_x_2069:
        /* <DEDUP_REMOVED lines=10> */
.L_x_2070:
[----:B------:R-:W-:Y:S01]  /*12c00*/  VIADD R21, R21, 0x1 ;  /* 0x0000000115157836 */ /* 0x000fe20000000000 */
[----:B------:R4:W-:Y:S01]  /*12c10*/  SYNCS.ARRIVE.TRANS64.A1T0 RZ, [R32+URZ+0x22850], RZ ;  /* 0x022850ff20ff79a7 */ /* 0x0009e2000810003f */
[----:B------:R-:W-:Y:S02]  /*12c20*/  VIADD R35, R35, 0xffffffff ;  /* 0xffffffff23237836 */ /* 0x000fe40000000000 */
[----:B------:R-:W-:Y:S01]  /*12c30*/  VIADD R36, R36, 0xffffffa0 ;  /* 0xffffffa024247836 */ /* 0x000fe20000000000 */
[----:B------:R-:W-:-:S04]  /*12c40*/  ISETP.NE.AND P0, PT, R21, 0x2, PT ;  /* 0x000000021500780c */ /* 0x000fc80003f05270 */
[----:B------:R-:W-:Y:S02]  /*12c50*/  SEL R21, R21, RZ, P0 ;  /* 0x000000ff15157207 */ /* 0x000fe40000000000 */
[----:B------:R-:W-:Y:S02]  /*12c60*/  SEL R3, RZ, 0x1, P0 ;  /* 0x00000001ff037807 */ /* 0x000fe40000000000 */
[----:B------:R-:W-:Y:S02]  /*12c70*/  ISETP.GT.AND P0, PT, R35, UR49, PT ;  /* 0x0000003123007c0c */ /* 0x000fe4000bf04270 */
[----:B------:R-:W-:-:S11]  /*12c80*/  LOP3.LUT R20, R20, R3, RZ, 0x3c, !PT ;  /* 0x0000000314147212 */ /* 0x000fd600078e3cff */
[----:B----4-:R-:W-:Y:S05]  /*12c90*/  @P0 BRA `(.L_x_2071) ;  /* 0xfffffff000a80947 */ /* 0x010fea000383ffff */
.L_x_2056:
[----:B------:R-:W-:Y:S05]  /*12ca0*/  BSYNC B0 ;  /* 0x0000000000007941 */ /* 0x000fea0003800000 */
.L_x_2033:
[----:B------:R-:W0:Y:S01]  /*12cb0*/  S2R R3, SR_CgaCtaId ;  /* 0x0000000000037919 */ /* 0x000e220000008800 */
[----:B------:R-:W-:Y:S01]  /*12cc0*/  MOV R0, 0x400 ;  /* 0x0000040000007802 */ /* 0x000fe20000000f00 */
[----:B------:R-:W-:Y:S01]  /*12cd0*/  BSSY B0, `(.L_x_2072) ;  /* 0x0000005000007945 */ /* 0x000fe20003800000 */
[----:B------:R-:W-:Y:S02]  /*12ce0*/  SHF.L.U32 R8, R8, 0x1f, RZ ;  /* 0x0000001f08087819 */ /* 0x000fe400000006ff */
[----:B0-----:R-:W-:-:S04]  /*12cf0*/  LEA R4, R3, R0, 0x18 ;  /* 0x0000000003047211 */ /* 0x001fc800078ec0ff */
[----:B------:R-:W0:Y:S02]  /*12d00*/  SYNCS.PHASECHK.TRANS64.TRYWAIT P0, [R4+URZ+0x22820], R8 ;  /* 0x02282008040075a7 */ /* 0x000e24000800017f */
[----:B0-----:R-:W-:Y:S05]  /*12d10*/  @!P0 BRA `(.L_x_2073) ;  /* 0x0000002c00dc8947 */ /* 0x001fea0003800000 */
.L_x_2164:
[----:B------:R-:W-:Y:S05]  /*12d20*/  BSYNC B0 ;  /* 0x0000000000007941 */ /* 0x000fea0003800000 */
.L_x_2072:
[----:B------:R-:W-:-:S03]  /*12d30*/  UMOV UR4, 0xffffffff ;  /* 0xffffffff00047882 */ /* 0x000fc60000000000 */
[----:B------:R-:W-:Y:S05]  /*12d40*/  BRA.DIV UR4, `(.L_x_2074) ;  /* 0x0000002e04e47947 */ /* 0x000fea000b800000 */
[----:B------:R4:W0:Y:S02]  /*12d50*/  SHFL.IDX PT, R14, R16, RZ, 0x1f ;  /* 0x00001fff100e7589 */ /* 0x00082400000e0000 */
.L_x_2167:
[----:B0-----:R-:W-:-:S13]  /*12d60*/  ISETP.NE.AND P0, PT, R14, RZ, PT ;  /* 0x000000ff0e00720c */ /* 0x001fda0003f05270 */
[----:B------:R-:W-:Y:S05]  /*12d70*/  @P0 BRA `(.L_x_1941) ;  /* 0x0000000000880947 */ /* 0x000fea0003800000 */
[----:B------:R-:W-:-:S03]  /*12d80*/  UMOV UR4, 0xffffffff ;  /* 0xffffffff00047882 */ /* 0x000fc60000000000 */
[----:B------:R-:W-:Y:S05]  /*12d90*/  BRA.DIV UR4, `(.L_x_2075) ;  /* 0x0000002e04f87947 */ /* 0x000fea000b800000 */
[----:B------:R-:W-:-:S13]  /*12da0*/  ELECT P6, URZ, PT ;  /* 0x00000000003f782f */ /* 0x000fda00038c0000 */
.L_x_2170:
[----:B------:R-:W-:Y:S05]  /*12db0*/  @!P6 BRA `(.L_x_1941) ;  /* 0x000000000078e947 */ /* 0x000fea0003800000 */
[----:B------:R-:W-:-:S06]  /*12dc0*/  ULOP3.LUT UR4, UR42, 0x2, URZ, 0xfc, !UPT ;  /* 0x000000022a047892 */ /* 0x000fcc000f8efc3f */
[----:B------:R-:W-:-:S05]  /*12dd0*/  IMAD.U32 R0, RZ, RZ, UR4 ;  /* 0x00000004ff007e24 */ /* 0x000fca000f8e00ff */
[----:B------:R-:W-:-:S13]  /*12de0*/  ISETP.NE.AND P0, PT, R0, 0x3, PT ;  /* 0x000000030000780c */ /* 0x000fda0003f05270 */
[----:B------:R-:W-:Y:S05]  /*12df0*/  @!P0 BRA `(.L_x_2076) ;  /* 0x0000000000048947 */ /* 0x000fea0003800000 */
[----:B------:R-:W-:Y:S01]  /*12e00*/  BPT.TRAP 0x1 ;  /* 0x000000040000795c */ /* 0x000fe20000300000 */
.L_x_2076:
[C---:B------:R-:W-:Y:S01]  /*12e10*/  IMAD R5, R21.reuse, 0x8, R4 ;  /* 0x0000000815057824 */ /* 0x040fe200078e0204 */
[----:B------:R-:W-:Y:S01]  /*12e20*/  SHF.L.U32 R0, R20, 0x1f, RZ ;  /* 0x0000001f14007819 */ /* 0x000fe200000006ff */
[----:B------:R-:W-:-:S03]  /*12e30*/  VIADD R21, R21, 0x1 ;  /* 0x0000000115157836 */ /* 0x000fc60000000000 */
[----:B------:R-:W0:Y:S02]  /*12e40*/  SYNCS.PHASECHK.TRANS64.TRYWAIT P1, [R5+URZ+0x22840], R0 ;  /* 0x02284000050075a7 */ /* 0x000e24000802017f */
[----:B------:R-:W-:-:S04]  /*12e50*/  ISETP.NE.AND P2, PT, R21, 0x2, PT ;  /* 0x000000021500780c */ /* 0x000fc80003f45270 */
[----:B------:R-:W-:Y:S01]  /*12e60*/  SEL R3, RZ, 0x1, P2 ;  /* 0x00000001ff037807 */ /* 0x000fe20001000000 */
[----:B0-----:R-:W-:Y:S08]  /*12e70*/  @!P1 BRA `(.L_x_2077) ;  /* 0x0000002c00e09947 */ /* 0x001ff00003800000 */
.L_x_2171:
[----:B------:R-:W-:Y:S02]  /*12e80*/  SEL R21, R21, RZ, P2 ;  /* 0x000000ff15157207 */ /* 0x000fe40001000000 */
[----:B------:R-:W-:Y:S01]  /*12e90*/  LOP3.LUT R2, R20, R3, RZ, 0x3c, !PT ;  /* 0x0000000314027212 */ /* 0x000fe200078e3cff */
[----:B------:R-:W-:Y:S06]  /*12ea0*/  @!P0 BRA `(.L_x_2078) ;  /* 0x0000000000048947 */ /* 0x000fec0003800000 */
[----:B------:R-:W-:Y:S01]  /*12eb0*/  BPT.TRAP 0x1 ;  /* 0x000000040000795c */ /* 0x000fe20000300000 */
.L_x_2078:
[----:B------:R-:W-:Y:S01]  /*12ec0*/  IMAD R21, R21, 0x8, R4 ;  /* 0x0000000815157824 */ /* 0x000fe200078e0204 */
[----:B------:R-:W-:-:S04]  /*12ed0*/  SHF.L.U32 R2, R2, 0x1f, RZ ;  /* 0x0000001f02027819 */ /* 0x000fc800000006ff */
[----:B------:R-:W0:Y:S02]  /*12ee0*/  SYNCS.PHASECHK.TRANS64.TRYWAIT P1, [R21+URZ+0x22840], R2 ;  /* 0x02284002150075a7 */ /* 0x000e24000802017f */
[----:B0-----:R-:W-:Y:S05]  /*12ef0*/  @!P1 BRA `(.L_x_2079) ;  /* 0x0000002c00d49947 */ /* 0x001fea0003800000 */
.L_x_2172:
[----:B------:R-:W-:Y:S05]  /*12f00*/  @!P0 BRA `(.L_x_2080) ;  /* 0x0000000000048947 */ /* 0x000fea0003800000 */
[----:B------:R-:W-:Y:S01]  /*12f10*/  BPT.TRAP 0x1 ;  /* 0x000000040000795c */ /* 0x000fe20000300000 */
.L_x_2080:
[----:B------:R-:W0:Y:S02]  /*12f20*/  SYNCS.PHASECHK.TRANS64.TRYWAIT P1, [R5+URZ+0x22860], R0 ;  /* 0x02286000050075a7 */ /* 0x000e24000802017f */
[----:B0-----:R-:W-:Y:S05]  /*12f30*/  @!P1 BRA `(.L_x_2081) ;  /* 0x0000002c00d89947 */ /* 0x001fea0003800000 */
.L_x_2173:
[----:B------:R-:W-:Y:S05]  /*12f40*/  @!P0 BRA `(.L_x_2082) ;  /* 0x0000000000048947 */ /* 0x000fea0003800000 */
[----:B------:R-:W-:Y:S01]  /*12f50*/  BPT.TRAP 0x1 ;  /* 0x000000040000795c */ /* 0x000fe20000300000 */
.L_x_2082:
[----:B------:R0:W0:Y:S02]  /*12f60*/  SYNCS.PHASECHK.TRANS64.TRYWAIT P0, [R21+URZ+0x22860], R2 ;  /* 0x02286002150075a7 */ /* 0x000024000800017f */
[----:B0-----:R-:W-:Y:S05]  /*12f70*/  @!P0 NANOSLEEP.SYNCS 0x989680 ;  /* 0x009896800000895d */ /* 0x001fea0003900000 */
[----:B------:R-:W0:Y:S02]  /*12f80*/  @!P0 SYNCS.PHASECHK.TRANS64 P0, [R21+URZ+0x22860], R2 ;  /* 0x02286002150085a7 */ /* 0x000e24000800007f */
[----:B0-----:R-:W-:Y:S05]  /*12f90*/  @!P0 BRA `(.L_x_2082) ;  /* 0xfffffffc00f08947 */ /* 0x001fea000383ffff */
.L_x_1941:
[----:B------:R-:W-:Y:S05]  /*12fa0*/  BSYNC B6 ;  /* 0x0000000000067941 */ /* 0x000fea0003800000 */
.L_x_1938:
[----:B------:R-:W-:Y:S05]  /*12fb0*/  EXIT ;  /* 0x000000000000794d */ /* 0x000fea0003800000 */
.L_x_1951:
[----:B0-----:R-:W-:-:S04]  /*12fc0*/  IMAD.U32 R3, RZ, RZ, UR38 ;  /* 0x00000026ff037e24 */ /* 0x001fc8000f8e00ff */
[----:B------:R0:W1:Y:S03]  /*12fd0*/  SYNCS.PHASECHK.TRANS64.TRYWAIT P0, [R3+URZ+0x22800], R2 ;  /* 0x02280002030075a7 */ /* 0x000066000800017f */
[----:B-1----:R-:W-:Y:S05]  /*12fe0*/  @!P0 NANOSLEEP.SYNCS 0x989680 ;  /* 0x009896800000895d */ /* 0x002fea0003900000 */
[----:B------:R-:W1:Y:S02]  /*12ff0*/  @!P0 SYNCS.PHASECHK.TRANS64 P0, [R3+URZ+0x22800], R2 ;  /* 0x02280002030085a7 */ /* 0x000e64000800007f */
[----:B-1----:R-:W-:Y:S05]  /*13000*/  @!P0 BRA `(.L_x_1951) ;  /* 0xfffffffc00ec8947 */ /* 0x002fea000383ffff */
[----:B------:R-:W-:Y:S05]  /*13010*/  BRA `(.L_x_2083) ;  /* 0xfffffee800387947 */ /* 0x000fea000383ffff */
.L_x_1955:
[----:B0-----:R-:W-:-:S04]  /*13020*/  IMAD.U32 R3, RZ, RZ, UR38 ;  /* 0x00000026ff037e24 */ /* 0x001fc8000f8e00ff */
[----:B------:R0:W1:Y:S03]  /*13030*/  SYNCS.PHASECHK.TRANS64.TRYWAIT P0, [R3+URZ+0x22830], R2 ;  /* 0x02283002030075a7 */ /* 0x000066000800017f */
[----:B-1----:R-:W-:Y:S05]  /*13040*/  @!P0 NANOSLEEP.SYNCS 0x989680 ;  /* 0x009896800000895d */ /* 0x002fea0003900000 */
[----:B------:R-:W1:Y:S02]  /*13050*/  @!P0 SYNCS.PHASECHK.TRANS64 P0, [R3+URZ+0x22830], R2 ;  /* 0x02283002030085a7 */ /* 0x000e64000800007f */
[----:B-1----:R-:W-:Y:S05]  /*13060*/  @!P0 BRA `(.L_x_1955) ;  /* 0xfffffffc00ec8947 */ /* 0x002fea000383ffff */
[----:B------:R-:W-:Y:S05]  /*13070*/  BRA `(.L_x_1954) ;  /* 0xfffffee800587947 */ /* 0x000fea000383ffff */
.L_x_1968:
[----:B0-----:R-:W-:-:S04]  /*13080*/  IMAD.U32 R11, RZ, RZ, UR38 ;  /* 0x00000026ff0b7e24 */ /* 0x001fc8000f8e00ff */
[----:B------:R0:W1:Y:S03]  /*13090*/  SYNCS.PHASECHK.TRANS64.TRYWAIT P0, [R11+URZ+0x22850], R2 ;  /* 0x022850020b0075a7 */ /* 0x000066000800017f */
[----:B-1----:R-:W-:Y:S05]  /*130a0*/  @!P0 NANOSLEEP.SYNCS 0x989680 ;  /* 0x009896800000895d */ /* 0x002fea0003900000 */
[----:B------:R-:W1:Y:S02]  /*130b0*/  @!P0 SYNCS.PHASECHK.TRANS64 P0, [R11+URZ+0x22850], R2 ;  /* 0x022850020b0085a7 */ /* 0x000e64000800007f */
[----:B-1----:R-:W-:Y:S05]  /*130c0*/  @!P0 BRA `(.L_x_1968) ;  /* 0xfffffffc00ec8947 */ /* 0x002fea000383ffff */
[----:B------:R-:W-:Y:S05]  /*130d0*/  BRA `(.L_x_1967) ;  /* 0xffffff0c00747947 */ /* 0x000fea000383ffff */
.L_x_1977:
[----:B-1----:R-:W-:-:S04]  /*130e0*/  IMAD.U32 R9, RZ, RZ, UR30 ;  /* 0x0000001eff097e24 */ /* 0x002fc8000f8e00ff */
[----:B------:R1:W3:Y:S03]  /*130f0*/  SYNCS.PHASECHK.TRANS64.TRYWAIT P0, [R9+URZ+0x22830], R10 ;  /* 0x0228300a090075a7 */ /* 0x0002e6000800017f */
[----:B---3--:R-:W-:Y:S05]  /*13100*/  @!P0 NANOSLEEP.SYNCS 0x989680 ;  /* 0x009896800000895d */ /* 0x008fea0003900000 */
[----:B------:R-:W3:Y:S02]  /*13110*/  @!P0 SYNCS.PHASECHK.TRANS64 P0, [R9+URZ+0x22830], R10 ;  /* 0x0228300a090085a7 */ /* 0x000ee4000800007f */
[----:B---3--:R-:W-:Y:S05]  /*13120*/  @!P0 BRA `(.L_x_1977) ;  /* 0xfffffffc00ec8947 */ /* 0x008fea000383ffff */
[----:B------:R-:W-:Y:S05]  /*13130*/  BRA `(.L_x_1976) ;  /* 0xffffff14002c7947 */ /* 0x000fea000383ffff */
.L_x_1990:
[----:B0-----:R-:W-:-:S04]  /*13140*/  IMAD.U32 R13, RZ, RZ, UR30 ;  /* 0x0000001eff0d7e24 */ /* 0x001fc8000f8e00ff */
[----:B------:R0:W1:Y:S03]  /*13150*/  SYNCS.PHASECHK.TRANS64.TRYWAIT P0, [R13+URZ+0x22850], R10 ;  /* 0x0228500a0d0075a7 */ /* 0x000066000800017f */
[----:B-1----:R-:W-:Y:S05]  /*13160*/  @!P0 NANOSLEEP.SYNCS 0x989680 ;  /* 0x009896800000895d */ /* 0x002fea0003900000 */
[----:B------:R-:W1:Y:S02]  /*13170*/  @!P0 SYNCS.PHASECHK.TRANS64 P0, [R13+URZ+0x22850], R10 ;  /* 0x0228500a0d0085a7 */ /* 0x000e64000800007f */
[----:B-1----:R-:W-:Y:S05]  /*13180*/  @!P0 BRA `(.L_x_1990) ;  /* 0xfffffffc00ec8947 */ /* 0x002fea000383ffff */
[----:B------:R-:W-:Y:S05]  /*13190*/  BRA `(.L_x_1989) ;  /* 0xffffff4000087947 */ /* 0x000fea000383ffff */
.L_x_2000:
[----:B-12---:R-:W-:-:S04]  /*131a0*/  IMAD.U32 R4, RZ, RZ, UR28 ;  /* 0x0000001cff047e24 */ /* 0x006fc8000f8e00ff */
[----:B------:R1:W2:Y:S03]  /*131b0*/  SYNCS.PHASECHK.TRANS64.TRYWAIT P1, [R4+URZ+0x22830], R11 ;  /* 0x0228300b040075a7 */ /* 0x0002a6000802017f */
[----:B--2---:R-:W-:Y:S05]  /*131c0*/  @!P1 NANOSLEEP.SYNCS 0x989680 ;  /* 0x009896800000995d */ /* 0x004fea0003900000 */
[----:B------:R-:W2:Y:S02]  /*131d0*/  @!P1 SYNCS.PHASECHK.TRANS64 P1, [R4+URZ+0x22830], R11 ;  /* 0x0228300b040095a7 */ /* 0x000ea4000802007f */
[----:B--2---:R-:W-:Y:S05]  /*131e0*/  @!P1 BRA `(.L_x_2000) ;  /* 0xfffffffc00ec9947 */ /* 0x004fea000383ffff */
[----:B------:R-:W-:Y:S05]  /*131f0*/  BRA `(.L_x_1999) ;  /* 0xffffff4400c07947 */ /* 0x000fea000383ffff */
.L_x_2005:
[----:B--2---:R-:W-:-:S04]  /*13200*/  IMAD.U32 R10, RZ, RZ, UR28 ;  /* 0x0000001cff0a7e24 */ /* 0x004fc8000f8e00ff */
[----:B------:R2:W3:Y:S03]  /*13210*/  SYNCS.PHASECHK.TRANS64.TRYWAIT P1, [R10+URZ+0x22850], R11 ;  /* 0x0228500b0a0075a7 */ /* 0x0004e6000802017f */
[----:B---3--:R-:W-:Y:S05]  /*13220*/  @!P1 NANOSLEEP.SYNCS 0x989680 ;  /* 0x009896800000995d */ /* 0x008fea0003900000 */
[----:B------:R-:W3:Y:S02]  /*13230*/  @!P1 SYNCS.PHASECHK.TRANS64 P1, [R10+URZ+0x22850], R11 ;  /* 0x0228500b0a0095a7 */ /* 0x000ee4000802007f */
[----:B---3--:R-:W-:Y:S05]  /*13240*/  @!P1 BRA `(.L_x_2005) ;  /* 0xfffffffc00ec9947 */ /* 0x008fea000383ffff */
[----:B------:R-:W-:Y:S05]  /*13250*/  BRA `(.L_x_2004) ;  /* 0xffffff5c00e47947 */ /* 0x000fea000383ffff */
.L_x_2012:
[----:B---3--:R-:W-:-:S04]  /*13260*/  IMAD.U32 R9, RZ, RZ, UR26 ;  /* 0x0000001aff097e24 */ /* 0x008fc8000f8e00ff */
[----:B------:R3:W4:Y:S03]  /*13270*/  SYNCS.PHASECHK.TRANS64.TRYWAIT P0, [R9+URZ+0x22830], R10 ;  /* 0x0228300a090075a7 */ /* 0x000726000800017f */
[----:B----4-:R-:W-:Y:S05]  /*13280*/  @!P0 NANOSLEEP.SYNCS 0x989680 ;  /* 0x009896800000895d */ /* 0x010fea0003900000 */
[----:B------:R-:W4:Y:S02]  /*13290*/  @!P0 SYNCS.PHASECHK.TRANS64 P0, [R9+URZ+0x22830], R10 ;  /* 0x0228300a090085a7 */ /* 0x000f24000800007f */
[----:B----4-:R-:W-:Y:S05]  /*132a0*/  @!P0 BRA `(.L_x_2012) ;  /* 0xfffffffc00ec8947 */ /* 0x010fea000383ffff */
[----:B------:R-:W-:Y:S05]  /*132b0*/  BRA `(.L_x_2011) ;  /* 0xffffff6000f47947 */ /* 0x000fea000383ffff */
.L_x_2025:
[----:B0-----:R-:W-:-:S04]  /*132c0*/  IMAD.U32 R13, RZ, RZ, UR26 ;  /* 0x0000001aff0d7e24 */ /* 0x001fc8000f8e00ff */
[----:B------:R0:W1:Y:S03]  /*132d0*/  SYNCS.PHASECHK.TRANS64.TRYWAIT P0, [R13+URZ+0x22850], R10 ;  /* 0x0228500a0d0075a7 */ /* 0x000066000800017f */
[----:B-1----:R-:W-:Y:S05]  /*132e0*/  @!P0 NANOSLEEP.SYNCS 0x989680 ;  /* 0x009896800000895d */ /* 0x002fea0003900000 */
[----:B------:R-:W1:Y:S02]  /*132f0*/  @!P0 SYNCS.PHASECHK.TRANS64 P0, [R13+URZ+0x22850], R10 ;  /* 0x0228500a0d0085a7 */ /* 0x000e64000800007f */
[----:B-1----:R-:W-:Y:S05]  /*13300*/  @!P0 BRA `(.L_x_2025) ;  /* 0xfffffffc00ec8947 */ /* 0x002fea000383ffff */
[----:B------:R-:W-:Y:S05]  /*13310*/  BRA `(.L_x_2024) ;  /* 0xffffff8c00c07947 */ /* 0x000fea000383ffff */
.L_x_2044:
[----:B------:R-:W-:Y:S02]  /*13320*/  IMAD.MOV.U32 R13, RZ, RZ, R16 ;  /* 0x000000ffff0d7224 */ /* 0x000fe400078e0010 */
[----:B------:R-:W-:Y:S02]  /*13330*/  IMAD.MOV.U32 R12, RZ, RZ, RZ ;  /* 0x000000ffff0c7224 */ /* 0x000fe400078e00ff */
[----:B------:R-:W-:Y:S02]  /*13340*/  IMAD.MOV.U32 R11, RZ, RZ, 0x1f ;  /* 0x0000001fff0b7424 */ /* 0x000fe400078e00ff */
[----:B------:R-:W-:-:S07]  /*13350*/  IMAD.MOV.U32 R15, RZ, RZ, -0x1 ;  /* 0xffffffffff0f7424 */ /* 0x000fce00078e00ff */
[----:B-----5:R-:W-:Y:S05]  /*13360*/  WARPSYNC.COLLECTIVE R15, `(.L_x_2084) ;  /* 0x000000000f087348 */ /* 0x020fea0003c00000 */
[----:B------:R0:W1:Y:S02]  /*13370*/  SHFL.IDX P6, R14, R13, R12, R11 ;  /* 0x0000000c0d0e7389 */ /* 0x00006400000c000b */
[----:B01---5:R-:W-:Y:S01]  /*13380*/  ENDCOLLECTIVE ;  /* 0x000000000000791b */ /* 0x023fe20003800000 */
.L_x_2084:
[----:B------:R-:W-:Y:S05]  /*13390*/  BRA `(.L_x_2085) ;  /* 0xffffffd000947947 */ /* 0x000fea000383ffff */
.L_x_2046:
[----:B0-----:R-:W-:-:S04]  /*133a0*/  IMAD.U32 R3, RZ, RZ, UR47 ;  /* 0x0000002fff037e24 */ /* 0x001fc8000f8e00ff */
[----:B------:R0:W1:Y:S03]  /*133b0*/  SYNCS.PHASECHK.TRANS64.TRYWAIT P0, [R3+URZ+0x22840], R0 ;  /* 0x02284000030075a7 */ /* 0x000066000800017f */
[----:B-1----:R-:W-:Y:S05]  /*133c0*/  @!P0 NANOSLEEP.SYNCS 0x989680 ;  /* 0x009896800000895d */ /* 0x002fea0003900000 */
[----:B------:R-:W1:Y:S02]  /*133d0*/  @!P0 SYNCS.PHASECHK.TRANS64 P0, [R3+URZ+0x22840], R0 ;  /* 0x02284000030085a7 */ /* 0x000e64000800007f */
[----:B-1----:R-:W-:Y:S05]  /*133e0*/  @!P0 BRA `(.L_x_2046) ;  /* 0xfffffffc00ec8947 */ /* 0x002fea000383ffff */
[----:B------:R-:W-:Y:S05]  /*133f0*/  BRA `(.L_x_2086) ;  /* 0xffffffd000d87947 */ /* 0x000fea000383ffff */
.L_x_2047:
        /* <DEDUP_REMOVED lines=8> */
.L_x_2088:
[----:B------:R-:W-:Y:S05]  /*13480*/  BSYNC B0 ;  /* 0x0000000000007941 */ /* 0x000fea0003800000 */
.L_x_2087:
[----:B------:R-:W-:Y:S01]  /*13490*/  IMAD.MOV.U32 R13, RZ, RZ, R3 ;  /* 0x000000ffff0d7224 */ /* 0x000fe200078e0003 */
[----:B------:R-:W-:Y:S01]  /*134a0*/  @P0 LEA R7, R17, UR47, 0x1 ;  /* 0x0000002f11070c11 */ /* 0x000fe2000f8e08ff */
[----:B------:R-:W-:Y:S02]  /*134b0*/  IMAD.MOV.U32 R12, RZ, RZ, RZ ;  /* 0x000000ffff0c7224 */ /* 0x000fe400078e00ff */
[----:B------:R-:W-:Y:S02]  /*134c0*/  IMAD.MOV.U32 R11, RZ, RZ, 0x181f ;  /* 0x0000181fff0b7424 */ /* 0x000fe400078e00ff */
[----:B------:R-:W-:Y:S02]  /*134d0*/  IMAD.MOV.U32 R15, RZ, RZ, -0x1 ;  /* 0xffffffffff0f7424 */ /* 0x000fe400078e00ff */
[----:B------:R-:W-:-:S07]  /*134e0*/  IMAD.MOV.U32 R4, RZ, RZ, R14 ;  /* 0x000000ffff047224 */ /* 0x000fce00078e000e */
[----:B------:R-:W-:Y:S05]  /*134f0*/  WARPSYNC.COLLECTIVE R15, `(.L_x_2089) ;  /* 0x000000000f087348 */ /* 0x000fea0003c00000 */
[----:B------:R0:W1:Y:S02]  /*13500*/  SHFL.IDX P6, R14, R13, R12, R11 ;  /* 0x0000000c0d0e7389 */ /* 0x00006400000c000b */
[----:B01----:R-:W-:Y:S01]  /*13510*/  ENDCOLLECTIVE ;  /* 0x000000000000791b */ /* 0x003fe20003800000 */
.L_x_2089:
[----:B------:R-:W-:Y:S02]  /*13520*/  IMAD.MOV.U32 R13, RZ, RZ, R0 ;  /* 0x000000ffff0d7224 */ /* 0x000fe400078e0000 */
[----:B------:R-:W-:Y:S01]  /*13530*/  IMAD.MOV.U32 R12, RZ, RZ, 0x1 ;  /* 0x00000001ff0c7424 */ /* 0x000fe200078e00ff */
[----:B------:R-:W-:-:S05]  /*13540*/  @P0 LEA R14, P1, R24, R14, 0x1 ;  /* 0x0000000e180e0211 */ /* 0x000fca00078208ff */
[----:B------:R-:W-:Y:S02]  /*13550*/  @P0 IMAD.X R5, RZ, RZ, R4, P1 ;  /* 0x000000ffff050224 */ /* 0x000fe400008e0604 */
[----:B------:R-:W-:-:S07]  /*13560*/  @P0 IMAD.MOV.U32 R4, RZ, RZ, R14 ;  /* 0x000000ffff040224 */ /* 0x000fce00078e000e */
[----:B------:R-:W-:Y:S05]  /*13570*/  WARPSYNC.COLLECTIVE R15, `(.L_x_2090) ;  /* 0x000000000f087348 */ /* 0x000fea0003c00000 */
[----:B------:R0:W1:Y:S02]  /*13580*/  SHFL.IDX P6, R14, R13, R12, R11 ;  /* 0x0000000c0d0e7389 */ /* 0x00006400000c000b */
[----:B01----:R-:W-:Y:S01]  /*13590*/  ENDCOLLECTIVE ;  /* 0x000000000000791b */ /* 0x003fe20003800000 */
.L_x_2090:
        /* <DEDUP_REMOVED lines=11> */
.L_x_2091:
[----:B------:R-:W-:Y:S02]  /*13650*/  IMAD.MOV.U32 R13, RZ, RZ, R0 ;  /* 0x000000ffff0d7224 */ /* 0x000fe400078e0000 */
[----:B------:R-:W-:Y:S01]  /*13660*/  IMAD.MOV.U32 R12, RZ, RZ, 0x2 ;  /* 0x00000002ff0c7424 */ /* 0x000fe200078e00ff */
[----:B------:R-:W-:-:S13]  /*13670*/  @P0 LEA R4, P1, R24, R14, 0x1 ;  /* 0x0000000e18040211 */ /* 0x000fda00078208ff */
[----:B------:R-:W-:Y:S05]  /*13680*/  WARPSYNC.COLLECTIVE R15, `(.L_x_2092) ;  /* 0x000000000f087348 */ /* 0x000fea0003c00000 */
[----:B------:R0:W1:Y:S02]  /*13690*/  SHFL.IDX P6, R14, R13, R12, R11 ;  /* 0x0000000c0d0e7389 */ /* 0x00006400000c000b */
[----:B01----:R-:W-:Y:S01]  /*136a0*/  ENDCOLLECTIVE ;  /* 0x000000000000791b */ /* 0x003fe20003800000 */
.L_x_2092:
        /* <DEDUP_REMOVED lines=12> */
.L_x_2093:
[----:B------:R-:W-:Y:S02]  /*13770*/  IMAD.MOV.U32 R13, RZ, RZ, R0 ;  /* 0x000000ffff0d7224 */ /* 0x000fe400078e0000 */
[----:B------:R-:W-:Y:S01]  /*13780*/  IMAD.MOV.U32 R12, RZ, RZ, 0x3 ;  /* 0x00000003ff0c7424 */ /* 0x000fe200078e00ff */
[----:B------:R-:W-:-:S13]  /*13790*/  @P0 LEA R4, P1, R24, R14, 0x1 ;  /* 0x0000000e18040211 */ /* 0x000fda00078208ff */
[----:B------:R-:W-:Y:S05]  /*137a0*/  WARPSYNC.COLLECTIVE R15, `(.L_x_2094) ;  /* 0x000000000f087348 */ /* 0x000fea0003c00000 */
[----:B------:R0:W1:Y:S02]  /*137b0*/  SHFL.IDX P6, R14, R13, R12, R11 ;  /* 0x0000000c0d0e7389 */ /* 0x00006400000c000b */
[----:B01----:R-:W-:Y:S01]  /*137c0*/  ENDCOLLECTIVE ;  /* 0x000000000000791b */ /* 0x003fe20003800000 */
.L_x_2094:
        /* <DEDUP_REMOVED lines=12> */
.L_x_2095:
[----:B------:R-:W-:Y:S02]  /*13890*/  IMAD.MOV.U32 R13, RZ, RZ, R0 ;  /* 0x000000ffff0d7224 */ /* 0x000fe400078e0000 */
[----:B------:R-:W-:Y:S01]  /*138a0*/  IMAD.MOV.U32 R12, RZ, RZ, 0x4 ;  /* 0x00000004ff0c7424 */ /* 0x000fe200078e00ff */
[----:B------:R-:W-:-:S13]  /*138b0*/  @P0 LEA R4, P1, R24, R14, 0x1 ;  /* 0x0000000e18040211 */ /* 0x000fda00078208ff */
[----:B------:R-:W-:Y:S05]  /*138c0*/  WARPSYNC.COLLECTIVE R15, `(.L_x_2096) ;  /* 0x000000000f087348 */ /* 0x000fea0003c00000 */
[----:B------:R0:W1:Y:S02]  /*138d0*/  SHFL.IDX P6, R14, R13, R12, R11 ;  /* 0x0000000c0d0e7389 */ /* 0x00006400000c000b */
[----:B01----:R-:W-:Y:S01]  /*138e0*/  ENDCOLLECTIVE ;  /* 0x000000000000791b */ /* 0x003fe20003800000 */
.L_x_2096:
        /* <DEDUP_REMOVED lines=12> */
.L_x_2097:
[----:B------:R-:W-:Y:S02]  /*139b0*/  IMAD.MOV.U32 R13, RZ, RZ, R0 ;  /* 0x000000ffff0d7224 */ /* 0x000fe400078e0000 */
[----:B------:R-:W-:Y:S01]  /*139c0*/  IMAD.MOV.U32 R12, RZ, RZ, 0x5 ;  /* 0x00000005ff0c7424 */ /* 0x000fe200078e00ff */
[----:B------:R-:W-:-:S13]  /*139d0*/  @P0 LEA R4, P1, R24, R14, 0x1 ;  /* 0x0000000e18040211 */ /* 0x000fda00078208ff */
[----:B------:R-:W-:Y:S05]  /*139e0*/  WARPSYNC.COLLECTIVE R15, `(.L_x_2098) ;  /* 0x000000000f087348 */ /* 0x000fea0003c00000 */
[----:B------:R0:W1:Y:S02]  /*139f0*/  SHFL.IDX P6, R14, R13, R12, R11 ;  /* 0x0000000c0d0e7389 */ /* 0x00006400000c000b */
[----:B01----:R-:W-:Y:S01]  /*13a00*/  ENDCOLLECTIVE ;  /* 0x000000000000791b */ /* 0x003fe20003800000 */
.L_x_2098:
        /* <DEDUP_REMOVED lines=10> */
.L_x_2099:
[----:B------:R-:W-:Y:S05]  /*13ab0*/  BRA `(.L_x_2100) ;  /* 0xffffffd0004c7947 */ /* 0x000fea000383ffff */
.L_x_2050:
[----:B------:R-:W-:Y:S02]  /*13ac0*/  IMAD.MOV.U32 R13, RZ, RZ, R6 ;  /* 0x000000ffff0d7224 */ /* 0x000fe400078e0006 */
[----:B------:R-:W-:Y:S02]  /*13ad0*/  IMAD.MOV.U32 R12, RZ, RZ, RZ ;  /* 0x000000ffff0c7224 */ /* 0x000fe400078e00ff */
[----:B------:R-:W-:Y:S02]  /*13ae0*/  IMAD.MOV.U32 R11, RZ, RZ, 0x181f ;  /* 0x0000181fff0b7424 */ /* 0x000fe400078e00ff */
[----:B------:R-:W-:Y:S02]  /*13af0*/  IMAD.MOV.U32 R15, RZ, RZ, -0x1 ;  /* 0xffffffffff0f7424 */ /* 0x000fe400078e00ff */
[----:B------:R-:W-:-:S07]  /*13b00*/  VIADD R0, R27, UR40 ;  /* 0x000000281b007c36 */ /* 0x000fce0008000000 */
[----:B------:R-:W-:Y:S05]  /*13b10*/  WARPSYNC.COLLECTIVE R15, `(.L_x_2101) ;  /* 0x000000000f087348 */ /* 0x000fea0003c00000 */
[----:B------:R0:W1:Y:S02]  /*13b20*/  SHFL.IDX P6, R14, R13, R12, R11 ;  /* 0x0000000c0d0e7389 */ /* 0x00006400000c000b */
[----:B01----:R-:W-:Y:S01]  /*13b30*/  ENDCOLLECTIVE ;  /* 0x000000000000791b */ /* 0x003fe20003800000 */
.L_x_2101:
[----:B------:R-:W-:Y:S02]  /*13b40*/  VIADD R8, R0, 0x10 ;  /* 0x0000001000087836 */ /* 0x000fe40000000000 */
[----:B------:R-:W-:Y:S02]  /*13b50*/  IMAD.MOV.U32 R13, RZ, RZ, R7 ;  /* 0x000000ffff0d7224 */ /* 0x000fe400078e0007 */
[----:B------:R-:W-:-:S07]  /*13b60*/  IMAD.MOV.U32 R4, RZ, RZ, R14 ;  /* 0x000000ffff047224 */ /* 0x000fce00078e000e */
[----:B------:R-:W-:Y:S05]  /*13b70*/  WARPSYNC.COLLECTIVE R15, `(.L_x_2102) ;  /* 0x000000000f087348 */ /* 0x000fea0003c00000 */
[----:B------:R0:W1:Y:S02]  /*13b80*/  SHFL.IDX P6, R14, R13, R12, R11 ;  /* 0x0000000c0d0e7389 */ /* 0x00006400000c000b */
[----:B01----:R-:W-:Y:S01]  /*13b90*/  ENDCOLLECTIVE ;  /* 0x000000000000791b */ /* 0x003fe20003800000 */
.L_x_2102:
        /* <DEDUP_REMOVED lines=12> */
.L_x_2103:
[----:B------:R-:W-:Y:S01]  /*13c60*/  @!PT LDS RZ, [RZ] ;  /* 0x00000000fffff984 */ /* 0x000fe20000000800 */
[----:B------:R-:W-:Y:S01]  /*13c70*/  @!PT LDS RZ, [RZ] ;  /* 0x00000000fffff984 */ /* 0x000fe20000000800 */
[----:B------:R-:W-:Y:S01]  /*13c80*/  @!PT LDS RZ, [RZ] ;  /* 0x00000000fffff984 */ /* 0x000fe20000000800 */
[----:B------:R0:W-:Y:S01]  /*13c90*/  @!P0 LDGSTS.E.BYPASS.LTC128B.128 [R9+0x18400], desc[UR36][R4.64], !P1 ;  /* 0x1840000004098fae */ /* 0x0001e2000c901d64 */
[----:B------:R-:W-:Y:S01]  /*13ca0*/  ISETP.GE.AND P0, PT, R8, R3, PT ;  /* 0x000000030800720c */ /* 0x000fe20003f06270 */
[----:B------:R-:W-:-:S12]  /*13cb0*/  IMAD.MOV.U32 R13, RZ, RZ, R7 ;  /* 0x000000ffff0d7224 */ /* 0x000fd800078e0007 */
[----:B------:R-:W-:Y:S01]  /*13cc0*/  @!P0 LEA R21, R17, UR47, 0x1 ;  /* 0x0000002f11158c11 */ /* 0x000fe2000f8e08ff */
[----:B0-----:R-:W-:-:S07]  /*13cd0*/  IMAD.MOV.U32 R8, RZ, RZ, R14 ;  /* 0x000000ffff087224 */ /* 0x001fce00078e000e */
[----:B------:R-:W-:Y:S05]  /*13ce0*/  WARPSYNC.COLLECTIVE R15, `(.L_x_2104) ;  /* 0x000000000f087348 */ /* 0x000fea0003c00000 */
[----:B------:R0:W1:Y:S02]  /*13cf0*/  SHFL.IDX P6, R14, R13, R12, R11 ;  /* 0x0000000c0d0e7389 */ /* 0x00006400000c000b */
[----:B01----:R-:W-:Y:S01]  /*13d00*/  ENDCOLLECTIVE ;  /* 0x000000000000791b */ /* 0x003fe20003800000 */
.L_x_2104:
[----:B------:R-:W-:Y:S02]  /*13d10*/  IMAD.MOV.U32 R13, RZ, RZ, R6 ;  /* 0x000000ffff0d7224 */ /* 0x000fe400078e0006 */
[----:B------:R-:W-:Y:S01]  /*13d20*/  IMAD.MOV.U32 R12, RZ, RZ, 0x2 ;  /* 0x00000002ff0c7424 */ /* 0x000fe200078e00ff */
[----:B------:R-:W-:-:S13]  /*13d30*/  @!P0 LEA R4, P2, R24, R14, 0x1 ;  /* 0x0000000e18048211 */ /* 0x000fda00078408ff */
[----:B------:R-:W-:Y:S05]  /*13d40*/  WARPSYNC.COLLECTIVE R15, `(.L_x_2105) ;  /* 0x000000000f087348 */ /* 0x000fea0003c00000 */
[----:B------:R0:W1:Y:S02]  /*13d50*/  SHFL.IDX P6, R14, R13, R12, R11 ;  /* 0x0000000c0d0e7389 */ /* 0x00006400000c000b */
[----:B01----:R-:W-:Y:S01]  /*13d60*/  ENDCOLLECTIVE ;  /* 0x000000000000791b */ /* 0x003fe20003800000 */
.L_x_2105:
[----:B------:R-:W-:Y:S02]  /*13d70*/  @!P0 IMAD.X R5, RZ, RZ, R8, P2 ;  /* 0x000000ffff058224 */ /* 0x000fe400010e0608 */
[----:B------:R-:W-:-:S03]  /*13d80*/  VIADD R8, R0, 0x20 ;  /* 0x0000002000087836 */ /* 0x000fc60000000000 */
[----:B------:R-:W-:Y:S01]  /*13d90*/  @!PT LDS RZ, [RZ] ;  /* 0x00000000fffff984 */ /* 0x000fe20000000800 */
[----:B------:R-:W-:Y:S01]  /*13da0*/  @!PT LDS RZ, [RZ] ;  /* 0x00000000fffff984 */ /* 0x000fe20000000800 */
[----:B------:R-:W-:Y:S01]  /*13db0*/  @!PT LDS RZ, [RZ] ;  /* 0x00000000fffff984 */ /* 0x000fe20000000800 */
[----:B------:R0:W-:Y:S02]  /*13dc0*/  @!P0 LDGSTS.E.BYPASS.LTC128B.128 [R21+0x18c00], desc[UR36][R4.64], !P1 ;  /* 0x18c0000004158fae */ /* 0x0001e4000c901d64 */
[----:B------:R-:W-:Y:S01]  /*13dd0*/  ISETP.GE.AND P0, PT, R8, R3, PT ;  /* 0x000000030800720c */ /* 0x000fe20003f06270 */
[----:B------:R-:W-:-:S12]  /*13de0*/  IMAD.MOV.U32 R13, RZ, RZ, R7 ;  /* 0x000000ffff0d7224 */ /* 0x000fd800078e0007 */
[----:B------:R-:W-:Y:S01]  /*13df0*/  @!P0 LEA R9, R17, UR47, 0x1 ;  /* 0x0000002f11098c11 */ /* 0x000fe2000f8e08ff */
[----:B0-----:R-:W-:-:S07]  /*13e00*/  IMAD.MOV.U32 R8, RZ, RZ, R14 ;  /* 0x000000ffff087224 */ /* 0x001fce00078e000e */
[----:B------:R-:W-:Y:S05]  /*13e10*/  WARPSYNC.COLLECTIVE R15, `(.L_x_2106) ;  /* 0x000000000f087348 */ /* 0x000fea0003c00000 */
[----:B------:R0:W1:Y:S02]  /*13e20*/  SHFL.IDX P6, R14, R13, R12, R11 ;  /* 0x0000000c0d0e7389 */ /* 0x00006400000c000b */
[----:B01----:R-:W-:Y:S01]  /*13e30*/  ENDCOLLECTIVE ;  /* 0x000000000000791b */ /* 0x003fe20003800000 */
.L_x_2106:
[----:B------:R-:W-:Y:S02]  /*13e40*/  IMAD.MOV.U32 R13, RZ, RZ, R6 ;  /* 0x000000ffff0d7224 */ /* 0x000fe400078e0006 */
[----:B------:R-:W-:Y:S01]  /*13e50*/  IMAD.MOV.U32 R12, RZ, RZ, 0x3 ;  /* 0x00000003ff0c7424 */ /* 0x000fe200078e00ff */
[----:B------:R-:W-:-:S13]  /*13e60*/  @!P0 LEA R4, P2, R24, R14, 0x1 ;  /* 0x0000000e18048211 */ /* 0x000fda00078408ff */
[----:B------:R-:W-:Y:S05]  /*13e70*/  WARPSYNC.COLLECTIVE R15, `(.L_x_2107) ;  /* 0x000000000f087348 */ /* 0x000fea0003c00000 */
[----:B------:R0:W1:Y:S02]  /*13e80*/  SHFL.IDX P6, R14, R13, R12, R11 ;  /* 0x0000000c0d0e7389 */ /* 0x00006400000c000b */
[----:B01----:R-:W-:Y:S01]  /*13e90*/  ENDCOLLECTIVE ;  /* 0x000000000000791b */ /* 0x003fe20003800000 */
.L_x_2107:
        /* <DEDUP_REMOVED lines=13> */
.L_x_2108:
[----:B------:R-:W-:Y:S02]  /*13f70*/  IMAD.MOV.U32 R13, RZ, RZ, R6 ;  /* 0x000000ffff0d7224 */ /* 0x000fe400078e0006 */
[----:B------:R-:W-:Y:S01]  /*13f80*/  IMAD.MOV.U32 R12, RZ, RZ, 0x4 ;  /* 0x00000004ff0c7424 */ /* 0x000fe200078e00ff */
[----:B------:R-:W-:-:S13]  /*13f90*/  @!P0 LEA R4, P2, R24, R14, 0x1 ;  /* 0x0000000e18048211 */ /* 0x000fda00078408ff */
[----:B------:R-:W-:Y:S05]  /*13fa0*/  WARPSYNC.COLLECTIVE R15, `(.L_x_2109) ;  /* 0x000000000f087348 */ /* 0x000fea0003c00000 */
[----:B------:R0:W1:Y:S02]  /*13fb0*/  SHFL.IDX P6, R14, R13, R12, R11 ;  /* 0x0000000c0d0e7389 */ /* 0x00006400000c000b */
[----:B01----:R-:W-:Y:S01]  /*13fc0*/  ENDCOLLECTIVE ;  /* 0x000000000000791b */ /* 0x003fe20003800000 */
.L_x_2109:
        /* <DEDUP_REMOVED lines=13> */
.L_x_2110:
[----:B------:R-:W-:Y:S02]  /*140a0*/  IMAD.MOV.U32 R13, RZ, RZ, R6 ;  /* 0x000000ffff0d7224 */ /* 0x000fe400078e0006 */
[----:B------:R-:W-:Y:S01]  /*140b0*/  IMAD.MOV.U32 R12, RZ, RZ, 0x5 ;  /* 0x00000005ff0c7424 */ /* 0x000fe200078e00ff */
[----:B------:R-:W-:-:S13]  /*140c0*/  @!P0 LEA R4, P2, R24, R14, 0x1 ;  /* 0x0000000e18048211 */ /* 0x000fda00078408ff */
[----:B------:R-:W-:Y:S05]  /*140d0*/  WARPSYNC.COLLECTIVE R15, `(.L_x_2111) ;  /* 0x000000000f087348 */ /* 0x000fea0003c00000 */
[----:B------:R0:W1:Y:S02]  /*140e0*/  SHFL.IDX P6, R14, R13, R12, R11 ;  /* 0x0000000c0d0e7389 */ /* 0x00006400000c000b */
[----:B01----:R-:W-:Y:S01]  /*140f0*/  ENDCOLLECTIVE ;  /* 0x000000000000791b */ /* 0x003fe20003800000 */
.L_x_2111:
        /* <DEDUP_REMOVED lines=13> */
.L_x_2112:
[----:B------:R-:W-:Y:S02]  /*141d0*/  IMAD.MOV.U32 R13, RZ, RZ, R6 ;  /* 0x000000ffff0d7224 */ /* 0x000fe400078e0006 */
[----:B------:R-:W-:Y:S01]  /*141e0*/  IMAD.MOV.U32 R12, RZ, RZ, 0x6 ;  /* 0x00000006ff0c7424 */ /* 0x000fe200078e00ff */
[----:B------:R-:W-:-:S13]  /*141f0*/  @!P0 LEA R4, P2, R24, R14, 0x1 ;  /* 0x0000000e18048211 */ /* 0x000fda00078408ff */
[----:B------:R-:W-:Y:S05]  /*14200*/  WARPSYNC.COLLECTIVE R15, `(.L_x_2113) ;  /* 0x000000000f087348 */ /* 0x000fea0003c00000 */
[----:B------:R0:W1:Y:S02]  /*14210*/  SHFL.IDX P6, R14, R13, R12, R11 ;  /* 0x0000000c0d0e7389 */ /* 0x00006400000c000b */
[----:B01----:R-:W-:Y:S01]  /*14220*/  ENDCOLLECTIVE ;  /* 0x000000000000791b */ /* 0x003fe20003800000 */
.L_x_2113:
[----:B------:R-:W-:-:S05]  /*14230*/  @!P0 IMAD.X R5, RZ, RZ, R8, P2 ;  /* 0x000000ffff058224 */ /* 0x000fca00010e0608 */
[----:B------:R-:W-:Y:S01]  /*14240*/  @!PT LDS RZ, [RZ] ;  /* 0x00000000fffff984 */ /* 0x000fe20000000800 */
[----:B------:R-:W-:Y:S01]  /*14250*/  @!PT LDS RZ, [RZ] ;  /* 0x00000000fffff984 */ /* 0x000fe20000000800 */
[----:B------:R-:W-:Y:S01]  /*14260*/  @!PT LDS RZ, [RZ] ;  /* 0x00000000fffff984 */ /* 0x000fe20000000800 */
[----:B------:R0:W-:Y:S01]  /*14270*/  @!P0 LDGSTS.E.BYPASS.LTC128B.128 [R21+0x1ac00], desc[UR36][R4.64], !P1 ;  /* 0x1ac0000004158fae */ /* 0x0001e2000c901d64 */
[----:B------:R-:W-:Y:S02]  /*14280*/  IMAD.MOV.U32 R13, RZ, RZ, R7 ;  /* 0x000000ffff0d7224 */ /* 0x000fe400078e0007 */
[----:B0-----:R-:W-:Y:S02]  /*14290*/  VIADD R4, R0, 0x60 ;  /* 0x0000006000047836 */ /* 0x001fe40000000000 */
[----:B------:R-:W-:-:S03]  /*142a0*/  IMAD.MOV.U32 R8, RZ, RZ, R14 ;  /* 0x000000ffff087224 */ /* 0x000fc600078e000e */
[----:B------:R-:W-:-:S13]  /*142b0*/  ISETP.GE.AND P0, PT, R4, R3, PT ;  /* 0x000000030400720c */ /* 0x000fda0003f06270 */
[----:B------:R-:W-:Y:S05]  /*142c0*/  WARPSYNC.COLLECTIVE R15, `(.L_x_2114) ;  /* 0x000000000f087348 */ /* 0x000fea0003c00000 */
[----:B------:R0:W1:Y:S02]  /*142d0*/  SHFL.IDX P6, R14, R13, R12, R11 ;  /* 0x0000000c0d0e7389 */ /* 0x00006400000c000b */
[----:B01----:R-:W-:Y:S01]  /*142e0*/  ENDCOLLECTIVE ;  /* 0x000000000000791b */ /* 0x003fe20003800000 */
.L_x_2114:
[----:B------:R-:W-:Y:S01]  /*142f0*/  @!P0 LEA R9, R17, UR47, 0x1 ;  /* 0x0000002f11098c11 */ /* 0x000fe2000f8e08ff */
[----:B------:R-:W-:Y:S02]  /*14300*/  IMAD.MOV.U32 R13, RZ, RZ, R6 ;  /* 0x000000ffff0d7224 */ /* 0x000fe400078e0006 */
[----:B------:R-:W-:Y:S01]  /*14310*/  IMAD.MOV.U32 R12, RZ, RZ, 0x7 ;  /* 0x00000007ff0c7424 */ /* 0x000fe200078e00ff */
[----:B------:R-:W-:-:S13]  /*14320*/  @!P0 LEA R4, P2, R24, R14, 0x1 ;  /* 0x0000000e18048211 */ /* 0x000fda00078408ff */
[----:B------:R-:W-:Y:S05]  /*14330*/  WARPSYNC.COLLECTIVE R15, `(.L_x_2115) ;  /* 0x000000000f087348 */ /* 0x000fea0003c00000 */
[----:B------:R0:W1:Y:S02]  /*14340*/  SHFL.IDX P6, R14, R13, R12, R11 ;  /* 0x0000000c0d0e7389 */ /* 0x00006400000c000b */
[----:B01----:R-:W-:Y:S01]  /*14350*/  ENDCOLLECTIVE ;  /* 0x000000000000791b */ /* 0x003fe20003800000 */
.L_x_2115:
        /* <DEDUP_REMOVED lines=10> */
.L_x_2116:
[----:B------:R-:W-:Y:S05]  /*14400*/  BRA `(.L_x_2117) ;  /* 0xffffffd000407947 */ /* 0x000fea000383ffff */
.L_x_2051:
[----:B0-----:R-:W-:-:S04]  /*14410*/  IMAD.U32 R3, RZ, RZ, UR47 ;  /* 0x0000002fff037e24 */ /* 0x001fc8000f8e00ff */
[----:B------:R0:W1:Y:S03]  /*14420*/  SYNCS.PHASECHK.TRANS64.TRYWAIT P0, [R3+URZ+0x22820], R0 ;  /* 0x02282000030075a7 */ /* 0x000066000800017f */
[----:B-1----:R-:W-:Y:S05]  /*14430*/  @!P0 NANOSLEEP.SYNCS 0x989680 ;  /* 0x009896800000895d */ /* 0x002fea0003900000 */
[----:B------:R-:W1:Y:S02]  /*14440*/  @!P0 SYNCS.PHASECHK.TRANS64 P0, [R3+URZ+0x22820], R0 ;  /* 0x02282000030085a7 */ /* 0x000e64000800007f */
[----:B-1----:R-:W-:Y:S05]  /*14450*/  @!P0 BRA `(.L_x_2051) ;  /* 0xfffffffc00ec8947 */ /* 0x002fea000383ffff */
[----:B------:R-:W-:Y:S05]  /*14460*/  BRA `(.L_x_2118) ;  /* 0xffffffd000707947 */ /* 0x000fea000383ffff */
.L_x_2053:
[----:B0-----:R-:W-:-:S04]  /*14470*/  IMAD.U32 R3, RZ, RZ, UR47 ;  /* 0x0000002fff037e24 */ /* 0x001fc8000f8e00ff */
[----:B------:R0:W1:Y:S03]  /*14480*/  SYNCS.PHASECHK.TRANS64.TRYWAIT P0, [R3+URZ+0x22860], R0 ;  /* 0x02286000030075a7 */ /* 0x000066000800017f */
[----:B-1----:R-:W-:Y:S05]  /*14490*/  @!P0 NANOSLEEP.SYNCS 0x989680 ;  /* 0x009896800000895d */ /* 0x002fea0003900000 */
[----:B------:R-:W1:Y:S02]  /*144a0*/  @!P0 SYNCS.PHASECHK.TRANS64 P0, [R3+URZ+0x22860], R0 ;  /* 0x02286000030085a7 */ /* 0x000e64000800007f */
[----:B-1----:R-:W-:Y:S05]  /*144b0*/  @!P0 BRA `(.L_x_2053) ;  /* 0xfffffffc00ec8947 */ /* 0x002fea000383ffff */
[----:B------:R-:W-:Y:S05]  /*144c0*/  BRA `(.L_x_2119) ;  /* 0xffffffd0006c7947 */ /* 0x000fea000383ffff */
.L_x_2054:
        /* <DEDUP_REMOVED lines=8> */
.L_x_2121:
[----:B------:R-:W-:Y:S05]  /*14550*/  BSYNC B0 ;  /* 0x0000000000007941 */ /* 0x000fea0003800000 */
.L_x_2120:
[----:B------:R-:W-:Y:S01]  /*14560*/  IMAD.MOV.U32 R13, RZ, RZ, R3 ;  /* 0x000000ffff0d7224 */ /* 0x000fe200078e0003 */
[----:B------:R-:W-:Y:S01]  /*14570*/  LEA R19, R17, UR47, 0x1 ;  /* 0x0000002f11137c11 */ /* 0x000fe2000f8e08ff */
[----:B------:R-:W-:Y:S01]  /*14580*/  IMAD.MOV.U32 R12, RZ, RZ, RZ ;  /* 0x000000ffff0c7224 */ /* 0x000fe200078e00ff */
[C---:B------:R-:W-:Y:S01]  /*14590*/  LOP3.LUT P2, RZ, R8.reuse, 0x2, RZ, 0xc0, !PT ;  /* 0x0000000208ff7812 */ /* 0x040fe2000784c0ff */
[----:B------:R-:W-:Y:S01]  /*145a0*/  IMAD.MOV.U32 R11, RZ, RZ, 0x181f ;  /* 0x0000181fff0b7424 */ /* 0x000fe200078e00ff */
[----:B------:R-:W-:Y:S01]  /*145b0*/  LOP3.LUT P1, RZ, R8, 0x4, RZ, 0xc0, !PT ;  /* 0x0000000408ff7812 */ /* 0x000fe2000782c0ff */
[----:B------:R-:W-:Y:S02]  /*145c0*/  IMAD.MOV.U32 R15, RZ, RZ, -0x1 ;  /* 0xffffffffff0f7424 */ /* 0x000fe400078e00ff */
[----:B------:R-:W-:Y:S01]  /*145d0*/  IMAD.MOV.U32 R0, RZ, RZ, R14 ;  /* 0x000000ffff007224 */ /* 0x000fe200078e000e */
[----:B------:R-:W-:Y:S01]  /*145e0*/  ISETP.LT.OR P3, PT, R35, 0x1, !P1 ;  /* 0x000000012300780c */ /* 0x000fe20004f61670 */
[----:B------:R-:W-:-:S12]  /*145f0*/  IMAD.SHL.U32 R24, R24, 0x2, RZ ;  /* 0x0000000218187824 */ /* 0x000fd800078e00ff */
[----:B------:R-:W-:Y:S05]  /*14600*/  WARPSYNC.COLLECTIVE R15, `(.L_x_2122) ;  /* 0x000000000f087348 */ /* 0x000fea0003c00000 */
[----:B------:R0:W1:Y:S02]  /*14610*/  SHFL.IDX P6, R14, R13, R12, R11 ;  /* 0x0000000c0d0e7389 */ /* 0x00006400000c000b */
[----:B01----:R-:W-:Y:S01]  /*14620*/  ENDCOLLECTIVE ;  /* 0x000000000000791b */ /* 0x003fe20003800000 */
.L_x_2122:
[----:B------:R-:W-:Y:S02]  /*14630*/  IMAD.MOV.U32 R13, RZ, RZ, R10 ;  /* 0x000000ffff0d7224 */ /* 0x000fe400078e000a */
[----:B------:R-:W-:Y:S01]  /*14640*/  IMAD.MOV.U32 R12, RZ, RZ, 0x1 ;  /* 0x00000001ff0c7424 */ /* 0x000fe200078e00ff */
[----:B------:R-:W-:-:S13]  /*14650*/  IADD3 R4, P0, R14, R24, RZ ;  /* 0x000000180e047210 */ /* 0x000fda0007f1e0ff */
[----:B------:R-:W-:Y:S05]  /*14660*/  WARPSYNC.COLLECTIVE R15, `(.L_x_2123) ;  /* 0x000000000f087348 */ /* 0x000fea0003c00000 */
[----:B------:R0:W1:Y:S02]  /*14670*/  SHFL.IDX P6, R14, R13, R12, R11 ;  /* 0x0000000c0d0e7389 */ /* 0x00006400000c000b */
[----:B01----:R-:W-:Y:S01]  /*14680*/  ENDCOLLECTIVE ;  /* 0x000000000000791b */ /* 0x003fe20003800000 */
.L_x_2123:
        /* <DEDUP_REMOVED lines=12> */
.L_x_2124:
[----:B------:R-:W-:Y:S01]  /*14750*/  @!PT LDS RZ, [RZ] ;  /* 0x00000000fffff984 */ /* 0x000fe20000000800 */
[----:B------:R-:W-:Y:S01]  /*14760*/  @!PT LDS RZ, [RZ] ;  /* 0x00000000fffff984 */ /* 0x000fe20000000800 */
[----:B------:R-:W-:Y:S01]  /*14770*/  @!PT LDS RZ, [RZ] ;  /* 0x00000000fffff984 */ /* 0x000fe20000000800 */
[----:B------:R-:W-:Y:S01]  /*14780*/  LDGSTS.E.BYPASS.LTC128B.128 [R19+0x3400], desc[UR36][R4.64+0x80], !P0 ;  /* 0x0340008004137fae */ /* 0x000fe2000c101d64 */
[----:B------:R-:W-:Y:S01]  /*14790*/  LOP3.LUT P0, RZ, R8, 0x8, RZ, 0xc0, !PT ;  /* 0x0000000808ff7812 */ /* 0x000fe2000780c0ff */
[----:B------:R-:W-:Y:S02]  /*147a0*/  IMAD.MOV.U32 R8, RZ, RZ, RZ ;  /* 0x000000ffff087224 */ /* 0x000fe400078e00ff */
        /* <DEDUP_REMOVED lines=9> */
.L_x_2125:
        /* <DEDUP_REMOVED lines=12> */
.L_x_2126:
        /* <DEDUP_REMOVED lines=14> */
.L_x_2127:
        /* <DEDUP_REMOVED lines=12> */
.L_x_2128:
        /* <DEDUP_REMOVED lines=14> */
.L_x_2129:
        /* <DEDUP_REMOVED lines=12> */
.L_x_2130:
        /* <DEDUP_REMOVED lines=14> */
.L_x_2131:
[----:B------:R-:W-:Y:S01]  /*14d20*/  IMAD.X R5, RZ, RZ, R0, P3 ;  /* 0x000000ffff057224 */ /* 0x000fe200018e0600 */
[----:B------:R-:W-:Y:S01]  /*14d30*/  ISETP.LT.OR P3, PT, R35, 0x41, P4 ;  /* 0x000000412300780c */ /* 0x000fe20002761670 */
[----:B------:R-:W-:Y:S02]  /*14d40*/  VIADD R0, R19, 0x400 ;  /* 0x0000040013007836 */ /* 0x000fe40000000000 */
[----:B------:R-:W-:-:S10]  /*14d50*/  IMAD.MOV.U32 R13, RZ, RZ, R3 ;  /* 0x000000ffff0d7224 */ /* 0x000fd400078e0003 */
        /* <DEDUP_REMOVED lines=9> */
.L_x_2132:
        /* <DEDUP_REMOVED lines=9> */
.L_x_2061:
[----:B-1----:R1:W2:Y:S02]  /*14e80*/  SYNCS.PHASECHK.TRANS64.TRYWAIT P0, [R32+URZ+0x22840], R31 ;  /* 0x0228401f200075a7 */ /* 0x0022a4000800017f */
[----:B--2---:R-:W-:Y:S05]  /*14e90*/  @!P0 NANOSLEEP.SYNCS 0x989680 ;  /* 0x009896800000895d */ /* 0x004fea0003900000 */
[----:B------:R-:W2:Y:S02]  /*14ea0*/  @!P0 SYNCS.PHASECHK.TRANS64 P0, [R32+URZ+0x22840], R31 ;  /* 0x0228401f200085a7 */ /* 0x000ea4000800007f */
[----:B--2---:R-:W-:Y:S05]  /*14eb0*/  @!P0 BRA `(.L_x_2061) ;  /* 0xfffffffc00f08947 */ /* 0x004fea000383ffff */
[----:B------:R-:W-:Y:S05]  /*14ec0*/  BRA `(.L_x_2134) ;  /* 0xffffffd000947947 */ /* 0x000fea000383ffff */
.L_x_2062:
        /* <DEDUP_REMOVED lines=8> */
.L_x_2136:
[----:B------:R-:W-:Y:S05]  /*14f50*/  BSYNC B1 ;  /* 0x0000000000017941 */ /* 0x000fea0003800000 */
.L_x_2135:
        /* <DEDUP_REMOVED lines=9> */
.L_x_2137:
[----:B------:R-:W-:Y:S02]  /*14ff0*/  IMAD.MOV.U32 R13, RZ, RZ, R3 ;  /* 0x000000ffff0d7224 */ /* 0x000fe400078e0003 */
[----:B------:R-:W-:Y:S01]  /*15000*/  IMAD.MOV.U32 R12, RZ, RZ, 0x1 ;  /* 0x00000001ff0c7424 */ /* 0x000fe200078e00ff */
[----:B------:R-:W-:-:S13]  /*15010*/  IADD3 R4, P0, R14, R24, RZ ;  /* 0x000000180e047210 */ /* 0x000fda0007f1e0ff */
[----:B------:R-:W-:Y:S05]  /*15020*/  WARPSYNC.COLLECTIVE R15, `(.L_x_2138) ;  /* 0x000000000f087348 */ /* 0x000fea0003c00000 */
[----:B------:R0:W1:Y:S02]  /*15030*/  SHFL.IDX P6, R14, R13, R12, R11 ;  /* 0x0000000c0d0e7389 */ /* 0x00006400000c000b */
[----:B01----:R-:W-:Y:S01]  /*15040*/  ENDCOLLECTIVE ;  /* 0x000000000000791b */ /* 0x003fe20003800000 */
.L_x_2138:
        /* <DEDUP_REMOVED lines=10> */
.L_x_2139:
[----:B------:R-:W-:Y:S02]  /*150f0*/  IMAD.MOV.U32 R13, RZ, RZ, R3 ;  /* 0x000000ffff0d7224 */ /* 0x000fe400078e0003 */
[----:B------:R-:W-:Y:S01]  /*15100*/  IMAD.MOV.U32 R12, RZ, RZ, 0x2 ;  /* 0x00000002ff0c7424 */ /* 0x000fe200078e00ff */
[----:B------:R-:W-:-:S13]  /*15110*/  IADD3 R6, P0, R14, R24, RZ ;  /* 0x000000180e067210 */ /* 0x000fda0007f1e0ff */
[----:B------:R-:W-:Y:S05]  /*15120*/  WARPSYNC.COLLECTIVE R15, `(.L_x_2140) ;  /* 0x000000000f087348 */ /* 0x000fea0003c00000 */
[----:B------:R0:W1:Y:S02]  /*15130*/  SHFL.IDX P6, R14, R13, R12, R11 ;  /* 0x0000000c0d0e7389 */ /* 0x00006400000c000b */
[----:B01----:R-:W-:Y:S01]  /*15140*/  ENDCOLLECTIVE ;  /* 0x000000000000791b */ /* 0x003fe20003800000 */
.L_x_2140:
        /* <DEDUP_REMOVED lines=10> */
.L_x_2141:
[----:B------:R-:W-:Y:S02]  /*151f0*/  IMAD.MOV.U32 R13, RZ, RZ, R3 ;  /* 0x000000ffff0d7224 */ /* 0x000fe400078e0003 */
[----:B------:R-:W-:Y:S01]  /*15200*/  IMAD.MOV.U32 R12, RZ, RZ, 0x3 ;  /* 0x00000003ff0c7424 */ /* 0x000fe200078e00ff */
[----:B------:R-:W-:-:S13]  /*15210*/  IADD3 R6, P0, R14, R24, RZ ;  /* 0x000000180e067210 */ /* 0x000fda0007f1e0ff */
[----:B------:R-:W-:Y:S05]  /*15220*/  WARPSYNC.COLLECTIVE R15, `(.L_x_2142) ;  /* 0x000000000f087348 */ /* 0x000fea0003c00000 */
[----:B------:R0:W1:Y:S02]  /*15230*/  SHFL.IDX P6, R14, R13, R12, R11 ;  /* 0x0000000c0d0e7389 */ /* 0x00006400000c000b */
[----:B01----:R-:W-:Y:S01]  /*15240*/  ENDCOLLECTIVE ;  /* 0x000000000000791b */ /* 0x003fe20003800000 */
.L_x_2142:
        /* <DEDUP_REMOVED lines=10> */
.L_x_2143:
[----:B------:R-:W-:Y:S02]  /*152f0*/  IMAD.MOV.U32 R13, RZ, RZ, R3 ;  /* 0x000000ffff0d7224 */ /* 0x000fe400078e0003 */
[----:B------:R-:W-:Y:S01]  /*15300*/  IMAD.MOV.U32 R12, RZ, RZ, 0x4 ;  /* 0x00000004ff0c7424 */ /* 0x000fe200078e00ff */
[----:B------:R-:W-:-:S13]  /*15310*/  IADD3 R4, P0, R14, R24, RZ ;  /* 0x000000180e047210 */ /* 0x000fda0007f1e0ff */
[----:B------:R-:W-:Y:S05]  /*15320*/  WARPSYNC.COLLECTIVE R15, `(.L_x_2144) ;  /* 0x000000000f087348 */ /* 0x000fea0003c00000 */
[----:B------:R0:W1:Y:S02]  /*15330*/  SHFL.IDX P6, R14, R13, R12, R11 ;  /* 0x0000000c0d0e7389 */ /* 0x00006400000c000b */
[----:B01----:R-:W-:Y:S01]  /*15340*/  ENDCOLLECTIVE ;  /* 0x000000000000791b */ /* 0x003fe20003800000 */
.L_x_2144:
        /* <DEDUP_REMOVED lines=10> */
.L_x_2145:
[----:B------:R-:W-:Y:S02]  /*153f0*/  IMAD.MOV.U32 R13, RZ, RZ, R3 ;  /* 0x000000ffff0d7224 */ /* 0x000fe400078e0003 */
[----:B------:R-:W-:Y:S01]  /*15400*/  IMAD.MOV.U32 R12, RZ, RZ, 0x5 ;  /* 0x00000005ff0c7424 */ /* 0x000fe200078e00ff */
[----:B------:R-:W-:-:S13]  /*15410*/  IADD3 R4, P0, R14, R24, RZ ;  /* 0x000000180e047210 */ /* 0x000fda0007f1e0ff */
[----:B------:R-:W-:Y:S05]  /*15420*/  WARPSYNC.COLLECTIVE R15, `(.L_x_2146) ;  /* 0x000000000f087348 */ /* 0x000fea0003c00000 */
[----:B------:R0:W1:Y:S02]  /*15430*/  SHFL.IDX P6, R14, R13, R12, R11 ;  /* 0x0000000c0d0e7389 */ /* 0x00006400000c000b */
[----:B01----:R-:W-:Y:S01]  /*15440*/  ENDCOLLECTIVE ;  /* 0x000000000000791b */ /* 0x003fe20003800000 */
.L_x_2146:
        /* <DEDUP_REMOVED lines=10> */
.L_x_2147:
[----:B------:R-:W-:Y:S01]  /*154f0*/  IMAD.MOV.U32 R37, RZ, RZ, R14 ;  /* 0x000000ffff257224 */ /* 0x000fe200078e000e */
[----:B------:R-:W-:Y:S06]  /*15500*/  BRA `(.L_x_2148) ;  /* 0xffffffcc00ec7947 */ /* 0x000fec000383ffff */
.L_x_2067:
[----:B---3--:R3:W4:Y:S02]  /*15510*/  SYNCS.PHASECHK.TRANS64.TRYWAIT P0, [R32+URZ+0x22860], R31 ;  /* 0x0228601f200075a7 */ /* 0x008724000800017f */
[----:B----4-:R-:W-:Y:S05]  /*15520*/  @!P0 NANOSLEEP.SYNCS 0x989680 ;  /* 0x009896800000895d */ /* 0x010fea0003900000 */
[----:B------:R-:W4:Y:S02]  /*15530*/  @!P0 SYNCS.PHASECHK.TRANS64 P0, [R32+URZ+0x22860], R31 ;  /* 0x0228601f200085a7 */ /* 0x000f24000800007f */
[----:B----4-:R-:W-:Y:S05]  /*15540*/  @!P0 BRA `(.L_x_2067) ;  /* 0xfffffffc00f08947 */ /* 0x010fea000383ffff */
[----:B------:R-:W-:Y:S05]  /*15550*/  BRA `(.L_x_2149) ;  /* 0xffffffd000387947 */ /* 0x000fea000383ffff */
.L_x_2068:
        /* <DEDUP_REMOVED lines=8> */
.L_x_2151:
[----:B------:R-:W-:Y:S05]  /*155e0*/  BSYNC B1 ;  /* 0x0000000000017941 */ /* 0x000fea0003800000 */
.L_x_2150:
        /* <DEDUP_REMOVED lines=9> */
.L_x_2152:
[----:B------:R-:W-:Y:S02]  /*15680*/  IMAD.MOV.U32 R8, RZ, RZ, RZ ;  /* 0x000000ffff087224 */ /* 0x000fe400078e00ff */
[----:B------:R-:W-:Y:S02]  /*15690*/  IMAD.MOV.U32 R13, RZ, RZ, R27 ;  /* 0x000000ffff0d7224 */ /* 0x000fe400078e001b */
[----:B------:R-:W-:Y:S01]  /*156a0*/  IMAD.MOV.U32 R12, RZ, RZ, 0x1 ;  /* 0x00000001ff0c7424 */ /* 0x000fe200078e00ff */
[----:B------:R-:W-:-:S13]  /*156b0*/  IADD3 R4, P0, R14, R24, RZ ;  /* 0x000000180e047210 */ /* 0x000fda0007f1e0ff */
[----:B------:R-:W-:Y:S05]  /*156c0*/  WARPSYNC.COLLECTIVE R15, `(.L_x_2153) ;  /* 0x000000000f087348 */ /* 0x000fea0003c00000 */
[----:B------:R0:W1:Y:S02]  /*156d0*/  SHFL.IDX P6, R14, R13, R12, R11 ;  /* 0x0000000c0d0e7389 */ /* 0x00006400000c000b */
[----:B01----:R-:W-:Y:S01]  /*156e0*/  ENDCOLLECTIVE ;  /* 0x000000000000791b */ /* 0x003fe20003800000 */
.L_x_2153:
        /* <DEDUP_REMOVED lines=13> */
.L_x_2154:
[----:B------:R-:W-:Y:S02]  /*157c0*/  IMAD.MOV.U32 R13, RZ, RZ, R27 ;  /* 0x000000ffff0d7224 */ /* 0x000fe400078e001b */
[----:B------:R-:W-:Y:S01]  /*157d0*/  IMAD.MOV.U32 R12, RZ, RZ, 0x2 ;  /* 0x00000002ff0c7424 */ /* 0x000fe200078e00ff */
[----:B------:R-:W-:-:S13]  /*157e0*/  IADD3 R4, P0, R14, R24, RZ ;  /* 0x000000180e047210 */ /* 0x000fda0007f1e0ff */
[----:B------:R-:W-:Y:S05]  /*157f0*/  WARPSYNC.COLLECTIVE R15, `(.L_x_2155) ;  /* 0x000000000f087348 */ /* 0x000fea0003c00000 */
[----:B------:R0:W1:Y:S02]  /*15800*/  SHFL.IDX P6, R14, R13, R12, R11 ;  /* 0x0000000c0d0e7389 */ /* 0x00006400000c000b */
[----:B01----:R-:W-:Y:S01]  /*15810*/  ENDCOLLECTIVE ;  /* 0x000000000000791b */ /* 0x003fe20003800000 */
.L_x_2155:
        /* <DEDUP_REMOVED lines=13> */
.L_x_2156:
[----:B------:R-:W-:Y:S02]  /*158f0*/  IMAD.MOV.U32 R13, RZ, RZ, R27 ;  /* 0x000000ffff0d7224 */ /* 0x000fe400078e001b */
[----:B------:R-:W-:Y:S01]  /*15900*/  IMAD.MOV.U32 R12, RZ, RZ, 0x3 ;  /* 0x00000003ff0c7424 */ /* 0x000fe200078e00ff */
[----:B------:R-:W-:-:S13]  /*15910*/  IADD3 R4, P0, R14, R24, RZ ;  /* 0x000000180e047210 */ /* 0x000fda0007f1e0ff */
[----:B------:R-:W-:Y:S05]  /*15920*/  WARPSYNC.COLLECTIVE R15, `(.L_x_2157) ;  /* 0x000000000f087348 */ /* 0x000fea0003c00000 */
[----:B------:R0:W1:Y:S02]  /*15930*/  SHFL.IDX P6, R14, R13, R12, R11 ;  /* 0x0000000c0d0e7389 */ /* 0x00006400000c000b */
[----:B01----:R-:W-:Y:S01]  /*15940*/  ENDCOLLECTIVE ;  /* 0x000000000000791b */ /* 0x003fe20003800000 */
.L_x_2157:
        /* <DEDUP_REMOVED lines=13> */
.L_x_2158:
[----:B------:R-:W-:Y:S02]  /*15a20*/  IMAD.MOV.U32 R13, RZ, RZ, R27 ;  /* 0x000000ffff0d7224 */ /* 0x000fe400078e001b */
[----:B------:R-:W-:Y:S01]  /*15a30*/  IMAD.MOV.U32 R12, RZ, RZ, 0x4 ;  /* 0x00000004ff0c7424 */ /* 0x000fe200078e00ff */
[----:B------:R-:W-:-:S13]  /*15a40*/  IADD3 R4, P0, R14, R24, RZ ;  /* 0x000000180e047210 */ /* 0x000fda0007f1e0ff */
[----:B------:R-:W-:Y:S05]  /*15a50*/  WARPSYNC.COLLECTIVE R15, `(.L_x_2159) ;  /* 0x000000000f087348 */ /* 0x000fea0003c00000 */
[----:B------:R0:W1:Y:S02]  /*15a60*/  SHFL.IDX P6, R14, R13, R12, R11 ;  /* 0x0000000c0d0e7389 */ /* 0x00006400000c000b */
[----:B01----:R-:W-:Y:S01]  /*15a70*/  ENDCOLLECTIVE ;  /* 0x000000000000791b */ /* 0x003fe20003800000 */
.L_x_2159:
        /* <DEDUP_REMOVED lines=13> */
.L_x_2160:
[----:B------:R-:W-:Y:S02]  /*15b50*/  IMAD.MOV.U32 R13, RZ, RZ, R27 ;  /* 0x000000ffff0d7224 */ /* 0x000fe400078e001b */
[----:B------:R-:W-:Y:S01]  /*15b60*/  IMAD.MOV.U32 R12, RZ, RZ, 0x5 ;  /* 0x00000005ff0c7424 */ /* 0x000fe200078e00ff */
[----:B------:R-:W-:-:S13]  /*15b70*/  IADD3 R4, P0, R14, R24, RZ ;  /* 0x000000180e047210 */ /* 0x000fda0007f1e0ff */
[----:B------:R-:W-:Y:S05]  /*15b80*/  WARPSYNC.COLLECTIVE R15, `(.L_x_2161) ;  /* 0x000000000f087348 */ /* 0x000fea0003c00000 */
[----:B------:R0:W1:Y:S02]  /*15b90*/  SHFL.IDX P6, R14, R13, R12, R11 ;  /* 0x0000000c0d0e7389 */ /* 0x00006400000c000b */
[----:B01----:R-:W-:Y:S01]  /*15ba0*/  ENDCOLLECTIVE ;  /* 0x000000000000791b */ /* 0x003fe20003800000 */
.L_x_2161:
        /* <DEDUP_REMOVED lines=13> */
.L_x_2162:
[----:B------:R-:W-:Y:S05]  /*15c80*/  BRA `(.L_x_2163) ;  /* 0xffffffcc00887947 */ /* 0x000fea000383ffff */
.L_x_2073:
[----:B0-----:R0:W4:Y:S02]  /*15c90*/  SYNCS.PHASECHK.TRANS64.TRYWAIT P0, [R4+URZ+0x22820], R8 ;  /* 0x02282008040075a7 */ /* 0x001124000800017f */
[----:B----4-:R-:W-:Y:S05]  /*15ca0*/  @!P0 NANOSLEEP.SYNCS 0x989680 ;  /* 0x009896800000895d */ /* 0x010fea0003900000 */
[----:B------:R-:W4:Y:S02]  /*15cb0*/  @!P0 SYNCS.PHASECHK.TRANS64 P0, [R4+URZ+0x22820], R8 ;  /* 0x02282008040085a7 */ /* 0x000f24000800007f */
[----:B----4-:R-:W-:Y:S05]  /*15cc0*/  @!P0 BRA `(.L_x_2073) ;  /* 0xfffffffc00f08947 */ /* 0x010fea000383ffff */
[----:B------:R-:W-:Y:S05]  /*15cd0*/  BRA `(.L_x_2164) ;  /* 0xffffffd000107947 */ /* 0x000fea000383ffff */
.L_x_2074:
[----:B------:R-:W-:Y:S01]  /*15ce0*/  BSSY B0, `(.L_x_2165) ;  /* 0x0000008000007945 */ /* 0x000fe20003800000 */
[----:B------:R-:W-:Y:S02]  /*15cf0*/  IMAD.MOV.U32 R13, RZ, RZ, R16 ;  /* 0x000000ffff0d7224 */ /* 0x000fe400078e0010 */
[----:B------:R-:W-:Y:S02]  /*15d00*/  IMAD.MOV.U32 R12, RZ, RZ, RZ ;  /* 0x000000ffff0c7224 */ /* 0x000fe400078e00ff */
[----:B------:R-:W-:Y:S02]  /*15d10*/  IMAD.MOV.U32 R11, RZ, RZ, 0x1f ;  /* 0x0000001fff0b7424 */ /* 0x000fe400078e00ff */
[----:B------:R-:W-:-:S07]  /*15d20*/  IMAD.MOV.U32 R15, RZ, RZ, -0x1 ;  /* 0xffffffffff0f7424 */ /* 0x000fce00078e00ff */
[----:B0123-5:R-:W-:Y:S05]  /*15d30*/  WARPSYNC.COLLECTIVE R15, `(.L_x_2166) ;  /* 0x000000000f087348 */ /* 0x02ffea0003c00000 */
[----:B------:R4:W0:Y:S02]  /*15d40*/  SHFL.IDX P6, R14, R13, R12, R11 ;  /* 0x0000000c0d0e7389 */ /* 0x00082400000c000b */
[----:B012345:R-:W-:Y:S01]  /*15d50*/  ENDCOLLECTIVE ;  /* 0x000000000000791b */ /* 0x03ffe20003800000 */
.L_x_2166:
[----:B------:R-:W-:Y:S05]  /*15d60*/  BSYNC B0 ;  /* 0x0000000000007941 */ /* 0x000fea0003800000 */
.L_x_2165:
[----:B------:R-:W-:Y:S05]  /*15d70*/  BRA `(.L_x_2167) ;  /* 0xffffffcc00f87947 */ /* 0x000fea000383ffff */
.L_x_2075:
[----:B------:R-:W-:Y:S01]  /*15d80*/  BSSY B0, `(.L_x_2168) ;  /* 0x0000006000007945 */ /* 0x000fe20003800000 */
[----:B------:R-:W-:-:S07]  /*15d90*/  IMAD.MOV.U32 R15, RZ, RZ, -0x1 ;  /* 0xffffffffff0f7424 */ /* 0x000fce00078e00ff */
[----:B-12345:R-:W-:Y:S05]  /*15da0*/  WARPSYNC.COLLECTIVE R15, `(.L_x_2169) ;  /* 0x000000000f0c7348 */ /* 0x03efea0003c00000 */
[----:B------:R-:W-:Y:S02]  /*15db0*/  ELECT P6, UR62, PT ;  /* 0x00000000003e782f */ /* 0x000fe400038c0000 */
[----:B------:R-:W-:Y:S01]  /*15dc0*/  MOV R14, UR62 ;  /* 0x0000003e000e7c02 */ /* 0x000fe20008000f00 */
[----:B-12345:R-:W-:Y:S10]  /*15dd0*/  ENDCOLLECTIVE ;  /* 0x000000000000791b */ /* 0x03eff40003800000 */
.L_x_2169:
[----:B------:R-:W-:Y:S05]  /*15de0*/  BSYNC B0 ;  /* 0x0000000000007941 */ /* 0x000fea0003800000 */
.L_x_2168:
[----:B------:R-:W-:Y:S05]  /*15df0*/  BRA `(.L_x_2170) ;  /* 0xffffffcc00ec7947 */ /* 0x000fea000383ffff */
.L_x_2077:
[----:B------:R0:W0:Y:S02]  /*15e00*/  SYNCS.PHASECHK.TRANS64.TRYWAIT P1, [R5+URZ+0x22840], R0 ;  /* 0x02284000050075a7 */ /* 0x000024000802017f */
[----:B0-----:R-:W-:Y:S05]  /*15e10*/  @!P1 NANOSLEEP.SYNCS 0x989680 ;  /* 0x009896800000995d */ /* 0x001fea0003900000 */
[----:B------:R-:W0:Y:S02]  /*15e20*/  @!P1 SYNCS.PHASECHK.TRANS64 P1, [R5+URZ+0x22840], R0 ;  /* 0x02284000050095a7 */ /* 0x000e24000802007f */
[----:B0-----:R-:W-:Y:S05]  /*15e30*/  @!P1 BRA `(.L_x_2077) ;  /* 0xfffffffc00f09947 */ /* 0x001fea000383ffff */
[----:B------:R-:W-:Y:S05]  /*15e40*/  BRA `(.L_x_2171) ;  /* 0xffffffd0000c7947 */ /* 0x000fea000383ffff */
.L_x_2079:
[----:B------:R0:W0:Y:S02]  /*15e50*/  SYNCS.PHASECHK.TRANS64.TRYWAIT P1, [R21+URZ+0x22840], R2 ;  /* 0x02284002150075a7 */ /* 0x000024000802017f */
[----:B0-----:R-:W-:Y:S05]  /*15e60*/  @!P1 NANOSLEEP.SYNCS 0x989680 ;  /* 0x009896800000995d */ /* 0x001fea0003900000 */
[----:B------:R-:W0:Y:S02]  /*15e70*/  @!P1 SYNCS.PHASECHK.TRANS64 P1, [R21+URZ+0x22840], R2 ;  /* 0x02284002150095a7 */ /* 0x000e24000802007f */
[----:B0-----:R-:W-:Y:S05]  /*15e80*/  @!P1 BRA `(.L_x_2079) ;  /* 0xfffffffc00f09947 */ /* 0x001fea000383ffff */
[----:B------:R-:W-:Y:S05]  /*15e90*/  BRA `(.L_x_2172) ;  /* 0xffffffd000187947 */ /* 0x000fea000383ffff */
.L_x_2081:
[----:B------:R0:W0:Y:S02]  /*15ea0*/  SYNCS.PHASECHK.TRANS64.TRYWAIT P1, [R5+URZ+0x22860], R0 ;  /* 0x02286000050075a7 */ /* 0x000024000802017f */
[----:B0-----:R-:W-:Y:S05]  /*15eb0*/  @!P1 NANOSLEEP.SYNCS 0x989680 ;  /* 0x009896800000995d */ /* 0x001fea0003900000 */
[----:B------:R-:W0:Y:S02]  /*15ec0*/  @!P1 SYNCS.PHASECHK.TRANS64 P1, [R5+URZ+0x22860], R0 ;  /* 0x02286000050095a7 */ /* 0x000e24000802007f */
[----:B0-----:R-:W-:Y:S05]  /*15ed0*/  @!P1 BRA `(.L_x_2081) ;  /* 0xfffffffc00f09947 */ /* 0x001fea000383ffff */
[----:B------:R-:W-:Y:S05]  /*15ee0*/  BRA `(.L_x_2173) ;  /* 0xffffffd000147947 */ /* 0x000fea000383ffff */
.L_x_2174:
        /* <DEDUP_REMOVED lines=9> */
.L_x_6562:


//--------------------- .text._ZN7cutlass13device_kernelIN5flash11enable_sm90INS1_16FlashAttnFwdSm90INS1_25CollectiveMainloopFwdSm90ILi2EN4cute5tupleIJNS5_1CILi1EEES8_S8_EEENS6_IJNS7_ILi128EEENS7_ILi96EEENS7_ILi64EEEEEELi256ENS_10bfloat16_tEfNS_4arch4Sm90ELb0ELb1ELb0ELb0ELb1ELb0ELb1ELb1ELb0ELb1ELb1ELb0EEENS1_21CollectiveEpilogueFwdINS6_IJSA_NS7_ILi256EEESB_EEES9_SE_SG_Li256ELb0ELb1ELb1ELb0EEENS1_19SingleTileSchedulerILb0ELb1ELb1ELi128EEEEEEEEEvNT_6ParamsE --------------------------
	.section	.text._ZN7cutlass13device_kernelIN5flash11enable_sm90INS1_16FlashAttnFwdSm90INS1_25CollectiveMainloopFwdSm90ILi2EN4cute5tupleIJNS5_1CILi1EEES8_S8_EEENS6_IJNS7_ILi128EEENS7_ILi96EEENS7_ILi64EEEEEELi256ENS_10bfloat16_tEfNS_4arch4Sm90ELb0ELb1ELb0ELb0ELb1ELb0ELb1ELb1ELb0ELb1ELb1ELb0EEENS1_21CollectiveEpilogueFwdINS6_IJSA_NS7_ILi256EEESB_EEES9_SE_SG_Li256ELb0ELb1ELb1ELb0EEENS1_19SingleTileSchedulerILb0ELb1ELb1ELi128EEEEEEEEEvNT_6ParamsE,"ax",@progbits
	.align	128
.text._ZN7cutlass13device_kernelIN5flash11enable_sm90INS1_16FlashAttnFwdSm90INS1_25CollectiveMainloopFwdSm90ILi2EN4cute5tupleIJNS5_1CILi1EEES8_S8_EEENS6_IJNS7_ILi128EEENS7_ILi96EEENS7_ILi64EEEEEELi256ENS_10bfloat16_tEfNS_4arch4Sm90ELb0ELb1ELb0ELb0ELb1ELb0ELb1ELb1ELb0ELb1ELb1ELb0EEENS1_21CollectiveEpilogueFwdINS6_IJSA_NS7_ILi256EEESB_EEES9_SE_SG_Li256ELb0ELb1ELb1ELb0EEENS1_19SingleTileSchedulerILb0ELb1ELb1ELi128EEEEEEEEEvNT_6ParamsE:
        .type           _ZN7cutlass13device_kernelIN5flash11enable_sm90INS1_16FlashAttnFwdSm90INS1_25CollectiveMainloopFwdSm90ILi2EN4cute5tupleIJNS5_1CILi1EEES8_S8_EEENS6_IJNS7_ILi128EEENS7_ILi96EEENS7_ILi64EEEEEELi256ENS_10bfloat16_tEfNS_4arch4Sm90ELb0ELb1ELb0ELb0ELb1ELb0ELb1ELb1ELb0ELb1ELb1ELb0EEENS1_21CollectiveEpilogueFwdINS6_IJSA_NS7_ILi256EEESB_EEES9_SE_SG_Li256ELb0ELb1ELb1ELb0EEENS1_19SingleTileSchedulerILb0ELb1ELb1ELi128EEEEEEEEEvNT_6ParamsE,@function
        .size           _ZN7cutlass13device_kernelIN5flash11enable_sm90INS1_16FlashAttnFwdSm90INS1_25CollectiveMainloopFwdSm90ILi2EN4cute5tupleIJNS5_1CILi1EEES8_S8_EEENS6_IJNS7_ILi128EEENS7_ILi96EEENS7_ILi64EEEEEELi256ENS_10bfloat16_tEfNS_4arch4Sm90ELb0ELb1ELb0ELb0ELb1ELb0ELb1ELb1ELb0ELb1ELb1ELb0EEENS1_21CollectiveEpilogueFwdINS6_IJSA_NS7_ILi256EEESB_EEES9_SE_SG_Li256ELb0ELb1ELb1ELb0EEENS1_19SingleTileSchedulerILb0ELb1ELb1ELi128EEEEEEEEEvNT_6ParamsE,(.L_x_6563 - _ZN7cutlass13device_kernelIN5flash11enable_sm90INS1_16FlashAttnFwdSm90INS1_25CollectiveMainloopFwdSm90ILi2EN4cute5tupleIJNS5_1CILi1EEES8_S8_EEENS6_IJNS7_ILi128EEENS7_ILi96EEENS7_ILi64EEEEEELi256ENS_10bfloat16_tEfNS_4arch4Sm90ELb0ELb1ELb0ELb0ELb1ELb0ELb1ELb1ELb0ELb1ELb1ELb0EEENS1_21CollectiveEpilogueFwdINS6_IJSA_NS7_ILi256EEESB_EEES9_SE_SG_Li256ELb0ELb1ELb1ELb0EEENS1_19SingleTileSchedulerILb0ELb1ELb1ELi128EEEEEEEEEvNT_6ParamsE)
        .other          _ZN7cutlass13device_kernelIN5flash11enable_sm90INS1_16FlashAttnFwdSm90INS1_25CollectiveMainloopFwdSm90ILi2EN4cute5tupleIJNS5_1CILi1EEES8_S8_EEENS6_IJNS7_ILi128EEENS7_ILi96EEENS7_ILi64EEEEEELi256ENS_10bfloat16_tEfNS_4arch4Sm90ELb0ELb1ELb0ELb0ELb1ELb0ELb1ELb1ELb0ELb1ELb1ELb0EEENS1_21CollectiveEpilogueFwdINS6_IJSA_NS7_ILi256EEESB_EEES9_SE_SG_Li256ELb0ELb1ELb1ELb0EEENS1_19SingleTileSchedulerILb0ELb1ELb1ELi128EEEEEEEEEvNT_6ParamsE,@"STO_CUDA_ENTRY STV_DEFAULT"
_ZN7cutlass13device_kernelIN5flash11enable_sm90INS1_16FlashAttnFwdSm90INS1_25CollectiveMainloopFwdSm90ILi2EN4cute5tupleIJNS5_1CILi1EEES8_S8_EEENS6_IJNS7_ILi128EEENS7_ILi96EEENS7_ILi64EEEEEELi256ENS_10bfloat16_tEfNS_4arch4Sm90ELb0ELb1ELb0ELb0ELb1ELb0ELb1ELb1ELb0ELb1ELb1ELb0EEENS1_21CollectiveEpilogueFwdINS6_IJSA_NS7_ILi256EEESB_EEES9_SE_SG_Li256ELb0ELb1ELb1ELb0EEENS1_19SingleTileSchedulerILb0ELb1ELb1ELi128EEEEEEEEEvNT_6ParamsE:
        /* <DEDUP_REMOVED lines=9> */
[----:B------:R1:W2:Y:S01]  /*0090*/  SHFL.IDX PT, R3, R73, RZ, 0x1f ;  /* 0x00001fff49037589 */ /* 0x0002a200000e0000 */
        /* <DEDUP_REMOVED lines=15> */
[----:B------:R1:W0:Y:S01]  /*0190*/  @!UP0 SYNCS.EXCH.64 URZ, [UR8+0x32400], UR4 ;  /* 0x03240004083f85b2 */ /* 0x0002220008000100 */
[----:B------:R1:W3:Y:S05]  /*01a0*/  @!UP1 SYNCS.EXCH.64 URZ, [UR8+0x32410], UR4 ;  /* 0x03241004083f95b2 */ /* 0x0002ea0008000100 */
[----:B------:R1:W4:Y:S02]  /*01b0*/  @!UP2 SYNCS.EXCH.64 URZ, [UR8+0x32420], UR6 ;  /* 0x03242006083fa5b2 */ /* 0x0003240008000100 */
[----:B-12---:R-:W-:Y:S05]  /*01c0*/  @P1 BRA `(.L_x_2175) ;  /* 0x0000000000481947 */ /* 0x006fea0003800000 */
[----:B------:R-:W1:Y:S01]  /*01d0*/  S2UR UR5, SR_CgaCtaId ;  /* 0x00000000000579c3 */ /* 0x000e620000008800 */
[----:B------:R-:W-:Y:S01]  /*01e0*/  UMOV UR4, 0x400 ;  /* 0x0000040000047882 */ /* 0x000fe20000000000 */
[----:B------:R-:W-:Y:S01]  /*01f0*/  UMOV UR6, 0x80 ;  /* 0x0000008000067882 */ /* 0x000fe20000000000 */
[----:B------:R-:W-:Y:S01]  /*0200*/  UMOV UR7, 0x100 ;  /* 0x0000010000077882 */ /* 0x000fe20000000000 */
[----:B------:R-:W-:Y:S01]  /*0210*/  ELECT P0, URZ, PT ;  /* 0x00000000003f782f */ /* 0x000fe20003800000 */
[----:B-1----:R-:W-:Y:S02]  /*0220*/  ULEA UR8, UR5, UR4, 0x18 ;  /* 0x0000000405087291 */ /* 0x002fe4000f8ec03f */
[----:B------:R-:W-:-:S04]  /*0230*/  UIADD3 UR4, -UR6, 0x100000, URZ ;  /* 0x0010000006047890 */ /* 0x000fc8000fffe13f */
[----:B------:R-:W-:Y:S02]  /*0240*/  USHF.L.U32 UR5, UR4, 0xb, URZ ;  /* 0x0000000b04057899 */ /* 0x000fe4000800063f */
[----:B------:R-:W-:Y:S02]  /*0250*/  USHF.L.U32 UR4, UR4, 0x1, URZ ;  /* 0x0000000104047899 */ /* 0x000fe4000800063f */
[----:B------:R-:W-:-:S04]  /*0260*/  UIADD3 UR6, -UR7, 0x100000, URZ ;  /* 0x0010000007067890 */ /* 0x000fc8000fffe13f */
[----:B------:R-:W-:Y:S02]  /*0270*/  USHF.L.U32 UR7, UR6, 0xb, URZ ;  /* 0x0000000b06077899 */ /* 0x000fe4000800063f */
[----:B------:R-:W-:Y:S01]  /*0280*/  USHF.L.U32 UR6, UR6, 0x1, URZ ;  /* 0x0000000106067899 */ /* 0x000fe2000800063f */
[----:B------:R-:W1:Y:S03]  /*0290*/  FENCE.VIEW.ASYNC.S ;  /* 0x00000000000073c6 */ /* 0x000e660000000000 */
[----:B-1----:R1:W2:Y:S08]  /*02a0*/  SYNCS.EXCH.64 URZ, [UR8+0x32430], UR4 ;  /* 0x03243004083f75b2 */ /* 0x0022b00008000100 */
[----:B------:R1:W0:Y:S01]  /*02b0*/  SYNCS.EXCH.64 URZ, [UR8+0x32440], UR6 ;  /* 0x03244006083f75b2 */ /* 0x0002220008000100 */
[----:B------:R1:W0:Y:S01]  /*02c0*/  SYNCS.EXCH.64 URZ, [UR8+0x32438], UR4 ;  /* 0x03243804083f75b2 */ /* 0x0002220008000100 */
[----:B------:R1:W0:Y:S01]  /*02d0*/  SYNCS.EXCH.64 URZ, [UR8+0x32448], UR6 ;  /* 0x03244806083f75b2 */ /* 0x0002220008000100 */
[----:B------:R-:W-:Y:S01]  /*02e0*/  NOP ;  /* 0x0000000000007918 */ /* 0x000fe20000000000 */
.L_x_2175:
[----:B------:R-:W5:Y:S01]  /*02f0*/  SHFL.IDX PT, R2, R0, RZ, 0x1f ;  /* 0x00001fff00027589 */ /* 0x000f6200000e0000 */
[----:B------:R-:W-:Y:S01]  /*0300*/  NOP ;  /* 0x0000000000007918 */ /* 0x000fe20000000000 */
[----:B-----5:R-:W-:-:S13]  /*0310*/  ISETP.NE.AND P0, PT, R2, RZ, PT ;  /* 0x000000ff0200720c */ /* 0x020fda0003f05270 */
[----:B------:R-:W-:Y:S05]  /*0320*/  @P0 BRA `(.L_x_2176) ;  /* 0x0000000000480947 */ /* 0x000fea0003800000 */
[----:B-1----:R-:W1:Y:S01]  /*0330*/  S2UR UR5, SR_CgaCtaId ;  /* 0x00000000000579c3 */ /* 0x002e620000008800 */
        /* <DEDUP_REMOVED lines=12> */
[----:B-1----:R1:W0:Y:S08]  /*0400*/  SYNCS.EXCH.64 URZ, [UR8+0x32450], UR4 ;  /* 0x03245004083f75b2 */ /* 0x0022300008000100 */
[----:B------:R1:W0:Y:S01]  /*0410*/  SYNCS.EXCH.64 URZ, [UR8+0x32460], UR6 ;  /* 0x03246006083f75b2 */ /* 0x0002220008000100 */
[----:B------:R1:W0:Y:S01]  /*0420*/  SYNCS.EXCH.64 URZ, [UR8+0x32458], UR4 ;  /* 0x03245804083f75b2 */ /* 0x0002220008000100 */
[----:B------:R1:W0:Y:S01]  /*0430*/  SYNCS.EXCH.64 URZ, [UR8+0x32468], UR6 ;  /* 0x03246806083f75b2 */ /* 0x0002220008000100 */
[----:B------:R-:W-:Y:S01]  /*0440*/  NOP ;  /* 0x0000000000007918 */ /* 0x000fe20000000000 */
.L_x_2176:
[----:B------:R-:W5:Y:S01]  /*0450*/  SHFL.IDX PT, R2, R0, RZ, 0x1f ;  /* 0x00001fff00027589 */ /* 0x000f6200000e0000 */
[----:B------:R-:W-:Y:S01]  /*0460*/  NOP ;  /* 0x0000000000007918 */ /* 0x000fe20000000000 */
[----:B-----5:R-:W-:-:S13]  /*0470*/  ISETP.NE.AND P0, PT, R2, RZ, PT ;  /* 0x000000ff0200720c */ /* 0x020fda0003f05270 */
[----:B------:R-:W-:Y:S05]  /*0480*/  @P0 BRA `(.L_x_2177) ;  /* 0x0000000000380947 */ /* 0x000fea0003800000 */
[----:B-1----:R-:W1:Y:S01]  /*0490*/  S2UR UR5, SR_CgaCtaId ;  /* 0x00000000000579c3 */ /* 0x002e620000008800 */
[----:B------:R-:W-:Y:S01]  /*04a0*/  UMOV UR4, 0x400 ;  /* 0x0000040000047882 */ /* 0x000fe20000000000 */
[----:B------:R-:W-:Y:S01]  /*04b0*/  UMOV UR7, 0x80 ;  /* 0x0000008000077882 */ /* 0x000fe20000000000 */
[----:B------:R-:W-:Y:S01]  /*04c0*/  ELECT P0, URZ, PT ;  /* 0x00000000003f782f */ /* 0x000fe20003800000 */
[----:B-1----:R-:W-:Y:S02]  /*04d0*/  ULEA UR6, UR5, UR4, 0x18 ;  /* 0x0000000405067291 */ /* 0x002fe4000f8ec03f */
[----:B------:R-:W-:-:S04]  /*04e0*/  UIADD3 UR4, -UR7, 0x100000, URZ ;  /* 0x0010000007047890 */ /* 0x000fc8000fffe13f */
[----:B------:R-:W-:Y:S02]  /*04f0*/  USHF.L.U32 UR5, UR4, 0xb, URZ ;  /* 0x0000000b04057899 */ /* 0x000fe4000800063f */
[----:B------:R-:W-:Y:S01]  /*0500*/  USHF.L.U32 UR4, UR4, 0x1, URZ ;  /* 0x0000000104047899 */ /* 0x000fe2000800063f */
[----:B------:R-:W1:Y:S11]  /*0510*/  FENCE.VIEW.ASYNC.S ;  /* 0x00000000000073c6 */ /* 0x000e760000000000 */
[----:B-1----:R1:W0:Y:S01]  /*0520*/  SYNCS.EXCH.64 URZ, [UR6+0x32470], UR4 ;  /* 0x03247004063f75b2 */ /* 0x0022220008000100 */
[----:B------:R1:W0:Y:S01]  /*0530*/  SYNCS.EXCH.64 URZ, [UR6+0x32480], UR4 ;  /* 0x03248004063f75b2 */ /* 0x0002220008000100 */
[----:B------:R1:W0:Y:S01]  /*0540*/  SYNCS.EXCH.64 URZ, [UR6+0x32478], UR4 ;  /* 0x03247804063f75b2 */ /* 0x0002220008000100 */
[----:B------:R1:W0:Y:S01]  /*0550*/  SYNCS.EXCH.64 URZ, [UR6+0x32488], UR4 ;  /* 0x03248804063f75b2 */ /* 0x0002220008000100 */
[----:B------:R-:W-:Y:S01]  /*0560*/  NOP ;  /* 0x0000000000007918 */ /* 0x000fe20000000000 */
.L_x_2177:
        /* <DEDUP_REMOVED lines=22> */
.L_x_2178:
[----:B------:R-:W5:Y:S01]  /*06d0*/  SHFL.IDX PT, R2, R0, RZ, 0x1f ;  /* 0x00001fff00027589 */ /* 0x000f6200000e0000 */
[----:B------:R-:W-:Y:S01]  /*06e0*/  R2UR UR9, R3 ;  /* 0x00000000030972ca */ /* 0x000fe200000e0000 */
        /* <DEDUP_REMOVED lines=21> */
.L_x_2179:
[----:B-1----:R-:W-:Y:S01]  /*0840*/  ULDC UR4, c[0x0][0x20] ;  /* 0x0000080000047ab9 */ /* 0x002fe20000000800 */
[----:B------:R-:W-:Y:S01]  /*0850*/  ULDC UR5, c[0x0][0x24] ;  /* 0x0000090000057ab9 */ /* 0x000fe20000000800 */
[----:B------:R-:W-:Y:S01]  /*0860*/  IADD3 R18, P0, R1, UR4, RZ ;  /* 0x0000000401127c10 */ /* 0x000fe2000ff1e0ff */
[----:B------:R-:W-:Y:S01]  /*0870*/  UISETP.NE.AND UP0, UPT, UR9, URZ, UPT ;  /* 0x0000003f0900728c */ /* 0x000fe2000bf05270 */
[----:B------:R-:W-:Y:S01]  /*0880*/  NOP ;  /* 0x0000000000007918 */ /* 0x000fe20000000000 */
[----:B------:R-:W-:Y:S01]  /*0890*/  UMOV UR60, 0x1 ;  /* 0x00000001003c7882 */ /* 0x000fe20000000000 */
[----:B0-234-:R-:W-:Y:S01]  /*08a0*/  BAR.SYNC.DEFER_BLOCKING 0x0 ;  /* 0x0000000000007b1d */ /* 0x01dfe20000010000 */
[----:B------:R-:W-:Y:S01]  /*08b0*/  IMAD.X R19, RZ, RZ, UR5, P0 ;  /* 0x00000005ff137e24 */ /* 0x000fe200080e06ff */
[C---:B------:R-:W-:Y:S01]  /*08c0*/  IADD3 R4, P0, R18.reuse, 0x50, RZ ;  /* 0x0000005012047810 */ /* 0x040fe20007f1e0ff */
[----:B------:R-:W-:Y:S01]  /*08d0*/  USEL UR60, UR60, 0x2, !UP0 ;  /* 0x000000023c3c7887 */ /* 0x000fe2000c000000 */
[----:B------:R-:W-:-:S02]  /*08e0*/  IADD3 R3, P2, R18, 0x230, RZ ;  /* 0x0000023012037810 */ /* 0x000fc40007f5e0ff */
[----:B------:R-:W-:Y:S01]  /*08f0*/  PLOP3.LUT P3, PT, PT, PT, UP0, 0x80, 0x0 ;  /* 0x000000000000781c */ /* 0x000fe20003f6f008 */
[----:B------:R-:W-:Y:S01]  /*0900*/  ULDC.64 UR36, c[0x0][0x208] ;  /* 0x0000820000247ab9 */ /* 0x000fe20000000a00 */
[----:B------:R0:W-:Y:S01]  /*0910*/  STL [R1+0x444], R4 ;  /* 0x0004440401007387 */ /* 0x0001e20000100800 */
[----:B------:R-:W-:Y:S01]  /*0920*/  IADD3 R33, P1, R18, 0x1fc, RZ ;  /* 0x000001fc12217810 */ /* 0x000fe20007f3e0ff */
[----:B------:R-:W-:Y:S02]  /*0930*/  BSSY B6, `(.L_x_2180) ;  /* 0x000365a000067945 */ /* 0x000fe40003800000 */
[----:B------:R1:W-:Y:S02]  /*0940*/  STL [R1+0xa48], R3 ;  /* 0x000a480301007387 */ /* 0x0003e40000100800 */
[--C-:B------:R-:W-:Y:S02]  /*0950*/  IMAD.X R44, RZ, RZ, R19.reuse, P1 ;  /* 0x000000ffff2c7224 */ /* 0x100fe400008e0613 */
[----:B0-----:R-:W-:-:S02]  /*0960*/  IMAD.X R4, RZ, RZ, R19, P0 ;  /* 0x000000ffff047224 */ /* 0x001fc400000e0613 */
[----:B-1----:R-:W-:-:S03]  /*0970*/  IMAD.X R3, RZ, RZ, R19, P2 ;  /* 0x000000ffff037224 */ /* 0x002fc600010e0613 */
[----:B------:R0:W-:Y:S04]  /*0980*/  STL [R1+0x440], R4 ;  /* 0x0004400401007387 */ /* 0x0001e80000100800 */
[----:B------:R0:W-:Y:S01]  /*0990*/  STL [R1+0xa44], R3 ;  /* 0x000a440301007387 */ /* 0x0001e20000100800 */
[----:B------:R-:W-:Y:S05]  /*09a0*/  @!P3 BRA `(.L_x_2181) ;  /* 0x0000031800e4b947 */ /* 0x000fea0003800000 */
.L_x_2182:
[----:B------:R-:W-:-:S08]  /*09b0*/  NOP ;  /* 0x0000000000007918 */ /* 0x000fd00000000000 */
[----:B------:R-:W1:Y:S02]  /*09c0*/  USETMAXREG.TRY_ALLOC.CTAPOOL UP0, 0xe8 ;  /* 0x000000e8000079c8 */ /* 0x000e640008000600 */
[----:B-1----:R-:W-:-:S13]  /*09d0*/  PLOP3.LUT P0, PT, PT, PT, UP0, 0x80, 0x0 ;  /* 0x000000000000781c */ /* 0x002fda0003f0f008 */
[----:B------:R-:W-:Y:S05]  /*09e0*/  @!P0 BRA `(.L_x_2182) ;  /* 0xfffffffc00f08947 */ /* 0x000fea000383ffff */
[----:B------:R-:W1:Y:S01]  /*09f0*/  S2UR UR6, SR_CTAID.Y ;  /* 0x00000000000679c3 */ /* 0x000e620000002600 */
[----:B------:R-:W-:Y:S01]  /*0a00*/  ULDC UR59, c[0x0][0xd50] ;  /* 0x00035400003b7ab9 */ /* 0x000fe20000000800 */
[----:B------:R-:W-:Y:S01]  /*0a10*/  ISETP.NE.AND P0, PT, R73, 0x1, PT ;  /* 0x000000014900780c */ /* 0x000fe20003f05270 */
[----:B------:R-:W-:Y:S01]  /*0a20*/  UISETP.NE.AND UP0, UPT, UR59, 0x1, UPT ;  /* 0x000000013b00788c */ /* 0x000fe2000bf05270 */
[----:B------:R2:W-:Y:S04]  /*0a30*/  STL.64 [R1+0x1f0], RZ ;  /* 0x0001f0ff01007387 */ /* 0x0005e80000100a00 */
[----:B------:R-:W-:Y:S08]  /*0a40*/  BAR.ARV 0x8, 0x180 ;  /* 0x0206000000007b1d */ /* 0x000ff00000002000 */
[----:B------:R-:W3:Y:S01]  /*0a50*/  S2UR UR61, SR_CTAID.Z ;  /* 0x00000000003d79c3 */ /* 0x000ee20000002700 */
[----:B------:R-:W-:Y:S01]  /*0a60*/  @UP0 ULDC UR4, c[0x0][0xd54] ;  /* 0x0003550000040ab9 */ /* 0x000fe20000000800 */
[----:B------:R2:W-:Y:S01]  /*0a70*/  STL [R1+0x1f8], RZ ;  /* 0x0001f8ff01007387 */ /* 0x0005e20000100800 */
[----:B------:R-:W-:-:S05]  /*0a80*/  @UP0 ULDC UR7, c[0x0][0xd58] ;  /* 0x0003560000070ab9 */ /* 0x000fca0000000800 */
[----:B------:R-:W-:Y:S06]  /*0a90*/  @!P0 BAR.ARV 0x9, 0x100 ;  /* 0x0244000000008b1d */ /* 0x000fec0000002000 */
[----:B-1----:R-:W-:Y:S01]  /*0aa0*/  UIMAD.WIDE.U32 UR4, UR6, UR4, URZ ;  /* 0x00000004060472a5 */ /* 0x002fe2000f8e003f */
[----:B------:R-:W-:Y:S01]  /*0ab0*/  IADD3 R42, P1, R18, 0x1f0, RZ ;  /* 0x000001f0122a7810 */ /* 0x000fe20007f3e0ff */
[----:B------:R2:W-:Y:S01]  /*0ac0*/  STL [R1+0x1fc], RZ ;  /* 0x0001fcff01007387 */ /* 0x0005e20000100800 */
[----:B------:R-:W-:Y:S01]  /*0ad0*/  UMOV UR58, UR6 ;  /* 0x00000006003a7c82 */ /* 0x000fe20008000000 */
[----:B------:R-:W-:-:S02]  /*0ae0*/  @UP0 USHF.R.U32.HI UR58, URZ, UR7, UR5 ;  /* 0x000000073f3a0299 */ /* 0x000fc40008011605 */
[----:B------:R-:W-:Y:S02]  /*0af0*/  IMAD.X R67, RZ, RZ, R19, P1 ;  /* 0x000000ffff437224 */ /* 0x000fe400008e0613 */
[----:B------:R-:W-:Y:S01]  /*0b00*/  UIADD3 UR4, -UR58, URZ, URZ ;  /* 0x0000003f3a047290 */ /* 0x000fe2000fffe13f */
[----:B---3--:R-:W-:-:S03]  /*0b10*/  ISETP.LE.AND P0, PT, RZ, UR61, PT ;  /* 0x0000003dff007c0c */ /* 0x008fc6000bf03270 */
[----:B------:R-:W-:-:S10]  /*0b20*/  UIMAD UR59, UR59, UR4, UR6 ;  /* 0x000000043b3b72a4 */ /* 0x000fd4000f8e0206 */
[----:B--2---:R-:W-:Y:S05]  /*0b30*/  @!P0 BRA `(.L_x_2183) ;  /* 0x0000036000e48947 */ /* 0x004fea0003800000 */
[----:B------:R-:W1:Y:S01]  /*0b40*/  S2R R11, SR_CgaCtaId ;  /* 0x00000000000b7919 */ /* 0x000e620000008800 */
[----:B------:R-:W-:Y:S01]  /*0b50*/  MOV R72, 0x400 ;  /* 0x0000040000487802 */ /* 0x000fe20000000f00 */
[----:B------:R-:W2:Y:S01]  /*0b60*/  S2UR UR6, SR_CTAID.X ;  /* 0x00000000000679c3 */ /* 0x000ea20000002500 */
[----:B------:R-:W-:Y:S01]  /*0b70*/  IMAD.U32 R0, RZ, RZ, UR60 ;  /* 0x0000003cff007e24 */ /* 0x000fe2000f8e00ff */
[----:B0-----:R-:W0:Y:S01]  /*0b80*/  S2R R3, SR_SWINHI ;  /* 0x0000000000037919 */ /* 0x001e220000002f00 */
[----:B------:R-:W-:Y:S01]  /*0b90*/  ULDC.64 UR4, c[0x0][0x418] ;  /* 0x0001060000047ab9 */ /* 0x000fe20000000a00 */
[----:B------:R-:W-:Y:S01]  /*0ba0*/  IMAD.MOV.U32 R10, RZ, RZ, 0x100 ;  /* 0x00000100ff0a7424 */ /* 0x000fe200078e00ff */
[----:B------:R-:W-:Y:S01]  /*0bb0*/  UISETP.NE.U32.AND UP0, UPT, UR4, URZ, UPT ;  /* 0x0000003f0400728c */ /* 0x000fe2000bf05070 */
[----:B------:R-:W3:Y:S01]  /*0bc0*/  S2R R4, SR_CTAID.X ;  /* 0x0000000000047919 */ /* 0x000ee20000002500 */
[----:B------:R-:W-:Y:S01]  /*0bd0*/  IMAD.MOV.U32 R9, RZ, RZ, 0x80 ;  /* 0x00000080ff097424 */ /* 0x000fe200078e00ff */
[----:B------:R-:W4:Y:S01]  /*0be0*/  LDC R12, c[0x0][0xa80] ;  /* 0x0002a000ff0c7b82 */ /* 0x000f220000000800 */
[----:B------:R-:W-:Y:S01]  /*0bf0*/  IMAD.MOV.U32 R8, RZ, RZ, R0 ;  /* 0x000000ffff087224 */ /* 0x000fe200078e0000 */
[----:B------:R-:W-:Y:S01]  /*0c00*/  USHF.R.S32.HI UR4, URZ, 0x1f, UR61 ;  /* 0x0000001f3f047899 */ /* 0x000fe2000801143d */
[----:B------:R-:W-:Y:S01]  /*0c10*/  IMAD.U32 R6, RZ, RZ, UR60 ;  /* 0x0000003cff067e24 */ /* 0x000fe2000f8e00ff */
[----:B------:R-:W-:Y:S01]  /*0c20*/  UISETP.NE.AND.EX UP0, UPT, UR5, URZ, UPT, UP0 ;  /* 0x0000003f0500728c */ /* 0x000fe2000bf05300 */
[----:B------:R-:W-:Y:S01]  /*0c30*/  IMAD.MOV.U32 R7, RZ, RZ, 0x80 ;  /* 0x00000080ff077424 */ /* 0x000fe200078e00ff */
[----:B------:R-:W-:Y:S01]  /*0c40*/  ULDC UR42, c[0x0][0x424] ;  /* 0x00010900002a7ab9 */ /* 0x000fe20000000800 */
[----:B------:R-:W-:Y:S01]  /*0c50*/  STL.128 [R1+0x200], RZ ;  /* 0x000200ff01007387 */ /* 0x000fe20000100c00 */
[----:B------:R-:W-:Y:S01]  /*0c60*/  USEL UR42, UR42, 0x1, UP0 ;  /* 0x000000012a2a7887 */ /* 0x000fe20008000000 */
[C---:B------:R-:W-:Y:S01]  /*0c70*/  IADD3 R40, P3, R18.reuse, 0x200, RZ ;  /* 0x0000020012287810 */ /* 0x040fe20007f7e0ff */
[----:B------:R-:W-:Y:S01]  /*0c80*/  ULDC UR10, c[0x0][0x2f0] ;  /* 0x0000bc00000a7ab9 */ /* 0x000fe20000000800 */
[----:B------:R5:W-:Y:S01]  /*0c90*/  STL.64 [R1+0x28], R6 ;  /* 0x0000280601007387 */ /* 0x000be20000100a00 */
[----:B------:R-:W-:Y:S01]  /*0ca0*/  UIMAD UR42, UR42, UR10, URZ ;  /* 0x0000000a2a2a72a4 */ /* 0x000fe2000f8e023f */
[C---:B------:R-:W-:Y:S01]  /*0cb0*/  IADD3 R34, P4, R18.reuse, 0x68, RZ ;  /* 0x0000006812227810 */ /* 0x040fe20007f9e0ff */
[----:B------:R-:W-:Y:S01]  /*0cc0*/  ULDC UR43, c[0x0][0x288] ;  /* 0x0000a200002b7ab9 */ /* 0x000fe20000000800 */
[----:B------:R-:W-:Y:S01]  /*0cd0*/  STL.128 [R1+0x210], RZ ;  /* 0x000210ff01007387 */ /* 0x000fe20000100c00 */
[----:B--2---:R-:W-:Y:S01]  /*0ce0*/  USHF.L.U32 UR6, UR6, 0x7, URZ ;  /* 0x0000000706067899 */ /* 0x004fe2000800063f */
[--C-:B------:R-:W-:Y:S01]  /*0cf0*/  IMAD.X R41, RZ, RZ, R19.reuse, P3 ;  /* 0x000000ffff297224 */ /* 0x100fe200018e0613 */
[C---:B------:R-:W-:Y:S01]  /*0d00*/  IADD3 R32, P6, R18.reuse, 0x70, RZ ;  /* 0x0000007012207810 */ /* 0x040fe20007fde0ff */
[----:B------:R-:W-:Y:S01]  /*0d10*/  STL.128 [R1+0x230], RZ ;  /* 0x000230ff01007387 */ /* 0x000fe20000100c00 */
[----:B------:R-:W-:Y:S01]  /*0d20*/  UIADD3 UR7, UR6, 0x7f, URZ ;  /* 0x0000007f06077890 */ /* 0x000fe2000fffe03f */
[C---:B------:R-:W-:Y:S01]  /*0d30*/  IADD3 R26, P5, R18.reuse, 0x78, RZ ;  /* 0x00000078121a7810 */ /* 0x040fe20007fbe0ff */
[----:B------:R-:W-:Y:S01]  /*0d40*/  UIADD3 UR38, UR42, 0x1, -UR43 ;  /* 0x000000012a267890 */ /* 0x000fe2000fffe82b */
[----:B-1----:R-:W-:Y:S01]  /*0d50*/  LEA R72, R11, R72, 0x18 ;  /* 0x000000480b487211 */ /* 0x002fe200078ec0ff */
[----:B------:R-:W-:Y:S01]  /*0d60*/  STL.64 [R1+0x30], R10 ;  /* 0x0000300a01007387 */ /* 0x000fe20000100a00 */
[----:B------:R-:W-:Y:S01]  /*0d70*/  IADD3 R55, P3, R18, 0x80, RZ ;  /* 0x0000008012377810 */ /* 0x000fe20007f7e0ff */
[----:B------:R-:W-:Y:S01]  /*0d80*/  IMAD.X R61, RZ, RZ, R19, P4 ;  /* 0x000000ffff3d7224 */ /* 0x000fe200020e0613 */
[----:B------:R-:W-:-:S02]  /*0d90*/  MOV R24, R72 ;  /* 0x0000004800187202 */ /* 0x000fc40000000f00 */
[----:B0-----:R-:W-:Y:S01]  /*0da0*/  MOV R25, R3 ;  /* 0x0000000300197202 */ /* 0x001fe20000000f00 */
[----:B------:R0:W-:Y:S01]  /*0db0*/  STL.128 [R1], R8 ;  /* 0x0000000801007387 */ /* 0x0001e20000100c00 */
[--C-:B------:R-:W-:Y:S01]  /*0dc0*/  IMAD.X R59, RZ, RZ, R19.reuse, P6 ;  /* 0x000000ffff3b7224 */ /* 0x100fe200030e0613 */
[----:B------:R-:W-:Y:S01]  /*0dd0*/  IADD3 R47, P4, R18, 0xf8, RZ ;  /* 0x000000f8122f7810 */ /* 0x000fe20007f9e0ff */
[--C-:B------:R-:W-:Y:S01]  /*0de0*/  IMAD.X R57, RZ, RZ, R19.reuse, P5 ;  /* 0x000000ffff397224 */ /* 0x100fe200028e0613 */
[C---:B------:R-:W-:Y:S01]  /*0df0*/  IADD3 R0, P2, R24.reuse, 0x32460, RZ ;  /* 0x0003246018007810 */ /* 0x040fe20007f5e0ff */
[----:B---3--:R1:W-:Y:S01]  /*0e00*/  STL [R1+0x50], R4 ;  /* 0x0000500401007387 */ /* 0x0083e20000100800 */
[C---:B------:R-:W-:Y:S01]  /*0e10*/  IADD3 R2, P1, R24.reuse, 0x32450, RZ ;  /* 0x0003245018027810 */ /* 0x040fe20007f3e0ff */
[----:B------:R-:W-:Y:S01]  /*0e20*/  IMAD.X R58, RZ, RZ, R19, P3 ;  /* 0x000000ffff3a7224 */ /* 0x000fe200018e0613 */
[----:B-----5:R-:W-:Y:S01]  /*0e30*/  IADD3 R6, P0, R24, 0x32430, RZ ;  /* 0x0003243018067810 */ /* 0x020fe20007f1e0ff */
[--C-:B------:R-:W-:Y:S01]  /*0e40*/  IMAD.X R3, RZ, RZ, R25.reuse, P2 ;  /* 0x000000ffff037224 */ /* 0x100fe200010e0619 */
[----:B----4-:R2:W-:Y:S01]  /*0e50*/  STL [R1+0x220], R12 ;  /* 0x0002200c01007387 */ /* 0x0105e20000100800 */
[--C-:B------:R-:W-:Y:S01]  /*0e60*/  IMAD.X R5, RZ, RZ, R25.reuse, P1 ;  /* 0x000000ffff057224 */ /* 0x100fe200008e0619 */
[C---:B------:R-:W-:Y:S01]  /*0e70*/  IADD3 R38, P2, R18.reuse, 0x28, RZ ;  /* 0x0000002812267810 */ /* 0x040fe20007f5e0ff */
[----:B------:R-:W-:Y:S01]  /*0e80*/  IMAD.X R7, RZ, RZ, R25, P0 ;  /* 0x000000ffff077224 */ /* 0x000fe200000e0619 */
[----:B------:R-:W-:Y:S01]  /*0e90*/  IADD3 R36, P0, R18, 0x60, RZ ;  /* 0x0000006012247810 */ /* 0x000fe20007f1e0ff */
[----:B------:R2:W-:Y:S01]  /*0ea0*/  STL.128 [R1+0x240], RZ ;  /* 0x000240ff01007387 */ /* 0x0005e20000100c00 */
[----:B0-----:R-:W-:Y:S01]  /*0eb0*/  IMAD.MOV.U32 R10, RZ, RZ, R0 ;  /* 0x000000ffff0a7224 */ /* 0x001fe200078e0000 */
[----:B-1----:R-:W-:Y:S01]  /*0ec0*/  IADD3 R4, P1, R24, 0x32440, RZ ;  /* 0x0003244018047810 */ /* 0x002fe20007f3e0ff */
[----:B------:R-:W-:Y:S01]  /*0ed0*/  IMAD.U32 R0, RZ, RZ, UR4 ;  /* 0x00000004ff007e24 */ /* 0x000fe2000f8e00ff */
[----:B------:R-:W-:Y:S01]  /*0ee0*/  ULDC UR4, c[0x0][0x448] ;  /* 0x0001120000047ab9 */ /* 0x000fe20000000800 */
[----:B------:R-:W-:Y:S01]  /*0ef0*/  IMAD.MOV.U32 R9, RZ, RZ, R5 ;  /* 0x000000ffff097224 */ /* 0x000fe200078e0005 */
[----:B------:R-:W-:Y:S01]  /*0f00*/  UISETP.NE.AND UP1, UPT, UR4, 0x1, UPT ;  /* 0x000000010400788c */ /* 0x000fe2000bf25270 */
[----:B------:R-:W-:Y:S01]  /*0f10*/  IMAD.MOV.U32 R8, RZ, RZ, R2 ;  /* 0x000000ffff087224 */ /* 0x000fe200078e0002 */
[----:B------:R2:W-:Y:S01]  /*0f20*/  STL.64 [R1+0x18], R6 ;  /* 0x0000180601007387 */ /* 0x0005e20000100a00 */
[----:B------:R-:W-:Y:S01]  /*0f30*/  IMAD.MOV.U32 R11, RZ, RZ, R3 ;  /* 0x000000ffff0b7224 */ /* 0x000fe200078e0003 */
[----:B------:R-:W-:Y:S01]  /*0f40*/  ULDC.64 UR4, c[0x0][0xad8] ;  /* 0x0002b60000047ab9 */ /* 0x000fe20000000a00 */
[----:B------:R-:W-:Y:S01]  /*0f50*/  IMAD.X R5, RZ, RZ, R25, P1 ;  /* 0x000000ffff057224 */ /* 0x000fe200008e0619 */
[----:B------:R-:W-:Y:S01]  /*0f60*/  UISETP.GE.AND UP0, UPT, UR5, 0x1, UPT ;  /* 0x000000010500788c */ /* 0x000fe2000bf06270 */
[--C-:B------:R-:W-:Y:S01]  /*0f70*/  IMAD.X R63, RZ, RZ, R19.reuse, P0 ;  /* 0x000000ffff3f7224 */ /* 0x100fe200000e0613 */
[C---:B------:R-:W-:Y:S01]  /*0f80*/  IADD3 R49, P0, R18.reuse, 0xf0, RZ ;  /* 0x000000f012317810 */ /* 0x040fe20007f1e0ff */
[----:B------:R2:W-:Y:S01]  /*0f90*/  STL.128 [R1+0x40], R8 ;  /* 0x0000400801007387 */ /* 0x0005e20000100c00 */
[C---:B------:R-:W-:Y:S01]  /*0fa0*/  IADD3 R16, P1, R18.reuse, 0x58, RZ ;  /* 0x0000005812107810 */ /* 0x040fe20007f3e0ff */
[----:B------:R-:W-:Y:S01]  /*0fb0*/  @UP1 UIADD3 UR8, UR6, 0x7f, URZ ;  /* 0x0000007f06081890 */ /* 0x000fe2000fffe03f */
[--C-:B------:R-:W-:Y:S01]  /*0fc0*/  IMAD.X R65, RZ, RZ, R19.reuse, P2 ;  /* 0x000000ffff417224 */ /* 0x100fe200010e0613 */
[----:B------:R2:W-:Y:S01]  /*0fd0*/  STL.64 [R1+0x20], R4 ;  /* 0x0000200401007387 */ /* 0x0005e20000100a00 */
[----:B------:R-:W-:Y:S01]  /*0fe0*/  @UP1 ULDC UR9, c[0x0][0x44c] ;  /* 0x0001130000091ab9 */ /* 0x000fe20000000800 */
[--C-:B------:R-:W-:Y:S01]  /*0ff0*/  IMAD.X R52, RZ, RZ, R19.reuse, P0 ;  /* 0x000000ffff347224 */ /* 0x100fe200000e0613 */
[----:B------:R-:W-:Y:S01]  /*1000*/  UIMAD.WIDE.U32 UR8, UR8, UR9, URZ ;  /* 0x00000009080872a5 */ /* 0x000fe2000f8e003f */
[----:B------:R2:W-:Y:S01]  /*1010*/  STL.128 [R1+0x250], RZ ;  /* 0x000250ff01007387 */ /* 0x0005e20000100c00 */
[----:B------:R-:W-:Y:S01]  /*1020*/  PLOP3.LUT P0, PT, PT, PT, UP0, 0x40, 0x0 ;  /* 0x000000000000781c */ /* 0x000fe20003f0e808 */
[----:B------:R-:W-:Y:S01]  /*1030*/  @UP1 ULDC UR11, c[0x0][0x450] ;  /* 0x00011400000b1ab9 */ /* 0x000fe20000000800 */
[--C-:B------:R-:W-:Y:S01]  /*1040*/  IMAD.X R17, RZ, RZ, R19.reuse, P1 ;  /* 0x000000ffff117224 */ /* 0x100fe200008e0613 */
[----:B------:R2:W-:Y:S01]  /*1050*/  STL.128 [R1+0x260], RZ ;  /* 0x000260ff01007387 */ /* 0x0005e20000100c00 */
[C---:B------:R-:W-:Y:S01]  /*1060*/  IADD3 R53, P2, R18.reuse, 0x88, RZ ;  /* 0x0000008812357810 */ /* 0x040fe20007f5e0ff */
[----:B------:R-:W-:Y:S01]  /*1070*/  @UP1 USHF.R.U32.HI UR7, URZ, UR11, UR9 ;  /* 0x0000000b3f071299 */ /* 0x000fe20008011609 */
[C---:B------:R-:W-:Y:S01]  /*1080*/  IADD3 R51, P1, R18.reuse, 0x90, RZ ;  /* 0x0000009012337810 */ /* 0x040fe20007f3e0ff */
[----:B------:R2:W-:Y:S01]  /*1090*/  STL.128 [R1+0x270], RZ ;  /* 0x000270ff01007387 */ /* 0x0005e20000100c00 */
[C---:B------:R-:W-:Y:S01]  /*10a0*/  IADD3 R28, P6, R18.reuse, 0x100, RZ ;  /* 0x00000100121c7810 */ /* 0x040fe20007fde0ff */
[----:B------:R-:W-:Y:S01]  /*10b0*/  UIADD3 UR8, UR38, UR7, URZ ;  /* 0x0000000726087290 */ /* 0x000fe2000fffe03f */
[--C-:B------:R-:W-:Y:S01]  /*10c0*/  IMAD.X R56, RZ, RZ, R19.reuse, P2 ;  /* 0x000000ffff387224 */ /* 0x100fe200010e0613 */
[----:B------:R2:W-:Y:S01]  /*10d0*/  STL.128 [R1+0x280], RZ ;  /* 0x000280ff01007387 */ /* 0x0005e20000100c00 */
[----:B------:R-:W-:Y:S01]  /*10e0*/  IMAD.X R54, RZ, RZ, R19, P1 ;  /* 0x000000ffff367224 */ /* 0x000fe200008e0613 */
[C---:B------:R-:W-:Y:S01]  /*10f0*/  IADD3 R45, P5, R18.reuse, 0x108, RZ ;  /* 0x00000108122d7810 */ /* 0x040fe20007fbe0ff */
[----:B------:R-:W-:Y:S01]  /*1100*/  UP2UR UR39, UPR, URZ, 0x2 ;  /* 0x000000023f277883 */ /* 0x000fe20008000000 */
[----:B------:R2:W-:Y:S01]  /*1110*/  STL.128 [R1+0x290], RZ ;  /* 0x000290ff01007387 */ /* 0x0005e20000100c00 */
[C---:B------:R-:W-:Y:S01]  /*1120*/  IADD3 R39, P3, R18.reuse, 0x118, RZ ;  /* 0x0000011812277810 */ /* 0x040fe20007f7e0ff */
[----:B------:R-:W-:Y:S01]  /*1130*/  UP2UR UR41, UPR, URZ, 0x1 ;  /* 0x000000013f297883 */ /* 0x000fe20008000000 */
[C---:B------:R-:W-:Y:S01]  /*1140*/  IADD3 R23, P2, R18.reuse, 0x11c, RZ ;  /* 0x0000011c12177810 */ /* 0x040fe20007f5e0ff */
[----:B------:R2:W-:Y:S01]  /*1150*/  STL.128 [R1+0x2a0], RZ ;  /* 0x0002a0ff01007387 */ /* 0x0005e20000100c00 */
[C---:B------:R-:W-:Y:S01]  /*1160*/  IADD3 R37, P1, R18.reuse, 0x14c, RZ ;  /* 0x0000014c12257810 */ /* 0x040fe20007f3e0ff */
[----:B------:R-:W-:Y:S01]  /*1170*/  UIADD3 UR4, UR8, UR4, URZ ;  /* 0x0000000408047290 */ /* 0x000fe2000fffe03f */
[----:B------:R-:W-:Y:S01]  /*1180*/  VIADD R161, R18, 0x150 ;  /* 0x0000015012a17836 */ /* 0x000fe20000000000 */
[----:B------:R2:W-:Y:S01]  /*1190*/  STL.128 [R1+0x2b0], RZ ;  /* 0x0002b0ff01007387 */ /* 0x0005e20000100c00 */
[----:B------:R-:W-:-:S02]  /*11a0*/  VIADD R31, R27, 0xffffff80 ;  /* 0xffffff801b1f7836 */ /* 0x000fc40000000000 */
[--C-:B------:R-:W-:Y:S01]  /*11b0*/  IMAD.X R50, RZ, RZ, R19.reuse, P4 ;  /* 0x000000ffff327224 */ /* 0x100fe200020e0613 */
[----:B------:R2:W-:Y:S01]  /*11c0*/  STL.128 [R1+0x2c0], RZ ;  /* 0x0002c0ff01007387 */ /* 0x0005e20000100c00 */
[--C-:B------:R-:W-:Y:S02]  /*11d0*/  IMAD.X R29, RZ, RZ, R19.reuse, P6 ;  /* 0x000000ffff1d7224 */ /* 0x100fe400030e0613 */
[--C-:B------:R-:W-:Y:S01]  /*11e0*/  IMAD.X R43, RZ, RZ, R19.reuse, P5 ;  /* 0x000000ffff2b7224 */ /* 0x100fe200028e0613 */
[----:B------:R2:W-:Y:S01]  /*11f0*/  STL.128 [R1+0x2d0], RZ ;  /* 0x0002d0ff01007387 */ /* 0x0005e20000100c00 */
[--C-:B------:R-:W-:Y:S02]  /*1200*/  IMAD.X R48, RZ, RZ, R19.reuse, P3 ;  /* 0x000000ffff307224 */ /* 0x100fe400018e0613 */
[--C-:B------:R-:W-:Y:S01]  /*1210*/  IMAD.X R22, RZ, RZ, R19.reuse, P2 ;  /* 0x000000ffff167224 */ /* 0x100fe200010e0613 */
[----:B------:R2:W-:Y:S01]  /*1220*/  STL.128 [R1+0x2e0], RZ ;  /* 0x0002e0ff01007387 */ /* 0x0005e20000100c00 */
[----:B------:R-:W-:-:S03]  /*1230*/  IMAD.X R46, RZ, RZ, R19, P1 ;  /* 0x000000ffff2e7224 */ /* 0x000fc600008e0613 */
[----:B------:R2:W-:Y:S04]  /*1240*/  STL.128 [R1+0x2f0], RZ ;  /* 0x0002f0ff01007387 */ /* 0x0005e80000100c00 */
        /* <DEDUP_REMOVED lines=19> */
[----:B------:R2:W-:Y:S04]  /*1380*/  STL [R1+0x10], RZ ;  /* 0x000010ff01007387 */ /* 0x0005e80000100800 */
[----:B------:R2:W-:Y:S01]  /*1390*/  STL [R1+0x38], RZ ;  /* 0x000038ff01007387 */ /* 0x0005e20000100800 */
[----:B------:R-:W-:Y:S05]  /*13a0*/  @P0 BRA `(.L_x_2184) ;  /* 0x0000000000440947 */ /* 0x000fea0003800000 */
        /* <DEDUP_REMOVED lines=10> */
.L_x_2185:
[----:B------:R-:W-:-:S11]  /*1450*/  UISETP.NE.AND UP0, UPT, UR5, 0x1, UPT ;  /* 0x000000010500788c */ /* 0x000fd6000bf05270 */
[----:B------:R-:W-:Y:S02]  /*1460*/  @UP0 ULDC.64 UR10, c[0x0][0xae0] ;  /* 0x0002b800000a0ab9 */ /* 0x000fe40000000a00 */
[----:B------:R-:W-:-:S04]  /*1470*/  UIMAD.WIDE.U32 UR8, UR7, UR10, URZ ;  /* 0x0000000a070872a5 */ /* 0x000fc8000f8e003f */
[----:B------:R-:W-:-:S12]  /*1480*/  @UP0 USHF.R.U32.HI UR7, URZ, UR11, UR9 ;  /* 0x0000000b3f070299 */ /* 0x000fd80008011609 */
.L_x_2186:
[----:B------:R-:W-:-:S04]  /*1490*/  UIMAD UR7, UR7, UR5, UR5 ;  /* 0x00000005070772a4 */ /* 0x000fc8000f8e0205 */
[----:B------:R-:W-:-:S04]  /*14a0*/  UISETP.LT.AND UP0, UPT, UR4, UR7, UPT ;  /* 0x000000070400728c */ /* 0x000fc8000bf01270 */
[----:B------:R-:W-:-:S12]  /*14b0*/  USEL UR4, UR4, UR7, UP0 ;  /* 0x0000000704047287 */ /* 0x000fd80008000000 */
.L_x_2184:
[----:B------:R-:W-:Y:S02]  /*14c0*/  UISETP.NE.AND UP0, UPT, UR39, URZ, UPT ;  /* 0x0000003f2700728c */ /* 0x000fe4000bf05270 */
[----:B------:R-:W-:Y:S02]  /*14d0*/  UIADD3 UR8, UR42, 0x5f, URZ ;  /* 0x0000005f2a087890 */ /* 0x000fe4000fffe03f */
[----:B------:R-:W-:Y:S02]  /*14e0*/  UIADD3 UR10, UR4, 0x5f, URZ ;  /* 0x0000005f040a7890 */ /* 0x000fe4000fffe03f */
[----:B------:R-:W-:Y:S02]  /*14f0*/  UISETP.GE.AND UP1, UPT, UR5, 0x1, UPT ;  /* 0x000000010500788c */ /* 0x000fe4000bf26270 */
[----:B------:R-:W-:Y:S02]  /*1500*/  UIMAD.WIDE UR8, UR8, 0x2aaaaaab, URZ ;  /* 0x2aaaaaab080878a5 */ /* 0x000fe4000f8e023f */
[----:B------:R-:W-:Y:S01]  /*1510*/  UIMAD.WIDE UR10, UR10, 0x2aaaaaab, URZ ;  /* 0x2aaaaaab0a0a78a5 */ /* 0x000fe2000f8e023f */
[----:B------:R-:W-:Y:S01]  /*1520*/  @UP0 ULDC UR12, c[0x0][0x44c] ;  /* 0x00011300000c0ab9 */ /* 0x000fe20000000800 */
[----:B------:R-:W-:Y:S01]  /*1530*/  USHF.R.U32.HI UR4, URZ, 0x1f, UR9 ;  /* 0x0000001f3f047899 */ /* 0x000fe20008011609 */
[----:B------:R-:W-:Y:S01]  /*1540*/  PLOP3.LUT P0, PT, PT, PT, UP1, 0x40, 0x0 ;  /* 0x000000000000781c */ /* 0x000fe20003f0e818 */
[----:B------:R-:W-:-:S02]  /*1550*/  UIMAD.WIDE.U32 UR12, UR6, UR12, URZ ;  /* 0x0000000c060c72a5 */ /* 0x000fc4000f8e003f */
[----:B------:R-:W-:Y:S01]  /*1560*/  USHF.R.U32.HI UR7, URZ, 0x1f, UR11 ;  /* 0x0000001f3f077899 */ /* 0x000fe2000801160b */
[----:B------:R-:W-:Y:S01]  /*1570*/  @UP0 ULDC UR15, c[0x0][0x450] ;  /* 0x00011400000f0ab9 */ /* 0x000fe20000000800 */
[----:B------:R-:W-:Y:S02]  /*1580*/  UIADD3 UR43, UR42, -UR43, URZ ;  /* 0x8000002b2a2b7290 */ /* 0x000fe4000fffe03f */
[----:B------:R-:W-:Y:S02]  /*1590*/  @UP0 USHF.R.U32.HI UR6, URZ, UR15, UR13 ;  /* 0x0000000f3f060299 */ /* 0x000fe4000801160d */
[----:B------:R-:W-:Y:S02]  /*15a0*/  ULEA.HI.SX32 UR4, UR9, UR4, 0x1c ;  /* 0x0000000409047291 */ /* 0x000fe4000f8fe23f */
[----:B------:R-:W-:Y:S02]  /*15b0*/  ULEA.HI.SX32 UR7, UR11, UR7, 0x1c ;  /* 0x000000070b077291 */ /* 0x000fe4000f8fe23f */
[----:B------:R-:W-:-:S02]  /*15c0*/  UIADD3 UR6, UR43, UR6, URZ ;  /* 0x000000062b067290 */ /* 0x000fc4000fffe03f */
[----:B------:R-:W-:Y:S01]  /*15d0*/  UISETP.LT.AND UP0, UPT, UR4, UR7, UPT ;  /* 0x000000070400728c */ /* 0x000fe2000bf01270 */
[----:B------:R-:W-:Y:S02]  /*15e0*/  ULDC UR14, c[0x0][0xad4] ;  /* 0x0002b500000e7ab9 */ /* 0x000fe40000000800 */
[----:B------:R-:W-:Y:S02]  /*15f0*/  UIADD3 UR8, UR6, -UR14, URZ ;  /* 0x8000000e06087290 */ /* 0x000fe4000fffe03f */
[----:B------:R-:W-:Y:S01]  /*1600*/  USEL UR9, UR4, UR7, UP0 ;  /* 0x0000000704097287 */ /* 0x000fe20008000000 */
[----:B------:R-:W-:Y:S11]  /*1610*/  @P0 BRA `(.L_x_2187) ;  /* 0x0000000000480947 */ /* 0x000ff60003800000 */
[----:B------:R-:W-:Y:S02]  /*1620*/  UMOV UR4, UR6 ;  /* 0x0000000600047c82 */ /* 0x000fe40008000000 */
        /* <DEDUP_REMOVED lines=10> */
.L_x_2188:
[----:B------:R-:W-:-:S11]  /*16d0*/  UISETP.NE.AND UP0, UPT, UR5, 0x1, UPT ;  /* 0x000000010500788c */ /* 0x000fd6000bf05270 */
[----:B------:R-:W-:Y:S02]  /*16e0*/  @UP0 ULDC.64 UR10, c[0x0][0xae0] ;  /* 0x0002b800000a0ab9 */ /* 0x000fe40000000a00 */
[----:B------:R-:W-:-:S04]  /*16f0*/  UIMAD.WIDE.U32 UR6, UR4, UR10, URZ ;  /* 0x0000000a040672a5 */ /* 0x000fc8000f8e003f */
[----:B------:R-:W-:-:S12]  /*1700*/  @UP0 USHF.R.U32.HI UR4, URZ, UR11, UR7 ;  /* 0x0000000b3f040299 */ /* 0x000fd80008011607 */
.L_x_2189:
[----:B------:R-:W-:-:S04]  /*1710*/  UIMAD UR4, UR4, UR5, URZ ;  /* 0x00000005040472a4 */ /* 0x000fc8000f8e023f */
[----:B------:R-:W-:-:S04]  /*1720*/  UISETP.LT.AND UP0, UPT, UR8, UR4, UPT ;  /* 0x000000040800728c */ /* 0x000fc8000bf01270 */
[----:B------:R-:W-:-:S12]  /*1730*/  USEL UR8, UR8, UR4, !UP0 ;  /* 0x0000000408087287 */ /* 0x000fd8000c000000 */
.L_x_2187:
[----:B------:R-:W-:Y:S02]  /*1740*/  UIMAD.WIDE UR4, UR8, 0x2aaaaaab, URZ ;  /* 0x2aaaaaab080478a5 */ /* 0x000fe4000f8e023f */
[----:B------:R-:W-:Y:S02]  /*1750*/  ULOP3.LUT UR40, UR59, 0xffff, URZ, 0xc0, !UPT ;  /* 0x0000ffff3b287892 */ /* 0x000fe4000f8ec03f */
[----:B------:R-:W-:-:S04]  /*1760*/  USHF.R.U32.HI UR4, URZ, 0x1f, UR5 ;  /* 0x0000001f3f047899 */ /* 0x000fc80008011605 */
[----:B------:R-:W-:-:S04]  /*1770*/  ULEA.HI.SX32 UR4, UR5, UR4, 0x1c ;  /* 0x0000000405047291 */ /* 0x000fc8000f8fe23f */
[----:B------:R-:W-:-:S04]  /*1780*/  UISETP.LT.AND UP0, UPT, URZ, UR4, UPT ;  /* 0x000000043f00728c */ /* 0x000fc8000bf01270 */
[----:B------:R-:W-:-:S03]  /*1790*/  USEL UR10, URZ, UR4, !UP0 ;  /* 0x000000043f0a7287 */ /* 0x000fc6000c000000 */
[----:B------:R-:W-:Y:S01]  /*17a0*/  UMOV UR4, URZ ;  /* 0x0000003f00047c82 */ /* 0x000fe20008000000 */
[----:B------:R-:W-:-:S06]  /*17b0*/  UISETP.GT.AND UP0, UPT, UR9, UR10, UPT ;  /* 0x0000000a0900728c */ /* 0x000fcc000bf04270 */
[----:B------:R-:W-:-:S13]  /*17c0*/  PLOP3.LUT P0, PT, PT, PT, UP0, 0x80, 0x0 ;  /* 0x000000000000781c */ /* 0x000fda0003f0f008 */
[----:B------:R-:W-:Y:S05]  /*17d0*/  @!P0 BRA `(.L_x_2190) ;  /* 0x0000000000948947 */ /* 0x000fea0003800000 */
[----:B------:R-:W-:-:S04]  /*17e0*/  USHF.R.U32.HI UR11, URZ, 0x10, UR59 ;  /* 0x000000103f0b7899 */ /* 0x000fc8000801163b */
[----:B------:R-:W-:-:S11]  /*17f0*/  UISETP.NE.AND UP0, UPT, UR11, URZ, UPT ;  /* 0x0000003f0b00728c */ /* 0x000fd6000bf05270 */
[----:B------:R-:W-:Y:S02]  /*1800*/  @!UP0 ULDC UR11, c[0x0][0xae8] ;  /* 0x0002ba00000b8ab9 */ /* 0x000fe40000000800 */
[----:B------:R-:W-:Y:S01]  /*1810*/  IMAD.U32 R3, RZ, RZ, UR11 ;  /* 0x0000000bff037e24 */ /* 0x000fe2000f8e00ff */
[----:B------:R-:W-:-:S04]  /*1820*/  UIADD3 UR4, UR11, -0x1, UR9 ;  /* 0xffffffff0b047890 */ /* 0x000fc8000fffe009 */
[-C--:B------:R-:W-:Y:S01]  /*1830*/  IABS R0, R3.reuse ;  /* 0x0000000300007213 */ /* 0x080fe20000000000 */
[----:B------:R-:W-:Y:S01]  /*1840*/  UIADD3 UR6, -UR10, UR4, URZ ;  /* 0x000000040a067290 */ /* 0x000fe2000fffe13f */
[----:B--2---:R-:W-:Y:S02]  /*1850*/  IABS R5, R3 ;  /* 0x0000000300057213 */ /* 0x004fe40000000000 */
[----:B------:R-:W-:Y:S01]  /*1860*/  R2UR UR12, R0 ;  /* 0x00000000000c72ca */ /* 0x000fe200000e0000 */
[----:B------:R-:W-:Y:S02]  /*1870*/  UMOV UR4, URZ ;  /* 0x0000003f00047c82 */ /* 0x000fe40008000000 */
[----:B------:R-:W-:Y:S01]  /*1880*/  IMAD.U32 R4, RZ, RZ, UR6 ;  /* 0x00000006ff047e24 */ /* 0x000fe2000f8e00ff */
[----:B------:R-:W-:-:S04]  /*1890*/  ULOP3.LUT UR6, UR6, UR11, URZ, 0x3c, !UPT ;  /* 0x0000000b06067292 */ /* 0x000fc8000f8e3c3f */
[----:B------:R-:W-:-:S05]  /*18a0*/  IABS R4, R4 ;  /* 0x0000000400047213 */ /* 0x000fca0000000000 */
[----:B------:R-:W0:Y:S01]  /*18b0*/  I2F.RP R0, UR12 ;  /* 0x0000000c00007d06 */ /* 0x000e220008209400 */
[----:B------:R-:W-:-:S05]  /*18c0*/  IMAD.MOV.U32 R3, RZ, RZ, R4 ;  /* 0x000000ffff037224 */ /* 0x000fca00078e0004 */
[----:B------:R-:W-:Y:S02]  /*18d0*/  R2UR UR8, R3 ;  /* 0x00000000030872ca */ /* 0x000fe400000e0000 */
[----:B0-----:R-:W0:Y:S02]  /*18e0*/  MUFU.RCP R0, R0 ;  /* 0x0000000000007308 */ /* 0x001e240000001000 */
[----:B0-----:R-:W-:Y:S02]  /*18f0*/  VIADD R2, R0, 0xffffffe ;  /* 0x0ffffffe00027836 */ /* 0x001fe40000000000 */
        /* <DEDUP_REMOVED lines=19> */
.L_x_2190:
[----:B------:R-:W-:Y:S01]  /*1a30*/  UIMAD UR40, UR40, UR4, UR10 ;  /* 0x00000004282872a4 */ /* 0x000fe2000f8e020a */
[----:B------:R-:W-:Y:S01]  /*1a40*/  IMAD.U32 R0, RZ, RZ, UR9 ;  /* 0x00000009ff007e24 */ /* 0x000fe2000f8e00ff */
[----:B------:R-:W-:Y:S01]  /*1a50*/  PLOP3.LUT P0, PT, PT, PT, PT, 0x80, 0x0 ;  /* 0x000000000000781c */ /* 0x000fe20003f0f070 */
[----:B------:R-:W-:-:S05]  /*1a60*/  IMAD.U32 R3, RZ, RZ, UR4 ;  /* 0x00000004ff037e24 */ /* 0x000fca000f8e00ff */
[----:B------:R-:W-:-:S04]  /*1a70*/  VIADDMNMX R0, R3, UR40, R0, PT ;  /* 0x0000002803007c46 */ /* 0x000fc8000b800100 */
[----:B------:R-:W-:-:S13]  /*1a80*/  R2UR UR44, R0 ;  /* 0x00000000002c72ca */ /* 0x000fda00000e0000 */
[----:B------:R-:W-:-:S06]  /*1a90*/  UISETP.GT.AND UP0, UPT, UR44, UR40, UPT ;  /* 0x000000282c00728c */ /* 0x000fcc000bf04270 */
[----:B------:R-:W-:-:S13]  /*1aa0*/  PLOP3.LUT P1, PT, PT, PT, UP0, 0x80, 0x0 ;  /* 0x000000000000781c */ /* 0x000fda0003f2f008 */
[----:B------:R-:W-:Y:S05]  /*1ab0*/  @!P1 BRA `(.L_x_2191) ;  /* 0x000002e000889947 */ /* 0x000fea0003800000 */
[----:B------:R-:W-:Y:S01]  /*1ac0*/  SHF.R.S32.HI R0, RZ, 0x1f, R31 ;  /* 0x0000001fff007819 */ /* 0x000fe2000001141f */
[----:B------:R-:W-:Y:S01]  /*1ad0*/  VIADD R21, R72, 0x18400 ;  /* 0x0001840048157836 */ /* 0x000fe20000000000 */
[----:B------:R-:W-:Y:S01]  /*1ae0*/  STL.64 [R1+0x58], RZ ;  /* 0x000058ff01007387 */ /* 0x000fe20000100a00 */
[----:B--2---:R-:W-:Y:S01]  /*1af0*/  IMAD.MOV.U32 R4, RZ, RZ, 0x1 ;  /* 0x00000001ff047424 */ /* 0x004fe200078e00ff */
[----:B------:R-:W-:Y:S01]  /*1b00*/  LEA.HI R30, R0, R31, RZ, 0x7 ;  /* 0x0000001f001e7211 */ /* 0x000fe200078f38ff */
[----:B------:R-:W-:Y:S01]  /*1b10*/  IMAD.MOV.U32 R5, RZ, RZ, RZ ;  /* 0x000000ffff057224 */ /* 0x000fe200078e00ff */
[----:B------:R-:W-:Y:S01]  /*1b20*/  STL.128 [R1+0x90], RZ ;  /* 0x000090ff01007387 */ /* 0x000fe20000100c00 */
[----:B------:R-:W-:Y:S01]  /*1b30*/  IMAD.MOV.U32 R6, RZ, RZ, 0x1 ;  /* 0x00000001ff067424 */ /* 0x000fe200078e00ff */
[----:B------:R-:W-:Y:S01]  /*1b40*/  SHF.R.S32.HI R35, RZ, 0x7, R30 ;  /* 0x00000007ff237819 */ /* 0x000fe2000001141e */
[----:B------:R-:W-:Y:S01]  /*1b50*/  IMAD.MOV.U32 R7, RZ, RZ, RZ ;  /* 0x000000ffff077224 */ /* 0x000fe200078e00ff */
[----:B------:R-:W-:Y:S01]  /*1b60*/  STL.128 [R1+0xa0], RZ ;  /* 0x0000a0ff01007387 */ /* 0x000fe20000100c00 */
[----:B------:R-:W-:Y:S01]  /*1b70*/  IMAD.MOV.U32 R10, RZ, RZ, 0x1 ;  /* 0x00000001ff0a7424 */ /* 0x000fe200078e00ff */
[----:B------:R-:W-:Y:S01]  /*1b80*/  LOP3.LUT P0, RZ, R21, 0x1bf, RZ, 0xc0, !PT ;  /* 0x000001bf15ff7812 */ /* 0x000fe2000780c0ff */
[----:B------:R-:W-:Y:S01]  /*1b90*/  IMAD.MOV.U32 R11, RZ, RZ, RZ ;  /* 0x000000ffff0b7224 */ /* 0x000fe200078e00ff */
[----:B------:R-:W0:Y:S01]  /*1ba0*/  SHFL.IDX PT, R0, R35, RZ, 0x1f ;  /* 0x00001fff23007589 */ /* 0x000e2200000e0000 */
[----:B------:R-:W-:-:S02]  /*1bb0*/  IMAD.MOV.U32 R15, RZ, RZ, 0x40000040 ;  /* 0x40000040ff0f7424 */ /* 0x000fc400078e00ff */
[----:B------:R-:W-:Y:S01]  /*1bc0*/  IMAD.MOV.U32 R13, RZ, RZ, 0x40000040 ;  /* 0x40000040ff0d7424 */ /* 0x000fe200078e00ff */
[----:B------:R1:W-:Y:S04]  /*1bd0*/  STL.128 [R1+0x60], R4 ;  /* 0x0000600401007387 */ /* 0x0003e80000100c00 */
[----:B------:R2:W-:Y:S04]  /*1be0*/  STL.64 [R1+0x70], R10 ;  /* 0x0000700a01007387 */ /* 0x0005e80000100a00 */
[----:B------:R2:W-:Y:S04]  /*1bf0*/  STL.128 [R1+0xb0], RZ ;  /* 0x0000b0ff01007387 */ /* 0x0005e80000100c00 */
[----:B------:R2:W-:Y:S01]  /*1c00*/  STL.128 [R1+0xc0], RZ ;  /* 0x0000c0ff01007387 */ /* 0x0005e20000100c00 */
[----:B-1----:R-:W-:-:S03]  /*1c10*/  IMAD.MOV.U32 R5, RZ, RZ, 0x40000040 ;  /* 0x40000040ff057424 */ /* 0x002fc600078e00ff */
[----:B------:R2:W-:Y:S01]  /*1c20*/  STL.128 [R1+0xd0], RZ ;  /* 0x0000d0ff01007387 */ /* 0x0005e20000100c00 */
[----:B------:R-:W-:Y:S01]  /*1c30*/  IMAD.MOV.U32 R7, RZ, RZ, 0x40000040 ;  /* 0x40000040ff077424 */ /* 0x000fe200078e00ff */
[----:B0-----:R-:W-:Y:S02]  /*1c40*/  LEA.HI R2, R0, R0, RZ, 0x1 ;  /* 0x0000000000027211 */ /* 0x001fe400078f08ff */
[----:B------:R2:W-:Y:S02]  /*1c50*/  STL.128 [R1+0xe0], RZ ;  /* 0x0000e0ff01007387 */ /* 0x0005e40000100c00 */
[----:B------:R-:W-:Y:S01]  /*1c60*/  LOP3.LUT R3, R2, 0x7fffe, RZ, 0xc0, !PT ;  /* 0x0007fffe02037812 */ /* 0x000fe200078ec0ff */
[----:B------:R-:W-:-:S04]  /*1c70*/  VIADD R2, R72, 0x1c400 ;  /* 0x0001c40048027836 */ /* 0x000fc80000000000 */
[----:B------:R-:W-:Y:S01]  /*1c80*/  IMAD.IADD R0, R0, 0x1, -R3 ;  /* 0x0000000100007824 */ /* 0x000fe200078e0a03 */
[----:B------:R-:W-:Y:S01]  /*1c90*/  SHF.R.U32.HI R2, RZ, 0x4, R2 ;  /* 0x00000004ff027819 */ /* 0x000fe20000011602 */
[----:B------:R-:W-:Y:S02]  /*1ca0*/  VIADD R3, R72, 0x400 ;  /* 0x0000040048037836 */ /* 0x000fe40000000000 */
[----:B------:R-:W-:Y:S01]  /*1cb0*/  IMAD R0, R0, 0x2000, R21 ;  /* 0x0000200000007824 */ /* 0x000fe200078e0215 */
[----:B------:R-:W-:Y:S02]  /*1cc0*/  LOP3.LUT R2, R2, 0x3fff, RZ, 0xc0, !PT ;  /* 0x00003fff02027812 */ /* 0x000fe400078ec0ff */
[----:B------:R-:W-:Y:S01]  /*1cd0*/  SHF.R.U32.HI R3, RZ, 0x4, R3 ;  /* 0x00000004ff037819 */ /* 0x000fe20000011603 */
[----:B------:R-:W-:Y:S01]  /*1ce0*/  VIADD R8, R0, 0xa000 ;  /* 0x0000a00000087836 */ /* 0x000fe20000000000 */
[----:B------:R-:W-:Y:S02]  /*1cf0*/  SHF.R.U32.HI R0, RZ, 0x4, R0 ;  /* 0x00000004ff007819 */ /* 0x000fe40000011600 */
[----:B------:R-:W-:-:S02]  /*1d00*/  LOP3.LUT R3, R3, 0x3fff, RZ, 0xc0, !PT ;  /* 0x00003fff03037812 */ /* 0x000fc400078ec0ff */
[----:B------:R-:W-:Y:S02]  /*1d10*/  SHF.R.U32.HI R8, RZ, 0x4, R8 ;  /* 0x00000004ff087819 */ /* 0x000fe40000011608 */
[----:B------:R-:W-:Y:S02]  /*1d20*/  LOP3.LUT R9, R2, 0x10000, RZ, 0xfc, !PT ;  /* 0x0001000002097812 */ /* 0x000fe400078efcff */
[C---:B------:R-:W-:Y:S02]  /*1d30*/  LOP3.LUT R6, R3.reuse, 0x3000000, RZ, 0xfc, !PT ;  /* 0x0300000003067812 */ /* 0x040fe400078efcff */
[----:B------:R-:W-:Y:S01]  /*1d40*/  LOP3.LUT R2, R3, 0x10000, RZ, 0xfc, !PT ;  /* 0x0001000003027812 */ /* 0x000fe200078efcff */
[----:B------:R-:W-:Y:S01]  /*1d50*/  IMAD.MOV.U32 R4, RZ, RZ, R9 ;  /* 0x000000ffff047224 */ /* 0x000fe200078e0009 */
[----:B------:R-:W-:Y:S01]  /*1d60*/  LOP3.LUT R0, R0, 0x3fff, RZ, 0xc0, !PT ;  /* 0x00003fff00007812 */ /* 0x000fe200078ec0ff */
[----:B------:R-:W-:Y:S01]  /*1d70*/  IMAD.MOV.U32 R9, RZ, RZ, 0x40000040 ;  /* 0x40000040ff097424 */ /* 0x000fe200078e00ff */
[----:B------:R-:W-:Y:S01]  /*1d80*/  LOP3.LUT R3, R8, 0x3fff, RZ, 0xc0, !PT ;  /* 0x00003fff08037812 */ /* 0x000fe200078ec0ff */
[----:B------:R-:W-:Y:S01]  /*1d90*/  IMAD.MOV.U32 R14, RZ, RZ, R2 ;  /* 0x000000ffff0e7224 */ /* 0x000fe200078e0002 */
[----:B------:R-:W-:Y:S01]  /*1da0*/  LOP3.LUT R8, R0, 0x10000, RZ, 0xfc, !PT ;  /* 0x0001000000087812 */ /* 0x000fe200078efcff */
[----:B------:R2:W-:Y:S01]  /*1db0*/  STL.128 [R1+0x80], R4 ;  /* 0x0000800401007387 */ /* 0x0005e20000100c00 */
[----:B------:R-:W-:-:S03]  /*1dc0*/  LOP3.LUT R12, R3, 0x10000, RZ, 0xfc, !PT ;  /* 0x00010000030c7812 */ /* 0x000fc600078efcff */
[----:B------:R2:W-:Y:S04]  /*1dd0*/  STL.64 [R1+0x78], R8 ;  /* 0x0000780801007387 */ /* 0x0005e80000100a00 */
[----:B------:R2:W-:Y:S01]  /*1de0*/  STL.128 [R1+0xf0], R12 ;  /* 0x0000f00c01007387 */ /* 0x0005e20000100c00 */
[----:B------:R-:W-:Y:S05]  /*1df0*/  @!P0 BRA `(.L_x_2192) ;  /* 0x0000000000408947 */ /* 0x000fea0003800000 */
[----:B------:R-:W-:Y:S01]  /*1e00*/  MOV R0, 0x0 ;  /* 0x0000000000007802 */ /* 0x000fe20000000f00 */
[----:B------:R-:W-:Y:S01]  /*1e10*/  ULDC.64 UR4, c[0x4][0x98] ;  /* 0x0100260000047ab9 */ /* 0x000fe20000000a00 */
[----:B------:R-:W-:Y:S01]  /*1e20*/  ULDC.64 UR6, c[0x4][0x38] ;  /* 0x01000e0000067ab9 */ /* 0x000fe20000000a00 */
[----:B--2---:R-:W-:Y:S01]  /*1e30*/  IMAD.U32 R4, RZ, RZ, UR4 ;  /* 0x00000004ff047e24 */ /* 0x004fe2000f8e00ff */
        /* <DEDUP_REMOVED lines=12> */
.L_x_2192:
[----:B--2---:R-:W2:Y:S01]  /*1f00*/  LDL R15, [R1+0x1fc] ;  /* 0x0001fc00010f7983 */ /* 0x004ea20000100800 */
[----:B------:R-:W-:Y:S01]  /*1f10*/  LOP3.LUT R0, R30, 0xffffff80, RZ, 0xc0, !PT ;  /* 0xffffff801e007812 */ /* 0x000fe200078ec0ff */
[----:B------:R-:W0:Y:S01]  /*1f20*/  LDC.64 R12, c[0x0][0xae0] ;  /* 0x0002b800ff0c7b82 */ /* 0x000e220000000a00 */
[----:B------:R-:W-:Y:S01]  /*1f30*/  BSSY B0, `(.L_x_2193) ;  /* 0x000002f000007945 */ /* 0x000fe20003800000 */
[----:B------:R1:W-:Y:S02]  /*1f40*/  STL.64 [R1+0x108], R28 ;  /* 0x0001081c01007387 */ /* 0x0003e40000100a00 */
[----:B------:R-:W-:Y:S02]  /*1f50*/  IMAD.IADD R0, R31, 0x1, -R0 ;  /* 0x000000011f007824 */ /* 0x000fe400078e0a00 */
[----:B------:R3:W-:Y:S02]  /*1f60*/  STL.64 [R1+0x110], R16 ;  /* 0x0001101001007387 */ /* 0x0007e40000100a00 */
[----:B------:R-:W4:Y:S01]  /*1f70*/  LDC R8, c[0x0][0x288] ;  /* 0x0000a200ff087b82 */ /* 0x000f220000000800 */
[----:B------:R-:W-:Y:S01]  /*1f80*/  SHF.R.S32.HI R5, RZ, 0x1f, R0 ;  /* 0x0000001fff057819 */ /* 0x000fe20000011400 */
[----:B------:R3:W-:Y:S03]  /*1f90*/  STL.U8 [R1+0x118], RZ ;  /* 0x000118ff01007387 */ /* 0x0007e60000100000 */
[CC--:B------:R-:W-:Y:S01]  /*1fa0*/  LEA.HI R6, R5.reuse, R0.reuse, RZ, 0x2 ;  /* 0x0000000005067211 */ /* 0x0c0fe200078f10ff */
[----:B-1----:R-:W-:Y:S01]  /*1fb0*/  IMAD.MOV.U32 R28, RZ, RZ, RZ ;  /* 0x000000ffff1c7224 */ /* 0x002fe200078e00ff */
[----:B------:R-:W-:Y:S01]  /*1fc0*/  LEA.HI R5, R5, R0, RZ, 0x5 ;  /* 0x0000000005057211 */ /* 0x000fe200078f28ff */
[----:B------:R-:W4:Y:S01]  /*1fd0*/  LDC R10, c[0x0][0xad4] ;  /* 0x0002b500ff0a7b82 */ /* 0x000f220000000800 */
[--C-:B------:R-:W-:Y:S01]  /*1fe0*/  SHF.R.S32.HI R4, RZ, 0x2, R6.reuse ;  /* 0x00000002ff047819 */ /* 0x100fe20000011406 */
[----:B------:R3:W-:Y:S01]  /*1ff0*/  STL.U8 [R1+0x14c], RZ ;  /* 0x00014cff01007387 */ /* 0x0007e20000100000 */
[----:B------:R-:W-:-:S02]  /*2000*/  SHF.R.S32.HI R3, RZ, 0x1f, R6 ;  /* 0x0000001fff037819 */ /* 0x000fc40000011406 */
[----:B------:R-:W-:Y:S02]  /*2010*/  SHF.R.S32.HI R20, RZ, 0x5, R5 ;  /* 0x00000005ff147819 */ /* 0x000fe40000011405 */
[----:B------:R-:W-:Y:S01]  /*2020*/  LEA.HI R3, R3, R4, RZ, 0x3 ;  /* 0x0000000403037211 */ /* 0x000fe200078f18ff */
[----:B------:R-:W1:Y:S01]  /*2030*/  LDC R226, c[0x0][0x450] ;  /* 0x00011400ffe27b82 */ /* 0x000e620000000800 */
[----:B0-----:R-:W-:Y:S02]  /*2040*/  IMAD.MOV.U32 R30, RZ, RZ, R12 ;  /* 0x000000ffff1e7224 */ /* 0x001fe400078e000c */
[----:B------:R-:W-:Y:S01]  /*2050*/  LOP3.LUT R7, R3, 0xfffffff8, RZ, 0xc0, !PT ;  /* 0xfffffff803077812 */ /* 0x000fe200078ec0ff */
[----:B------:R-:W-:-:S04]  /*2060*/  IMAD.MOV.U32 R31, RZ, RZ, R13 ;  /* 0x000000ffff1f7224 */ /* 0x000fc800078e000d */
[----:B------:R-:W-:Y:S01]  /*2070*/  IMAD.IADD R7, R4, 0x1, -R7 ;  /* 0x0000000104077824 */ /* 0x000fe200078e0a07 */
[----:B------:R-:W-:Y:S01]  /*2080*/  LEA.HI R4, R35, R35, RZ, 0x1 ;  /* 0x0000002323047211 */ /* 0x000fe200078f08ff */
[----:B------:R-:W0:Y:S02]  /*2090*/  LDC.64 R2, c[0x0][0xad8] ;  /* 0x0002b600ff027b82 */ /* 0x000e240000000a00 */
[----:B------:R-:W-:Y:S01]  /*20a0*/  IMAD R9, R20, 0x10, R7 ;  /* 0x0000001014097824 */ /* 0x000fe200078e0207 */
[----:B------:R-:W-:Y:S02]  /*20b0*/  LOP3.LUT R14, R4, 0x3fffffe, RZ, 0xc0, !PT ;  /* 0x03fffffe040e7812 */ /* 0x000fe400078ec0ff */
[----:B------:R-:W-:-:S03]  /*20c0*/  LOP3.LUT R7, R6, 0x7ffffffc, RZ, 0xc0, !PT ;  /* 0x7ffffffc06077812 */ /* 0x000fc600078ec0ff */
[----:B------:R-:W5:Y:S01]  /*20d0*/  LDC.64 R4, c[0x0][0x448] ;  /* 0x00011200ff047b82 */ /* 0x000f620000000a00 */
[----:B------:R-:W-:Y:S02]  /*20e0*/  IMAD.IADD R14, R35, 0x1, -R14 ;  /* 0x00000001230e7824 */ /* 0x000fe400078e0a0e */
[----:B------:R-:W-:Y:S02]  /*20f0*/  IMAD.IADD R7, R0, 0x1, -R7 ;  /* 0x0000000100077824 */ /* 0x000fe400078e0a07 */
[----:B------:R-:W-:Y:S01]  /*2100*/  IMAD R6, R14, 0x40, R9 ;  /* 0x000000400e067824 */ /* 0x000fe200078e0209 */
[----:B-1----:R3:W-:Y:S01]  /*2110*/  STL [R1+0x148], R226 ;  /* 0x000148e201007387 */ /* 0x0027e20000100800 */
[----:B------:R-:W-:Y:S02]  /*2120*/  VIADD R14, R27, 0xffffff80 ;  /* 0xffffff801b0e7836 */ /* 0x000fe40000000000 */
[----:B------:R-:W-:Y:S02]  /*2130*/  IMAD.U32 R9, RZ, RZ, UR42 ;  /* 0x0000002aff097e24 */ /* 0x000fe4000f8e00ff */
[----:B------:R-:W-:Y:S01]  /*2140*/  IMAD.SHL.U32 R7, R7, 0x2, RZ ;  /* 0x0000000207077824 */ /* 0x000fe200078e00ff */
[----:B------:R3:W-:Y:S01]  /*2150*/  STL [R1+0x11c], R14 ;  /* 0x00011c0e01007387 */ /* 0x0007e20000100800 */
[----:B0-----:R-:W-:-:S03]  /*2160*/  IMAD.MOV.U32 R11, RZ, RZ, R2 ;  /* 0x000000ffff0b7224 */ /* 0x001fc600078e0002 */
[----:B------:R3:W-:Y:S01]  /*2170*/  STL.64 [R1+0x100], R6 ;  /* 0x0001000601007387 */ /* 0x0007e20000100a00 */
[----:B------:R-:W-:-:S03]  /*2180*/  IMAD.MOV.U32 R29, RZ, RZ, R3 ;  /* 0x000000ffff1d7224 */ /* 0x000fc600078e0003 */
[----:B----4-:R3:W-:Y:S04]  /*2190*/  STL.128 [R1+0x120], R8 ;  /* 0x0001200801007387 */ /* 0x0107e80000100c00 */
[----:B------:R3:W-:Y:S04]  /*21a0*/  STL.128 [R1+0x130], R28 ;  /* 0x0001301c01007387 */ /* 0x0007e80000100c00 */
[----:B-----5:R3:W-:Y:S01]  /*21b0*/  STL.64 [R1+0x140], R4 ;  /* 0x0001400401007387 */ /* 0x0207e20000100a00 */
[----:B--2---:R-:W-:-:S04]  /*21c0*/  LEA.HI R0, R15, R15, RZ, 0x1 ;  /* 0x0000000f0f007211 */ /* 0x004fc800078f08ff */
[----:B------:R-:W-:-:S05]  /*21d0*/  LOP3.LUT R0, R0, 0xfffffffe, RZ, 0xc0, !PT ;  /* 0xfffffffe00007812 */ /* 0x000fca00078ec0ff */
[----:B------:R-:W-:-:S05]  /*21e0*/  IMAD.IADD R0, R15, 0x1, -R0 ;  /* 0x000000010f007824 */ /* 0x000fca00078e0a00 */
[----:B------:R-:W-:-:S04]  /*21f0*/  SHF.L.U32 R15, R0, 0x1f, RZ ;  /* 0x0000001f000f7819 */ /* 0x000fc800000006ff */
[----:B------:R-:W0:Y:S02]  /*2200*/  SYNCS.PHASECHK.TRANS64.TRYWAIT P0, [R72+URZ+0x32400], R15 ;  /* 0x0324000f480075a7 */ /* 0x000e24000800017f */
[----:B0--3--:R-:W-:Y:S05]  /*2210*/  @!P0 BRA `(.L_x_2194) ;  /* 0x0000034c00348947 */ /* 0x009fea0003800000 */
.L_x_2348:
[----:B------:R-:W-:Y:S05]  /*2220*/  BSYNC B0 ;  /* 0x0000000000007941 */ /* 0x000fea0003800000 */
.L_x_2193:
[----:B------:R-:W2:Y:S04]  /*2230*/  LDL.64 R16, [R1+0xa40] ;  /* 0x000a400001107983 */ /* 0x000ea80000100a00 */
[----:B------:R-:W3:Y:S04]  /*2240*/  LDL R14, [R1+0xa48] ;  /* 0x000a4800010e7983 */ /* 0x000ee80000100800 */
[----:B------:R-:W4:Y:S04]  /*2250*/  LDL R4, [R1] ;  /* 0x0000000001047983 */ /* 0x000f280000100800 */
[----:B------:R1:W5:Y:S01]  /*2260*/  LDL.64 R6, [R1+0x1f0] ;  /* 0x0001f00001067983 */ /* 0x0003620000100a00 */
[----:B------:R-:W-:Y:S01]  /*2270*/  IMAD.MOV.U32 R28, RZ, RZ, R42 ;  /* 0x000000ffff1c7224 */ /* 0x000fe200078e002a */
[----:B------:R-:W-:Y:S01]  /*2280*/  IADD3 R0, P0, R18, 0x430, RZ ;  /* 0x0000043012007810 */ /* 0x000fe20007f1e0ff */
[----:B------:R-:W-:Y:S01]  /*2290*/  IMAD.MOV.U32 R29, RZ, RZ, R67 ;  /* 0x000000ffff1d7224 */ /* 0x000fe200078e0043 */
[----:B------:R-:W-:Y:S05]  /*22a0*/  WARPSYNC.ALL ;  /* 0x0000000000007948 */ /* 0x000fea0003800000 */
[----:B------:R-:W-:Y:S01]  /*22b0*/  IMAD.MOV.U32 R30, RZ, RZ, R36 ;  /* 0x000000ffff1e7224 */ /* 0x000fe200078e0024 */
[----:B------:R-:W-:Y:S01]  /*22c0*/  BSSY B0, `(.L_x_2195) ;  /* 0x000002e000007945 */ /* 0x000fe20003800000 */
[----:B------:R-:W-:-:S02]  /*22d0*/  IMAD.MOV.U32 R31, RZ, RZ, R63 ;  /* 0x000000ffff1f7224 */ /* 0x000fc400078e003f */
[----:B------:R-:W-:Y:S02]  /*22e0*/  IMAD.MOV.U32 R27, RZ, RZ, R44 ;  /* 0x000000ffff1b7224 */ /* 0x000fe400078e002c */
[----:B------:R-:W-:Y:S01]  /*22f0*/  IMAD.X R9, RZ, RZ, R19, P0 ;  /* 0x000000ffff097224 */ /* 0x000fe200000e0613 */
[----:B------:R0:W-:Y:S01]  /*2300*/  STL.128 [R1+0x150], R28 ;  /* 0x0001501c01007387 */ /* 0x0001e20000100c00 */
[----:B------:R-:W-:Y:S02]  /*2310*/  IMAD.MOV.U32 R10, RZ, RZ, R37 ;  /* 0x000000ffff0a7224 */ /* 0x000fe400078e0025 */
[----:B------:R-:W-:Y:S02]  /*2320*/  IMAD.MOV.U32 R11, RZ, RZ, R46 ;  /* 0x000000ffff0b7224 */ /* 0x000fe400078e002e */
[----:B------:R-:W-:Y:S02]  /*2330*/  IMAD.MOV.U32 R8, RZ, RZ, R0 ;  /* 0x000000ffff087224 */ /* 0x000fe400078e0000 */
[----:B------:R-:W-:-:S02]  /*2340*/  IMAD.MOV.U32 R42, RZ, RZ, R45 ;  /* 0x000000ffff2a7224 */ /* 0x000fc400078e002d */
[----:B------:R-:W-:Y:S01]  /*2350*/  IMAD.MOV.U32 R35, RZ, RZ, R61 ;  /* 0x000000ffff237224 */ /* 0x000fe200078e003d */
[----:B------:R1:W-:Y:S01]  /*2360*/  STL.128 [R1+0x1b0], R8 ;  /* 0x0001b00801007387 */ /* 0x0003e20000100c00 */
[----:B------:R-:W-:-:S03]  /*2370*/  VIADD R225, R73, 0x8 ;  /* 0x0000000849e17836 */ /* 0x000fc60000000000 */
[----:B------:R-:W-:Y:S01]  /*2380*/  STL.128 [R1+0x1c0], R40 ;  /* 0x0001c02801007387 */ /* 0x000fe20000100c00 */
[----:B0-----:R-:W-:Y:S02]  /*2390*/  IMAD.MOV.U32 R28, RZ, RZ, R26 ;  /* 0x000000ffff1c7224 */ /* 0x001fe400078e001a */
[----:B------:R-:W-:Y:S02]  /*23a0*/  IMAD.MOV.U32 R26, RZ, RZ, R33 ;  /* 0x000000ffff1a7224 */ /* 0x000fe400078e0021 */
[----:B------:R-:W-:Y:S02]  /*23b0*/  IMAD.MOV.U32 R29, RZ, RZ, R57 ;  /* 0x000000ffff1d7224 */ /* 0x000fe400078e0039 */
[----:B------:R-:W-:Y:S01]  /*23c0*/  IMAD.MOV.U32 R30, RZ, RZ, R55 ;  /* 0x000000ffff1e7224 */ /* 0x000fe200078e0037 */
[----:B------:R0:W-:Y:S01]  /*23d0*/  STL.128 [R1+0x180], R24 ;  /* 0x0001801801007387 */ /* 0x0001e20000100c00 */
[----:B------:R-:W-:Y:S02]  /*23e0*/  IMAD.MOV.U32 R31, RZ, RZ, R58 ;  /* 0x000000ffff1f7224 */ /* 0x000fe400078e003a */
[----:B-1----:R-:W-:-:S02]  /*23f0*/  IMAD.MOV.U32 R8, RZ, RZ, R51 ;  /* 0x000000ffff087224 */ /* 0x002fc400078e0033 */
[----:B------:R-:W-:Y:S01]  /*2400*/  IMAD.MOV.U32 R9, RZ, RZ, R54 ;  /* 0x000000ffff097224 */ /* 0x000fe200078e0036 */
[----:B------:R-:W-:Y:S01]  /*2410*/  STL.128 [R1+0x170], R28 ;  /* 0x0001701c01007387 */ /* 0x000fe20000100c00 */
[----:B------:R-:W-:Y:S02]  /*2420*/  IMAD.MOV.U32 R10, RZ, RZ, R53 ;  /* 0x000000ffff0a7224 */ /* 0x000fe400078e0035 */
[----:B------:R-:W-:-:S05]  /*2430*/  IMAD.MOV.U32 R11, RZ, RZ, R56 ;  /* 0x000000ffff0b7224 */ /* 0x000fca00078e0038 */
[----:B------:R-:W-:Y:S01]  /*2440*/  STL.128 [R1+0x1e0], R8 ;  /* 0x0001e00801007387 */ /* 0x000fe20000100c00 */
[----:B0-----:R-:W-:Y:S02]  /*2450*/  IMAD.MOV.U32 R24, RZ, RZ, R38 ;  /* 0x000000ffff187224 */ /* 0x001fe400078e0026 */
[----:B------:R-:W-:Y:S02]  /*2460*/  IMAD.MOV.U32 R25, RZ, RZ, R65 ;  /* 0x000000ffff197224 */ /* 0x000fe400078e0041 */
[----:B------:R-:W-:Y:S02]  /*2470*/  IMAD.MOV.U32 R26, RZ, RZ, R32 ;  /* 0x000000ffff1a7224 */ /* 0x000fe400078e0020 */
[----:B------:R-:W-:-:S05]  /*2480*/  IMAD.MOV.U32 R27, RZ, RZ, R59 ;  /* 0x000000ffff1b7224 */ /* 0x000fca00078e003b */
[----:B------:R0:W-:Y:S02]  /*2490*/  STL.128 [R1+0x190], R24 ;  /* 0x0001901801007387 */ /* 0x0001e40000100c00 */
[----:B0-----:R-:W-:Y:S02]  /*24a0*/  IMAD.MOV.U32 R24, RZ, RZ, R49 ;  /* 0x000000ffff187224 */ /* 0x001fe400078e0031 */
[----:B------:R-:W-:Y:S02]  /*24b0*/  IMAD.MOV.U32 R25, RZ, RZ, R52 ;  /* 0x000000ffff197224 */ /* 0x000fe400078e0034 */
[----:B------:R-:W-:Y:S02]  /*24c0*/  IMAD.MOV.U32 R26, RZ, RZ, R47 ;  /* 0x000000ffff1a7224 */ /* 0x000fe400078e002f */
[----:B------:R-:W-:-:S05]  /*24d0*/  IMAD.MOV.U32 R27, RZ, RZ, R50 ;  /* 0x000000ffff1b7224 */ /* 0x000fca00078e0032 */
[----:B------:R0:W-:Y:S01]  /*24e0*/  STL.128 [R1+0x1a0], R24 ;  /* 0x0001a01801007387 */ /* 0x0001e20000100c00 */
[----:B--2---:R-:W-:Y:S02]  /*24f0*/  IMAD.MOV.U32 R33, RZ, RZ, R17 ;  /* 0x000000ffff217224 */ /* 0x004fe400078e0011 */
[----:B------:R-:W-:Y:S02]  /*2500*/  IMAD.MOV.U32 R16, RZ, RZ, R39 ;  /* 0x000000ffff107224 */ /* 0x000fe400078e0027 */
[----:B---3--:R-:W-:Y:S02]  /*2510*/  IMAD.MOV.U32 R32, RZ, RZ, R14 ;  /* 0x000000ffff207224 */ /* 0x008fe400078e000e */
[----:B------:R-:W-:Y:S01]  /*2520*/  IMAD.MOV.U32 R17, RZ, RZ, R48 ;  /* 0x000000ffff117224 */ /* 0x000fe200078e0030 */
[----:B----4-:R-:W-:Y:S02]  /*2530*/  LOP3.LUT R0, R4, 0x1, RZ, 0xfc, !PT ;  /* 0x0000000104007812 */ /* 0x010fe400078efcff */
[----:B------:R0:W-:Y:S01]  /*2540*/  STL.128 [R1+0x1d0], R32 ;  /* 0x0001d02001007387 */ /* 0x0001e20000100c00 */
[----:B------:R0:W-:Y:S01]  /*2550*/  BAR.SYNC.DEFER_BLOCKING R225, 0x100 ;  /* 0x000400e10000751d */ /* 0x0001e20000010000 */
[----:B------:R-:W-:-:S05]  /*2560*/  ISETP.NE.AND P1, PT, R0, 0x3, PT ;  /* 0x000000030000780c */ /* 0x000fca0003f25270 */
[----:B------:R0:W-:Y:S08]  /*2570*/  STL.128 [R1+0x160], R16 ;  /* 0x0001601001007387 */ /* 0x0001f00000100c00 */
[----:B------:R-:W-:Y:S05]  /*2580*/  @!P1 BRA `(.L_x_2196) ;  /* 0x0000000000049947 */ /* 0x000fea0003800000 */
[----:B------:R-:W-:Y:S01]  /*2590*/  BPT.TRAP 0x1 ;  /* 0x000000040000795c */ /* 0x000fe20000300000 */
.L_x_2196:
[----:B------:R-:W-:Y:S05]  /*25a0*/  BSYNC B0 ;  /* 0x0000000000007941 */ /* 0x000fea0003800000 */
.L_x_2195:
[----:B------:R-:W2:Y:S01]  /*25b0*/  LDL.64 R8, [R1+0x18] ;  /* 0x0000180001087983 */ /* 0x000ea20000100a00 */
[----:B-----5:R-:W-:Y:S01]  /*25c0*/  SHF.L.U32 R7, R7, 0x1f, RZ ;  /* 0x0000001f07077819 */ /* 0x020fe200000006ff */
[----:B------:R-:W-:Y:S01]  /*25d0*/  BSSY B0, `(.L_x_2197) ;  /* 0x0000006000007945 */ /* 0x000fe20003800000 */
[----:B--2---:R-:W-:-:S05]  /*25e0*/  MOV R9, R8 ;  /* 0x0000000800097202 */ /* 0x004fca0000000f00 */
[----:B------:R-:W-:-:S04]  /*25f0*/  IMAD R6, R6, 0x8, R9 ;  /* 0x0000000806067824 */ /* 0x000fc800078e0209 */
[----:B------:R1:W2:Y:S01]  /*2600*/  SYNCS.PHASECHK.TRANS64.TRYWAIT P0, [R6+URZ], R7 ;  /* 0x00000007060075a7 */ /* 0x0002a2000800017f */
[----:B------:R-:W-:Y:S05]  /*2610*/  @!P1 BRA `(.L_x_2198) ;  /* 0x0000000000049947 */ /* 0x000fea0003800000 */
[----:B------:R-:W-:Y:S01]  /*2620*/  BPT.TRAP 0x1 ;  /* 0x000000040000795c */ /* 0x000fe20000300000 */
.L_x_2198:
[----:B------:R-:W-:Y:S05]  /*2630*/  BSYNC B0 ;  /* 0x0000000000007941 */ /* 0x000fea0003800000 */
.L_x_2197:
[----:B------:R-:W-:Y:S04]  /*2640*/  BSSY B0, `(.L_x_2199) ;  /* 0x0000004000007945 */ /* 0x000fe80003800000 */
[----:B--2---:R-:W-:Y:S05]  /*2650*/  @P0 BRA `(.L_x_2200) ;  /* 0x0000000000080947 */ /* 0x004fea0003800000 */
[----:B------:R-:W2:Y:S02]  /*2660*/  SYNCS.PHASECHK.TRANS64.TRYWAIT P0, [R6+URZ], R7 ;  /* 0x00000007060075a7 */ /* 0x000ea4000800017f */
[----:B--2---:R-:W-:Y:S05]  /*2670*/  @!P0 BRA `(.L_x_2201) ;  /* 0x0000034800308947 */ /* 0x004fea0003800000 */
.L_x_2200:
[----:B------:R-:W-:Y:S05]  /*2680*/  BSYNC B0 ;  /* 0x0000000000007941 */ /* 0x000fea0003800000 */
.L_x_2199:
[----:B------:R-:W3:Y:S04]  /*2690*/  LDL R11, [R1+0x1f0] ;  /* 0x0001f000010b7983 */ /* 0x000ee80000100800 */
[----:B-12---:R-:W3:Y:S01]  /*26a0*/  LDL.64 R6, [R1+0x80] ;  /* 0x0000800001067983 */ /* 0x006ee20000100a00 */
[----:B------:R-:W-:Y:S05]  /*26b0*/  WARPSYNC.ALL ;  /* 0x0000000000007948 */ /* 0x000fea0003800000 */
[----:B------:R-:W2:Y:S04]  /*26c0*/  LDL.64 R20, [R1+0x78] ;  /* 0x0000780001147983 */ /* 0x000ea80000100a00 */
[----:B------:R-:W4:Y:S04]  /*26d0*/  LDL.64 R8, [R1+0x78] ;  /* 0x0000780001087983 */ /* 0x000f280000100a00 */
[----:B------:R-:W5:Y:S01]  /*26e0*/  LDL.64 R14, [R1+0x78] ;  /* 0x00007800010e7983 */ /* 0x000f620000100a00 */
[----:B---3--:R-:W-:-:S03]  /*26f0*/  IMAD R6, R11, 0x300, R6 ;  /* 0x000003000b067824 */ /* 0x008fc600078e0206 */
[----:B0-----:R-:W3:Y:S01]  /*2700*/  LDL.64 R16, [R1+0x78] ;  /* 0x0000780001107983 */ /* 0x001ee20000100a00 */
[----:B------:R-:W-:Y:S02]  /*2710*/  R2UR UR7, R7 ;  /* 0x00000000070772ca */ /* 0x000fe400000e0000 */
[C---:B------:R-:W-:Y:S01]  /*2720*/  R2UR UR6, R6.reuse ;  /* 0x00000000060672ca */ /* 0x040fe200000e0000 */
[----:B------:R-:W-:Y:S01]  /*2730*/  WARPGROUP.ARRIVE ;  /* 0x00000000000079c5 */ /* 0x000fe20000000000 */
[----:B------:R-:W3:Y:S01]  /*2740*/  LDL R0, [R1+0x1fc] ;  /* 0x0001fc0001007983 */ /* 0x000ee20000100800 */
[----:B------:R-:W-:Y:S01]  /*2750*/  VIADD R10, R6, 0x2 ;  /* 0x00000002060a7836 */ /* 0x000fe20000000000 */
[----:B------:R-:W-:Y:S01]  /*2760*/  BSSY B0, `(.L_x_2202) ;  /* 0x000002d000007945 */ /* 0x000fe20003800000 */
[----:B------:R-:W-:Y:S01]  /*2770*/  IMAD.MOV.U32 R11, RZ, RZ, R7 ;  /* 0x000000ffff0b7224 */ /* 0x000fe200078e0007 */
[----:B------:R0:W-:Y:S01]  /*2780*/  STL [R1+0x60], RZ ;  /* 0x000060ff01007387 */ /* 0x0001e20000100800 */
[----:B------:R-:W-:-:S05]  /*2790*/  IMAD.MOV.U32 R223, RZ, RZ, 0x1 ;  /* 0x00000001ffdf7424 */ /* 0x000fca00078e00ff */
[----:B------:R0:W-:Y:S04]  /*27a0*/  STL [R1+0x60], R223 ;  /* 0x000060df01007387 */ /* 0x0001e80000100800 */
[----:B------:R0:W-:Y:S04]  /*27b0*/  STL [R1+0x60], R223 ;  /* 0x000060df01007387 */ /* 0x0001e80000100800 */
[----:B------:R0:W-:Y:S04]  /*27c0*/  STL [R1+0x60], R223 ;  /* 0x000060df01007387 */ /* 0x0001e80000100800 */
[----:B------:R0:W-:Y:S01]  /*27d0*/  STL [R1+0x60], R223 ;  /* 0x000060df01007387 */ /* 0x0001e20000100800 */
[----:B--2---:R-:W-:-:S02]  /*27e0*/  R2UR UR4, R20 ;  /* 0x00000000140472ca */ /* 0x004fc400000e0000 */
[----:B------:R-:W-:Y:S01]  /*27f0*/  R2UR UR5, R21 ;  /* 0x00000000150572ca */ /* 0x000fe200000e0000 */
[----:B----4-:R-:W-:Y:S02]  /*2800*/  VIADD R8, R8, 0x2 ;  /* 0x0000000208087836 */ /* 0x010fe40000000000 */
[----:B-----5:R-:W-:Y:S02]  /*2810*/  VIADD R14, R14, 0x4 ;  /* 0x000000040e0e7836 */ /* 0x020fe40000000000 */
[----:B---3--:R-:W-:-:S08]  /*2820*/  VIADD R16, R16, 0x6 ;  /* 0x0000000610107836 */ /* 0x008fd00000000000 */
[----:B------:R-:W-:Y:S01]  /*2830*/  HGMMA.64x96x16.F32.BF16 R24, gdesc[UR4], RZ, !UPT, gsb0 ;  /* 0x01600000041879f0 */ /* 0x000fe2000c0018ff */
[----:B------:R-:W-:Y:S02]  /*2840*/  R2UR UR6, R10 ;  /* 0x000000000a0672ca */ /* 0x000fe400000e0000 */
[----:B------:R-:W-:Y:S02]  /*2850*/  R2UR UR7, R11 ;  /* 0x000000000b0772ca */ /* 0x000fe400000e0000 */
[----:B------:R-:W-:Y:S01]  /*2860*/  R2UR UR4, R8 ;  /* 0x00000000080472ca */ /* 0x000fe200000e0000 */
[----:B------:R-:W-:Y:S01]  /*2870*/  VIADD R8, R6, 0x4 ;  /* 0x0000000406087836 */ /* 0x000fe20000000000 */
[----:B------:R-:W-:Y:S01]  /*2880*/  R2UR UR5, R9 ;  /* 0x00000000090572ca */ /* 0x000fe200000e0000 */
[----:B------:R-:W-:Y:S01]  /*2890*/  IMAD.MOV.U32 R9, RZ, RZ, R7 ;  /* 0x000000ffff097224 */ /* 0x000fe200078e0007 */
[----:B------:R-:W-:Y:S01]  /*28a0*/  LEA.HI R4, R0, R0, RZ, 0x1 ;  /* 0x0000000000047211 */ /* 0x000fe200078f08ff */
        /* <DEDUP_REMOVED lines=14> */
[----:B------:R-:W-:Y:S02]  /*2990*/  R2UR UR5, R17 ;  /* 0x00000000110572ca */ /* 0x000fe400000e0000 */
[----:B------:R-:W-:-:S05]  /*29a0*/  LOP3.LUT R7, R4, 0xfffffffe, RZ, 0xc0, !PT ;  /* 0xfffffffe04077812 */ /* 0x000fca00078ec0ff */
[----:B------:R-:W-:-:S05]  /*29b0*/  IMAD.IADD R7, R0, 0x1, -R7 ;  /* 0x0000000100077824 */ /* 0x000fca00078e0a07 */
[----:B------:R-:W-:Y:S01]  /*29c0*/  SHF.L.U32 R7, R7, 0x1f, RZ ;  /* 0x0000001f07077819 */ /* 0x000fe200000006ff */
[----:B------:R-:W-:Y:S02]  /*29d0*/  WARPGROUP.DEPBAR.LE gsb0, 0x0 ;  /* 0x00008000000079c5 */ /* 0x000fe40000010000 */
[----:B------:R-:W-:-:S06]  /*29e0*/  WARPGROUP.ARRIVE ;  /* 0x00000000000079c5 */ /* 0x000fcc0000000000 */
[----:B------:R-:W-:Y:S03]  /*29f0*/  HGMMA.64x96x16.F32.BF16 R24, gdesc[UR4], R24, gsb0 ;  /* 0x01600000041879f0 */ /* 0x000fe60008001818 */
[----:B------:R-:W-:Y:S02]  /*2a00*/  WARPGROUP.DEPBAR.LE gsb0, 0x0 ;  /* 0x00008000000079c5 */ /* 0x000fe40000010000 */
[----:B------:R-:W1:Y:S02]  /*2a10*/  SYNCS.PHASECHK.TRANS64.TRYWAIT P0, [R72+URZ+0x32410], R7 ;  /* 0x03241007480075a7 */ /* 0x000e64000800017f */
[----:B01----:R-:W-:Y:S05]  /*2a20*/  @!P0 BRA `(.L_x_2203) ;  /* 0x0000034400588947 */ /* 0x003fea0003800000 */
.L_x_2349:
[----:B------:R-:W-:Y:S05]  /*2a30*/  BSYNC B0 ;  /* 0x0000000000007941 */ /* 0x000fea0003800000 */
.L_x_2202:
[----:B------:R-:W2:Y:S04]  /*2a40*/  LDL R0, [R1+0x28] ;  /* 0x0000280001007983 */ /* 0x000ea80000100800 */
[----:B0-----:R0:W5:Y:S01]  /*2a50*/  LDL.64 R6, [R1+0x1f0] ;  /* 0x0001f00001067983 */ /* 0x0011620000100a00 */
[----:B------:R-:W-:Y:S01]  /*2a60*/  BSSY B0, `(.L_x_2204) ;  /* 0x0000005000007945 */ /* 0x000fe20003800000 */
[----:B--2---:R-:W-:-:S04]  /*2a70*/  LOP3.LUT R0, R0, 0x1, RZ, 0xfc, !PT ;  /* 0x0000000100007812 */ /* 0x004fc800078efcff */
[----:B------:R-:W-:-:S13]  /*2a80*/  ISETP.NE.AND P1, PT, R0, 0x3, PT ;  /* 0x000000030000780c */ /* 0x000fda0003f25270 */
[----:B0-----:R-:W-:Y:S05]  /*2a90*/  @!P1 BRA `(.L_x_2205) ;  /* 0x0000000000049947 */ /* 0x001fea0003800000 */
[----:B------:R-:W-:Y:S01]  /*2aa0*/  BPT.TRAP 0x1 ;  /* 0x000000040000795c */ /* 0x000fe20000300000 */
.L_x_2205:
[----:B------:R-:W-:Y:S05]  /*2ab0*/  BSYNC B0 ;  /* 0x0000000000007941 */ /* 0x000fea0003800000 */
.L_x_2204:
[----:B------:R-:W2:Y:S01]  /*2ac0*/  LDL.64 R8, [R1+0x40] ;  /* 0x0000400001087983 */ /* 0x000ea20000100a00 */
[----:B-----5:R-:W-:Y:S01]  /*2ad0*/  SHF.L.U32 R7, R7, 0x1f, RZ ;  /* 0x0000001f07077819 */ /* 0x020fe200000006ff */
[----:B------:R-:W-:Y:S01]  /*2ae0*/  BSSY B0, `(.L_x_2206) ;  /* 0x0000006000007945 */ /* 0x000fe20003800000 */
[----:B--2---:R-:W-:-:S05]  /*2af0*/  MOV R9, R8 ;  /* 0x0000000800097202 */ /* 0x004fca0000000f00 */
[----:B------:R-:W-:-:S04]  /*2b00*/  IMAD R6, R6, 0x8, R9 ;  /* 0x0000000806067824 */ /* 0x000fc800078e0209 */
[----:B------:R0:W1:Y:S01]  /*2b10*/  SYNCS.PHASECHK.TRANS64.TRYWAIT P0, [R6+URZ], R7 ;  /* 0x00000007060075a7 */ /* 0x000062000800017f */
[----:B------:R-:W-:Y:S05]  /*2b20*/  @!P1 BRA `(.L_x_2207) ;  /* 0x0000000000049947 */ /* 0x000fea0003800000 */
[----:B------:R-:W-:Y:S01]  /*2b30*/  BPT.TRAP 0x1 ;  /* 0x000000040000795c */ /* 0x000fe20000300000 */
.L_x_2207:
[----:B------:R-:W-:Y:S05]  /*2b40*/  BSYNC B0 ;  /* 0x0000000000007941 */ /* 0x000fea0003800000 */
.L_x_2206:
[----:B------:R-:W-:Y:S04]  /*2b50*/  BSSY B0, `(.L_x_2208) ;  /* 0x0000004000007945 */ /* 0x000fe80003800000 */
[----:B-1----:R-:W-:Y:S05]  /*2b60*/  @P0 BRA `(.L_x_2209) ;  /* 0x0000000000080947 */ /* 0x002fea0003800000 */
[----:B------:R-:W1:Y:S02]  /*2b70*/  SYNCS.PHASECHK.TRANS64.TRYWAIT P0, [R6+URZ], R7 ;  /* 0x00000007060075a7 */ /* 0x000e64000800017f */
[----:B-1----:R-:W-:Y:S05]  /*2b80*/  @!P0 BRA `(.L_x_2210) ;  /* 0x0000034400148947 */ /* 0x002fea0003800000 */
.L_x_2209:
[----:B------:R-:W-:Y:S05]  /*2b90*/  BSYNC B0 ;  /* 0x0000000000007941 */ /* 0x000fea0003800000 */
.L_x_2208:
[----:B------:R-:W2:Y:S04]  /*2ba0*/  LDL R21, [R1+0x1f0] ;  /* 0x0001f00001157983 */ /* 0x000ea80000100800 */
[----:B01----:R-:W2:Y:S04]  /*2bb0*/  LDL.64 R6, [R1+0xf8] ;  /* 0x0000f80001067983 */ /* 0x003ea80000100a00 */
[----:B------:R-:W3:Y:S04]  /*2bc0*/  LDL R0, [R1+0x70] ;  /* 0x0000700001007983 */ /* 0x000ee80000100800 */
[----:B------:R-:W4:Y:S04]  /*2bd0*/  LDL.64 R8, [R1+0xf0] ;  /* 0x0000f00001087983 */ /* 0x000f280000100a00 */
[----:B------:R-:W4:Y:S04]  /*2be0*/  LDL.64 R10, [R1+0xf0] ;  /* 0x0000f000010a7983 */ /* 0x000f280000100a00 */
[----:B------:R-:W4:Y:S04]  /*2bf0*/  LDL.64 R14, [R1+0xf0] ;  /* 0x0000f000010e7983 */ /* 0x000f280000100a00 */
[----:B------:R-:W4:Y:S01]  /*2c00*/  LDL.64 R16, [R1+0xf0] ;  /* 0x0000f00001107983 */ /* 0x000f220000100a00 */
[----:B------:R-:W-:Y:S05]  /*2c10*/  WARPSYNC.ALL ;  /* 0x0000000000007948 */ /* 0x000fea0003800000 */
[----:B------:R-:W-:Y:S01]  /*2c20*/  WARPGROUP.ARRIVE ;  /* 0x00000000000079c5 */ /* 0x000fe20000000000 */
[----:B------:R-:W4:Y:S01]  /*2c30*/  LDL R4, [R1] ;  /* 0x0000000001047983 */ /* 0x000f220000100800 */
[----:B--2---:R-:W-:Y:S01]  /*2c40*/  IMAD R6, R21, 0xc00, R6 ;  /* 0x00000c0015067824 */ /* 0x004fe200078e0206 */
[----:B------:R-:W-:-:S02]  /*2c50*/  R2UR UR7, R7 ;  /* 0x00000000070772ca */ /* 0x000fc400000e0000 */
[----:B------:R-:W2:Y:S01]  /*2c60*/  LDL.64 R20, [R1+0xf0] ;  /* 0x0000f00001147983 */ /* 0x000ea20000100a00 */
[----:B---3--:R-:W-:Y:S02]  /*2c70*/  ISETP.NE.U32.AND P0, PT, R0, RZ, PT ;  /* 0x000000ff0000720c */ /* 0x008fe40003f05070 */
[----:B------:R-:W-:Y:S01]  /*2c80*/  R2UR UR6, R6 ;  /* 0x00000000060672ca */ /* 0x000fe200000e0000 */
[----:B------:R0:W5:Y:S01]  /*2c90*/  LDL R0, [R1+0x1f0] ;  /* 0x0001f00001007983 */ /* 0x0001620000100800 */
[----:B----4-:R-:W-:Y:S02]  /*2ca0*/  R2UR UR4, R8 ;  /* 0x00000000080472ca */ /* 0x010fe400000e0000 */
[----:B------:R-:W-:-:S07]  /*2cb0*/  R2UR UR5, R9 ;  /* 0x00000000090572ca */ /* 0x000fce00000e0000 */
[----:B------:R-:W-:-:S06]  /*2cc0*/  VOTEU.ANY UP0, P0 ;  /* 0x00000000003f7886 */ /* 0x000fcc0000000100 */
[----:B------:R-:W-:Y:S01]  /*2cd0*/  HGMMA.64x96x16.F32.BF16 R24, gdesc[UR4], R24, UP0, gsb0 ;  /* 0x01600000041879f0 */ /* 0x000fe2000b801818 */
[----:B------:R-:W-:Y:S02]  /*2ce0*/  VIADD R10, R10, 0x2 ;  /* 0x000000020a0a7836 */ /* 0x000fe40000000000 */
[----:B------:R-:W-:Y:S02]  /*2cf0*/  VIADD R8, R6, 0x2 ;  /* 0x0000000206087836 */ /* 0x000fe40000000000 */
[----:B------:R-:W-:Y:S01]  /*2d00*/  IMAD.MOV.U32 R9, RZ, RZ, R7 ;  /* 0x000000ffff097224 */ /* 0x000fe200078e0007 */
[----:B------:R-:W-:Y:S02]  /*2d10*/  R2UR UR4, R10 ;  /* 0x000000000a0472ca */ /* 0x000fe400000e0000 */
[----:B------:R-:W-:Y:S02]  /*2d20*/  R2UR UR6, R8 ;  /* 0x00000000080672ca */ /* 0x000fe400000e0000 */
[----:B------:R-:W-:-:S02]  /*2d30*/  R2UR UR7, R9 ;  /* 0x00000000090772ca */ /* 0x000fc400000e0000 */
[----:B------:R-:W-:Y:S02]  /*2d40*/  R2UR UR5, R11 ;  /* 0x000000000b0572ca */ /* 0x000fe400000e0000 */
[----:B------:R-:W3:Y:S01]  /*2d50*/  LDL.64 R10, [R1+0xf0] ;  /* 0x0000f000010a7983 */ /* 0x000ee20000100a00 */
[----:B------:R-:W-:Y:S02]  /*2d60*/  WARPGROUP.DEPBAR.LE gsb0, 0x0 ;  /* 0x00008000000079c5 */ /* 0x000fe40000010000 */
[----:B------:R-:W-:-:S08]  /*2d70*/  WARPGROUP.ARRIVE ;  /* 0x00000000000079c5 */ /* 0x000fd00000000000 */
[----:B------:R-:W-:Y:S01]  /*2d80*/  HGMMA.64x96x16.F32.BF16 R24, gdesc[UR4], R24, gsb0 ;  /* 0x01600000041879f0 */ /* 0x000fe20008001818 */
[----:B------:R-:W-:Y:S02]  /*2d90*/  VIADD R14, R14, 0x4 ;  /* 0x000000040e0e7836 */ /* 0x000fe40000000000 */
[----:B------:R-:W-:Y:S02]  /*2da0*/  VIADD R8, R6, 0x4 ;  /* 0x0000000406087836 */ /* 0x000fe40000000000 */
[----:B------:R-:W-:Y:S01]  /*2db0*/  IMAD.MOV.U32 R9, RZ, RZ, R7 ;  /* 0x000000ffff097224 */ /* 0x000fe200078e0007 */
[----:B------:R-:W-:Y:S02]  /*2dc0*/  R2UR UR4, R14 ;  /* 0x000000000e0472ca */ /* 0x000fe400000e0000 */
[----:B------:R-:W-:Y:S02]  /*2dd0*/  R2UR UR6, R8 ;  /* 0x00000000080672ca */ /* 0x000fe400000e0000 */
[----:B------:R-:W-:-:S02]  /*2de0*/  R2UR UR7, R9 ;  /* 0x00000000090772ca */ /* 0x000fc400000e0000 */
[----:B------:R-:W-:Y:S02]  /*2df0*/  R2UR UR5, R15 ;  /* 0x000000000f0572ca */ /* 0x000fe400000e0000 */
[----:B------:R-:W4:Y:S01]  /*2e00*/  LDL.64 R14, [R1+0xf0] ;  /* 0x0000f000010e7983 */ /* 0x000f220000100a00 */
        /* <DEDUP_REMOVED lines=14> */
[----:B--2---:R-:W-:Y:S02]  /*2ef0*/  VIADD R20, R20, 0x400 ;  /* 0x0000040014147836 */ /* 0x004fe40000000000 */
[----:B------:R-:W-:Y:S02]  /*2f00*/  VIADD R8, R6, 0x300 ;  /* 0x0000030006087836 */ /* 0x000fe40000000000 */
[----:B------:R-:W-:Y:S01]  /*2f10*/  IMAD.MOV.U32 R9, RZ, RZ, R7 ;  /* 0x000000ffff097224 */ /* 0x000fe200078e0007 */
[----:B------:R-:W-:Y:S02]  /*2f20*/  R2UR UR4, R20 ;  /* 0x00000000140472ca */ /* 0x000fe400000e0000 */
[----:B------:R-:W-:Y:S02]  /*2f30*/  R2UR UR6, R8 ;  /* 0x00000000080672ca */ /* 0x000fe400000e0000 */
[----:B------:R-:W-:-:S02]  /*2f40*/  R2UR UR7, R9 ;  /* 0x00000000090772ca */ /* 0x000fc400000e0000 */
[----:B------:R-:W-:Y:S02]  /*2f50*/  R2UR UR5, R21 ;  /* 0x00000000150572ca */ /* 0x000fe400000e0000 */
[----:B------:R-:W2:Y:S01]  /*2f60*/  LDL.64 R20, [R1+0xf0] ;  /* 0x0000f00001147983 */ /* 0x000ea20000100a00 */
[----:B------:R-:W-:Y:S02]  /*2f70*/  WARPGROUP.DEPBAR.LE gsb0, 0x0 ;  /* 0x00008000000079c5 */ /* 0x000fe40000010000 */
[----:B------:R-:W-:-:S08]  /*2f80*/  WARPGROUP.ARRIVE ;  /* 0x00000000000079c5 */ /* 0x000fd00000000000 */
[----:B------:R-:W-:Y:S01]  /*2f90*/  HGMMA.64x96x16.F32.BF16 R24, gdesc[UR4], R24, gsb0 ;  /* 0x01600000041879f0 */ /* 0x000fe20008001818 */
[----:B---3--:R-:W-:Y:S02]  /*2fa0*/  VIADD R10, R10, 0x402 ;  /* 0x000004020a0a7836 */ /* 0x008fe40000000000 */
        /* <DEDUP_REMOVED lines=10> */
[----:B----4-:R-:W-:Y:S02]  /*3050*/  VIADD R14, R14, 0x404 ;  /* 0x000004040e0e7836 */ /* 0x010fe40000000000 */
        /* <DEDUP_REMOVED lines=71> */
[----:B------:R-:W-:Y:S01]  /*34d0*/  R2UR UR5, R21 ;  /* 0x00000000150572ca */ /* 0x000fe200000e0000 */
[----:B---3--:R-:W-:Y:S01]  /*34e0*/  VIADD R10, R10, 0xc02 ;  /* 0x00000c020a0a7836 */ /* 0x008fe20000000000 */
[----:B------:R0:W5:Y:S01]  /*34f0*/  LDL R21, [R1+0xc] ;  /* 0x00000c0001157983 */ /* 0x0001620000100800 */
[----:B------:R-:W-:Y:S02]  /*3500*/  WARPGROUP.DEPBAR.LE gsb0, 0x0 ;  /* 0x00008000000079c5 */ /* 0x000fe40000010000 */
[----:B------:R-:W-:-:S08]  /*3510*/  WARPGROUP.ARRIVE ;  /* 0x00000000000079c5 */ /* 0x000fd00000000000 */
[----:B------:R-:W-:Y:S01]  /*3520*/  HGMMA.64x96x16.F32.BF16 R24, gdesc[UR4], R24, gsb0 ;  /* 0x01600000041879f0 */ /* 0x000fe20008001818 */
[----:B------:R-:W-:Y:S02]  /*3530*/  VIADD R8, R6, 0x902 ;  /* 0x0000090206087836 */ /* 0x000fe40000000000 */
[----:B------:R-:W-:Y:S01]  /*3540*/  IMAD.MOV.U32 R9, RZ, RZ, R7 ;  /* 0x000000ffff097224 */ /* 0x000fe200078e0007 */
[----:B------:R-:W-:Y:S02]  /*3550*/  R2UR UR4, R10 ;  /* 0x000000000a0472ca */ /* 0x000fe400000e0000 */
[----:B------:R-:W-:Y:S02]  /*3560*/  R2UR UR6, R8 ;  /* 0x00000000080672ca */ /* 0x000fe400000e0000 */
[----:B------:R-:W-:Y:S02]  /*3570*/  R2UR UR7, R9 ;  /* 0x00000000090772ca */ /* 0x000fe400000e0000 */
[----:B------:R-:W-:Y:S01]  /*3580*/  R2UR UR5, R11 ;  /* 0x000000000b0572ca */ /* 0x000fe200000e0000 */
[----:B----4-:R-:W-:-:S02]  /*3590*/  VIADD R14, R14, 0xc04 ;  /* 0x00000c040e0e7836 */ /* 0x010fc40000000000 */
[----:B------:R-:W-:Y:S01]  /*35a0*/  VIADD R8, R6, 0x904 ;  /* 0x0000090406087836 */ /* 0x000fe20000000000 */
[----:B------:R-:W-:Y:S02]  /*35b0*/  WARPGROUP.DEPBAR.LE gsb0, 0x0 ;  /* 0x00008000000079c5 */ /* 0x000fe40000010000 */
[----:B------:R-:W-:-:S07]  /*35c0*/  WARPGROUP.ARRIVE ;  /* 0x00000000000079c5 */ /* 0x000fce0000000000 */
[----:B------:R-:W-:Y:S01]  /*35d0*/  HGMMA.64x96x16.F32.BF16 R24, gdesc[UR4], R24, gsb0 ;  /* 0x01600000041879f0 */ /* 0x000fe20008001818 */
[----:B------:R-:W-:Y:S01]  /*35e0*/  IMAD.MOV.U32 R9, RZ, RZ, R7 ;  /* 0x000000ffff097224 */ /* 0x000fe200078e0007 */
[----:B------:R-:W-:Y:S02]  /*35f0*/  R2UR UR6, R8 ;  /* 0x00000000080672ca */ /* 0x000fe400000e0000 */
[----:B------:R-:W-:Y:S02]  /*3600*/  R2UR UR4, R14 ;  /* 0x000000000e0472ca */ /* 0x000fe400000e0000 */
[----:B------:R-:W-:Y:S02]  /*3610*/  R2UR UR7, R9 ;  /* 0x00000000090772ca */ /* 0x000fe400000e0000 */
[----:B------:R-:W-:Y:S01]  /*3620*/  R2UR UR5, R15 ;  /* 0x000000000f0572ca */ /* 0x000fe200000e0000 */
[----:B------:R-:W-:Y:S02]  /*3630*/  VIADD R6, R6, 0x906 ;  /* 0x0000090606067836 */ /* 0x000fe40000000000 */
        /* <DEDUP_REMOVED lines=8> */
[----:B------:R0:W-:Y:S04]  /*36c0*/  STL [R1+0x70], R223 ;  /* 0x000070df01007387 */ /* 0x0001e80000100800 */
[----:B------:R0:W-:Y:S04]  /*36d0*/  STL [R1+0x70], R223 ;  /* 0x000070df01007387 */ /* 0x0001e80000100800 */
[----:B------:R0:W-:Y:S04]  /*36e0*/  STL [R1+0x70], R223 ;  /* 0x000070df01007387 */ /* 0x0001e80000100800 */
[----:B------:R0:W-:Y:S04]  /*36f0*/  STL [R1+0x70], R223 ;  /* 0x000070df01007387 */ /* 0x0001e80000100800 */
[----:B------:R0:W-:Y:S04]  /*3700*/  STL [R1+0x70], R223 ;  /* 0x000070df01007387 */ /* 0x0001e80000100800 */
[----:B------:R0:W-:Y:S01]  /*3710*/  STL [R1+0x70], R223 ;  /* 0x000070df01007387 */ /* 0x0001e20000100800 */
[----:B------:R-:W-:-:S02]  /*3720*/  WARPGROUP.DEPBAR.LE gsb0, 0x0 ;  /* 0x00008000000079c5 */ /* 0x000fc40000010000 */
[----:B------:R-:W-:-:S06]  /*3730*/  WARPGROUP.ARRIVE ;  /* 0x00000000000079c5 */ /* 0x000fcc0000000000 */
[----:B------:R-:W-:Y:S01]  /*3740*/  HGMMA.64x96x16.F32.BF16 R24, gdesc[UR4], R24, gsb0 ;  /* 0x01600000041879f0 */ /* 0x000fe20008001818 */
[----:B------:R0:W-:Y:S04]  /*3750*/  STL [R1+0x70], R223 ;  /* 0x000070df01007387 */ /* 0x0001e80000100800 */
[----:B------:R0:W-:Y:S04]  /*3760*/  STL [R1+0x70], R223 ;  /* 0x000070df01007387 */ /* 0x0001e80000100800 */
[----:B------:R0:W-:Y:S04]  /*3770*/  STL [R1+0x70], R223 ;  /* 0x000070df01007387 */ /* 0x0001e80000100800 */
[----:B------:R0:W-:Y:S04]  /*3780*/  STL [R1+0x70], R223 ;  /* 0x000070df01007387 */ /* 0x0001e80000100800 */
[----:B------:R0:W-:Y:S04]  /*3790*/  STL [R1+0x70], R223 ;  /* 0x000070df01007387 */ /* 0x0001e80000100800 */
[----:B------:R0:W-:Y:S04]  /*37a0*/  STL [R1+0x70], R223 ;  /* 0x000070df01007387 */ /* 0x0001e80000100800 */
[----:B------:R0:W-:Y:S01]  /*37b0*/  STL [R1+0x70], R223 ;  /* 0x000070df01007387 */ /* 0x0001e20000100800 */
[----:B------:R-:W-:-:S03]  /*37c0*/  LOP3.LUT R4, R4, 0x1, RZ, 0xfc, !PT ;  /* 0x0000000104047812 */ /* 0x000fc600078efcff */
[----:B------:R0:W-:Y:S04]  /*37d0*/  STL [R1+0x70], R223 ;  /* 0x000070df01007387 */ /* 0x0001e80000100800 */
[----:B------:R0:W-:Y:S04]  /*37e0*/  STL [R1+0x70], R223 ;  /* 0x000070df01007387 */ /* 0x0001e80000100800 */
[----:B------:R0:W-:Y:S01]  /*37f0*/  STL [R1+0x70], R223 ;  /* 0x000070df01007387 */ /* 0x0001e20000100800 */
[----:B------:R-:W-:Y:S02]  /*3800*/  ISETP.NE.AND P0, PT, R4, 0x3, PT ;  /* 0x000000030400780c */ /* 0x000fe40003f05270 */
[----:B------:R-:W-:Y:S01]  /*3810*/  IADD3 R224, -R73, 0xb, RZ ;  /* 0x0000000b49e07810 */ /* 0x000fe20007ffe1ff */
[----:B------:R-:W-:Y:S01]  /*3820*/  BSSY B0, `(.L_x_2211) ;  /* 0x0000005000007945 */ /* 0x000fe20003800000 */
[----:B------:R-:W-:-:S03]  /*3830*/  WARPGROUP.DEPBAR.LE gsb0, 0x0 ;  /* 0x00008000000079c5 */ /* 0x000fc60000010000 */
[----:B------:R0:W-:Y:S06]  /*3840*/  BAR.ARV R224, 0x100 ;  /* 0x000400e00000751d */ /* 0x0001ec0000002000 */
[----:B------:R-:W-:Y:S05]  /*3850*/  @!P0 BRA `(.L_x_2212) ;  /* 0x0000000000048947 */ /* 0x000fea0003800000 */
[----:B------:R-:W-:Y:S01]  /*3860*/  BPT.TRAP 0x1 ;  /* 0x000000040000795c */ /* 0x000fe20000300000 */
.L_x_2212:
[----:B------:R-:W-:Y:S05]  /*3870*/  BSYNC B0 ;  /* 0x0000000000007941 */ /* 0x000fea0003800000 */
.L_x_2211:
[----:B------:R-:W2:Y:S02]  /*3880*/  LDL.64 R6, [R1+0x20] ;  /* 0x0000200001067983 */ /* 0x000ea40000100a00 */
[----:B--2---:R-:W-:-:S05]  /*3890*/  MOV R7, R6 ;  /* 0x0000000600077202 */ /* 0x004fca0000000f00 */
[----:B-----5:R-:W-:-:S05]  /*38a0*/  IMAD R0, R0, 0x8, R7 ;  /* 0x0000000800007824 */ /* 0x020fca00078e0207 */
[----:B------:R-:W-:-:S04]  /*38b0*/  PRMT R0, R21, 0x654, R0 ;  /* 0x0000065415007816 */ /* 0x000fc80000000000 */
[----:B------:R1:W-:Y:S01]  /*38c0*/  SYNCS.ARRIVE.TRANS64.RED.A1T0 RZ, [R0+URZ], RZ ;  /* 0x000000ff00ff79a7 */ /* 0x0003e2000810043f */
[----:B------:R-:W2:Y:S04]  /*38d0*/  LDL R20, [R1+0x50] ;  /* 0x0000500001147983 */ /* 0x000ea80000100800 */
[----:B------:R-:W3:Y:S04]  /*38e0*/  LDL.64 R76, [R1+0x140] ;  /* 0x00014000014c7983 */ /* 0x000ee80000100a00 */
[----:B-1----:R-:W4:Y:S04]  /*38f0*/  LDL R0, [R1+0x11c] ;  /* 0x00011c0001007983 */ /* 0x002f280000100800 */
[----:B------:R-:W3:Y:S04]  /*3900*/  LDL R21, [R1+0x148] ;  /* 0x0001480001157983 */ /* 0x000ee80000100800 */
[----:B------:R-:W3:Y:S04]  /*3910*/  LDL.128 R8, [R1+0x120] ;  /* 0x0001200001087983 */ /* 0x000ee80000100c00 */
[----:B------:R-:W3:Y:S01]  /*3920*/  LDL.128 R72, [R1+0x130] ;  /* 0x0001300001487983 */ /* 0x000ee20000100c00 */
[----:B------:R-:W-:-:S02]  /*3930*/  UMOV UR4, 0xffffffa0 ;  /* 0xffffffa000047882 */ /* 0x000fc40000000000 */
[----:B------:R-:W-:Y:S01]  /*3940*/  UIMAD UR4, UR44, UR4, 0x60 ;  /* 0x000000602c0474a4 */ /* 0x000fe2000f8e0204 */
[----:B------:R-:W-:Y:S01]  /*3950*/  BSSY B0, `(.L_x_2213) ;  /* 0x0000044000007945 */ /* 0x000fe20003800000 */
[----:B----4-:R-:W-:-:S04]  /*3960*/  SHF.R.S32.HI R7, RZ, 0x1f, R0 ;  /* 0x0000001fff077819 */ /* 0x010fc80000011400 */
[----:B------:R-:W-:-:S04]  /*3970*/  LEA.HI R4, R7, R0, RZ, 0x7 ;  /* 0x0000000007047211 */ /* 0x000fc800078f38ff */
[----:B------:R-:W-:-:S05]  /*3980*/  LOP3.LUT R15, R4, 0xffffff80, RZ, 0xc0, !PT ;  /* 0xffffff80040f7812 */ /* 0x000fca00078ec0ff */
[----:B------:R-:W-:-:S05]  /*3990*/  IMAD.IADD R15, R0, 0x1, -R15 ;  /* 0x00000001000f7824 */ /* 0x000fca00078e0a0f */
[----:B------:R-:W-:Y:S02]  /*39a0*/  SHF.R.S32.HI R6, RZ, 0x1f, R15 ;  /* 0x0000001fff067819 */ /* 0x000fe4000001140f */
[----:B------:R-:W-:Y:S02]  /*39b0*/  LEA.HI R7, R7, R0, RZ, 0x2 ;  /* 0x0000000007077211 */ /* 0x000fe400078f10ff */
[----:B------:R-:W-:Y:S02]  /*39c0*/  LEA.HI R14, R6, R15, RZ, 0x2 ;  /* 0x0000000f060e7211 */ /* 0x000fe400078f10ff */
[----:B------:R-:W-:Y:S02]  /*39d0*/  LOP3.LUT R81, R7, 0xfffffffc, RZ, 0xc0, !PT ;  /* 0xfffffffc07517812 */ /* 0x000fe400078ec0ff */
[--C-:B------:R-:W-:Y:S02]  /*39e0*/  SHF.R.S32.HI R16, RZ, 0x2, R14.reuse ;  /* 0x00000002ff107819 */ /* 0x100fe4000001140e */
[----:B------:R-:W-:-:S02]  /*39f0*/  SHF.R.S32.HI R17, RZ, 0x1f, R14 ;  /* 0x0000001fff117819 */ /* 0x000fc4000001140e */
[----:B------:R-:W-:Y:S02]  /*3a00*/  SHF.R.S32.HI R79, RZ, 0x7, R4 ;  /* 0x00000007ff4f7819 */ /* 0x000fe40000011404 */
[----:B------:R-:W-:Y:S02]  /*3a10*/  LEA.HI R17, R17, R16, RZ, 0x3 ;  /* 0x0000001011117211 */ /* 0x000fe400078f18ff */
[----:B------:R-:W-:Y:S01]  /*3a20*/  LEA.HI R6, R6, R15, RZ, 0x5 ;  /* 0x0000000f06067211 */ /* 0x000fe200078f28ff */
[----:B------:R-:W-:Y:S01]  /*3a30*/  IMAD.IADD R81, R0, 0x1, -R81 ;  /* 0x0000000100517824 */ /* 0x000fe200078e0a51 */
[----:B------:R-:W-:Y:S02]  /*3a40*/  LOP3.LUT R17, R17, 0xfffffff8, RZ, 0xc0, !PT ;  /* 0xfffffff811117812 */ /* 0x000fe400078ec0ff */
[----:B------:R-:W-:Y:S02]  /*3a50*/  LEA.HI R4, R4, R79, RZ, 0x1 ;  /* 0x0000004f04047211 */ /* 0x000fe400078f08ff */
[----:B------:R-:W-:Y:S01]  /*3a60*/  SHF.R.S32.HI R7, RZ, 0x5, R6 ;  /* 0x00000005ff077819 */ /* 0x000fe20000011406 */
[----:B------:R-:W-:Y:S01]  /*3a70*/  IMAD.IADD R17, R16, 0x1, -R17 ;  /* 0x0000000110117824 */ /* 0x000fe200078e0a11 */
[----:B------:R-:W-:-:S02]  /*3a80*/  LOP3.LUT R4, R4, 0x3fffffe, RZ, 0xc0, !PT ;  /* 0x03fffffe04047812 */ /* 0x000fc400078ec0ff */
[----:B------:R-:W-:Y:S01]  /*3a90*/  LEA.HI R0, R81, R81, RZ, 0x1 ;  /* 0x0000005151007211 */ /* 0x000fe200078f08ff */
[----:B--2---:R-:W-:Y:S01]  /*3aa0*/  IMAD R20, R20, 0x8, R7 ;  /* 0x0000000814147824 */ /* 0x004fe200078e0207 */
[----:B---3--:R-:W-:Y:S01]  /*3ab0*/  ISETP.NE.AND P0, PT, R76, 0x1, PT ;  /* 0x000000014c00780c */ /* 0x008fe20003f05270 */
[----:B------:R-:W-:Y:S01]  /*3ac0*/  IMAD.IADD R4, R79, 0x1, -R4 ;  /* 0x000000014f047824 */ /* 0x000fe200078e0a04 */
[----:B------:R-:W-:Y:S01]  /*3ad0*/  LOP3.LUT R0, R0, 0x1ffffffe, RZ, 0xc0, !PT ;  /* 0x1ffffffe00007812 */ /* 0x000fe200078ec0ff */
[----:B------:R-:W-:-:S04]  /*3ae0*/  IMAD.U32 R17, R20, 0x10, R17 ;  /* 0x0000001014117824 */ /* 0x000fc800078e0011 */
[----:B------:R-:W-:Y:S02]  /*3af0*/  IMAD.IADD R0, R81, 0x1, -R0 ;  /* 0x0000000151007824 */ /* 0x000fe400078e0a00 */
[----:B------:R-:W-:-:S04]  /*3b00*/  IMAD R17, R4, 0x40, R17 ;  /* 0x0000004004117824 */ /* 0x000fc800078e0211 */
[----:B------:R-:W-:-:S04]  /*3b10*/  IMAD R4, R0, 0x8, R17 ;  /* 0x0000000800047824 */ /* 0x000fc800078e0211 */
[----:B------:R-:W-:-:S05]  /*3b20*/  @P0 IMAD.HI.U32 R0, R4, R77, RZ ;  /* 0x0000004d04000227 */ /* 0x000fca00078e00ff */
[----:B------:R-:W-:Y:S01]  /*3b30*/  @P0 SHF.R.U32.HI R4, RZ, R21, R0 ;  /* 0x00000015ff040219 */ /* 0x000fe20000011600 */
[----:B------:R-:W-:Y:S01]  /*3b40*/  IMAD.U32 R6, RZ, RZ, UR44 ;  /* 0x0000002cff067e24 */ /* 0x000fe2000f8e00ff */
[----:B------:R-:W-:-:S03]  /*3b50*/  LOP3.LUT R14, R14, 0x7ffffffc, RZ, 0xc0, !PT ;  /* 0x7ffffffc0e0e7812 */ /* 0x000fc600078ec0ff */
[----:B------:R-:W1:Y:S01]  /*3b60*/  SHFL.IDX PT, R20, R4, RZ, 0x1c1f ;  /* 0x001c1fff04147589 */ /* 0x000e6200000e0000 */
[----:B------:R-:W-:Y:S02]  /*3b70*/  IMAD R0, R6, -0x60, R9 ;  /* 0xffffffa006007824 */ /* 0x000fe400078e0209 */
[----:B------:R-:W-:Y:S02]  /*3b80*/  IMAD.IADD R14, R15, 0x1, -R14 ;  /* 0x000000010f0e7824 */ /* 0x000fe400078e0a0e */
[----:B------:R-:W-:Y:S01]  /*3b90*/  VIADD R7, R0, 0x61 ;  /* 0x0000006100077836 */ /* 0x000fe20000000000 */
[----:B------:R-:W-:-:S03]  /*3ba0*/  ISETP.GE.AND P1, PT, R73, 0x1, PT ;  /* 0x000000014900780c */ /* 0x000fc60003f26270 */
[----:B------:R-:W-:Y:S02]  /*3bb0*/  IMAD R15, R14, -0x2, R7 ;  /* 0xfffffffe0e0f7824 */ /* 0x000fe400078e0207 */
[----:B------:R-:W-:Y:S02]  /*3bc0*/  VIADD R7, R0, 0x60 ;  /* 0x0000006000077836 */ /* 0x000fe40000000000 */
[----:B------:R-:W-:Y:S01]  /*3bd0*/  IMAD.IADD R0, R15, 0x1, -R8 ;  /* 0x000000010f007824 */ /* 0x000fe200078e0a08 */
[----:B------:R-:W-:Y:S01]  /*3be0*/  LOP3.LUT R15, RZ, R10, RZ, 0x33, !PT ;  /* 0x0000000aff0f7212 */ /* 0x000fe200078e33ff */
[----:B------:R-:W-:Y:S02]  /*3bf0*/  IMAD R16, R14, -0x2, R7 ;  /* 0xfffffffe0e107824 */ /* 0x000fe400078e0207 */
[----:B------:R-:W-:Y:S02]  /*3c00*/  IMAD.IADD R11, R0, 0x1, R11 ;  /* 0x00000001000b7824 */ /* 0x000fe400078e020b */
[----:B------:R-:W-:-:S02]  /*3c10*/  IMAD.U32 R17, RZ, RZ, UR4 ;  /* 0x00000004ff117e24 */ /* 0x000fc4000f8e00ff */
[----:B------:R-:W-:Y:S02]  /*3c20*/  IMAD.IADD R15, R0, 0x1, R15 ;  /* 0x00000001000f7824 */ /* 0x000fe400078e020f */
[----:B------:R-:W-:Y:S01]  /*3c30*/  VIADD R72, R72, UR4 ;  /* 0x0000000448487c36 */ /* 0x000fe20008000000 */
[----:B-1----:R-:W-:Y:S01]  /*3c40*/  VIADDMNMX R0, R20, R11, R16, PT ;  /* 0x0000000b14007246 */ /* 0x002fe20003800110 */
[----:B------:R-:W-:Y:S02]  /*3c50*/  IMAD R14, R14, -0x2, R17 ;  /* 0xfffffffe0e0e7824 */ /* 0x000fe400078e0211 */
[----:B------:R-:W-:Y:S01]  /*3c60*/  IMAD.IADD R6, R15, 0x1, R20 ;  /* 0x000000010f067824 */ /* 0x000fe200078e0214 */
[----:B------:R-:W-:Y:S06]  /*3c70*/  @!P1 BRA `(.L_x_2214) ;  /* 0x0000000000449947 */ /* 0x000fec0003800000 */
[----:B------:R-:W-:Y:S01]  /*3c80*/  IADD3 R7, -R8, R9, R20 ;  /* 0x0000000908077210 */ /* 0x000fe20007ffe114 */
[----:B------:R-:W-:Y:S03]  /*3c90*/  BSSY B1, `(.L_x_2215) ;  /* 0x000000c000017945 */ /* 0x000fe60003800000 */
[----:B------:R-:W-:-:S13]  /*3ca0*/  ISETP.GT.AND P0, PT, R7, -0x1, PT ;  /* 0xffffffff0700780c */ /* 0x000fda0003f04270 */
[----:B------:R-:W-:Y:S05]  /*3cb0*/  @P0 BRA `(.L_x_2216) ;  /* 0x0000000000180947 */ /* 0x000fea0003800000 */
[----:B------:R-:W-:Y:S02]  /*3cc0*/  ISETP.NE.AND P0, PT, R73, 0x1, PT ;  /* 0x000000014900780c */ /* 0x000fe40003f05270 */
[----:B------:R-:W-:-:S11]  /*3cd0*/  LOP3.LUT R7, RZ, R7, RZ, 0x33, !PT ;  /* 0x00000007ff077212 */ /* 0x000fd600078e33ff */
[----:B------:R-:W-:-:S05]  /*3ce0*/  @P0 IMAD.HI.U32 R10, R7, R74, RZ ;  /* 0x0000004a070a0227 */ /* 0x000fca00078e00ff */
[----:B------:R-:W-:-:S04]  /*3cf0*/  @P0 SHF.R.U32.HI R7, RZ, R75, R10 ;  /* 0x0000004bff070219 */ /* 0x000fc8000001160a */
[----:B------:R-:W-:Y:S01]  /*3d00*/  LOP3.LUT R7, RZ, R7, RZ, 0x33, !PT ;  /* 0x00000007ff077212 */ /* 0x000fe200078e33ff */
[----:B------:R-:W-:Y:S06]  /*3d10*/  BRA `(.L_x_2217) ;  /* 0x00000000000c7947 */ /* 0x000fec0003800000 */
.L_x_2216:
[----:B------:R-:W-:-:S13]  /*3d20*/  ISETP.NE.AND P0, PT, R73, 0x1, PT ;  /* 0x000000014900780c */ /* 0x000fda0003f05270 */
[----:B------:R-:W-:-:S05]  /*3d30*/  @P0 IMAD.HI.U32 R10, R7, R74, RZ ;  /* 0x0000004a070a0227 */ /* 0x000fca00078e00ff */
[----:B------:R-:W-:-:S07]  /*3d40*/  @P0 SHF.R.U32.HI R7, RZ, R75, R10 ;  /* 0x0000004bff070219 */ /* 0x000fce000001160a */
.L_x_2217:
[----:B------:R-:W-:Y:S05]  /*3d50*/  BSYNC B1 ;  /* 0x0000000000017941 */ /* 0x000fea0003800000 */
.L_x_2215:
[----:B------:R-:W-:-:S05]  /*3d60*/  IMAD R7, R7, R73, R14 ;  /* 0x0000004907077224 */ /* 0x000fca00078e020e */
[----:B------:R-:W-:Y:S02]  /*3d70*/  VIMNMX R6, R6, R7, !PT ;  /* 0x0000000706067248 */ /* 0x000fe40007fe0100 */
[----:B------:R-:W-:-:S07]  /*3d80*/  VIADDMNMX R0, R7, R73, R0, PT ;  /* 0x0000004907007246 */ /* 0x000fce0003800100 */
.L_x_2214:
[----:B------:R-:W-:Y:S05]  /*3d90*/  BSYNC B0 ;  /* 0x0000000000007941 */ /* 0x000fea0003800000 */
.L_x_2213:
[C---:B------:R-:W-:Y:S01]  /*3da0*/  ISETP.GE.AND P0, PT, R72.reuse, 0x2, PT ;  /* 0x000000024800780c */ /* 0x040fe20003f06270 */
[----:B------:R-:W1:Y:S01]  /*3db0*/  SHFL.IDX PT, R4, R4, 0x1, 0x1c1f ;  /* 0x003c1f0004047f89 */ /* 0x000e6200000e0000 */
[----:B------:R-:W-:Y:S01]  /*3dc0*/  ISETP.GE.AND P1, PT, R72, 0x9, PT ;  /* 0x000000094800780c */ /* 0x000fe20003f26270 */
[----:B------:R-:W-:Y:S01]  /*3dd0*/  BSSY B0, `(.L_x_2218) ;  /* 0x0000086000007945 */ /* 0x000fe20003800000 */
[C---:B------:R-:W-:Y:S02]  /*3de0*/  ISETP.GT.AND P3, PT, R6.reuse, 0x1, !P0 ;  /* 0x000000010600780c */ /* 0x040fe40004764270 */
[----:B------:R-:W-:Y:S02]  /*3df0*/  ISETP.GT.AND P2, PT, R6, 0x8, !P1 ;  /* 0x000000080600780c */ /* 0x000fe40004f44270 */
[C---:B------:R-:W-:Y:S02]  /*3e00*/  ISETP.LT.OR P3, PT, R0.reuse, 0x2, P3 ;  /* 0x000000020000780c */ /* 0x040fe40001f61670 */
[----:B------:R-:W-:-:S02]  /*3e10*/  ISETP.LT.OR P2, PT, R0, 0x9, P2 ;  /* 0x000000090000780c */ /* 0x000fc40001741670 */
[----:B------:R-:W-:Y:S02]  /*3e20*/  ISETP.GE.AND P4, PT, R72, 0x11, PT ;  /* 0x000000114800780c */ /* 0x000fe40003f86270 */
[----:B------:R-:W-:Y:S02]  /*3e30*/  FSEL R221, R25, -INF , !P3 ;  /* 0xff80000019dd7808 */ /* 0x000fe40005800000 */
[----:B------:R-:W-:Y:S02]  /*3e40*/  FSEL R25, R28, -INF , !P2 ;  /* 0xff8000001c197808 */ /* 0x000fe40005000000 */
[----:B------:R-:W-:Y:S02]  /*3e50*/  ISETP.GT.AND P2, PT, R6, 0x10, !P4 ;  /* 0x000000100600780c */ /* 0x000fe40006744270 */
[----:B------:R-:W-:Y:S02]  /*3e60*/  ISETP.GE.AND P5, PT, R72, 0xa, PT ;  /* 0x0000000a4800780c */ /* 0x000fe40003fa6270 */
[----:B------:R-:W-:-:S02]  /*3e70*/  P2R R76, PR, RZ, 0x10 ;  /* 0x00000010ff4c7803 */ /* 0x000fc40000000000 */
[----:B------:R-:W-:Y:S02]  /*3e80*/  ISETP.LT.OR P2, PT, R0, 0x11, P2 ;  /* 0x000000110000780c */ /* 0x000fe40001741670 */
[----:B------:R-:W-:Y:S02]  /*3e90*/  ISETP.GT.AND P3, PT, R6, 0x9, !P5 ;  /* 0x000000090600780c */ /* 0x000fe40006f64270 */
[----:B------:R-:W-:Y:S02]  /*3ea0*/  ISETP.GE.AND P4, PT, R72, 0x12, PT ;  /* 0x000000124800780c */ /* 0x000fe40003f86270 */
[----:B------:R-:W-:Y:S02]  /*3eb0*/  FSEL R20, R32, -INF , !P2 ;  /* 0xff80000020147808 */ /* 0x000fe40005000000 */
[----:B------:R-:W-:Y:S02]  /*3ec0*/  ISETP.LT.OR P3, PT, R0, 0xa, P3 ;  /* 0x0000000a0000780c */ /* 0x000fe40001f61670 */
[----:B------:R-:W-:-:S02]  /*3ed0*/  ISETP.GT.AND P2, PT, R6, 0x11, !P4 ;  /* 0x000000110600780c */ /* 0x000fc40006744270 */
[----:B------:R-:W-:Y:S02]  /*3ee0*/  FSEL R29, R29, -INF , !P3 ;  /* 0xff8000001d1d7808 */ /* 0x000fe40005800000 */
        /* <DEDUP_REMOVED lines=87> */
[----:B------:R-:W-:-:S04]  /*4460*/  ISETP.GT.AND P6, PT, R6, RZ, !P6 ;  /* 0x000000ff0600720c */ /* 0x000fc800077c4270 */
[----:B------:R-:W-:-:S04]  /*4470*/  ISETP.LT.OR P6, PT, R0, 0x1, P6 ;  /* 0x000000010000780c */ /* 0x000fc800037c1670 */
[----:B------:R-:W-:Y:S02]  /*4480*/  FSEL R61, R24, -INF , !P6 ;  /* 0xff800000183d7808 */ /* 0x000fe40007000000 */
[----:B------:R-:W-:-:S04]  /*4490*/  ISETP.GE.AND P6, PT, R72, 0x5a, PT ;  /* 0x0000005a4800780c */ /* 0x000fc80003fc6270 */
[----:B------:R-:W-:Y:S02]  /*44a0*/  P2R R24, PR, RZ, 0x40 ;  /* 0x00000040ff187803 */ /* 0x000fe40000000000 */
[----:B------:R-:W-:Y:S01]  /*44b0*/  ISETP.GT.AND P6, PT, R6, 0x59, !P6 ;  /* 0x000000590600780c */ /* 0x000fe200077c4270 */
[----:B-1----:R-:W-:-:S03]  /*44c0*/  IMAD.IADD R6, R15, 0x1, R4 ;  /* 0x000000010f067824 */ /* 0x002fc600078e0204 */
[----:B------:R-:W-:Y:S02]  /*44d0*/  ISETP.LT.OR P6, PT, R0, 0x5a, P6 ;  /* 0x0000005a0000780c */ /* 0x000fe400037c1670 */
[----:B------:R-:W-:Y:S02]  /*44e0*/  VIADDMNMX R0, R4, R11, R16, PT ;  /* 0x0000000b04007246 */ /* 0x000fe40003800110 */
[----:B------:R-:W-:Y:S02]  /*44f0*/  FSEL R179, R69, -INF , !P6 ;  /* 0xff80000045b37808 */ /* 0x000fe40007000000 */
[----:B------:R-:W-:-:S13]  /*4500*/  ISETP.GE.AND P6, PT, R73, 0x1, PT ;  /* 0x000000014900780c */ /* 0x000fda0003fc6270 */
[----:B------:R-:W-:Y:S05]  /*4510*/  @!P6 BRA `(.L_x_2219) ;  /* 0x000000000044e947 */ /* 0x000fea0003800000 */
        /* <DEDUP_REMOVED lines=10> */
.L_x_2221:
[----:B------:R-:W-:-:S13]  /*45c0*/  ISETP.NE.AND P6, PT, R73, 0x1, PT ;  /* 0x000000014900780c */ /* 0x000fda0003fc5270 */
[----:B------:R-:W-:-:S05]  /*45d0*/  @P6 IMAD.HI.U32 R74, R8, R74, RZ ;  /* 0x0000004a084a6227 */ /* 0x000fca00078e00ff */
[----:B------:R-:W-:-:S07]  /*45e0*/  @P6 SHF.R.U32.HI R8, RZ, R75, R74 ;  /* 0x0000004bff086219 */ /* 0x000fce000001164a */
.L_x_2222:
[----:B------:R-:W-:Y:S05]  /*45f0*/  BSYNC B1 ;  /* 0x0000000000017941 */ /* 0x000fea0003800000 */
.L_x_2220:
[----:B------:R-:W-:-:S05]  /*4600*/  IMAD R7, R8, R73, R14 ;  /* 0x0000004908077224 */ /* 0x000fca00078e020e */
[----:B------:R-:W-:Y:S02]  /*4610*/  VIADDMNMX R0, R7, R73, R0, PT ;  /* 0x0000004907007246 */ /* 0x000fe40003800100 */
[----:B------:R-:W-:-:S07]  /*4620*/  VIMNMX R6, R6, R7, !PT ;  /* 0x0000000706067248 */ /* 0x000fce0007fe0100 */
.L_x_2219:
[----:B------:R-:W-:Y:S05]  /*4630*/  BSYNC B0 ;  /* 0x0000000000007941 */ /* 0x000fea0003800000 */
.L_x_2218:
[C---:B------:R-:W-:Y:S01]  /*4640*/  ISETP.GT.AND P0, PT, R6.reuse, 0x1, !P0 ;  /* 0x000000010600780c */ /* 0x040fe20004704270 */
[----:B------:R-:W2:Y:S01]  /*4650*/  LDL R16, [R1+0x250] ;  /* 0x0002500001107983 */ /* 0x000ea20000100800 */
[----:B------:R-:W-:Y:S02]  /*4660*/  ISETP.GT.AND P1, PT, R6, 0x8, !P1 ;  /* 0x000000080600780c */ /* 0x000fe40004f24270 */
[C---:B------:R-:W-:Y:S01]  /*4670*/  ISETP.LT.OR P0, PT, R0.reuse, 0x2, P0 ;  /* 0x000000020000780c */ /* 0x040fe20000701670 */
[----:B------:R-:W3:Y:S01]  /*4680*/  LDL R15, [R1+0x220] ;  /* 0x00022000010f7983 */ /* 0x000ee20000100800 */
[----:B------:R-:W-:Y:S02]  /*4690*/  ISETP.LT.OR P1, PT, R0, 0x9, P1 ;  /* 0x000000090000780c */ /* 0x000fe40000f21670 */
[----:B------:R-:W-:Y:S01]  /*46a0*/  FSEL R53, R27, -INF , !P0 ;  /* 0xff8000001b357808 */ /* 0x000fe20004000000 */
[----:B------:R-:W4:Y:S01]  /*46b0*/  LDL R14, [R1+0x240] ;  /* 0x00024000010e7983 */ /* 0x000f220000100800 */
[----:B------:R-:W-:-:S02]  /*46c0*/  ISETP.NE.AND P0, PT, R17, RZ, PT ;  /* 0x000000ff1100720c */ /* 0x000fc40003f05270 */
[----:B------:R-:W-:Y:S01]  /*46d0*/  FSEL R49, R30, -INF , !P1 ;  /* 0xff8000001e317808 */ /* 0x000fe20004800000 */
[----:B------:R-:W4:Y:S01]  /*46e0*/  LDL R17, [R1+0x1f0] ;  /* 0x0001f00001117983 */ /* 0x000f220000100800 */
[----:B------:R-:W-:Y:S02]  /*46f0*/  ISETP.GT.AND P0, PT, R6, 0x9, !P0 ;  /* 0x000000090600780c */ /* 0x000fe40004704270 */
[----:B------:R-:W-:Y:S01]  /*4700*/  ISETP.NE.AND P1, PT, R32, RZ, PT ;  /* 0x000000ff2000720c */ /* 0x000fe20003f25270 */
[----:B------:R-:W4:Y:S01]  /*4710*/  LDL R220, [R1+0x308] ;  /* 0x0003080001dc7983 */ /* 0x000f220000100800 */
[----:B------:R-:W-:Y:S02]  /*4720*/  ISETP.LT.OR P0, PT, R0, 0xa, P0 ;  /* 0x0000000a0000780c */ /* 0x000fe40000701670 */
[----:B------:R-:W-:Y:S01]  /*4730*/  ISETP.NE.AND P6, PT, R33, RZ, PT ;  /* 0x000000ff2100720c */ /* 0x000fe20003fc5270 */
[----:B------:R-:W4:Y:S01]  /*4740*/  LDL R152, [R1+0x2fc] ;  /* 0x0002fc0001987983 */ /* 0x000f220000100800 */
[----:B------:R-:W-:-:S02]  /*4750*/  FSEL R45, R31, -INF , !P0 ;  /* 0xff8000001f2d7808 */ /* 0x000fc40004000000 */
[----:B------:R-:W-:Y:S01]  /*4760*/  ISETP.NE.AND P0, PT, R76, RZ, PT ;  /* 0x000000ff4c00720c */ /* 0x000fe20003f05270 */
[----:B------:R-:W4:Y:S01]  /*4770*/  LDL R154, [R1+0x304] ;  /* 0x00030400019a7983 */ /* 0x000f220000100800 */
[----:B------:R-:W-:Y:S02]  /*4780*/  FMNMX.FTZ R8, R61, R221, !PT ;  /* 0x000000dd3d087209 */ /* 0x000fe40007810000 */
[----:B------:R-:W-:Y:S01]  /*4790*/  ISETP.GT.AND P0, PT, R6, 0x10, !P0 ;  /* 0x000000100600780c */ /* 0x000fe20004704270 */
[----:B------:R-:W4:Y:S01]  /*47a0*/  LDL R76, [R1+0x234] ;  /* 0x00023400014c7983 */ /* 0x000f220000100800 */
[----:B------:R-:W-:Y:S02]  /*47b0*/  FMNMX.FTZ R8, R25, R8, !PT ;  /* 0x0000000819087209 */ /* 0x000fe40007810000 */
[----:B------:R-:W-:Y:S01]  /*47c0*/  ISETP.LT.OR P0, PT, R0, 0x11, P0 ;  /* 0x000000110000780c */ /* 0x000fe20000701670 */
[----:B------:R-:W4:Y:S01]  /*47d0*/  LDL R80, [R1+0x23c] ;  /* 0x00023c0001507983 */ /* 0x000f220000100800 */
[----:B------:R-:W-:-:S02]  /*47e0*/  FMNMX.FTZ R7, R29, R8, !PT ;  /* 0x000000081d077209 */ /* 0x000fc40007810000 */
[----:B------:R-:W-:Y:S01]  /*47f0*/  FSEL R198, R34, -INF , !P0 ;  /* 0xff80000022c67808 */ /* 0x000fe20004000000 */
[----:B------:R-:W4:Y:S01]  /*4800*/  LDL R82, [R1+0x244] ;  /* 0x0002440001527983 */ /* 0x000f220000100800 */
[----:B------:R-:W-:Y:S02]  /*4810*/  ISETP.NE.AND P0, PT, R28, RZ, PT ;  /* 0x000000ff1c00720c */ /* 0x000fe40003f05270 */
[C---:B------:R-:W-:Y:S01]  /*4820*/  ISETP.GT.AND P2, PT, R6.reuse, 0x49, !P2 ;  /* 0x000000490600780c */ /* 0x040fe20005744270 */
[----:B------:R-:W4:Y:S01]  /*4830*/  LDL R84, [R1+0x248] ;  /* 0x0002480001547983 */ /* 0x000f220000100800 */
[C---:B------:R-:W-:Y:S02]  /*4840*/  ISETP.GT.AND P0, PT, R6.reuse, 0x11, !P0 ;  /* 0x000000110600780c */ /* 0x040fe40004704270 */
[----:B------:R-:W-:Y:S01]  /*4850*/  ISETP.GT.AND P3, PT, R6, 0x50, !P3 ;  /* 0x000000500600780c */ /* 0x000fe20005f64270 */
[----:B------:R-:W4:Y:S01]  /*4860*/  LDL R86, [R1+0x24c] ;  /* 0x00024c0001567983 */ /* 0x000f220000100800 */
[----:B------:R-:W-:-:S02]  /*4870*/  ISETP.LT.OR P0, PT, R0, 0x12, P0 ;  /* 0x000000120000780c */ /* 0x000fc40000701670 */
[----:B------:R-:W-:Y:S01]  /*4880*/  ISETP.LT.OR P2, PT, R0, 0x4a, P2 ;  /* 0x0000004a0000780c */ /* 0x000fe20001741670 */
[----:B------:R-:W4:Y:S01]  /*4890*/  LDL R88, [R1+0x254] ;  /* 0x0002540001587983 */ /* 0x000f220000100800 */
[----:B------:R-:W-:Y:S02]  /*48a0*/  FSEL R197, R35, -INF , !P0 ;  /* 0xff80000023c57808 */ /* 0x000fe40004000000 */
[----:B------:R-:W-:Y:S01]  /*48b0*/  ISETP.GT.AND P0, PT, R6, 0x18, !P1 ;  /* 0x000000180600780c */ /* 0x000fe20004f04270 */
[----:B------:R-:W4:Y:S01]  /*48c0*/  LDL R90, [R1+0x258] ;  /* 0x00025800015a7983 */ /* 0x000f220000100800 */
[----:B------:R-:W-:Y:S02]  /*48d0*/  ISETP.NE.AND P1, PT, R10, RZ, PT ;  /* 0x000000ff0a00720c */ /* 0x000fe40003f25270 */
[----:B------:R-:W-:Y:S01]  /*48e0*/  ISETP.LT.OR P0, PT, R0, 0x19, P0 ;  /* 0x000000190000780c */ /* 0x000fe20000701670 */
[----:B------:R-:W3:Y:S01]  /*48f0*/  LDL R10, [R1+0x230] ;  /* 0x00023000010a7983 */ /* 0x000ee20000100800 */
[----:B------:R-:W-:-:S02]  /*4900*/  ISETP.GT.AND P4, PT, R6, 0x51, !P4 ;  /* 0x000000510600780c */ /* 0x000fc40006784270 */
[----:B------:R-:W-:Y:S01]  /*4910*/  FSEL R158, R38, -INF , !P0 ;  /* 0xff800000269e7808 */ /* 0x000fe20004000000 */
[----:B------:R-:W4:Y:S01]  /*4920*/  LDL R92, [R1+0x25c] ;  /* 0x00025c00015c7983 */ /* 0x000f220000100800 */
[----:B------:R-:W-:Y:S02]  /*4930*/  ISETP.GT.AND P0, PT, R6, 0x19, !P6 ;  /* 0x000000190600780c */ /* 0x000fe40007704270 */
[----:B------:R-:W-:Y:S01]  /*4940*/  ISETP.NE.AND P6, PT, R78, RZ, PT ;  /* 0x000000ff4e00720c */ /* 0x000fe20003fc5270 */
[----:B------:R-:W4:Y:S01]  /*4950*/  LDL R94, [R1+0x264] ;  /* 0x00026400015e7983 */ /* 0x000f220000100800 */
[----:B------:R-:W-:Y:S02]  /*4960*/  ISETP.LT.OR P0, PT, R0, 0x1a, P0 ;  /* 0x0000001a0000780c */ /* 0x000fe40000701670 */
[----:B------:R-:W-:Y:S01]  /*4970*/  ISETP.GT.AND P5, PT, R6, 0x58, !P5 ;  /* 0x000000580600780c */ /* 0x000fe20006fa4270 */
[----:B------:R-:W4:Y:S01]  /*4980*/  LDL R78, [R1+0x238] ;  /* 0x00023800014e7983 */ /* 0x000f220000100800 */
[----:B------:R-:W-:-:S02]  /*4990*/  FSEL R159, R39, -INF , !P0 ;  /* 0xff800000279f7808 */ /* 0x000fc40004000000 */
[----:B------:R-:W-:Y:S01]  /*49a0*/  ISETP.NE.AND P0, PT, R36, RZ, PT ;  /* 0x000000ff2400720c */ /* 0x000fe20003f05270 */
[----:B------:R-:W4:Y:S01]  /*49b0*/  LDL R96, [R1+0x268] ;  /* 0x0002680001607983 */ /* 0x000f220000100800 */
[----:B------:R-:W-:Y:S02]  /*49c0*/  ISETP.LT.OR P3, PT, R0, 0x51, P3 ;  /* 0x000000510000780c */ /* 0x000fe40001f61670 */
[----:B------:R-:W-:Y:S01]  /*49d0*/  ISETP.GT.AND P0, PT, R6, 0x20, !P0 ;  /* 0x000000200600780c */ /* 0x000fe20004704270 */
[----:B------:R-:W4:Y:S01]  /*49e0*/  LDL R98, [R1+0x26c] ;  /* 0x00026c0001627983 */ /* 0x000f220000100800 */
[----:B------:R-:W-:Y:S02]  /*49f0*/  FSEL R193, R63, -INF , !P2 ;  /* 0xff8000003fc17808 */ /* 0x000fe40005000000 */
[C---:B------:R-:W-:Y:S01]  /*4a00*/  ISETP.LT.OR P0, PT, R0.reuse, 0x21, P0 ;  /* 0x000000210000780c */ /* 0x040fe20000701670 */
[----:B------:R-:W4:Y:S01]  /*4a10*/  LDL R34, [R1+0x270] ;  /* 0x0002700001227983 */ /* 0x000f220000100800 */
[----:B------:R-:W-:-:S02]  /*4a20*/  ISETP.LT.OR P4, PT, R0, 0x52, P4 ;  /* 0x000000520000780c */ /* 0x000fc40002781670 */
[----:B------:R-:W-:Y:S01]  /*4a30*/  FSEL R184, R42, -INF , !P0 ;  /* 0xff8000002ab87808 */ /* 0x000fe20004000000 */
[----:B------:R-:W4:Y:S01]  /*4a40*/  LDL R100, [R1+0x274] ;  /* 0x0002740001647983 */ /* 0x000f220000100800 */
[----:B------:R-:W-:Y:S02]  /*4a50*/  ISETP.NE.AND P0, PT, R37, RZ, PT ;  /* 0x000000ff2500720c */ /* 0x000fe40003f05270 */
[----:B------:R-:W-:Y:S01]  /*4a60*/  FSEL R183, R66, -INF , !P3 ;  /* 0xff80000042b77808 */ /* 0x000fe20005800000 */
[----:B------:R-:W4:Y:S01]  /*4a70*/  LDL R102, [R1+0x278] ;  /* 0x0002780001667983 */ /* 0x000f220000100800 */
[----:B------:R-:W-:Y:S02]  /*4a80*/  ISETP.GT.AND P0, PT, R6, 0x21, !P0 ;  /* 0x000000210600780c */ /* 0x000fe40004704270 */
[C---:B------:R-:W-:Y:S01]  /*4a90*/  ISETP.LT.OR P5, PT, R0.reuse, 0x59, P5 ;  /* 0x000000590000780c */ /* 0x040fe20002fa1670 */
[----:B------:R-:W4:Y:S01]  /*4aa0*/  LDL R104, [R1+0x27c] ;  /* 0x00027c0001687983 */ /* 0x000f220000100800 */
[----:B------:R-:W-:-:S02]  /*4ab0*/  ISETP.LT.OR P0, PT, R0, 0x22, P0 ;  /* 0x000000220000780c */ /* 0x000fc40000701670 */
[----:B------:R-:W-:Y:S01]  /*4ac0*/  FSEL R187, R67, -INF , !P4 ;  /* 0xff80000043bb7808 */ /* 0x000fe20006000000 */
[----:B------:R-:W4:Y:S01]  /*4ad0*/  LDL R36, [R1+0x280] ;  /* 0x0002800001247983 */ /* 0x000f220000100800 */
[----:B------:R-:W-:Y:S02]  /*4ae0*/  FSEL R188, R43, -INF , !P0 ;  /* 0xff8000002bbc7808 */ /* 0x000fe40004000000 */
[----:B------:R-:W-:Y:S01]  /*4af0*/  ISETP.NE.AND P0, PT, R40, RZ, PT ;  /* 0x000000ff2800720c */ /* 0x000fe20003f05270 */
[----:B------:R-:W4:Y:S01]  /*4b00*/  LDL R106, [R1+0x284] ;  /* 0x00028400016a7983 */ /* 0x000f220000100800 */
[----:B------:R-:W-:Y:S02]  /*4b10*/  FSEL R191, R70, -INF , !P5 ;  /* 0xff80000046bf7808 */ /* 0x000fe40006800000 */
[----:B------:R-:W-:Y:S01]  /*4b20*/  ISETP.GT.AND P0, PT, R6, 0x28, !P0 ;  /* 0x000000280600780c */ /* 0x000fe20004704270 */
[----:B------:R-:W4:Y:S03]  /*4b30*/  LDL R108, [R1+0x288] ;  /* 0x00028800016c7983 */ /* 0x000f260000100800 */
[----:B------:R-:W-:Y:S01]  /*4b40*/  ISETP.LT.OR P0, PT, R0, 0x29, P0 ;  /* 0x000000290000780c */ /* 0x000fe20000701670 */
[----:B------:R-:W4:Y:S03]  /*4b50*/  LDL R110, [R1+0x28c] ;  /* 0x00028c00016e7983 */ /* 0x000f260000100800 */
[----:B------:R-:W-:Y:S01]  /*4b60*/  FSEL R192, R46, -INF , !P0 ;  /* 0xff8000002ec07808 */ /* 0x000fe20004000000 */
[----:B------:R-:W4:Y:S01]  /*4b70*/  LDL R38, [R1+0x290] ;  /* 0x0002900001267983 */ /* 0x000f220000100800 */
[----:B------:R-:W-:-:S03]  /*4b80*/  ISETP.NE.AND P0, PT, R41, RZ, PT ;  /* 0x000000ff2900720c */ /* 0x000fc60003f05270 */
[----:B------:R-:W4:Y:S01]  /*4b90*/  LDL R112, [R1+0x294] ;  /* 0x0002940001707983 */ /* 0x000f220000100800 */
[----:B------:R-:W-:-:S03]  /*4ba0*/  ISETP.GT.AND P0, PT, R6, 0x29, !P0 ;  /* 0x000000290600780c */ /* 0x000fc60004704270 */
[----:B------:R-:W4:Y:S01]  /*4bb0*/  LDL R114, [R1+0x298] ;  /* 0x0002980001727983 */ /* 0x000f220000100800 */
[----:B------:R-:W-:-:S03]  /*4bc0*/  ISETP.LT.OR P0, PT, R0, 0x2a, P0 ;  /* 0x0000002a0000780c */ /* 0x000fc60000701670 */
[----:B------:R-:W4:Y:S01]  /*4bd0*/  LDL R116, [R1+0x29c] ;  /* 0x00029c0001747983 */ /* 0x000f220000100800 */
[----:B------:R-:W-:Y:S02]  /*4be0*/  FSEL R195, R47, -INF , !P0 ;  /* 0xff8000002fc37808 */ /* 0x000fe40004000000 */
[----:B------:R-:W-:Y:S01]  /*4bf0*/  ISETP.NE.AND P0, PT, R44, RZ, PT ;  /* 0x000000ff2c00720c */ /* 0x000fe20003f05270 */
[----:B------:R-:W4:Y:S03]  /*4c00*/  LDL R40, [R1+0x2a0] ;  /* 0x0002a00001287983 */ /* 0x000f260000100800 */
        /* <DEDUP_REMOVED lines=28> */
[----:B------:R-:W-:Y:S01]  /*4dd0*/  ISETP.GT.AND P0, PT, R6, RZ, !P1 ;  /* 0x000000ff0600720c */ /* 0x000fe20004f04270 */
[----:B------:R-:W4:Y:S01]  /*4de0*/  LDL R138, [R1+0x2d8] ;  /* 0x0002d800018a7983 */ /* 0x000f220000100800 */
[----:B------:R-:W-:Y:S02]  /*4df0*/  ISETP.NE.AND P1, PT, R57, RZ, PT ;  /* 0x000000ff3900720c */ /* 0x000fe40003f25270 */
[----:B------:R-:W-:Y:S01]  /*4e00*/  ISETP.LT.OR P0, PT, R0, 0x1, P0 ;  /* 0x000000010000780c */ /* 0x000fe20000701670 */
[----:B------:R-:W4:Y:S01]  /*4e10*/  LDL R140, [R1+0x2dc] ;  /* 0x0002dc00018c7983 */ /* 0x000f220000100800 */
[----:B------:R-:W-:Y:S02]  /*4e20*/  ISETP.GT.AND P1, PT, R6, 0x48, !P1 ;  /* 0x000000480600780c */ /* 0x000fe40004f24270 */
[----:B------:R-:W-:Y:S01]  /*4e30*/  FSEL R83, R26, -INF , !P0 ;  /* 0xff8000001a537808 */ /* 0x000fe20004000000 */
[----:B------:R-:W4:Y:S01]  /*4e40*/  LDL R48, [R1+0x2e0] ;  /* 0x0002e00001307983 */ /* 0x000f220000100800 */
[----:B------:R-:W-:-:S02]  /*4e50*/  ISETP.GT.AND P0, PT, R6, 0x40, !P6 ;  /* 0x000000400600780c */ /* 0x000fc40007704270 */
[----:B------:R-:W-:Y:S01]  /*4e60*/  FMNMX.FTZ R4, R83, R53, !PT ;  /* 0x0000003553047209 */ /* 0x000fe20007810000 */
[----:B------:R-:W4:Y:S01]  /*4e70*/  LDL R142, [R1+0x2e4] ;  /* 0x0002e400018e7983 */ /* 0x000f220000100800 */
[----:B------:R-:W-:Y:S02]  /*4e80*/  ISETP.LT.OR P0, PT, R0, 0x41, P0 ;  /* 0x000000410000780c */ /* 0x000fe40000701670 */
[----:B------:R-:W-:Y:S01]  /*4e90*/  FMNMX.FTZ R4, R49, R4, !PT ;  /* 0x0000000431047209 */ /* 0x000fe20007810000 */
[----:B------:R-:W4:Y:S01]  /*4ea0*/  LDL R144, [R1+0x2e8] ;  /* 0x0002e80001907983 */ /* 0x000f220000100800 */
[----:B------:R-:W-:Y:S02]  /*4eb0*/  FSEL R182, R58, -INF , !P0 ;  /* 0xff8000003ab67808 */ /* 0x000fe40004000000 */
[----:B------:R-:W-:Y:S01]  /*4ec0*/  FMNMX.FTZ R9, R45, R4, !PT ;  /* 0x000000042d097209 */ /* 0x000fe20007810000 */
[----:B------:R-:W4:Y:S01]  /*4ed0*/  LDL R146, [R1+0x2ec] ;  /* 0x0002ec0001927983 */ /* 0x000f220000100800 */
[----:B------:R-:W-:-:S02]  /*4ee0*/  FMNMX.FTZ R4, R20, R7, !PT ;  /* 0x0000000714047209 */ /* 0x000fc40007810000 */
[----:B------:R-:W-:Y:S01]  /*4ef0*/  FMNMX.FTZ R8, R198, R9, !PT ;  /* 0x00000009c6087209 */ /* 0x000fe20007810000 */
[----:B------:R-:W4:Y:S01]  /*4f00*/  LDL R50, [R1+0x2f0] ;  /* 0x0002f00001327983 */ /* 0x000f220000100800 */
[----:B------:R-:W-:Y:S02]  /*4f10*/  FMNMX.FTZ R7, R21, R4, !PT ;  /* 0x0000000415077209 */ /* 0x000fe40007810000 */
[----:B------:R-:W-:Y:S01]  /*4f20*/  FMNMX.FTZ R9, R197, R8, !PT ;  /* 0x00000008c5097209 */ /* 0x000fe20007810000 */
[----:B------:R-:W4:Y:S01]  /*4f30*/  LDL R148, [R1+0x2f4] ;  /* 0x0002f40001947983 */ /* 0x000f220000100800 */
[----:B------:R-:W-:Y:S02]  /*4f40*/  FMNMX.FTZ R4, R156, R7, !PT ;  /* 0x000000079c047209 */ /* 0x000fe40007810000 */
        /* <DEDUP_REMOVED lines=21> */
[----:B------:R-:W-:Y:S01]  /*50a0*/  ISETP.NE.AND P0, PT, R56, RZ, PT ;  /* 0x000000ff3800720c */ /* 0x000fe20003f05270 */
[----:B------:R-:W4:Y:S01]  /*50b0*/  LDL R37, [R1+0x324] ;  /* 0x0003240001257983 */ /* 0x000f220000100800 */
[----:B------:R-:W-:Y:S02]  /*50c0*/  FMNMX.FTZ R8, R173, R8, !PT ;  /* 0x00000008ad087209 */ /* 0x000fe40007810000 */
[----:B------:R-:W-:Y:S01]  /*50d0*/  FMNMX.FTZ R4, R181, R4, !PT ;  /* 0x00000004b5047209 */ /* 0x000fe20007810000 */
[----:B------:R-:W4:Y:S01]  /*50e0*/  LDL R56, [R1+0x320] ;  /* 0x0003200001387983 */ /* 0x000f220000100800 */
[----:B------:R-:W-:Y:S02]  /*50f0*/  FMNMX.FTZ R7, R177, R8, !PT ;  /* 0x00000008b1077209 */ /* 0x000fe40007810000 */
[----:B------:R-:W-:Y:S01]  /*5100*/  ISETP.GT.AND P0, PT, R6, 0x41, !P0 ;  /* 0x000000410600780c */ /* 0x000fe20004704270 */
[----:B------:R-:W4:Y:S01]  /*5110*/  LDL R39, [R1+0x328] ;  /* 0x0003280001277983 */ /* 0x000f220000100800 */
[----:B------:R-:W-:-:S02]  /*5120*/  FMNMX.FTZ R4, R185, R4, !PT ;  /* 0x00000004b9047209 */ /* 0x000fc40007810000 */
[----:B------:R-:W-:Y:S01]  /*5130*/  FMNMX.FTZ R7, R164, R7, !PT ;  /* 0x00000007a4077209 */ /* 0x000fe20007810000 */
[----:B------:R-:W4:Y:S01]  /*5140*/  LDL R41, [R1+0x32c] ;  /* 0x00032c0001297983 */ /* 0x000f220000100800 */
[----:B------:R-:W-:Y:S02]  /*5150*/  ISETP.LT.OR P0, PT, R0, 0x42, P0 ;  /* 0x000000420000780c */ /* 0x000fe40000701670 */
[----:B------:R-:W-:Y:S01]  /*5160*/  FMNMX.FTZ R9, R189, R4, !PT ;  /* 0x00000004bd097209 */ /* 0x000fe20007810000 */
[----:B------:R-:W4:Y:S01]  /*5170*/  LDL R58, [R1+0x330] ;  /* 0x00033000013a7983 */ /* 0x000f220000100800 */
[----:B------:R-:W-:Y:S02]  /*5180*/  FMNMX.FTZ R7, R170, R7, !PT ;  /* 0x00000007aa077209 */ /* 0x000fe40007810000 */
[----:B------:R-:W-:Y:S01]  /*5190*/  ISETP.LT.OR P1, PT, R0, 0x49, P1 ;  /* 0x000000490000780c */ /* 0x000fe20000f21670 */
[----:B------:R-:W4:Y:S01]  /*51a0*/  LDL R43, [R1+0x334] ;  /* 0x00033400012b7983 */ /* 0x000f220000100800 */
[----:B------:R-:W-:-:S02]  /*51b0*/  FSEL R186, R59, -INF , !P0 ;  /* 0xff8000003bba7808 */ /* 0x000fc40004000000 */
[----:B------:R-:W-:Y:S01]  /*51c0*/  FMNMX.FTZ R9, R182, R9, !PT ;  /* 0x00000009b6097209 */ /* 0x000fe20007810000 */
[----:B------:R-:W4:Y:S01]  /*51d0*/  LDL R47, [R1+0x338] ;  /* 0x00033800012f7983 */ /* 0x000f220000100800 */
[----:B------:R-:W-:Y:S02]  /*51e0*/  ISETP.NE.AND P6, PT, R24, RZ, PT ;  /* 0x000000ff1800720c */ /* 0x000fe40003fc5270 */
[----:B------:R-:W-:Y:S01]  /*51f0*/  FMNMX.FTZ R7, R174, R7, !PT ;  /* 0x00000007ae077209 */ /* 0x000fe20007810000 */
[----:B------:R-:W4:Y:S01]  /*5200*/  LDL R51, [R1+0x33c] ;  /* 0x00033c0001337983 */ /* 0x000f220000100800 */
[----:B------:R-:W-:Y:S02]  /*5210*/  FSEL R190, R62, -INF , !P1 ;  /* 0xff8000003ebe7808 */ /* 0x000fe40004800000 */
[----:B------:R-:W-:Y:S01]  /*5220*/  FMNMX.FTZ R9, R186, R9, !PT ;  /* 0x00000009ba097209 */ /* 0x000fe20007810000 */
[----:B------:R-:W4:Y:S01]  /*5230*/  LDL R60, [R1+0x340] ;  /* 0x00034000013c7983 */ /* 0x000f220000100800 */
[----:B------:R-:W-:-:S02]  /*5240*/  ISETP.GT.AND P6, PT, R6, 0x59, !P6 ;  /* 0x000000590600780c */ /* 0x000fc400077c4270 */
        /* <DEDUP_REMOVED lines=15> */
[----:B------:R-:W-:Y:S01]  /*5340*/  FSEL R194, R71, -INF , !P6 ;  /* 0xff80000047c27808 */ /* 0x000fe20007000000 */
[----:B------:R-:W4:Y:S01]  /*5350*/  LDL R65, [R1+0x358] ;  /* 0x0003580001417983 */ /* 0x000f220000100800 */
[----:B------:R-:W-:-:S03]  /*5360*/  FMNMX.FTZ R9, R191, R4, !PT ;  /* 0x00000004bf097209 */ /* 0x000fc60007810000 */
[----:B------:R-:W1:Y:S01]  /*5370*/  SHFL.BFLY PT, R7, R8, 0x2, 0x1f ;  /* 0x0c401f0008077f89 */ /* 0x000e6200000e0000 */
[----:B------:R-:W-:-:S03]  /*5380*/  FMNMX.FTZ R9, R194, R9, !PT ;  /* 0x00000009c2097209 */ /* 0x000fc60007810000 */
[----:B------:R-:W4:Y:S04]  /*5390*/  LDL R67, [R1+0x35c] ;  /* 0x00035c0001437983 */ /* 0x000f280000100800 */
[----:B------:R-:W-:Y:S04]  /*53a0*/  STL.64 [R1+0x200], R8 ;  /* 0x0002000801007387 */ /* 0x000fe80000100a00 */
[----:B------:R-:W3:Y:S04]  /*53b0*/  LDL R11, [R1+0x204] ;  /* 0x00020400010b7983 */ /* 0x000ee80000100800 */
[----:B------:R-:W4:Y:S04]  /*53c0*/  LDL R64, [R1+0x360] ;  /* 0x0003600001407983 */ /* 0x000f280000100800 */
[----:B------:R-:W4:Y:S01]  /*53d0*/  LDL R69, [R1+0x364] ;  /* 0x0003640001457983 */ /* 0x000f220000100800 */
[----:B-1----:R-:W-:-:S03]  /*53e0*/  FMNMX.FTZ R0, R8, R7, !PT ;  /* 0x0000000708007209 */ /* 0x002fc60007810000 */
[----:B------:R-:W4:Y:S04]  /*53f0*/  LDL R71, [R1+0x368] ;  /* 0x0003680001477983 */ /* 0x000f280000100800 */
[----:B------:R-:W1:Y:S04]  /*5400*/  SHFL.BFLY PT, R7, R0, 0x1, 0x1f ;  /* 0x0c201f0000077f89 */ /* 0x000e6800000e0000 */
[----:B------:R-:W4:Y:S04]  /*5410*/  LDL R73, [R1+0x36c] ;  /* 0x00036c0001497983 */ /* 0x000f280000100800 */
[----:B------:R-:W4:Y:S04]  /*5420*/  LDL R66, [R1+0x370] ;  /* 0x0003700001427983 */ /* 0x000f280000100800 */
[----:B------:R-:W4:Y:S04]  /*5430*/  LDL R75, [R1+0x374] ;  /* 0x00037400014b7983 */ /* 0x000f280000100800 */
[----:B------:R-:W4:Y:S04]  /*5440*/  LDL R77, [R1+0x378] ;  /* 0x00037800014d7983 */ /* 0x000f280000100800 */
[----:B------:R-:W4:Y:S01]  /*5450*/  LDL R79, [R1+0x37c] ;  /* 0x00037c00014f7983 */ /* 0x000f220000100800 */
[----:B-1----:R-:W-:-:S03]  /*5460*/  FMNMX.FTZ R4, R0, R7, !PT ;  /* 0x0000000700047209 */ /* 0x002fc60007810000 */
[----:B------:R-:W4:Y:S04]  /*5470*/  LDL R68, [R1+0x380] ;  /* 0x0003800001447983 */ /* 0x000f280000100800 */
[----:B------:R1:W-:Y:S04]  /*5480*/  STL [R1+0x200], R4 ;  /* 0x0002000401007387 */ /* 0x0003e80000100800 */
[----:B------:R-:W4:Y:S04]  /*5490*/  LDL R74, [R1+0x200] ;  /* 0x00020000014a7983 */ /* 0x000f280000100800 */
[----:B------:R-:W4:Y:S04]  /*54a0*/  LDL.64 R6, [R1+0x88] ;  /* 0x0000880001067983 */ /* 0x000f280000100a00 */
[----:B-1----:R-:W4:Y:S04]  /*54b0*/  LDL R4, [R1+0x260] ;  /* 0x0002600001047983 */ /* 0x002f280000100800 */
[----:B------:R-:W4:Y:S04]  /*54c0*/  LDL R81, [R1+0x384] ;  /* 0x0003840001517983 */ /* 0x000f280000100800 */
        /* <DEDUP_REMOVED lines=42> */
[----:B--2---:R-:W-:Y:S04]  /*5770*/  STL [R1+0x250], R16 ;  /* 0x0002501001007387 */ /* 0x004fe80000100800 */
[----:B---3--:R-:W1:Y:S02]  /*5780*/  SHFL.BFLY PT, R0, R11, 0x2, 0x1f ;  /* 0x0c401f000b007f89 */ /* 0x008e6400000e0000 */
[----:B-1----:R-:W-:-:S05]  /*5790*/  FMNMX.FTZ R0, R0, R11, !PT ;  /* 0x0000000b00007209 */ /* 0x002fca0007810000 */
[----:B------:R-:W1:Y:S04]  /*57a0*/  SHFL.BFLY PT, R11, R0, 0x1, 0x1f ;  /* 0x0c201f00000b7f89 */ /* 0x000e6800000e0000 */
[----:B------:R2:W-:Y:S01]  /*57b0*/  STL [R1+0x230], R10 ;  /* 0x0002300a01007387 */ /* 0x0005e20000100800 */
[----:B----4-:R-:W-:Y:S01]  /*57c0*/  FMUL.FTZ R16, R15, R74 ;  /* 0x0000004a0f107220 */ /* 0x010fe20000410000 */
[----:B------:R-:W-:Y:S02]  /*57d0*/  FSETP.NEU.FTZ.AND P0, PT, R74, -INF , PT ;  /* 0xff8000004a00780b */ /* 0x000fe40003f1d000 */
[----:B-1----:R-:W-:Y:S01]  /*57e0*/  FMNMX.FTZ R0, R0, R11, !PT ;  /* 0x0000000b00007209 */ /* 0x002fe20007810000 */
[----:B------:R-:W-:Y:S01]  /*57f0*/  IMAD R6, R17, 0xc00, R6 ;  /* 0x00000c0011067824 */ /* 0x000fe200078e0206 */
[----:B------:R-:W-:-:S02]  /*5800*/  FSEL R16, R16, RZ, P0 ;  /* 0x000000ff10107208 */ /* 0x000fc40000000000 */
[C---:B------:R-:W-:Y:S01]  /*5810*/  FSETP.NEU.FTZ.AND P0, PT, R0.reuse, -INF , PT ;  /* 0xff8000000000780b */ /* 0x040fe20003f1d000 */
[-C--:B------:R-:W-:Y:S01]  /*5820*/  FMUL.FTZ R17, R0, R15.reuse ;  /* 0x0000000f00117220 */ /* 0x080fe20000410000 */
[----:B------:R1:W-:Y:S04]  /*5830*/  STL [R1+0x240], R14 ;  /* 0x0002400e01007387 */ /* 0x0003e80000100800 */
[----:B------:R-:W-:Y:S01]  /*5840*/  FSEL R17, R17, RZ, P0 ;  /* 0x000000ff11117208 */ /* 0x000fe20000000000 */
[----:B------:R3:W-:Y:S01]  /*5850*/  STL [R1+0x260], R4 ;  /* 0x0002600401007387 */ /* 0x0007e20000100800 */
[-CC-:B------:R-:W-:Y:S01]  /*5860*/  FFMA.FTZ R222, R61, R15.reuse, -R16.reuse ;  /* 0x0000000f3dde7223 */ /* 0x180fe20000010810 */
[-CC-:B------:R-:W-:Y:S01]  /*5870*/  FFMA.FTZ R221, R221, R15.reuse, -R16.reuse ;  /* 0x0000000fdddd7223 */ /* 0x180fe20000010810 */
[-CC-:B------:R-:W-:Y:S01]  /*5880*/  FFMA.FTZ R219, R29, R15.reuse, -R16.reuse ;  /* 0x0000000f1ddb7223 */ /* 0x180fe20000010810 */
[----:B------:R4:W-:Y:S01]  /*5890*/  STL [R1+0x308], R220 ;  /* 0x000308dc01007387 */ /* 0x0009e20000100800 */
[-CC-:B--2---:R-:W-:Y:S01]  /*58a0*/  FFMA.FTZ R10, R53, R15.reuse, -R17.reuse ;  /* 0x0000000f350a7223 */ /* 0x184fe20000010811 */
[-CC-:B------:R-:W-:Y:S01]  /*58b0*/  FFMA.FTZ R11, R49, R15.reuse, -R17.reuse ;  /* 0x0000000f310b7223 */ /* 0x180fe20000010811 */
[-CC-:B-1----:R-:W-:Y:S01]  /*58c0*/  FFMA.FTZ R14, R45, R15.reuse, -R17.reuse ;  /* 0x0000000f2d0e7223 */ /* 0x182fe20000010811 */
[-C--:B---3--:R-:W-:Y:S01]  /*58d0*/  FFMA.FTZ R4, R83, R15.reuse, -R17 ;  /* 0x0000000f53047223 */ /* 0x088fe20000010811 */
[----:B----4-:R-:W-:Y:S01]  /*58e0*/  FFMA.FTZ R220, R25, R15, -R16 ;  /* 0x0000000f19dc7223 */ /* 0x010fe20000010810 */
[----:B------:R-:W-:Y:S08]  /*58f0*/  MUFU.EX2 R222, R222 ;  /* 0x000000de00de7308 */ /* 0x000ff00000000800 */
[----:B------:R-:W-:Y:S08]  /*5900*/  MUFU.EX2 R221, R221 ;  /* 0x000000dd00dd7308 */ /* 0x000ff00000000800 */
[----:B------:R-:W-:Y:S08]  /*5910*/  MUFU.EX2 R220, R220 ;  /* 0x000000dc00dc7308 */ /* 0x000ff00000000800 */
[----:B------:R-:W-:Y:S08]  /*5920*/  MUFU.EX2 R219, R219 ;  /* 0x000000db00db7308 */ /* 0x000ff00000000800 */
[----:B------:R-:W-:Y:S08]  /*5930*/  MUFU.EX2 R4, R4 ;  /* 0x0000000400047308 */ /* 0x000ff00000000800 */
[----:B------:R-:W1:Y:S08]  /*5940*/  MUFU.EX2 R10, R10 ;  /* 0x0000000a000a7308 */ /* 0x000e700000000800 */
[----:B------:R-:W-:Y:S08]  /*5950*/  MUFU.EX2 R11, R11 ;  /* 0x0000000b000b7308 */ /* 0x000ff00000000800 */
[----:B------:R-:W2:Y:S01]  /*5960*/  MUFU.EX2 R14, R14 ;  /* 0x0000000e000e7308 */ /* 0x000ea20000000800 */
[----:B------:R-:W-:-:S02]  /*5970*/  R2UR UR6, R6 ;  /* 0x00000000060672ca */ /* 0x000fc400000e0000 */
[----:B------:R-:W-:Y:S01]  /*5980*/  R2UR UR7, R7 ;  /* 0x00000000070772ca */ /* 0x000fe200000e0000 */
[----:B------:R3:W-:Y:S01]  /*5990*/  STL [R1+0x2fc], R152 ;  /* 0x0002fc9801007387 */ /* 0x0007e20000100800 */
[----:B-1----:R-:W-:-:S03]  /*59a0*/  F2FP.BF16.F32.PACK_AB R153, R10, R4 ;  /* 0x000000040a99723e */ /* 0x002fc600000010ff */
[----:B------:R1:W-:Y:S01]  /*59b0*/  STL [R1+0x304], R154 ;  /* 0x0003049a01007387 */ /* 0x0003e20000100800 */
[----:B---3--:R-:W-:Y:S02]  /*59c0*/  F2FP.BF16.F32.PACK_AB R152, R221, R222 ;  /* 0x000000dedd98723e */ /* 0x008fe400000010ff */
[----:B--2---:R-:W-:Y:S02]  /*59d0*/  F2FP.BF16.F32.PACK_AB R155, R14, R11 ;  /* 0x0000000b0e9b723e */ /* 0x004fe400000010ff */
[----:B-1----:R-:W-:Y:S01]  /*59e0*/  F2FP.BF16.F32.PACK_AB R154, R219, R220 ;  /* 0x000000dcdb9a723e */ /* 0x002fe200000010ff */
[----:B------:R-:W-:Y:S04]  /*59f0*/  STL [R1+0x234], R76 ;  /* 0x0002344c01007387 */ /* 0x000fe80000100800 */
        /* <DEDUP_REMOVED lines=90> */
[----:B------:R1:W-:Y:S01]  /*5fa0*/  STL [R1+0x3b8], R32 ;  /* 0x0003b82001007387 */ /* 0x0003e20000100800 */
[----:B------:R2:W-:Y:S06]  /*5fb0*/  BAR.SYNC.DEFER_BLOCKING R225, 0x100 ;  /* 0x000400e10000751d */ /* 0x0005ec0000010000 */
[----:B-1----:R-:W-:-:S06]  /*5fc0*/  WARPGROUP.ARRIVE ;  /* 0x00000000000079c5 */ /* 0x002fcc0000000000 */
[----:B------:R-:W-:Y:S01]  /*5fd0*/  HGMMA.64x256x16.F32.BF16 R24, R152, gdesc[UR4].tnspB, RZ, !UPT, gsb0 ;  /* 0x43e0000498187df0 */ /* 0x000fe2000c0018ff */
[----:B------:R1:W-:Y:S01]  /*5fe0*/  STL [R1+0x3bc], R196 ;  /* 0x0003bcc401007387 */ /* 0x0003e20000100800 */
[-CC-:B------:R-:W-:Y:S01]  /*5ff0*/  FFMA.FTZ R20, R20, R15.reuse, -R16.reuse ;  /* 0x0000000f14147223 */ /* 0x180fe20000010810 */
[-CC-:B------:R-:W-:Y:S02]  /*6000*/  FFMA.FTZ R21, R21, R15.reuse, -R16.reuse ;  /* 0x0000000f15157223 */ /* 0x180fe40000010810 */
[----:B------:R3:W-:Y:S01]  /*6010*/  STL [R1+0x3c4], R199 ;  /* 0x0003c4c701007387 */ /* 0x0007e20000100800 */
[-CC-:B------:R-:W-:Y:S01]  /*6020*/  FFMA.FTZ R158, R158, R15.reuse, -R17.reuse ;  /* 0x0000000f9e9e7223 */ /* 0x180fe20000010811 */
[-CC-:B------:R-:W-:Y:S01]  /*6030*/  FFMA.FTZ R159, R159, R15.reuse, -R17.reuse ;  /* 0x0000000f9f9f7223 */ /* 0x180fe20000010811 */
[-CC-:B-1----:R-:W-:Y:S01]  /*6040*/  FFMA.FTZ R196, R156, R15.reuse, -R16.reuse ;  /* 0x0000000f9cc47223 */ /* 0x182fe20000010810 */
[-CC-:B------:R-:W-:Y:S01]  /*6050*/  FFMA.FTZ R156, R198, R15.reuse, -R17.reuse ;  /* 0x0000000fc69c7223 */ /* 0x180fe20000010811 */
[-C--:B---3--:R-:W-:Y:S01]  /*6060*/  FFMA.FTZ R199, R157, R15.reuse, -R16 ;  /* 0x0000000f9dc77223 */ /* 0x088fe20000010810 */
[----:B------:R-:W-:Y:S01]  /*6070*/  FFMA.FTZ R157, R197, R15, -R17 ;  /* 0x0000000fc59d7223 */ /* 0x000fe20000010811 */
[----:B------:R-:W-:Y:S08]  /*6080*/  MUFU.EX2 R20, R20 ;  /* 0x0000001400147308 */ /* 0x000ff00000000800 */
[----:B------:R-:W1:Y:S08]  /*6090*/  MUFU.EX2 R21, R21 ;  /* 0x0000001500157308 */ /* 0x000e700000000800 */
[----:B------:R-:W-:Y:S08]  /*60a0*/  MUFU.EX2 R196, R196 ;  /* 0x000000c400c47308 */ /* 0x000ff00000000800 */
[----:B------:R-:W3:Y:S08]  /*60b0*/  MUFU.EX2 R199, R199 ;  /* 0x000000c700c77308 */ /* 0x000ef00000000800 */
[----:B------:R-:W-:Y:S08]  /*60c0*/  MUFU.EX2 R156, R156 ;  /* 0x0000009c009c7308 */ /* 0x000ff00000000800 */
[----:B------:R-:W4:Y:S08]  /*60d0*/  MUFU.EX2 R157, R157 ;  /* 0x0000009d009d7308 */ /* 0x000f300000000800 */
[----:B------:R-:W-:Y:S08]  /*60e0*/  MUFU.EX2 R158, R158 ;  /* 0x0000009e009e7308 */ /* 0x000ff00000000800 */
[----:B------:R-:W0:Y:S01]  /*60f0*/  MUFU.EX2 R159, R159 ;  /* 0x0000009f009f7308 */ /* 0x000e220000000800 */
[----:B------:R2:W-:Y:S04]  /*6100*/  STL [R1+0x408], R8 ;  /* 0x0004080801007387 */ /* 0x0005e80000100800 */
[----:B------:R1:W-:Y:S01]  /*6110*/  STL [R1+0x420], R9 ;  /* 0x0004200901007387 */ /* 0x0003e20000100800 */
[----:B--2---:R-:W-:-:S02]  /*6120*/  VIADD R8, R6, 0x80 ;  /* 0x0000008006087836 */ /* 0x004fc40000000000 */
[----:B-1----:R-:W-:-:S03]  /*6130*/  IMAD.MOV.U32 R9, RZ, RZ, R7 ;  /* 0x000000ffff097224 */ /* 0x002fc600078e0007 */
[----:B------:R-:W-:Y:S02]  /*6140*/  R2UR UR6, R8 ;  /* 0x00000000080672ca */ /* 0x000fe400000e0000 */
[----:B------:R-:W-:Y:S01]  /*6150*/  R2UR UR7, R9 ;  /* 0x00000000090772ca */ /* 0x000fe200000e0000 */
        /* <DEDUP_REMOVED lines=24> */
[----:B------:R-:W-:Y:S01]  /*62e0*/  STL [R1+0x42c], R163 ;  /* 0x00042ca301007387 */ /* 0x000fe20000100800 */
[----:B------:R-:W-:-:S02]  /*62f0*/  WARPGROUP.DEPBAR.LE gsb0, 0x0 ;  /* 0x00008000000079c5 */ /* 0x000fc40000010000 */
[----:B------:R-:W-:Y:S02]  /*6300*/  F2FP.BF16.F32.PACK_AB R152, R21, R20 ;  /* 0x000000141598723e */ /* 0x000fe400000010ff */
[----:B---3--:R-:W-:Y:S02]  /*6310*/  F2FP.BF16.F32.PACK_AB R154, R199, R196 ;  /* 0x000000c4c79a723e */ /* 0x008fe400000010ff */
[----:B----4-:R-:W-:Y:S02]  /*6320*/  F2FP.BF16.F32.PACK_AB R153, R157, R156 ;  /* 0x0000009c9d99723e */ /* 0x010fe400000010ff */
[----:B0-----:R-:W-:Y:S01]  /*6330*/  F2FP.BF16.F32.PACK_AB R155, R159, R158 ;  /* 0x0000009e9f9b723e */ /* 0x001fe200000010ff */
[----:B------:R-:W-:Y:S04]  /*6340*/  STL.128 [R1+0x230], R24 ;  /* 0x0002301801007387 */ /* 0x000fe80000100c00 */
        /* <DEDUP_REMOVED lines=30> */
[----:B------:R0:W-:Y:S02]  /*6530*/  STL.128 [R1+0x420], R148 ;  /* 0x0004209401007387 */ /* 0x0001e40000100c00 */
[----:B0-----:R-:W-:-:S06]  /*6540*/  WARPGROUP.ARRIVE ;  /* 0x00000000000079c5 */ /* 0x001fcc0000000000 */
[----:B------:R-:W-:Y:S01]  /*6550*/  HGMMA.64x256x16.F32.BF16 R24, R152, gdesc[UR4].tnspB, R24, gsb0 ;  /* 0x43e0000498187df0 */ /* 0x000fe20008001818 */
[-CC-:B------:R-:W-:Y:S01]  /*6560*/  FFMA.FTZ R163, R169, R15.reuse, -R16.reuse ;  /* 0x0000000fa9a37223 */ /* 0x180fe20000010810 */
[-CC-:B------:R-:W-:Y:S01]  /*6570*/  FFMA.FTZ R162, R172, R15.reuse, -R16.reuse ;  /* 0x0000000faca27223 */ /* 0x180fe20000010810 */
[-CC-:B------:R-:W-:Y:S01]  /*6580*/  FFMA.FTZ R169, R178, R15.reuse, -R16.reuse ;  /* 0x0000000fb2a97223 */ /* 0x180fe20000010810 */
[-C--:B------:R-:W-:Y:S01]  /*6590*/  FFMA.FTZ R160, R166, R15.reuse, -R16 ;  /* 0x0000000fa6a07223 */ /* 0x080fe20000010810 */
[-CC-:B------:R-:W-:Y:S01]  /*65a0*/  FFMA.FTZ R172, R184, R15.reuse, -R17.reuse ;  /* 0x0000000fb8ac7223 */ /* 0x180fe20000010811 */
[-CC-:B------:R-:W-:Y:S01]  /*65b0*/  FFMA.FTZ R197, R188, R15.reuse, -R17.reuse ;  /* 0x0000000fbcc57223 */ /* 0x180fe20000010811 */
[-CC-:B------:R-:W-:Y:S01]  /*65c0*/  FFMA.FTZ R178, R192, R15.reuse, -R17.reuse ;  /* 0x0000000fc0b27223 */ /* 0x180fe20000010811 */
[----:B------:R-:W-:Y:S01]  /*65d0*/  FFMA.FTZ R195, R195, R15, -R17 ;  /* 0x0000000fc3c37223 */ /* 0x000fe20000010811 */
[----:B------:R-:W-:Y:S08]  /*65e0*/  MUFU.EX2 R163, R163 ;  /* 0x000000a300a37308 */ /* 0x000ff00000000800 */
[----:B------:R-:W0:Y:S08]  /*65f0*/  MUFU.EX2 R160, R160 ;  /* 0x000000a000a07308 */ /* 0x000e300000000800 */
[----:B------:R-:W-:Y:S08]  /*6600*/  MUFU.EX2 R162, R162 ;  /* 0x000000a200a27308 */ /* 0x000ff00000000800 */
[----:B------:R-:W1:Y:S08]  /*6610*/  MUFU.EX2 R169, R169 ;  /* 0x000000a900a97308 */ /* 0x000e700000000800 */
[----:B------:R-:W-:Y:S08]  /*6620*/  MUFU.EX2 R172, R172 ;  /* 0x000000ac00ac7308 */ /* 0x000ff00000000800 */
[----:B------:R-:W2:Y:S08]  /*6630*/  MUFU.EX2 R197, R197 ;  /* 0x000000c500c57308 */ /* 0x000eb00000000800 */
[----:B------:R-:W-:Y:S08]  /*6640*/  MUFU.EX2 R178, R178 ;  /* 0x000000b200b27308 */ /* 0x000ff00000000800 */
[----:B------:R-:W3:Y:S01]  /*6650*/  MUFU.EX2 R195, R195 ;  /* 0x000000c300c37308 */ /* 0x000ee20000000800 */
[----:B------:R-:W-:-:S02]  /*6660*/  VIADD R8, R6, 0x100 ;  /* 0x0000010006087836 */ /* 0x000fc40000000000 */
[----:B------:R-:W-:-:S03]  /*6670*/  IMAD.MOV.U32 R9, RZ, RZ, R7 ;  /* 0x000000ffff097224 */ /* 0x000fc600078e0007 */
[----:B------:R-:W-:Y:S02]  /*6680*/  R2UR UR6, R8 ;  /* 0x00000000080672ca */ /* 0x000fe400000e0000 */
[----:B------:R-:W-:Y:S01]  /*6690*/  R2UR UR7, R9 ;  /* 0x00000000090772ca */ /* 0x000fe200000e0000 */
[-CC-:B------:R-:W-:Y:S01]  /*66a0*/  FFMA.FTZ R166, R168, R15.reuse, -R16.reuse ;  /* 0x0000000fa8a67223 */ /* 0x180fe20000010810 */
[-CC-:B------:R-:W-:Y:S01]  /*66b0*/  FFMA.FTZ R168, R173, R15.reuse, -R16.reuse ;  /* 0x0000000fada87223 */ /* 0x180fe20000010810 */
[-CC-:B------:R-:W-:Y:S01]  /*66c0*/  FFMA.FTZ R184, R185, R15.reuse, -R17.reuse ;  /* 0x0000000fb9b87223 */ /* 0x180fe20000010811 */
[-CC-:B------:R-:W-:Y:S01]  /*66d0*/  FFMA.FTZ R165, R165, R15.reuse, -R16.reuse ;  /* 0x0000000fa5a57223 */ /* 0x180fe20000010810 */
[-C--:B------:R-:W-:Y:S01]  /*66e0*/  FFMA.FTZ R173, R177, R15.reuse, -R16 ;  /* 0x0000000fb1ad7223 */ /* 0x080fe20000010810 */
[-CC-:B------:R-:W-:Y:S01]  /*66f0*/  FFMA.FTZ R180, R180, R15.reuse, -R17.reuse ;  /* 0x0000000fb4b47223 */ /* 0x180fe20000010811 */
[-CC-:B------:R-:W-:Y:S01]  /*6700*/  FFMA.FTZ R201, R181, R15.reuse, -R17.reuse ;  /* 0x0000000fb5c97223 */ /* 0x180fe20000010811 */
[----:B------:R-:W-:Y:S01]  /*6710*/  FFMA.FTZ R185, R189, R15, -R17 ;  /* 0x0000000fbdb97223 */ /* 0x000fe20000010811 */
[----:B------:R-:W-:Y:S08]  /*6720*/  MUFU.EX2 R166, R166 ;  /* 0x000000a600a67308 */ /* 0x000ff00000000800 */
[----:B------:R-:W4:Y:S08]  /*6730*/  MUFU.EX2 R165, R165 ;  /* 0x000000a500a57308 */ /* 0x000f300000000800 */
[----:B------:R-:W-:Y:S08]  /*6740*/  MUFU.EX2 R168, R168 ;  /* 0x000000a800a87308 */ /* 0x000ff00000000800 */
[----:B------:R-:W4:Y:S01]  /*6750*/  MUFU.EX2 R173, R173 ;  /* 0x000000ad00ad7308 */ /* 0x000f220000000800 */
[----:B------:R-:W-:-:S02]  /*6760*/  WARPGROUP.DEPBAR.LE gsb0, 0x0 ;  /* 0x00008000000079c5 */ /* 0x000fc40000010000 */
[----:B0-----:R-:W-:Y:S02]  /*6770*/  F2FP.BF16.F32.PACK_AB R152, R163, R160 ;  /* 0x000000a0a398723e */ /* 0x001fe400000010ff */
[----:B-1----:R-:W-:Y:S02]  /*6780*/  F2FP.BF16.F32.PACK_AB R154, R169, R162 ;  /* 0x000000a2a99a723e */ /* 0x002fe400000010ff */
[----:B--2---:R-:W-:Y:S02]  /*6790*/  F2FP.BF16.F32.PACK_AB R153, R197, R172 ;  /* 0x000000acc599723e */ /* 0x004fe400000010ff */
[----:B---3--:R-:W-:Y:S01]  /*67a0*/  F2FP.BF16.F32.PACK_AB R155, R195, R178 ;  /* 0x000000b2c39b723e */ /* 0x008fe200000010ff */
        /* <DEDUP_REMOVED lines=34> */
[----:B------:R-:W-:Y:S08]  /*69d0*/  MUFU.EX2 R180, R180 ;  /* 0x000000b400b47308 */ /* 0x000ff00000000800 */
[----:B------:R-:W0:Y:S08]  /*69e0*/  MUFU.EX2 R201, R201 ;  /* 0x000000c900c97308 */ /* 0x000e300000000800 */
[----:B------:R-:W-:Y:S08]  /*69f0*/  MUFU.EX2 R184, R184 ;  /* 0x000000b800b87308 */ /* 0x000ff00000000800 */
[----:B------:R-:W1:Y:S01]  /*6a00*/  MUFU.EX2 R185, R185 ;  /* 0x000000b900b97308 */ /* 0x000e620000000800 */
[----:B------:R-:W-:-:S02]  /*6a10*/  VIADD R8, R6, 0x180 ;  /* 0x0000018006087836 */ /* 0x000fc40000000000 */
[----:B------:R-:W-:-:S03]  /*6a20*/  IMAD.MOV.U32 R9, RZ, RZ, R7 ;  /* 0x000000ffff097224 */ /* 0x000fc600078e0007 */
[----:B------:R-:W-:Y:S02]  /*6a30*/  R2UR UR6, R8 ;  /* 0x00000000080672ca */ /* 0x000fe400000e0000 */
[----:B------:R-:W-:Y:S01]  /*6a40*/  R2UR UR7, R9 ;  /* 0x00000000090772ca */ /* 0x000fe200000e0000 */
        /* <DEDUP_REMOVED lines=9> */
[----:B------:R-:W2:Y:S08]  /*6ae0*/  MUFU.EX2 R164, R164 ;  /* 0x000000a400a47308 */ /* 0x000eb00000000800 */
[----:B------:R-:W-:Y:S08]  /*6af0*/  MUFU.EX2 R170, R170 ;  /* 0x000000aa00aa7308 */ /* 0x000ff00000000800 */
[----:B------:R-:W3:Y:S08]  /*6b00*/  MUFU.EX2 R181, R181 ;  /* 0x000000b500b57308 */ /* 0x000ef00000000800 */
[----:B------:R-:W-:Y:S08]  /*6b10*/  MUFU.EX2 R174, R174 ;  /* 0x000000ae00ae7308 */ /* 0x000ff00000000800 */
[----:B------:R-:W3:Y:S08]  /*6b20*/  MUFU.EX2 R189, R189 ;  /* 0x000000bd00bd7308 */ /* 0x000ef00000000800 */
[----:B------:R-:W-:Y:S08]  /*6b30*/  MUFU.EX2 R176, R176 ;  /* 0x000000b000b07308 */ /* 0x000ff00000000800 */
[----:B------:R-:W3:Y:S01]  /*6b40*/  MUFU.EX2 R193, R193 ;  /* 0x000000c100c17308 */ /* 0x000ee20000000800 */
[----:B------:R-:W-:-:S02]  /*6b50*/  VIADD R8, R6, 0x200 ;  /* 0x0000020006087836 */ /* 0x000fc40000000000 */
[----:B------:R-:W-:Y:S01]  /*6b60*/  IMAD.MOV.U32 R9, RZ, RZ, R7 ;  /* 0x000000ffff097224 */ /* 0x000fe200078e0007 */
[----:B------:R-:W-:Y:S02]  /*6b70*/  WARPGROUP.DEPBAR.LE gsb0, 0x0 ;  /* 0x00008000000079c5 */ /* 0x000fe40000010000 */
[----:B----4-:R-:W-:Y:S02]  /*6b80*/  F2FP.BF16.F32.PACK_AB R152, R166, R165 ;  /* 0x000000a5a698723e */ /* 0x010fe400000010ff */
[----:B------:R-:W-:Y:S02]  /*6b90*/  F2FP.BF16.F32.PACK_AB R154, R173, R168 ;  /* 0x000000a8ad9a723e */ /* 0x000fe400000010ff */
[----:B0-----:R-:W-:Y:S02]  /*6ba0*/  F2FP.BF16.F32.PACK_AB R153, R201, R180 ;  /* 0x000000b4c999723e */ /* 0x001fe400000010ff */
[----:B-1----:R-:W-:Y:S01]  /*6bb0*/  F2FP.BF16.F32.PACK_AB R155, R185, R184 ;  /* 0x000000b8b99b723e */ /* 0x002fe200000010ff */
        /* <DEDUP_REMOVED lines=49> */
[----:B------:R-:W4:Y:S08]  /*6ed0*/  MUFU.EX2 R182, R182 ;  /* 0x000000b600b67308 */ /* 0x000f300000000800 */
[----:B------:R-:W-:Y:S08]  /*6ee0*/  MUFU.EX2 R175, R175 ;  /* 0x000000af00af7308 */ /* 0x000ff00000000800 */
[----:B------:R-:W4:Y:S01]  /*6ef0*/  MUFU.EX2 R186, R186 ;  /* 0x000000ba00ba7308 */ /* 0x000f220000000800 */
[----:B------:R-:W-:Y:S01]  /*6f00*/  VIADD R6, R6, 0x280 ;  /* 0x0000028006067836 */ /* 0x000fe20000000000 */
[----:B------:R-:W-:-:S02]  /*6f10*/  WARPGROUP.DEPBAR.LE gsb0, 0x0 ;  /* 0x00008000000079c5 */ /* 0x000fc40000010000 */
[----:B--2---:R-:W-:Y:S02]  /*6f20*/  F2FP.BF16.F32.PACK_AB R152, R177, R164 ;  /* 0x000000a4b198723e */ /* 0x004fe400000010ff */
[----:B---3--:R-:W-:Y:S02]  /*6f30*/  F2FP.BF16.F32.PACK_AB R154, R181, R170 ;  /* 0x000000aab59a723e */ /* 0x008fe400000010ff */
[----:B------:R-:W-:Y:S02]  /*6f40*/  F2FP.BF16.F32.PACK_AB R153, R189, R174 ;  /* 0x000000aebd99723e */ /* 0x000fe400000010ff */
[----:B------:R-:W-:Y:S01]  /*6f50*/  F2FP.BF16.F32.PACK_AB R155, R193, R176 ;  /* 0x000000b0c19b723e */ /* 0x000fe200000010ff */
        /* <DEDUP_REMOVED lines=32> */
[----:B--2---:R-:W-:-:S06]  /*7160*/  WARPGROUP.ARRIVE ;  /* 0x00000000000079c5 */ /* 0x004fcc0000000000 */
[----:B------:R-:W-:Y:S01]  /*7170*/  HGMMA.64x256x16.F32.BF16 R24, R152, gdesc[UR4].tnspB, R24, gsb0 ;  /* 0x43e0000498187df0 */ /* 0x000fe20008001818 */
[----:B------:R-:W-:Y:S02]  /*7180*/  R2UR UR6, R6 ;  /* 0x00000000060672ca */ /* 0x000fe400000e0000 */
[----:B------:R-:W-:Y:S01]  /*7190*/  R2UR UR7, R7 ;  /* 0x00000000070772ca */ /* 0x000fe200000e0000 */
[----:B------:R2:W5:Y:S04]  /*71a0*/  LDL R6, [R1+0x1f0] ;  /* 0x0001f00001067983 */ /* 0x0005680000100800 */
[----:B------:R-:W3:Y:S01]  /*71b0*/  LDL R7, [R1+0x28] ;  /* 0x0000280001077983 */ /* 0x000ee20000100800 */
[----:B------:R-:W-:Y:S02]  /*71c0*/  WARPGROUP.DEPBAR.LE gsb0, 0x0 ;  /* 0x00008000000079c5 */ /* 0x000fe40000010000 */
[----:B0-----:R-:W-:-:S02]  /*71d0*/  F2FP.BF16.F32.PACK_AB R152, R9, R8 ;  /* 0x000000080998723e */ /* 0x001fc400000010ff */
[----:B-1----:R-:W-:Y:S02]  /*71e0*/  F2FP.BF16.F32.PACK_AB R154, R16, R167 ;  /* 0x000000a7109a723e */ /* 0x002fe400000010ff */
[----:B----4-:R-:W-:Y:S02]  /*71f0*/  F2FP.BF16.F32.PACK_AB R153, R182, R171 ;  /* 0x000000abb699723e */ /* 0x010fe400000010ff */
        /* <DEDUP_REMOVED lines=35> */
[----:B------:R-:W-:Y:S01]  /*7430*/  FADD.FTZ R221, R222, R221 ;  /* 0x000000dddedd7221 */ /* 0x000fe20000010000 */
[----:B------:R-:W-:-:S03]  /*7440*/  FADD.FTZ R4, R4, R10 ;  /* 0x0000000a04047221 */ /* 0x000fc60000010000 */
        /* <DEDUP_REMOVED lines=13> */
[----:B------:R-:W-:Y:S01]  /*7520*/  FADD.FTZ R172, R172, R159 ;  /* 0x0000009facac7221 */ /* 0x000fe20000010000 */
[----:B------:R-:W-:Y:S02]  /*7530*/  WARPGROUP.DEPBAR.LE gsb0, 0x0 ;  /* 0x00008000000079c5 */ /* 0x000fe40000010000 */
        /* <DEDUP_REMOVED lines=21> */
[----:B------:R0:W-:Y:S04]  /*7690*/  STL.128 [R1+0x380], R108 ;  /* 0x0003806c01007387 */ /* 0x0001e80000100c00 */
        /* <DEDUP_REMOVED lines=10> */
[----:B------:R-:W4:Y:S04]  /*7740*/  LDL R153, [R1+0x230] ;  /* 0x0002300001997983 */ /* 0x000f280000100800 */
[----:B0-----:R-:W2:Y:S04]  /*7750*/  LDL R111, [R1+0x234] ;  /* 0x00023400016f7983 */ /* 0x001ea80000100800 */
[----:B------:R-:W2:Y:S04]  /*7760*/  LDL R109, [R1+0x238] ;  /* 0x00023800016d7983 */ /* 0x000ea80000100800 */
        /* <DEDUP_REMOVED lines=61> */
[----:B-1----:R-:W2:Y:S04]  /*7b40*/  LDL R150, [R1+0x330] ;  /* 0x0003300001967983 */ /* 0x002ea80000100800 */
        /* <DEDUP_REMOVED lines=91> */
[----:B------:R0:W-:Y:S02]  /*8100*/  STL [R1+0x68], RZ ;  /* 0x000068ff01007387 */ /* 0x0001e40000100800 */
[----:B------:R-:W-:Y:S01]  /*8110*/  FADD.FTZ R16, R16, R167 ;  /* 0x000000a710107221 */ /* 0x000fe20000010000 */
[----:B------:R-:W-:Y:S01]  /*8120*/  FADD.FTZ R17, R186, R17 ;  /* 0x00000011ba117221 */ /* 0x000fe20000010000 */
[----:B------:R0:W-:Y:S04]  /*8130*/  STL [R1+0x68], R223 ;  /* 0x000068df01007387 */ /* 0x0001e80000100800 */
[----:B------:R0:W-:Y:S04]  /*8140*/  STL [R1+0x68], R223 ;  /* 0x000068df01007387 */ /* 0x0001e80000100800 */
[----:B------:R0:W-:Y:S01]  /*8150*/  STL [R1+0x68], R223 ;  /* 0x000068df01007387 */ /* 0x0001e20000100800 */
[----:B---3--:R-:W-:-:S03]  /*8160*/  LOP3.LUT R7, R7, 0x1, RZ, 0xfc, !PT ;  /* 0x0000000107077812 */ /* 0x008fc600078efcff */
[----:B------:R0:W-:Y:S04]  /*8170*/  STL [R1+0x68], R223 ;  /* 0x000068df01007387 */ /* 0x0001e80000100800 */
[----:B------:R0:W-:Y:S04]  /*8180*/  STL [R1+0x68], R223 ;  /* 0x000068df01007387 */ /* 0x0001e80000100800 */
[----:B------:R0:W-:Y:S04]  /*8190*/  STL [R1+0x68], R223 ;  /* 0x000068df01007387 */ /* 0x0001e80000100800 */
[----:B------:R0:W-:Y:S04]  /*81a0*/  STL [R1+0x204], R0 ;  /* 0x0002040001007387 */ /* 0x0001e80000100800 */
[----:B------:R0:W-:Y:S04]  /*81b0*/  STL.64 [R1+0x210], R16 ;  /* 0x0002101001007387 */ /* 0x0001e80000100a00 */
[----:B----4-:R0:W-:Y:S04]  /*81c0*/  STL [R1+0x230], R153 ;  /* 0x0002309901007387 */ /* 0x0101e80000100800 */
[----:B--2---:R0:W-:Y:S04]  /*81d0*/  STL [R1+0x234], R111 ;  /* 0x0002346f01007387 */ /* 0x0041e80000100800 */
[----:B------:R0:W-:Y:S04]  /*81e0*/  STL [R1+0x238], R109 ;  /* 0x0002386d01007387 */ /* 0x0001e80000100800 */
        /* <DEDUP_REMOVED lines=124> */
[----:B------:R0:W-:Y:S01]  /*89b0*/  STL [R1+0x42c], R24 ;  /* 0x00042c1801007387 */ /* 0x0001e20000100800 */
[----:B------:R-:W-:Y:S01]  /*89c0*/  ISETP.NE.AND P0, PT, R7, 0x3, PT ;  /* 0x000000030700780c */ /* 0x000fe20003f05270 */
[----:B------:R-:W-:-:S12]  /*89d0*/  BSSY B0, `(.L_x_2223) ;  /* 0x0000003000007945 */ /* 0x000fd80003800000 */
[----:B0-----:R-:W-:Y:S05]  /*89e0*/  @!P0 BRA `(.L_x_2224) ;  /* 0x0000000000048947 */ /* 0x001fea0003800000 */
[----:B------:R-:W-:Y:S01]  /*89f0*/  BPT.TRAP 0x1 ;  /* 0x000000040000795c */ /* 0x000fe20000300000 */
.L_x_2224:
[----:B------:R-:W-:Y:S05]  /*8a00*/  BSYNC B0 ;  /* 0x0000000000007941 */ /* 0x000fea0003800000 */
.L_x_2223:
[----:B------:R-:W2:Y:S01]  /*8a10*/  LDL.64 R8, [R1+0x48] ;  /* 0x0000480001087983 */ /* 0x000ea20000100a00 */
[----:B------:R-:W-:Y:S02]  /*8a20*/  UISETP.NE.AND UP1, UPT, UR39, URZ, UPT ;  /* 0x0000003f2700728c */ /* 0x000fe4000bf25270 */
[----:B------:R-:W-:Y:S01]  /*8a30*/  UISETP.NE.AND UP0, UPT, UR41, URZ, UPT ;  /* 0x0000003f2900728c */ /* 0x000fe2000bf05270 */
[----:B------:R-:W3:Y:S01]  /*8a40*/  LDL R0, [R1+0x34] ;  /* 0x0000340001007983 */ /* 0x000ee20000100800 */
[----:B--2---:R-:W-:-:S05]  /*8a50*/  MOV R7, R8 ;  /* 0x0000000800077202 */ /* 0x004fca0000000f00 */
[----:B-----5:R-:W-:-:S05]  /*8a60*/  IMAD R7, R6, 0x8, R7 ;  /* 0x0000000806077824 */ /* 0x020fca00078e0207 */
[----:B---3--:R-:W-:-:S04]  /*8a70*/  PRMT R0, R0, 0x654, R7 ;  /* 0x0000065400007816 */ /* 0x008fc80000000007 */
[----:B------:R0:W-:Y:S02]  /*8a80*/  SYNCS.ARRIVE.TRANS64.RED.A1T0 RZ, [R0+URZ], RZ ;  /* 0x000000ff00ff79a7 */ /* 0x0001e4000810043f */
[----:B0-----:R-:W2:Y:S01]  /*8a90*/  LDL R0, [R1+0x50] ;  /* 0x0000500001007983 */ /* 0x001ea20000100800 */
[----:B------:R-:W-:Y:S02]  /*8aa0*/  PLOP3.LUT P0, PT, PT, PT, UP1, 0x80, 0x0 ;  /* 0x000000000000781c */ /* 0x000fe40003f0f018 */
[----:B------:R-:W-:Y:S01]  /*8ab0*/  PLOP3.LUT P1, PT, PT, PT, UP1, 0x80, 0x0 ;  /* 0x000000000000781c */ /* 0x000fe20003f2f018 */
[----:B------:R-:W-:-:S06]  /*8ac0*/  UIADD3 UR44, UR44, -0x2, URZ ;  /* 0xfffffffe2c2c7890 */ /* 0x000fcc000fffe03f */
[----:B------:R-:W-:Y:S02]  /*8ad0*/  IMAD.U32 R10, RZ, RZ, UR44 ;  /* 0x0000002cff0a7e24 */ /* 0x000fe4000f8e00ff */
[----:B--2---:R-:W-:-:S04]  /*8ae0*/  IMAD.SHL.U32 R0, R0, 0x80, RZ ;  /* 0x0000008000007824 */ /* 0x004fc800078e00ff */
[----:B------:R-:W-:Y:S01]  /*8af0*/  @P0 IMAD.HI.U32 R5, R0, R5, RZ ;  /* 0x0000000500050227 */ /* 0x000fe200078e00ff */
[----:B------:R-:W-:-:S03]  /*8b00*/  PLOP3.LUT P0, PT, PT, PT, UP0, 0x40, 0x0 ;  /* 0x000000000000781c */ /* 0x000fc60003f0e808 */
[----:B------:R-:W-:Y:S01]  /*8b10*/  IMAD.MOV.U32 R4, RZ, RZ, R0 ;  /* 0x000000ffff047224 */ /* 0x000fe200078e0000 */
[----:B------:R-:W-:-:S05]  /*8b20*/  @P1 SHF.R.U32.HI R4, RZ, R226, R5 ;  /* 0x000000e2ff041219 */ /* 0x000fca0000011605 */
[----:B------:R-:W-:-:S04]  /*8b30*/  VIADD R5, R4, UR43 ;  /* 0x0000002b04057c36 */ /* 0x000fc80008000000 */
[----:B------:R-:W-:Y:S01]  /*8b40*/  IMAD.IADD R2, R5, 0x1, R2 ;  /* 0x0000000105027824 */ /* 0x000fe200078e0202 */
[----:B------:R-:W-:Y:S06]  /*8b50*/  @P0 BRA `(.L_x_2225) ;  /* 0x0000000000400947 */ /* 0x000fec0003800000 */
[C---:B------:R-:W-:Y:S01]  /*8b60*/  ISETP.GT.AND P0, PT, R5.reuse, RZ, PT ;  /* 0x000000ff0500720c */ /* 0x040fe20003f04270 */
[----:B------:R-:W-:Y:S01]  /*8b70*/  BSSY B0, `(.L_x_2226) ;  /* 0x000000c000007945 */ /* 0x000fe20003800000 */
[----:B------:R-:W-:-:S11]  /*8b80*/  VIADD R4, R5, 0xffffffff ;  /* 0xffffffff05047836 */ /* 0x000fd60000000000 */
[----:B------:R-:W-:Y:S05]  /*8b90*/  @P0 BRA `(.L_x_2227) ;  /* 0x0000000000180947 */ /* 0x000fea0003800000 */
[----:B------:R-:W-:Y:S01]  /*8ba0*/  ISETP.NE.AND P0, PT, R3, 0x1, PT ;  /* 0x000000010300780c */ /* 0x000fe20003f05270 */
[----:B------:R-:W-:-:S12]  /*8bb0*/  IMAD.MOV R5, RZ, RZ, -R5 ;  /* 0x000000ffff057224 */ /* 0x000fd800078e0a05 */
[----:B------:R-:W-:-:S05]  /*8bc0*/  @P0 IMAD.HI.U32 R12, R5, R12, RZ ;  /* 0x0000000c050c0227 */ /* 0x000fca00078e00ff */
[----:B------:R-:W-:-:S04]  /*8bd0*/  @P0 SHF.R.U32.HI R5, RZ, R13, R12 ;  /* 0x0000000dff050219 */ /* 0x000fc8000001160c */
[----:B------:R-:W-:Y:S01]  /*8be0*/  LOP3.LUT R4, RZ, R5, RZ, 0x33, !PT ;  /* 0x00000005ff047212 */ /* 0x000fe200078e33ff */
[----:B------:R-:W-:Y:S06]  /*8bf0*/  BRA `(.L_x_2228) ;  /* 0x00000000000c7947 */ /* 0x000fec0003800000 */
.L_x_2227:
[----:B------:R-:W-:-:S13]  /*8c00*/  ISETP.NE.AND P0, PT, R3, 0x1, PT ;  /* 0x000000010300780c */ /* 0x000fda0003f05270 */
[----:B------:R-:W-:-:S05]  /*8c10*/  @P0 IMAD.HI.U32 R12, R4, R12, RZ ;  /* 0x0000000c040c0227 */ /* 0x000fca00078e00ff */
[----:B------:R-:W-:-:S07]  /*8c20*/  @P0 SHF.R.U32.HI R4, RZ, R13, R12 ;  /* 0x0000000dff040219 */ /* 0x000fce000001160c */
.L_x_2228:
[----:B------:R-:W-:Y:S05]  /*8c30*/  BSYNC B0 ;  /* 0x0000000000007941 */ /* 0x000fea0003800000 */
.L_x_2226:
[----:B------:R-:W-:-:S05]  /*8c40*/  IMAD R3, R4, R3, R3 ;  /* 0x0000000304037224 */ /* 0x000fca00078e0203 */
[----:B------:R-:W-:-:S07]  /*8c50*/  VIMNMX R2, R2, R3, PT ;  /* 0x0000000302027248 */ /* 0x000fce0003fe0100 */
.L_x_2225:
[----:B------:R-:W-:Y:S01]  /*8c60*/  IMAD.HI R2, R2, 0x2aaaaaab, RZ ;  /* 0x2aaaaaab02027827 */ /* 0x000fe200078e02ff */
[----:B------:R-:W-:Y:S04]  /*8c70*/  BSSY B1, `(.L_x_2229) ;  /* 0x000000f000017945 */ /* 0x000fe80003800000 */
[----:B------:R-:W-:-:S04]  /*8c80*/  SHF.R.U32.HI R3, RZ, 0x1f, R2 ;  /* 0x0000001fff037819 */ /* 0x000fc80000011602 */
[----:B------:R-:W-:-:S04]  /*8c90*/  LEA.HI.SX32 R3, R2, R3, 0x1c ;  /* 0x0000000302037211 */ /* 0x000fc800078fe2ff */
[----:B------:R-:W-:-:S04]  /*8ca0*/  VIMNMX R188, R3, UR40, !PT ;  /* 0x0000002803bc7c48 */ /* 0x000fc8000ffe0100 */
[----:B------:R-:W-:-:S13]  /*8cb0*/  ISETP.GE.AND P0, PT, R10, R188, PT ;  /* 0x000000bc0a00720c */ /* 0x000fda0003f06270 */
[----:B------:R-:W-:Y:S05]  /*8cc0*/  @!P0 BRA `(.L_x_2230) ;  /* 0x0000000000248947 */ /* 0x000fea0003800000 */
[----:B------:R-:W-:Y:S01]  /*8cd0*/  BSSY B0, `(.L_x_2231) ;  /* 0x0000006000007945 */ /* 0x000fe20003800000 */
.L_x_2232:
[----:B------:R-:W-:-:S07]  /*8ce0*/  MOV R190, 0x8d00 ;  /* 0x00008d0000be7802 */ /* 0x000fce0000000f00 */
[----:B------:R-:W-:Y:S05]  /*8cf0*/  CALL.REL.NOINC `($_ZN7cutlass13device_kernelIN5flash11enable_sm90INS1_16FlashAttnFwdSm90INS1_25CollectiveMainloopFwdSm90ILi2EN4cute5tupleIJNS5_1CILi1EEES8_S8_EEENS6_IJNS7_ILi128EEENS7_ILi96EEENS7_ILi64EEEEEELi256ENS_10bfloat16_tEfNS_4arch4Sm90ELb0ELb1ELb0ELb0ELb1ELb0ELb1ELb1ELb0ELb1ELb1ELb0EEENS1_21CollectiveEpilogueFwdINS6_IJSA_NS7_ILi256EEESB_EEES9_SE_SG_Li256ELb0ELb1ELb1ELb0EEENS1_19SingleTileSchedulerILb0ELb1ELb1ELi128EEEEEEEEEvNT_6ParamsE$_ZZN5flash25CollectiveMainloopFwdSm90ILi2EN4cute5tupleIJNS1_1CILi1EEES4_S4_EEENS2_IJNS3_ILi128EEENS3_ILi96EEENS3_ILi64EEEEEELi256EN7cutlass10bfloat16_tEfNSA_4arch4Sm90ELb0ELb1ELb0ELb0ELb1ELb0ELb1ELb1ELb0ELb1ELb1ELb0EE3mmaINS_16FlashAttnFwdSm90ISE_NS_21CollectiveEpilogueFwdINS2_IJS6_NS3_ILi256EEES7_EEES5_SB_SD_Li256ELb0ELb1ELb1ELb0EEENS_19SingleTileSchedulerILb0ELb1ELb1ELi128EEEE13SharedStorageENS1_6TensorINS1_11ArrayEngineIfLm128EEENS1_6LayoutINS2_IJNS2_IJNS3_ILi2EEEST_NS3_ILi32EEEEEES4_S4_EEENS2_IJNS2_IJS4_ST_NS3_ILi4EEEEEENS3_ILi0EEESZ_EEEEEEENS_7SoftmaxILi2ELi0EEEEEbRKNSE_6ParamsENSA_13PipelineAsyncILi2EEES19_RNSA_13PipelineStateILj2EEERT0_RT1_iRiRKNS_16SeqlenInfoQKNewKILb0ELb0EEENS2_IJiiiiEEERT_ENKUliT_T0_T1_E_clIZSF_ISO_S12_S14_EbS17_S19_S19_S1C_S1E_S1G_iS1H_S1L_S1M_S1O_EUlRS1P_iE1_NS3_ILb0EEENS3_ILb1EEEEEDaiS1P_S1Q_S1R_) ;  /* 0x0000031c00487944 */ /* 0x000fea0003c00000 */
[C---:B------:R-:W-:Y:S01]  /*8d00*/  ISETP.GT.AND P0, PT, R10.reuse, R188, PT ;  /* 0x000000bc0a00720c */ /* 0x040fe20003f04270 */
[----:B------:R-:W-:-:S12]  /*8d10*/  VIADD R10, R10, 0xffffffff ;  /* 0xffffffff0a0a7836 */ /* 0x000fd80000000000 */
[----:B------:R-:W-:Y:S05]  /*8d20*/  @P0 BRA `(.L_x_2232) ;  /* 0xfffffffc00ec0947 */ /* 0x000fea000383ffff */
[----:B------:R-:W-:Y:S05]  /*8d30*/  BSYNC B0 ;  /* 0x0000000000007941 */ /* 0x000fea0003800000 */
.L_x_2231:
[----:B------:R-:W2:Y:S02]  /*8d40*/  LDL R0, [R1+0x50] ;  /* 0x0000500001007983 */ /* 0x000ea40000100800 */
[----:B--2---:R-:W-:-:S07]  /*8d50*/  IMAD.SHL.U32 R0, R0, 0x80, RZ ;  /* 0x0000008000007824 */ /* 0x004fce00078e00ff */
.L_x_2230:
[----:B------:R-:W-:Y:S05]  /*8d60*/  BSYNC B1 ;  /* 0x0000000000017941 */ /* 0x000fea0003800000 */
.L_x_2229:
[----:B------:R-:W-:Y:S01]  /*8d70*/  UISETP.NE.AND UP1, UPT, UR39, URZ, UPT ;  /* 0x0000003f2700728c */ /* 0x000fe2000bf25270 */
[----:B------:R-:W-:Y:S01]  /*8d80*/  VIADD R0, R0, 0x7f ;  /* 0x0000007f00007836 */ /* 0x000fe20000000000 */
[----:B------:R-:W-:-:S04]  /*8d90*/  UISETP.NE.AND UP0, UPT, UR41, URZ, UPT ;  /* 0x0000003f2900728c */ /* 0x000fc8000bf05270 */
[----:B------:R-:W-:Y:S02]  /*8da0*/  PLOP3.LUT P0, PT, PT, PT, UP1, 0x80, 0x0 ;  /* 0x000000000000781c */ /* 0x000fe40003f0f018 */
[----:B------:R-:W-:-:S03]  /*8db0*/  PLOP3.LUT P1, PT, PT, PT, UP1, 0x80, 0x0 ;  /* 0x000000000000781c */ /* 0x000fc60003f2f018 */
[----:B------:R-:W-:-:S08]  /*8dc0*/  @UP1 ULDC UR4, c[0x0][0x44c] ;  /* 0x0001130000041ab9 */ /* 0x000fd00000000800 */
[----:B------:R-:W-:Y:S01]  /*8dd0*/  @P0 IMAD.HI.U32 R2, R0, UR4, RZ ;  /* 0x0000000400020c27 */ /* 0x000fe2000f8e00ff */
[----:B------:R-:W-:Y:S01]  /*8de0*/  PLOP3.LUT P0, PT, PT, PT, UP0, 0x40, 0x0 ;  /* 0x000000000000781c */ /* 0x000fe20003f0e808 */
[----:B------:R-:W-:-:S03]  /*8df0*/  @UP1 ULDC UR4, c[0x0][0x450] ;  /* 0x0001140000041ab9 */ /* 0x000fc60000000800 */
[----:B------:R-:W-:Y:S01]  /*8e00*/  @P1 SHF.R.U32.HI R0, RZ, UR4, R2 ;  /* 0x00000004ff001c19 */ /* 0x000fe20008011602 */
[----:B------:R-:W-:-:S04]  /*8e10*/  ULDC UR4, c[0x0][0xad4] ;  /* 0x0002b50000047ab9 */ /* 0x000fc80000000800 */
[----:B------:R-:W-:-:S04]  /*8e20*/  VIADD R0, R0, UR38 ;  /* 0x0000002600007c36 */ /* 0x000fc80008000000 */
[----:B------:R-:W-:Y:S01]  /*8e30*/  VIADD R2, R0, -UR4 ;  /* 0x8000000400027c36 */ /* 0x000fe20008000000 */
[----:B------:R-:W-:Y:S06]  /*8e40*/  @P0 BRA `(.L_x_2233) ;  /* 0x0000000000540947 */ /* 0x000fec0003800000 */
[----:B------:R-:W-:Y:S01]  /*8e50*/  ISETP.GT.AND P0, PT, R0, -0x1, PT ;  /* 0xffffffff0000780c */ /* 0x000fe20003f04270 */
[----:B------:R-:W-:-:S12]  /*8e60*/  BSSY B0, `(.L_x_2234) ;  /* 0x0000011000007945 */ /* 0x000fd80003800000 */
        /* <DEDUP_REMOVED lines=10> */
.L_x_2235:
[----:B------:R-:W-:Y:S02]  /*8f10*/  ULDC UR4, c[0x0][0xadc] ;  /* 0x0002b70000047ab9 */ /* 0x000fe40000000800 */
[----:B------:R-:W-:-:S05]  /*8f20*/  IMAD.U32 R5, RZ, RZ, UR4 ;  /* 0x00000004ff057e24 */ /* 0x000fca000f8e00ff */
[----:B------:R-:W-:-:S13]  /*8f30*/  ISETP.NE.AND P0, PT, R5, 0x1, PT ;  /* 0x000000010500780c */ /* 0x000fda0003f05270 */
[----:B------:R-:W0:Y:S02]  /*8f40*/  @P0 LDC.64 R6, c[0x0][0xae0] ;  /* 0x0002b800ff060b82 */ /* 0x000e240000000a00 */
[----:B0-----:R-:W-:-:S05]  /*8f50*/  @P0 IMAD.HI.U32 R4, R0, R6, RZ ;  /* 0x0000000600040227 */ /* 0x001fca00078e00ff */
[----:B------:R-:W-:-:S07]  /*8f60*/  @P0 SHF.R.U32.HI R0, RZ, R7, R4 ;  /* 0x00000007ff000219 */ /* 0x000fce0000011604 */
.L_x_2236:
[----:B------:R-:W-:Y:S05]  /*8f70*/  BSYNC B0 ;  /* 0x0000000000007941 */ /* 0x000fea0003800000 */
.L_x_2234:
[----:B------:R-:W-:-:S05]  /*8f80*/  IMAD R3, R0, R5, RZ ;  /* 0x0000000500037224 */ /* 0x000fca00078e02ff */
[----:B------:R-:W-:-:S07]  /*8f90*/  VIMNMX R2, R2, R3, !PT ;  /* 0x0000000302027248 */ /* 0x000fce0007fe0100 */
.L_x_2233:
[----:B------:R-:W-:Y:S01]  /*8fa0*/  VIADD R2, R2, 0x5f ;  /* 0x0000005f02027836 */ /* 0x000fe20000000000 */
[----:B------:R-:W-:-:S03]  /*8fb0*/  IADD3 R6, P1, R18, 0x28, RZ ;  /* 0x0000002812067810 */ /* 0x000fc60007f3e0ff */
[----:B------:R-:W-:-:S04]  /*8fc0*/  IMAD.HI R2, R2, 0x2aaaaaab, RZ ;  /* 0x2aaaaaab02027827 */ /* 0x000fc800078e02ff */
[----:B------:R-:W-:Y:S01]  /*8fd0*/  IMAD.X R7, RZ, RZ, R19, P1 ;  /* 0x000000ffff077224 */ /* 0x000fe200008e0613 */
[----:B------:R-:W-:Y:S01]  /*8fe0*/  SHF.R.U32.HI R3, RZ, 0x1f, R2 ;  /* 0x0000001fff037819 */ /* 0x000fe20000011602 */
[----:B------:R-:W-:Y:S02]  /*8ff0*/  IMAD.MOV.U32 R14, RZ, RZ, R6 ;  /* 0x000000ffff0e7224 */ /* 0x000fe400078e0006 */
[----:B------:R-:W-:Y:S01]  /*9000*/  IMAD.MOV.U32 R15, RZ, RZ, R7 ;  /* 0x000000ffff0f7224 */ /* 0x000fe200078e0007 */
[----:B------:R-:W-:-:S04]  /*9010*/  LEA.HI.SX32 R3, R2, R3, 0x1c ;  /* 0x0000000302037211 */ /* 0x000fc800078fe2ff */
[----:B------:R-:W-:-:S04]  /*9020*/  VIMNMX R222, R3, UR40, !PT ;  /* 0x0000002803de7c48 */ /* 0x000fc8000ffe0100 */
[----:B------:R-:W-:-:S13]  /*9030*/  ISETP.GE.AND P0, PT, R10, R222, PT ;  /* 0x000000de0a00720c */ /* 0x000fda0003f06270 */
[----:B------:R-:W-:Y:S05]  /*9040*/  @!P0 BRA `(.L_x_2237) ;  /* 0x000001ac00108947 */ /* 0x000fea0003800000 */
[----:B------:R0:W5:Y:S01]  /*9050*/  LDL.64 R14, [R1+0x190] ;  /* 0x00019000010e7983 */ /* 0x0001620000100a00 */
[----:B------:R-:W-:-:S07]  /*9060*/  IMAD.MOV.U32 R196, RZ, RZ, R10 ;  /* 0x000000ffffc47224 */ /* 0x000fce00078e000a */
.L_x_2256:
[----:B------:R-:W2:Y:S04]  /*9070*/  LDL R2, [R1+0x1f0] ;  /* 0x0001f00001027983 */ /* 0x000ea80000100800 */
[----:B------:R-:W3:Y:S04]  /*9080*/  LDL R0, [R1+0x1f8] ;  /* 0x0001f80001007983 */ /* 0x000ee80000100800 */
[----:B-1----:R-:W4:Y:S01]  /*9090*/  LDL R3, [R1] ;  /* 0x0000000001037983 */ /* 0x002f220000100800 */
[----:B--2---:R-:W-:-:S05]  /*90a0*/  VIADD R2, R2, 0x1 ;  /* 0x0000000102027836 */ /* 0x004fca0000000000 */
[----:B------:R-:W-:-:S13]  /*90b0*/  ISETP.NE.AND P0, PT, R2, 0x2, PT ;  /* 0x000000020200780c */ /* 0x000fda0003f05270 */
[----:B-----5:R1:W5:Y:S04]  /*90c0*/  @P0 LDL R4, [R1+0x1f4] ;  /* 0x0001f40001040983 */ /* 0x0203680000100800 */
[----:B------:R-:W2:Y:S01]  /*90d0*/  @!P0 LDL R5, [R1+0x1f4] ;  /* 0x0001f40001058983 */ /* 0x000ea20000100800 */
[----:B---3--:R-:W-:Y:S01]  /*90e0*/  VIADD R0, R0, 0x1 ;  /* 0x0000000100007836 */ /* 0x008fe20000000000 */
[----:B----4-:R-:W-:Y:S02]  /*90f0*/  LOP3.LUT R3, R3, 0x1, RZ, 0xfc, !PT ;  /* 0x0000000103037812 */ /* 0x010fe400078efcff */
[----:B------:R3:W-:Y:S04]  /*9100*/  STL [R1+0x1f0], R2 ;  /* 0x0001f00201007387 */ /* 0x0007e80000100800 */
[----:B------:R1:W-:Y:S04]  /*9110*/  STL [R1+0x1f8], R0 ;  /* 0x0001f80001007387 */ /* 0x0003e80000100800 */
[----:B------:R1:W-:Y:S01]  /*9120*/  @!P0 STL [R1+0x1f0], RZ ;  /* 0x0001f0ff01008387 */ /* 0x0003e20000100800 */
[----:B------:R-:W-:Y:S01]  /*9130*/  ISETP.NE.AND P1, PT, R3, 0x3, PT ;  /* 0x000000030300780c */ /* 0x000fe20003f25270 */
[----:B------:R-:W-:Y:S05]  /*9140*/  YIELD ;  /* 0x0000000000007946 */ /* 0x000fea0003800000 */
[----:B------:R-:W-:Y:S01]  /*9150*/  BSSY B0, `(.L_x_2238) ;  /* 0x0000008000007945 */ /* 0x000fe20003800000 */
[----:B---3--:R-:W-:-:S02]  /*9160*/  @!P0 IMAD.MOV.U32 R2, RZ, RZ, RZ ;  /* 0x000000ffff028224 */ /* 0x008fc400078e00ff */
[----:B------:R-:W-:Y:S02]  /*9170*/  IMAD.MOV.U32 R16, RZ, RZ, R6 ;  /* 0x000000ffff107224 */ /* 0x000fe400078e0006 */
[----:B------:R-:W-:Y:S01]  /*9180*/  IMAD.MOV.U32 R17, RZ, RZ, R7 ;  /* 0x000000ffff117224 */ /* 0x000fe200078e0007 */
[----:B--2---:R-:W-:-:S05]  /*9190*/  @!P0 LOP3.LUT R4, R5, 0x1, RZ, 0x3c, !PT ;  /* 0x0000000105048812 */ /* 0x004fca00078e3cff */
[----:B------:R1:W-:Y:S01]  /*91a0*/  @!P0 STL [R1+0x1f4], R4 ;  /* 0x0001f40401008387 */ /* 0x0003e20000100800 */
[----:B------:R-:W-:Y:S05]  /*91b0*/  @!P1 BRA `(.L_x_2239) ;  /* 0x0000000000049947 */ /* 0x000fea0003800000 */
[----:B------:R-:W-:Y:S01]  /*91c0*/  BPT.TRAP 0x1 ;  /* 0x000000040000795c */ /* 0x000fe20000300000 */
.L_x_2239:
[----:B------:R-:W-:Y:S05]  /*91d0*/  BSYNC B0 ;  /* 0x0000000000007941 */ /* 0x000fea0003800000 */
.L_x_2238:
[----:B------:R-:W2:Y:S01]  /*91e0*/  LDL.64 R6, [R1+0x18] ;  /* 0x0000180001067983 */ /* 0x000ea20000100a00 */
[----:B-----5:R-:W-:Y:S02]  /*91f0*/  SHF.L.U32 R5, R4, 0x1f, RZ ;  /* 0x0000001f04057819 */ /* 0x020fe400000006ff */
[----:B--2---:R-:W-:-:S05]  /*9200*/  MOV R3, R6 ;  /* 0x0000000600037202 */ /* 0x004fca0000000f00 */
[----:B------:R-:W-:-:S04]  /*9210*/  IMAD R2, R2, 0x8, R3 ;  /* 0x0000000802027824 */ /* 0x000fc800078e0203 */
[----:B------:R2:W3:Y:S01]  /*9220*/  SYNCS.PHASECHK.TRANS64.TRYWAIT P0, [R2+URZ], R5 ;  /* 0x00000005020075a7 */ /* 0x0004e2000800017f */
[----:B------:R2:W5:Y:S01]  /*9230*/  LDL.64 R6, [R1+0x1f0] ;  /* 0x0001f00001067983 */ /* 0x0005620000100a00 */
[----:B------:R-:W-:Y:S04]  /*9240*/  BSSY B0, `(.L_x_2240) ;  /* 0x0000003000007945 */ /* 0x000fe80003800000 */
[----:B------:R-:W-:Y:S05]  /*9250*/  @!P1 BRA `(.L_x_2241) ;  /* 0x0000000000049947 */ /* 0x000fea0003800000 */
[----:B------:R-:W-:Y:S01]  /*9260*/  BPT.TRAP 0x1 ;  /* 0x000000040000795c */ /* 0x000fe20000300000 */
.L_x_2241:
[----:B------:R-:W-:Y:S05]  /*9270*/  BSYNC B0 ;  /* 0x0000000000007941 */ /* 0x000fea0003800000 */
.L_x_2240:
[----:B------:R-:W-:Y:S04]  /*9280*/  BSSY B0, `(.L_x_2242) ;  /* 0x0000006000007945 */ /* 0x000fe80003800000 */
[----:B---3--:R-:W-:Y:S05]  /*9290*/  @P0 BRA `(.L_x_2243) ;  /* 0x0000000000100947 */ /* 0x008fea0003800000 */
[----:B-----5:R-:W-:Y:S01]  /*92a0*/  IMAD R6, R6, 0x8, R3 ;  /* 0x0000000806067824 */ /* 0x020fe200078e0203 */
[----:B------:R-:W-:-:S04]  /*92b0*/  SHF.L.U32 R7, R7, 0x1f, RZ ;  /* 0x0000001f07077819 */ /* 0x000fc800000006ff */
[----:B------:R-:W3:Y:S02]  /*92c0*/  SYNCS.PHASECHK.TRANS64.TRYWAIT P0, [R6+URZ], R7 ;  /* 0x00000007060075a7 */ /* 0x000ee4000800017f */
[----:B---3--:R-:W-:Y:S05]  /*92d0*/  @!P0 BRA `(.L_x_2244) ;  /* 0x000002dc00548947 */ /* 0x008fea0003800000 */
.L_x_2243:
[----:B------:R-:W-:Y:S05]  /*92e0*/  BSYNC B0 ;  /* 0x0000000000007941 */ /* 0x000fea0003800000 */
.L_x_2242:
[----:B---3-5:R-:W3:Y:S04]  /*92f0*/  LDL R7, [R1+0x1f0] ;  /* 0x0001f00001077983 */ /* 0x028ee80000100800 */
[----:B--2---:R-:W3:Y:S01]  /*9300*/  LDL.64 R2, [R1+0x80] ;  /* 0x0000800001027983 */ /* 0x004ee20000100a00 */
[----:B------:R-:W-:Y:S05]  /*9310*/  WARPSYNC.ALL ;  /* 0x0000000000007948 */ /* 0x000fea0003800000 */
[----:B------:R-:W2:Y:S04]  /*9320*/  LDL.64 R12, [R1+0x78] ;  /* 0x00007800010c7983 */ /* 0x000ea80000100a00 */
[----:B-1----:R-:W4:Y:S04]  /*9330*/  LDL.64 R4, [R1+0x78] ;  /* 0x0000780001047983 */ /* 0x002f280000100a00 */
[----:B------:R-:W4:Y:S01]  /*9340*/  LDL.64 R8, [R1+0x78] ;  /* 0x0000780001087983 */ /* 0x000f220000100a00 */
[----:B---3--:R-:W-:Y:S01]  /*9350*/  IMAD R2, R7, 0x300, R2 ;  /* 0x0000030007027824 */ /* 0x008fe200078e0202 */
[----:B------:R-:W-:-:S02]  /*9360*/  R2UR UR7, R3 ;  /* 0x00000000030772ca */ /* 0x000fc400000e0000 */
[----:B------:R-:W3:Y:S01]  /*9370*/  LDL.64 R10, [R1+0x78] ;  /* 0x00007800010a7983 */ /* 0x000ee20000100a00 */
[----:B------:R-:W-:Y:S01]  /*9380*/  WARPGROUP.ARRIVE ;  /* 0x00000000000079c5 */ /* 0x000fe20000000000 */
[C---:B------:R-:W-:Y:S01]  /*9390*/  R2UR UR6, R2.reuse ;  /* 0x00000000020672ca */ /* 0x040fe200000e0000 */
[----:B------:R-:W-:Y:S01]  /*93a0*/  IMAD.MOV.U32 R223, RZ, RZ, 0x1 ;  /* 0x00000001ffdf7424 */ /* 0x000fe200078e00ff */
[----:B------:R1:W-:Y:S04]  /*93b0*/  STL [R1+0x60], RZ ;  /* 0x000060ff01007387 */ /* 0x0003e80000100800 */
[----:B------:R1:W-:Y:S04]  /*93c0*/  STL [R1+0x60], R223 ;  /* 0x000060df01007387 */ /* 0x0003e80000100800 */
[----:B------:R1:W-:Y:S04]  /*93d0*/  STL [R1+0x60], R223 ;  /* 0x000060df01007387 */ /* 0x0003e80000100800 */
[----:B------:R1:W-:Y:S04]  /*93e0*/  STL [R1+0x60], R223 ;  /* 0x000060df01007387 */ /* 0x0003e80000100800 */
[----:B------:R1:W-:Y:S01]  /*93f0*/  STL [R1+0x60], R223 ;  /* 0x000060df01007387 */ /* 0x0003e20000100800 */
[----:B------:R-:W-:-:S02]  /*9400*/  VIADD R6, R2, 0x2 ;  /* 0x0000000202067836 */ /* 0x000fc40000000000 */
[----:B------:R-:W-:Y:S01]  /*9410*/  IMAD.MOV.U32 R7, RZ, RZ, R3 ;  /* 0x000000ffff077224 */ /* 0x000fe200078e0003 */
[----:B--2---:R-:W-:Y:S02]  /*9420*/  R2UR UR4, R12 ;  /* 0x000000000c0472ca */ /* 0x004fe400000e0000 */
[----:B------:R-:W-:Y:S01]  /*9430*/  R2UR UR5, R13 ;  /* 0x000000000d0572ca */ /* 0x000fe200000e0000 */
[----:B----4-:R-:W-:Y:S01]  /*9440*/  VIADD R4, R4, 0x2 ;  /* 0x0000000204047836 */ /* 0x010fe20000000000 */
[----:B------:R1:W5:Y:S11]  /*9450*/  LDL.64 R12, [R1+0x1f0] ;  /* 0x0001f000010c7983 */ /* 0x0003760000100a00 */
[----:B------:R-:W-:Y:S01]  /*9460*/  HGMMA.64x96x16.F32.BF16 R144, gdesc[UR4], RZ, !UPT, gsb0 ;  /* 0x01600000049079f0 */ /* 0x000fe2000c0018ff */
[----:B------:R-:W-:-:S02]  /*9470*/  R2UR UR6, R6 ;  /* 0x00000000060672ca */ /* 0x000fc400000e0000 */
[----:B------:R-:W-:Y:S02]  /*9480*/  R2UR UR7, R7 ;  /* 0x00000000070772ca */ /* 0x000fe400000e0000 */
[----:B------:R-:W-:Y:S02]  /*9490*/  R2UR UR4, R4 ;  /* 0x00000000040472ca */ /* 0x000fe400000e0000 */
[----:B------:R-:W-:Y:S01]  /*94a0*/  R2UR UR5, R5 ;  /* 0x00000000050572ca */ /* 0x000fe200000e0000 */
[----:B------:R-:W-:Y:S02]  /*94b0*/  WARPGROUP.DEPBAR.LE gsb0, 0x0 ;  /* 0x00008000000079c5 */ /* 0x000fe40000010000 */
[----:B------:R-:W2:Y:S01]  /*94c0*/  LD.E R0, desc[UR36][R16.64] ;  /* 0x0000002410007980 */ /* 0x000ea2000c101900 */
[----:B------:R-:W-:-:S09]  /*94d0*/  WARPGROUP.ARRIVE ;  /* 0x00000000000079c5 */ /* 0x000fd20000000000 */
[----:B------:R-:W-:Y:S01]  /*94e0*/  HGMMA.64x96x16.F32.BF16 R144, gdesc[UR4], R144, gsb0 ;  /* 0x01600000049079f0 */ /* 0x000fe20008001890 */
[----:B------:R-:W-:Y:S02]  /*94f0*/  VIADD R8, R8, 0x4 ;  /* 0x0000000408087836 */ /* 0x000fe40000000000 */
[----:B------:R-:W-:Y:S02]  /*9500*/  VIADD R4, R2, 0x4 ;  /* 0x0000000402047836 */ /* 0x000fe40000000000 */
[----:B------:R-:W-:Y:S01]  /*9510*/  IMAD.MOV.U32 R5, RZ, RZ, R3 ;  /* 0x000000ffff057224 */ /* 0x000fe200078e0003 */
[----:B------:R-:W-:Y:S02]  /*9520*/  R2UR UR4, R8 ;  /* 0x00000000080472ca */ /* 0x000fe400000e0000 */
[----:B------:R-:W-:Y:S02]  /*9530*/  R2UR UR6, R4 ;  /* 0x00000000040672ca */ /* 0x000fe400000e0000 */
[----:B------:R-:W-:-:S02]  /*9540*/  R2UR UR7, R5 ;  /* 0x00000000050772ca */ /* 0x000fc400000e0000 */
[----:B------:R-:W-:Y:S01]  /*9550*/  R2UR UR5, R9 ;  /* 0x00000000090572ca */ /* 0x000fe200000e0000 */
[----:B------:R-:W-:Y:S01]  /*9560*/  VIADD R2, R2, 0x6 ;  /* 0x0000000602027836 */ /* 0x000fe20000000000 */
[----:B------:R-:W-:Y:S02]  /*9570*/  WARPGROUP.DEPBAR.LE gsb0, 0x0 ;  /* 0x00008000000079c5 */ /* 0x000fe40000010000 */
[----:B------:R-:W-:-:S09]  /*9580*/  WARPGROUP.ARRIVE ;  /* 0x00000000000079c5 */ /* 0x000fd20000000000 */
[----:B------:R-:W-:Y:S01]  /*9590*/  HGMMA.64x96x16.F32.BF16 R144, gdesc[UR4], R144, gsb0 ;  /* 0x01600000049079f0 */ /* 0x000fe20008001890 */
[----:B---3--:R-:W-:Y:S01]  /*95a0*/  VIADD R10, R10, 0x6 ;  /* 0x000000060a0a7836 */ /* 0x008fe20000000000 */
[----:B------:R-:W-:Y:S02]  /*95b0*/  R2UR UR6, R2 ;  /* 0x00000000020672ca */ /* 0x000fe400000e0000 */
[----:B------:R-:W-:Y:S02]  /*95c0*/  R2UR UR7, R3 ;  /* 0x00000000030772ca */ /* 0x000fe400000e0000 */
[----:B------:R-:W-:Y:S02]  /*95d0*/  R2UR UR4, R10 ;  /* 0x000000000a0472ca */ /* 0x000fe400000e0000 */
[----:B------:R-:W-:Y:S01]  /*95e0*/  R2UR UR5, R11 ;  /* 0x000000000b0572ca */ /* 0x000fe200000e0000 */
[----:B------:R-:W-:Y:S02]  /*95f0*/  WARPGROUP.DEPBAR.LE gsb0, 0x0 ;  /* 0x00008000000079c5 */ /* 0x000fe40000010000 */
[----:B------:R-:W-:-:S10]  /*9600*/  WARPGROUP.ARRIVE ;  /* 0x00000000000079c5 */ /* 0x000fd40000000000 */
[----:B------:R-:W-:Y:S01]  /*9610*/  HGMMA.64x96x16.F32.BF16 R144, gdesc[UR4], R144, gsb0 ;  /* 0x01600000049079f0 */ /* 0x000fe20008001890 */
[----:B------:R-:W-:Y:S01]  /*9620*/  BSSY B0, `(.L_x_2245) ;  /* 0x0000006000007945 */ /* 0x000fe20003800000 */
[----:B--2---:R-:W-:-:S04]  /*9630*/  LOP3.LUT R0, R0, 0x1, RZ, 0xfc, !PT ;  /* 0x0000000100007812 */ /* 0x004fc800078efcff */
[----:B------:R-:W-:Y:S01]  /*9640*/  ISETP.NE.AND P0, PT, R0, 0x3, PT ;  /* 0x000000030000780c */ /* 0x000fe20003f05270 */
[----:B------:R-:W-:-:S12]  /*9650*/  WARPGROUP.DEPBAR.LE gsb0, 0x0 ;  /* 0x00008000000079c5 */ /* 0x000fd80000010000 */
[----:B-1----:R-:W-:Y:S05]  /*9660*/  @!P0 BRA `(.L_x_2246) ;  /* 0x0000000000048947 */ /* 0x002fea0003800000 */
[----:B------:R-:W-:Y:S01]  /*9670*/  BPT.TRAP 0x1 ;  /* 0x000000040000795c */ /* 0x000fe20000300000 */
.L_x_2246:
[----:B------:R-:W-:Y:S05]  /*9680*/  BSYNC B0 ;  /* 0x0000000000007941 */ /* 0x000fea0003800000 */
.L_x_2245:
[----:B------:R-:W2:Y:S01]  /*9690*/  LD.E.64 R2, desc[UR36][R16.64+0x18] ;  /* 0x0000182410027980 */ /* 0x000ea2000c101b00 */
[----:B-----5:R-:W-:Y:S02]  /*96a0*/  SHF.L.U32 R13, R13, 0x1f, RZ ;  /* 0x0000001f0d0d7819 */ /* 0x020fe400000006ff */
[----:B--2---:R-:W-:-:S05]  /*96b0*/  MOV R3, R2 ;  /* 0x0000000200037202 */ /* 0x004fca0000000f00 */
[----:B------:R-:W-:-:S04]  /*96c0*/  IMAD R0, R12, 0x8, R3 ;  /* 0x000000080c007824 */ /* 0x000fc800078e0203 */
[----:B------:R1:W2:Y:S01]  /*96d0*/  SYNCS.PHASECHK.TRANS64.TRYWAIT P0, [R0+URZ], R13 ;  /* 0x0000000d000075a7 */ /* 0x0002a2000800017f */
[----:B------:R-:W3:Y:S01]  /*96e0*/  LD.E R2, desc[UR36][R16.64] ;  /* 0x0000002410027980 */ /* 0x000ee2000c101900 */
[----:B------:R-:W-:Y:S01]  /*96f0*/  BSSY B0, `(.L_x_2247) ;  /* 0x0000005000007945 */ /* 0x000fe20003800000 */
[----:B---3--:R-:W-:-:S04]  /*9700*/  LOP3.LUT R2, R2, 0x1, RZ, 0xfc, !PT ;  /* 0x0000000102027812 */ /* 0x008fc800078efcff */
[----:B------:R-:W-:-:S13]  /*9710*/  ISETP.NE.AND P1, PT, R2, 0x3, PT ;  /* 0x000000030200780c */ /* 0x000fda0003f25270 */
[----:B-12---:R-:W-:Y:S05]  /*9720*/  @!P1 BRA `(.L_x_2248) ;  /* 0x0000000000049947 */ /* 0x006fea0003800000 */
[----:B------:R-:W-:Y:S01]  /*9730*/  BPT.TRAP 0x1 ;  /* 0x000000040000795c */ /* 0x000fe20000300000 */
.L_x_2248:
[----:B------:R-:W-:Y:S05]  /*9740*/  BSYNC B0 ;  /* 0x0000000000007941 */ /* 0x000fea0003800000 */
.L_x_2247:
[----:B------:R-:W-:Y:S04]  /*9750*/  BSSY B0, `(.L_x_2249) ;  /* 0x0000007000007945 */ /* 0x000fe80003800000 */
[----:B------:R-:W-:Y:S05]  /*9760*/  @P0 BRA `(.L_x_2250) ;  /* 0x0000000000140947 */ /* 0x000fea0003800000 */
[----:B------:R-:W2:Y:S02]  /*9770*/  LD.E.64 R2, desc[UR36][R16.64+0x18] ;  /* 0x0000182410027980 */ /* 0x000ea4000c101b00 */
[----:B--2---:R-:W-:-:S05]  /*9780*/  MOV R3, R2 ;  /* 0x0000000200037202 */ /* 0x004fca0000000f00 */
[----:B------:R-:W-:-:S04]  /*9790*/  IMAD R12, R12, 0x8, R3 ;  /* 0x000000080c0c7824 */ /* 0x000fc800078e0203 */
[----:B------:R-:W1:Y:S02]  /*97a0*/  SYNCS.PHASECHK.TRANS64.TRYWAIT P0, [R12+URZ], R13 ;  /* 0x0000000d0c0075a7 */ /* 0x000e64000800017f */
[----:B-1----:R-:W-:Y:S05]  /*97b0*/  @!P0 BRA `(.L_x_2251) ;  /* 0x000002d800308947 */ /* 0x002fea0003800000 */
.L_x_2250:
[----:B------:R-:W-:Y:S05]  /*97c0*/  BSYNC B0 ;  /* 0x0000000000007941 */ /* 0x000fea0003800000 */
.L_x_2249:
[----:B-1----:R-:W2:Y:S04]  /*97d0*/  LDL R13, [R1+0x1f0] ;  /* 0x0001f000010d7983 */ /* 0x002ea80000100800 */
[----:B------:R-:W2:Y:S04]  /*97e0*/  LDL.64 R2, [R1+0xf8] ;  /* 0x0000f80001027983 */ /* 0x000ea80000100a00 */
[----:B------:R-:W3:Y:S04]  /*97f0*/  LDL R0, [R1+0x70] ;  /* 0x0000700001007983 */ /* 0x000ee80000100800 */
[----:B------:R-:W4:Y:S04]  /*9800*/  LDL.64 R4, [R1+0xf0] ;  /* 0x0000f00001047983 */ /* 0x000f280000100a00 */
[----:B------:R-:W4:Y:S04]  /*9810*/  LDL.64 R6, [R1+0xf0] ;  /* 0x0000f00001067983 */ /* 0x000f280000100a00 */
[----:B------:R-:W4:Y:S04]  /*9820*/  LDL.64 R8, [R1+0xf0] ;  /* 0x0000f00001087983 */ /* 0x000f280000100a00 */
[----:B------:R-:W4:Y:S01]  /*9830*/  LDL.64 R10, [R1+0xf0] ;  /* 0x0000f000010a7983 */ /* 0x000f220000100a00 */
[----:B------:R-:W-:Y:S05]  /*9840*/  WARPSYNC.ALL ;  /* 0x0000000000007948 */ /* 0x000fea0003800000 */
[----:B------:R-:W-:Y:S01]  /*9850*/  WARPGROUP.ARRIVE ;  /* 0x00000000000079c5 */ /* 0x000fe20000000000 */
[----:B--2---:R-:W-:Y:S01]  /*9860*/  IMAD R2, R13, 0xc00, R2 ;  /* 0x00000c000d027824 */ /* 0x004fe200078e0202 */
[----:B------:R-:W-:Y:S01]  /*9870*/  R2UR UR7, R3 ;  /* 0x00000000030772ca */ /* 0x000fe200000e0000 */
[----:B------:R-:W2:Y:S01]  /*9880*/  LDL.64 R12, [R1+0xf0] ;  /* 0x0000f000010c7983 */ /* 0x000ea20000100a00 */
[----:B---3--:R-:W-:-:S02]  /*9890*/  ISETP.NE.U32.AND P0, PT, R0, RZ, PT ;  /* 0x000000ff0000720c */ /* 0x008fc40003f05070 */
        /* <DEDUP_REMOVED lines=131> */
[----:B------:R-:W-:Y:S01]  /*a0d0*/  R2UR UR6, R4 ;  /* 0x00000000040672ca */ /* 0x000fe200000e0000 */
[----:B------:R-:W2:Y:S01]  /*a0e0*/  LDL R12, [R1] ;  /* 0x00000000010c7983 */ /* 0x000ea20000100800 */
        /* <DEDUP_REMOVED lines=48> */
[----:B--2---:R-:W-:-:S03]  /*a3f0*/  LOP3.LUT R12, R12, 0x1, RZ, 0xfc, !PT ;  /* 0x000000010c0c7812 */ /* 0x004fc600078efcff */
[----:B------:R1:W-:Y:S04]  /*a400*/  STL [R1+0x70], R223 ;  /* 0x000070df01007387 */ /* 0x0003e80000100800 */
[----:B------:R1:W-:Y:S04]  /*a410*/  STL [R1+0x70], R223 ;  /* 0x000070df01007387 */ /* 0x0003e80000100800 */
[----:B------:R1:W-:Y:S01]  /*a420*/  STL [R1+0x70], R223 ;  /* 0x000070df01007387 */ /* 0x0003e20000100800 */
[----:B------:R-:W-:Y:S01]  /*a430*/  ISETP.NE.AND P0, PT, R12, 0x3, PT ;  /* 0x000000030c00780c */ /* 0x000fe20003f05270 */
[----:B------:R-:W-:Y:S01]  /*a440*/  BSSY B0, `(.L_x_2252) ;  /* 0x0000005000007945 */ /* 0x000fe20003800000 */
[----:B------:R-:W-:-:S02]  /*a450*/  WARPGROUP.DEPBAR.LE gsb0, 0x0 ;  /* 0x00008000000079c5 */ /* 0x000fc40000010000 */
[----:B------:R1:W-:Y:S09]  /*a460*/  BAR.ARV R224, 0x100 ;  /* 0x000400e00000751d */ /* 0x0003f20000002000 */
[----:B-1----:R-:W-:Y:S05]  /*a470*/  @!P0 BRA `(.L_x_2253) ;  /* 0x0000000000048947 */ /* 0x002fea0003800000 */
[----:B------:R-:W-:Y:S01]  /*a480*/  BPT.TRAP 0x1 ;  /* 0x000000040000795c */ /* 0x000fe20000300000 */
.L_x_2253:
[----:B------:R-:W-:Y:S05]  /*a490*/  BSYNC B0 ;  /* 0x0000000000007941 */ /* 0x000fea0003800000 */
.L_x_2252:
[----:B------:R-:W2:Y:S04]  /*a4a0*/  LDL.64 R2, [R1+0x20] ;  /* 0x0000200001027983 */ /* 0x000ea80000100a00 */
[----:B------:R-:W-:Y:S04]  /*a4b0*/  STL [R1+0xfd4], R222 ;  /* 0x000fd4de01007387 */ /* 0x000fe80000100800 */
[----:B------:R-:W-:Y:S04]  /*a4c0*/  STL [R1+0xfd0], R196 ;  /* 0x000fd0c401007387 */ /* 0x000fe80000100800 */
[----:B------:R-:W-:Y:S04]  /*a4d0*/  STL [R1+0xcc4], R18 ;  /* 0x000cc41201007387 */ /* 0x000fe80000100800 */
[----:B------:R-:W-:Y:S04]  /*a4e0*/  STL [R1+0xcc0], R19 ;  /* 0x000cc01301007387 */ /* 0x000fe80000100800 */
[----:B------:R-:W-:Y:S04]  /*a4f0*/  STL [R1+0xcbc], R14 ;  /* 0x000cbc0e01007387 */ /* 0x000fe80000100800 */
[----:B------:R-:W-:Y:S01]  /*a500*/  STL [R1+0xcb8], R15 ;  /* 0x000cb80f01007387 */ /* 0x000fe20000100800 */
[----:B--2---:R-:W-:-:S05]  /*a510*/  MOV R3, R2 ;  /* 0x0000000200037202 */ /* 0x004fca0000000f00 */
[----:B-----5:R-:W-:-:S05]  /*a520*/  IMAD R0, R0, 0x8, R3 ;  /* 0x0000000800007824 */ /* 0x020fca00078e0203 */
[----:B------:R-:W-:-:S04]  /*a530*/  PRMT R0, R13, 0x654, R0 ;  /* 0x000006540d007816 */ /* 0x000fc80000000000 */
[----:B------:R1:W-:Y:S01]  /*a540*/  SYNCS.ARRIVE.TRANS64.RED.A1T0 RZ, [R0+URZ], RZ ;  /* 0x000000ff00ff79a7 */ /* 0x0003e2000810043f */
[----:B------:R-:W1:Y:S04]  /*a550*/  LDL.64 R28, [R1+0x200] ;  /* 0x00020000011c7983 */ /* 0x000e680000100a00 */
[----:B------:R-:W2:Y:S04]  /*a560*/  LDL.64 R126, [R1+0x280] ;  /* 0x00028000017e7983 */ /* 0x000ea80000100a00 */
[----:B------:R-:W3:Y:S04]  /*a570*/  LDL.64 R124, [R1+0x290] ;  /* 0x00029000017c7983 */ /* 0x000ee80000100a00 */
[----:B------:R-:W4:Y:S04]  /*a580*/  LDL.64 R94, [R1+0x360] ;  /* 0x00036000015e7983 */ /* 0x000f280000100a00 */
        /* <DEDUP_REMOVED lines=67> */
[----:B------:R-:W4:Y:S04]  /*a9c0*/  LDL.64 R24, [R1+0x3d8] ;  /* 0x0003d80001187983 */ /* 0x000f280000100a00 */
[----:B------:R-:W4:Y:S04]  /*a9d0*/  LDL.64 R16, [R1+0x3e8] ;  /* 0x0003e80001107983 */ /* 0x000f280000100a00 */
[----:B------:R-:W4:Y:S04]  /*a9e0*/  LDL.64 R10, [R1+0x3f8] ;  /* 0x0003f800010a7983 */ /* 0x000f280000100a00 */
[----:B------:R-:W4:Y:S01]  /*a9f0*/  LDL.64 R8, [R1+0x408] ;  /* 0x0004080001087983 */ /* 0x000f220000100a00 */
[----:B-1----:R-:W-:-:S03]  /*aa00*/  FMNMX.FTZ R0, R144, R28, !PT ;  /* 0x0000001c90007209 */ /* 0x002fc60007810000 */
[----:B------:R-:W4:Y:S01]  /*aa10*/  LDL.64 R6, [R1+0x418] ;  /* 0x0004180001067983 */ /* 0x000f220000100a00 */
[----:B------:R-:W-:-:S04]  /*aa20*/  FMNMX.FTZ R3, R145, R0, !PT ;  /* 0x0000000091037209 */ /* 0x000fc80007810000 */
[----:B------:R-:W-:-:S04]  /*aa30*/  FMNMX.FTZ R0, R148, R3, !PT ;  /* 0x0000000394007209 */ /* 0x000fc80007810000 */
[----:B------:R-:W-:-:S04]  /*aa40*/  FMNMX.FTZ R3, R149, R0, !PT ;  /* 0x0000000095037209 */ /* 0x000fc80007810000 */
[----:B------:R-:W-:-:S04]  /*aa50*/  FMNMX.FTZ R0, R152, R3, !PT ;  /* 0x0000000398007209 */ /* 0x000fc80007810000 */
[----:B------:R-:W-:-:S04]  /*aa60*/  FMNMX.FTZ R3, R153, R0, !PT ;  /* 0x0000000099037209 */ /* 0x000fc80007810000 */
[----:B------:R-:W-:-:S04]  /*aa70*/  FMNMX.FTZ R0, R156, R3, !PT ;  /* 0x000000039c007209 */ /* 0x000fc80007810000 */
[----:B------:R-:W-:Y:S02]  /*aa80*/  FMNMX.FTZ R3, R157, R0, !PT ;  /* 0x000000009d037209 */ /* 0x000fe40007810000 */
[----:B------:R-:W-:Y:S02]  /*aa90*/  FMNMX.FTZ R0, R146, R29, !PT ;  /* 0x0000001d92007209 */ /* 0x000fe40007810000 */
[----:B------:R-:W-:Y:S02]  /*aaa0*/  FMNMX.FTZ R2, R160, R3, !PT ;  /* 0x00000003a0027209 */ /* 0x000fe40007810000 */
[----:B------:R-:W-:Y:S02]  /*aab0*/  FMNMX.FTZ R3, R147, R0, !PT ;  /* 0x0000000093037209 */ /* 0x000fe40007810000 */
[----:B------:R-:W-:Y:S01]  /*aac0*/  FMNMX.FTZ R5, R161, R2, !PT ;  /* 0x00000002a1057209 */ /* 0x000fe20007810000 */
[----:B0-----:R-:W4:Y:S01]  /*aad0*/  LDL.LU.128 R144, [R1+0x55e0] ;  /* 0x0055e00001907983 */ /* 0x001f220000300c00 */
[----:B------:R-:W-:-:S04]  /*aae0*/  FMNMX.FTZ R0, R150, R3, !PT ;  /* 0x0000000396007209 */ /* 0x000fc80007810000 */
[----:B------:R-:W-:Y:S02]  /*aaf0*/  FMNMX.FTZ R3, R151, R0, !PT ;  /* 0x0000000097037209 */ /* 0x000fe40007810000 */
[----:B------:R-:W-:Y:S01]  /*ab00*/  FMNMX.FTZ R2, R164, R5, !PT ;  /* 0x00000005a4027209 */ /* 0x000fe20007810000 */
[----:B------:R-:W4:Y:S01]  /*ab10*/  LDL.LU.128 R148, [R1+0x55f0] ;  /* 0x0055f00001947983 */ /* 0x000f220000300c00 */
        /* <DEDUP_REMOVED lines=16> */
[----:B------:R-:W-:Y:S02]  /*ac20*/  FMNMX.FTZ R0, R170, R3, !PT ;  /* 0x00000003aa007209 */ /* 0x000fe40007810000 */
[----:B------:R-:W-:Y:S02]  /*ac30*/  FMNMX.FTZ R5, R173, R2, !PT ;  /* 0x00000002ad057209 */ /* 0x000fe40007810000 */
[----:B------:R-:W-:Y:S02]  /*ac40*/  FMNMX.FTZ R3, R171, R0, !PT ;  /* 0x00000000ab037209 */ /* 0x000fe40007810000 */
[----:B------:R-:W-:Y:S01]  /*ac50*/  FMNMX.FTZ R2, R176, R5, !PT ;  /* 0x00000005b0027209 */ /* 0x000fe20007810000 */
[----:B------:R-:W4:Y:S01]  /*ac60*/  LDL.LU.128 R168, [R1+0x5640] ;  /* 0x0056400001a87983 */ /* 0x000f220000300c00 */
[----:B------:R-:W-:-:S02]  /*ac70*/  FMNMX.FTZ R0, R174, R3, !PT ;  /* 0x00000003ae007209 */ /* 0x000fc40007810000 */
[----:B------:R-:W-:Y:S02]  /*ac80*/  FMNMX.FTZ R5, R177, R2, !PT ;  /* 0x00000002b1057209 */ /* 0x000fe40007810000 */
[----:B------:R-:W-:Y:S02]  /*ac90*/  FMNMX.FTZ R3, R175, R0, !PT ;  /* 0x00000000af037209 */ /* 0x000fe40007810000 */
[----:B------:R-:W-:Y:S01]  /*aca0*/  FMNMX.FTZ R2, R180, R5, !PT ;  /* 0x00000005b4027209 */ /* 0x000fe20007810000 */
[----:B------:R-:W4:Y:S01]  /*acb0*/  LDL.LU.128 R172, [R1+0x5650] ;  /* 0x0056500001ac7983 */ /* 0x000f220000300c00 */
[----:B------:R-:W-:Y:S02]  /*acc0*/  FMNMX.FTZ R0, R178, R3, !PT ;  /* 0x00000003b2007209 */ /* 0x000fe40007810000 */
[----:B------:R-:W-:Y:S02]  /*acd0*/  FMNMX.FTZ R5, R181, R2, !PT ;  /* 0x00000002b5057209 */ /* 0x000fe40007810000 */
[----:B------:R-:W-:-:S02]  /*ace0*/  FMNMX.FTZ R3, R179, R0, !PT ;  /* 0x00000000b3037209 */ /* 0x000fc40007810000 */
        /* <DEDUP_REMOVED lines=10> */
[----:B------:R-:W4:Y:S02]  /*ad90*/  LDL.LU.128 R184, [R1+0x5680] ;  /* 0x0056800001b87983 */ /* 0x000f240000300c00 */
[----:B------:R-:W-:Y:S02]  /*ada0*/  FMNMX.FTZ R0, R190, R3, !PT ;  /* 0x00000003be007209 */ /* 0x000fe40007810000 */
[----:B------:R-:W0:Y:S02]  /*adb0*/  SHFL.BFLY PT, R5, R2, 0x2, 0x1f ;  /* 0x0c401f0002057f89 */ /* 0x000e2400000e0000 */
[----:B------:R-:W-:-:S02]  /*adc0*/  FMNMX.FTZ R3, R191, R0, !PT ;  /* 0x00000000bf037209 */ /* 0x000fc40007810000 */
[----:B------:R-:W2:Y:S04]  /*add0*/  LDL R0, [R1+0x220] ;  /* 0x0002200001007983 */ /* 0x000ea80000100800 */
[----:B------:R-:W-:Y:S04]  /*ade0*/  STL.64 [R1+0x200], R2 ;  /* 0x0002000201007387 */ /* 0x000fe80000100a00 */
[----:B------:R-:W3:Y:S04]  /*adf0*/  LDL R143, [R1+0x204] ;  /* 0x00020400018f7983 */ /* 0x000ee80000100800 */
[----:B------:R-:W4:Y:S01]  /*ae00*/  LDL.LU.128 R188, [R1+0x5690] ;  /* 0x0056900001bc7983 */ /* 0x000f220000300c00 */
[----:B0-----:R-:W-:-:S05]  /*ae10*/  FMNMX.FTZ R5, R2, R5, !PT ;  /* 0x0000000502057209 */ /* 0x001fca0007810000 */
[----:B------:R-:W0:Y:S02]  /*ae20*/  SHFL.BFLY PT, R4, R5, 0x1, 0x1f ;  /* 0x0c201f0005047f89 */ /* 0x000e2400000e0000 */
[----:B0-----:R-:W-:-:S05]  /*ae30*/  FMNMX.FTZ R4, R5, R4, !PT ;  /* 0x0000000405047209 */ /* 0x001fca0007810000 */
[----:B------:R0:W-:Y:S04]  /*ae40*/  STL [R1+0x200], R4 ;  /* 0x0002000401007387 */ /* 0x0001e80000100800 */
[----:B------:R-:W2:Y:S04]  /*ae50*/  LDL R13, [R1+0x200] ;  /* 0x00020000010d7983 */ /* 0x000ea80000100800 */
[----:B0-----:R-:W4:Y:S04]  /*ae60*/  LDL.64 R4, [R1+0x428] ;  /* 0x0004280001047983 */ /* 0x001f280000100a00 */
[----:B---3--:R-:W0:Y:S02]  /*ae70*/  SHFL.BFLY PT, R2, R143, 0x2, 0x1f ;  /* 0x0c401f008f027f89 */ /* 0x008e2400000e0000 */
[----:B0-----:R-:W-:-:S05]  /*ae80*/  FMNMX.FTZ R2, R2, R143, !PT ;  /* 0x0000008f02027209 */ /* 0x001fca0007810000 */
[----:B------:R-:W0:Y:S01]  /*ae90*/  SHFL.BFLY PT, R129, R2, 0x1, 0x1f ;  /* 0x0c201f0002817f89 */ /* 0x000e2200000e0000 */
[----:B--2---:R-:W-:Y:S01]  /*aea0*/  FADD.FTZ R3, R28, -R13 ;  /* 0x8000000d1c037221 */ /* 0x004fe20000010000 */
[----:B0-----:R-:W-:-:S03]  /*aeb0*/  FMNMX.FTZ R12, R2, R129, !PT ;  /* 0x00000081020c7209 */ /* 0x001fc60007810000 */
[----:B------:R-:W-:Y:S02]  /*aec0*/  FMUL.FTZ R3, R3, R0 ;  /* 0x0000000003037220 */ /* 0x000fe40000410000 */
[----:B------:R-:W-:-:S04]  /*aed0*/  FADD.FTZ R29, R29, -R12 ;  /* 0x8000000c1d1d7221 */ /* 0x000fc80000010000 */
[----:B------:R-:W0:Y:S01]  /*aee0*/  MUFU.EX2 R3, R3 ;  /* 0x0000000300037308 */ /* 0x000e220000000800 */
[----:B------:R-:W-:-:S07]  /*aef0*/  FMUL.FTZ R2, R0, R29 ;  /* 0x0000001d00027220 */ /* 0x000fce0000410000 */
[----:B------:R-:W1:Y:S01]  /*af00*/  MUFU.EX2 R2, R2 ;  /* 0x0000000200027308 */ /* 0x000e620000000800 */
[C---:B0-----:R-:W-:Y:S01]  /*af10*/  FMUL.FTZ R127, R3.reuse, R127 ;  /* 0x0000007f037f7220 */ /* 0x041fe20000410000 */
[C---:B------:R-:W-:Y:S01]  /*af20*/  FMUL.FTZ R126, R3.reuse, R126 ;  /* 0x0000007e037e7220 */ /* 0x040fe20000410000 */
[C---:B------:R-:W-:Y:S01]  /*af30*/  FMUL.FTZ R125, R3.reuse, R125 ;  /* 0x0000007d037d7220 */ /* 0x040fe20000410000 */
[C---:B------:R-:W-:Y:S01]  /*af40*/  FMUL.FTZ R124, R3.reuse, R124 ;  /* 0x0000007c037c7220 */ /* 0x040fe20000410000 */
[C---:B----4-:R-:W-:Y:S01]  /*af50*/  FMUL.FTZ R95, R3.reuse, R95 ;  /* 0x0000005f035f7220 */ /* 0x050fe20000410000 */
[C---:B------:R-:W-:Y:S01]  /*af60*/  FMUL.FTZ R94, R3.reuse, R94 ;  /* 0x0000005e035e7220 */ /* 0x040fe20000410000 */
[----:B------:R0:W-:Y:S01]  /*af70*/  STL.64 [R1+0x280], R126 ;  /* 0x0002807e01007387 */ /* 0x0001e20000100a00 */
[C---:B-1----:R-:W-:Y:S01]  /*af80*/  FMUL.FTZ R39, R2.reuse, R39 ;  /* 0x0000002702277220 */ /* 0x042fe20000410000 */
[C---:B------:R-:W-:Y:S02]  /*af90*/  FMUL.FTZ R38, R2.reuse, R38 ;  /* 0x0000002602267220 */ /* 0x040fe40000410000 */
[----:B------:R1:W-:Y:S01]  /*afa0*/  STL.64 [R1+0x290], R124 ;  /* 0x0002907c01007387 */ /* 0x0003e20000100a00 */
[C---:B------:R-:W-:Y:S01]  /*afb0*/  FMUL.FTZ R133, R3.reuse, R133 ;  /* 0x0000008503857220 */ /* 0x040fe20000410000 */
[C---:B------:R-:W-:Y:S01]  /*afc0*/  FMUL.FTZ R132, R3.reuse, R132 ;  /* 0x0000008403847220 */ /* 0x040fe20000410000 */
[C---:B------:R-:W-:Y:S01]  /*afd0*/  FMUL.FTZ R135, R3.reuse, R135 ;  /* 0x0000008703877220 */ /* 0x040fe20000410000 */
[C---:B------:R-:W-:Y:S01]  /*afe0*/  FMUL.FTZ R134, R3.reuse, R134 ;  /* 0x0000008603867220 */ /* 0x040fe20000410000 */
[C---:B------:R-:W-:Y:S01]  /*aff0*/  FMUL.FTZ R123, R3.reuse, R123 ;  /* 0x0000007b037b7220 */ /* 0x040fe20000410000 */
[C---:B0-----:R-:W-:Y:S01]  /*b000*/  FMUL.FTZ R127, R2.reuse, R21 ;  /* 0x00000015027f7220 */ /* 0x041fe20000410000 */
[C---:B------:R-:W-:Y:S01]  /*b010*/  FMUL.FTZ R126, R2.reuse, R20 ;  /* 0x00000014027e7220 */ /* 0x040fe20000410000 */
[C---:B-1----:R-:W-:Y:S01]  /*b020*/  FMUL.FTZ R125, R2.reuse, R23 ;  /* 0x00000017027d7220 */ /* 0x042fe20000410000 */
[C---:B------:R-:W-:Y:S01]  /*b030*/  FMUL.FTZ R124, R2.reuse, R22 ;  /* 0x00000016027c7220 */ /* 0x040fe20000410000 */
        /* <DEDUP_REMOVED lines=65> */
[----:B------:R-:W-:Y:S01]  /*b450*/  STL.64 [R1+0x360], R94 ;  /* 0x0003605e01007387 */ /* 0x000fe20000100a00 */
[C---:B------:R-:W-:Y:S01]  /*b460*/  FMUL.FTZ R87, R3.reuse, R87 ;  /* 0x0000005703577220 */ /* 0x040fe20000410000 */
[C---:B------:R-:W-:Y:S01]  /*b470*/  FMUL.FTZ R86, R3.reuse, R86 ;  /* 0x0000005603567220 */ /* 0x040fe20000410000 */
[C---:B------:R-:W-:Y:S01]  /*b480*/  FMUL.FTZ R79, R3.reuse, R79 ;  /* 0x0000004f034f7220 */ /* 0x040fe20000410000 */
[C---:B------:R-:W-:Y:S01]  /*b490*/  FMUL.FTZ R78, R3.reuse, R78 ;  /* 0x0000004e034e7220 */ /* 0x040fe20000410000 */
[----:B------:R-:W-:Y:S04]  /*b4a0*/  STL.64 [R1+0x348], R38 ;  /* 0x0003482601007387 */ /* 0x000fe80000100a00 */
[----:B------:R0:W-:Y:S04]  /*b4b0*/  STL.64 [R1+0x398], R124 ;  /* 0x0003987c01007387 */ /* 0x0001e80000100a00 */
[----:B------:R1:W-:Y:S04]  /*b4c0*/  STL.64 [R1+0x3a8], R126 ;  /* 0x0003a87e01007387 */ /* 0x0003e80000100a00 */
[----:B------:R-:W-:Y:S04]  /*b4d0*/  STL.64 [R1+0x240], R132 ;  /* 0x0002408401007387 */ /* 0x000fe80000100a00 */
[----:B0-----:R-:W2:Y:S04]  /*b4e0*/  LDL R124, [R1+0x360] ;  /* 0x00036000017c7983 */ /* 0x001ea80000100800 */
[----:B-1----:R-:W3:Y:S04]  /*b4f0*/  LDL R126, [R1+0x34c] ;  /* 0x00034c00017e7983 */ /* 0x002ee80000100800 */
[----:B------:R-:W-:Y:S04]  /*b500*/  STL.64 [R1+0x250], R134 ;  /* 0x0002508601007387 */ /* 0x000fe80000100a00 */
        /* <DEDUP_REMOVED lines=10> */
[----:B------:R0:W-:Y:S04]  /*b5b0*/  STL.64 [R1+0x3a0], R92 ;  /* 0x0003a05c01007387 */ /* 0x0001e80000100a00 */
        /* <DEDUP_REMOVED lines=12> */
[----:B------:R4:W-:Y:S04]  /*b680*/  STL.64 [R1+0x318], R46 ;  /* 0x0003182e01007387 */ /* 0x0009e80000100a00 */
[----:B------:R4:W-:Y:S04]  /*b690*/  STL.64 [R1+0x338], R40 ;  /* 0x0003382801007387 */ /* 0x0009e80000100a00 */
[----:B------:R-:W-:Y:S04]  /*b6a0*/  STL.64 [R1+0x378], R30 ;  /* 0x0003781e01007387 */ /* 0x000fe80000100a00 */
[----:B------:R-:W-:Y:S04]  /*b6b0*/  STL.64 [R1+0x388], R26 ;  /* 0x0003881a01007387 */ /* 0x000fe80000100a00 */
[----:B------:R-:W-:Y:S04]  /*b6c0*/  STL.64 [R1+0x230], R130 ;  /* 0x0002308201007387 */ /* 0x000fe80000100a00 */
[----:B------:R4:W-:Y:S04]  /*b6d0*/  STL.64 [R1+0x3b0], R90 ;  /* 0x0003b05a01007387 */ /* 0x0009e80000100a00 */
[----:B------:R4:W-:Y:S04]  /*b6e0*/  STL.64 [R1+0x288], R56 ;  /* 0x0002883801007387 */ /* 0x0009e80000100a00 */
[----:B0-----:R-:W2:Y:S04]  /*b6f0*/  LDL R93, [R1+0x23c] ;  /* 0x00023c00015d7983 */ /* 0x001ea80000100800 */
        /* <DEDUP_REMOVED lines=12> */
[----:B----4-:R-:W4:Y:S04]  /*b7c0*/  LDL R47, [R1+0x2bc] ;  /* 0x0002bc00012f7983 */ /* 0x010f280000100800 */
        /* <DEDUP_REMOVED lines=12> */
[----:B------:R-:W-:Y:S04]  /*b890*/  STL.64 [R1+0x260], R136 ;  /* 0x0002608801007387 */ /* 0x000fe80000100a00 */
[----:B------:R-:W-:Y:S04]  /*b8a0*/  STL.64 [R1+0x2e0], R116 ;  /* 0x0002e07401007387 */ /* 0x000fe80000100a00 */
[----:B------:R0:W-:Y:S04]  /*b8b0*/  STL.64 [R1+0x2f0], R114 ;  /* 0x0002f07201007387 */ /* 0x0001e80000100a00 */
[----:B------:R-:W-:Y:S04]  /*b8c0*/  STL.64 [R1+0x3c0], R86 ;  /* 0x0003c05601007387 */ /* 0x000fe80000100a00 */
[----:B------:R1:W-:Y:S04]  /*b8d0*/  STL.64 [R1+0x410], R78 ;  /* 0x0004104e01007387 */ /* 0x0003e80000100a00 */
        /* <DEDUP_REMOVED lines=10> */
[----:B0-----:R-:W4:Y:S04]  /*b980*/  LDL R115, [R1+0x268] ;  /* 0x0002680001737983 */ /* 0x001f280000100800 */
[----:B------:R-:W4:Y:S04]  /*b990*/  LDL R117, [R1+0x26c] ;  /* 0x00026c0001757983 */ /* 0x000f280000100800 */
[----:B-1----:R-:W4:Y:S04]  /*b9a0*/  LDL R79, [R1+0x27c] ;  /* 0x00027c00014f7983 */ /* 0x002f280000100800 */
[----:B------:R-:W4:Y:S04]  /*b9b0*/  LDL R78, [R1+0x3ac] ;  /* 0x0003ac00014e7983 */ /* 0x000f280000100800 */
[----:B------:R-:W4:Y:S01]  /*b9c0*/  LDL R76, [R1+0x3c0] ;  /* 0x0003c000014c7983 */ /* 0x000f220000100800 */
        /* <DEDUP_REMOVED lines=27> */
[----:B------:R-:W-:Y:S01]  /*bb80*/  FMUL.FTZ R34, R2, R34 ;  /* 0x0000002202227220 */ /* 0x000fe20000410000 */
[----:B------:R-:W-:Y:S04]  /*bb90*/  STL.64 [R1+0x3c8], R44 ;  /* 0x0003c82c01007387 */ /* 0x000fe80000100a00 */
[----:B------:R-:W4:Y:S04]  /*bba0*/  LDL R68, [R1+0x3c8] ;  /* 0x0003c80001447983 */ /* 0x000f280000100800 */
[----:B------:R-:W4:Y:S04]  /*bbb0*/  LDL R70, [R1+0x3cc] ;  /* 0x0003cc0001467983 */ /* 0x000f280000100800 */
[----:B---3--:R0:W-:Y:S04]  /*bbc0*/  STL [R1+0x55b0], R126 ;  /* 0x0055b07e01007387 */ /* 0x0081e80000100800 */
[----:B--2---:R1:W-:Y:S04]  /*bbd0*/  STL [R1+0x55ac], R124 ;  /* 0x0055ac7c01007387 */ /* 0x0043e80000100800 */
[----:B------:R-:W-:Y:S04]  /*bbe0*/  STL.64 [R1+0x270], R138 ;  /* 0x0002708a01007387 */ /* 0x000fe80000100a00 */
[----:B0-----:R-:W2:Y:S04]  /*bbf0*/  LDL.LU R126, [R1+0x55b0] ;  /* 0x0055b000017e7983 */ /* 0x001ea80000300800 */
[----:B-1----:R-:W3:Y:S04]  /*bc00*/  LDL.LU R124, [R1+0x55ac] ;  /* 0x0055ac00017c7983 */ /* 0x002ee80000300800 */
[----:B------:R-:W-:Y:S04]  /*bc10*/  STL.64 [R1+0x2d0], R118 ;  /* 0x0002d07601007387 */ /* 0x000fe80000100a00 */
[----:B------:R-:W-:Y:S04]  /*bc20*/  STL.64 [R1+0x330], R106 ;  /* 0x0003306a01007387 */ /* 0x000fe80000100a00 */
[----:B------:R0:W-:Y:S04]  /*bc30*/  STL.64 [R1+0x340], R104 ;  /* 0x0003406801007387 */ /* 0x0001e80000100a00 */
[----:B------:R-:W-:Y:S04]  /*bc40*/  STL.64 [R1+0x3e0], R84 ;  /* 0x0003e05401007387 */ /* 0x000fe80000100a00 */
[----:B------:R-:W-:Y:S04]  /*bc50*/  STL.64 [R1+0x3f0], R82 ;  /* 0x0003f05201007387 */ /* 0x000fe80000100a00 */
[----:B------:R1:W-:Y:S04]  /*bc60*/  STL.64 [R1+0x400], R80 ;  /* 0x0004005001007387 */ /* 0x0003e80000100a00 */
[----:B------:R1:W-:Y:S04]  /*bc70*/  STL.64 [R1+0x2e8], R54 ;  /* 0x0002e83601007387 */ /* 0x0003e80000100a00 */
[----:B------:R-:W-:Y:S04]  /*bc80*/  STL.64 [R1+0x3b8], R52 ;  /* 0x0003b83401007387 */ /* 0x000fe80000100a00 */
[----:B------:R4:W-:Y:S04]  /*bc90*/  STL.64 [R1+0x2d8], R42 ;  /* 0x0002d82a01007387 */ /* 0x0009e80000100a00 */
[----:B------:R4:W-:Y:S04]  /*bca0*/  STL.64 [R1+0x328], R32 ;  /* 0x0003282001007387 */ /* 0x0009e80000100a00 */
[----:B------:R-:W-:Y:S04]  /*bcb0*/  STL.64 [R1+0x358], R36 ;  /* 0x0003582401007387 */ /* 0x000fe80000100a00 */
[----:B------:R4:W-:Y:S04]  /*bcc0*/  STL.64 [R1+0x368], R34 ;  /* 0x0003682201007387 */ /* 0x0009e80000100a00 */
[----:B------:R-:W3:Y:S04]  /*bcd0*/  LDL R87, [R1+0x230] ;  /* 0x0002300001577983 */ /* 0x000ee80000100800 */
[----:B0-----:R-:W3:Y:S04]  /*bce0*/  LDL R105, [R1+0x254] ;  /* 0x0002540001697983 */ /* 0x001ee80000100800 */
        /* <DEDUP_REMOVED lines=30> */
[----:B----4-:R-:W-:Y:S04]  /*bed0*/  STL [R1+0x5590], R110 ;  /* 0x0055906e01007387 */ /* 0x010fe80000100800 */
[----:B------:R-:W-:Y:S04]  /*bee0*/  STL [R1+0x558c], R108 ;  /* 0x00558c6c01007387 */ /* 0x000fe80000100800 */
[----:B------:R-:W-:Y:S04]  /*bef0*/  STL [R1+0x5580], R102 ;  /* 0x0055806601007387 */ /* 0x000fe80000100800 */
[----:B------:R-:W-:Y:S04]  /*bf00*/  STL [R1+0x557c], R100 ;  /* 0x00557c6401007387 */ /* 0x000fe80000100800 */
[----:B------:R-:W-:Y:S04]  /*bf10*/  STL [R1+0x5578], R98 ;  /* 0x0055786201007387 */ /* 0x000fe80000100800 */
[----:B------:R-:W-:Y:S04]  /*bf20*/  STL [R1+0x5574], R96 ;  /* 0x0055746001007387 */ /* 0x000fe80000100800 */
[----:B------:R-:W-:Y:S04]  /*bf30*/  STL [R1+0x5570], R94 ;  /* 0x0055705e01007387 */ /* 0x000fe80000100800 */
[----:B------:R0:W-:Y:S04]  /*bf40*/  STL [R1+0x556c], R92 ;  /* 0x00556c5c01007387 */ /* 0x0001e80000100800 */
[----:B------:R-:W-:Y:S04]  /*bf50*/  STL [R1+0x2bc], R47 ;  /* 0x0002bc2f01007387 */ /* 0x000fe80000100800 */
[----:B------:R-:W-:Y:S04]  /*bf60*/  STL [R1+0x2c0], R49 ;  /* 0x0002c03101007387 */ /* 0x000fe80000100800 */
[----:B------:R-:W-:Y:S04]  /*bf70*/  STL [R1+0x2c4], R51 ;  /* 0x0002c43301007387 */ /* 0x000fe80000100800 */
[----:B------:R-:W-:Y:S04]  /*bf80*/  STL [R1+0x2c8], R39 ;  /* 0x0002c82701007387 */ /* 0x000fe80000100800 */
[----:B------:R-:W-:Y:S04]  /*bf90*/  STL [R1+0x2cc], R41 ;  /* 0x0002cc2901007387 */ /* 0x000fe80000100800 */
        /* <DEDUP_REMOVED lines=14> */
[----:B------:R-:W-:Y:S04]  /*c080*/  STL [R1+0x234], R89 ;  /* 0x0002345901007387 */ /* 0x000fe80000100800 */
[----:B------:R-:W-:Y:S04]  /*c090*/  STL [R1+0x238], R91 ;  /* 0x0002385b01007387 */ /* 0x000fe80000100800 */
[----:B------:R-:W-:Y:S04]  /*c0a0*/  STL [R1+0x290], R57 ;  /* 0x0002903901007387 */ /* 0x000fe80000100800 */
[----:B------:R-:W-:Y:S04]  /*c0b0*/  STL [R1+0x294], R59 ;  /* 0x0002943b01007387 */ /* 0x000fe80000100800 */
[----:B------:R-:W-:Y:S04]  /*c0c0*/  STL [R1+0x298], R61 ;  /* 0x0002983d01007387 */ /* 0x000fe80000100800 */
[----:B------:R-:W-:Y:S04]  /*c0d0*/  STL [R1+0x29c], R63 ;  /* 0x00029c3f01007387 */ /* 0x000fe80000100800 */
[----:B------:R-:W-:Y:S04]  /*c0e0*/  STL [R1+0x5568], R90 ;  /* 0x0055685a01007387 */ /* 0x000fe80000100800 */
[----:B------:R1:W-:Y:S04]  /*c0f0*/  STL [R1+0x5564], R88 ;  /* 0x0055645801007387 */ /* 0x0003e80000100800 */
[----:B0-----:R-:W4:Y:S04]  /*c100*/  LDL.128 R92, [R1+0x2a0] ;  /* 0x0002a000015c7983 */ /* 0x001f280000100c00 */
[----:B------:R-:W4:Y:S04]  /*c110*/  LDL.128 R96, [R1+0x2b0] ;  /* 0x0002b00001607983 */ /* 0x000f280000100c00 */
[----:B------:R-:W4:Y:S04]  /*c120*/  LDL.128 R100, [R1+0x2c0] ;  /* 0x0002c00001647983 */ /* 0x000f280000100c00 */
[----:B------:R-:W4:Y:S04]  /*c130*/  LDL.LU R110, [R1+0x5590] ;  /* 0x00559000016e7983 */ /* 0x000f280000300800 */
[----:B------:R-:W4:Y:S04]  /*c140*/  LDL.LU R108, [R1+0x558c] ;  /* 0x00558c00016c7983 */ /* 0x000f280000300800 */
[----:B------:R-:W-:Y:S04]  /*c150*/  STL [R1+0x260], R111 ;  /* 0x0002606f01007387 */ /* 0x000fe80000100800 */
[----:B------:R-:W-:Y:S04]  /*c160*/  STL [R1+0x264], R113 ;  /* 0x0002647101007387 */ /* 0x000fe80000100800 */
[----:B------:R-:W-:Y:S04]  /*c170*/  STL [R1+0x268], R115 ;  /* 0x0002687301007387 */ /* 0x000fe80000100800 */
[----:B------:R-:W-:Y:S04]  /*c180*/  STL [R1+0x26c], R117 ;  /* 0x00026c7501007387 */ /* 0x000fe80000100800 */
[----:B------:R-:W-:Y:S04]  /*c190*/  STL [R1+0x27c], R79 ;  /* 0x00027c4f01007387 */ /* 0x000fe80000100800 */
[----:B------:R-:W-:Y:S04]  /*c1a0*/  STL [R1+0x5550], R78 ;  /* 0x0055504e01007387 */ /* 0x000fe80000100800 */
[----:B------:R0:W-:Y:S04]  /*c1b0*/  STL [R1+0x554c], R76 ;  /* 0x00554c4c01007387 */ /* 0x0001e80000100800 */
[----:B-1----:R-:W4:Y:S04]  /*c1c0*/  LDL.128 R88, [R1+0x290] ;  /* 0x0002900001587983 */ /* 0x002f280000100c00 */
[----:B------:R-:W-:Y:S04]  /*c1d0*/  STL [R1+0x5540], R70 ;  /* 0x0055404601007387 */ /* 0x000fe80000100800 */
[----:B0-----:R-:W4:Y:S04]  /*c1e0*/  LDL.128 R76, [R1+0x260] ;  /* 0x00026000014c7983 */ /* 0x001f280000100c00 */
[----:B------:R0:W-:Y:S04]  /*c1f0*/  STL [R1+0x553c], R68 ;  /* 0x00553c4401007387 */ /* 0x0001e80000100800 */
[----:B--2---:R1:W-:Y:S04]  /*c200*/  STL [R1+0x5448], R126 ;  /* 0x0054487e01007387 */ /* 0x0043e80000100800 */
[----:B---3--:R2:W-:Y:S04]  /*c210*/  STL [R1+0x5444], R124 ;  /* 0x0054447c01007387 */ /* 0x0085e80000100800 */
[----:B0-----:R-:W3:Y:S04]  /*c220*/  LDL.128 R68, [R1+0x240] ;  /* 0x0002400001447983 */ /* 0x001ee80000100c00 */
[----:B------:R-:W3:Y:S04]  /*c230*/  LDL R27, [R1+0x2e0] ;  /* 0x0002e000011b7983 */ /* 0x000ee80000100800 */
[----:B------:R-:W3:Y:S04]  /*c240*/  LDL R29, [R1+0x2e4] ;  /* 0x0002e400011d7983 */ /* 0x000ee80000100800 */
[----:B------:R-:W3:Y:S04]  /*c250*/  LDL R31, [R1+0x2e8] ;  /* 0x0002e800011f7983 */ /* 0x000ee80000100800 */
[----:B------:R-:W3:Y:S04]  /*c260*/  LDL R228, [R1+0x2ec] ;  /* 0x0002ec0001e47983 */ /* 0x000ee80000100800 */
[----:B-1----:R-:W3:Y:S04]  /*c270*/  LDL.LU R126, [R1+0x5448] ;  /* 0x00544800017e7983 */ /* 0x002ee80000300800 */
[----:B--2---:R-:W2:Y:S04]  /*c280*/  LDL.LU R124, [R1+0x5444] ;  /* 0x00544400017c7983 */ /* 0x004ea80000300800 */
        /* <DEDUP_REMOVED lines=19> */
[----:B------:R-:W2:Y:S04]  /*c3c0*/  LDL R210, [R1+0x318] ;  /* 0x0003180001d27983 */ /* 0x000ea80000100800 */
[----:B------:R-:W2:Y:S04]  /*c3d0*/  LDL R132, [R1+0x340] ;  /* 0x0003400001847983 */ /* 0x000ea80000100800 */
[----:B------:R-:W2:Y:S04]  /*c3e0*/  LDL R134, [R1+0x344] ;  /* 0x0003440001867983 */ /* 0x000ea80000100800 */
[----:B------:R-:W2:Y:S04]  /*c3f0*/  LDL R136, [R1+0x348] ;  /* 0x0003480001887983 */ /* 0x000ea80000100800 */
[----:B0-----:R-:W2:Y:S04]  /*c400*/  LDL.128 R72, [R1+0x250] ;  /* 0x0002500001487983 */ /* 0x001ea80000100c00 */
[----:B------:R-:W2:Y:S04]  /*c410*/  LDL.128 R80, [R1+0x270] ;  /* 0x0002700001507983 */ /* 0x000ea80000100c00 */
[----:B------:R-:W2:Y:S01]  /*c420*/  LDL.128 R84, [R1+0x280] ;  /* 0x0002800001547983 */ /* 0x000ea20000100c00 */
[C---:B------:R-:W-:Y:S01]  /*c430*/  FMUL.FTZ R141, R3.reuse, R141 ;  /* 0x0000008d038d7220 */ /* 0x040fe20000410000 */
[----:B------:R-:W-:-:S02]  /*c440*/  FMUL.FTZ R140, R3, R140 ;  /* 0x0000008c038c7220 */ /* 0x000fc40000410000 */
[----:B------:R-:W2:Y:S04]  /*c450*/  LDL R208, [R1+0x314] ;  /* 0x0003140001d07983 */ /* 0x000ea80000100800 */
[----:B------:R-:W2:Y:S04]  /*c460*/  LDL R138, [R1+0x334] ;  /* 0x00033400018a7983 */ /* 0x000ea80000100800 */
[----:B----4-:R-:W-:Y:S04]  /*c470*/  STL [R1+0x2d0], R43 ;  /* 0x0002d02b01007387 */ /* 0x010fe80000100800 */
[----:B------:R-:W-:Y:S04]  /*c480*/  STL [R1+0x2d4], R33 ;  /* 0x0002d42101007387 */ /* 0x000fe80000100800 */
[----:B------:R-:W-:Y:S04]  /*c490*/  STL [R1+0x2d8], R35 ;  /* 0x0002d82301007387 */ /* 0x000fe80000100800 */
[----:B------:R-:W-:Y:S04]  /*c4a0*/  STL [R1+0x2dc], R37 ;  /* 0x0002dc2501007387 */ /* 0x000fe80000100800 */
[----:B------:R-:W-:Y:S04]  /*c4b0*/  STL [R1+0x55b4], R128 ;  /* 0x0055b48001007387 */ /* 0x000fe80000100800 */
[----:B------:R0:W-:Y:S04]  /*c4c0*/  STL [R1+0x55b8], R130 ;  /* 0x0055b88201007387 */ /* 0x0001e80000100800 */
[----:B------:R-:W-:Y:S04]  /*c4d0*/  STL [R1+0x55a4], R120 ;  /* 0x0055a47801007387 */ /* 0x000fe80000100800 */
[----:B------:R1:W-:Y:S04]  /*c4e0*/  STL [R1+0x55a8], R122 ;  /* 0x0055a87a01007387 */ /* 0x0003e80000100800 */
[----:B------:R-:W-:Y:S04]  /*c4f0*/  STL [R1+0x5598], R114 ;  /* 0x0055987201007387 */ /* 0x000fe80000100800 */
[----:B------:R-:W-:Y:S04]  /*c500*/  STL [R1+0x559c], R116 ;  /* 0x00559c7401007387 */ /* 0x000fe80000100800 */
[----:B------:R4:W-:Y:S04]  /*c510*/  STL [R1+0x55a0], R118 ;  /* 0x0055a07601007387 */ /* 0x0009e80000100800 */
[----:B------:R4:W-:Y:S04]  /*c520*/  STL [R1+0x5594], R112 ;  /* 0x0055947001007387 */ /* 0x0009e80000100800 */
[----:B------:R-:W-:Y:S04]  /*c530*/  STL [R1+0x5584], R104 ;  /* 0x0055846801007387 */ /* 0x000fe80000100800 */
[----:B------:R4:W-:Y:S04]  /*c540*/  STL [R1+0x5588], R106 ;  /* 0x0055886a01007387 */ /* 0x0009e80000100800 */
[----:B0-----:R-:W2:Y:S04]  /*c550*/  LDL.LU R130, [R1+0x55b8] ;  /* 0x0055b80001827983 */ /* 0x001ea80000300800 */
[----:B------:R-:W2:Y:S04]  /*c560*/  LDL.LU R128, [R1+0x55b4] ;  /* 0x0055b40001807983 */ /* 0x000ea80000300800 */
[----:B-1----:R-:W2:Y:S04]  /*c570*/  LDL.LU R122, [R1+0x55a8] ;  /* 0x0055a800017a7983 */ /* 0x002ea80000300800 */
[----:B------:R-:W2:Y:S04]  /*c580*/  LDL.LU R120, [R1+0x55a4] ;  /* 0x0055a40001787983 */ /* 0x000ea80000300800 */
[----:B----4-:R-:W4:Y:S04]  /*c590*/  LDL.LU R118, [R1+0x55a0] ;  /* 0x0055a00001767983 */ /* 0x010f280000300800 */
[----:B------:R-:W4:Y:S04]  /*c5a0*/  LDL.LU R116, [R1+0x559c] ;  /* 0x00559c0001747983 */ /* 0x000f280000300800 */
[----:B------:R-:W4:Y:S04]  /*c5b0*/  LDL.LU R114, [R1+0x5598] ;  /* 0x0055980001727983 */ /* 0x000f280000300800 */
[----:B------:R-:W4:Y:S01]  /*c5c0*/  LDL.LU R112, [R1+0x5594] ;  /* 0x0055940001707983 */ /* 0x000f220000300800 */
[----:B------:R-:W-:-:S03]  /*c5d0*/  IMAD.MOV.U32 R226, RZ, RZ, R92 ;  /* 0x000000ffffe27224 */ /* 0x000fc600078e005c */
[----:B------:R-:W4:Y:S01]  /*c5e0*/  LDL.LU R106, [R1+0x5588] ;  /* 0x00558800016a7983 */ /* 0x000f220000300800 */
[----:B------:R-:W-:Y:S02]  /*c5f0*/  IMAD.MOV.U32 R224, RZ, RZ, R94 ;  /* 0x000000ffffe07224 */ /* 0x000fe400078e005e */
[----:B------:R-:W-:Y:S01]  /*c600*/  IMAD.MOV.U32 R223, RZ, RZ, R96 ;  /* 0x000000ffffdf7224 */ /* 0x000fe200078e0060 */
[----:B------:R-:W4:Y:S01]  /*c610*/  LDL.LU R104, [R1+0x5584] ;  /* 0x0055840001687983 */ /* 0x000f220000300800 */
[----:B------:R-:W-:Y:S02]  /*c620*/  IMAD.MOV.U32 R222, RZ, RZ, R98 ;  /* 0x000000ffffde7224 */ /* 0x000fe400078e0062 */
[----:B------:R-:W-:Y:S01]  /*c630*/  IMAD.MOV.U32 R213, RZ, RZ, R100 ;  /* 0x000000ffffd57224 */ /* 0x000fe200078e0064 */
[----:B------:R-:W4:Y:S01]  /*c640*/  LDL.LU R98, [R1+0x5578] ;  /* 0x0055780001627983 */ /* 0x000f220000300800 */
[----:B------:R-:W-:-:S03]  /*c650*/  IMAD.MOV.U32 R212, RZ, RZ, R102 ;  /* 0x000000ffffd47224 */ /* 0x000fc600078e0066 */
[----:B------:R-:W-:Y:S04]  /*c660*/  STL [R1+0x5428], R110 ;  /* 0x0054286e01007387 */ /* 0x000fe80000100800 */
[----:B------:R0:W-:Y:S04]  /*c670*/  STL [R1+0x5424], R108 ;  /* 0x0054246c01007387 */ /* 0x0001e80000100800 */
[----:B------:R-:W4:Y:S04]  /*c680*/  LDL.LU R102, [R1+0x5580] ;  /* 0x0055800001667983 */ /* 0x000f280000300800 */
[----:B------:R-:W4:Y:S04]  /*c690*/  LDL.LU R100, [R1+0x557c] ;  /* 0x00557c0001647983 */ /* 0x000f280000300800 */
[----:B------:R-:W4:Y:S04]  /*c6a0*/  LDL.LU R96, [R1+0x5574] ;  /* 0x0055740001607983 */ /* 0x000f280000300800 */
[----:B------:R-:W4:Y:S04]  /*c6b0*/  LDL.LU R94, [R1+0x5570] ;  /* 0x00557000015e7983 */ /* 0x000f280000300800 */
[----:B------:R-:W4:Y:S04]  /*c6c0*/  LDL.LU R92, [R1+0x556c] ;  /* 0x00556c00015c7983 */ /* 0x000f280000300800 */
[----:B0-----:R-:W4:Y:S04]  /*c6d0*/  LDL.128 R108, [R1+0x2d0] ;  /* 0x0002d000016c7983 */ /* 0x001f280000100c00 */
[----:B------:R-:W4:Y:S01]  /*c6e0*/  LDL R142, [R1+0x33c] ;  /* 0x00033c00018e7983 */ /* 0x000f220000100800 */
[----:B------:R-:W-:-:S03]  /*c6f0*/  IMAD.MOV.U32 R227, RZ, RZ, R90 ;  /* 0x000000ffffe37224 */ /* 0x000fc600078e005a */
[----:B------:R-:W-:Y:S04]  /*c700*/  STL.128 [R1+0x5520], R188 ;  /* 0x005520bc01007387 */ /* 0x000fe80000100c00 */
[----:B------:R-:W4:Y:S04]  /*c710*/  LDL.LU R90, [R1+0x5568] ;  /* 0x00556800015a7983 */ /* 0x000f280000300800 */
[----:B------:R0:W-:Y:S04]  /*c720*/  STL [R1+0x470], R76 ;  /* 0x0004704c01007387 */ /* 0x0001e80000100800 */
[----:B------:R1:W-:Y:S04]  /*c730*/  STL [R1+0x478], R78 ;  /* 0x0004784e01007387 */ /* 0x0003e80000100800 */
[----:B------:R2:W-:Y:S04]  /*c740*/  STL.64 [R1+0x420], R140 ;  /* 0x0004208c01007387 */ /* 0x0005e80000100a00 */
[----:B0-----:R-:W4:Y:S04]  /*c750*/  LDL.LU R76, [R1+0x554c] ;  /* 0x00554c00014c7983 */ /* 0x001f280000300800 */
[----:B-1----:R-:W4:Y:S01]  /*c760*/  LDL.LU R78, [R1+0x5550] ;  /* 0x00555000014e7983 */ /* 0x002f220000300800 */
[----:B---3--:R-:W-:-:S03]  /*c770*/  IMAD.MOV.U32 R193, RZ, RZ, R68 ;  /* 0x000000ffffc17224 */ /* 0x008fc600078e0044 */
[----:B------:R-:W-:Y:S04]  /*c780*/  STL [R1+0x2e0], R27 ;  /* 0x0002e01b01007387 */ /* 0x000fe80000100800 */
[----:B------:R-:W-:Y:S04]  /*c790*/  STL [R1+0x2e4], R29 ;  /* 0x0002e41d01007387 */ /* 0x000fe80000100800 */
[----:B------:R-:W-:Y:S04]  /*c7a0*/  STL [R1+0x2e8], R31 ;  /* 0x0002e81f01007387 */ /* 0x000fe80000100800 */
[----:B------:R-:W-:Y:S04]  /*c7b0*/  STL [R1+0x2ec], R228 ;  /* 0x0002ece401007387 */ /* 0x000fe80000100800 */
[----:B------:R-:W-:Y:S04]  /*c7c0*/  STL [R1+0x52f0], R126 ;  /* 0x0052f07e01007387 */ /* 0x000fe80000100800 */
[----:B--2---:R0:W-:Y:S04]  /*c7d0*/  STL [R1+0x52ec], R124 ;  /* 0x0052ec7c01007387 */ /* 0x0041e80000100800 */
[----:B------:R1:W-:Y:S04]  /*c7e0*/  STL [R1+0x4a0], R88 ;  /* 0x0004a05801007387 */ /* 0x0003e80000100800 */
[----:B------:R-:W2:Y:S04]  /*c7f0*/  LDL R140, [R1+0x338] ;  /* 0x00033800018c7983 */ /* 0x000ea80000100800 */
[----:B0-----:R-:W3:Y:S04]  /*c800*/  LDL.128 R124, [R1+0x2e0] ;  /* 0x0002e000017c7983 */ /* 0x001ee80000100c00 */
[----:B-1----:R-:W2:Y:S04]  /*c810*/  LDL.LU R88, [R1+0x5564] ;  /* 0x0055640001587983 */ /* 0x002ea80000300800 */
[----:B------:R0:W-:Y:S04]  /*c820*/  STL [R1+0x5530], R193 ;  /* 0x005530c101007387 */ /* 0x0001e80000100800 */
        /* <DEDUP_REMOVED lines=11> */
[----:B0-----:R-:W2:Y:S04]  /*c8e0*/  LDL.LU R193, [R1+0x5530] ;  /* 0x0055300001c17983 */ /* 0x001ea80000300800 */
[----:B------:R-:W2:Y:S04]  /*c8f0*/  LDL.LU.128 R188, [R1+0x5520] ;  /* 0x0055200001bc7983 */ /* 0x000ea80000300c00 */
[----:B-1----:R-:W2:Y:S04]  /*c900*/  LDL.LU.128 R184, [R1+0x5510] ;  /* 0x0055100001b87983 */ /* 0x002ea80000300c00 */
        /* <DEDUP_REMOVED lines=9> */
[----:B------:R1:W-:Y:S04]  /*c9a0*/  STL [R1+0x498], R86 ;  /* 0x0004985601007387 */ /* 0x0003e80000100800 */
[----:B0-----:R-:W2:Y:S04]  /*c9b0*/  LDL.LU R136, [R1+0x55c4] ;  /* 0x0055c40001887983 */ /* 0x001ea80000300800 */
[----:B------:R-:W2:Y:S04]  /*c9c0*/  LDL.LU R134, [R1+0x55c0] ;  /* 0x0055c00001867983 */ /* 0x000ea80000300800 */
[----:B------:R-:W2:Y:S04]  /*c9d0*/  LDL.LU R132, [R1+0x55bc] ;  /* 0x0055bc0001847983 */ /* 0x000ea80000300800 */
[----:B-1----:R-:W2:Y:S04]  /*c9e0*/  LDL.LU R86, [R1+0x5560] ;  /* 0x0055600001567983 */ /* 0x002ea80000300800 */
[----:B------:R-:W2:Y:S04]  /*c9f0*/  LDL.LU R84, [R1+0x555c] ;  /* 0x00555c0001547983 */ /* 0x000ea80000300800 */
[----:B------:R-:W2:Y:S04]  /*ca00*/  LDL.LU R82, [R1+0x5558] ;  /* 0x0055580001527983 */ /* 0x000ea80000300800 */
[----:B------:R-:W2:Y:S04]  /*ca10*/  LDL.LU R80, [R1+0x5554] ;  /* 0x0055540001507983 */ /* 0x000ea80000300800 */
[----:B------:R-:W2:Y:S04]  /*ca20*/  LDL.LU R74, [R1+0x5548] ;  /* 0x00554800014a7983 */ /* 0x000ea80000300800 */
[----:B------:R-:W2:Y:S04]  /*ca30*/  LDL.LU R72, [R1+0x5544] ;  /* 0x0055440001487983 */ /* 0x000ea80000300800 */
[----:B------:R-:W2:Y:S04]  /*ca40*/  LDL.LU.128 R180, [R1+0x5500] ;  /* 0x0055000001b47983 */ /* 0x000ea80000300c00 */
[----:B------:R-:W2:Y:S04]  /*ca50*/  LDL.LU.128 R176, [R1+0x54f0] ;  /* 0x0054f00001b07983 */ /* 0x000ea80000300c00 */
[----:B------:R-:W2:Y:S04]  /*ca60*/  LDL.LU.128 R172, [R1+0x54e0] ;  /* 0x0054e00001ac7983 */ /* 0x000ea80000300c00 */
[----:B------:R-:W2:Y:S04]  /*ca70*/  LDL.LU.128 R168, [R1+0x54d0] ;  /* 0x0054d00001a87983 */ /* 0x000ea80000300c00 */
[----:B------:R0:W-:Y:S04]  /*ca80*/  STL [R1+0x5450], R130 ;  /* 0x0054508201007387 */ /* 0x0001e80000100800 */
[----:B------:R1:W-:Y:S04]  /*ca90*/  STL [R1+0x544c], R128 ;  /* 0x00544c8001007387 */ /* 0x0003e80000100800 */
[----:B------:R1:W-:Y:S04]  /*caa0*/  STL [R1+0x5440], R122 ;  /* 0x0054407a01007387 */ /* 0x0003e80000100800 */
[----:B------:R1:W-:Y:S04]  /*cab0*/  STL [R1+0x543c], R120 ;  /* 0x00543c7801007387 */ /* 0x0003e80000100800 */
[----:B----4-:R4:W-:Y:S04]  /*cac0*/  STL [R1+0x5438], R118 ;  /* 0x0054387601007387 */ /* 0x0109e80000100800 */
[----:B------:R4:W-:Y:S04]  /*cad0*/  STL [R1+0x5434], R116 ;  /* 0x0054347401007387 */ /* 0x0009e80000100800 */
[----:B------:R4:W-:Y:S04]  /*cae0*/  STL [R1+0x5430], R114 ;  /* 0x0054307201007387 */ /* 0x0009e80000100800 */
[----:B------:R4:W-:Y:S04]  /*caf0*/  STL [R1+0x542c], R112 ;  /* 0x00542c7001007387 */ /* 0x0009e80000100800 */
[----:B------:R4:W-:Y:S04]  /*cb00*/  STL [R1+0x5420], R106 ;  /* 0x0054206a01007387 */ /* 0x0009e80000100800 */
[----:B------:R4:W-:Y:S04]  /*cb10*/  STL [R1+0x541c], R104 ;  /* 0x00541c6801007387 */ /* 0x0009e80000100800 */
[----:B------:R-:W-:Y:S04]  /*cb20*/  STL [R1+0x5410], R98 ;  /* 0x0054106201007387 */ /* 0x000fe80000100800 */
[----:B------:R-:W2:Y:S04]  /*cb30*/  LDL.LU.128 R164, [R1+0x54c0] ;  /* 0x0054c00001a47983 */ /* 0x000ea80000300c00 */
[----:B------:R-:W2:Y:S04]  /*cb40*/  LDL.LU.128 R160, [R1+0x54b0] ;  /* 0x0054b00001a07983 */ /* 0x000ea80000300c00 */
[----:B------:R4:W-:Y:S04]  /*cb50*/  STL [R1+0x5418], R102 ;  /* 0x0054186601007387 */ /* 0x0009e80000100800 */
[----:B------:R4:W-:Y:S04]  /*cb60*/  STL [R1+0x5414], R100 ;  /* 0x0054146401007387 */ /* 0x0009e80000100800 */
[----:B------:R4:W-:Y:S04]  /*cb70*/  STL [R1+0x540c], R96 ;  /* 0x00540c6001007387 */ /* 0x0009e80000100800 */
[----:B------:R4:W-:Y:S04]  /*cb80*/  STL [R1+0x5408], R94 ;  /* 0x0054085e01007387 */ /* 0x0009e80000100800 */
[----:B------:R4:W-:Y:S01]  /*cb90*/  STL [R1+0x5404], R92 ;  /* 0x0054045c01007387 */ /* 0x0009e20000100800 */
[----:B------:R-:W-:-:S03]  /*cba0*/  IMAD.MOV.U32 R211, RZ, RZ, R108 ;  /* 0x000000ffffd37224 */ /* 0x000fc600078e006c */
[----:B------:R-:W2:Y:S01]  /*cbb0*/  LDL.LU.128 R156, [R1+0x54a0] ;  /* 0x0054a000019c7983 */ /* 0x000ea20000300c00 */
[----:B------:R-:W-:-:S03]  /*cbc0*/  IMAD.MOV.U32 R210, RZ, RZ, R110 ;  /* 0x000000ffffd27224 */ /* 0x000fc600078e006e */
[----:B------:R-:W2:Y:S04]  /*cbd0*/  LDL.LU.128 R152, [R1+0x5490] ;  /* 0x0054900001987983 */ /* 0x000ea80000300c00 */
[----:B------:R-:W2:Y:S04]  /*cbe0*/  LDL.LU.128 R148, [R1+0x5480] ;  /* 0x0054800001947983 */ /* 0x000ea80000300c00 */
[----:B------:R3:W-:Y:S04]  /*cbf0*/  STL [R1+0x5400], R90 ;  /* 0x0054005a01007387 */ /* 0x0007e80000100800 */
[----:B------:R-:W2:Y:S04]  /*cc00*/  LDL.LU.128 R144, [R1+0x5470] ;  /* 0x0054700001907983 */ /* 0x000ea80000300c00 */
[----:B0-----:R-:W2:Y:S04]  /*cc10*/  LDL.LU R130, [R1+0x5450] ;  /* 0x0054500001827983 */ /* 0x001ea80000300800 */
[----:B-1----:R-:W2:Y:S04]  /*cc20*/  LDL.LU R128, [R1+0x544c] ;  /* 0x00544c0001807983 */ /* 0x002ea80000300800 */
[----:B------:R-:W2:Y:S04]  /*cc30*/  LDL.LU R122, [R1+0x5440] ;  /* 0x00544000017a7983 */ /* 0x000ea80000300800 */
[----:B------:R-:W2:Y:S04]  /*cc40*/  LDL.LU R120, [R1+0x543c] ;  /* 0x00543c0001787983 */ /* 0x000ea80000300800 */
[----:B----4-:R-:W4:Y:S04]  /*cc50*/  LDL.LU R118, [R1+0x5438] ;  /* 0x0054380001767983 */ /* 0x010f280000300800 */
[----:B------:R-:W4:Y:S04]  /*cc60*/  LDL.LU R116, [R1+0x5434] ;  /* 0x0054340001747983 */ /* 0x000f280000300800 */
        /* <DEDUP_REMOVED lines=12> */
[----:B------:R0:W-:Y:S04]  /*cd30*/  STL [R1+0x458], R70 ;  /* 0x0004584601007387 */ /* 0x0001e80000100800 */
[----:B------:R1:W-:Y:S04]  /*cd40*/  STL [R1+0x53e8], R78 ;  /* 0x0053e84e01007387 */ /* 0x0003e80000100800 */
[----:B------:R1:W-:Y:S04]  /*cd50*/  STL [R1+0x53e4], R76 ;  /* 0x0053e44c01007387 */ /* 0x0003e80000100800 */
[----:B---3--:R-:W3:Y:S04]  /*cd60*/  LDL.LU R90, [R1+0x5400] ;  /* 0x00540000015a7983 */ /* 0x008ee80000300800 */
[----:B0-----:R-:W3:Y:S04]  /*cd70*/  LDL.LU R70, [R1+0x5540] ;  /* 0x0055400001467983 */ /* 0x001ee80000300800 */
[----:B------:R-:W3:Y:S04]  /*cd80*/  LDL.LU R68, [R1+0x553c] ;  /* 0x00553c0001447983 */ /* 0x000ee80000300800 */
[----:B-1----:R-:W3:Y:S04]  /*cd90*/  LDL.LU R78, [R1+0x53e8] ;  /* 0x0053e800014e7983 */ /* 0x002ee80000300800 */
[----:B------:R-:W3:Y:S01]  /*cda0*/  LDL.LU R76, [R1+0x53e4] ;  /* 0x0053e400014c7983 */ /* 0x000ee20000300800 */
[C---:B------:R-:W-:Y:S01]  /*cdb0*/  FMUL.FTZ R25, R2.reuse, R25 ;  /* 0x0000001902197220 */ /* 0x040fe20000410000 */
[----:B------:R-:W-:Y:S01]  /*cdc0*/  FMUL.FTZ R24, R2, R24 ;  /* 0x0000001802187220 */ /* 0x000fe20000410000 */
[----:B------:R-:W-:Y:S01]  /*cdd0*/  IMAD.MOV.U32 R209, RZ, RZ, R124 ;  /* 0x000000ffffd17224 */ /* 0x000fe200078e007c */
[----:B------:R0:W-:Y:S04]  /*cde0*/  STL [R1+0x314], R208 ;  /* 0x000314d001007387 */ /* 0x0001e80000100800 */
[----:B------:R-:W3:Y:S04]  /*cdf0*/  LDL R21, [R1+0x2f0] ;  /* 0x0002f00001157983 */ /* 0x000ee80000100800 */
[----:B------:R-:W3:Y:S01]  /*ce00*/  LDL R23, [R1+0x2f4] ;  /* 0x0002f40001177983 */ /* 0x000ee20000100800 */
[----:B0-----:R-:W-:-:S03]  /*ce10*/  IMAD.MOV.U32 R208, RZ, RZ, R126 ;  /* 0x000000ffffd07224 */ /* 0x001fc600078e007e */
[----:B------:R-:W3:Y:S04]  /*ce20*/  LDL R218, [R1+0x2f8] ;  /* 0x0002f80001da7983 */ /* 0x000ee80000100800 */
[----:B------:R-:W3:Y:S04]  /*ce30*/  LDL R220, [R1+0x2fc] ;  /* 0x0002fc0001dc7983 */ /* 0x000ee80000100800 */
[----:B------:R-:W3:Y:S04]  /*ce40*/  LDL.LU R126, [R1+0x52f0] ;  /* 0x0052f000017e7983 */ /* 0x000ee80000300800 */
[----:B------:R-:W3:Y:S04]  /*ce50*/  LDL.LU R124, [R1+0x52ec] ;  /* 0x0052ec00017c7983 */ /* 0x000ee80000300800 */
[----:B------:R-:W-:Y:S04]  /*ce60*/  STL.64 [R1+0x3d8], R24 ;  /* 0x0003d81801007387 */ /* 0x000fe80000100a00 */
[----:B------:R0:W-:Y:S04]  /*ce70*/  STL [R1+0x55d0], R142 ;  /* 0x0055d08e01007387 */ /* 0x0001e80000100800 */
[----:B--2---:R1:W-:Y:S04]  /*ce80*/  STL [R1+0x55cc], R140 ;  /* 0x0055cc8c01007387 */ /* 0x0043e80000100800 */
[----:B------:R2:W-:Y:S04]  /*ce90*/  STL [R1+0x55c8], R138 ;  /* 0x0055c88a01007387 */ /* 0x0005e80000100800 */
[----:B------:R-:W-:Y:S04]  /*cea0*/  STL [R1+0x53fc], R88 ;  /* 0x0053fc5801007387 */ /* 0x000fe80000100800 */
[----:B------:R-:W3:Y:S04]  /*ceb0*/  LDL R66, [R1+0x3c4] ;  /* 0x0003c40001427983 */ /* 0x000ee80000100800 */
        /* <DEDUP_REMOVED lines=9> */
[----:B------:R-:W3:Y:S04]  /*cf50*/  LDL R64, [R1+0x3d8] ;  /* 0x0003d80001407983 */ /* 0x000ee80000100800 */
[----:B0-----:R-:W3:Y:S04]  /*cf60*/  LDL.LU R142, [R1+0x55d0] ;  /* 0x0055d000018e7983 */ /* 0x001ee80000300800 */
[----:B-1----:R-:W3:Y:S04]  /*cf70*/  LDL.LU R140, [R1+0x55cc] ;  /* 0x0055cc00018c7983 */ /* 0x002ee80000300800 */
[----:B--2---:R-:W2:Y:S04]  /*cf80*/  LDL.LU R138, [R1+0x55c8] ;  /* 0x0055c800018a7983 */ /* 0x004ea80000300800 */
[----:B------:R-:W2:Y:S04]  /*cf90*/  LDL.LU R136, [R1+0x545c] ;  /* 0x00545c0001887983 */ /* 0x000ea80000300800 */
        /* <DEDUP_REMOVED lines=9> */
[----:B------:R0:W-:Y:S04]  /*d030*/  STL [R1+0x53d0], R193 ;  /* 0x0053d0c101007387 */ /* 0x0001e80000100800 */
[----:B------:R1:W-:Y:S04]  /*d040*/  STL.128 [R1+0x53c0], R188 ;  /* 0x0053c0bc01007387 */ /* 0x0003e80000100c00 */
        /* <DEDUP_REMOVED lines=29> */
[----:B0-----:R-:W2:Y:S04]  /*d220*/  LDL.LU R193, [R1+0x53d0] ;  /* 0x0053d00001c17983 */ /* 0x001ea80000300800 */
[----:B-1----:R-:W2:Y:S04]  /*d230*/  LDL.LU.128 R188, [R1+0x53c0] ;  /* 0x0053c00001bc7983 */ /* 0x002ea80000300c00 */
[----:B------:R-:W2:Y:S04]  /*d240*/  LDL.LU.128 R184, [R1+0x53b0] ;  /* 0x0053b00001b87983 */ /* 0x000ea80000300c00 */
[----:B---3--:R0:W-:Y:S04]  /*d250*/  STL [R1+0x52a8], R90 ;  /* 0x0052a85a01007387 */ /* 0x0081e80000100800 */
[----:B------:R-:W3:Y:S04]  /*d260*/  LDL.LU.128 R180, [R1+0x53a0] ;  /* 0x0053a00001b47983 */ /* 0x000ee80000300c00 */
        /* <DEDUP_REMOVED lines=9> */
[----:B------:R-:W3:Y:S04]  /*d300*/  LDL.LU R130, [R1+0x52f8] ;  /* 0x0052f80001827983 */ /* 0x000ee80000300800 */
[----:B------:R-:W3:Y:S04]  /*d310*/  LDL.LU R128, [R1+0x52f4] ;  /* 0x0052f40001807983 */ /* 0x000ee80000300800 */
[----:B------:R-:W3:Y:S04]  /*d320*/  LDL.LU R122, [R1+0x52e8] ;  /* 0x0052e800017a7983 */ /* 0x000ee80000300800 */
[----:B------:R-:W3:Y:S04]  /*d330*/  LDL.LU R120, [R1+0x52e4] ;  /* 0x0052e40001787983 */ /* 0x000ee80000300800 */
        /* <DEDUP_REMOVED lines=17> */
[----:B------:R1:W-:Y:S04]  /*d450*/  STL [R1+0x528c], R76 ;  /* 0x00528c4c01007387 */ /* 0x0003e80000100800 */
[----:B0-----:R-:W4:Y:S04]  /*d460*/  LDL.LU R90, [R1+0x52a8] ;  /* 0x0052a800015a7983 */ /* 0x001f280000300800 */
[----:B------:R-:W4:Y:S04]  /*d470*/  LDL R214, [R1+0x308] ;  /* 0x0003080001d67983 */ /* 0x000f280000100800 */
[----:B------:R-:W4:Y:S04]  /*d480*/  LDL R216, [R1+0x30c] ;  /* 0x00030c0001d87983 */ /* 0x000f280000100800 */
[----:B-1----:R-:W4:Y:S04]  /*d490*/  LDL.LU R70, [R1+0x53d8] ;  /* 0x0053d80001467983 */ /* 0x002f280000300800 */
[----:B------:R-:W4:Y:S04]  /*d4a0*/  LDL.LU R68, [R1+0x53d4] ;  /* 0x0053d40001447983 */ /* 0x000f280000300800 */
[----:B------:R-:W4:Y:S04]  /*d4b0*/  LDL.LU R78, [R1+0x5290] ;  /* 0x00529000014e7983 */ /* 0x000f280000300800 */
[----:B------:R-:W4:Y:S01]  /*d4c0*/  LDL.LU R76, [R1+0x528c] ;  /* 0x00528c00014c7983 */ /* 0x000f220000300800 */
[----:B------:R-:W-:-:S02]  /*d4d0*/  IMAD.MOV.U32 R29, RZ, RZ, R69 ;  /* 0x000000ffff1d7224 */ /* 0x000fc400078e0045 */
[----:B------:R-:W-:Y:S01]  /*d4e0*/  IMAD.MOV.U32 R31, RZ, RZ, R71 ;  /* 0x000000ffff1f7224 */ /* 0x000fe200078e0047 */
[----:B------:R-:W-:Y:S01]  /*d4f0*/  STL [R1+0x2f0], R21 ;  /* 0x0002f01501007387 */ /* 0x000fe20000100800 */
[----:B------:R-:W-:Y:S02]  /*d500*/  IMAD.MOV.U32 R69, RZ, RZ, R125 ;  /* 0x000000ffff457224 */ /* 0x000fe400078e007d */
[----:B------:R-:W-:Y:S01]  /*d510*/  IMAD.MOV.U32 R71, RZ, RZ, R127 ;  /* 0x000000ffff477224 */ /* 0x000fe200078e007f */
[----:B------:R-:W-:Y:S04]  /*d520*/  STL [R1+0x2f4], R23 ;  /* 0x0002f41701007387 */ /* 0x000fe80000100800 */
[----:B------:R-:W-:Y:S04]  /*d530*/  STL [R1+0x2f8], R218 ;  /* 0x0002f8da01007387 */ /* 0x000fe80000100800 */
[----:B------:R-:W-:Y:S04]  /*d540*/  STL [R1+0x2fc], R220 ;  /* 0x0002fcdc01007387 */ /* 0x000fe80000100800 */
[----:B------:R-:W-:Y:S04]  /*d550*/  STL [R1+0x51a8], R126 ;  /* 0x0051a87e01007387 */ /* 0x000fe80000100800 */
[----:B------:R0:W-:Y:S04]  /*d560*/  STL [R1+0x51a4], R124 ;  /* 0x0051a47c01007387 */ /* 0x0001e80000100800 */
[----:B------:R1:W-:Y:S04]  /*d570*/  STL [R1+0x5538], R66 ;  /* 0x0055384201007387 */ /* 0x0003e80000100800 */
[----:B------:R1:W-:Y:S04]  /*d580*/  STL [R1+0x5534], R64 ;  /* 0x0055344001007387 */ /* 0x0003e80000100800 */
[----:B0-----:R-:W4:Y:S04]  /*d590*/  LDL.128 R124, [R1+0x2f0] ;  /* 0x0002f000017c7983 */ /* 0x001f280000100c00 */
[----:B------:R0:W-:Y:S04]  /*d5a0*/  STL [R1+0x5468], R142 ;  /* 0x0054688e01007387 */ /* 0x0001e80000100800 */
[----:B------:R0:W-:Y:S04]  /*d5b0*/  STL [R1+0x5464], R140 ;  /* 0x0054648c01007387 */ /* 0x0001e80000100800 */
        /* <DEDUP_REMOVED lines=11> */
[----:B------:R-:W-:Y:S04]  /*d670*/  STL [R1+0xcc8], R3 ;  /* 0x000cc80301007387 */ /* 0x000fe80000100800 */
[----:B------:R-:W-:Y:S04]  /*d680*/  STL [R1+0xccc], R2 ;  /* 0x000ccc0201007387 */ /* 0x000fe80000100800 */
[----:B-1----:R-:W4:Y:S04]  /*d690*/  LDL.LU R66, [R1+0x5538] ;  /* 0x0055380001427983 */ /* 0x002f280000300800 */
[----:B------:R-:W4:Y:S04]  /*d6a0*/  LDL.LU R64, [R1+0x5534] ;  /* 0x0055340001407983 */ /* 0x000f280000300800 */
[----:B0-----:R-:W4:Y:S04]  /*d6b0*/  LDL.LU R142, [R1+0x5468] ;  /* 0x00546800018e7983 */ /* 0x001f280000300800 */
[----:B------:R-:W4:Y:S04]  /*d6c0*/  LDL.LU R140, [R1+0x5464] ;  /* 0x00546400018c7983 */ /* 0x000f280000300800 */
        /* <DEDUP_REMOVED lines=11> */
[----:B------:R-:W-:Y:S04]  /*d780*/  STL [R1+0x5280], R193 ;  /* 0x005280c101007387 */ /* 0x000fe80000100800 */
[----:B------:R-:W-:Y:S04]  /*d790*/  STL.128 [R1+0x5270], R188 ;  /* 0x005270bc01007387 */ /* 0x000fe80000100c00 */
[----:B------:R-:W-:Y:S04]  /*d7a0*/  STL.128 [R1+0x5260], R184 ;  /* 0x005260b801007387 */ /* 0x000fe80000100c00 */
[----:B---3--:R-:W-:Y:S04]  /*d7b0*/  STL.128 [R1+0x5250], R180 ;  /* 0x005250b401007387 */ /* 0x008fe80000100c00 */
        /* <DEDUP_REMOVED lines=31> */
[----:B------:R1:W-:Y:S04]  /*d9b0*/  STL [R1+0x5144], R76 ;  /* 0x0051444c01007387 */ /* 0x0003e80000100800 */
[----:B------:R3:W-:Y:S04]  /*d9c0*/  STL.128 [R1+0x50c0], R68 ;  /* 0x0050c04401007387 */ /* 0x0007e80000100c00 */
[----:B0-----:R-:W4:Y:S04]  /*d9d0*/  LDL.LU R78, [R1+0x5148] ;  /* 0x00514800014e7983 */ /* 0x001f280000300800 */
[----:B-1----:R-:W4:Y:S01]  /*d9e0*/  LDL.LU R76, [R1+0x5144] ;  /* 0x00514400014c7983 */ /* 0x002f220000300800 */
[----:B------:R-:W-:-:S02]  /*d9f0*/  IMAD.MOV.U32 R33, RZ, RZ, R73 ;  /* 0x000000ffff217224 */ /* 0x000fc400078e0049 */
[C---:B------:R-:W-:Y:S01]  /*da00*/  FMUL.FTZ R17, R2.reuse, R17 ;  /* 0x0000001102117220 */ /* 0x040fe20000410000 */
[----:B------:R-:W-:Y:S02]  /*da10*/  IMAD.MOV.U32 R35, RZ, RZ, R75 ;  /* 0x000000ffff237224 */ /* 0x000fe400078e004b */
[C---:B------:R-:W-:Y:S01]  /*da20*/  FMUL.FTZ R16, R2.reuse, R16 ;  /* 0x0000001002107220 */ /* 0x040fe20000410000 */
[C---:B------:R-:W-:Y:S01]  /*da30*/  FMUL.FTZ R11, R2.reuse, R11 ;  /* 0x0000000b020b7220 */ /* 0x040fe20000410000 */
[C---:B------:R-:W-:Y:S01]  /*da40*/  FMUL.FTZ R10, R2.reuse, R10 ;  /* 0x0000000a020a7220 */ /* 0x040fe20000410000 */
[C---:B------:R-:W-:Y:S01]  /*da50*/  FMUL.FTZ R9, R2.reuse, R9 ;  /* 0x0000000902097220 */ /* 0x040fe20000410000 */
[----:B---3--:R-:W3:Y:S01]  /*da60*/  LDL.128 R68, [R1+0x300] ;  /* 0x0003000001447983 */ /* 0x008ee20000100c00 */
[----:B------:R-:W-:Y:S01]  /*da70*/  FMUL.FTZ R8, R2, R8 ;  /* 0x0000000802087220 */ /* 0x000fe20000410000 */
[----:B------:R-:W-:Y:S02]  /*da80*/  IMAD.MOV.U32 R39, RZ, RZ, R79 ;  /* 0x000000ffff277224 */ /* 0x000fe400078e004f */
[----:B------:R-:W-:Y:S04]  /*da90*/  STL.64 [R1+0x3e8], R16 ;  /* 0x0003e81001007387 */ /* 0x000fe80000100a00 */
[----:B------:R-:W-:Y:S04]  /*daa0*/  STL.64 [R1+0x3f8], R10 ;  /* 0x0003f80a01007387 */ /* 0x000fe80000100a00 */
[----:B------:R-:W3:Y:S01]  /*dab0*/  LDL R206, [R1+0x310] ;  /* 0x0003100001ce7983 */ /* 0x000ee20000100800 */
[----:B------:R-:W-:-:S03]  /*dac0*/  IMAD.MOV.U32 R73, RZ, RZ, R125 ;  /* 0x000000ffff497224 */ /* 0x000fc600078e007d */
[----:B------:R-:W3:Y:S01]  /*dad0*/  LDL R200, [R1+0x31c] ;  /* 0x00031c0001c87983 */ /* 0x000ee20000100800 */
[----:B------:R-:W-:-:S03]  /*dae0*/  IMAD.MOV.U32 R75, RZ, RZ, R127 ;  /* 0x000000ffff4b7224 */ /* 0x000fc600078e007f */
[----:B------:R-:W-:Y:S04]  /*daf0*/  STL.64 [R1+0x408], R8 ;  /* 0x0004080801007387 */ /* 0x000fe80000100a00 */
        /* <DEDUP_REMOVED lines=14> */
[----:B------:R-:W3:Y:S04]  /*dbe0*/  LDL.LU R106, [R1+0x5180] ;  /* 0x00518000016a7983 */ /* 0x000ee80000300800 */
[----:B------:R-:W3:Y:S04]  /*dbf0*/  LDL.LU R104, [R1+0x517c] ;  /* 0x00517c0001687983 */ /* 0x000ee80000300800 */
[----:B------:R-:W3:Y:S04]  /*dc00*/  LDL.LU R102, [R1+0x5178] ;  /* 0x0051780001667983 */ /* 0x000ee80000300800 */
[----:B------:R-:W3:Y:S04]  /*dc10*/  LDL.LU R100, [R1+0x5174] ;  /* 0x0051740001647983 */ /* 0x000ee80000300800 */
[----:B------:R-:W3:Y:S04]  /*dc20*/  LDL.LU R98, [R1+0x5170] ;  /* 0x0051700001627983 */ /* 0x000ee80000300800 */
[----:B------:R-:W3:Y:S04]  /*dc30*/  LDL.LU R96, [R1+0x516c] ;  /* 0x00516c0001607983 */ /* 0x000ee80000300800 */
[----:B------:R-:W3:Y:S04]  /*dc40*/  LDL.LU R94, [R1+0x5168] ;  /* 0x00516800015e7983 */ /* 0x000ee80000300800 */
[----:B------:R-:W3:Y:S04]  /*dc50*/  LDL.LU R92, [R1+0x5164] ;  /* 0x00516400015c7983 */ /* 0x000ee80000300800 */
[----:B--2---:R0:W-:Y:S04]  /*dc60*/  STL [R1+0x515c], R88 ;  /* 0x00515c5801007387 */ /* 0x0041e80000100800 */
[----:B------:R1:W-:Y:S04]  /*dc70*/  STL [R1+0x5158], R86 ;  /* 0x0051585601007387 */ /* 0x0003e80000100800 */
[----:B------:R2:W-:Y:S04]  /*dc80*/  STL [R1+0x5154], R84 ;  /* 0x0051545401007387 */ /* 0x0005e80000100800 */
[----:B------:R2:W-:Y:S04]  /*dc90*/  STL [R1+0x5150], R82 ;  /* 0x0051505201007387 */ /* 0x0005e80000100800 */
[----:B------:R2:W-:Y:S04]  /*dca0*/  STL [R1+0x514c], R80 ;  /* 0x00514c5001007387 */ /* 0x0005e80000100800 */
[----:B------:R-:W3:Y:S04]  /*dcb0*/  LDL.LU R90, [R1+0x5160] ;  /* 0x00516000015a7983 */ /* 0x000ee80000300800 */
[----:B------:R2:W-:Y:S04]  /*dcc0*/  STL.128 [R1+0x50d0], R72 ;  /* 0x0050d04801007387 */ /* 0x0005e80000100c00 */
[----:B0-----:R-:W3:Y:S04]  /*dcd0*/  LDL.LU R88, [R1+0x515c] ;  /* 0x00515c0001587983 */ /* 0x001ee80000300800 */
[----:B-1----:R-:W3:Y:S04]  /*dce0*/  LDL.LU R86, [R1+0x5158] ;  /* 0x0051580001567983 */ /* 0x002ee80000300800 */
[----:B--2---:R-:W2:Y:S04]  /*dcf0*/  LDL.LU R84, [R1+0x5154] ;  /* 0x0051540001547983 */ /* 0x004ea80000300800 */
[----:B------:R-:W2:Y:S04]  /*dd00*/  LDL.LU R82, [R1+0x5150] ;  /* 0x0051500001527983 */ /* 0x000ea80000300800 */
[----:B------:R-:W2:Y:S04]  /*dd10*/  LDL.LU R80, [R1+0x514c] ;  /* 0x00514c0001507983 */ /* 0x000ea80000300800 */
[----:B------:R-:W2:Y:S04]  /*dd20*/  LDL.LU.128 R72, [R1+0x50d0] ;  /* 0x0050d00001487983 */ /* 0x000ea80000300c00 */
[----:B------:R-:W2:Y:S04]  /*dd30*/  LDL R32, [R1+0x410] ;  /* 0x0004100001207983 */ /* 0x000ea80000100800 */
[----:B------:R-:W2:Y:S01]  /*dd40*/  LDL R34, [R1+0x414] ;  /* 0x0004140001227983 */ /* 0x000ea20000100800 */
[C---:B------:R-:W-:Y:S01]  /*dd50*/  FMUL.FTZ R5, R2.reuse, R5 ;  /* 0x0000000502057220 */ /* 0x040fe20000410000 */
[C---:B------:R-:W-:Y:S01]  /*dd60*/  FMUL.FTZ R7, R2.reuse, R7 ;  /* 0x0000000702077220 */ /* 0x040fe20000410000 */
[C---:B------:R-:W-:Y:S01]  /*dd70*/  FMUL.FTZ R6, R2.reuse, R6 ;  /* 0x0000000602067220 */ /* 0x040fe20000410000 */
[----:B------:R-:W-:Y:S01]  /*dd80*/  FMUL.FTZ R4, R2, R4 ;  /* 0x0000000402047220 */ /* 0x000fe20000410000 */
[----:B------:R-:W-:Y:S01]  /*dd90*/  IMAD.MOV.U32 R37, RZ, RZ, R77 ;  /* 0x000000ffff257224 */ /* 0x000fe200078e004d */
[----:B------:R-:W2:Y:S01]  /*dda0*/  LDL R202, [R1+0x320] ;  /* 0x0003200001ca7983 */ /* 0x000ea20000100800 */
[----:B------:R-:W-:-:S02]  /*ddb0*/  IMAD.MOV.U32 R41, RZ, RZ, R81 ;  /* 0x000000ffff297224 */ /* 0x000fc400078e0051 */
[----:B------:R-:W-:Y:S01]  /*ddc0*/  IMAD.MOV.U32 R43, RZ, RZ, R83 ;  /* 0x000000ffff2b7224 */ /* 0x000fe200078e0053 */
[----:B------:R-:W2:Y:S01]  /*ddd0*/  LDL R28, [R1+0x420] ;  /* 0x00042000011c7983 */ /* 0x000ea20000100800 */
[----:B------:R-:W-:Y:S02]  /*dde0*/  IMAD.MOV.U32 R45, RZ, RZ, R85 ;  /* 0x000000ffff2d7224 */ /* 0x000fe400078e0055 */
[----:B------:R-:W-:Y:S01]  /*ddf0*/  IMAD.MOV.U32 R47, RZ, RZ, R87 ;  /* 0x000000ffff2f7224 */ /* 0x000fe200078e0057 */
[----:B------:R-:W2:Y:S01]  /*de00*/  LDL.LU R112, [R1+0x518c] ;  /* 0x00518c0001707983 */ /* 0x000ea20000300800 */
[----:B------:R-:W-:Y:S02]  /*de10*/  IMAD.MOV.U32 R49, RZ, RZ, R89 ;  /* 0x000000ffff317224 */ /* 0x000fe400078e0059 */
[----:B------:R-:W-:Y:S01]  /*de20*/  IMAD.MOV.U32 R51, RZ, RZ, R91 ;  /* 0x000000ffff337224 */ /* 0x000fe200078e005b */
[----:B------:R-:W2:Y:S01]  /*de30*/  LDL.LU R110, [R1+0x5188] ;  /* 0x00518800016e7983 */ /* 0x000ea20000300800 */
[----:B------:R-:W-:-:S02]  /*de40*/  IMAD.MOV.U32 R53, RZ, RZ, R93 ;  /* 0x000000ffff357224 */ /* 0x000fc400078e005d */
[----:B------:R-:W-:Y:S01]  /*de50*/  IMAD.MOV.U32 R55, RZ, RZ, R95 ;  /* 0x000000ffff377224 */ /* 0x000fe200078e005f */
[----:B------:R-:W2:Y:S01]  /*de60*/  LDL.LU R108, [R1+0x5184] ;  /* 0x00518400016c7983 */ /* 0x000ea20000300800 */
[----:B------:R-:W-:Y:S02]  /*de70*/  IMAD.MOV.U32 R57, RZ, RZ, R97 ;  /* 0x000000ffff397224 */ /* 0x000fe400078e0061 */
[----:B------:R-:W-:Y:S01]  /*de80*/  IMAD.MOV.U32 R59, RZ, RZ, R99 ;  /* 0x000000ffff3b7224 */ /* 0x000fe200078e0063 */
[----:B------:R-:W2:Y:S01]  /*de90*/  LDL R204, [R1+0x324] ;  /* 0x0003240001cc7983 */ /* 0x000ea20000100800 */
[----:B------:R-:W-:Y:S02]  /*dea0*/  IMAD.MOV.U32 R61, RZ, RZ, R101 ;  /* 0x000000ffff3d7224 */ /* 0x000fe400078e0065 */
[----:B------:R-:W-:Y:S01]  /*deb0*/  IMAD.MOV.U32 R63, RZ, RZ, R103 ;  /* 0x000000ffff3f7224 */ /* 0x000fe200078e0067 */
[----:B------:R-:W2:Y:S01]  /*dec0*/  LDL R192, [R1+0x328] ;  /* 0x0003280001c07983 */ /* 0x000ea20000100800 */
[----:B------:R-:W-:-:S02]  /*ded0*/  IMAD.MOV.U32 R65, RZ, RZ, R109 ;  /* 0x000000ffff417224 */ /* 0x000fc400078e006d */
[----:B------:R-:W-:Y:S01]  /*dee0*/  IMAD.MOV.U32 R67, RZ, RZ, R111 ;  /* 0x000000ffff437224 */ /* 0x000fe200078e006f */
[----:B------:R-:W2:Y:S04]  /*def0*/  LDL R194, [R1+0x32c] ;  /* 0x00032c0001c27983 */ /* 0x000ea80000100800 */
[----:B------:R-:W-:Y:S04]  /*df00*/  STL.64 [R1+0x5000], R12 ;  /* 0x0050000c01007387 */ /* 0x000fe80000100a00 */
[----:B------:R-:W2:Y:S04]  /*df10*/  LDL R198, [R1+0x330] ;  /* 0x0003300001c67983 */ /* 0x000ea80000100800 */
[----:B------:R-:W2:Y:S04]  /*df20*/  LDL.LU R118, [R1+0x5198] ;  /* 0x0051980001767983 */ /* 0x000ea80000300800 */
[----:B------:R-:W2:Y:S04]  /*df30*/  LDL.LU R116, [R1+0x5194] ;  /* 0x0051940001747983 */ /* 0x000ea80000300800 */
[----:B------:R-:W2:Y:S01]  /*df40*/  LDL.LU R114, [R1+0x5190] ;  /* 0x0051900001727983 */ /* 0x000ea20000300800 */
[----:B------:R-:W-:-:S03]  /*df50*/  IMAD.MOV.U32 R207, RZ, RZ, R124 ;  /* 0x000000ffffcf7224 */ /* 0x000fc600078e007c */
[----:B------:R-:W2:Y:S04]  /*df60*/  LDL.LU R122, [R1+0x51a0] ;  /* 0x0051a000017a7983 */ /* 0x000ea80000300800 */
[----:B------:R-:W2:Y:S04]  /*df70*/  LDL.LU R120, [R1+0x519c] ;  /* 0x00519c0001787983 */ /* 0x000ea80000300800 */
[----:B------:R-:W2:Y:S04]  /*df80*/  LDL.LU R193, [R1+0x5280] ;  /* 0x0052800001c17983 */ /* 0x000ea80000300800 */
[----:B------:R-:W2:Y:S04]  /*df90*/  LDL.LU.128 R188, [R1+0x5270] ;  /* 0x0052700001bc7983 */ /* 0x000ea80000300c00 */
        /* <DEDUP_REMOVED lines=11> */
[----:B------:R-:W2:Y:S04]  /*e050*/  LDL.LU R130, [R1+0x51b0] ;  /* 0x0051b00001827983 */ /* 0x000ea80000300800 */
[----:B----4-:R0:W-:Y:S04]  /*e060*/  STL [R1+0x50e4], R78 ;  /* 0x0050e44e01007387 */ /* 0x0101e80000100800 */
[----:B------:R1:W-:Y:S04]  /*e070*/  STL [R1+0x50e0], R76 ;  /* 0x0050e04c01007387 */ /* 0x0003e80000100800 */
[----:B------:R-:W4:Y:S04]  /*e080*/  LDL R30, [R1+0x40c] ;  /* 0x00040c00011e7983 */ /* 0x000f280000100800 */
[----:B---3--:R-:W-:Y:S04]  /*e090*/  STL.64 [R1+0x518], R70 ;  /* 0x0005184601007387 */ /* 0x008fe80000100a00 */
[----:B0-----:R-:W3:Y:S04]  /*e0a0*/  LDL.LU R78, [R1+0x50e4] ;  /* 0x0050e400014e7983 */ /* 0x001ee80000300800 */
[----:B-1----:R-:W3:Y:S04]  /*e0b0*/  LDL.LU R76, [R1+0x50e0] ;  /* 0x0050e000014c7983 */ /* 0x002ee80000300800 */
[----:B------:R-:W3:Y:S01]  /*e0c0*/  LDL.LU R79, [R1+0x51c] ;  /* 0x00051c00014f7983 */ /* 0x000ee20000300800 */
[----:B------:R-:W-:-:S02]  /*e0d0*/  IMAD.MOV.U32 R77, RZ, RZ, R69 ;  /* 0x000000ffff4d7224 */ /* 0x000fc400078e0045 */
[----:B------:R-:W-:Y:S01]  /*e0e0*/  IMAD.MOV.U32 R205, RZ, RZ, R68 ;  /* 0x000000ffffcd7224 */ /* 0x000fe200078e0044 */
[----:B------:R-:W-:Y:S04]  /*e0f0*/  STL.64 [R1+0x418], R6 ;  /* 0x0004180601007387 */ /* 0x000fe80000100a00 */
[----:B------:R0:W-:Y:S04]  /*e100*/  STL.64 [R1+0x428], R4 ;  /* 0x0004280401007387 */ /* 0x0001e80000100a00 */
[----:B------:R-:W3:Y:S04]  /*e110*/  LDL R24, [R1+0x418] ;  /* 0x0004180001187983 */ /* 0x000ee80000100800 */
[----:B------:R-:W3:Y:S04]  /*e120*/  LDL R26, [R1+0x41c] ;  /* 0x00041c00011a7983 */ /* 0x000ee80000100800 */
[----:B------:R-:W3:Y:S04]  /*e130*/  LDL R10, [R1+0x424] ;  /* 0x00042400010a7983 */ /* 0x000ee80000100800 */
[----:B------:R-:W3:Y:S04]  /*e140*/  LDL R20, [R1+0x428] ;  /* 0x0004280001147983 */ /* 0x000ee80000100800 */
[----:B------:R-:W3:Y:S04]  /*e150*/  LDL R22, [R1+0x42c] ;  /* 0x00042c0001167983 */ /* 0x000ee80000100800 */
[----:B------:R-:W3:Y:S04]  /*e160*/  LDL R8, [R1+0x68] ;  /* 0x0000680001087983 */ /* 0x000ee80000100800 */
[----:B------:R-:W3:Y:S04]  /*e170*/  LDL R9, [R1+0x1f0] ;  /* 0x0001f00001097983 */ /* 0x000ee80000100800 */
[----:B------:R-:W3:Y:S04]  /*e180*/  LDL.64 R16, [R1+0x88] ;  /* 0x0000880001107983 */ /* 0x000ee80000100a00 */
[----:B0-----:R-:W3:Y:S04]  /*e190*/  LDL.128 R4, [R1+0x230] ;  /* 0x0002300001047983 */ /* 0x001ee80000100c00 */
[----:B------:R-:W-:Y:S04]  /*e1a0*/  STL [R1+0x310], R206 ;  /* 0x000310ce01007387 */ /* 0x000fe80000100800 */
[----:B------:R-:W-:Y:S04]  /*e1b0*/  STL [R1+0x31c], R200 ;  /* 0x00031cc801007387 */ /* 0x000fe80000100800 */
[----:B------:R-:W-:Y:S04]  /*e1c0*/  STL.128 [R1+0x50b0], R64 ;  /* 0x0050b04001007387 */ /* 0x000fe80000100c00 */
[----:B------:R-:W-:Y:S04]  /*e1d0*/  STL.128 [R1+0x50a0], R60 ;  /* 0x0050a03c01007387 */ /* 0x000fe80000100c00 */
[----:B------:R-:W-:Y:S04]  /*e1e0*/  STL.128 [R1+0x5090], R56 ;  /* 0x0050903801007387 */ /* 0x000fe80000100c00 */
        /* <DEDUP_REMOVED lines=8> */
[----:B------:R-:W-:Y:S04]  /*e270*/  STL.128 [R1+0x5080], R52 ;  /* 0x0050803401007387 */ /* 0x000fe80000100c00 */
[----:B------:R-:W-:Y:S04]  /*e280*/  STL.128 [R1+0x5070], R48 ;  /* 0x0050703001007387 */ /* 0x000fe80000100c00 */
[----:B------:R-:W-:Y:S04]  /*e290*/  STL.128 [R1+0x5060], R44 ;  /* 0x0050602c01007387 */ /* 0x000fe80000100c00 */
[----:B------:R-:W-:Y:S04]  /*e2a0*/  STL.128 [R1+0x5050], R40 ;  /* 0x0050502801007387 */ /* 0x000fe80000100c00 */
[----:B------:R-:W-:Y:S04]  /*e2b0*/  STL.128 [R1+0x5040], R36 ;  /* 0x0050402401007387 */ /* 0x000fe80000100c00 */
[----:B------:R1:W-:Y:S04]  /*e2c0*/  STL [R1+0x50fc], R90 ;  /* 0x0050fc5a01007387 */ /* 0x0003e80000100800 */
[----:B0-----:R-:W3:Y:S04]  /*e2d0*/  LDL.LU R106, [R1+0x511c] ;  /* 0x00511c00016a7983 */ /* 0x001ee80000300800 */
[----:B------:R0:W-:Y:S04]  /*e2e0*/  STL [R1+0x50f8], R88 ;  /* 0x0050f85801007387 */ /* 0x0001e80000100800 */
[----:B------:R0:W-:Y:S04]  /*e2f0*/  STL [R1+0x50f4], R86 ;  /* 0x0050f45601007387 */ /* 0x0001e80000100800 */
[----:B--2---:R2:W-:Y:S04]  /*e300*/  STL [R1+0x50f0], R84 ;  /* 0x0050f05401007387 */ /* 0x0045e80000100800 */
[----:B------:R2:W-:Y:S04]  /*e310*/  STL [R1+0x50ec], R82 ;  /* 0x0050ec5201007387 */ /* 0x0005e80000100800 */
[----:B------:R2:W-:Y:S04]  /*e320*/  STL [R1+0x50e8], R80 ;  /* 0x0050e85001007387 */ /* 0x0005e80000100800 */
[----:B------:R2:W-:Y:S04]  /*e330*/  STL.128 [R1+0x4f70], R72 ;  /* 0x004f704801007387 */ /* 0x0005e80000100c00 */
[----:B-1----:R-:W3:Y:S04]  /*e340*/  LDL.LU R104, [R1+0x5118] ;  /* 0x0051180001687983 */ /* 0x002ee80000300800 */
[----:B------:R1:W-:Y:S04]  /*e350*/  STL.128 [R1+0x5030], R32 ;  /* 0x0050302001007387 */ /* 0x0003e80000100c00 */
[----:B------:R-:W3:Y:S04]  /*e360*/  LDL.LU R102, [R1+0x5114] ;  /* 0x0051140001667983 */ /* 0x000ee80000300800 */
[----:B------:R-:W3:Y:S04]  /*e370*/  LDL.LU R100, [R1+0x5110] ;  /* 0x0051100001647983 */ /* 0x000ee80000300800 */
[----:B------:R-:W3:Y:S04]  /*e380*/  LDL.LU R98, [R1+0x510c] ;  /* 0x00510c0001627983 */ /* 0x000ee80000300800 */
[----:B------:R-:W3:Y:S04]  /*e390*/  LDL.LU R96, [R1+0x5108] ;  /* 0x0051080001607983 */ /* 0x000ee80000300800 */
[----:B------:R-:W3:Y:S04]  /*e3a0*/  LDL.LU R94, [R1+0x5104] ;  /* 0x00510400015e7983 */ /* 0x000ee80000300800 */
[----:B------:R-:W3:Y:S04]  /*e3b0*/  LDL.LU R92, [R1+0x5100] ;  /* 0x00510000015c7983 */ /* 0x000ee80000300800 */
[----:B------:R-:W3:Y:S04]  /*e3c0*/  LDL.LU R90, [R1+0x50fc] ;  /* 0x0050fc00015a7983 */ /* 0x000ee80000300800 */
[----:B0-----:R-:W3:Y:S04]  /*e3d0*/  LDL.LU R88, [R1+0x50f8] ;  /* 0x0050f80001587983 */ /* 0x001ee80000300800 */
[----:B------:R-:W3:Y:S04]  /*e3e0*/  LDL.LU R86, [R1+0x50f4] ;  /* 0x0050f40001567983 */ /* 0x000ee80000300800 */
[----:B--2---:R-:W2:Y:S04]  /*e3f0*/  LDL.LU R84, [R1+0x50f0] ;  /* 0x0050f00001547983 */ /* 0x004ea80000300800 */
        /* <DEDUP_REMOVED lines=11> */
[----:B------:R-:W2:Y:S04]  /*e4b0*/  LDL.128 R72, [R1+0x310] ;  /* 0x0003100001487983 */ /* 0x000ea80000100c00 */
[----:B-1----:R-:W2:Y:S04]  /*e4c0*/  LDL.LU.128 R32, [R1+0x5030] ;  /* 0x0050300001207983 */ /* 0x002ea80000300c00 */
[----:B------:R-:W-:Y:S04]  /*e4d0*/  STL [R1+0x320], R202 ;  /* 0x000320ca01007387 */ /* 0x000fe80000100800 */
[----:B------:R0:W-:Y:S04]  /*e4e0*/  STL [R1+0x5128], R112 ;  /* 0x0051287001007387 */ /* 0x0001e80000100800 */
[----:B------:R1:W-:Y:S04]  /*e4f0*/  STL [R1+0x5124], R110 ;  /* 0x0051246e01007387 */ /* 0x0003e80000100800 */
[----:B------:R1:W-:Y:S04]  /*e500*/  STL [R1+0x5120], R108 ;  /* 0x0051206c01007387 */ /* 0x0003e80000100800 */
[----:B------:R-:W-:Y:S04]  /*e510*/  STL [R1+0x324], R204 ;  /* 0x000324cc01007387 */ /* 0x000fe80000100800 */
[----:B------:R-:W-:Y:S04]  /*e520*/  STL [R1+0x328], R192 ;  /* 0x000328c001007387 */ /* 0x000fe80000100800 */
[----:B------:R-:W-:Y:S04]  /*e530*/  STL [R1+0x32c], R194 ;  /* 0x00032cc201007387 */ /* 0x000fe80000100800 */
[----:B0-----:R-:W2:Y:S04]  /*e540*/  LDL.LU R112, [R1+0x5128] ;  /* 0x0051280001707983 */ /* 0x001ea80000300800 */
[----:B----4-:R0:W-:Y:S04]  /*e550*/  STL.128 [R1+0x5020], R28 ;  /* 0x0050201c01007387 */ /* 0x0101e80000100c00 */
[----:B-1----:R-:W4:Y:S04]  /*e560*/  LDL.LU R110, [R1+0x5124] ;  /* 0x00512400016e7983 */ /* 0x002f280000300800 */
[----:B------:R-:W4:Y:S04]  /*e570*/  LDL.LU R108, [R1+0x5120] ;  /* 0x00512000016c7983 */ /* 0x000f280000300800 */
[----:B------:R-:W4:Y:S04]  /*e580*/  LDL.LU.64 R12, [R1+0x5000] ;  /* 0x00500000010c7983 */ /* 0x000f280000300a00 */
[----:B---3--:R1:W-:Y:S04]  /*e590*/  STL.128 [R1+0x4f80], R76 ;  /* 0x004f804c01007387 */ /* 0x0083e80000100c00 */
[----:B0-----:R-:W3:Y:S04]  /*e5a0*/  LDL.LU.128 R28, [R1+0x5020] ;  /* 0x00502000011c7983 */ /* 0x001ee80000300c00 */
[----:B------:R-:W-:Y:S04]  /*e5b0*/  STL [R1+0x330], R198 ;  /* 0x000330c601007387 */ /* 0x000fe80000100800 */
[----:B------:R-:W-:Y:S04]  /*e5c0*/  STL [R1+0x5018], R24 ;  /* 0x0050181801007387 */ /* 0x000fe80000100800 */
[----:B-1----:R-:W4:Y:S04]  /*e5d0*/  LDL.LU.128 R76, [R1+0x4f80] ;  /* 0x004f8000014c7983 */ /* 0x002f280000300c00 */
[----:B------:R0:W-:Y:S04]  /*e5e0*/  STL [R1+0x501c], R26 ;  /* 0x00501c1a01007387 */ /* 0x0001e80000100800 */
[----:B------:R-:W-:Y:S04]  /*e5f0*/  STL [R1+0x5010], R20 ;  /* 0x0050101401007387 */ /* 0x000fe80000100800 */
[----:B------:R1:W-:Y:S04]  /*e600*/  STL [R1+0x5014], R22 ;  /* 0x0050141601007387 */ /* 0x0003e80000100800 */
[----:B------:R-:W-:Y:S04]  /*e610*/  STL [R1+0x4ff8], R10 ;  /* 0x004ff80a01007387 */ /* 0x000fe80000100800 */
[----:B------:R-:W-:Y:S04]  /*e620*/  STL.64 [R1+0x4ff0], R8 ;  /* 0x004ff00801007387 */ /* 0x000fe80000100a00 */
[----:B------:R1:W-:Y:S04]  /*e630*/  STL.64 [R1+0x5008], R16 ;  /* 0x0050081001007387 */ /* 0x0003e80000100a00 */
[----:B------:R1:W-:Y:S04]  /*e640*/  STL.128 [R1+0x4fe0], R4 ;  /* 0x004fe00401007387 */ /* 0x0003e80000100c00 */
[----:B0-----:R-:W3:Y:S04]  /*e650*/  LDL.LU R26, [R1+0x501c] ;  /* 0x00501c00011a7983 */ /* 0x001ee80000300800 */
[----:B------:R-:W3:Y:S04]  /*e660*/  LDL.LU R24, [R1+0x5018] ;  /* 0x0050180001187983 */ /* 0x000ee80000300800 */
[----:B-1----:R-:W3:Y:S04]  /*e670*/  LDL.LU R22, [R1+0x5014] ;  /* 0x0050140001167983 */ /* 0x002ee80000300800 */
[----:B------:R-:W3:Y:S04]  /*e680*/  LDL.LU R20, [R1+0x5010] ;  /* 0x0050100001147983 */ /* 0x000ee80000300800 */
[----:B------:R-:W3:Y:S04]  /*e690*/  LDL.LU.64 R16, [R1+0x5008] ;  /* 0x0050080001107983 */ /* 0x000ee80000300a00 */
[----:B------:R-:W3:Y:S04]  /*e6a0*/  LDL.LU R10, [R1+0x4ff8] ;  /* 0x004ff800010a7983 */ /* 0x000ee80000300800 */
[----:B------:R-:W3:Y:S04]  /*e6b0*/  LDL.LU.64 R8, [R1+0x4ff0] ;  /* 0x004ff00001087983 */ /* 0x000ee80000300a00 */
[----:B------:R-:W3:Y:S04]  /*e6c0*/  LDL.LU.128 R4, [R1+0x4fe0] ;  /* 0x004fe00001047983 */ /* 0x000ee80000300c00 */
[----:B------:R0:W-:Y:S04]  /*e6d0*/  STL [R1+0x5134], R118 ;  /* 0x0051347601007387 */ /* 0x0001e80000100800 */
[----:B------:R1:W-:Y:S04]  /*e6e0*/  STL [R1+0x5130], R116 ;  /* 0x0051307401007387 */ /* 0x0003e80000100800 */
[----:B------:R1:W-:Y:S04]  /*e6f0*/  STL [R1+0x512c], R114 ;  /* 0x00512c7201007387 */ /* 0x0003e80000100800 */
[----:B------:R-:W3:Y:S04]  /*e700*/  LDL.LU R124, [R1+0x51a4] ;  /* 0x0051a400017c7983 */ /* 0x000ee80000300800 */
[----:B0-----:R-:W3:Y:S04]  /*e710*/  LDL.LU R118, [R1+0x5134] ;  /* 0x0051340001767983 */ /* 0x001ee80000300800 */
[----:B-1----:R-:W3:Y:S04]  /*e720*/  LDL.LU R116, [R1+0x5130] ;  /* 0x0051300001747983 */ /* 0x002ee80000300800 */
[----:B------:R-:W3:Y:S01]  /*e730*/  LDL.LU R114, [R1+0x512c] ;  /* 0x00512c0001727983 */ /* 0x000ee20000300800 */
[----:B------:R-:W-:-:S03]  /*e740*/  IMAD.MOV.U32 R206, RZ, RZ, R126 ;  /* 0x000000ffffce7224 */ /* 0x000fc600078e007e */
[----:B------:R0:W-:Y:S04]  /*e750*/  STL [R1+0x513c], R122 ;  /* 0x00513c7a01007387 */ /* 0x0001e80000100800 */
[----:B------:R1:W-:Y:S04]  /*e760*/  STL [R1+0x5138], R120 ;  /* 0x0051387801007387 */ /* 0x0003e80000100800 */
[----:B------:R-:W3:Y:S04]  /*e770*/  LDL.LU R128, [R1+0x51ac] ;  /* 0x0051ac0001807983 */ /* 0x000ee80000300800 */
[----:B------:R-:W3:Y:S04]  /*e780*/  LDL.LU R126, [R1+0x51a8] ;  /* 0x0051a800017e7983 */ /* 0x000ee80000300800 */
[----:B------:R1:W-:Y:S04]  /*e790*/  STL [R1+0x4fc4], R106 ;  /* 0x004fc46a01007387 */ /* 0x0003e80000100800 */
[----:B0-----:R-:W3:Y:S04]  /*e7a0*/  LDL.LU R122, [R1+0x513c] ;  /* 0x00513c00017a7983 */ /* 0x001ee80000300800 */
[----:B-1----:R-:W3:Y:S04]  /*e7b0*/  LDL.LU R120, [R1+0x5138] ;  /* 0x0051380001787983 */ /* 0x002ee80000300800 */
[----:B------:R-:W3:Y:S04]  /*e7c0*/  LDL.LU R106, [R1+0x4fc4] ;  /* 0x004fc400016a7983 */ /* 0x000ee80000300800 */
[----:B------:R-:W3:Y:S04]  /*e7d0*/  LDL.LU R204, [R1+0x518] ;  /* 0x0005180001cc7983 */ /* 0x000ee80000300800 */
        /* <DEDUP_REMOVED lines=10> */
[----:B--2---:R2:W-:Y:S04]  /*e880*/  STL [R1+0x4f98], R84 ;  /* 0x004f985401007387 */ /* 0x0045e80000100800 */
[----:B------:R2:W-:Y:S04]  /*e890*/  STL [R1+0x4f94], R82 ;  /* 0x004f945201007387 */ /* 0x0005e80000100800 */
[----:B------:R2:W-:Y:S04]  /*e8a0*/  STL [R1+0x4f90], R80 ;  /* 0x004f905001007387 */ /* 0x0005e80000100800 */
        /* <DEDUP_REMOVED lines=8> */
[----:B------:R-:W-:Y:S01]  /*e930*/  STL.128 [R1+0x4ee0], R36 ;  /* 0x004ee02401007387 */ /* 0x000fe20000100c00 */
[----:B------:R-:W-:-:S03]  /*e940*/  IMAD.MOV.U32 R202, RZ, RZ, R72 ;  /* 0x000000ffffca7224 */ /* 0x000fc600078e0048 */
[----:B------:R2:W-:Y:S01]  /*e950*/  STL.64 [R1+0x528], R74 ;  /* 0x0005284a01007387 */ /* 0x0005e20000100a00 */
[----:B------:R-:W-:-:S03]  /*e960*/  IMAD.MOV.U32 R81, RZ, RZ, R73 ;  /* 0x000000ffff517224 */ /* 0x000fc600078e0049 */
[----:B------:R-:W-:Y:S04]  /*e970*/  STL.128 [R1+0x4ed0], R32 ;  /* 0x004ed02001007387 */ /* 0x000fe80000100c00 */
[----:B0-----:R-:W3:Y:S04]  /*e980*/  LDL.LU R104, [R1+0x4fc0] ;  /* 0x004fc00001687983 */ /* 0x001ee80000300800 */
[----:B-1----:R-:W3:Y:S04]  /*e990*/  LDL.LU R102, [R1+0x4fbc] ;  /* 0x004fbc0001667983 */ /* 0x002ee80000300800 */
        /* <DEDUP_REMOVED lines=8> */
[----:B--2---:R-:W2:Y:S04]  /*ea20*/  LDL.LU R84, [R1+0x4f98] ;  /* 0x004f980001547983 */ /* 0x004ea80000300800 */
[----:B------:R-:W2:Y:S04]  /*ea30*/  LDL.LU R82, [R1+0x4f94] ;  /* 0x004f940001527983 */ /* 0x000ea80000300800 */
[----:B------:R-:W2:Y:S04]  /*ea40*/  LDL.LU R80, [R1+0x4f90] ;  /* 0x004f900001507983 */ /* 0x000ea80000300800 */
[----:B------:R-:W2:Y:S04]  /*ea50*/  LDL.LU.128 R72, [R1+0x4f70] ;  /* 0x004f700001487983 */ /* 0x000ea80000300c00 */
[----:B------:R-:W2:Y:S04]  /*ea60*/  LDL.LU.128 R68, [R1+0x4f60] ;  /* 0x004f600001447983 */ /* 0x000ea80000300c00 */
[----:B------:R-:W2:Y:S04]  /*ea70*/  LDL.LU.128 R64, [R1+0x4f50] ;  /* 0x004f500001407983 */ /* 0x000ea80000300c00 */
[----:B----4-:R0:W-:Y:S04]  /*ea80*/  STL.128 [R1+0x4e20], R76 ;  /* 0x004e204c01007387 */ /* 0x0101e80000100c00 */
[----:B------:R-:W4:Y:S04]  /*ea90*/  LDL.LU.128 R60, [R1+0x4f40] ;  /* 0x004f4000013c7983 */ /* 0x000f280000300c00 */
[----:B------:R-:W4:Y:S04]  /*eaa0*/  LDL.LU.128 R56, [R1+0x4f30] ;  /* 0x004f300001387983 */ /* 0x000f280000300c00 */
[----:B------:R-:W4:Y:S04]  /*eab0*/  LDL.LU.128 R52, [R1+0x4f20] ;  /* 0x004f200001347983 */ /* 0x000f280000300c00 */
[----:B------:R-:W4:Y:S04]  /*eac0*/  LDL.LU.128 R48, [R1+0x4f10] ;  /* 0x004f100001307983 */ /* 0x000f280000300c00 */
[----:B------:R-:W4:Y:S04]  /*ead0*/  LDL.LU.128 R44, [R1+0x4f00] ;  /* 0x004f0000012c7983 */ /* 0x000f280000300c00 */
[----:B------:R-:W4:Y:S04]  /*eae0*/  LDL.LU.128 R40, [R1+0x4ef0] ;  /* 0x004ef00001287983 */ /* 0x000f280000300c00 */
[----:B------:R-:W4:Y:S04]  /*eaf0*/  LDL.LU.128 R36, [R1+0x4ee0] ;  /* 0x004ee00001247983 */ /* 0x000f280000300c00 */
[----:B------:R-:W4:Y:S04]  /*eb00*/  LDL.LU R83, [R1+0x52c] ;  /* 0x00052c0001537983 */ /* 0x000f280000300800 */
[----:B0-----:R-:W4:Y:S04]  /*eb10*/  LDL.128 R76, [R1+0x320] ;  /* 0x00032000014c7983 */ /* 0x001f280000100c00 */
[----:B------:R-:W4:Y:S04]  /*eb20*/  LDL.LU.128 R32, [R1+0x4ed0] ;  /* 0x004ed00001207983 */ /* 0x000f280000300c00 */
[----:B------:R0:W-:Y:S04]  /*eb30*/  STL [R1+0x4fd0], R112 ;  /* 0x004fd07001007387 */ /* 0x0001e80000100800 */
[----:B------:R1:W-:Y:S04]  /*eb40*/  STL [R1+0x4fcc], R110 ;  /* 0x004fcc6e01007387 */ /* 0x0003e80000100800 */
[----:B------:R1:W-:Y:S04]  /*eb50*/  STL [R1+0x4fc8], R108 ;  /* 0x004fc86c01007387 */ /* 0x0003e80000100800 */
[----:B---3--:R3:W-:Y:S04]  /*eb60*/  STL.128 [R1+0x4ec0], R28 ;  /* 0x004ec01c01007387 */ /* 0x0087e80000100c00 */
[----:B------:R3:W-:Y:S04]  /*eb70*/  STL [R1+0x4ebc], R26 ;  /* 0x004ebc1a01007387 */ /* 0x0007e80000100800 */
[----:B------:R3:W-:Y:S04]  /*eb80*/  STL [R1+0x4eb8], R24 ;  /* 0x004eb81801007387 */ /* 0x0007e80000100800 */
[----:B------:R3:W-:Y:S04]  /*eb90*/  STL [R1+0x4eb4], R22 ;  /* 0x004eb41601007387 */ /* 0x0007e80000100800 */
[----:B------:R3:W-:Y:S04]  /*eba0*/  STL [R1+0x4eb0], R20 ;  /* 0x004eb01401007387 */ /* 0x0007e80000100800 */
[----:B------:R3:W-:Y:S04]  /*ebb0*/  STL.64 [R1+0x4ea8], R16 ;  /* 0x004ea81001007387 */ /* 0x0007e80000100a00 */
[----:B------:R3:W-:Y:S04]  /*ebc0*/  STL.64 [R1+0x4ea0], R12 ;  /* 0x004ea00c01007387 */ /* 0x0007e80000100a00 */
[----:B------:R3:W-:Y:S04]  /*ebd0*/  STL [R1+0x4e98], R10 ;  /* 0x004e980a01007387 */ /* 0x0007e80000100800 */
[----:B------:R3:W-:Y:S04]  /*ebe0*/  STL.64 [R1+0x4e90], R8 ;  /* 0x004e900801007387 */ /* 0x0007e80000100a00 */
[----:B------:R3:W-:Y:S04]  /*ebf0*/  STL.128 [R1+0x4e80], R4 ;  /* 0x004e800401007387 */ /* 0x0007e80000100c00 */
[----:B0-----:R-:W4:Y:S04]  /*ec00*/  LDL.LU R112, [R1+0x4fd0] ;  /* 0x004fd00001707983 */ /* 0x001f280000300800 */
[----:B-1----:R-:W4:Y:S04]  /*ec10*/  LDL.LU R110, [R1+0x4fcc] ;  /* 0x004fcc00016e7983 */ /* 0x002f280000300800 */
[----:B------:R-:W4:Y:S04]  /*ec20*/  LDL.LU R108, [R1+0x4fc8] ;  /* 0x004fc800016c7983 */ /* 0x000f280000300800 */
[----:B---3--:R-:W3:Y:S04]  /*ec30*/  LDL.LU.128 R28, [R1+0x4ec0] ;  /* 0x004ec000011c7983 */ /* 0x008ee80000300c00 */
[----:B------:R-:W3:Y:S04]  /*ec40*/  LDL.LU R26, [R1+0x4ebc] ;  /* 0x004ebc00011a7983 */ /* 0x000ee80000300800 */
[----:B------:R-:W3:Y:S04]  /*ec50*/  LDL.LU R24, [R1+0x4eb8] ;  /* 0x004eb80001187983 */ /* 0x000ee80000300800 */
[----:B------:R-:W3:Y:S04]  /*ec60*/  LDL.LU R22, [R1+0x4eb4] ;  /* 0x004eb40001167983 */ /* 0x000ee80000300800 */
[----:B------:R-:W3:Y:S04]  /*ec70*/  LDL.LU R20, [R1+0x4eb0] ;  /* 0x004eb00001147983 */ /* 0x000ee80000300800 */
[----:B------:R-:W3:Y:S04]  /*ec80*/  LDL.LU.64 R16, [R1+0x4ea8] ;  /* 0x004ea80001107983 */ /* 0x000ee80000300a00 */
[----:B------:R-:W3:Y:S04]  /*ec90*/  LDL.LU.64 R12, [R1+0x4ea0] ;  /* 0x004ea000010c7983 */ /* 0x000ee80000300a00 */
[----:B------:R-:W3:Y:S04]  /*eca0*/  LDL.LU R10, [R1+0x4e98] ;  /* 0x004e9800010a7983 */ /* 0x000ee80000300800 */
[----:B------:R-:W3:Y:S04]  /*ecb0*/  LDL.LU.64 R8, [R1+0x4e90] ;  /* 0x004e900001087983 */ /* 0x000ee80000300a00 */
[----:B------:R-:W3:Y:S04]  /*ecc0*/  LDL.LU.128 R4, [R1+0x4e80] ;  /* 0x004e800001047983 */ /* 0x000ee80000300c00 */
[----:B------:R0:W-:Y:S04]  /*ecd0*/  STL [R1+0x4e6c], R106 ;  /* 0x004e6c6a01007387 */ /* 0x0001e80000100800 */
[----:B------:R1:W-:Y:S04]  /*ece0*/  STL [R1+0x5140], R124 ;  /* 0x0051407c01007387 */ /* 0x0003e80000100800 */
[----:B------:R1:W-:Y:S04]  /*ecf0*/  STL [R1+0x4fdc], R118 ;  /* 0x004fdc7601007387 */ /* 0x0003e80000100800 */
[----:B0-----:R-:W3:Y:S04]  /*ed00*/  LDL.LU R106, [R1+0x4e6c] ;  /* 0x004e6c00016a7983 */ /* 0x001ee80000300800 */
[----:B------:R0:W-:Y:S04]  /*ed10*/  STL [R1+0x4fd8], R116 ;  /* 0x004fd87401007387 */ /* 0x0001e80000100800 */
[----:B------:R0:W-:Y:S04]  /*ed20*/  STL [R1+0x4fd4], R114 ;  /* 0x004fd47201007387 */ /* 0x0001e80000100800 */
[----:B-1----:R-:W3:Y:S04]  /*ed30*/  LDL.LU R124, [R1+0x5140] ;  /* 0x00514000017c7983 */ /* 0x002ee80000300800 */
[----:B------:R-:W3:Y:S04]  /*ed40*/  LDL.LU R118, [R1+0x4fdc] ;  /* 0x004fdc0001767983 */ /* 0x000ee80000300800 */
[----:B0-----:R-:W3:Y:S04]  /*ed50*/  LDL.LU R116, [R1+0x4fd8] ;  /* 0x004fd80001747983 */ /* 0x001ee80000300800 */
        /* <DEDUP_REMOVED lines=13> */
[----:B0-----:R-:W3:Y:S04]  /*ee30*/  LDL.LU R104, [R1+0x4e68] ;  /* 0x004e680001687983 */ /* 0x001ee80000300800 */
[----:B-1----:R-:W3:Y:S04]  /*ee40*/  LDL.LU R102, [R1+0x4e64] ;  /* 0x004e640001667983 */ /* 0x002ee80000300800 */
[----:B------:R-:W-:Y:S04]  /*ee50*/  STL.128 [R1+0x4e10], R72 ;  /* 0x004e104801007387 */ /* 0x000fe80000100c00 */
[----:B------:R-:W-:Y:S04]  /*ee60*/  STL.128 [R1+0x4e00], R68 ;  /* 0x004e004401007387 */ /* 0x000fe80000100c00 */
[----:B------:R-:W-:Y:S04]  /*ee70*/  STL.128 [R1+0x4df0], R64 ;  /* 0x004df04001007387 */ /* 0x000fe80000100c00 */
[----:B------:R-:W3:Y:S04]  /*ee80*/  LDL.LU R100, [R1+0x4e60] ;  /* 0x004e600001647983 */ /* 0x000ee80000300800 */
[----:B----4-:R-:W-:Y:S04]  /*ee90*/  STL.128 [R1+0x4de0], R60 ;  /* 0x004de03c01007387 */ /* 0x010fe80000100c00 */
[----:B------:R-:W-:Y:S04]  /*eea0*/  STL.128 [R1+0x4dd0], R56 ;  /* 0x004dd03801007387 */ /* 0x000fe80000100c00 */
[----:B------:R-:W-:Y:S04]  /*eeb0*/  STL.128 [R1+0x4dc0], R52 ;  /* 0x004dc03401007387 */ /* 0x000fe80000100c00 */
[----:B------:R-:W-:Y:S04]  /*eec0*/  STL.128 [R1+0x4db0], R48 ;  /* 0x004db03001007387 */ /* 0x000fe80000100c00 */
[----:B------:R-:W-:Y:S04]  /*eed0*/  STL.128 [R1+0x4da0], R44 ;  /* 0x004da02c01007387 */ /* 0x000fe80000100c00 */
[----:B------:R-:W-:Y:S04]  /*eee0*/  STL.128 [R1+0x4d90], R40 ;  /* 0x004d902801007387 */ /* 0x000fe80000100c00 */
[----:B------:R-:W-:Y:S04]  /*eef0*/  STL.128 [R1+0x4d80], R36 ;  /* 0x004d802401007387 */ /* 0x000fe80000100c00 */
[----:B------:R0:W-:Y:S01]  /*ef00*/  STL.128 [R1+0x4e30], R80 ;  /* 0x004e305001007387 */ /* 0x0001e20000100c00 */
[----:B------:R-:W-:-:S03]  /*ef10*/  IMAD.MOV.U32 R198, RZ, RZ, R76 ;  /* 0x000000ffffc67224 */ /* 0x000fc600078e004c */
[----:B------:R1:W-:Y:S01]  /*ef20*/  STL.64 [R1+0x538], R78 ;  /* 0x0005384e01007387 */ /* 0x0003e20000100a00 */
[----:B------:R-:W-:-:S03]  /*ef30*/  IMAD.MOV.U32 R85, RZ, RZ, R77 ;  /* 0x000000ffff557224 */ /* 0x000fc600078e004d */
        /* <DEDUP_REMOVED lines=9> */
[----:B0-----:R-:W2:Y:S04]  /*efd0*/  LDL.LU.128 R80, [R1+0x4e30] ;  /* 0x004e300001507983 */ /* 0x001ea80000300c00 */
[----:B-1----:R-:W2:Y:S04]  /*efe0*/  LDL.LU.128 R76, [R1+0x4e20] ;  /* 0x004e2000014c7983 */ /* 0x002ea80000300c00 */
        /* <DEDUP_REMOVED lines=11> */
[----:B----4-:R-:W4:Y:S04]  /*f0a0*/  LDL.LU.128 R32, [R1+0x4d70] ;  /* 0x004d700001207983 */ /* 0x010f280000300c00 */
        /* <DEDUP_REMOVED lines=26> */
[----:B------:R-:W3:Y:S04]  /*f250*/  LDL.LU R196, [R1+0x538] ;  /* 0x0005380001c47983 */ /* 0x000ee80000300800 */
[----:B------:R-:W-:Y:S04]  /*f260*/  STL [R1+0x4d14], R106 ;  /* 0x004d146a01007387 */ /* 0x000fe80000100800 */
[----:B------:R-:W-:Y:S04]  /*f270*/  STL [R1+0x4d10], R104 ;  /* 0x004d106801007387 */ /* 0x000fe80000100800 */
[----:B------:R-:W-:Y:S04]  /*f280*/  STL [R1+0x4d0c], R102 ;  /* 0x004d0c6601007387 */ /* 0x000fe80000100800 */
[----:B------:R-:W-:Y:S04]  /*f290*/  STL [R1+0x4d08], R100 ;  /* 0x004d086401007387 */ /* 0x000fe80000100800 */
[----:B------:R0:W-:Y:S04]  /*f2a0*/  STL [R1+0x4d04], R98 ;  /* 0x004d046201007387 */ /* 0x0001e80000100800 */
[----:B------:R1:W-:Y:S04]  /*f2b0*/  STL [R1+0x4d00], R96 ;  /* 0x004d006001007387 */ /* 0x0003e80000100800 */
[----:B------:R-:W-:Y:S04]  /*f2c0*/  STL [R1+0x4cfc], R94 ;  /* 0x004cfc5e01007387 */ /* 0x000fe80000100800 */
[----:B------:R-:W-:Y:S04]  /*f2d0*/  STL [R1+0x4cf8], R92 ;  /* 0x004cf85c01007387 */ /* 0x000fe80000100800 */
[----:B------:R-:W-:Y:S04]  /*f2e0*/  STL [R1+0x4cf4], R90 ;  /* 0x004cf45a01007387 */ /* 0x000fe80000100800 */
[----:B------:R-:W-:Y:S04]  /*f2f0*/  STL [R1+0x4cf0], R88 ;  /* 0x004cf05801007387 */ /* 0x000fe80000100800 */
[----:B--2---:R2:W-:Y:S04]  /*f300*/  STL.128 [R1+0x4cd0], R80 ;  /* 0x004cd05001007387 */ /* 0x0045e80000100c00 */
        /* <DEDUP_REMOVED lines=12> */
[----:B----4-:R-:W-:Y:S04]  /*f3d0*/  STL.128 [R1+0x4c10], R32 ;  /* 0x004c102001007387 */ /* 0x010fe80000100c00 */
[----:B0-----:R-:W4:Y:S04]  /*f3e0*/  LDL.LU R98, [R1+0x4d04] ;  /* 0x004d040001627983 */ /* 0x001f280000300800 */
[----:B-1----:R-:W4:Y:S04]  /*f3f0*/  LDL.LU R96, [R1+0x4d00] ;  /* 0x004d000001607983 */ /* 0x002f280000300800 */
[----:B--2---:R-:W2:Y:S04]  /*f400*/  LDL.LU.128 R80, [R1+0x4cd0] ;  /* 0x004cd00001507983 */ /* 0x004ea80000300c00 */
[----:B------:R-:W2:Y:S04]  /*f410*/  LDL.LU R94, [R1+0x4cfc] ;  /* 0x004cfc00015e7983 */ /* 0x000ea80000300800 */
[----:B------:R-:W2:Y:S04]  /*f420*/  LDL.LU R92, [R1+0x4cf8] ;  /* 0x004cf800015c7983 */ /* 0x000ea80000300800 */
        /* <DEDUP_REMOVED lines=11> */
[----:B------:R-:W2:Y:S04]  /*f4e0*/  LDL.128 R76, [R1+0x330] ;  /* 0x00033000014c7983 */ /* 0x000ea80000100c00 */
[----:B------:R-:W2:Y:S04]  /*f4f0*/  LDL.LU R100, [R1+0x4d08] ;  /* 0x004d080001647983 */ /* 0x000ea80000300800 */
[----:B------:R1:W-:Y:S04]  /*f500*/  STL.128 [R1+0x49b0], R172 ;  /* 0x0049b0ac01007387 */ /* 0x0003e80000100c00 */
[----:B------:R1:W-:Y:S04]  /*f510*/  STL.128 [R1+0x49a0], R168 ;  /* 0x0049a0a801007387 */ /* 0x0003e80000100c00 */
[----:B------:R-:W2:Y:S04]  /*f520*/  LDL.LU.128 R84, [R1+0x4ce0] ;  /* 0x004ce00001547983 */ /* 0x000ea80000300c00 */
[----:B0-----:R-:W2:Y:S04]  /*f530*/  LDL.LU R120, [R1+0x490] ;  /* 0x0004900001787983 */ /* 0x001ea80000300800 */
[----:B-1----:R-:W2:Y:S04]  /*f540*/  LDL.128 R172, [R1+0x350] ;  /* 0x0003500001ac7983 */ /* 0x002ea80000100c00 */
[----:B------:R-:W2:Y:S04]  /*f550*/  LDL.LU.128 R168, [R1+0x49a0] ;  /* 0x0049a00001a87983 */ /* 0x000ea80000300c00 */
[----:B------:R-:W2:Y:S04]  /*f560*/  LDL.LU R122, [R1+0x498] ;  /* 0x00049800017a7983 */ /* 0x000ea80000300800 */
[----:B------:R-:W-:Y:S04]  /*f570*/  STL [R1+0x360], R124 ;  /* 0x0003607c01007387 */ /* 0x000fe80000100800 */
[----:B------:R-:W-:Y:S04]  /*f580*/  STL [R1+0x364], R114 ;  /* 0x0003647201007387 */ /* 0x000fe80000100800 */
[----:B------:R-:W-:Y:S04]  /*f590*/  STL [R1+0x368], R116 ;  /* 0x0003687401007387 */ /* 0x000fe80000100800 */
[----:B------:R-:W-:Y:S04]  /*f5a0*/  STL [R1+0x36c], R118 ;  /* 0x00036c7601007387 */ /* 0x000fe80000100800 */
[----:B------:R-:W2:Y:S04]  /*f5b0*/  LDL.LU R90, [R1+0x4cf4] ;  /* 0x004cf400015a7983 */ /* 0x000ea80000300800 */
[----:B------:R-:W2:Y:S04]  /*f5c0*/  LDL.LU R88, [R1+0x4cf0] ;  /* 0x004cf00001587983 */ /* 0x000ea80000300800 */
[----:B------:R0:W-:Y:S04]  /*f5d0*/  STL.128 [R1+0x49c0], R176 ;  /* 0x0049c0b001007387 */ /* 0x0001e80000100c00 */
[----:B------:R-:W2:Y:S04]  /*f5e0*/  LDL.LU R106, [R1+0x4d14] ;  /* 0x004d1400016a7983 */ /* 0x000ea80000300800 */
[----:B------:R-:W2:Y:S04]  /*f5f0*/  LDL.LU R104, [R1+0x4d10] ;  /* 0x004d100001687983 */ /* 0x000ea80000300800 */
[----:B------:R-:W2:Y:S04]  /*f600*/  LDL.LU R102, [R1+0x4d0c] ;  /* 0x004d0c0001667983 */ /* 0x000ea80000300800 */
[----:B------:R1:W-:Y:S04]  /*f610*/  STL [R1+0x4a08], R198 ;  /* 0x004a08c601007387 */ /* 0x0003e80000100800 */
[----:B---3--:R3:W-:Y:S04]  /*f620*/  STL [R1+0x4a04], R196 ;  /* 0x004a04c401007387 */ /* 0x0087e80000100800 */
[----:B0-----:R-:W2:Y:S04]  /*f630*/  LDL.128 R176, [R1+0x360] ;  /* 0x0003600001b07983 */ /* 0x001ea80000100c00 */
[----:B------:R0:W-:Y:S04]  /*f640*/  STL [R1+0x4a00], R193 ;  /* 0x004a00c101007387 */ /* 0x0001e80000100800 */
[----:B-1----:R-:W2:Y:S04]  /*f650*/  LDL.LU R198, [R1+0x4a08] ;  /* 0x004a080001c67983 */ /* 0x002ea80000300800 */
[----:B---3--:R-:W3:Y:S04]  /*f660*/  LDL.LU R196, [R1+0x4a04] ;  /* 0x004a040001c47983 */ /* 0x008ee80000300800 */
[----:B------:R1:W-:Y:S04]  /*f670*/  STL.128 [R1+0x4990], R164 ;  /* 0x004990a401007387 */ /* 0x0003e80000100c00 */
[----:B------:R1:W-:Y:S04]  /*f680*/  STL.128 [R1+0x4980], R160 ;  /* 0x004980a001007387 */ /* 0x0003e80000100c00 */
[----:B0-----:R-:W3:Y:S04]  /*f690*/  LDL.LU R193, [R1+0x4a00] ;  /* 0x004a000001c17983 */ /* 0x001ee80000300800 */
[----:B------:R0:W-:Y:S04]  /*f6a0*/  STL [R1+0x370], R108 ;  /* 0x0003706c01007387 */ /* 0x0001e80000100800 */
[----:B-1----:R-:W3:Y:S04]  /*f6b0*/  LDL.LU.128 R164, [R1+0x4990] ;  /* 0x0049900001a47983 */ /* 0x002ee80000300c00 */
[----:B------:R-:W3:Y:S04]  /*f6c0*/  LDL.LU.128 R160, [R1+0x4980] ;  /* 0x0049800001a07983 */ /* 0x000ee80000300c00 */
[----:B------:R1:W-:Y:S04]  /*f6d0*/  STL [R1+0x374], R110 ;  /* 0x0003746e01007387 */ /* 0x0003e80000100800 */
[----:B0-----:R-:W3:Y:S04]  /*f6e0*/  LDL.LU R108, [R1+0x480] ;  /* 0x00048000016c7983 */ /* 0x001ee80000300800 */
[----:B------:R-:W-:Y:S04]  /*f6f0*/  STL [R1+0x378], R112 ;  /* 0x0003787001007387 */ /* 0x000fe80000100800 */
[----:B-1----:R-:W3:Y:S04]  /*f700*/  LDL.LU R110, [R1+0x488] ;  /* 0x00048800016e7983 */ /* 0x002ee80000300800 */
[----:B------:R0:W-:Y:S04]  /*f710*/  STL.128 [R1+0x4a20], R204 ;  /* 0x004a20cc01007387 */ /* 0x0001e80000100c00 */
[----:B------:R1:W-:Y:S04]  /*f720*/  STL [R1+0x4a10], R202 ;  /* 0x004a10ca01007387 */ /* 0x0003e80000100800 */
        /* <DEDUP_REMOVED lines=8> */
[----:B0-----:R-:W3:Y:S04]  /*f7b0*/  LDL.LU.128 R204, [R1+0x4a20] ;  /* 0x004a200001cc7983 */ /* 0x001ee80000300c00 */
[----:B-1----:R-:W3:Y:S04]  /*f7c0*/  LDL.LU R202, [R1+0x4a10] ;  /* 0x004a100001ca7983 */ /* 0x002ee80000300800 */
[----:B------:R-:W3:Y:S04]  /*f7d0*/  LDL.LU R200, [R1+0x4a0c] ;  /* 0x004a0c0001c87983 */ /* 0x000ee80000300800 */
        /* <DEDUP_REMOVED lines=8> */
[----:B------:R-:W3:Y:S04]  /*f860*/  LDL.LU.128 R72, [R1+0x4cb0] ;  /* 0x004cb00001487983 */ /* 0x000ee80000300c00 */
[----:B------:R-:W-:Y:S04]  /*f870*/  STL.128 [R1+0x4a30], R208 ;  /* 0x004a30d001007387 */ /* 0x000fe80000100c00 */
[----:B------:R-:W-:Y:S04]  /*f880*/  STL.64 [R1+0x4a40], R212 ;  /* 0x004a40d401007387 */ /* 0x000fe80000100a00 */
[----:B----4-:R0:W-:Y:S04]  /*f890*/  STL [R1+0x4bac], R98 ;  /* 0x004bac6201007387 */ /* 0x0101e80000100800 */
[----:B------:R1:W-:Y:S04]  /*f8a0*/  STL [R1+0x4ba8], R96 ;  /* 0x004ba86001007387 */ /* 0x0003e80000100800 */
[----:B--2---:R2:W-:Y:S04]  /*f8b0*/  STL.128 [R1+0x4b70], R80 ;  /* 0x004b705001007387 */ /* 0x0045e80000100c00 */
[----:B0-----:R-:W4:Y:S04]  /*f8c0*/  LDL.LU R98, [R1+0x4bac] ;  /* 0x004bac0001627983 */ /* 0x001f280000300800 */
[----:B-1----:R-:W4:Y:S04]  /*f8d0*/  LDL.LU R96, [R1+0x4ba8] ;  /* 0x004ba80001607983 */ /* 0x002f280000300800 */
[----:B------:R0:W-:Y:S04]  /*f8e0*/  STL [R1+0x4ba4], R94 ;  /* 0x004ba45e01007387 */ /* 0x0001e80000100800 */
[----:B--2---:R-:W2:Y:S04]  /*f8f0*/  LDL.128 R80, [R1+0x340] ;  /* 0x0003400001507983 */ /* 0x004ea80000100c00 */
[----:B------:R1:W-:Y:S04]  /*f900*/  STL [R1+0x4ba0], R92 ;  /* 0x004ba05c01007387 */ /* 0x0003e80000100800 */
[----:B0-----:R-:W2:Y:S04]  /*f910*/  LDL.LU R94, [R1+0x4ba4] ;  /* 0x004ba400015e7983 */ /* 0x001ea80000300800 */
[----:B------:R-:W2:Y:S04]  /*f920*/  LDL.LU.128 R208, [R1+0x4a30] ;  /* 0x004a300001d07983 */ /* 0x000ea80000300c00 */
[----:B-1----:R-:W2:Y:S04]  /*f930*/  LDL.LU R92, [R1+0x4ba0] ;  /* 0x004ba000015c7983 */ /* 0x002ea80000300800 */
[----:B------:R-:W-:Y:S04]  /*f940*/  STL.128 [R1+0x4c00], R28 ;  /* 0x004c001c01007387 */ /* 0x000fe80000100c00 */
[----:B------:R-:W-:Y:S04]  /*f950*/  STL [R1+0x4bfc], R26 ;  /* 0x004bfc1a01007387 */ /* 0x000fe80000100800 */
[----:B------:R-:W-:Y:S04]  /*f960*/  STL [R1+0x4bf8], R24 ;  /* 0x004bf81801007387 */ /* 0x000fe80000100800 */
[----:B------:R-:W-:Y:S04]  /*f970*/  STL [R1+0x4bf4], R22 ;  /* 0x004bf41601007387 */ /* 0x000fe80000100800 */
[----:B------:R-:W-:Y:S04]  /*f980*/  STL [R1+0x4bf0], R20 ;  /* 0x004bf01401007387 */ /* 0x000fe80000100800 */
[----:B------:R-:W-:Y:S04]  /*f990*/  STL.64 [R1+0x548], R78 ;  /* 0x0005484e01007387 */ /* 0x000fe80000100a00 */
[----:B------:R0:W-:Y:S04]  /*f9a0*/  STL [R1+0x4bb0], R100 ;  /* 0x004bb06401007387 */ /* 0x0001e80000100800 */
[----:B------:R-:W2:Y:S04]  /*f9b0*/  LDL.LU R91, [R1+0x54c] ;  /* 0x00054c00015b7983 */ /* 0x000ea80000300800 */
[----:B------:R-:W2:Y:S04]  /*f9c0*/  LDL.LU R142, [R1+0x548] ;  /* 0x00054800018e7983 */ /* 0x000ea80000300800 */
[----:B0-----:R-:W2:Y:S01]  /*f9d0*/  LDL.LU R100, [R1+0x4bb0] ;  /* 0x004bb00001647983 */ /* 0x001ea20000300800 */
[----:B------:R-:W-:-:S02]  /*f9e0*/  IMAD.MOV.U32 R89, RZ, RZ, R77 ;  /* 0x000000ffff597224 */ /* 0x000fc400078e004d */
[----:B------:R-:W-:Y:S01]  /*f9f0*/  IMAD.MOV.U32 R143, RZ, RZ, R76 ;  /* 0x000000ffff8f7224 */ /* 0x000fe200078e004c */
[----:B------:R0:W-:Y:S01]  /*fa00*/  STL.128 [R1+0x4b80], R84 ;  /* 0x004b805401007387 */ /* 0x0001e20000100c00 */
[----:B------:R-:W-:-:S03]  /*fa10*/  IMAD.MOV.U32 R97, RZ, RZ, R173 ;  /* 0x000000ffff617224 */ /* 0x000fc600078e00ad */
[----:B------:R-:W2:Y:S01]  /*fa20*/  LDL.LU.128 R76, [R1+0x4cc0] ;  /* 0x004cc000014c7983 */ /* 0x000ea20000300c00 */
[----:B------:R-:W-:-:S03]  /*fa30*/  IMAD.MOV.U32 R99, RZ, RZ, R175 ;  /* 0x000000ffff637224 */ /* 0x000fc600078e00af */
[----:B------:R1:W-:Y:S04]  /*fa40*/  STL.128 [R1+0x4880], R168 ;  /* 0x004880a801007387 */ /* 0x0003e80000100c00 */
[----:B------:R-:W-:Y:S04]  /*fa50*/  STL.64 [R1+0x4be8], R16 ;  /* 0x004be81001007387 */ /* 0x000fe80000100a00 */
[----:B0-----:R-:W2:Y:S04]  /*fa60*/  LDL.LU.128 R84, [R1+0x4b80] ;  /* 0x004b800001547983 */ /* 0x001ea80000300c00 */
[----:B------:R-:W-:Y:S04]  /*fa70*/  STL.64 [R1+0x4be0], R12 ;  /* 0x004be00c01007387 */ /* 0x000fe80000100a00 */
[----:B-1----:R-:W2:Y:S04]  /*fa80*/  LDL.LU.128 R168, [R1+0x4880] ;  /* 0x0048800001a87983 */ /* 0x002ea80000300c00 */
[----:B------:R-:W-:Y:S04]  /*fa90*/  STL [R1+0x4bd8], R10 ;  /* 0x004bd80a01007387 */ /* 0x000fe80000100800 */
[----:B------:R-:W-:Y:S04]  /*faa0*/  STL.64 [R1+0x4bd0], R8 ;  /* 0x004bd00801007387 */ /* 0x000fe80000100a00 */
[----:B------:R-:W-:Y:S04]  /*fab0*/  STL.128 [R1+0x4bc0], R4 ;  /* 0x004bc00401007387 */ /* 0x000fe80000100c00 */
[----:B------:R-:W2:Y:S04]  /*fac0*/  LDL.LU.128 R68, [R1+0x4ca0] ;  /* 0x004ca00001447983 */ /* 0x000ea80000300c00 */
[----:B------:R0:W-:Y:S04]  /*fad0*/  STL [R1+0x384], R106 ;  /* 0x0003846a01007387 */ /* 0x0001e80000100800 */
[----:B------:R-:W-:Y:S04]  /*fae0*/  STL [R1+0x380], R104 ;  /* 0x0003806801007387 */ /* 0x000fe80000100800 */
[----:B------:R1:W-:Y:S04]  /*faf0*/  STL [R1+0x37c], R102 ;  /* 0x00037c6601007387 */ /* 0x0003e80000100800 */
[----:B0-----:R-:W2:Y:S04]  /*fb00*/  LDL.LU R106, [R1+0x478] ;  /* 0x00047800016a7983 */ /* 0x001ea80000300800 */
[----:B------:R-:W2:Y:S04]  /*fb10*/  LDL.LU.128 R64, [R1+0x4c90] ;  /* 0x004c900001407983 */ /* 0x000ea80000300c00 */
[----:B------:R-:W-:Y:S04]  /*fb20*/  STL [R1+0x574], R177 ;  /* 0x000574b101007387 */ /* 0x000fe80000100800 */
[----:B------:R-:W-:Y:S04]  /*fb30*/  STL.64 [R1+0x578], R178 ;  /* 0x000578b201007387 */ /* 0x000fe80000100a00 */
[----:B------:R-:W2:Y:S04]  /*fb40*/  LDL.LU R101, [R1+0x574] ;  /* 0x0005740001657983 */ /* 0x000ea80000300800 */
[----:B-1----:R-:W2:Y:S04]  /*fb50*/  LDL.LU R102, [R1+0x578] ;  /* 0x0005780001667983 */ /* 0x002ea80000300800 */
[----:B------:R-:W2:Y:S04]  /*fb60*/  LDL.LU R103, [R1+0x57c] ;  /* 0x00057c0001677983 */ /* 0x000ea80000300800 */
[----:B------:R0:W-:Y:S04]  /*fb70*/  STL [R1+0x48e8], R198 ;  /* 0x0048e8c601007387 */ /* 0x0001e80000100800 */
[----:B---3--:R1:W-:Y:S04]  /*fb80*/  STL [R1+0x48e4], R196 ;  /* 0x0048e4c401007387 */ /* 0x0083e80000100800 */
[----:B------:R3:W-:Y:S04]  /*fb90*/  STL [R1+0x48e0], R193 ;  /* 0x0048e0c101007387 */ /* 0x0007e80000100800 */
[----:B0-----:R-:W2:Y:S04]  /*fba0*/  LDL.LU R198, [R1+0x48e8] ;  /* 0x0048e80001c67983 */ /* 0x001ea80000300800 */
[----:B-1----:R-:W2:Y:S04]  /*fbb0*/  LDL.LU R196, [R1+0x48e4] ;  /* 0x0048e40001c47983 */ /* 0x002ea80000300800 */
[----:B------:R0:W-:Y:S04]  /*fbc0*/  STL.128 [R1+0x4870], R164 ;  /* 0x004870a401007387 */ /* 0x0001e80000100c00 */
[----:B------:R1:W-:Y:S04]  /*fbd0*/  STL.128 [R1+0x4860], R160 ;  /* 0x004860a001007387 */ /* 0x0003e80000100c00 */
[----:B---3--:R-:W3:Y:S04]  /*fbe0*/  LDL.LU R193, [R1+0x48e0] ;  /* 0x0048e00001c17983 */ /* 0x008ee80000300800 */
[----:B------:R-:W3:Y:S04]  /*fbf0*/  LDL.LU.128 R60, [R1+0x4c80] ;  /* 0x004c8000013c7983 */ /* 0x000ee80000300c00 */
[----:B0-----:R-:W3:Y:S04]  /*fc00*/  LDL.LU.128 R164, [R1+0x4870] ;  /* 0x0048700001a47983 */ /* 0x001ee80000300c00 */
[----:B-1----:R-:W3:Y:S04]  /*fc10*/  LDL.LU.128 R160, [R1+0x4860] ;  /* 0x0048600001a07983 */ /* 0x002ee80000300c00 */
        /* <DEDUP_REMOVED lines=16> */
[----:B------:R-:W-:Y:S04]  /*fd20*/  STL.128 [R1+0x4830], R148 ;  /* 0x0048309401007387 */ /* 0x000fe80000100c00 */
[----:B------:R-:W-:Y:S04]  /*fd30*/  STL.128 [R1+0x4820], R144 ;  /* 0x0048209001007387 */ /* 0x000fe80000100c00 */
[----:B0-----:R-:W3:Y:S04]  /*fd40*/  LDL.LU.128 R204, [R1+0x4900] ;  /* 0x0049000001cc7983 */ /* 0x001ee80000300c00 */
[----:B-1----:R-:W3:Y:S04]  /*fd50*/  LDL.LU R202, [R1+0x48f0] ;  /* 0x0048f00001ca7983 */ /* 0x002ee80000300800 */
[----:B------:R-:W3:Y:S04]  /*fd60*/  LDL.LU R200, [R1+0x48ec] ;  /* 0x0048ec0001c87983 */ /* 0x000ee80000300800 */
[----:B------:R-:W3:Y:S04]  /*fd70*/  LDL.LU.128 R188, [R1+0x48d0] ;  /* 0x0048d00001bc7983 */ /* 0x000ee80000300c00 */
[----:B------:R-:W3:Y:S04]  /*fd80*/  LDL.LU.128 R184, [R1+0x48c0] ;  /* 0x0048c00001b87983 */ /* 0x000ee80000300c00 */
[----:B------:R-:W3:Y:S04]  /*fd90*/  LDL.LU.128 R180, [R1+0x48b0] ;  /* 0x0048b00001b47983 */ /* 0x000ee80000300c00 */
[----:B------:R-:W3:Y:S04]  /*fda0*/  LDL.LU.128 R156, [R1+0x4850] ;  /* 0x00485000019c7983 */ /* 0x000ee80000300c00 */
[----:B----4-:R0:W-:Y:S04]  /*fdb0*/  STL [R1+0x38c], R98 ;  /* 0x00038c6201007387 */ /* 0x0101e80000100800 */
[----:B------:R1:W-:Y:S04]  /*fdc0*/  STL [R1+0x388], R96 ;  /* 0x0003886001007387 */ /* 0x0003e80000100800 */
[----:B------:R-:W4:Y:S01]  /*fdd0*/  LDL.LU.128 R152, [R1+0x4840] ;  /* 0x0048400001987983 */ /* 0x000f220000300c00 */
[----:B0-----:R-:W-:-:S03]  /*fde0*/  IMAD.MOV.U32 R98, RZ, RZ, R174 ;  /* 0x000000ffff627224 */ /* 0x001fc600078e00ae */
[----:B--2---:R-:W-:Y:S01]  /*fdf0*/  STL.64 [R1+0x558], R82 ;  /* 0x0005585201007387 */ /* 0x004fe20000100a00 */
[----:B-1----:R-:W-:-:S03]  /*fe00*/  IMAD.MOV.U32 R96, RZ, RZ, R172 ;  /* 0x000000ffff607224 */ /* 0x002fc600078e00ac */
[----:B------:R-:W2:Y:S04]  /*fe10*/  LDL.LU R140, [R1+0x558] ;  /* 0x00055800018c7983 */ /* 0x000ea80000300800 */
[----:B------:R-:W3:Y:S04]  /*fe20*/  LDL.LU R95, [R1+0x55c] ;  /* 0x00055c00015f7983 */ /* 0x000ee80000300800 */
[----:B------:R-:W4:Y:S01]  /*fe30*/  LDL.LU.128 R172, [R1+0x49b0] ;  /* 0x0049b00001ac7983 */ /* 0x000f220000300c00 */
[----:B------:R-:W-:Y:S02]  /*fe40*/  IMAD.MOV.U32 R141, RZ, RZ, R80 ;  /* 0x000000ffff8d7224 */ /* 0x000fe400078e0050 */
[----:B------:R-:W-:Y:S01]  /*fe50*/  IMAD.MOV.U32 R93, RZ, RZ, R81 ;  /* 0x000000ffff5d7224 */ /* 0x000fe200078e0051 */
[----:B------:R0:W-:Y:S04]  /*fe60*/  STL [R1+0x398], R92 ;  /* 0x0003985c01007387 */ /* 0x0001e80000100800 */
[----:B------:R1:W-:Y:S04]  /*fe70*/  STL [R1+0x39c], R94 ;  /* 0x00039c5e01007387 */ /* 0x0003e80000100800 */
[----:B------:R1:W-:Y:S01]  /*fe80*/  STL.128 [R1+0x47f0], R96 ;  /* 0x0047f06001007387 */ /* 0x0003e20000100c00 */
[----:B0-----:R-:W-:-:S03]  /*fe90*/  IMAD.MOV.U32 R92, RZ, RZ, R122 ;  /* 0x000000ffff5c7224 */ /* 0x001fc600078e007a */
[----:B------:R-:W4:Y:S01]  /*fea0*/  LDL.LU.128 R80, [R1+0x4b70] ;  /* 0x004b700001507983 */ /* 0x000f220000300c00 */
[----:B-1----:R-:W-:-:S03]  /*feb0*/  IMAD.MOV.U32 R94, RZ, RZ, R120 ;  /* 0x000000ffff5e7224 */ /* 0x002fc600078e0078 */
[----:B------:R-:W4:Y:S04]  /*fec0*/  LDL.LU.128 R148, [R1+0x4830] ;  /* 0x0048300001947983 */ /* 0x000f280000300c00 */
[----:B------:R-:W4:Y:S04]  /*fed0*/  LDL.LU.128 R144, [R1+0x4820] ;  /* 0x0048200001907983 */ /* 0x000f280000300c00 */
[----:B------:R-:W4:Y:S04]  /*fee0*/  LDL.LU.128 R96, [R1+0x47f0] ;  /* 0x0047f00001607983 */ /* 0x000f280000300c00 */
[----:B------:R0:W-:Y:S04]  /*fef0*/  STL.128 [R1+0x4b50], R72 ;  /* 0x004b504801007387 */ /* 0x0001e80000100c00 */
[----:B------:R1:W-:Y:S04]  /*ff00*/  STL.128 [R1+0x4b90], R88 ;  /* 0x004b905801007387 */ /* 0x0003e80000100c00 */
[----:B------:R-:W-:Y:S04]  /*ff10*/  STL.128 [R1+0x4910], R208 ;  /* 0x004910d001007387 */ /* 0x000fe80000100c00 */
[----:B------:R1:W-:Y:S04]  /*ff20*/  STL [R1+0x390], R100 ;  /* 0x0003906401007387 */ /* 0x0003e80000100800 */
[----:B0-----:R-:W4:Y:S04]  /*ff30*/  LDL.LU.128 R72, [R1+0x4b50] ;  /* 0x004b500001487983 */ /* 0x001f280000300c00 */
[----:B-1----:R-:W4:Y:S01]  /*ff40*/  LDL.LU.128 R88, [R1+0x4b90] ;  /* 0x004b900001587983 */ /* 0x002f220000300c00 */
[----:B------:R-:W-:-:S03]  /*ff50*/  IMAD.MOV.U32 R100, RZ, RZ, R176 ;  /* 0x000000ffff647224 */ /* 0x000fc600078e00b0 */
[----:B------:R-:W4:Y:S04]  /*ff60*/  LDL.LU.128 R176, [R1+0x49c0] ;  /* 0x0049c00001b07983 */ /* 0x000f280000300c00 */
[----:B------:R0:W-:Y:S04]  /*ff70*/  STL.128 [R1+0x4b60], R76 ;  /* 0x004b604c01007387 */ /* 0x0001e80000100c00 */
[----:B------:R-:W-:Y:S04]  /*ff80*/  STL [R1+0x3a0], R84 ;  /* 0x0003a05401007387 */ /* 0x000fe80000100800 */
[----:B------:R-:W-:Y:S04]  /*ff90*/  STL [R1+0x3a4], R86 ;  /* 0x0003a45601007387 */ /* 0x000fe80000100800 */
[----:B------:R1:W-:Y:S04]  /*ffa0*/  STL.128 [R1+0x4740], R168 ;  /* 0x004740a801007387 */ /* 0x0003e80000100c00 */
[----:B0-----:R-:W4:Y:S04]  /*ffb0*/  LDL.LU.128 R76, [R1+0x4b60] ;  /* 0x004b6000014c7983 */ /* 0x001f280000300c00 */
[----:B------:R-:W4:Y:S04]  /*ffc0*/  LDL.LU R26, [R1+0x4bfc] ;  /* 0x004bfc00011a7983 */ /* 0x000f280000300800 */
[----:B------:R-:W4:Y:S04]  /*ffd0*/  LDL.LU R24, [R1+0x4bf8] ;  /* 0x004bf80001187983 */ /* 0x000f280000300800 */
[----:B-1----:R-:W4:Y:S04]  /*ffe0*/  LDL.128 R168, [R1+0x380] ;  /* 0x0003800001a87983 */ /* 0x002f280000100c00 */
[----:B------:R-:W4:Y:S04]  /*fff0*/  LDL.LU R22, [R1+0x4bf4] ;  /* 0x004bf40001167983 */ /* 0x000f280000300800 */
[----:B------:R-:W4:Y:S04]  /*10000*/  LDL.LU R20, [R1+0x4bf0] ;  /* 0x004bf00001147983 */ /* 0x000f280000300800 */
[----:B------:R-:W4:Y:S04]  /*10010*/  LDL.LU.64 R16, [R1+0x4be8] ;  /* 0x004be80001107983 */ /* 0x000f280000300a00 */
[----:B------:R-:W4:Y:S04]  /*10020*/  LDL.LU.64 R12, [R1+0x4be0] ;  /* 0x004be000010c7983 */ /* 0x000f280000300a00 */
[----:B------:R-:W4:Y:S04]  /*10030*/  LDL.LU R10, [R1+0x4bd8] ;  /* 0x004bd800010a7983 */ /* 0x000f280000300800 */
[----:B------:R-:W4:Y:S04]  /*10040*/  LDL.LU.64 R8, [R1+0x4bd0] ;  /* 0x004bd00001087983 */ /* 0x000f280000300a00 */
[----:B------:R-:W4:Y:S04]  /*10050*/  LDL.LU.128 R4, [R1+0x4bc0] ;  /* 0x004bc00001047983 */ /* 0x000f280000300c00 */
[----:B------:R-:W4:Y:S04]  /*10060*/  LDL.LU.64 R212, [R1+0x4a40] ;  /* 0x004a400001d47983 */ /* 0x000f280000300a00 */
[----:B--2---:R0:W-:Y:S04]  /*10070*/  STL.128 [R1+0x4930], R140 ;  /* 0x0049308c01007387 */ /* 0x0041e80000100c00 */
[----:B---3--:R1:W-:Y:S04]  /*10080*/  STL.128 [R1+0x47e0], R92 ;  /* 0x0047e05c01007387 */ /* 0x0083e80000100c00 */
[----:B----4-:R2:W-:Y:S04]  /*10090*/  STL.128 [R1+0x4890], R172 ;  /* 0x004890ac01007387 */ /* 0x0105e80000100c00 */
[----:B------:R-:W-:Y:S04]  /*100a0*/  STL [R1+0x47a8], R198 ;  /* 0x0047a8c601007387 */ /* 0x000fe80000100800 */
[----:B0-----:R-:W3:Y:S04]  /*100b0*/  LDL.LU.128 R140, [R1+0x4930] ;  /* 0x00493000018c7983 */ /* 0x001ee80000300c00 */
[----:B-1----:R-:W4:Y:S04]  /*100c0*/  LDL.LU.128 R92, [R1+0x47e0] ;  /* 0x0047e000015c7983 */ /* 0x002f280000300c00 */
[----:B--2---:R-:W2:Y:S01]  /*100d0*/  LDL.128 R172, [R1+0x370] ;  /* 0x0003700001ac7983 */ /* 0x004ea20000100c00 */
[----:B------:R-:W-:-:S02]  /*100e0*/  IMAD.MOV.U32 R84, RZ, RZ, R110 ;  /* 0x000000ffff547224 */ /* 0x000fc400078e006e */
[----:B------:R-:W-:Y:S01]  /*100f0*/  IMAD.MOV.U32 R86, RZ, RZ, R108 ;  /* 0x000000ffff567224 */ /* 0x000fe200078e006c */
[----:B------:R0:W-:Y:S04]  /*10100*/  STL.128 [R1+0x4800], R100 ;  /* 0x0048006401007387 */ /* 0x0001e80000100c00 */
[----:B------:R1:W-:Y:S04]  /*10110*/  STL.128 [R1+0x4670], R84 ;  /* 0x0046705401007387 */ /* 0x0003e80000100c00 */
[----:B------:R1:W-:Y:S04]  /*10120*/  STL.128 [R1+0x46a0], R96 ;  /* 0x0046a06001007387 */ /* 0x0003e80000100c00 */
[----:B------:R-:W-:Y:S04]  /*10130*/  STL [R1+0x47a4], R196 ;  /* 0x0047a4c401007387 */ /* 0x000fe80000100800 */
[----:B0-----:R-:W2:Y:S04]  /*10140*/  LDL.LU.128 R100, [R1+0x4800] ;  /* 0x0048000001647983 */ /* 0x001ea80000300c00 */
[----:B-1----:R-:W2:Y:S04]  /*10150*/  LDL.LU.128 R84, [R1+0x4670] ;  /* 0x0046700001547983 */ /* 0x002ea80000300c00 */
[----:B------:R-:W2:Y:S04]  /*10160*/  LDL.LU R96, [R1+0x470] ;  /* 0x0004700001607983 */ /* 0x000ea80000300800 */
[----:B------:R-:W-:Y:S04]  /*10170*/  STL [R1+0x47a0], R193 ;  /* 0x0047a0c101007387 */ /* 0x000fe80000100800 */
[----:B------:R0:W-:Y:S04]  /*10180*/  STL [R1+0x3a8], R88 ;  /* 0x0003a85801007387 */ /* 0x0001e80000100800 */
[----:B------:R1:W-:Y:S04]  /*10190*/  STL.128 [R1+0x48a0], R176 ;  /* 0x0048a0b001007387 */ /* 0x0003e80000100c00 */
[----:B------:R-:W2:Y:S01]  /*101a0*/  LDL.LU R198, [R1+0x47a8] ;  /* 0x0047a80001c67983 */ /* 0x000ea20000300800 */
[----:B0-----:R-:W-:-:S03]  /*101b0*/  IMAD.MOV.U32 R88, RZ, RZ, R106 ;  /* 0x000000ffff587224 */ /* 0x001fc600078e006a */
[----:B------:R-:W2:Y:S04]  /*101c0*/  LDL.LU R196, [R1+0x47a4] ;  /* 0x0047a40001c47983 */ /* 0x000ea80000300800 */
[----:B------:R0:W-:Y:S04]  /*101d0*/  STL.128 [R1+0x4730], R164 ;  /* 0x004730a401007387 */ /* 0x0001e80000100c00 */
[----:B-1----:R-:W2:Y:S04]  /*101e0*/  LDL.LU.128 R176, [R1+0x48a0] ;  /* 0x0048a00001b07983 */ /* 0x002ea80000300c00 */
[----:B------:R1:W-:Y:S04]  /*101f0*/  STL.128 [R1+0x4720], R160 ;  /* 0x004720a001007387 */ /* 0x0003e80000100c00 */
[----:B------:R-:W2:Y:S04]  /*10200*/  LDL.LU R193, [R1+0x47a0] ;  /* 0x0047a00001c17983 */ /* 0x000ea80000300800 */
[----:B0-----:R-:W2:Y:S04]  /*10210*/  LDL.LU.128 R164, [R1+0x4730] ;  /* 0x0047300001a47983 */ /* 0x001ea80000300c00 */
[----:B------:R-:W-:Y:S01]  /*10220*/  STL [R1+0x594], R169 ;  /* 0x000594a901007387 */ /* 0x000fe20000100800 */
[----:B------:R-:W-:-:S03]  /*10230*/  IMAD.MOV.U32 R108, RZ, RZ, R168 ;  /* 0x000000ffff6c7224 */ /* 0x000fc600078e00a8 */
[----:B------:R0:W-:Y:S04]  /*10240*/  STL.64 [R1+0x598], R170 ;  /* 0x000598aa01007387 */ /* 0x0001e80000100a00 */
[----:B-1----:R-:W2:Y:S04]  /*10250*/  LDL.LU.128 R160, [R1+0x4720] ;  /* 0x0047200001a07983 */ /* 0x002ea80000300c00 */
[----:B------:R-:W-:Y:S04]  /*10260*/  STL [R1+0x394], R90 ;  /* 0x0003945a01007387 */ /* 0x000fe80000100800 */
[----:B0-----:R-:W2:Y:S04]  /*10270*/  LDL.LU.128 R168, [R1+0x4740] ;  /* 0x0047400001a87983 */ /* 0x001ea80000300c00 */
[----:B------:R-:W-:Y:S04]  /*10280*/  STL [R1+0x3ac], R78 ;  /* 0x0003ac4e01007387 */ /* 0x000fe80000100800 */
[----:B------:R-:W-:Y:S04]  /*10290*/  STL [R1+0x3b0], R80 ;  /* 0x0003b05001007387 */ /* 0x000fe80000100800 */
[----:B------:R-:W-:Y:S04]  /*102a0*/  STL [R1+0x3b4], R82 ;  /* 0x0003b45201007387 */ /* 0x000fe80000100800 */
[----:B------:R-:W-:Y:S04]  /*102b0*/  STL.128 [R1+0x47c0], R204 ;  /* 0x0047c0cc01007387 */ /* 0x000fe80000100c00 */
[----:B------:R-:W-:Y:S04]  /*102c0*/  STL [R1+0x47b0], R202 ;  /* 0x0047b0ca01007387 */ /* 0x000fe80000100800 */
[----:B------:R-:W-:Y:S04]  /*102d0*/  STL [R1+0x47ac], R200 ;  /* 0x0047acc801007387 */ /* 0x000fe80000100800 */
[----:B------:R-:W-:Y:S04]  /*102e0*/  STL.128 [R1+0x4790], R188 ;  /* 0x004790bc01007387 */ /* 0x000fe80000100c00 */
[----:B------:R-:W-:Y:S04]  /*102f0*/  STL.128 [R1+0x4780], R184 ;  /* 0x004780b801007387 */ /* 0x000fe80000100c00 */
[----:B------:R-:W-:Y:S04]  /*10300*/  STL.128 [R1+0x4770], R180 ;  /* 0x004770b401007387 */ /* 0x000fe80000100c00 */
[----:B------:R-:W-:Y:S04]  /*10310*/  STL.128 [R1+0x4710], R156 ;  /* 0x0047109c01007387 */ /* 0x000fe80000100c00 */
[----:B------:R-:W-:Y:S04]  /*10320*/  STL.128 [R1+0x4700], R152 ;  /* 0x0047009801007387 */ /* 0x000fe80000100c00 */
[----:B------:R-:W-:Y:S04]  /*10330*/  STL.128 [R1+0x46f0], R148 ;  /* 0x0046f09401007387 */ /* 0x000fe80000100c00 */
[----:B------:R-:W-:Y:S04]  /*10340*/  STL.128 [R1+0x46e0], R144 ;  /* 0x0046e09001007387 */ /* 0x000fe80000100c00 */
[----:B------:R-:W2:Y:S04]  /*10350*/  LDL.LU.128 R208, [R1+0x4910] ;  /* 0x0049100001d07983 */ /* 0x000ea80000300c00 */
[----:B---3--:R0:W-:Y:S04]  /*10360*/  STL.128 [R1+0x4810], R140 ;  /* 0x0048108c01007387 */ /* 0x0081e80000100c00 */
[----:B----4-:R-:W-:Y:S04]  /*10370*/  STL.128 [R1+0x4690], R92 ;  /* 0x0046905c01007387 */ /* 0x010fe80000100c00 */
[----:B--2---:R-:W-:Y:S01]  /*10380*/  STL [R1+0x584], R173 ;  /* 0x000584ad01007387 */ /* 0x004fe20000100800 */
[----:B------:R-:W-:-:S03]  /*10390*/  IMAD.MOV.U32 R104, RZ, RZ, R172 ;  /* 0x000000ffff687224 */ /* 0x000fc600078e00ac */
[----:B------:R1:W-:Y:S04]  /*103a0*/  STL.64 [R1+0x588], R174 ;  /* 0x000588ae01007387 */ /* 0x0003e80000100a00 */
[----:B0-----:R-:W2:Y:S04]  /*103b0*/  LDL.LU.128 R140, [R1+0x4810] ;  /* 0x00481000018c7983 */ /* 0x001ea80000300c00 */
[----:B------:R-:W3:Y:S04]  /*103c0*/  LDL.LU R105, [R1+0x584] ;  /* 0x0005840001697983 */ /* 0x000ee80000300800 */
[----:B-1----:R-:W4:Y:S04]  /*103d0*/  LDL.LU.128 R172, [R1+0x4890] ;  /* 0x0048900001ac7983 */ /* 0x002f280000300c00 */
[----:B------:R-:W3:Y:S04]  /*103e0*/  LDL.LU R106, [R1+0x588] ;  /* 0x00058800016a7983 */ /* 0x000ee80000300800 */
[----:B------:R-:W3:Y:S04]  /*103f0*/  LDL.LU R107, [R1+0x58c] ;  /* 0x00058c00016b7983 */ /* 0x000ee80000300800 */
[----:B------:R-:W3:Y:S04]  /*10400*/  LDL.LU R92, [R1+0x460] ;  /* 0x00046000015c7983 */ /* 0x000ee80000300800 */
[----:B------:R-:W3:Y:S01]  /*10410*/  LDL.LU R94, [R1+0x468] ;  /* 0x00046800015e7983 */ /* 0x000ee20000300800 */
[----:B------:R-:W-:-:S02]  /*10420*/  IMAD.MOV.U32 R90, RZ, RZ, R124 ;  /* 0x000000ffff5a7224 */ /* 0x000fc400078e007c */
[----:B------:R-:W-:Y:S01]  /*10430*/  IMAD.MOV.U32 R78, RZ, RZ, R96 ;  /* 0x000000ffff4e7224 */ /* 0x000fe200078e0060 */
[----:B------:R-:W-:Y:S04]  /*10440*/  STL.128 [R1+0x46b0], R100 ;  /* 0x0046b06401007387 */ /* 0x000fe80000100c00 */
[----:B------:R-:W-:Y:S04]  /*10450*/  STL.128 [R1+0x4680], R88 ;  /* 0x0046805801007387 */ /* 0x000fe80000100c00 */
[----:B------:R-:W-:Y:S04]  /*10460*/  STL.128 [R1+0x4500], R84 ;  /* 0x0045005401007387 */ /* 0x000fe80000100c00 */
[----:B------:R-:W3:Y:S04]  /*10470*/  LDL.LU.128 R204, [R1+0x47c0] ;  /* 0x0047c00001cc7983 */ /* 0x000ee80000300c00 */
[----:B------:R-:W3:Y:S04]  /*10480*/  LDL.LU R202, [R1+0x47b0] ;  /* 0x0047b00001ca7983 */ /* 0x000ee80000300800 */
[----:B------:R0:W-:Y:S04]  /*10490*/  STL.128 [R1+0x4760], R176 ;  /* 0x004760b001007387 */ /* 0x0001e80000100c00 */
[----:B------:R-:W3:Y:S04]  /*104a0*/  LDL.LU R200, [R1+0x47ac] ;  /* 0x0047ac0001c87983 */ /* 0x000ee80000300800 */
[----:B------:R-:W3:Y:S04]  /*104b0*/  LDL.LU.128 R188, [R1+0x4790] ;  /* 0x0047900001bc7983 */ /* 0x000ee80000300c00 */
[----:B------:R-:W3:Y:S04]  /*104c0*/  LDL.LU.128 R184, [R1+0x4780] ;  /* 0x0047800001b87983 */ /* 0x000ee80000300c00 */
[----:B------:R-:W3:Y:S04]  /*104d0*/  LDL.LU.128 R180, [R1+0x4770] ;  /* 0x0047700001b47983 */ /* 0x000ee80000300c00 */
[----:B0-----:R-:W3:Y:S04]  /*104e0*/  LDL.LU.128 R176, [R1+0x4760] ;  /* 0x0047600001b07983 */ /* 0x001ee80000300c00 */
[----:B------:R-:W3:Y:S04]  /*104f0*/  LDL.LU.128 R156, [R1+0x4710] ;  /* 0x00471000019c7983 */ /* 0x000ee80000300c00 */
[----:B------:R-:W3:Y:S04]  /*10500*/  LDL.LU.128 R152, [R1+0x4700] ;  /* 0x0047000001987983 */ /* 0x000ee80000300c00 */
[----:B------:R0:W-:Y:S04]  /*10510*/  STL.128 [R1+0x45e0], R168 ;  /* 0x0045e0a801007387 */ /* 0x0001e80000100c00 */
        /* <DEDUP_REMOVED lines=8> */
[----:B------:R1:W-:Y:S04]  /*105a0*/  STL [R1+0x4648], R198 ;  /* 0x004648c601007387 */ /* 0x0003e80000100800 */
[----:B------:R1:W-:Y:S04]  /*105b0*/  STL [R1+0x4644], R196 ;  /* 0x004644c401007387 */ /* 0x0003e80000100800 */
[----:B------:R-:W3:Y:S04]  /*105c0*/  LDL.LU R86, [R1+0x458] ;  /* 0x0004580001567983 */ /* 0x000ee80000300800 */
[----:B0-----:R-:W3:Y:S04]  /*105d0*/  LDL.128 R168, [R1+0x390] ;  /* 0x0003900001a87983 */ /* 0x001ee80000100c00 */
[----:B------:R0:W-:Y:S04]  /*105e0*/  STL [R1+0x4640], R193 ;  /* 0x004640c101007387 */ /* 0x0001e80000100800 */
[----:B-1----:R-:W3:Y:S04]  /*105f0*/  LDL.LU R198, [R1+0x4648] ;  /* 0x0046480001c67983 */ /* 0x002ee80000300800 */
[----:B------:R-:W3:Y:S04]  /*10600*/  LDL.LU R196, [R1+0x4644] ;  /* 0x0046440001c47983 */ /* 0x000ee80000300800 */
[----:B------:R1:W-:Y:S04]  /*10610*/  STL.128 [R1+0x45d0], R164 ;  /* 0x0045d0a401007387 */ /* 0x0003e80000100c00 */
[----:B------:R1:W-:Y:S04]  /*10620*/  STL.128 [R1+0x45c0], R160 ;  /* 0x0045c0a001007387 */ /* 0x0003e80000100c00 */
[----:B0-----:R-:W3:Y:S04]  /*10630*/  LDL.LU R193, [R1+0x4640] ;  /* 0x0046400001c17983 */ /* 0x001ee80000300800 */
[----:B-1----:R-:W3:Y:S04]  /*10640*/  LDL.LU.128 R164, [R1+0x45d0] ;  /* 0x0045d00001a47983 */ /* 0x002ee80000300c00 */
[----:B------:R-:W3:Y:S04]  /*10650*/  LDL.LU.128 R160, [R1+0x45c0] ;  /* 0x0045c00001a07983 */ /* 0x000ee80000300c00 */
[----:B--2---:R0:W-:Y:S04]  /*10660*/  STL.128 [R1+0x46d0], R140 ;  /* 0x0046d08c01007387 */ /* 0x0041e80000100c00 */
[----:B----4-:R1:W-:Y:S04]  /*10670*/  STL.128 [R1+0x4750], R172 ;  /* 0x004750ac01007387 */ /* 0x0103e80000100c00 */
[----:B---3--:R2:W-:Y:S01]  /*10680*/  STL.128 [R1+0x46c0], R104 ;  /* 0x0046c06801007387 */ /* 0x0085e20000100c00 */
[----:B------:R-:W-:-:S03]  /*10690*/  IMAD.MOV.U32 R82, RZ, RZ, R92 ;  /* 0x000000ffff527224 */ /* 0x000fc600078e005c */
[----:B0-----:R-:W3:Y:S01]  /*106a0*/  LDL.LU.128 R140, [R1+0x46d0] ;  /* 0x0046d000018c7983 */ /* 0x001ee20000300c00 */
[----:B------:R-:W-:-:S03]  /*106b0*/  IMAD.MOV.U32 R80, RZ, RZ, R94 ;  /* 0x000000ffff507224 */ /* 0x000fc600078e005e */
[----:B-1----:R-:W4:Y:S04]  /*106c0*/  LDL.LU.128 R172, [R1+0x4750] ;  /* 0x0047500001ac7983 */ /* 0x002f280000300c00 */
[----:B------:R-:W4:Y:S04]  /*106d0*/  LDL.LU.128 R92, [R1+0x4690] ;  /* 0x00469000015c7983 */ /* 0x000f280000300c00 */
[----:B--2---:R-:W2:Y:S04]  /*106e0*/  LDL.LU.128 R104, [R1+0x46c0] ;  /* 0x0046c00001687983 */ /* 0x004ea80000300c00 */
        /* <DEDUP_REMOVED lines=21> */
[----:B------:R1:W-:Y:S01]  /*10840*/  STL.64 [R1+0x4a58], R226 ;  /* 0x004a58e201007387 */ /* 0x0003e20000100a00 */
[----:B0-----:R-:W-:-:S03]  /*10850*/  IMAD.MOV.U32 R72, RZ, RZ, R86 ;  /* 0x000000ffff487224 */ /* 0x001fc600078e0056 */
[----:B------:R0:W-:Y:S01]  /*10860*/  STL [R1+0x4a50], R224 ;  /* 0x004a50e001007387 */ /* 0x0001e20000100800 */
[----:B------:R-:W-:-:S03]  /*10870*/  IMAD.MOV.U32 R112, RZ, RZ, R168 ;  /* 0x000000ffff707224 */ /* 0x000fc600078e00a8 */
[----:B------:R0:W-:Y:S04]  /*10880*/  STL.64 [R1+0x4a48], R222 ;  /* 0x004a48de01007387 */ /* 0x0001e80000100a00 */
[----:B------:R0:W-:Y:S04]  /*10890*/  STL.64 [R1+0x4920], R212 ;  /* 0x004920d401007387 */ /* 0x0001e80000100a00 */
[----:B------:R0:W-:Y:S04]  /*108a0*/  STL.128 [R1+0x47d0], R208 ;  /* 0x0047d0d001007387 */ /* 0x0001e80000100c00 */
[----:B------:R0:W-:Y:S04]  /*108b0*/  STL.128 [R1+0x4660], R204 ;  /* 0x004660cc01007387 */ /* 0x0001e80000100c00 */
[----:B------:R0:W-:Y:S04]  /*108c0*/  STL [R1+0x4650], R202 ;  /* 0x004650ca01007387 */ /* 0x0001e80000100800 */
[----:B------:R2:W-:Y:S04]  /*108d0*/  STL [R1+0x464c], R200 ;  /* 0x00464cc801007387 */ /* 0x0005e80000100800 */
[----:B------:R2:W-:Y:S04]  /*108e0*/  STL.128 [R1+0x4630], R188 ;  /* 0x004630bc01007387 */ /* 0x0005e80000100c00 */
[----:B------:R2:W-:Y:S04]  /*108f0*/  STL.128 [R1+0x4620], R184 ;  /* 0x004620b801007387 */ /* 0x0005e80000100c00 */
[----:B------:R2:W-:Y:S04]  /*10900*/  STL.128 [R1+0x4610], R180 ;  /* 0x004610b401007387 */ /* 0x0005e80000100c00 */
        /* <DEDUP_REMOVED lines=11> */
[----:B------:R-:W-:Y:S04]  /*109c0*/  STL.64 [R1+0x5a8], R170 ;  /* 0x0005a8aa01007387 */ /* 0x000fe80000100a00 */
        /* <DEDUP_REMOVED lines=12> */
[----:B------:R-:W2:Y:S04]  /*10a90*/  LDL.LU R24, [R1+0x4a98] ;  /* 0x004a980001187983 */ /* 0x000ea80000300800 */
[----:B------:R-:W2:Y:S04]  /*10aa0*/  LDL.LU R22, [R1+0x4a94] ;  /* 0x004a940001167983 */ /* 0x000ea80000300800 */
[----:B------:R-:W2:Y:S04]  /*10ab0*/  LDL.LU R20, [R1+0x4a90] ;  /* 0x004a900001147983 */ /* 0x000ea80000300800 */
[----:B------:R-:W2:Y:S04]  /*10ac0*/  LDL.LU.64 R16, [R1+0x4a88] ;  /* 0x004a880001107983 */ /* 0x000ea80000300a00 */
[----:B------:R-:W2:Y:S04]  /*10ad0*/  LDL.LU.64 R12, [R1+0x4a80] ;  /* 0x004a8000010c7983 */ /* 0x000ea80000300a00 */
[----:B------:R-:W2:Y:S04]  /*10ae0*/  LDL.LU R10, [R1+0x4a78] ;  /* 0x004a7800010a7983 */ /* 0x000ea80000300800 */
[----:B------:R-:W2:Y:S04]  /*10af0*/  LDL.LU.64 R8, [R1+0x4a70] ;  /* 0x004a700001087983 */ /* 0x000ea80000300a00 */
[----:B------:R-:W2:Y:S04]  /*10b00*/  LDL.LU.128 R4, [R1+0x4a60] ;  /* 0x004a600001047983 */ /* 0x000ea80000300c00 */
[----:B------:R-:W2:Y:S04]  /*10b10*/  LDL.LU.64 R226, [R1+0x4a58] ;  /* 0x004a580001e27983 */ /* 0x000ea80000300a00 */
[----:B0-----:R-:W2:Y:S04]  /*10b20*/  LDL.LU R224, [R1+0x4a50] ;  /* 0x004a500001e07983 */ /* 0x001ea80000300800 */
[----:B------:R-:W2:Y:S04]  /*10b30*/  LDL.LU.64 R222, [R1+0x4a48] ;  /* 0x004a480001de7983 */ /* 0x000ea80000300a00 */
[----:B------:R-:W2:Y:S04]  /*10b40*/  LDL.LU.64 R212, [R1+0x4920] ;  /* 0x0049200001d47983 */ /* 0x000ea80000300a00 */
[----:B------:R-:W2:Y:S04]  /*10b50*/  LDL.LU.128 R208, [R1+0x47d0] ;  /* 0x0047d00001d07983 */ /* 0x000ea80000300c00 */
[----:B------:R-:W2:Y:S04]  /*10b60*/  LDL.LU.128 R204, [R1+0x4660] ;  /* 0x0046600001cc7983 */ /* 0x000ea80000300c00 */
[----:B------:R-:W2:Y:S04]  /*10b70*/  LDL.LU R202, [R1+0x4650] ;  /* 0x0046500001ca7983 */ /* 0x000ea80000300800 */
[----:B---3--:R-:W-:Y:S04]  /*10b80*/  STL.128 [R1+0x4570], R140 ;  /* 0x0045708c01007387 */ /* 0x008fe80000100c00 */
[----:B----4-:R0:W-:Y:S04]  /*10b90*/  STL.128 [R1+0x45f0], R172 ;  /* 0x0045f0ac01007387 */ /* 0x0101e80000100c00 */
[----:B------:R-:W-:Y:S04]  /*10ba0*/  STL.128 [R1+0x4520], R92 ;  /* 0x0045205c01007387 */ /* 0x000fe80000100c00 */
[----:B--2---:R1:W-:Y:S04]  /*10bb0*/  STL.128 [R1+0x4550], R104 ;  /* 0x0045506801007387 */ /* 0x0043e80000100c00 */
[----:B------:R-:W2:Y:S04]  /*10bc0*/  LDL.LU R200, [R1+0x464c] ;  /* 0x00464c0001c87983 */ /* 0x000ea80000300800 */
[----:B------:R-:W3:Y:S04]  /*10bd0*/  LDL.LU.128 R188, [R1+0x4630] ;  /* 0x0046300001bc7983 */ /* 0x000ee80000300c00 */
[----:B------:R-:W4:Y:S04]  /*10be0*/  LDL.LU.128 R184, [R1+0x4620] ;  /* 0x0046200001b87983 */ /* 0x000f280000300c00 */
[----:B------:R-:W2:Y:S04]  /*10bf0*/  LDL.LU.128 R180, [R1+0x4610] ;  /* 0x0046100001b47983 */ /* 0x000ea80000300c00 */
[----:B------:R-:W3:Y:S04]  /*10c00*/  LDL.LU.128 R176, [R1+0x4600] ;  /* 0x0046000001b07983 */ /* 0x000ee80000300c00 */
[----:B0-----:R-:W4:Y:S04]  /*10c10*/  LDL.LU.128 R172, [R1+0x45f0] ;  /* 0x0045f00001ac7983 */ /* 0x001f280000300c00 */
[----:B------:R-:W4:Y:S04]  /*10c20*/  LDL.LU.128 R168, [R1+0x45e0] ;  /* 0x0045e00001a87983 */ /* 0x000f280000300c00 */
[----:B------:R-:W4:Y:S04]  /*10c30*/  LDL.LU.128 R156, [R1+0x45b0] ;  /* 0x0045b000019c7983 */ /* 0x000f280000300c00 */
[----:B------:R-:W4:Y:S04]  /*10c40*/  LDL.LU.128 R152, [R1+0x45a0] ;  /* 0x0045a00001987983 */ /* 0x000f280000300c00 */
[----:B------:R-:W2:Y:S04]  /*10c50*/  LDL.LU.128 R148, [R1+0x4590] ;  /* 0x0045900001947983 */ /* 0x000ea80000300c00 */
[----:B------:R-:W3:Y:S04]  /*10c60*/  LDL.LU.128 R144, [R1+0x4580] ;  /* 0x0045800001907983 */ /* 0x000ee80000300c00 */
[----:B------:R-:W4:Y:S04]  /*10c70*/  LDL.LU.128 R140, [R1+0x4570] ;  /* 0x00457000018c7983 */ /* 0x000f280000300c00 */
[----:B------:R-:W2:Y:S04]  /*10c80*/  LDL.LU.128 R108, [R1+0x4560] ;  /* 0x00456000016c7983 */ /* 0x000ea80000300c00 */
[----:B-1----:R-:W3:Y:S04]  /*10c90*/  LDL.LU.128 R104, [R1+0x4550] ;  /* 0x0045500001687983 */ /* 0x002ee80000300c00 */
[----:B------:R-:W4:Y:S04]  /*10ca0*/  LDL.LU.128 R100, [R1+0x4540] ;  /* 0x0045400001647983 */ /* 0x000f280000300c00 */
[----:B------:R-:W4:Y:S04]  /*10cb0*/  LDL.LU.128 R96, [R1+0x4530] ;  /* 0x0045300001607983 */ /* 0x000f280000300c00 */
[----:B------:R-:W4:Y:S04]  /*10cc0*/  LDL.LU.128 R92, [R1+0x4520] ;  /* 0x00452000015c7983 */ /* 0x000f280000300c00 */
[----:B------:R-:W4:Y:S04]  /*10cd0*/  LDL.LU.128 R88, [R1+0x4510] ;  /* 0x0045100001587983 */ /* 0x000f280000300c00 */
[----:B------:R-:W4:Y:S04]  /*10ce0*/  LDL.LU.128 R84, [R1+0x4500] ;  /* 0x0045000001547983 */ /* 0x000f280000300c00 */
[----:B------:R-:W4:Y:S04]  /*10cf0*/  LDL.LU.128 R80, [R1+0x44f0] ;  /* 0x0044f00001507983 */ /* 0x000f280000300c00 */
[----:B------:R-:W2:Y:S04]  /*10d00*/  LDL.LU R113, [R1+0x5a4] ;  /* 0x0005a40001717983 */ /* 0x000ea80000300800 */
[----:B------:R-:W2:Y:S04]  /*10d10*/  LDL.LU R114, [R1+0x5a8] ;  /* 0x0005a80001727983 */ /* 0x000ea80000300800 */
[----:B------:R-:W2:Y:S04]  /*10d20*/  LDL.LU R115, [R1+0x5ac] ;  /* 0x0005ac0001737983 */ /* 0x000ea80000300800 */
[----:B------:R-:W-:Y:S04]  /*10d30*/  STL [R1+0x44e8], R198 ;  /* 0x0044e8c601007387 */ /* 0x000fe80000100800 */
[----:B------:R-:W-:Y:S04]  /*10d40*/  STL [R1+0x44e4], R196 ;  /* 0x0044e4c401007387 */ /* 0x000fe80000100800 */
[----:B------:R-:W-:Y:S04]  /*10d50*/  STL [R1+0x44e0], R193 ;  /* 0x0044e0c101007387 */ /* 0x000fe80000100800 */
[----:B------:R0:W-:Y:S04]  /*10d60*/  STL.128 [R1+0x4470], R164 ;  /* 0x004470a401007387 */ /* 0x0001e80000100c00 */
[----:B------:R1:W-:Y:S04]  /*10d70*/  STL.128 [R1+0x4460], R160 ;  /* 0x004460a001007387 */ /* 0x0003e80000100c00 */
[----:B------:R-:W-:Y:S04]  /*10d80*/  STL [R1+0x3bc], R74 ;  /* 0x0003bc4a01007387 */ /* 0x000fe80000100800 */
[----:B------:R-:W-:Y:S04]  /*10d90*/  STL [R1+0x3c0], R76 ;  /* 0x0003c04c01007387 */ /* 0x000fe80000100800 */
[----:B0-----:R-:W3:Y:S04]  /*10da0*/  LDL.128 R164, [R1+0x3a0] ;  /* 0x0003a00001a47983 */ /* 0x001ee80000100c00 */
[----:B-1----:R-:W4:Y:S04]  /*10db0*/  LDL.LU.128 R160, [R1+0x4460] ;  /* 0x0044600001a07983 */ /* 0x002f280000300c00 */
[----:B------:R-:W4:Y:S04]  /*10dc0*/  LDL.LU R193, [R1+0x44e0] ;  /* 0x0044e00001c17983 */ /* 0x000f280000300800 */
[----:B------:R-:W4:Y:S04]  /*10dd0*/  LDL.LU R198, [R1+0x44e8] ;  /* 0x0044e80001c67983 */ /* 0x000f280000300800 */
[----:B------:R-:W4:Y:S04]  /*10de0*/  LDL.LU R196, [R1+0x44e4] ;  /* 0x0044e40001c47983 */ /* 0x000f280000300800 */
[----:B--2---:R0:W-:Y:S04]  /*10df0*/  STL.128 [R1+0x4400], R112 ;  /* 0x0044007001007387 */ /* 0x0041e80000100c00 */
[----:B0-----:R-:W2:Y:S04]  /*10e00*/  LDL.LU.128 R112, [R1+0x4400] ;  /* 0x0044000001707983 */ /* 0x001ea80000300c00 */
[----:B---3--:R-:W-:Y:S01]  /*10e10*/  STL [R1+0x5b4], R165 ;  /* 0x0005b4a501007387 */ /* 0x008fe20000100800 */
[----:B------:R-:W-:-:S03]  /*10e20*/  IMAD.MOV.U32 R116, RZ, RZ, R164 ;  /* 0x000000ffff747224 */ /* 0x000fc600078e00a4 */
[----:B------:R0:W-:Y:S04]  /*10e30*/  STL.64 [R1+0x5b8], R166 ;  /* 0x0005b8a601007387 */ /* 0x0001e80000100a00 */
[----:B----4-:R1:W-:Y:S04]  /*10e40*/  STL.128 [R1+0x42e0], R160 ;  /* 0x0042e0a001007387 */ /* 0x0103e80000100c00 */
[----:B------:R-:W3:Y:S04]  /*10e50*/  LDL.LU R117, [R1+0x5b4] ;  /* 0x0005b40001757983 */ /* 0x000ee80000300800 */
[----:B0-----:R-:W4:Y:S04]  /*10e60*/  LDL.LU.128 R164, [R1+0x4470] ;  /* 0x0044700001a47983 */ /* 0x001f280000300c00 */
[----:B------:R-:W3:Y:S04]  /*10e70*/  LDL.LU R118, [R1+0x5b8] ;  /* 0x0005b80001767983 */ /* 0x000ee80000300800 */
[----:B-1----:R-:W3:Y:S04]  /*10e80*/  LDL.LU.128 R160, [R1+0x42e0] ;  /* 0x0042e00001a07983 */ /* 0x002ee80000300c00 */
[----:B------:R-:W3:Y:S04]  /*10e90*/  LDL.LU R119, [R1+0x5bc] ;  /* 0x0005bc0001777983 */ /* 0x000ee80000300800 */
[----:B------:R0:W-:Y:S04]  /*10ea0*/  STL.128 [R1+0x43f0], R108 ;  /* 0x0043f06c01007387 */ /* 0x0001e80000100c00 */
[----:B------:R1:W-:Y:S04]  /*10eb0*/  STL.128 [R1+0x43e0], R104 ;  /* 0x0043e06801007387 */ /* 0x0003e80000100c00 */
[----:B------:R1:W-:Y:S04]  /*10ec0*/  STL.128 [R1+0x43d0], R100 ;  /* 0x0043d06401007387 */ /* 0x0003e80000100c00 */
[----:B------:R1:W-:Y:S04]  /*10ed0*/  STL.128 [R1+0x43c0], R96 ;  /* 0x0043c06001007387 */ /* 0x0003e80000100c00 */
[----:B------:R1:W-:Y:S04]  /*10ee0*/  STL.128 [R1+0x43b0], R92 ;  /* 0x0043b05c01007387 */ /* 0x0003e80000100c00 */
[----:B------:R1:W-:Y:S04]  /*10ef0*/  STL.128 [R1+0x43a0], R88 ;  /* 0x0043a05801007387 */ /* 0x0003e80000100c00 */
[----:B------:R-:W-:Y:S04]  /*10f00*/  STL [R1+0x3c4], R66 ;  /* 0x0003c44201007387 */ /* 0x000fe80000100800 */
[----:B------:R-:W-:Y:S04]  /*10f10*/  STL [R1+0x3c8], R68 ;  /* 0x0003c84401007387 */ /* 0x000fe80000100800 */
[----:B------:R-:W-:Y:S04]  /*10f20*/  STL [R1+0x3cc], R70 ;  /* 0x0003cc4601007387 */ /* 0x000fe80000100800 */
[----:B------:R1:W-:Y:S04]  /*10f30*/  STL.128 [R1+0x4390], R84 ;  /* 0x0043905401007387 */ /* 0x0003e80000100c00 */
[----:B0-----:R-:W3:Y:S04]  /*10f40*/  LDL.LU.128 R108, [R1+0x43f0] ;  /* 0x0043f000016c7983 */ /* 0x001ee80000300c00 */
[----:B-1----:R-:W3:Y:S04]  /*10f50*/  LDL.LU.128 R104, [R1+0x43e0] ;  /* 0x0043e00001687983 */ /* 0x002ee80000300c00 */
[----:B------:R-:W3:Y:S04]  /*10f60*/  LDL.LU.128 R100, [R1+0x43d0] ;  /* 0x0043d00001647983 */ /* 0x000ee80000300c00 */
[----:B------:R-:W3:Y:S04]  /*10f70*/  LDL.LU.128 R96, [R1+0x43c0] ;  /* 0x0043c00001607983 */ /* 0x000ee80000300c00 */
[----:B------:R-:W3:Y:S04]  /*10f80*/  LDL.LU.128 R92, [R1+0x43b0] ;  /* 0x0043b000015c7983 */ /* 0x000ee80000300c00 */
[----:B------:R-:W3:Y:S04]  /*10f90*/  LDL.LU.128 R88, [R1+0x43a0] ;  /* 0x0043a00001587983 */ /* 0x000ee80000300c00 */
[----:B------:R-:W3:Y:S04]  /*10fa0*/  LDL.LU.128 R84, [R1+0x4390] ;  /* 0x0043900001547983 */ /* 0x000ee80000300c00 */
[----:B------:R0:W-:Y:S04]  /*10fb0*/  STL.128 [R1+0x4380], R80 ;  /* 0x0043805001007387 */ /* 0x0001e80000100c00 */
[----:B------:R1:W-:Y:S04]  /*10fc0*/  STL.64 [R1+0x4378], R78 ;  /* 0x0043784e01007387 */ /* 0x0003e80000100a00 */
[----:B------:R1:W-:Y:S04]  /*10fd0*/  STL.64 [R1+0x4368], R72 ;  /* 0x0043684801007387 */ /* 0x0003e80000100a00 */
[----:B0-----:R-:W3:Y:S04]  /*10fe0*/  LDL.LU.128 R80, [R1+0x4380] ;  /* 0x0043800001507983 */ /* 0x001ee80000300c00 */
[----:B-1----:R-:W3:Y:S04]  /*10ff0*/  LDL.LU.64 R78, [R1+0x4378] ;  /* 0x00437800014e7983 */ /* 0x002ee80000300a00 */
[----:B------:R-:W3:Y:S04]  /*11000*/  LDL.LU.64 R72, [R1+0x4368] ;  /* 0x0043680001487983 */ /* 0x000ee80000300a00 */
[----:B------:R0:W-:Y:S04]  /*11010*/  STL [R1+0x4374], R77 ;  /* 0x0043744d01007387 */ /* 0x0001e80000100800 */
[----:B------:R1:W-:Y:S04]  /*11020*/  STL [R1+0x4370], R75 ;  /* 0x0043704b01007387 */ /* 0x0003e80000100800 */
[----:B0-----:R-:W3:Y:S04]  /*11030*/  LDL.LU R77, [R1+0x4374] ;  /* 0x00437400014d7983 */ /* 0x001ee80000300800 */
[----:B-1----:R-:W3:Y:S04]  /*11040*/  LDL.LU R75, [R1+0x4370] ;  /* 0x00437000014b7983 */ /* 0x002ee80000300800 */
[----:B--2---:R0:W-:Y:S04]  /*11050*/  STL.128 [R1+0x4270], R112 ;  /* 0x0042707001007387 */ /* 0x0041e80000100c00 */
[----:B0-----:R-:W2:Y:S04]  /*11060*/  LDL.LU.128 R112, [R1+0x4270] ;  /* 0x0042700001707983 */ /* 0x001ea80000300c00 */
[----:B----4-:R0:W-:Y:S04]  /*11070*/  STL.128 [R1+0x42f0], R164 ;  /* 0x0042f0a401007387 */ /* 0x0101e80000100c00 */
[----:B---3--:R1:W-:Y:S04]  /*11080*/  STL.128 [R1+0x4160], R160 ;  /* 0x004160a001007387 */ /* 0x0083e80000100c00 */
[----:B0-----:R-:W3:Y:S04]  /*11090*/  LDL.128 R164, [R1+0x3b0] ;  /* 0x0003b00001a47983 */ /* 0x001ee80000100c00 */
[----:B-1----:R-:W4:Y:S04]  /*110a0*/  LDL.128 R160, [R1+0x3c0] ;  /* 0x0003c00001a07983 */ /* 0x002f280000100c00 */
[----:B------:R0:W-:Y:S04]  /*110b0*/  STL.128 [R1+0x4280], R116 ;  /* 0x0042807401007387 */ /* 0x0001e80000100c00 */
[----:B0-----:R-:W4:Y:S04]  /*110c0*/  LDL.LU.128 R116, [R1+0x4280] ;  /* 0x0042800001747983 */ /* 0x001f280000300c00 */
[----:B------:R0:W-:Y:S04]  /*110d0*/  STL.128 [R1+0x4260], R108 ;  /* 0x0042606c01007387 */ /* 0x0001e80000100c00 */
[----:B------:R1:W-:Y:S04]  /*110e0*/  STL.128 [R1+0x4250], R104 ;  /* 0x0042506801007387 */ /* 0x0003e80000100c00 */
[----:B------:R1:W-:Y:S04]  /*110f0*/  STL.128 [R1+0x4240], R100 ;  /* 0x0042406401007387 */ /* 0x0003e80000100c00 */
[----:B------:R1:W-:Y:S04]  /*11100*/  STL.128 [R1+0x4230], R96 ;  /* 0x0042306001007387 */ /* 0x0003e80000100c00 */
[----:B------:R1:W-:Y:S04]  /*11110*/  STL.128 [R1+0x4220], R92 ;  /* 0x0042205c01007387 */ /* 0x0003e80000100c00 */
[----:B------:R1:W-:Y:S04]  /*11120*/  STL.128 [R1+0x4210], R88 ;  /* 0x0042105801007387 */ /* 0x0003e80000100c00 */
[----:B------:R1:W-:Y:S04]  /*11130*/  STL.128 [R1+0x4200], R84 ;  /* 0x0042005401007387 */ /* 0x0003e80000100c00 */
[----:B0-----:R-:W4:Y:S04]  /*11140*/  LDL.LU.128 R108, [R1+0x4260] ;  /* 0x00426000016c7983 */ /* 0x001f280000300c00 */
[----:B-1----:R-:W4:Y:S04]  /*11150*/  LDL.LU.128 R104, [R1+0x4250] ;  /* 0x0042500001687983 */ /* 0x002f280000300c00 */
[----:B------:R-:W4:Y:S04]  /*11160*/  LDL.LU.128 R100, [R1+0x4240] ;  /* 0x0042400001647983 */ /* 0x000f280000300c00 */
[----:B------:R-:W4:Y:S04]  /*11170*/  LDL.LU.128 R96, [R1+0x4230] ;  /* 0x0042300001607983 */ /* 0x000f280000300c00 */
[----:B------:R-:W4:Y:S04]  /*11180*/  LDL.LU.128 R92, [R1+0x4220] ;  /* 0x00422000015c7983 */ /* 0x000f280000300c00 */
[----:B------:R-:W4:Y:S04]  /*11190*/  LDL.LU.128 R88, [R1+0x4210] ;  /* 0x0042100001587983 */ /* 0x000f280000300c00 */
[----:B------:R-:W4:Y:S04]  /*111a0*/  LDL.LU.128 R84, [R1+0x4200] ;  /* 0x0042000001547983 */ /* 0x000f280000300c00 */
[----:B------:R0:W-:Y:S04]  /*111b0*/  STL.128 [R1+0x41f0], R80 ;  /* 0x0041f05001007387 */ /* 0x0001e80000100c00 */
[----:B------:R1:W-:Y:S04]  /*111c0*/  STL.64 [R1+0x41e8], R78 ;  /* 0x0041e84e01007387 */ /* 0x0003e80000100a00 */
[----:B------:R1:W-:Y:S04]  /*111d0*/  STL.64 [R1+0x41d8], R72 ;  /* 0x0041d84801007387 */ /* 0x0003e80000100a00 */
[----:B0-----:R-:W4:Y:S04]  /*111e0*/  LDL.LU.128 R80, [R1+0x41f0] ;  /* 0x0041f00001507983 */ /* 0x001f280000300c00 */
[----:B-1----:R-:W4:Y:S04]  /*111f0*/  LDL.LU.64 R78, [R1+0x41e8] ;  /* 0x0041e800014e7983 */ /* 0x002f280000300a00 */
[----:B------:R-:W4:Y:S04]  /*11200*/  LDL.LU.64 R72, [R1+0x41d8] ;  /* 0x0041d80001487983 */ /* 0x000f280000300a00 */
[----:B------:R0:W-:Y:S04]  /*11210*/  STL [R1+0x41e4], R77 ;  /* 0x0041e44d01007387 */ /* 0x0001e80000100800 */
[----:B------:R1:W-:Y:S04]  /*11220*/  STL [R1+0x41e0], R75 ;  /* 0x0041e04b01007387 */ /* 0x0003e80000100800 */
[----:B------:R1:W-:Y:S04]  /*11230*/  STL [R1+0x41d4], R71 ;  /* 0x0041d44701007387 */ /* 0x0003e80000100800 */
[----:B------:R1:W-:Y:S04]  /*11240*/  STL [R1+0x41d0], R69 ;  /* 0x0041d04501007387 */ /* 0x0003e80000100800 */
[----:B0-----:R-:W4:Y:S04]  /*11250*/  LDL.LU R77, [R1+0x41e4] ;  /* 0x0041e400014d7983 */ /* 0x001f280000300800 */
[----:B-1----:R-:W4:Y:S04]  /*11260*/  LDL.LU R75, [R1+0x41e0] ;  /* 0x0041e000014b7983 */ /* 0x002f280000300800 */
[----:B------:R-:W4:Y:S04]  /*11270*/  LDL.LU R71, [R1+0x41d4] ;  /* 0x0041d40001477983 */ /* 0x000f280000300800 */
[----:B------:R-:W4:Y:S04]  /*11280*/  LDL.LU R69, [R1+0x41d0] ;  /* 0x0041d00001457983 */ /* 0x000f280000300800 */
[----:B--2---:R0:W-:Y:S04]  /*11290*/  STL.128 [R1+0x40e0], R112 ;  /* 0x0040e07001007387 */ /* 0x0041e80000100c00 */
[----:B0-----:R-:W2:Y:S04]  /*112a0*/  LDL.LU.128 R112, [R1+0x40e0] ;  /* 0x0040e00001707983 */ /* 0x001ea80000300c00 */
[----:B---3--:R-:W-:Y:S04]  /*112b0*/  STL [R1+0x5c4], R165 ;  /* 0x0005c4a501007387 */ /* 0x008fe80000100800 */
[----:B------:R-:W-:Y:S04]  /*112c0*/  STL.64 [R1+0x5c8], R166 ;  /* 0x0005c8a601007387 */ /* 0x000fe80000100a00 */
[----:B----4-:R-:W-:Y:S01]  /*112d0*/  STL [R1+0x5d4], R161 ;  /* 0x0005d4a101007387 */ /* 0x010fe20000100800 */
[----:B------:R-:W-:-:S03]  /*112e0*/  IMAD.MOV.U32 R124, RZ, RZ, R160 ;  /* 0x000000ffff7c7224 */ /* 0x000fc600078e00a0 */
[----:B------:R0:W-:Y:S04]  /*112f0*/  STL.64 [R1+0x5d8], R162 ;  /* 0x0005d8a201007387 */ /* 0x0001e80000100a00 */
[----:B------:R-:W3:Y:S04]  /*11300*/  LDL.LU R121, [R1+0x5c4] ;  /* 0x0005c40001797983 */ /* 0x000ee80000300800 */
[----:B------:R-:W3:Y:S04]  /*11310*/  LDL.LU R122, [R1+0x5c8] ;  /* 0x0005c800017a7983 */ /* 0x000ee80000300800 */
[----:B------:R-:W3:Y:S04]  /*11320*/  LDL.LU R123, [R1+0x5cc] ;  /* 0x0005cc00017b7983 */ /* 0x000ee80000300800 */
[----:B0-----:R-:W4:Y:S04]  /*11330*/  LDL.LU.128 R160, [R1+0x4160] ;  /* 0x0041600001a07983 */ /* 0x001f280000300c00 */
[----:B------:R0:W-:Y:S04]  /*11340*/  STL.128 [R1+0x40f0], R116 ;  /* 0x0040f07401007387 */ /* 0x0001e80000100c00 */
[----:B------:R1:W-:Y:S04]  /*11350*/  STL.128 [R1+0x4430], R148 ;  /* 0x0044309401007387 */ /* 0x0003e80000100c00 */
[----:B------:R1:W-:Y:S01]  /*11360*/  STL.128 [R1+0x4420], R144 ;  /* 0x0044209001007387 */ /* 0x0003e20000100c00 */
[----:B------:R-:W-:-:S03]  /*11370*/  IMAD.MOV.U32 R120, RZ, RZ, R164 ;  /* 0x000000ffff787224 */ /* 0x000fc600078e00a4 */
[----:B------:R1:W-:Y:S04]  /*11380*/  STL.128 [R1+0x44b0], R180 ;  /* 0x0044b0b401007387 */ /* 0x0003e80000100c00 */
[----:B0-----:R-:W4:Y:S04]  /*11390*/  LDL.LU.128 R116, [R1+0x40f0] ;  /* 0x0040f00001747983 */ /* 0x001f280000300c00 */
[----:B-1----:R-:W4:Y:S04]  /*113a0*/  LDL.LU.128 R148, [R1+0x4430] ;  /* 0x0044300001947983 */ /* 0x002f280000300c00 */
[----:B------:R-:W4:Y:S04]  /*113b0*/  LDL.LU.128 R144, [R1+0x4420] ;  /* 0x0044200001907983 */ /* 0x000f280000300c00 */
[----:B------:R0:W-:Y:S04]  /*113c0*/  STL.128 [R1+0x44a0], R176 ;  /* 0x0044a0b001007387 */ /* 0x0001e80000100c00 */
[----:B------:R1:W-:Y:S04]  /*113d0*/  STL.128 [R1+0x4490], R172 ;  /* 0x004490ac01007387 */ /* 0x0003e80000100c00 */
[----:B------:R1:W-:Y:S04]  /*113e0*/  STL.128 [R1+0x4480], R168 ;  /* 0x004480a801007387 */ /* 0x0003e80000100c00 */
[----:B------:R1:W-:Y:S04]  /*113f0*/  STL.128 [R1+0x4450], R156 ;  /* 0x0044509c01007387 */ /* 0x0003e80000100c00 */
[----:B------:R1:W-:Y:S04]  /*11400*/  STL.128 [R1+0x4440], R152 ;  /* 0x0044409801007387 */ /* 0x0003e80000100c00 */
[----:B------:R1:W-:Y:S04]  /*11410*/  STL.128 [R1+0x4410], R140 ;  /* 0x0044108c01007387 */ /* 0x0003e80000100c00 */
[----:B------:R-:W4:Y:S04]  /*11420*/  LDL.LU.128 R180, [R1+0x44b0] ;  /* 0x0044b00001b47983 */ /* 0x000f280000300c00 */
[----:B0-----:R-:W4:Y:S04]  /*11430*/  LDL.LU.128 R176, [R1+0x44a0] ;  /* 0x0044a00001b07983 */ /* 0x001f280000300c00 */
[----:B-1----:R-:W4:Y:S04]  /*11440*/  LDL.LU.128 R172, [R1+0x4490] ;  /* 0x0044900001ac7983 */ /* 0x002f280000300c00 */
[----:B------:R-:W4:Y:S04]  /*11450*/  LDL.LU.128 R168, [R1+0x4480] ;  /* 0x0044800001a87983 */ /* 0x000f280000300c00 */
[----:B------:R-:W4:Y:S04]  /*11460*/  LDL.LU.128 R156, [R1+0x4450] ;  /* 0x00445000019c7983 */ /* 0x000f280000300c00 */
[----:B------:R-:W4:Y:S04]  /*11470*/  LDL.LU.128 R152, [R1+0x4440] ;  /* 0x0044400001987983 */ /* 0x000f280000300c00 */
[----:B------:R-:W4:Y:S04]  /*11480*/  LDL.LU.128 R140, [R1+0x4410] ;  /* 0x00441000018c7983 */ /* 0x000f280000300c00 */
[----:B------:R-:W-:Y:S04]  /*11490*/  STL [R1+0x3d0], R60 ;  /* 0x0003d03c01007387 */ /* 0x000fe80000100800 */
[----:B------:R-:W-:Y:S04]  /*114a0*/  STL [R1+0x3d4], R62 ;  /* 0x0003d43e01007387 */ /* 0x000fe80000100800 */
[----:B------:R-:W-:Y:S04]  /*114b0*/  STL [R1+0x3d8], R64 ;  /* 0x0003d84001007387 */ /* 0x000fe80000100800 */
[----:B------:R0:W-:Y:S04]  /*114c0*/  STL.128 [R1+0x40d0], R108 ;  /* 0x0040d06c01007387 */ /* 0x0001e80000100c00 */
[----:B------:R1:W-:Y:S04]  /*114d0*/  STL.128 [R1+0x40c0], R104 ;  /* 0x0040c06801007387 */ /* 0x0003e80000100c00 */
[----:B------:R1:W-:Y:S04]  /*114e0*/  STL.128 [R1+0x40b0], R100 ;  /* 0x0040b06401007387 */ /* 0x0003e80000100c00 */
[----:B------:R1:W-:Y:S04]  /*114f0*/  STL.128 [R1+0x40a0], R96 ;  /* 0x0040a06001007387 */ /* 0x0003e80000100c00 */
[----:B------:R1:W-:Y:S04]  /*11500*/  STL.128 [R1+0x4090], R92 ;  /* 0x0040905c01007387 */ /* 0x0003e80000100c00 */
[----:B------:R1:W-:Y:S04]  /*11510*/  STL.128 [R1+0x4080], R88 ;  /* 0x0040805801007387 */ /* 0x0003e80000100c00 */
[----:B------:R-:W-:Y:S04]  /*11520*/  STL [R1+0x3dc], R54 ;  /* 0x0003dc3601007387 */ /* 0x000fe80000100800 */
[----:B------:R1:W-:Y:S04]  /*11530*/  STL.128 [R1+0x4070], R84 ;  /* 0x0040705401007387 */ /* 0x0003e80000100c00 */
[----:B0-----:R-:W4:Y:S04]  /*11540*/  LDL.LU.128 R108, [R1+0x40d0] ;  /* 0x0040d000016c7983 */ /* 0x001f280000300c00 */
[----:B-1----:R-:W4:Y:S04]  /*11550*/  LDL.LU.128 R104, [R1+0x40c0] ;  /* 0x0040c00001687983 */ /* 0x002f280000300c00 */
[----:B------:R-:W4:Y:S04]  /*11560*/  LDL.LU.128 R100, [R1+0x40b0] ;  /* 0x0040b00001647983 */ /* 0x000f280000300c00 */
[----:B------:R-:W4:Y:S04]  /*11570*/  LDL.LU.128 R96, [R1+0x40a0] ;  /* 0x0040a00001607983 */ /* 0x000f280000300c00 */
[----:B------:R-:W4:Y:S04]  /*11580*/  LDL.LU.128 R92, [R1+0x4090] ;  /* 0x00409000015c7983 */ /* 0x000f280000300c00 */
[----:B------:R-:W4:Y:S04]  /*11590*/  LDL.LU.128 R88, [R1+0x4080] ;  /* 0x0040800001587983 */ /* 0x000f280000300c00 */
[----:B------:R-:W4:Y:S04]  /*115a0*/  LDL.LU R125, [R1+0x5d4] ;  /* 0x0005d400017d7983 */ /* 0x000f280000300800 */
[----:B------:R-:W4:Y:S04]  /*115b0*/  LDL.LU R126, [R1+0x5d8] ;  /* 0x0005d800017e7983 */ /* 0x000f280000300800 */
[----:B------:R-:W4:Y:S04]  /*115c0*/  LDL.LU R127, [R1+0x5dc] ;  /* 0x0005dc00017f7983 */ /* 0x000f280000300800 */
[----:B------:R-:W4:Y:S04]  /*115d0*/  LDL.LU.128 R84, [R1+0x4070] ;  /* 0x0040700001547983 */ /* 0x000f280000300c00 */
[----:B------:R0:W-:Y:S04]  /*115e0*/  STL.128 [R1+0x4060], R80 ;  /* 0x0040605001007387 */ /* 0x0001e80000100c00 */
[----:B------:R1:W-:Y:S04]  /*115f0*/  STL.64 [R1+0x4058], R78 ;  /* 0x0040584e01007387 */ /* 0x0003e80000100a00 */
[----:B------:R1:W-:Y:S04]  /*11600*/  STL.64 [R1+0x4048], R72 ;  /* 0x0040484801007387 */ /* 0x0003e80000100a00 */
[----:B------:R1:W-:Y:S04]  /*11610*/  STL [R1+0x4054], R77 ;  /* 0x0040544d01007387 */ /* 0x0003e80000100800 */
[----:B0-----:R-:W4:Y:S04]  /*11620*/  LDL.LU.128 R80, [R1+0x4060] ;  /* 0x0040600001507983 */ /* 0x001f280000300c00 */
[----:B-1----:R-:W4:Y:S04]  /*11630*/  LDL.LU.64 R78, [R1+0x4058] ;  /* 0x00405800014e7983 */ /* 0x002f280000300a00 */
[----:B------:R-:W4:Y:S04]  /*11640*/  LDL.LU.64 R72, [R1+0x4048] ;  /* 0x0040480001487983 */ /* 0x000f280000300a00 */
[----:B------:R0:W-:Y:S04]  /*11650*/  STL [R1+0x4050], R75 ;  /* 0x0040504b01007387 */ /* 0x0001e80000100800 */
[----:B------:R1:W-:Y:S04]  /*11660*/  STL [R1+0x4044], R71 ;  /* 0x0040444701007387 */ /* 0x0003e80000100800 */
[----:B------:R1:W-:Y:S04]  /*11670*/  STL [R1+0x4040], R69 ;  /* 0x0040404501007387 */ /* 0x0003e80000100800 */
[----:B------:R1:W-:Y:S04]  /*11680*/  STL [R1+0x403c], R67 ;  /* 0x00403c4301007387 */ /* 0x0003e80000100800 */
[----:B------:R1:W-:Y:S04]  /*11690*/  STL [R1+0x4038], R65 ;  /* 0x0040384101007387 */ /* 0x0003e80000100800 */
[----:B------:R1:W-:Y:S04]  /*116a0*/  STL [R1+0x4034], R63 ;  /* 0x0040343f01007387 */ /* 0x0003e80000100800 */
[----:B------:R1:W-:Y:S04]  /*116b0*/  STL [R1+0x4030], R61 ;  /* 0x0040303d01007387 */ /* 0x0003e80000100800 */
[----:B------:R-:W4:Y:S04]  /*116c0*/  LDL.LU R77, [R1+0x4054] ;  /* 0x00405400014d7983 */ /* 0x000f280000300800 */
[----:B0-----:R-:W4:Y:S04]  /*116d0*/  LDL.LU R75, [R1+0x4050] ;  /* 0x00405000014b7983 */ /* 0x001f280000300800 */
[----:B-1----:R-:W4:Y:S04]  /*116e0*/  LDL.LU R71, [R1+0x4044] ;  /* 0x0040440001477983 */ /* 0x002f280000300800 */
[----:B------:R-:W4:Y:S04]  /*116f0*/  LDL.LU R69, [R1+0x4040] ;  /* 0x0040400001457983 */ /* 0x000f280000300800 */
[----:B------:R-:W4:Y:S04]  /*11700*/  LDL.LU R67, [R1+0x403c] ;  /* 0x00403c0001437983 */ /* 0x000f280000300800 */
[----:B------:R-:W4:Y:S04]  /*11710*/  LDL.LU R65, [R1+0x4038] ;  /* 0x0040380001417983 */ /* 0x000f280000300800 */
[----:B------:R-:W4:Y:S04]  /*11720*/  LDL.LU R63, [R1+0x4034] ;  /* 0x00403400013f7983 */ /* 0x000f280000300800 */
[----:B------:R-:W4:Y:S04]  /*11730*/  LDL.LU R61, [R1+0x4030] ;  /* 0x00403000013d7983 */ /* 0x000f280000300800 */
[----:B--2---:R0:W-:Y:S04]  /*11740*/  STL.128 [R1+0x3f40], R112 ;  /* 0x003f407001007387 */ /* 0x0041e80000100c00 */
[----:B------:R1:W-:Y:S04]  /*11750*/  STL.128 [R1+0x44c0], R184 ;  /* 0x0044c0b801007387 */ /* 0x0003e80000100c00 */
[----:B------:R-:W2:Y:S04]  /*11760*/  LDL.LU.128 R164, [R1+0x42f0] ;  /* 0x0042f00001a47983 */ /* 0x000ea80000300c00 */
[----:B0-----:R-:W2:Y:S04]  /*11770*/  LDL.LU.128 R112, [R1+0x3f40] ;  /* 0x003f400001707983 */ /* 0x001ea80000300c00 */
[----:B-1----:R-:W2:Y:S04]  /*11780*/  LDL.LU.128 R184, [R1+0x44c0] ;  /* 0x0044c00001b87983 */ /* 0x002ea80000300c00 */
[----:B---3--:R0:W-:Y:S04]  /*11790*/  STL.128 [R1+0x4100], R120 ;  /* 0x0041007801007387 */ /* 0x0081e80000100c00 */
[----:B----4-:R1:W-:Y:S04]  /*117a0*/  STL.128 [R1+0x3fd0], R160 ;  /* 0x003fd0a001007387 */ /* 0x0103e80000100c00 */
[----:B0-----:R-:W3:Y:S04]  /*117b0*/  LDL.LU.128 R120, [R1+0x4100] ;  /* 0x0041000001787983 */ /* 0x001ee80000300c00 */
[----:B-1----:R-:W4:Y:S04]  /*117c0*/  LDL.128 R160, [R1+0x3d0] ;  /* 0x0003d00001a07983 */ /* 0x002f280000100c00 */
[----:B------:R0:W-:Y:S04]  /*117d0*/  STL.128 [R1+0x3f50], R116 ;  /* 0x003f507401007387 */ /* 0x0001e80000100c00 */
[----:B0-----:R-:W4:Y:S04]  /*117e0*/  LDL.LU.128 R116, [R1+0x3f50] ;  /* 0x003f500001747983 */ /* 0x001f280000300c00 */
[----:B------:R0:W-:Y:S04]  /*117f0*/  STL.128 [R1+0x42b0], R148 ;  /* 0x0042b09401007387 */ /* 0x0001e80000100c00 */
[----:B------:R1:W-:Y:S04]  /*11800*/  STL.128 [R1+0x42a0], R144 ;  /* 0x0042a09001007387 */ /* 0x0003e80000100c00 */
[----:B0-----:R-:W4:Y:S04]  /*11810*/  LDL.LU.128 R148, [R1+0x42b0] ;  /* 0x0042b00001947983 */ /* 0x001f280000300c00 */
[----:B-1----:R-:W4:Y:S04]  /*11820*/  LDL.LU.128 R144, [R1+0x42a0] ;  /* 0x0042a00001907983 */ /* 0x002f280000300c00 */
        /* <DEDUP_REMOVED lines=14> */
[----:B------:R-:W-:Y:S04]  /*11910*/  STL [R1+0x3e0], R56 ;  /* 0x0003e03801007387 */ /* 0x000fe80000100800 */
[----:B------:R-:W-:Y:S04]  /*11920*/  STL [R1+0x3e4], R58 ;  /* 0x0003e43a01007387 */ /* 0x000fe80000100800 */
[----:B------:R0:W-:Y:S04]  /*11930*/  STL.128 [R1+0x3f30], R108 ;  /* 0x003f306c01007387 */ /* 0x0001e80000100c00 */
[----:B------:R1:W-:Y:S04]  /*11940*/  STL.128 [R1+0x3f20], R104 ;  /* 0x003f206801007387 */ /* 0x0003e80000100c00 */
[----:B------:R-:W-:Y:S04]  /*11950*/  STL.128 [R1+0x3f10], R100 ;  /* 0x003f106401007387 */ /* 0x000fe80000100c00 */
[----:B------:R-:W-:Y:S04]  /*11960*/  STL.128 [R1+0x3f00], R96 ;  /* 0x003f006001007387 */ /* 0x000fe80000100c00 */
[----:B------:R-:W-:Y:S04]  /*11970*/  STL.128 [R1+0x3ef0], R92 ;  /* 0x003ef05c01007387 */ /* 0x000fe80000100c00 */
[----:B------:R-:W-:Y:S04]  /*11980*/  STL.128 [R1+0x3ee0], R88 ;  /* 0x003ee05801007387 */ /* 0x000fe80000100c00 */
[----:B------:R-:W-:Y:S04]  /*11990*/  STL [R1+0x3e8], R48 ;  /* 0x0003e83001007387 */ /* 0x000fe80000100800 */
[----:B------:R-:W-:Y:S04]  /*119a0*/  STL [R1+0x3ec], R50 ;  /* 0x0003ec3201007387 */ /* 0x000fe80000100800 */
        /* <DEDUP_REMOVED lines=20> */
[----:B------:R-:W-:Y:S04]  /*11af0*/  STL [R1+0x3e94], R67 ;  /* 0x003e944301007387 */ /* 0x000fe80000100800 */
[----:B------:R-:W-:Y:S04]  /*11b00*/  STL [R1+0x3e90], R65 ;  /* 0x003e904101007387 */ /* 0x000fe80000100800 */
[----:B------:R-:W-:Y:S04]  /*11b10*/  STL [R1+0x3e8c], R63 ;  /* 0x003e8c3f01007387 */ /* 0x000fe80000100800 */
[----:B------:R-:W-:Y:S04]  /*11b20*/  STL [R1+0x3e88], R61 ;  /* 0x003e883d01007387 */ /* 0x000fe80000100800 */
[----:B------:R-:W-:Y:S04]  /*11b30*/  STL [R1+0x3e84], R59 ;  /* 0x003e843b01007387 */ /* 0x000fe80000100800 */
[----:B------:R-:W-:Y:S04]  /*11b40*/  STL [R1+0x3e80], R57 ;  /* 0x003e803901007387 */ /* 0x000fe80000100800 */
[----:B0-----:R-:W4:Y:S04]  /*11b50*/  LDL.LU R77, [R1+0x3eac] ;  /* 0x003eac00014d7983 */ /* 0x001f280000300800 */
[----:B--2---:R0:W-:Y:S04]  /*11b60*/  STL.128 [R1+0x3e30], R112 ;  /* 0x003e307001007387 */ /* 0x0041e80000100c00 */
[----:B-1----:R-:W2:Y:S04]  /*11b70*/  LDL.LU R75, [R1+0x3ea8] ;  /* 0x003ea800014b7983 */ /* 0x002ea80000300800 */
[----:B------:R-:W2:Y:S04]  /*11b80*/  LDL.LU R71, [R1+0x3e9c] ;  /* 0x003e9c0001477983 */ /* 0x000ea80000300800 */
[----:B------:R-:W2:Y:S04]  /*11b90*/  LDL.LU R69, [R1+0x3e98] ;  /* 0x003e980001457983 */ /* 0x000ea80000300800 */
[----:B0-----:R-:W2:Y:S04]  /*11ba0*/  LDL.128 R112, [R1+0x3e0] ;  /* 0x0003e00001707983 */ /* 0x001ea80000100c00 */
[----:B------:R-:W2:Y:S04]  /*11bb0*/  LDL.LU R67, [R1+0x3e94] ;  /* 0x003e940001437983 */ /* 0x000ea80000300800 */
[----:B------:R-:W2:Y:S04]  /*11bc0*/  LDL.LU R65, [R1+0x3e90] ;  /* 0x003e900001417983 */ /* 0x000ea80000300800 */
[----:B------:R-:W2:Y:S04]  /*11bd0*/  LDL.LU R63, [R1+0x3e8c] ;  /* 0x003e8c00013f7983 */ /* 0x000ea80000300800 */
[----:B------:R-:W2:Y:S04]  /*11be0*/  LDL.LU R61, [R1+0x3e88] ;  /* 0x003e8800013d7983 */ /* 0x000ea80000300800 */
[----:B------:R-:W2:Y:S04]  /*11bf0*/  LDL.LU R59, [R1+0x3e84] ;  /* 0x003e8400013b7983 */ /* 0x000ea80000300800 */
[----:B---3--:R0:W-:Y:S04]  /*11c00*/  STL.128 [R1+0x3f60], R120 ;  /* 0x003f607801007387 */ /* 0x0081e80000100c00 */
[----:B----4-:R-:W-:Y:S04]  /*11c10*/  STL [R1+0x5e4], R161 ;  /* 0x0005e4a101007387 */ /* 0x010fe80000100800 */
[----:B------:R-:W-:Y:S04]  /*11c20*/  STL.64 [R1+0x5e8], R162 ;  /* 0x0005e8a201007387 */ /* 0x000fe80000100a00 */
[----:B------:R-:W3:Y:S04]  /*11c30*/  LDL.LU R129, [R1+0x5e4] ;  /* 0x0005e40001817983 */ /* 0x000ee80000300800 */
[----:B0-----:R-:W4:Y:S04]  /*11c40*/  LDL.LU.128 R120, [R1+0x3f60] ;  /* 0x003f600001787983 */ /* 0x001f280000300c00 */
[----:B------:R-:W3:Y:S04]  /*11c50*/  LDL.LU R130, [R1+0x5e8] ;  /* 0x0005e80001827983 */ /* 0x000ee80000300800 */
[----:B------:R-:W3:Y:S04]  /*11c60*/  LDL.LU R131, [R1+0x5ec] ;  /* 0x0005ec0001837983 */ /* 0x000ee80000300800 */
[----:B------:R0:W-:Y:S04]  /*11c70*/  STL.128 [R1+0x3e40], R116 ;  /* 0x003e407401007387 */ /* 0x0001e80000100c00 */
[----:B------:R-:W3:Y:S04]  /*11c80*/  LDL.LU R57, [R1+0x3e80] ;  /* 0x003e800001397983 */ /* 0x000ee80000300800 */
[----:B0-----:R-:W3:Y:S04]  /*11c90*/  LDL.LU.128 R116, [R1+0x3e40] ;  /* 0x003e400001747983 */ /* 0x001ee80000300c00 */
[----:B------:R0:W-:Y:S04]  /*11ca0*/  STL.128 [R1+0x4130], R148 ;  /* 0x0041309401007387 */ /* 0x0001e80000100c00 */
[----:B------:R1:W-:Y:S01]  /*11cb0*/  STL.128 [R1+0x4120], R144 ;  /* 0x0041209001007387 */ /* 0x0003e20000100c00 */
[----:B------:R-:W-:-:S03]  /*11cc0*/  IMAD.MOV.U32 R128, RZ, RZ, R160 ;  /* 0x000000ffff807224 */ /* 0x000fc600078e00a0 */
[----:B------:R1:W-:Y:S04]  /*11cd0*/  STL.128 [R1+0x44d0], R188 ;  /* 0x0044d0bc01007387 */ /* 0x0003e80000100c00 */
[----:B------:R1:W-:Y:S04]  /*11ce0*/  STL.128 [R1+0x4340], R184 ;  /* 0x004340b801007387 */ /* 0x0003e80000100c00 */
[----:B0-----:R-:W3:Y:S04]  /*11cf0*/  LDL.LU.128 R148, [R1+0x4130] ;  /* 0x0041300001947983 */ /* 0x001ee80000300c00 */
[----:B-1----:R-:W3:Y:S04]  /*11d00*/  LDL.LU.128 R144, [R1+0x4120] ;  /* 0x0041200001907983 */ /* 0x002ee80000300c00 */
[----:B------:R-:W-:Y:S04]  /*11d10*/  STL.128 [R1+0x4170], R164 ;  /* 0x004170a401007387 */ /* 0x000fe80000100c00 */
[----:B------:R-:W3:Y:S04]  /*11d20*/  LDL.LU.128 R188, [R1+0x44d0] ;  /* 0x0044d00001bc7983 */ /* 0x000ee80000300c00 */
[----:B------:R0:W-:Y:S04]  /*11d30*/  STL.128 [R1+0x41b0], R180 ;  /* 0x0041b0b401007387 */ /* 0x0001e80000100c00 */
[----:B------:R1:W-:Y:S04]  /*11d40*/  STL.128 [R1+0x41a0], R176 ;  /* 0x0041a0b001007387 */ /* 0x0003e80000100c00 */
[----:B------:R1:W-:Y:S04]  /*11d50*/  STL.128 [R1+0x4190], R172 ;  /* 0x004190ac01007387 */ /* 0x0003e80000100c00 */
[----:B------:R1:W-:Y:S04]  /*11d60*/  STL.128 [R1+0x4180], R168 ;  /* 0x004180a801007387 */ /* 0x0003e80000100c00 */
[----:B------:R1:W-:Y:S04]  /*11d70*/  STL.128 [R1+0x4150], R156 ;  /* 0x0041509c01007387 */ /* 0x0003e80000100c00 */
[----:B------:R1:W-:Y:S04]  /*11d80*/  STL.128 [R1+0x4140], R152 ;  /* 0x0041409801007387 */ /* 0x0003e80000100c00 */
[----:B------:R1:W-:Y:S04]  /*11d90*/  STL.128 [R1+0x4110], R140 ;  /* 0x0041108c01007387 */ /* 0x0003e80000100c00 */
        /* <DEDUP_REMOVED lines=9> */
[----:B------:R-:W-:Y:S04]  /*11e30*/  STL.128 [R1+0x3d20], R28 ;  /* 0x003d201c01007387 */ /* 0x000fe80000100c00 */
[----:B------:R-:W-:Y:S04]  /*11e40*/  STL.128 [R1+0x3d30], R32 ;  /* 0x003d302001007387 */ /* 0x000fe80000100c00 */
[----:B------:R-:W-:Y:S04]  /*11e50*/  STL [R1+0x3d1c], R26 ;  /* 0x003d1c1a01007387 */ /* 0x000fe80000100800 */
[----:B------:R-:W-:Y:S04]  /*11e60*/  STL.128 [R1+0x3e20], R108 ;  /* 0x003e206c01007387 */ /* 0x000fe80000100c00 */
[----:B------:R-:W-:Y:S04]  /*11e70*/  STL.128 [R1+0x3e10], R104 ;  /* 0x003e106801007387 */ /* 0x000fe80000100c00 */
[----:B------:R0:W-:Y:S04]  /*11e80*/  STL.128 [R1+0x3e60], R124 ;  /* 0x003e607c01007387 */ /* 0x0001e80000100c00 */
[----:B------:R1:W-:Y:S04]  /*11e90*/  STL.128 [R1+0x3e00], R100 ;  /* 0x003e006401007387 */ /* 0x0003e80000100c00 */
[----:B------:R1:W-:Y:S04]  /*11ea0*/  STL.128 [R1+0x3df0], R96 ;  /* 0x003df06001007387 */ /* 0x0003e80000100c00 */
[----:B------:R1:W-:Y:S04]  /*11eb0*/  STL.128 [R1+0x3de0], R92 ;  /* 0x003de05c01007387 */ /* 0x0003e80000100c00 */
[----:B------:R1:W-:Y:S04]  /*11ec0*/  STL.128 [R1+0x3dd0], R88 ;  /* 0x003dd05801007387 */ /* 0x0003e80000100c00 */
[----:B------:R1:W-:Y:S04]  /*11ed0*/  STL.128 [R1+0x3dc0], R84 ;  /* 0x003dc05401007387 */ /* 0x0003e80000100c00 */
[----:B0-----:R-:W3:Y:S04]  /*11ee0*/  LDL.LU.128 R124, [R1+0x3e60] ;  /* 0x003e6000017c7983 */ /* 0x001ee80000300c00 */
[----:B------:R-:W3:Y:S04]  /*11ef0*/  LDL.LU.128 R108, [R1+0x3e20] ;  /* 0x003e2000016c7983 */ /* 0x000ee80000300c00 */
[----:B------:R-:W3:Y:S04]  /*11f00*/  LDL.LU.128 R104, [R1+0x3e10] ;  /* 0x003e100001687983 */ /* 0x000ee80000300c00 */
[----:B-1----:R-:W3:Y:S04]  /*11f10*/  LDL.LU.128 R100, [R1+0x3e00] ;  /* 0x003e000001647983 */ /* 0x002ee80000300c00 */
[----:B------:R-:W3:Y:S04]  /*11f20*/  LDL.LU.128 R96, [R1+0x3df0] ;  /* 0x003df00001607983 */ /* 0x000ee80000300c00 */
[----:B------:R-:W3:Y:S04]  /*11f30*/  LDL.LU.128 R92, [R1+0x3de0] ;  /* 0x003de000015c7983 */ /* 0x000ee80000300c00 */
[----:B------:R-:W3:Y:S04]  /*11f40*/  LDL.LU.128 R88, [R1+0x3dd0] ;  /* 0x003dd00001587983 */ /* 0x000ee80000300c00 */
[----:B------:R-:W3:Y:S04]  /*11f50*/  LDL.LU.128 R84, [R1+0x3dc0] ;  /* 0x003dc00001547983 */ /* 0x000ee80000300c00 */
[----:B------:R0:W-:Y:S04]  /*11f60*/  STL [R1+0x3d18], R24 ;  /* 0x003d181801007387 */ /* 0x0001e80000100800 */
[----:B------:R1:W-:Y:S04]  /*11f70*/  STL [R1+0x3d14], R22 ;  /* 0x003d141601007387 */ /* 0x0003e80000100800 */
[----:B------:R1:W-:Y:S04]  /*11f80*/  STL [R1+0x3d10], R20 ;  /* 0x003d101401007387 */ /* 0x0003e80000100800 */
[----:B------:R1:W-:Y:S04]  /*11f90*/  STL [R1+0x3cf8], R10 ;  /* 0x003cf80a01007387 */ /* 0x0003e80000100800 */
[----:B------:R-:W3:Y:S04]  /*11fa0*/  LDL.LU.128 R28, [R1+0x3d20] ;  /* 0x003d2000011c7983 */ /* 0x000ee80000300c00 */
[----:B------:R-:W3:Y:S04]  /*11fb0*/  LDL.LU.128 R32, [R1+0x3d30] ;  /* 0x003d300001207983 */ /* 0x000ee80000300c00 */
[----:B------:R-:W3:Y:S04]  /*11fc0*/  LDL.LU R26, [R1+0x3d1c] ;  /* 0x003d1c00011a7983 */ /* 0x000ee80000300800 */
[----:B0-----:R-:W3:Y:S04]  /*11fd0*/  LDL.LU R24, [R1+0x3d18] ;  /* 0x003d180001187983 */ /* 0x001ee80000300800 */
[----:B-1----:R-:W3:Y:S04]  /*11fe0*/  LDL.LU R22, [R1+0x3d14] ;  /* 0x003d140001167983 */ /* 0x002ee80000300800 */
[----:B------:R-:W3:Y:S04]  /*11ff0*/  LDL.LU R20, [R1+0x3d10] ;  /* 0x003d100001147983 */ /* 0x000ee80000300800 */
[----:B------:R-:W3:Y:S04]  /*12000*/  LDL.LU R10, [R1+0x3cf8] ;  /* 0x003cf800010a7983 */ /* 0x000ee80000300800 */
[----:B------:R0:W-:Y:S04]  /*12010*/  STL.128 [R1+0x3db0], R80 ;  /* 0x003db05001007387 */ /* 0x0001e80000100c00 */
[----:B------:R1:W-:Y:S04]  /*12020*/  STL.64 [R1+0x3da8], R78 ;  /* 0x003da84e01007387 */ /* 0x0003e80000100a00 */
[----:B------:R1:W-:Y:S01]  /*12030*/  STL.64 [R1+0x3d98], R72 ;  /* 0x003d984801007387 */ /* 0x0003e20000100a00 */
[----:B--2---:R-:W-:-:S03]  /*12040*/  IMAD.MOV.U32 R132, RZ, RZ, R112 ;  /* 0x000000ffff847224 */ /* 0x004fc600078e0070 */
[----:B------:R-:W-:Y:S01]  /*12050*/  STL [R1+0x3f0], R52 ;  /* 0x0003f03401007387 */ /* 0x000fe20000100800 */
[----:B------:R-:W-:Y:S02]  /*12060*/  IMAD.MOV.U32 R133, RZ, RZ, R113 ;  /* 0x000000ffff857224 */ /* 0x000fe400078e0071 */
[----:B------:R-:W-:Y:S01]  /*12070*/  IMAD.MOV.U32 R134, RZ, RZ, R114 ;  /* 0x000000ffff867224 */ /* 0x000fe200078e0072 */
[----:B0-----:R-:W2:Y:S01]  /*12080*/  LDL.LU.128 R80, [R1+0x3db0] ;  /* 0x003db00001507983 */ /* 0x001ea20000300c00 */
[----:B------:R-:W-:-:S03]  /*12090*/  IMAD.MOV.U32 R135, RZ, RZ, R115 ;  /* 0x000000ffff877224 */ /* 0x000fc600078e0073 */
[----:B------:R-:W2:Y:S04]  /*120a0*/  LDL.LU.128 R112, [R1+0x3e30] ;  /* 0x003e300001707983 */ /* 0x000ea80000300c00 */
[----:B-1----:R-:W2:Y:S04]  /*120b0*/  LDL.LU.64 R78, [R1+0x3da8] ;  /* 0x003da800014e7983 */ /* 0x002ea80000300a00 */
[----:B------:R-:W2:Y:S04]  /*120c0*/  LDL.LU.64 R72, [R1+0x3d98] ;  /* 0x003d980001487983 */ /* 0x000ea80000300a00 */
[----:B------:R-:W-:Y:S04]  /*120d0*/  STL [R1+0x3f4], R42 ;  /* 0x0003f42a01007387 */ /* 0x000fe80000100800 */
[----:B------:R-:W-:Y:S04]  /*120e0*/  STL [R1+0x3f8], R44 ;  /* 0x0003f82c01007387 */ /* 0x000fe80000100800 */
[----:B------:R-:W-:Y:S04]  /*120f0*/  STL [R1+0x3fc], R46 ;  /* 0x0003fc2e01007387 */ /* 0x000fe80000100800 */
[----:B------:R-:W-:Y:S04]  /*12100*/  STL [R1+0x3da4], R77 ;  /* 0x003da44d01007387 */ /* 0x000fe80000100800 */
[----:B------:R-:W-:Y:S04]  /*12110*/  STL [R1+0x3da0], R75 ;  /* 0x003da04b01007387 */ /* 0x000fe80000100800 */
[----:B----4-:R0:W-:Y:S04]  /*12120*/  STL.128 [R1+0x3e50], R120 ;  /* 0x003e507801007387 */ /* 0x0101e80000100c00 */
[----:B------:R-:W-:Y:S04]  /*12130*/  STL [R1+0x3d90], R71 ;  /* 0x003d904701007387 */ /* 0x000fe80000100800 */
[----:B---3--:R1:W-:Y:S04]  /*12140*/  STL.128 [R1+0x3e70], R128 ;  /* 0x003e708001007387 */ /* 0x0083e80000100c00 */
[----:B------:R3:W-:Y:S04]  /*12150*/  STL [R1+0x3d8c], R69 ;  /* 0x003d8c4501007387 */ /* 0x0007e80000100800 */
[----:B0-----:R-:W4:Y:S04]  /*12160*/  LDL.LU.128 R120, [R1+0x3e50] ;  /* 0x003e500001787983 */ /* 0x001f280000300c00 */
[----:B------:R0:W-:Y:S04]  /*12170*/  STL [R1+0x3d88], R67 ;  /* 0x003d884301007387 */ /* 0x0001e80000100800 */
[----:B-1----:R-:W4:Y:S04]  /*12180*/  LDL.LU.128 R128, [R1+0x3e70] ;  /* 0x003e700001807983 */ /* 0x002f280000300c00 */
        /* <DEDUP_REMOVED lines=12> */
[----:B------:R1:W-:Y:S04]  /*12250*/  STL.64 [R1+0x3d50], R40 ;  /* 0x003d502801007387 */ /* 0x0003e80000100a00 */
[----:B------:R1:W-:Y:S04]  /*12260*/  STL.128 [R1+0x3d40], R36 ;  /* 0x003d402401007387 */ /* 0x0003e80000100c00 */
[----:B------:R1:W-:Y:S04]  /*12270*/  STL.128 [R1+0x3ca0], R116 ;  /* 0x003ca07401007387 */ /* 0x0003e80000100c00 */
[----:B------:R-:W4:Y:S04]  /*12280*/  LDL.LU R77, [R1+0x3da4] ;  /* 0x003da400014d7983 */ /* 0x000f280000300800 */
[----:B------:R-:W4:Y:S04]  /*12290*/  LDL.LU R75, [R1+0x3da0] ;  /* 0x003da000014b7983 */ /* 0x000f280000300800 */
[----:B------:R-:W4:Y:S04]  /*122a0*/  LDL.LU R71, [R1+0x3d90] ;  /* 0x003d900001477983 */ /* 0x000f280000300800 */
[----:B---3--:R-:W3:Y:S04]  /*122b0*/  LDL.LU R69, [R1+0x3d8c] ;  /* 0x003d8c0001457983 */ /* 0x008ee80000300800 */
        /* <DEDUP_REMOVED lines=13> */
[----:B------:R-:W3:Y:S04]  /*12390*/  LDL.LU.64 R40, [R1+0x3d50] ;  /* 0x003d500001287983 */ /* 0x000ee80000300a00 */
[----:B------:R-:W3:Y:S04]  /*123a0*/  LDL.LU.128 R36, [R1+0x3d40] ;  /* 0x003d400001247983 */ /* 0x000ee80000300c00 */
[----:B------:R-:W3:Y:S04]  /*123b0*/  LDL.128 R116, [R1+0x3f0] ;  /* 0x0003f00001747983 */ /* 0x000ee80000100c00 */
[----:B------:R0:W-:Y:S04]  /*123c0*/  STL.64 [R1+0x3d00], R12 ;  /* 0x003d000c01007387 */ /* 0x0001e80000100a00 */
[----:B------:R1:W-:Y:S04]  /*123d0*/  STL.128 [R1+0x3fa0], R148 ;  /* 0x003fa09401007387 */ /* 0x0003e80000100c00 */
[----:B------:R1:W-:Y:S04]  /*123e0*/  STL.128 [R1+0x3f90], R144 ;  /* 0x003f909001007387 */ /* 0x0003e80000100c00 */
[----:B0-----:R-:W3:Y:S04]  /*123f0*/  LDL.LU.64 R12, [R1+0x3d00] ;  /* 0x003d0000010c7983 */ /* 0x001ee80000300a00 */
[----:B------:R0:W-:Y:S04]  /*12400*/  STL [R1+0x4360], R193 ;  /* 0x004360c101007387 */ /* 0x0001e80000100800 */
[----:B-1----:R-:W3:Y:S04]  /*12410*/  LDL.LU.128 R148, [R1+0x3fa0] ;  /* 0x003fa00001947983 */ /* 0x002ee80000300c00 */
        /* <DEDUP_REMOVED lines=11> */
[----:B------:R2:W-:Y:S04]  /*124d0*/  STL.64 [R1+0x3d08], R16 ;  /* 0x003d081001007387 */ /* 0x0005e80000100a00 */
[----:B------:R2:W-:Y:S04]  /*124e0*/  STL.64 [R1+0x3cf0], R8 ;  /* 0x003cf00801007387 */ /* 0x0005e80000100a00 */
[----:B------:R2:W-:Y:S04]  /*124f0*/  STL.128 [R1+0x3ce0], R4 ;  /* 0x003ce00401007387 */ /* 0x0005e80000100c00 */
[----:B0-----:R-:W3:Y:S04]  /*12500*/  LDL.LU R193, [R1+0x4360] ;  /* 0x0043600001c17983 */ /* 0x001ee80000300800 */
        /* <DEDUP_REMOVED lines=9> */
[----:B--2---:R-:W2:Y:S04]  /*125a0*/  LDL.LU.128 R152, [R1+0x3fb0] ;  /* 0x003fb00001987983 */ /* 0x004ea80000300c00 */
[----:B------:R-:W2:Y:S04]  /*125b0*/  LDL.LU.128 R140, [R1+0x3f80] ;  /* 0x003f8000018c7983 */ /* 0x000ea80000300c00 */
[----:B------:R-:W2:Y:S04]  /*125c0*/  LDL.LU.64 R16, [R1+0x3d08] ;  /* 0x003d080001107983 */ /* 0x000ea80000300a00 */
[----:B------:R-:W2:Y:S04]  /*125d0*/  LDL.LU.64 R8, [R1+0x3cf0] ;  /* 0x003cf00001087983 */ /* 0x000ea80000300a00 */
[----:B------:R-:W2:Y:S04]  /*125e0*/  LDL.LU.128 R4, [R1+0x3ce0] ;  /* 0x003ce00001047983 */ /* 0x000ea80000300c00 */
[----:B------:R-:W-:Y:S04]  /*125f0*/  STL.128 [R1+0x3cc0], R124 ;  /* 0x003cc07c01007387 */ /* 0x000fe80000100c00 */
[----:B------:R-:W-:Y:S04]  /*12600*/  STL.128 [R1+0x3c90], R112 ;  /* 0x003c907001007387 */ /* 0x000fe80000100c00 */
[----:B----4-:R-:W-:Y:S04]  /*12610*/  STL.128 [R1+0x3cb0], R120 ;  /* 0x003cb07801007387 */ /* 0x010fe80000100c00 */
        /* <DEDUP_REMOVED lines=9> */
[----:B------:R1:W-:Y:S04]  /*126b0*/  STL.128 [R1+0x3ba0], R32 ;  /* 0x003ba02001007387 */ /* 0x0003e80000100c00 */
[----:B------:R4:W-:Y:S04]  /*126c0*/  STL [R1+0x3b8c], R26 ;  /* 0x003b8c1a01007387 */ /* 0x0009e80000100800 */
[----:B------:R4:W-:Y:S04]  /*126d0*/  STL [R1+0x3b88], R24 ;  /* 0x003b881801007387 */ /* 0x0009e80000100800 */
[----:B------:R4:W-:Y:S04]  /*126e0*/  STL [R1+0x3b84], R22 ;  /* 0x003b841601007387 */ /* 0x0009e80000100800 */
[----:B------:R4:W-:Y:S04]  /*126f0*/  STL [R1+0x3b80], R20 ;  /* 0x003b801401007387 */ /* 0x0009e80000100800 */
[----:B------:R4:W-:Y:S04]  /*12700*/  STL [R1+0x3b68], R10 ;  /* 0x003b680a01007387 */ /* 0x0009e80000100800 */
[----:B0-----:R-:W2:Y:S04]  /*12710*/  LDL.LU.128 R28, [R1+0x3b90] ;  /* 0x003b9000011c7983 */ /* 0x001ea80000300c00 */
[----:B-1----:R-:W2:Y:S04]  /*12720*/  LDL.LU.128 R32, [R1+0x3ba0] ;  /* 0x003ba00001207983 */ /* 0x002ea80000300c00 */
[----:B----4-:R-:W4:Y:S04]  /*12730*/  LDL.LU R26, [R1+0x3b8c] ;  /* 0x003b8c00011a7983 */ /* 0x010f280000300800 */
[----:B------:R-:W4:Y:S04]  /*12740*/  LDL.LU R24, [R1+0x3b88] ;  /* 0x003b880001187983 */ /* 0x000f280000300800 */
[----:B------:R-:W4:Y:S04]  /*12750*/  LDL.LU R22, [R1+0x3b84] ;  /* 0x003b840001167983 */ /* 0x000f280000300800 */
[----:B------:R-:W4:Y:S04]  /*12760*/  LDL.LU R20, [R1+0x3b80] ;  /* 0x003b800001147983 */ /* 0x000f280000300800 */
[----:B------:R-:W4:Y:S04]  /*12770*/  LDL.LU R10, [R1+0x3b68] ;  /* 0x003b6800010a7983 */ /* 0x000f280000300800 */
[----:B------:R-:W4:Y:S04]  /*12780*/  LDL.LU.128 R92, [R1+0x3c40] ;  /* 0x003c4000015c7983 */ /* 0x000f280000300c00 */
[----:B------:R0:W-:Y:S04]  /*12790*/  STL.128 [R1+0x3c10], R80 ;  /* 0x003c105001007387 */ /* 0x0001e80000100c00 */
[----:B------:R1:W-:Y:S04]  /*127a0*/  STL.64 [R1+0x3c08], R78 ;  /* 0x003c084e01007387 */ /* 0x0003e80000100a00 */
[----:B------:R1:W-:Y:S04]  /*127b0*/  STL.64 [R1+0x3bf8], R72 ;  /* 0x003bf84801007387 */ /* 0x0003e80000100a00 */
[----:B------:R-:W4:Y:S04]  /*127c0*/  LDL.LU.128 R88, [R1+0x3c30] ;  /* 0x003c300001587983 */ /* 0x000f280000300c00 */
[----:B------:R-:W4:Y:S04]  /*127d0*/  LDL.LU.128 R84, [R1+0x3c20] ;  /* 0x003c200001547983 */ /* 0x000f280000300c00 */
[----:B0-----:R-:W4:Y:S04]  /*127e0*/  LDL.LU.128 R80, [R1+0x3c10] ;  /* 0x003c100001507983 */ /* 0x001f280000300c00 */
[----:B-1----:R-:W4:Y:S04]  /*127f0*/  LDL.LU.64 R78, [R1+0x3c08] ;  /* 0x003c0800014e7983 */ /* 0x002f280000300a00 */
[----:B------:R-:W4:Y:S04]  /*12800*/  LDL.LU.64 R72, [R1+0x3bf8] ;  /* 0x003bf80001487983 */ /* 0x000f280000300a00 */
[----:B------:R0:W-:Y:S04]  /*12810*/  STL [R1+0x3c04], R77 ;  /* 0x003c044d01007387 */ /* 0x0001e80000100800 */
[----:B------:R1:W-:Y:S04]  /*12820*/  STL [R1+0x3c00], R75 ;  /* 0x003c004b01007387 */ /* 0x0003e80000100800 */
[----:B------:R1:W-:Y:S04]  /*12830*/  STL [R1+0x3bf4], R71 ;  /* 0x003bf44701007387 */ /* 0x0003e80000100800 */
[----:B---3--:R3:W-:Y:S04]  /*12840*/  STL [R1+0x3bf0], R69 ;  /* 0x003bf04501007387 */ /* 0x0087e80000100800 */
[----:B------:R3:W-:Y:S04]  /*12850*/  STL [R1+0x3bec], R67 ;  /* 0x003bec4301007387 */ /* 0x0007e80000100800 */
[----:B------:R3:W-:Y:S01]  /*12860*/  STL [R1+0x3be8], R65 ;  /* 0x003be84101007387 */ /* 0x0007e20000100800 */
[----:B------:R-:W-:-:S02]  /*12870*/  IMAD.MOV.U32 R136, RZ, RZ, R116 ;  /* 0x000000ffff887224 */ /* 0x000fc400078e0074 */
[----:B------:R-:W-:Y:S01]  /*12880*/  IMAD.MOV.U32 R137, RZ, RZ, R117 ;  /* 0x000000ffff897224 */ /* 0x000fe200078e0075 */
[----:B------:R3:W-:Y:S01]  /*12890*/  STL [R1+0x3be4], R63 ;  /* 0x003be43f01007387 */ /* 0x0007e20000100800 */
[----:B------:R-:W-:Y:S02]  /*128a0*/  IMAD.MOV.U32 R138, RZ, RZ, R118 ;  /* 0x000000ffff8a7224 */ /* 0x000fe400078e0076 */
[----:B------:R-:W-:Y:S01]  /*128b0*/  IMAD.MOV.U32 R139, RZ, RZ, R119 ;  /* 0x000000ffff8b7224 */ /* 0x000fe200078e0077 */
        /* <DEDUP_REMOVED lines=13> */
[----:B------:R-:W4:Y:S04]  /*12990*/  LDL.LU.128 R128, [R1+0x3cd0] ;  /* 0x003cd00001807983 */ /* 0x000f280000300c00 */
        /* <DEDUP_REMOVED lines=8> */
[----:B0-----:R-:W4:Y:S04]  /*12a20*/  LDL.LU R77, [R1+0x3c04] ;  /* 0x003c0400014d7983 */ /* 0x001f280000300800 */
[----:B-1----:R-:W4:Y:S04]  /*12a30*/  LDL.LU R75, [R1+0x3c00] ;  /* 0x003c0000014b7983 */ /* 0x002f280000300800 */
[----:B------:R-:W4:Y:S04]  /*12a40*/  LDL.LU R71, [R1+0x3bf4] ;  /* 0x003bf40001477983 */ /* 0x000f280000300800 */
[----:B---3--:R-:W3:Y:S04]  /*12a50*/  LDL.LU R69, [R1+0x3bf0] ;  /* 0x003bf00001457983 */ /* 0x008ee80000300800 */
        /* <DEDUP_REMOVED lines=16> */
[----:B------:R0:W-:Y:S04]  /*12b60*/  STL.64 [R1+0x3b70], R12 ;  /* 0x003b700c01007387 */ /* 0x0001e80000100a00 */
[----:B------:R1:W-:Y:S04]  /*12b70*/  STL.128 [R1+0x3b10], R148 ;  /* 0x003b109401007387 */ /* 0x0003e80000100c00 */
[----:B------:R1:W-:Y:S04]  /*12b80*/  STL.128 [R1+0x3b00], R144 ;  /* 0x003b009001007387 */ /* 0x0003e80000100c00 */
[----:B0-----:R-:W3:Y:S04]  /*12b90*/  LDL.LU.64 R12, [R1+0x3b70] ;  /* 0x003b7000010c7983 */ /* 0x001ee80000300a00 */
[----:B-1----:R-:W3:Y:S04]  /*12ba0*/  LDL.LU.128 R148, [R1+0x3b10] ;  /* 0x003b100001947983 */ /* 0x002ee80000300c00 */
[----:B------:R-:W3:Y:S04]  /*12bb0*/  LDL.LU.128 R144, [R1+0x3b00] ;  /* 0x003b000001907983 */ /* 0x000ee80000300c00 */
[----:B--2---:R0:W-:Y:S04]  /*12bc0*/  STL.64 [R1+0x3b78], R16 ;  /* 0x003b781001007387 */ /* 0x0041e80000100a00 */
[----:B------:R1:W-:Y:S04]  /*12bd0*/  STL.64 [R1+0x3b60], R8 ;  /* 0x003b600801007387 */ /* 0x0003e80000100a00 */
[----:B------:R-:W-:Y:S04]  /*12be0*/  STL [R1+0x400], R36 ;  /* 0x0004002401007387 */ /* 0x000fe80000100800 */
[----:B------:R-:W-:Y:S04]  /*12bf0*/  STL [R1+0x404], R38 ;  /* 0x0004042601007387 */ /* 0x000fe80000100800 */
[----:B------:R-:W-:Y:S04]  /*12c00*/  STL [R1+0x408], R40 ;  /* 0x0004082801007387 */ /* 0x000fe80000100800 */
[----:B0-----:R-:W2:Y:S04]  /*12c10*/  LDL.LU.64 R16, [R1+0x3b78] ;  /* 0x003b780001107983 */ /* 0x001ea80000300a00 */
[----:B-1----:R-:W2:Y:S04]  /*12c20*/  LDL.LU.64 R8, [R1+0x3b60] ;  /* 0x003b600001087983 */ /* 0x002ea80000300a00 */
[----:B------:R0:W-:Y:S04]  /*12c30*/  STL.128 [R1+0x3b20], R152 ;  /* 0x003b209801007387 */ /* 0x0001e80000100c00 */
[----:B------:R-:W-:Y:S04]  /*12c40*/  STL [R1+0x40c], R30 ;  /* 0x00040c1e01007387 */ /* 0x000fe80000100800 */
[----:B------:R1:W-:Y:S04]  /*12c50*/  STL.128 [R1+0x3b50], R4 ;  /* 0x003b500401007387 */ /* 0x0003e80000100c00 */
[----:B------:R-:W-:Y:S04]  /*12c60*/  STL.128 [R1+0x3b40], R160 ;  /* 0x003b40a001007387 */ /* 0x000fe80000100c00 */
[----:B------:R1:W-:Y:S04]  /*12c70*/  STL.128 [R1+0x3b30], R156 ;  /* 0x003b309c01007387 */ /* 0x0003e80000100c00 */
[----:B------:R-:W-:Y:S04]  /*12c80*/  STL [R1+0x410], R32 ;  /* 0x0004102001007387 */ /* 0x000fe80000100800 */
[----:B------:R-:W-:Y:S04]  /*12c90*/  STL [R1+0x414], R34 ;  /* 0x0004142201007387 */ /* 0x000fe80000100800 */
[----:B0-----:R-:W2:Y:S04]  /*12ca0*/  LDL.128 R152, [R1+0x400] ;  /* 0x0004000001987983 */ /* 0x001ea80000100c00 */
[----:B----4-:R-:W-:Y:S04]  /*12cb0*/  STL [R1+0x418], R24 ;  /* 0x0004181801007387 */ /* 0x010fe80000100800 */
[----:B------:R-:W-:Y:S04]  /*12cc0*/  STL [R1+0x41c], R26 ;  /* 0x00041c1a01007387 */ /* 0x000fe80000100800 */
[----:B------:R-:W-:Y:S04]  /*12cd0*/  STL [R1+0x420], R28 ;  /* 0x0004201c01007387 */ /* 0x000fe80000100800 */
[----:B------:R-:W-:Y:S04]  /*12ce0*/  STL [R1+0x424], R10 ;  /* 0x0004240a01007387 */ /* 0x000fe80000100800 */
[----:B------:R-:W-:Y:S04]  /*12cf0*/  STL [R1+0x428], R20 ;  /* 0x0004281401007387 */ /* 0x000fe80000100800 */
[----:B------:R-:W-:Y:S04]  /*12d00*/  STL [R1+0x42c], R22 ;  /* 0x00042c1601007387 */ /* 0x000fe80000100800 */
[----:B-1----:R-:W4:Y:S04]  /*12d10*/  LDL.LU.128 R4, [R1+0x3b50] ;  /* 0x003b500001047983 */ /* 0x002f280000300c00 */
[----:B------:R0:W-:Y:S04]  /*12d20*/  STL.128 [R1+0x3a30], R92 ;  /* 0x003a305c01007387 */ /* 0x0001e80000100c00 */
[----:B------:R-:W4:Y:S04]  /*12d30*/  LDL.128 R156, [R1+0x410] ;  /* 0x00041000019c7983 */ /* 0x000f280000100c00 */
[----:B------:R-:W4:Y:S04]  /*12d40*/  LDL.128 R160, [R1+0x420] ;  /* 0x0004200001a07983 */ /* 0x000f280000100c00 */
[----:B------:R1:W-:Y:S04]  /*12d50*/  STL.128 [R1+0x3af0], R140 ;  /* 0x003af08c01007387 */ /* 0x0003e80000100c00 */
[----:B------:R1:W-:Y:S04]  /*12d60*/  STL.128 [R1+0x3a20], R88 ;  /* 0x003a205801007387 */ /* 0x0003e80000100c00 */
[----:B0-----:R-:W4:Y:S04]  /*12d70*/  LDL.LU.128 R92, [R1+0x3a30] ;  /* 0x003a3000015c7983 */ /* 0x001f280000300c00 */
[----:B------:R0:W-:Y:S04]  /*12d80*/  STL.128 [R1+0x3a10], R84 ;  /* 0x003a105401007387 */ /* 0x0001e80000100c00 */
[----:B------:R0:W-:Y:S04]  /*12d90*/  STL.128 [R1+0x3a00], R80 ;  /* 0x003a005001007387 */ /* 0x0001e80000100c00 */
[----:B------:R0:W-:Y:S04]  /*12da0*/  STL.64 [R1+0x39f8], R78 ;  /* 0x0039f84e01007387 */ /* 0x0001e80000100a00 */
[----:B------:R0:W-:Y:S04]  /*12db0*/  STL.64 [R1+0x39e8], R72 ;  /* 0x0039e84801007387 */ /* 0x0001e80000100a00 */
[----:B-1----:R-:W4:Y:S04]  /*12dc0*/  LDL.LU.128 R140, [R1+0x3af0] ;  /* 0x003af000018c7983 */ /* 0x002f280000300c00 */
[----:B------:R-:W4:Y:S04]  /*12dd0*/  LDL.LU.128 R88, [R1+0x3a20] ;  /* 0x003a200001587983 */ /* 0x000f280000300c00 */
[----:B0-----:R-:W4:Y:S04]  /*12de0*/  LDL.LU.128 R84, [R1+0x3a10] ;  /* 0x003a100001547983 */ /* 0x001f280000300c00 */
[----:B------:R-:W4:Y:S04]  /*12df0*/  LDL.LU.128 R80, [R1+0x3a00] ;  /* 0x003a000001507983 */ /* 0x000f280000300c00 */
[----:B------:R-:W4:Y:S04]  /*12e00*/  LDL.LU.64 R78, [R1+0x39f8] ;  /* 0x0039f800014e7983 */ /* 0x000f280000300a00 */
[----:B------:R-:W4:Y:S04]  /*12e10*/  LDL.LU.64 R72, [R1+0x39e8] ;  /* 0x0039e80001487983 */ /* 0x000f280000300a00 */
        /* <DEDUP_REMOVED lines=14> */
[----:B---3--:R3:W-:Y:S04]  /*12f00*/  STL [R1+0x39e0], R69 ;  /* 0x0039e04501007387 */ /* 0x0087e80000100800 */
        /* <DEDUP_REMOVED lines=28> */
[----:B------:R-:W4:Y:S04]  /*130d0*/  LDL.LU R75, [R1+0x39f0] ;  /* 0x0039f000014b7983 */ /* 0x000f280000300800 */
        /* <DEDUP_REMOVED lines=17> */
[----:B------:R-:W3:Y:S01]  /*131f0*/  LDL.LU R37, [R1+0x39a0] ;  /* 0x0039a00001257983 */ /* 0x000ee20000300800 */
[----:B------:R-:W0:Y:S01]  /*13200*/  S2R R225, SR_TID.X ;  /* 0x0000000000e17919 */ /* 0x000e220000002100 */
[----:B------:R-:W-:Y:S01]  /*13210*/  FMUL.FTZ R13, R0, R13 ;  /* 0x0000000d000d7220 */ /* 0x000fe20000410000 */
[----:B------:R-:W-:-:S03]  /*13220*/  FMUL.FTZ R197, R12, R0 ;  /* 0x000000000cc57220 */ /* 0x000fc60000410000 */
        /* <DEDUP_REMOVED lines=8> */
[----:B------:R-:W-:Y:S01]  /*132b0*/  MUFU.EX2 R221, R221 ;  /* 0x000000dd00dd7308 */ /* 0x000fe20000000800 */
[----:B0-----:R-:W-:-:S05]  /*132c0*/  SHF.R.U32.HI R225, RZ, 0x7, R225 ;  /* 0x00000007ffe17819 */ /* 0x001fca00000116e1 */
[----:B------:R-:W-:Y:S02]  /*132d0*/  VIADD R225, R225, 0x8 ;  /* 0x00000008e1e17836 */ /* 0x000fe40000000000 */
[----:B------:R-:W0:Y:S08]  /*132e0*/  MUFU.EX2 R220, R220 ;  /* 0x000000dc00dc7308 */ /* 0x000e300000000800 */
[----:B------:R-:W-:Y:S08]  /*132f0*/  MUFU.EX2 R219, R219 ;  /* 0x000000db00db7308 */ /* 0x000ff00000000800 */
[----:B------:R-:W-:Y:S08]  /*13300*/  MUFU.EX2 R218, R218 ;  /* 0x000000da00da7308 */ /* 0x000ff00000000800 */
[----:B------:R-:W-:Y:S08]  /*13310*/  MUFU.EX2 R217, R217 ;  /* 0x000000d900d97308 */ /* 0x000ff00000000800 */
[----:B------:R-:W1:Y:S08]  /*13320*/  MUFU.EX2 R216, R216 ;  /* 0x000000d800d87308 */ /* 0x000e700000000800 */
[----:B------:R-:W-:Y:S08]  /*13330*/  MUFU.EX2 R215, R215 ;  /* 0x000000d700d77308 */ /* 0x000ff00000000800 */
[----:B------:R-:W1:Y:S01]  /*13340*/  MUFU.EX2 R214, R214 ;  /* 0x000000d600d67308 */ /* 0x000e620000000800 */
[----:B--2---:R-:W-:Y:S01]  /*13350*/  ISETP.NE.U32.AND P0, PT, R8, RZ, PT ;  /* 0x000000ff0800720c */ /* 0x004fe20003f05070 */
[----:B------:R-:W-:-:S02]  /*13360*/  IMAD R16, R9, 0xc00, R16 ;  /* 0x00000c0009107824 */ /* 0x000fc400078e0210 */
[----:B------:R-:W-:Y:S02]  /*13370*/  IMAD.MOV.U32 R27, RZ, RZ, R152 ;  /* 0x000000ffff1b7224 */ /* 0x000fe400078e0098 */
[----:B------:R-:W-:Y:S02]  /*13380*/  IMAD.MOV.U32 R25, RZ, RZ, R153 ;  /* 0x000000ffff197224 */ /* 0x000fe400078e0099 */
[----:B------:R-:W-:Y:S02]  /*13390*/  IMAD.MOV.U32 R74, RZ, RZ, R193 ;  /* 0x000000ffff4a7224 */ /* 0x000fe400078e00c1 */
[----:B------:R-:W-:Y:S02]  /*133a0*/  IMAD.MOV.U32 R23, RZ, RZ, R154 ;  /* 0x000000ffff177224 */ /* 0x000fe400078e009a */
[----:B------:R-:W-:Y:S02]  /*133b0*/  IMAD.MOV.U32 R21, RZ, RZ, R155 ;  /* 0x000000ffff157224 */ /* 0x000fe400078e009b */
[----:B----4-:R-:W-:-:S02]  /*133c0*/  IMAD.MOV.U32 R19, RZ, RZ, R156 ;  /* 0x000000ffff137224 */ /* 0x010fc400078e009c */
[----:B------:R-:W-:Y:S02]  /*133d0*/  IMAD.MOV.U32 R18, RZ, RZ, R157 ;  /* 0x000000ffff127224 */ /* 0x000fe400078e009d */
[----:B------:R-:W-:Y:S02]  /*133e0*/  IMAD.MOV.U32 R15, RZ, RZ, R158 ;  /* 0x000000ffff0f7224 */ /* 0x000fe400078e009e */
[----:B------:R-:W-:Y:S02]  /*133f0*/  IMAD.MOV.U32 R14, RZ, RZ, R159 ;  /* 0x000000ffff0e7224 */ /* 0x000fe400078e009f */
[----:B------:R-:W-:Y:S02]  /*13400*/  IMAD.MOV.U32 R11, RZ, RZ, R160 ;  /* 0x000000ffff0b7224 */ /* 0x000fe400078e00a0 */
[----:B------:R-:W-:Y:S02]  /*13410*/  IMAD.MOV.U32 R10, RZ, RZ, R161 ;  /* 0x000000ffff0a7224 */ /* 0x000fe400078e00a1 */
[----:B------:R-:W-:-:S02]  /*13420*/  IMAD.MOV.U32 R3, RZ, RZ, R162 ;  /* 0x000000ffff037224 */ /* 0x000fc400078e00a2 */
[----:B------:R-:W-:Y:S02]  /*13430*/  IMAD.MOV.U32 R2, RZ, RZ, R163 ;  /* 0x000000ffff027224 */ /* 0x000fe400078e00a3 */
[----:B------:R-:W-:Y:S02]  /*13440*/  IMAD.MOV.U32 R203, RZ, RZ, R7 ;  /* 0x000000ffffcb7224 */ /* 0x000fe400078e0007 */
[----:B------:R-:W-:Y:S02]  /*13450*/  IMAD.MOV.U32 R201, RZ, RZ, R6 ;  /* 0x000000ffffc97224 */ /* 0x000fe400078e0006 */
[----:B------:R-:W-:Y:S02]  /*13460*/  IMAD.MOV.U32 R199, RZ, RZ, R5 ;  /* 0x000000ffffc77224 */ /* 0x000fe400078e0005 */
[----:B------:R-:W-:Y:S02]  /*13470*/  IMAD.MOV.U32 R44, RZ, RZ, R94 ;  /* 0x000000ffff2c7224 */ /* 0x000fe400078e005e */
[----:B------:R-:W-:Y:S01]  /*13480*/  IMAD.MOV.U32 R46, RZ, RZ, R92 ;  /* 0x000000ffff2e7224 */ /* 0x000fe200078e005c */
[----:B------:R-:W-:Y:S01]  /*13490*/  R2UR UR6, R16 ;  /* 0x00000000100672ca */ /* 0x000fe200000e0000 */
[----:B------:R-:W-:Y:S01]  /*134a0*/  IMAD.MOV.U32 R38, RZ, RZ, R88 ;  /* 0x000000ffff267224 */ /* 0x000fe200078e0058 */
[----:B------:R-:W-:Y:S01]  /*134b0*/  R2UR UR7, R17 ;  /* 0x00000000110772ca */ /* 0x000fe200000e0000 */
[----:B------:R-:W-:-:S02]  /*134c0*/  IMAD.MOV.U32 R48, RZ, RZ, R90 ;  /* 0x000000ffff307224 */ /* 0x000fc400078e005a */
        /* <DEDUP_REMOVED lines=18> */
[----:B------:R-:W-:Y:S01]  /*135f0*/  IMAD.MOV.U32 R76, RZ, RZ, R205 ;  /* 0x000000ffff4c7224 */ /* 0x000fe200078e00cd */
[----:B0-----:R-:W-:Y:S01]  /*13600*/  F2FP.BF16.F32.PACK_AB R192, R220, R221 ;  /* 0x000000dddcc0723e */ /* 0x001fe200000010ff */
[----:B------:R-:W-:Y:S01]  /*13610*/  IMAD.MOV.U32 R92, RZ, RZ, R141 ;  /* 0x000000ffff5c7224 */ /* 0x000fe200078e008d */
[----:B-1----:R-:W-:Y:S01]  /*13620*/  F2FP.BF16.F32.PACK_AB R193, R216, R217 ;  /* 0x000000d9d8c1723e */ /* 0x002fe200000010ff */
[----:B------:R-:W-:Y:S01]  /*13630*/  IMAD.MOV.U32 R94, RZ, RZ, R140 ;  /* 0x000000ffff5e7224 */ /* 0x000fe200078e008c */
[----:B------:R-:W-:Y:S01]  /*13640*/  F2FP.BF16.F32.PACK_AB R194, R218, R219 ;  /* 0x000000dbdac2723e */ /* 0x000fe200000010ff */
[----:B------:R-:W-:Y:S01]  /*13650*/  IMAD.MOV.U32 R28, RZ, RZ, R74 ;  /* 0x000000ffff1c7224 */ /* 0x000fe200078e004a */
[----:B------:R-:W-:Y:S01]  /*13660*/  F2FP.BF16.F32.PACK_AB R195, R214, R215 ;  /* 0x000000d7d6c3723e */ /* 0x000fe200000010ff */
[----:B------:R-:W-:Y:S01]  /*13670*/  IMAD.MOV.U32 R88, RZ, RZ, R143 ;  /* 0x000000ffff587224 */ /* 0x000fe200078e008f */
[----:B------:R-:W-:Y:S01]  /*13680*/  VOTEU.ANY UP0, P0 ;  /* 0x00000000003f7886 */ /* 0x000fe20000000100 */
[----:B------:R-:W-:Y:S01]  /*13690*/  IMAD.MOV.U32 R90, RZ, RZ, R142 ;  /* 0x000000ffff5a7224 */ /* 0x000fe200078e008e */
[----:B------:R0:W-:Y:S01]  /*136a0*/  STL.128 [R1+0x3910], R184 ;  /* 0x003910b801007387 */ /* 0x0001e20000100c00 */
[----:B------:R-:W-:-:S02]  /*136b0*/  IMAD.MOV.U32 R140, RZ, RZ, R27 ;  /* 0x000000ffff8c7224 */ /* 0x000fc400078e001b */
[----:B------:R-:W-:Y:S01]  /*136c0*/  IMAD.MOV.U32 R141, RZ, RZ, R25 ;  /* 0x000000ffff8d7224 */ /* 0x000fe200078e0019 */
[----:B------:R1:W-:Y:S01]  /*136d0*/  STL.128 [R1+0x3900], R180 ;  /* 0x003900b401007387 */ /* 0x0003e20000100c00 */
[----:B------:R-:W-:Y:S02]  /*136e0*/  IMAD.MOV.U32 R72, RZ, RZ, R207 ;  /* 0x000000ffff487224 */ /* 0x000fe400078e00cf */
[----:B------:R-:W-:Y:S01]  /*136f0*/  IMAD.MOV.U32 R74, RZ, RZ, R206 ;  /* 0x000000ffff4a7224 */ /* 0x000fe200078e00ce */
[----:B------:R-:W2:Y:S01]  /*13700*/  LDL.LU.128 R156, [R1+0x3b30] ;  /* 0x003b3000019c7983 */ /* 0x000ea20000300c00 */
[----:B------:R-:W-:Y:S02]  /*13710*/  IMAD.MOV.U32 R78, RZ, RZ, R204 ;  /* 0x000000ffff4e7224 */ /* 0x000fe400078e00cc */
[----:B------:R-:W-:Y:S01]  /*13720*/  IMAD.MOV.U32 R80, RZ, RZ, R202 ;  /* 0x000000ffff507224 */ /* 0x000fe200078e00ca */
[----:B------:R-:W4:Y:S01]  /*13730*/  LDL.LU.128 R152, [R1+0x3b20] ;  /* 0x003b200001987983 */ /* 0x000f220000300c00 */
[----:B------:R-:W-:-:S02]  /*13740*/  IMAD.MOV.U32 R82, RZ, RZ, R200 ;  /* 0x000000ffff527224 */ /* 0x000fc400078e00c8 */
[----:B------:R-:W-:Y:S01]  /*13750*/  IMAD.MOV.U32 R84, RZ, RZ, R198 ;  /* 0x000000ffff547224 */ /* 0x000fe200078e00c6 */
[----:B0-----:R-:W2:Y:S01]  /*13760*/  LDL.LU.128 R184, [R1+0x3910] ;  /* 0x0039100001b87983 */ /* 0x001ea20000300c00 */
[----:B------:R-:W-:Y:S02]  /*13770*/  IMAD.MOV.U32 R86, RZ, RZ, R196 ;  /* 0x000000ffff567224 */ /* 0x000fe400078e00c4 */
[----:B------:R-:W-:Y:S01]  /*13780*/  IMAD.MOV.U32 R142, RZ, RZ, R23 ;  /* 0x000000ffff8e7224 */ /* 0x000fe200078e0017 */
[----:B------:R-:W4:Y:S01]  /*13790*/  LDL.LU.128 R160, [R1+0x3b40] ;  /* 0x003b400001a07983 */ /* 0x000f220000300c00 */
        /* <DEDUP_REMOVED lines=11> */
[----:B------:R-:W-:Y:S01]  /*13850*/  IMAD.MOV.U32 R25, RZ, RZ, R199 ;  /* 0x000000ffff197224 */ /* 0x000fe200078e00c7 */
[----:B------:R0:W-:Y:S06]  /*13860*/  BAR.SYNC.DEFER_BLOCKING R225, 0x100 ;  /* 0x000400e10000751d */ /* 0x0001ec0000010000 */
[----:B---3--:R-:W-:-:S06]  /*13870*/  WARPGROUP.ARRIVE ;  /* 0x00000000000079c5 */ /* 0x008fcc0000000000 */
[----:B------:R-:W-:Y:S03]  /*13880*/  HGMMA.64x256x16.F32.BF16 R24, R192, gdesc[UR4].tnspB, R24, UP0, gsb0 ;  /* 0x43e00004c0187df0 */ /* 0x000fe6000b801818 */
[----:B------:R-:W-:Y:S02]  /*13890*/  WARPGROUP.DEPBAR.LE gsb0, 0x0 ;  /* 0x00008000000079c5 */ /* 0x000fe40000010000 */
[----:B------:R-:W-:Y:S04]  /*138a0*/  STL [R1+0x58c], R107 ;  /* 0x00058c6b01007387 */ /* 0x000fe80000100800 */
[----:B------:R-:W-:Y:S04]  /*138b0*/  STL [R1+0x588], R106 ;  /* 0x0005886a01007387 */ /* 0x000fe80000100800 */
[----:B------:R-:W-:Y:S04]  /*138c0*/  STL [R1+0x584], R105 ;  /* 0x0005846901007387 */ /* 0x000fe80000100800 */
[----:B------:R-:W-:Y:S04]  /*138d0*/  STL [R1+0x580], R104 ;  /* 0x0005806801007387 */ /* 0x000fe80000100800 */
[----:B-1----:R-:W3:Y:S04]  /*138e0*/  LDL.128 R180, [R1+0x580] ;  /* 0x0005800001b47983 */ /* 0x002ee80000100c00 */
[----:B------:R1:W-:Y:S04]  /*138f0*/  STL [R1+0x574], R101 ;  /* 0x0005746501007387 */ /* 0x0003e80000100800 */
[----:B------:R0:W-:Y:S04]  /*13900*/  STL [R1+0x570], R100 ;  /* 0x0005706401007387 */ /* 0x0001e80000100800 */
[----:B-1----:R-:W4:Y:S04]  /*13910*/  LDL.LU R101, [R1+0x588] ;  /* 0x0005880001657983 */ /* 0x002f280000300800 */
[----:B0-----:R-:W4:Y:S01]  /*13920*/  LDL.LU R100, [R1+0x584] ;  /* 0x0005840001647983 */ /* 0x001f220000300800 */
[----:B------:R-:W-:-:S02]  /*13930*/  VIADD R4, R16, 0x80 ;  /* 0x0000008010047836 */ /* 0x000fc40000000000 */
[----:B------:R-:W-:Y:S01]  /*13940*/  IMAD.MOV.U32 R107, RZ, RZ, R31 ;  /* 0x000000ffff6b7224 */ /* 0x000fe200078e001f */
[----:B------:R-:W-:Y:S01]  /*13950*/  STL [R1+0x578], R102 ;  /* 0x0005786601007387 */ /* 0x000fe20000100800 */
[----:B------:R-:W-:Y:S02]  /*13960*/  IMAD.MOV.U32 R106, RZ, RZ, R30 ;  /* 0x000000ffff6a7224 */ /* 0x000fe400078e001e */
[----:B------:R-:W-:Y:S01]  /*13970*/  IMAD.MOV.U32 R105, RZ, RZ, R29 ;  /* 0x000000ffff697224 */ /* 0x000fe200078e001d */
[----:B------:R-:W-:Y:S01]  /*13980*/  STL [R1+0x59c], R111 ;  /* 0x00059c6f01007387 */ /* 0x000fe20000100800 */
[----:B------:R-:W-:-:S03]  /*13990*/  IMAD.MOV.U32 R104, RZ, RZ, R28 ;  /* 0x000000ffff687224 */ /* 0x000fc600078e001c */
[----:B------:R-:W-:Y:S04]  /*139a0*/  STL [R1+0x598], R110 ;  /* 0x0005986e01007387 */ /* 0x000fe80000100800 */
[----:B------:R-:W-:Y:S04]  /*139b0*/  STL [R1+0x594], R109 ;  /* 0x0005946d01007387 */ /* 0x000fe80000100800 */
[----:B------:R-:W-:Y:S04]  /*139c0*/  STL [R1+0x590], R108 ;  /* 0x0005906c01007387 */ /* 0x000fe80000100800 */
[----:B------:R-:W-:Y:S04]  /*139d0*/  STL [R1+0x57c], R103 ;  /* 0x00057c6701007387 */ /* 0x000fe80000100800 */
[----:B------:R0:W-:Y:S04]  /*139e0*/  STL.128 [R1+0x38f0], R176 ;  /* 0x0038f0b001007387 */ /* 0x0001e80000100c00 */
[----:B--2---:R1:W-:Y:S01]  /*139f0*/  STL.128 [R1+0x3810], R184 ;  /* 0x003810b801007387 */ /* 0x0043e20000100c00 */
[----:B------:R-:W-:Y:S01]  /*13a00*/  R2UR UR6, R4 ;  /* 0x00000000040672ca */ /* 0x000fe200000e0000 */
[----:B------:R-:W-:-:S02]  /*13a10*/  IMAD.MOV.U32 R20, RZ, RZ, R24 ;  /* 0x000000ffff147224 */ /* 0x000fc400078e0018 */
[----:B------:R2:W-:Y:S01]  /*13a20*/  STL.128 [R1+0x38e0], R172 ;  /* 0x0038e0ac01007387 */ /* 0x0005e20000100c00 */
[----:B------:R-:W-:Y:S02]  /*13a30*/  IMAD.MOV.U32 R24, RZ, RZ, R105 ;  /* 0x000000ffff187224 */ /* 0x000fe400078e0069 */
[----:B------:R-:W-:Y:S01]  /*13a40*/  IMAD.MOV.U32 R4, RZ, RZ, R104 ;  /* 0x000000ffff047224 */ /* 0x000fe200078e0068 */
[----:B------:R2:W-:Y:S04]  /*13a50*/  STL.128 [R1+0x240], R104 ;  /* 0x0002406801007387 */ /* 0x0005e80000100c00 */
[----:B0-----:R-:W4:Y:S04]  /*13a60*/  LDL.LU.128 R176, [R1+0x570] ;  /* 0x0005700001b07983 */ /* 0x001f280000300c00 */
[----:B-1----:R-:W4:Y:S01]  /*13a70*/  LDL.128 R184, [R1+0x590] ;  /* 0x0005900001b87983 */ /* 0x002f220000100c00 */
[----:B--2---:R-:W-:-:S03]  /*13a80*/  IMAD.MOV.U32 R175, RZ, RZ, R99 ;  /* 0x000000ffffaf7224 */ /* 0x004fc600078e0063 */
[----:B------:R-:W2:Y:S04]  /*13a90*/  LDL.LU R103, [R1+0x590] ;  /* 0x0005900001677983 */ /* 0x000ea80000300800 */
[----:B------:R-:W2:Y:S04]  /*13aa0*/  LDL.LU R99, [R1+0x580] ;  /* 0x0005800001637983 */ /* 0x000ea80000300800 */
[----:B------:R-:W2:Y:S04]  /*13ab0*/  LDL.LU R105, [R1+0x598] ;  /* 0x0005980001697983 */ /* 0x000ea80000300800 */
[----:B------:R-:W2:Y:S01]  /*13ac0*/  LDL.LU R104, [R1+0x594] ;  /* 0x0005940001687983 */ /* 0x000ea20000300800 */
[----:B---3--:R-:W-:-:S05]  /*13ad0*/  IMAD.MOV.U32 R102, RZ, RZ, R183 ;  /* 0x000000ffff667224 */ /* 0x008fca00078e00b7 */
[----:B------:R0:W-:Y:S04]  /*13ae0*/  STL [R1+0x3798], R102 ;  /* 0x0037986601007387 */ /* 0x0001e80000100800 */
[----:B0-----:R-:W3:Y:S04]  /*13af0*/  LDL.LU R102, [R1+0x3798] ;  /* 0x0037980001667983 */ /* 0x001ee80000300800 */
[----:B----4-:R0:W-:Y:S04]  /*13b00*/  STL.64 [R1+0x3790], R100 ;  /* 0x0037906401007387 */ /* 0x0101e80000100a00 */
[----:B0-----:R-:W3:Y:S01]  /*13b10*/  LDL.LU.64 R100, [R1+0x3790] ;  /* 0x0037900001647983 */ /* 0x001ee20000300a00 */
        /* <DEDUP_REMOVED lines=11> */
[----:B------:R-:W-:Y:S08]  /*13bd0*/  MUFU.EX2 R210, R210 ;  /* 0x000000d200d27308 */ /* 0x000ff00000000800 */
[----:B------:R-:W-:Y:S08]  /*13be0*/  MUFU.EX2 R209, R209 ;  /* 0x000000d100d17308 */ /* 0x000ff00000000800 */
[----:B------:R-:W1:Y:S08]  /*13bf0*/  MUFU.EX2 R208, R208 ;  /* 0x000000d000d07308 */ /* 0x000e700000000800 */
[----:B------:R-:W-:Y:S08]  /*13c00*/  MUFU.EX2 R207, R207 ;  /* 0x000000cf00cf7308 */ /* 0x000ff00000000800 */
[----:B------:R-:W4:Y:S01]  /*13c10*/  MUFU.EX2 R206, R206 ;  /* 0x000000ce00ce7308 */ /* 0x000f220000000800 */
[----:B0-----:R-:W-:-:S02]  /*13c20*/  F2FP.BF16.F32.PACK_AB R152, R212, R213 ;  /* 0x000000d5d498723e */ /* 0x001fc400000010ff */
[----:B-1----:R-:W-:Y:S02]  /*13c30*/  F2FP.BF16.F32.PACK_AB R153, R208, R209 ;  /* 0x000000d1d099723e */ /* 0x002fe400000010ff */
[----:B------:R-:W-:Y:S01]  /*13c40*/  F2FP.BF16.F32.PACK_AB R154, R210, R211 ;  /* 0x000000d3d29a723e */ /* 0x000fe200000010ff */
[----:B------:R0:W-:Y:S01]  /*13c50*/  STL [R1+0xcd0], R12 ;  /* 0x000cd00c01007387 */ /* 0x0001e20000100800 */
[----:B------:R-:W-:Y:S02]  /*13c60*/  IMAD.MOV.U32 R7, RZ, RZ, R151 ;  /* 0x000000ffff077224 */ /* 0x000fe400078e0097 */
[----:B------:R-:W-:Y:S01]  /*13c70*/  IMAD.MOV.U32 R8, RZ, RZ, R150 ;  /* 0x000000ffff087224 */ /* 0x000fe200078e0096 */
[----:B------:R1:W-:Y:S01]  /*13c80*/  STL [R1+0x5ac], R115 ;  /* 0x0005ac7301007387 */ /* 0x0003e20000100800 */
[----:B------:R-:W-:Y:S01]  /*13c90*/  IMAD.MOV.U32 R9, RZ, RZ, R149 ;  /* 0x000000ffff097224 */ /* 0x000fe200078e0095 */
[----:B----4-:R-:W-:Y:S02]  /*13ca0*/  F2FP.BF16.F32.PACK_AB R155, R206, R207 ;  /* 0x000000cfce9b723e */ /* 0x010fe400000010ff */
[----:B------:R4:W-:Y:S01]  /*13cb0*/  STL [R1+0x5a8], R114 ;  /* 0x0005a87201007387 */ /* 0x0009e20000100800 */
[----:B------:R-:W-:-:S02]  /*13cc0*/  IMAD.MOV.U32 R10, RZ, RZ, R148 ;  /* 0x000000ffff0a7224 */ /* 0x000fc400078e0094 */
[----:B------:R-:W-:Y:S01]  /*13cd0*/  IMAD.MOV.U32 R11, RZ, RZ, R147 ;  /* 0x000000ffff0b7224 */ /* 0x000fe200078e0093 */
[----:B------:R4:W-:Y:S01]  /*13ce0*/  STL [R1+0x5a4], R113 ;  /* 0x0005a47101007387 */ /* 0x0009e20000100800 */
[----:B0-----:R-:W-:Y:S02]  /*13cf0*/  IMAD.MOV.U32 R12, RZ, RZ, R146 ;  /* 0x000000ffff0c7224 */ /* 0x001fe400078e0092 */
[----:B------:R-:W-:Y:S01]  /*13d00*/  IMAD.MOV.U32 R14, RZ, RZ, R145 ;  /* 0x000000ffff0e7224 */ /* 0x000fe200078e0091 */
[----:B------:R0:W-:Y:S01]  /*13d10*/  STL [R1+0x5a0], R112 ;  /* 0x0005a07001007387 */ /* 0x0001e20000100800 */
[----:B------:R-:W-:Y:S02]  /*13d20*/  IMAD.MOV.U32 R15, RZ, RZ, R144 ;  /* 0x000000ffff0f7224 */ /* 0x000fe400078e0090 */
[----:B------:R-:W-:Y:S01]  /*13d30*/  IMAD.MOV.U32 R18, RZ, RZ, R143 ;  /* 0x000000ffff127224 */ /* 0x000fe200078e008f */
[----:B------:R-:W-:Y:S01]  /*13d40*/  STL [R1+0x5dc], R127 ;  /* 0x0005dc7f01007387 */ /* 0x000fe20000100800 */
[----:B------:R-:W-:-:S02]  /*13d50*/  IMAD.MOV.U32 R19, RZ, RZ, R142 ;  /* 0x000000ffff137224 */ /* 0x000fc400078e008e */
[----:B------:R-:W-:Y:S01]  /*13d60*/  IMAD.MOV.U32 R21, RZ, RZ, R141 ;  /* 0x000000ffff157224 */ /* 0x000fe200078e008d */
[----:B------:R-:W-:Y:S01]  /*13d70*/  STL [R1+0x5d8], R126 ;  /* 0x0005d87e01007387 */ /* 0x000fe20000100800 */
[----:B------:R-:W-:Y:S02]  /*13d80*/  IMAD.MOV.U32 R22, RZ, RZ, R140 ;  /* 0x000000ffff167224 */ /* 0x000fe400078e008c */
[----:B------:R-:W-:Y:S01]  /*13d90*/  IMAD.MOV.U32 R23, RZ, RZ, R139 ;  /* 0x000000ffff177224 */ /* 0x000fe200078e008b */
[----:B------:R-:W-:Y:S01]  /*13da0*/  STL [R1+0x5d4], R125 ;  /* 0x0005d47d01007387 */ /* 0x000fe20000100800 */
        /* <DEDUP_REMOVED lines=16> */
[----:B-1----:R-:W-:Y:S01]  /*13eb0*/  IMAD.MOV.U32 R115, RZ, RZ, R39 ;  /* 0x000000ffff737224 */ /* 0x002fe200078e0027 */
[----:B------:R-:W-:Y:S01]  /*13ec0*/  STL [R1+0x5bc], R119 ;  /* 0x0005bc7701007387 */ /* 0x000fe20000100800 */
[----:B----4-:R-:W-:Y:S02]  /*13ed0*/  IMAD.MOV.U32 R114, RZ, RZ, R38 ;  /* 0x000000ffff727224 */ /* 0x010fe400078e0026 */
[----:B------:R-:W-:Y:S01]  /*13ee0*/  IMAD.MOV.U32 R113, RZ, RZ, R37 ;  /* 0x000000ffff717224 */ /* 0x000fe200078e0025 */
[----:B------:R-:W-:Y:S01]  /*13ef0*/  STL [R1+0x5b8], R118 ;  /* 0x0005b87601007387 */ /* 0x000fe20000100800 */
[----:B0-----:R-:W-:-:S02]  /*13f00*/  IMAD.MOV.U32 R112, RZ, RZ, R36 ;  /* 0x000000ffff707224 */ /* 0x001fc400078e0024 */
[----:B------:R-:W-:Y:S01]  /*13f10*/  IMAD.MOV.U32 R174, RZ, RZ, R98 ;  /* 0x000000ffffae7224 */ /* 0x000fe200078e0062 */
[----:B------:R-:W-:Y:S01]  /*13f20*/  STL [R1+0x5b4], R117 ;  /* 0x0005b47501007387 */ /* 0x000fe20000100800 */
[----:B------:R-:W-:Y:S02]  /*13f30*/  IMAD.MOV.U32 R173, RZ, RZ, R97 ;  /* 0x000000ffffad7224 */ /* 0x000fe400078e0061 */
[----:B------:R-:W-:Y:S01]  /*13f40*/  IMAD.MOV.U32 R172, RZ, RZ, R96 ;  /* 0x000000ffffac7224 */ /* 0x000fe200078e0060 */
[----:B------:R-:W-:Y:S01]  /*13f50*/  STL [R1+0x5b0], R116 ;  /* 0x0005b07401007387 */ /* 0x000fe20000100800 */
[----:B------:R-:W-:Y:S02]  /*13f60*/  IMAD.MOV.U32 R159, RZ, RZ, R83 ;  /* 0x000000ffff9f7224 */ /* 0x000fe400078e0053 */
[----:B------:R-:W-:Y:S01]  /*13f70*/  IMAD.MOV.U32 R158, RZ, RZ, R82 ;  /* 0x000000ffff9e7224 */ /* 0x000fe200078e0052 */
[----:B------:R0:W-:Y:S01]  /*13f80*/  STL.128 [R1+0x38d0], R168 ;  /* 0x0038d0a801007387 */ /* 0x0001e20000100c00 */
[----:B------:R-:W-:-:S02]  /*13f90*/  IMAD.MOV.U32 R157, RZ, RZ, R81 ;  /* 0x000000ffff9d7224 */ /* 0x000fc400078e0051 */
[----:B------:R-:W-:Y:S01]  /*13fa0*/  IMAD.MOV.U32 R156, RZ, RZ, R80 ;  /* 0x000000ffff9c7224 */ /* 0x000fe200078e0050 */
[----:B------:R1:W-:Y:S01]  /*13fb0*/  STL.128 [R1+0x38c0], R164 ;  /* 0x0038c0a401007387 */ /* 0x0003e20000100c00 */
[----:B------:R-:W-:Y:S02]  /*13fc0*/  IMAD.MOV.U32 R151, RZ, RZ, R75 ;  /* 0x000000ffff977224 */ /* 0x000fe400078e004b */
[----:B------:R-:W-:Y:S01]  /*13fd0*/  IMAD.MOV.U32 R150, RZ, RZ, R74 ;  /* 0x000000ffff967224 */ /* 0x000fe200078e004a */
[----:B------:R4:W-:Y:S01]  /*13fe0*/  STL.128 [R1+0x38b0], R160 ;  /* 0x0038b0a001007387 */ /* 0x0009e20000100c00 */
[----:B------:R-:W-:Y:S02]  /*13ff0*/  IMAD.MOV.U32 R149, RZ, RZ, R73 ;  /* 0x000000ffff957224 */ /* 0x000fe400078e0049 */
[----:B------:R-:W-:Y:S01]  /*14000*/  IMAD.MOV.U32 R148, RZ, RZ, R72 ;  /* 0x000000ffff947224 */ /* 0x000fe200078e0048 */
[----:B------:R2:W-:Y:S01]  /*14010*/  STL.128 [R1+0x38a0], R152 ;  /* 0x0038a09801007387 */ /* 0x0005e20000100c00 */
[----:B------:R-:W-:-:S02]  /*14020*/  IMAD.MOV.U32 R147, RZ, RZ, R71 ;  /* 0x000000ffff937224 */ /* 0x000fc400078e0047 */
[----:B------:R-:W-:Y:S02]  /*14030*/  IMAD.MOV.U32 R146, RZ, RZ, R70 ;  /* 0x000000ffff927224 */ /* 0x000fe400078e0046 */
[----:B0-----:R-:W-:Y:S02]  /*14040*/  IMAD.MOV.U32 R171, RZ, RZ, R95 ;  /* 0x000000ffffab7224 */ /* 0x001fe400078e005f */
[----:B------:R-:W-:Y:S02]  /*14050*/  IMAD.MOV.U32 R170, RZ, RZ, R94 ;  /* 0x000000ffffaa7224 */ /* 0x000fe400078e005e */
[----:B------:R-:W-:Y:S02]  /*14060*/  IMAD.MOV.U32 R169, RZ, RZ, R93 ;  /* 0x000000ffffa97224 */ /* 0x000fe400078e005d */
[----:B------:R-:W-:Y:S02]  /*14070*/  IMAD.MOV.U32 R168, RZ, RZ, R92 ;  /* 0x000000ffffa87224 */ /* 0x000fe400078e005c */
[----:B-1----:R-:W-:-:S02]  /*14080*/  IMAD.MOV.U32 R167, RZ, RZ, R91 ;  /* 0x000000ffffa77224 */ /* 0x002fc400078e005b */
[----:B------:R-:W-:Y:S02]  /*14090*/  IMAD.MOV.U32 R166, RZ, RZ, R90 ;  /* 0x000000ffffa67224 */ /* 0x000fe400078e005a */
[----:B------:R-:W-:Y:S02]  /*140a0*/  IMAD.MOV.U32 R165, RZ, RZ, R89 ;  /* 0x000000ffffa57224 */ /* 0x000fe400078e0059 */
[----:B------:R-:W-:Y:S02]  /*140b0*/  IMAD.MOV.U32 R164, RZ, RZ, R88 ;  /* 0x000000ffffa47224 */ /* 0x000fe400078e0058 */
[----:B----4-:R-:W-:Y:S02]  /*140c0*/  IMAD.MOV.U32 R163, RZ, RZ, R87 ;  /* 0x000000ffffa37224 */ /* 0x010fe400078e0057 */
[----:B------:R-:W-:Y:S02]  /*140d0*/  IMAD.MOV.U32 R162, RZ, RZ, R86 ;  /* 0x000000ffffa27224 */ /* 0x000fe400078e0056 */
[----:B------:R-:W-:-:S02]  /*140e0*/  IMAD.MOV.U32 R161, RZ, RZ, R85 ;  /* 0x000000ffffa17224 */ /* 0x000fc400078e0055 */
[----:B------:R-:W-:Y:S02]  /*140f0*/  IMAD.MOV.U32 R160, RZ, RZ, R84 ;  /* 0x000000ffffa07224 */ /* 0x000fe400078e0054 */
[----:B--2---:R-:W-:Y:S02]  /*14100*/  IMAD.MOV.U32 R155, RZ, RZ, R79 ;  /* 0x000000ffff9b7224 */ /* 0x004fe400078e004f */
        /* <DEDUP_REMOVED lines=37> */
[----:B------:R-:W-:Y:S01]  /*14360*/  IMAD.MOV.U32 R2, RZ, RZ, R25 ;  /* 0x000000ffff027224 */ /* 0x000fe200078e0019 */
[----:B------:R0:W-:Y:S01]  /*14370*/  STL.128 [R1+0x260], R112 ;  /* 0x0002607001007387 */ /* 0x0001e20000100c00 */
        /* <DEDUP_REMOVED lines=12> */
[----:B------:R-:W-:Y:S01]  /*14440*/  IMAD.MOV.U32 R38, RZ, RZ, R119 ;  /* 0x000000ffff267224 */ /* 0x000fe200078e0077 */
[----:B0-----:R-:W2:Y:S01]  /*14450*/  LDL.128 R112, [R1+0x5a0] ;  /* 0x0005a00001707983 */ /* 0x001ea20000100c00 */
        /* <DEDUP_REMOVED lines=80> */
[----:B0-----:R-:W2:Y:S04]  /*14960*/  LDL.LU.128 R220, [R1+0x3990] ;  /* 0x0039900001dc7983 */ /* 0x001ea80000300c00 */
[----:B-1----:R-:W2:Y:S04]  /*14970*/  LDL.LU.128 R216, [R1+0x3980] ;  /* 0x0039800001d87983 */ /* 0x002ea80000300c00 */
[----:B----4-:R-:W4:Y:S04]  /*14980*/  LDL.LU.128 R212, [R1+0x3970] ;  /* 0x0039700001d47983 */ /* 0x010f280000300c00 */
[----:B---3--:R-:W3:Y:S04]  /*14990*/  LDL.LU.128 R208, [R1+0x3960] ;  /* 0x0039600001d07983 */ /* 0x008ee80000300c00 */
        /* <DEDUP_REMOVED lines=11> */
[----:B------:R0:W-:Y:S04]  /*14a50*/  STL [R1+0x3788], R106 ;  /* 0x0037886a01007387 */ /* 0x0001e80000100800 */
[----:B------:R1:W-:Y:S04]  /*14a60*/  STL.64 [R1+0x3780], R104 ;  /* 0x0037806801007387 */ /* 0x0003e80000100a00 */
        /* <DEDUP_REMOVED lines=20> */
[----:B0-----:R-:W3:Y:S04]  /*14bb0*/  LDL.LU R106, [R1+0x3788] ;  /* 0x00378800016a7983 */ /* 0x001ee80000300800 */
[----:B-1----:R-:W3:Y:S04]  /*14bc0*/  LDL.LU.64 R104, [R1+0x3780] ;  /* 0x0037800001687983 */ /* 0x002ee80000300a00 */
        /* <DEDUP_REMOVED lines=23> */
[----:B------:R0:W-:Y:S01]  /*14d40*/  STL.128 [R1+0x3630], R20 ;  /* 0x0036301401007387 */ /* 0x0001e20000100c00 */
[----:B------:R-:W-:-:S03]  /*14d50*/  IMAD.MOV.U32 R5, RZ, RZ, R17 ;  /* 0x000000ffff057224 */ /* 0x000fc600078e0011 */
[----:B0-----:R-:W3:Y:S02]  /*14d60*/  LDL.LU.128 R20, [R1+0x3630] ;  /* 0x0036300001147983 */ /* 0x001ee40000300c00 */
[----:B------:R-:W-:Y:S02]  /*14d70*/  R2UR UR7, R5 ;  /* 0x00000000050772ca */ /* 0x000fe400000e0000 */
[----:B------:R0:W-:Y:S04]  /*14d80*/  STL.128 [R1+0x3620], R16 ;  /* 0x0036201001007387 */ /* 0x0001e80000100c00 */
[----:B------:R1:W-:Y:S04]  /*14d90*/  STL.128 [R1+0x3610], R12 ;  /* 0x0036100c01007387 */ /* 0x0003e80000100c00 */
[----:B------:R1:W-:Y:S04]  /*14da0*/  STL.128 [R1+0x3600], R8 ;  /* 0x0036000801007387 */ /* 0x0003e80000100c00 */
[----:B------:R2:W-:Y:S04]  /*14db0*/  STL.128 [R1+0x35f0], R4 ;  /* 0x0035f00401007387 */ /* 0x0005e80000100c00 */
[----:B0-----:R-:W3:Y:S04]  /*14dc0*/  LDL.LU.128 R16, [R1+0x3620] ;  /* 0x0036200001107983 */ /* 0x001ee80000300c00 */
[----:B-1----:R-:W3:Y:S04]  /*14dd0*/  LDL.LU.128 R12, [R1+0x3610] ;  /* 0x00361000010c7983 */ /* 0x002ee80000300c00 */
[----:B------:R-:W3:Y:S04]  /*14de0*/  LDL.LU.128 R8, [R1+0x3600] ;  /* 0x0036000001087983 */ /* 0x000ee80000300c00 */
[----:B--2---:R-:W2:Y:S01]  /*14df0*/  LDL.LU.128 R4, [R1+0x35f0] ;  /* 0x0035f00001047983 */ /* 0x004ea20000300c00 */
[----:B------:R-:W-:-:S03]  /*14e00*/  IMAD.MOV.U32 R110, RZ, RZ, R115 ;  /* 0x000000ffff6e7224 */ /* 0x000fc600078e0073 */
[----:B------:R0:W-:Y:S04]  /*14e10*/  STL.128 [R1+0x3890], R220 ;  /* 0x003890dc01007387 */ /* 0x0001e80000100c00 */
[----:B------:R1:W-:Y:S04]  /*14e20*/  STL.128 [R1+0x3880], R216 ;  /* 0x003880d801007387 */ /* 0x0003e80000100c00 */
[----:B----4-:R4:W-:Y:S04]  /*14e30*/  STL.128 [R1+0x3870], R212 ;  /* 0x003870d401007387 */ /* 0x0109e80000100c00 */
[----:B---3--:R3:W-:Y:S04]  /*14e40*/  STL.128 [R1+0x3860], R208 ;  /* 0x003860d001007387 */ /* 0x0087e80000100c00 */
        /* <DEDUP_REMOVED lines=13> */
[----:B0-----:R-:W2:Y:S04]  /*14f20*/  LDL.LU.128 R220, [R1+0x3890] ;  /* 0x0038900001dc7983 */ /* 0x001ea80000300c00 */
[----:B-1----:R-:W2:Y:S04]  /*14f30*/  LDL.LU.128 R216, [R1+0x3880] ;  /* 0x0038800001d87983 */ /* 0x002ea80000300c00 */
[----:B----4-:R-:W4:Y:S04]  /*14f40*/  LDL.LU.128 R212, [R1+0x3870] ;  /* 0x0038700001d47983 */ /* 0x010f280000300c00 */
[----:B---3--:R-:W3:Y:S04]  /*14f50*/  LDL.LU.128 R208, [R1+0x3860] ;  /* 0x0038600001d07983 */ /* 0x008ee80000300c00 */
[----:B------:R-:W4:Y:S04]  /*14f60*/  LDL.LU.128 R204, [R1+0x3850] ;  /* 0x0038500001cc7983 */ /* 0x000f280000300c00 */
        /* <DEDUP_REMOVED lines=11> */
[----:B------:R-:W-:Y:S04]  /*15020*/  STL [R1+0x35e8], R110 ;  /* 0x0035e86e01007387 */ /* 0x000fe80000100800 */
        /* <DEDUP_REMOVED lines=21> */
[----:B------:R1:W-:Y:S04]  /*15180*/  STL.64 [R1+0x35e0], R108 ;  /* 0x0035e06c01007387 */ /* 0x0003e80000100a00 */
[----:B------:R1:W-:Y:S04]  /*15190*/  STL.128 [R1+0x35d0], R104 ;  /* 0x0035d06801007387 */ /* 0x0003e80000100c00 */
[----:B------:R-:W4:Y:S04]  /*151a0*/  LDL.128 R116, [R1+0x5b0] ;  /* 0x0005b00001747983 */ /* 0x000f280000100c00 */
[----:B------:R2:W-:Y:S04]  /*151b0*/  STL.128 [R1+0x3480], R20 ;  /* 0x0034801401007387 */ /* 0x0005e80000100c00 */
[----:B0-----:R-:W3:Y:S04]  /*151c0*/  LDL.LU R113, [R1+0x5b8] ;  /* 0x0005b80001717983 */ /* 0x001ee80000300800 */
[----:B------:R-:W3:Y:S04]  /*151d0*/  LDL.LU R112, [R1+0x5b4] ;  /* 0x0005b40001707983 */ /* 0x000ee80000300800 */
[----:B------:R-:W3:Y:S04]  /*151e0*/  LDL.LU R110, [R1+0x35e8] ;  /* 0x0035e800016e7983 */ /* 0x000ee80000300800 */
[----:B-1----:R-:W3:Y:S04]  /*151f0*/  LDL.LU.64 R108, [R1+0x35e0] ;  /* 0x0035e000016c7983 */ /* 0x002ee80000300a00 */
        /* <DEDUP_REMOVED lines=22> */
[----:B------:R1:W-:Y:S04]  /*15360*/  STL.128 [R1+0x3460], R12 ;  /* 0x0034600c01007387 */ /* 0x0003e80000100c00 */
[----:B------:R1:W-:Y:S04]  /*15370*/  STL.128 [R1+0x3450], R8 ;  /* 0x0034500801007387 */ /* 0x0003e80000100c00 */
[----:B--2---:R2:W-:Y:S04]  /*15380*/  STL.128 [R1+0x3440], R4 ;  /* 0x0034400401007387 */ /* 0x0045e80000100c00 */
[----:B------:R-:W3:Y:S04]  /*15390*/  LDL.LU.128 R24, [R1+0x3490] ;  /* 0x0034900001187983 */ /* 0x000ee80000300c00 */
[----:B------:R-:W3:Y:S04]  /*153a0*/  LDL.LU.128 R20, [R1+0x3480] ;  /* 0x0034800001147983 */ /* 0x000ee80000300c00 */
[----:B0-----:R-:W3:Y:S04]  /*153b0*/  LDL.LU.128 R16, [R1+0x3470] ;  /* 0x0034700001107983 */ /* 0x001ee80000300c00 */
[----:B-1----:R-:W3:Y:S04]  /*153c0*/  LDL.LU.128 R12, [R1+0x3460] ;  /* 0x00346000010c7983 */ /* 0x002ee80000300c00 */
[----:B------:R-:W3:Y:S04]  /*153d0*/  LDL.LU.128 R8, [R1+0x3450] ;  /* 0x0034500001087983 */ /* 0x000ee80000300c00 */
[----:B--2---:R-:W2:Y:S04]  /*153e0*/  LDL.LU.128 R4, [R1+0x3440] ;  /* 0x0034400001047983 */ /* 0x004ea80000300c00 */
[----:B------:R0:W-:Y:S04]  /*153f0*/  STL.128 [R1+0x280], R120 ;  /* 0x0002807801007387 */ /* 0x0001e80000100c00 */
[----:B0-----:R-:W2:Y:S04]  /*15400*/  LDL.128 R120, [R1+0x5c0] ;  /* 0x0005c00001787983 */ /* 0x001ea80000100c00 */
[----:B------:R-:W2:Y:S01]  /*15410*/  LDL.LU R115, [R1+0x5c0] ;  /* 0x0005c00001737983 */ /* 0x000ea20000300800 */
[----:B----4-:R-:W-:-:S03]  /*15420*/  IMAD.MOV.U32 R114, RZ, RZ, R119 ;  /* 0x000000ffff727224 */ /* 0x010fc600078e0077 */
[----:B------:R-:W-:Y:S04]  /*15430*/  STL.128 [R1+0x3a0], R116 ;  /* 0x0003a07401007387 */ /* 0x000fe80000100c00 */
[----:B------:R0:W-:Y:S04]  /*15440*/  STL [R1+0x3438], R114 ;  /* 0x0034387201007387 */ /* 0x0001e80000100800 */
[----:B0-----:R-:W4:Y:S04]  /*15450*/  LDL.LU R114, [R1+0x3438] ;  /* 0x0034380001727983 */ /* 0x001f280000300800 */
[----:B------:R-:W4:Y:S04]  /*15460*/  LDL.LU R117, [R1+0x5c8] ;  /* 0x0005c80001757983 */ /* 0x000f280000300800 */
[----:B------:R-:W4:Y:S04]  /*15470*/  LDL.LU R116, [R1+0x5c4] ;  /* 0x0005c40001747983 */ /* 0x000f280000300800 */
[----:B---3--:R0:W-:Y:S04]  /*15480*/  STL.64 [R1+0x3430], R112 ;  /* 0x0034307001007387 */ /* 0x0081e80000100a00 */
[----:B------:R1:W-:Y:S04]  /*15490*/  STL.128 [R1+0x3420], R108 ;  /* 0x0034206c01007387 */ /* 0x0003e80000100c00 */
[----:B0-----:R-:W3:Y:S04]  /*154a0*/  LDL.LU.64 R112, [R1+0x3430] ;  /* 0x0034300001707983 */ /* 0x001ee80000300a00 */
[----:B------:R0:W-:Y:S04]  /*154b0*/  STL.128 [R1+0x3410], R104 ;  /* 0x0034106801007387 */ /* 0x0001e80000100c00 */
[----:B------:R0:W-:Y:S04]  /*154c0*/  STL.128 [R1+0x3400], R100 ;  /* 0x0034006401007387 */ /* 0x0001e80000100c00 */
[----:B-1----:R-:W3:Y:S04]  /*154d0*/  LDL.LU.128 R108, [R1+0x3420] ;  /* 0x00342000016c7983 */ /* 0x002ee80000300c00 */
[----:B------:R1:W-:Y:S04]  /*154e0*/  STL.128 [R1+0x33f0], R96 ;  /* 0x0033f06001007387 */ /* 0x0003e80000100c00 */
[----:B0-----:R-:W3:Y:S04]  /*154f0*/  LDL.LU.128 R104, [R1+0x3410] ;  /* 0x0034100001687983 */ /* 0x001ee80000300c00 */
[----:B------:R0:W-:Y:S04]  /*15500*/  STL.128 [R1+0x33e0], R92 ;  /* 0x0033e05c01007387 */ /* 0x0001e80000100c00 */
[----:B------:R-:W3:Y:S04]  /*15510*/  LDL.LU.128 R100, [R1+0x3400] ;  /* 0x0034000001647983 */ /* 0x000ee80000300c00 */
[----:B-1----:R-:W3:Y:S04]  /*15520*/  LDL.LU.128 R96, [R1+0x33f0] ;  /* 0x0033f00001607983 */ /* 0x002ee80000300c00 */
[----:B------:R1:W-:Y:S04]  /*15530*/  STL.128 [R1+0x33d0], R88 ;  /* 0x0033d05801007387 */ /* 0x0003e80000100c00 */
[----:B0-----:R-:W3:Y:S04]  /*15540*/  LDL.LU.128 R92, [R1+0x33e0] ;  /* 0x0033e000015c7983 */ /* 0x001ee80000300c00 */
        /* <DEDUP_REMOVED lines=26> */
[----:B--2---:R-:W2:Y:S04]  /*156f0*/  LDL.LU.128 R40, [R1+0x3310] ;  /* 0x0033100001287983 */ /* 0x004ea80000300c00 */
[----:B-1----:R-:W2:Y:S04]  /*15700*/  LDL.LU.128 R36, [R1+0x3300] ;  /* 0x0033000001247983 */ /* 0x002ea80000300c00 */
[----:B------:R1:W-:Y:S04]  /*15710*/  STL.128 [R1+0x32e0], R28 ;  /* 0x0032e01c01007387 */ /* 0x0003e80000100c00 */
[----:B0-----:R-:W2:Y:S04]  /*15720*/  LDL.LU.128 R32, [R1+0x32f0] ;  /* 0x0032f00001207983 */ /* 0x001ea80000300c00 */
[----:B------:R0:W-:Y:S04]  /*15730*/  STL.128 [R1+0x32d0], R24 ;  /* 0x0032d01801007387 */ /* 0x0001e80000100c00 */
[----:B------:R0:W-:Y:S04]  /*15740*/  STL.128 [R1+0x32c0], R20 ;  /* 0x0032c01401007387 */ /* 0x0001e80000100c00 */
[----:B-1----:R-:W2:Y:S04]  /*15750*/  LDL.LU.128 R28, [R1+0x32e0] ;  /* 0x0032e000011c7983 */ /* 0x002ea80000300c00 */
[----:B------:R1:W-:Y:S04]  /*15760*/  STL.128 [R1+0x32b0], R16 ;  /* 0x0032b01001007387 */ /* 0x0003e80000100c00 */
[----:B------:R1:W-:Y:S04]  /*15770*/  STL.128 [R1+0x32a0], R12 ;  /* 0x0032a00c01007387 */ /* 0x0003e80000100c00 */
[----:B------:R1:W-:Y:S04]  /*15780*/  STL.128 [R1+0x3290], R8 ;  /* 0x0032900801007387 */ /* 0x0003e80000100c00 */
[----:B------:R1:W-:Y:S04]  /*15790*/  STL.128 [R1+0x3280], R4 ;  /* 0x0032800401007387 */ /* 0x0003e80000100c00 */
[----:B0-----:R-:W2:Y:S04]  /*157a0*/  LDL.LU.128 R24, [R1+0x32d0] ;  /* 0x0032d00001187983 */ /* 0x001ea80000300c00 */
[----:B------:R-:W2:Y:S04]  /*157b0*/  LDL.LU.128 R20, [R1+0x32c0] ;  /* 0x0032c00001147983 */ /* 0x000ea80000300c00 */
[----:B-1----:R-:W2:Y:S04]  /*157c0*/  LDL.LU.128 R16, [R1+0x32b0] ;  /* 0x0032b00001107983 */ /* 0x002ea80000300c00 */
[----:B------:R-:W2:Y:S04]  /*157d0*/  LDL.LU.128 R12, [R1+0x32a0] ;  /* 0x0032a000010c7983 */ /* 0x000ea80000300c00 */
[----:B------:R-:W2:Y:S04]  /*157e0*/  LDL.LU.128 R8, [R1+0x3290] ;  /* 0x0032900001087983 */ /* 0x000ea80000300c00 */
[----:B------:R-:W2:Y:S01]  /*157f0*/  LDL.LU.128 R4, [R1+0x3280] ;  /* 0x0032800001047983 */ /* 0x000ea20000300c00 */
[----:B------:R-:W-:-:S03]  /*15800*/  IMAD.MOV.U32 R118, RZ, RZ, R123 ;  /* 0x000000ffff767224 */ /* 0x000fc600078e007b */
[----:B------:R0:W-:Y:S04]  /*15810*/  STL.128 [R1+0x290], R124 ;  /* 0x0002907c01007387 */ /* 0x0001e80000100c00 */
[----:B------:R1:W-:Y:S04]  /*15820*/  STL.128 [R1+0x3b0], R120 ;  /* 0x0003b07801007387 */ /* 0x0003e80000100c00 */
[----:B------:R1:W-:Y:S04]  /*15830*/  STL [R1+0x3278], R118 ;  /* 0x0032787601007387 */ /* 0x0003e80000100800 */
[----:B0-----:R-:W2:Y:S04]  /*15840*/  LDL.128 R124, [R1+0x5d0] ;  /* 0x0005d000017c7983 */ /* 0x001ea80000100c00 */
[----:B-1----:R-:W2:Y:S04]  /*15850*/  LDL.LU R121, [R1+0x5d8] ;  /* 0x0005d80001797983 */ /* 0x002ea80000300800 */
[----:B------:R-:W2:Y:S04]  /*15860*/  LDL.LU R120, [R1+0x5d4] ;  /* 0x0005d40001787983 */ /* 0x000ea80000300800 */
[----:B------:R-:W2:Y:S04]  /*15870*/  LDL.LU R119, [R1+0x5d0] ;  /* 0x0005d00001777983 */ /* 0x000ea80000300800 */
[----:B------:R-:W2:Y:S04]  /*15880*/  LDL.LU R118, [R1+0x3278] ;  /* 0x0032780001767983 */ /* 0x000ea80000300800 */
[----:B----4-:R0:W-:Y:S04]  /*15890*/  STL.64 [R1+0x3270], R116 ;  /* 0x0032707401007387 */ /* 0x0101e80000100a00 */
[----:B0-----:R-:W4:Y:S04]  /*158a0*/  LDL.LU.64 R116, [R1+0x3270] ;  /* 0x0032700001747983 */ /* 0x001f280000300a00 */
[----:B---3--:R0:W-:Y:S04]  /*158b0*/  STL.128 [R1+0x3260], R112 ;  /* 0x0032607001007387 */ /* 0x0081e80000100c00 */
[----:B------:R1:W-:Y:S04]  /*158c0*/  STL.128 [R1+0x3250], R108 ;  /* 0x0032506c01007387 */ /* 0x0003e80000100c00 */
[----:B0-----:R-:W3:Y:S04]  /*158d0*/  LDL.LU.128 R112, [R1+0x3260] ;  /* 0x0032600001707983 */ /* 0x001ee80000300c00 */
[----:B------:R0:W-:Y:S04]  /*158e0*/  STL.128 [R1+0x3240], R104 ;  /* 0x0032406801007387 */ /* 0x0001e80000100c00 */
[----:B-1----:R-:W3:Y:S04]  /*158f0*/  LDL.LU.128 R108, [R1+0x3250] ;  /* 0x00325000016c7983 */ /* 0x002ee80000300c00 */
[----:B------:R1:W-:Y:S04]  /*15900*/  STL.128 [R1+0x3230], R100 ;  /* 0x0032306401007387 */ /* 0x0003e80000100c00 */
[----:B------:R1:W-:Y:S04]  /*15910*/  STL.128 [R1+0x3220], R96 ;  /* 0x0032206001007387 */ /* 0x0003e80000100c00 */
[----:B0-----:R-:W3:Y:S04]  /*15920*/  LDL.LU.128 R104, [R1+0x3240] ;  /* 0x0032400001687983 */ /* 0x001ee80000300c00 */
[----:B------:R0:W-:Y:S04]  /*15930*/  STL.128 [R1+0x3210], R92 ;  /* 0x0032105c01007387 */ /* 0x0001e80000100c00 */
[----:B-1----:R-:W3:Y:S04]  /*15940*/  LDL.LU.128 R100, [R1+0x3230] ;  /* 0x0032300001647983 */ /* 0x002ee80000300c00 */
[----:B------:R-:W3:Y:S04]  /*15950*/  LDL.LU.128 R96, [R1+0x3220] ;  /* 0x0032200001607983 */ /* 0x000ee80000300c00 */
        /* <DEDUP_REMOVED lines=23> */
[----:B--2---:R2:W-:Y:S04]  /*15ad0*/  STL.128 [R1+0x3140], R40 ;  /* 0x0031402801007387 */ /* 0x0045e80000100c00 */
        /* <DEDUP_REMOVED lines=9> */
[----:B-1----:R-:W2:Y:S04]  /*15b70*/  LDL.LU.128 R28, [R1+0x3110] ;  /* 0x00311000011c7983 */ /* 0x002ea80000300c00 */
[----:B------:R1:W-:Y:S04]  /*15b80*/  STL.128 [R1+0x30f0], R20 ;  /* 0x0030f01401007387 */ /* 0x0003e80000100c00 */
[----:B------:R1:W-:Y:S04]  /*15b90*/  STL.128 [R1+0x30e0], R16 ;  /* 0x0030e01001007387 */ /* 0x0003e80000100c00 */
[----:B------:R1:W-:Y:S04]  /*15ba0*/  STL.128 [R1+0x30d0], R12 ;  /* 0x0030d00c01007387 */ /* 0x0003e80000100c00 */
[----:B------:R1:W-:Y:S04]  /*15bb0*/  STL.128 [R1+0x30c0], R8 ;  /* 0x0030c00801007387 */ /* 0x0003e80000100c00 */
[----:B------:R1:W-:Y:S04]  /*15bc0*/  STL.128 [R1+0x30b0], R4 ;  /* 0x0030b00401007387 */ /* 0x0003e80000100c00 */
[----:B0-----:R-:W2:Y:S04]  /*15bd0*/  LDL.LU.128 R24, [R1+0x3100] ;  /* 0x0031000001187983 */ /* 0x001ea80000300c00 */
[----:B-1----:R-:W2:Y:S04]  /*15be0*/  LDL.LU.128 R20, [R1+0x30f0] ;  /* 0x0030f00001147983 */ /* 0x002ea80000300c00 */
[----:B------:R-:W2:Y:S04]  /*15bf0*/  LDL.LU.128 R16, [R1+0x30e0] ;  /* 0x0030e00001107983 */ /* 0x000ea80000300c00 */
[----:B------:R-:W2:Y:S04]  /*15c00*/  LDL.LU.128 R12, [R1+0x30d0] ;  /* 0x0030d000010c7983 */ /* 0x000ea80000300c00 */
[----:B------:R-:W2:Y:S04]  /*15c10*/  LDL.LU.128 R8, [R1+0x30c0] ;  /* 0x0030c00001087983 */ /* 0x000ea80000300c00 */
[----:B------:R-:W2:Y:S01]  /*15c20*/  LDL.LU.128 R4, [R1+0x30b0] ;  /* 0x0030b00001047983 */ /* 0x000ea20000300c00 */
[----:B------:R-:W-:-:S03]  /*15c30*/  IMAD.MOV.U32 R122, RZ, RZ, R127 ;  /* 0x000000ffff7a7224 */ /* 0x000fc600078e007f */
[----:B------:R0:W-:Y:S01]  /*15c40*/  STL.128 [R1+0x3c0], R124 ;  /* 0x0003c07c01007387 */ /* 0x0001e20000100c00 */
[----:B------:R-:W-:Y:S02]  /*15c50*/  IMAD.MOV.U32 R123, RZ, RZ, R118 ;  /* 0x000000ffff7b7224 */ /* 0x000fe400078e0076 */
[----:B0-----:R-:W-:Y:S02]  /*15c60*/  IMAD.MOV.U32 R127, RZ, RZ, R122 ;  /* 0x000000ffff7f7224 */ /* 0x001fe400078e007a */
[----:B------:R-:W-:Y:S02]  /*15c70*/  IMAD.MOV.U32 R126, RZ, RZ, R121 ;  /* 0x000000ffff7e7224 */ /* 0x000fe400078e0079 */
[----:B------:R-:W-:Y:S02]  /*15c80*/  IMAD.MOV.U32 R125, RZ, RZ, R120 ;  /* 0x000000ffff7d7224 */ /* 0x000fe400078e0078 */
[----:B------:R-:W-:Y:S01]  /*15c90*/  IMAD.MOV.U32 R124, RZ, RZ, R119 ;  /* 0x000000ffff7c7224 */ /* 0x000fe200078e0077 */
[----:B------:R0:W-:Y:S04]  /*15ca0*/  STL.128 [R1+0x2a0], R128 ;  /* 0x0002a08001007387 */ /* 0x0001e80000100c00 */
[----:B------:R1:W-:Y:S04]  /*15cb0*/  STL.128 [R1+0x2b0], R132 ;  /* 0x0002b08401007387 */ /* 0x0003e80000100c00 */
[----:B------:R1:W-:Y:S01]  /*15cc0*/  STL.128 [R1+0x2c0], R136 ;  /* 0x0002c08801007387 */ /* 0x0003e20000100c00 */
[----:B----4-:R-:W-:-:S02]  /*15cd0*/  IMAD.MOV.U32 R122, RZ, RZ, R117 ;  /* 0x000000ffff7a7224 */ /* 0x010fc400078e0075 */
[----:B------:R-:W-:Y:S01]  /*15ce0*/  IMAD.MOV.U32 R121, RZ, RZ, R116 ;  /* 0x000000ffff797224 */ /* 0x000fe200078e0074 */
[----:B------:R4:W-:Y:S01]  /*15cf0*/  STL.128 [R1+0x2d0], R140 ;  /* 0x0002d08c01007387 */ /* 0x0009e20000100c00 */
[----:B---3--:R-:W-:Y:S02]  /*15d00*/  IMAD.MOV.U32 R120, RZ, RZ, R115 ;  /* 0x000000ffff787224 */ /* 0x008fe400078e0073 */
        /* <DEDUP_REMOVED lines=81> */
[----:B------:R2:W-:Y:S01]  /*16220*/  STL.128 [R1+0x2e0], R144 ;  /* 0x0002e09001007387 */ /* 0x0005e20000100c00 */
[----:B------:R-:W-:-:S02]  /*16230*/  IMAD.MOV.U32 R38, RZ, RZ, R33 ;  /* 0x000000ffff267224 */ /* 0x000fc400078e0021 */
[----:B------:R-:W-:Y:S01]  /*16240*/  IMAD.MOV.U32 R37, RZ, RZ, R32 ;  /* 0x000000ffff257224 */ /* 0x000fe200078e0020 */
[----:B------:R3:W-:Y:S01]  /*16250*/  STL.128 [R1+0x2f0], R148 ;  /* 0x0002f09401007387 */ /* 0x0007e20000100c00 */
[----:B0-----:R-:W-:Y:S02]  /*16260*/  IMAD.MOV.U32 R128, RZ, RZ, R223 ;  /* 0x000000ffff807224 */ /* 0x001fe400078e00df */
[----:B------:R-:W-:Y:S02]  /*16270*/  IMAD.MOV.U32 R129, RZ, RZ, R222 ;  /* 0x000000ffff817224 */ /* 0x000fe400078e00de */
[----:B------:R-:W-:Y:S02]  /*16280*/  IMAD.MOV.U32 R36, RZ, RZ, R31 ;  /* 0x000000ffff247224 */ /* 0x000fe400078e001f */
[----:B------:R-:W-:Y:S02]  /*16290*/  IMAD.MOV.U32 R35, RZ, RZ, R30 ;  /* 0x000000ffff237224 */ /* 0x000fe400078e001e */
[----:B------:R-:W-:-:S02]  /*162a0*/  IMAD.MOV.U32 R34, RZ, RZ, R29 ;  /* 0x000000ffff227224 */ /* 0x000fc400078e001d */
[----:B------:R-:W-:Y:S02]  /*162b0*/  IMAD.MOV.U32 R33, RZ, RZ, R28 ;  /* 0x000000ffff217224 */ /* 0x000fe400078e001c */
[----:B------:R-:W-:Y:S02]  /*162c0*/  IMAD.MOV.U32 R130, RZ, RZ, R205 ;  /* 0x000000ffff827224 */ /* 0x000fe400078e00cd */
[----:B------:R-:W-:Y:S02]  /*162d0*/  IMAD.MOV.U32 R131, RZ, RZ, R204 ;  /* 0x000000ffff837224 */ /* 0x000fe400078e00cc */
[----:B-1----:R-:W-:Y:S02]  /*162e0*/  IMAD.MOV.U32 R132, RZ, RZ, R203 ;  /* 0x000000ffff847224 */ /* 0x002fe400078e00cb */
        /* <DEDUP_REMOVED lines=11> */
[----:B----4-:R-:W-:Y:S02]  /*163a0*/  IMAD.MOV.U32 R140, RZ, RZ, R22 ;  /* 0x000000ffff8c7224 */ /* 0x010fe400078e0016 */
[----:B------:R-:W-:Y:S02]  /*163b0*/  IMAD.MOV.U32 R141, RZ, RZ, R21 ;  /* 0x000000ffff8d7224 */ /* 0x000fe400078e0015 */
[----:B------:R-:W-:-:S02]  /*163c0*/  IMAD.MOV.U32 R142, RZ, RZ, R19 ;  /* 0x000000ffff8e7224 */ /* 0x000fc400078e0013 */
[----:B------:R-:W-:Y:S02]  /*163d0*/  IMAD.MOV.U32 R143, RZ, RZ, R18 ;  /* 0x000000ffff8f7224 */ /* 0x000fe400078e0012 */
[----:B------:R-:W-:Y:S02]  /*163e0*/  IMAD.MOV.U32 R28, RZ, RZ, R4 ;  /* 0x000000ffff1c7224 */ /* 0x000fe400078e0004 */
[----:B--2---:R-:W-:Y:S02]  /*163f0*/  IMAD.MOV.U32 R144, RZ, RZ, R15 ;  /* 0x000000ffff907224 */ /* 0x004fe400078e000f */
[----:B------:R-:W-:Y:S02]  /*16400*/  IMAD.MOV.U32 R145, RZ, RZ, R14 ;  /* 0x000000ffff917224 */ /* 0x000fe400078e000e */
[----:B------:R-:W-:Y:S02]  /*16410*/  IMAD.MOV.U32 R146, RZ, RZ, R12 ;  /* 0x000000ffff927224 */ /* 0x000fe400078e000c */
[----:B------:R-:W-:-:S02]  /*16420*/  IMAD.MOV.U32 R147, RZ, RZ, R11 ;  /* 0x000000ffff937224 */ /* 0x000fc400078e000b */
[----:B---3--:R-:W-:Y:S02]  /*16430*/  IMAD.MOV.U32 R148, RZ, RZ, R10 ;  /* 0x000000ffff947224 */ /* 0x008fe400078e000a */
[----:B------:R-:W-:Y:S02]  /*16440*/  IMAD.MOV.U32 R149, RZ, RZ, R9 ;  /* 0x000000ffff957224 */ /* 0x000fe400078e0009 */
[----:B------:R-:W-:Y:S02]  /*16450*/  IMAD.MOV.U32 R150, RZ, RZ, R8 ;  /* 0x000000ffff967224 */ /* 0x000fe400078e0008 */
[----:B------:R-:W-:Y:S02]  /*16460*/  IMAD.MOV.U32 R151, RZ, RZ, R7 ;  /* 0x000000ffff977224 */ /* 0x000fe400078e0007 */
[----:B------:R-:W-:Y:S02]  /*16470*/  IMAD.MOV.U32 R24, RZ, RZ, R20 ;  /* 0x000000ffff187224 */ /* 0x000fe400078e0014 */
[----:B------:R-:W-:-:S02]  /*16480*/  IMAD.MOV.U32 R25, RZ, RZ, R2 ;  /* 0x000000ffff197224 */ /* 0x000fc400078e0002 */
[----:B------:R-:W-:Y:S02]  /*16490*/  IMAD.MOV.U32 R26, RZ, RZ, R3 ;  /* 0x000000ffff1a7224 */ /* 0x000fe400078e0003 */
[----:B------:R-:W-:-:S06]  /*164a0*/  IMAD.MOV.U32 R27, RZ, RZ, R6 ;  /* 0x000000ffff1b7224 */ /* 0x000fcc00078e0006 */
[----:B------:R-:W-:-:S06]  /*164b0*/  WARPGROUP.ARRIVE ;  /* 0x00000000000079c5 */ /* 0x000fcc0000000000 */
[----:B------:R-:W-:Y:S03]  /*164c0*/  HGMMA.64x256x16.F32.BF16 R24, R152, gdesc[UR4].tnspB, R24, gsb0 ;  /* 0x43e0000498187df0 */ /* 0x000fe60008001818 */
[----:B------:R-:W-:Y:S02]  /*164d0*/  WARPGROUP.DEPBAR.LE gsb0, 0x0 ;  /* 0x00008000000079c5 */ /* 0x000fe40000010000 */
[----:B------:R0:W-:Y:S04]  /*164e0*/  STL.128 [R1+0x2ff0], R104 ;  /* 0x002ff06801007387 */ /* 0x0001e80000100c00 */
[----:B------:R1:W-:Y:S04]  /*164f0*/  STL.128 [R1+0x2fe0], R100 ;  /* 0x002fe06401007387 */ /* 0x0003e80000100c00 */
[----:B0-----:R-:W2:Y:S04]  /*16500*/  LDL.LU.128 R104, [R1+0x2ff0] ;  /* 0x002ff00001687983 */ /* 0x001ea80000300c00 */
[----:B-1----:R-:W3:Y:S04]  /*16510*/  LDL.LU.128 R100, [R1+0x2fe0] ;  /* 0x002fe00001647983 */ /* 0x002ee80000300c00 */
[----:B------:R0:W-:Y:S04]  /*16520*/  STL.128 [R1+0x3080], R140 ;  /* 0x0030808c01007387 */ /* 0x0001e80000100c00 */
[----:B------:R1:W-:Y:S04]  /*16530*/  STL.128 [R1+0x3070], R136 ;  /* 0x0030708801007387 */ /* 0x0003e80000100c00 */
[----:B------:R4:W-:Y:S01]  /*16540*/  STL.128 [R1+0x30a0], R148 ;  /* 0x0030a09401007387 */ /* 0x0009e20000100c00 */
[----:B0-----:R-:W-:-:S02]  /*16550*/  IMAD.MOV.U32 R140, RZ, RZ, R203 ;  /* 0x000000ffff8c7224 */ /* 0x001fc400078e00cb */
[----:B------:R-:W-:Y:S02]  /*16560*/  IMAD.MOV.U32 R141, RZ, RZ, R202 ;  /* 0x000000ffff8d7224 */ /* 0x000fe400078e00ca */
[----:B-1----:R-:W-:Y:S02]  /*16570*/  IMAD.MOV.U32 R136, RZ, RZ, R223 ;  /* 0x000000ffff887224 */ /* 0x002fe400078e00df */
[----:B------:R-:W-:Y:S02]  /*16580*/  IMAD.MOV.U32 R137, RZ, RZ, R222 ;  /* 0x000000ffff897224 */ /* 0x000fe400078e00de */
[----:B------:R-:W-:Y:S02]  /*16590*/  IMAD.MOV.U32 R138, RZ, RZ, R205 ;  /* 0x000000ffff8a7224 */ /* 0x000fe400078e00cd */
[----:B------:R-:W-:Y:S02]  /*165a0*/  IMAD.MOV.U32 R139, RZ, RZ, R204 ;  /* 0x000000ffff8b7224 */ /* 0x000fe400078e00cc */
[----:B------:R-:W-:-:S02]  /*165b0*/  IMAD.MOV.U32 R142, RZ, RZ, R201 ;  /* 0x000000ffff8e7224 */ /* 0x000fc400078e00c9 */
[----:B------:R-:W-:Y:S01]  /*165c0*/  IMAD.MOV.U32 R143, RZ, RZ, R200 ;  /* 0x000000ffff8f7224 */ /* 0x000fe200078e00c8 */
[----:B------:R0:W-:Y:S04]  /*165d0*/  STL.128 [R1+0x3d0], R136 ;  /* 0x0003d08801007387 */ /* 0x0001e80000100c00 */
[----:B------:R1:W-:Y:S01]  /*165e0*/  STL.128 [R1+0x3e0], R140 ;  /* 0x0003e08c01007387 */ /* 0x0003e20000100c00 */
[----:B----4-:R-:W-:Y:S02]  /*165f0*/  IMAD.MOV.U32 R148, RZ, RZ, R22 ;  /* 0x000000ffff947224 */ /* 0x010fe400078e0016 */
[----:B------:R-:W-:Y:S01]  /*16600*/  IMAD.MOV.U32 R149, RZ, RZ, R21 ;  /* 0x000000ffff957224 */ /* 0x000fe200078e0015 */
[----:B------:R4:W-:Y:S01]  /*16610*/  STL.128 [R1+0x3090], R144 ;  /* 0x0030909001007387 */ /* 0x0009e20000100c00 */
[----:B------:R-:W-:-:S02]  /*16620*/  IMAD.MOV.U32 R150, RZ, RZ, R19 ;  /* 0x000000ffff967224 */ /* 0x000fc400078e0013 */
[----:B------:R-:W-:Y:S01]  /*16630*/  IMAD.MOV.U32 R151, RZ, RZ, R18 ;  /* 0x000000ffff977224 */ /* 0x000fe200078e0012 */
[----:B0-----:R-:W3:Y:S04]  /*16640*/  LDL.LU.128 R136, [R1+0x3070] ;  /* 0x0030700001887983 */ /* 0x001ee80000300c00 */
[----:B-1----:R-:W3:Y:S01]  /*16650*/  LDL.LU.128 R140, [R1+0x3080] ;  /* 0x00308000018c7983 */ /* 0x002ee20000300c00 */
[----:B----4-:R-:W-:Y:S02]  /*16660*/  IMAD.MOV.U32 R144, RZ, RZ, R199 ;  /* 0x000000ffff907224 */ /* 0x010fe400078e00c7 */
[----:B------:R-:W-:Y:S02]  /*16670*/  IMAD.MOV.U32 R145, RZ, RZ, R198 ;  /* 0x000000ffff917224 */ /* 0x000fe400078e00c6 */
[----:B------:R-:W-:-:S02]  /*16680*/  IMAD.MOV.U32 R146, RZ, RZ, R196 ;  /* 0x000000ffff927224 */ /* 0x000fc400078e00c4 */
[----:B------:R-:W-:Y:S01]  /*16690*/  IMAD.MOV.U32 R147, RZ, RZ, R23 ;  /* 0x000000ffff937224 */ /* 0x000fe200078e0017 */
[----:B------:R0:W-:Y:S04]  /*166a0*/  STL.128 [R1+0x3060], R132 ;  /* 0x0030608401007387 */ /* 0x0001e80000100c00 */
[----:B------:R1:W-:Y:S04]  /*166b0*/  STL.128 [R1+0x2fd0], R96 ;  /* 0x002fd06001007387 */ /* 0x0003e80000100c00 */
[----:B------:R4:W-:Y:S04]  /*166c0*/  STL.128 [R1+0x2fc0], R92 ;  /* 0x002fc05c01007387 */ /* 0x0009e80000100c00 */
[----:B------:R4:W-:Y:S04]  /*166d0*/  STL.128 [R1+0x2f90], R80 ;  /* 0x002f905001007387 */ /* 0x0009e80000100c00 */
[----:B------:R4:W-:Y:S04]  /*166e0*/  STL.128 [R1+0x2f80], R76 ;  /* 0x002f804c01007387 */ /* 0x0009e80000100c00 */
[----:B------:R4:W-:Y:S04]  /*166f0*/  STL.128 [R1+0x3000], R108 ;  /* 0x0030006c01007387 */ /* 0x0009e80000100c00 */
[----:B0-----:R-:W3:Y:S04]  /*16700*/  LDL.LU.128 R132, [R1+0x3060] ;  /* 0x0030600001847983 */ /* 0x001ee80000300c00 */
[----:B-1----:R-:W3:Y:S04]  /*16710*/  LDL.LU.128 R96, [R1+0x2fd0] ;  /* 0x002fd00001607983 */ /* 0x002ee80000300c00 */
[----:B----4-:R-:W4:Y:S04]  /*16720*/  LDL.LU.128 R92, [R1+0x2fc0] ;  /* 0x002fc000015c7983 */ /* 0x010f280000300c00 */
[----:B------:R-:W4:Y:S04]  /*16730*/  LDL.LU.128 R80, [R1+0x2f90] ;  /* 0x002f900001507983 */ /* 0x000f280000300c00 */
[----:B------:R-:W4:Y:S04]  /*16740*/  LDL.LU.128 R76, [R1+0x2f80] ;  /* 0x002f8000014c7983 */ /* 0x000f280000300c00 */
[----:B------:R0:W-:Y:S04]  /*16750*/  STL.128 [R1+0x2e30], R184 ;  /* 0x002e30b801007387 */ /* 0x0001e80000100c00 */
[----:B------:R-:W-:Y:S04]  /*16760*/  STL.128 [R1+0x2e20], R180 ;  /* 0x002e20b401007387 */ /* 0x000fe80000100c00 */
[----:B------:R-:W4:Y:S04]  /*16770*/  LDL.LU.128 R108, [R1+0x3000] ;  /* 0x00300000016c7983 */ /* 0x000f280000300c00 */
[----:B------:R-:W-:Y:S04]  /*16780*/  STL.128 [R1+0x3f0], R144 ;  /* 0x0003f09001007387 */ /* 0x000fe80000100c00 */
[----:B0-----:R-:W4:Y:S04]  /*16790*/  LDL.LU.128 R184, [R1+0x2e30] ;  /* 0x002e300001b87983 */ /* 0x001f280000300c00 */
[----:B------:R0:W-:Y:S04]  /*167a0*/  STL.128 [R1+0x400], R148 ;  /* 0x0004009401007387 */ /* 0x0001e80000100c00 */
[----:B------:R1:W-:Y:S04]  /*167b0*/  STL.128 [R1+0x2fb0], R88 ;  /* 0x002fb05801007387 */ /* 0x0003e80000100c00 */
[----:B------:R1:W-:Y:S04]  /*167c0*/  STL.128 [R1+0x2fa0], R84 ;  /* 0x002fa05401007387 */ /* 0x0003e80000100c00 */
[----:B------:R1:W-:Y:S04]  /*167d0*/  STL.128 [R1+0x2f70], R72 ;  /* 0x002f704801007387 */ /* 0x0003e80000100c00 */
[----:B------:R1:W-:Y:S04]  /*167e0*/  STL.128 [R1+0x2f60], R68 ;  /* 0x002f604401007387 */ /* 0x0003e80000100c00 */
[----:B0-----:R-:W4:Y:S04]  /*167f0*/  LDL.LU.128 R148, [R1+0x30a0] ;  /* 0x0030a00001947983 */ /* 0x001f280000300c00 */
[----:B------:R-:W4:Y:S04]  /*16800*/  LDL.LU.128 R144, [R1+0x3090] ;  /* 0x0030900001907983 */ /* 0x000f280000300c00 */
[----:B-1----:R-:W4:Y:S04]  /*16810*/  LDL.LU.128 R88, [R1+0x2fb0] ;  /* 0x002fb00001587983 */ /* 0x002f280000300c00 */
[----:B------:R-:W4:Y:S04]  /*16820*/  LDL.LU.128 R84, [R1+0x2fa0] ;  /* 0x002fa00001547983 */ /* 0x000f280000300c00 */
[----:B------:R-:W4:Y:S04]  /*16830*/  LDL.LU.128 R72, [R1+0x2f70] ;  /* 0x002f700001487983 */ /* 0x000f280000300c00 */
[----:B------:R-:W4:Y:S04]  /*16840*/  LDL.LU.128 R68, [R1+0x2f60] ;  /* 0x002f600001447983 */ /* 0x000f280000300c00 */
[----:B------:R0:W-:Y:S04]  /*16850*/  STL.128 [R1+0x2e10], R176 ;  /* 0x002e10b001007387 */ /* 0x0001e80000100c00 */
[----:B--2---:R-:W-:Y:S04]  /*16860*/  STL [R1+0x58c], R107 ;  /* 0x00058c6b01007387 */ /* 0x004fe80000100800 */
[----:B------:R-:W-:Y:S04]  /*16870*/  STL [R1+0x588], R106 ;  /* 0x0005886a01007387 */ /* 0x000fe80000100800 */
[----:B------:R-:W-:Y:S04]  /*16880*/  STL [R1+0x584], R105 ;  /* 0x0005846901007387 */ /* 0x000fe80000100800 */
[----:B------:R-:W-:Y:S04]  /*16890*/  STL [R1+0x580], R104 ;  /* 0x0005806801007387 */ /* 0x000fe80000100800 */
[----:B------:R-:W2:Y:S04]  /*168a0*/  LDL.128 R180, [R1+0x580] ;  /* 0x0005800001b47983 */ /* 0x000ea80000100c00 */
[----:B---3--:R-:W-:Y:S04]  /*168b0*/  STL [R1+0x57c], R103 ;  /* 0x00057c6701007387 */ /* 0x008fe80000100800 */
[----:B------:R-:W-:Y:S04]  /*168c0*/  STL [R1+0x578], R102 ;  /* 0x0005786601007387 */ /* 0x000fe80000100800 */
[----:B------:R1:W-:Y:S04]  /*168d0*/  STL [R1+0x574], R101 ;  /* 0x0005746501007387 */ /* 0x0003e80000100800 */
[----:B------:R3:W-:Y:S04]  /*168e0*/  STL [R1+0x570], R100 ;  /* 0x0005706401007387 */ /* 0x0007e80000100800 */
[----:B0-----:R-:W2:Y:S04]  /*168f0*/  LDL.LU.128 R176, [R1+0x570] ;  /* 0x0005700001b07983 */ /* 0x001ea80000300c00 */
[----:B-1----:R-:W2:Y:S04]  /*16900*/  LDL.LU R101, [R1+0x588] ;  /* 0x0005880001657983 */ /* 0x002ea80000300800 */
[----:B---3--:R-:W3:Y:S01]  /*16910*/  LDL.LU R100, [R1+0x584] ;  /* 0x0005840001647983 */ /* 0x008ee20000300800 */
        /* <DEDUP_REMOVED lines=15> */
[----:B------:R-:W1:Y:S01]  /*16a10*/  MUFU.EX2 R198, R198 ;  /* 0x000000c600c67308 */ /* 0x000e620000000800 */
[----:B------:R0:W-:Y:S01]  /*16a20*/  STL.128 [R1+0x310], R156 ;  /* 0x0003109c01007387 */ /* 0x0001e20000100c00 */
[----:B------:R-:W-:-:S02]  /*16a30*/  IMAD.MOV.U32 R152, RZ, RZ, R15 ;  /* 0x000000ffff987224 */ /* 0x000fc400078e000f */
[----:B------:R-:W-:Y:S02]  /*16a40*/  IMAD.MOV.U32 R153, RZ, RZ, R14 ;  /* 0x000000ffff997224 */ /* 0x000fe400078e000e */
[----:B------:R-:W-:Y:S02]  /*16a50*/  IMAD.MOV.U32 R154, RZ, RZ, R12 ;  /* 0x000000ffff9a7224 */ /* 0x000fe400078e000c */
[----:B------:R-:W-:Y:S01]  /*16a60*/  IMAD.MOV.U32 R155, RZ, RZ, R11 ;  /* 0x000000ffff9b7224 */ /* 0x000fe200078e000b */
[----:B------:R-:W-:Y:S01]  /*16a70*/  STL.128 [R1+0x3050], R128 ;  /* 0x0030508001007387 */ /* 0x000fe20000100c00 */
[----:B0-----:R-:W-:Y:S02]  /*16a80*/  IMAD.MOV.U32 R156, RZ, RZ, R10 ;  /* 0x000000ffff9c7224 */ /* 0x001fe400078e000a */
[----:B------:R-:W-:Y:S02]  /*16a90*/  IMAD.MOV.U32 R157, RZ, RZ, R9 ;  /* 0x000000ffff9d7224 */ /* 0x000fe400078e0009 */
[----:B------:R-:W-:-:S02]  /*16aa0*/  IMAD.MOV.U32 R158, RZ, RZ, R8 ;  /* 0x000000ffff9e7224 */ /* 0x000fc400078e0008 */
[----:B------:R-:W-:Y:S01]  /*16ab0*/  IMAD.MOV.U32 R159, RZ, RZ, R7 ;  /* 0x000000ffff9f7224 */ /* 0x000fe200078e0007 */
[----:B------:R0:W-:Y:S04]  /*16ac0*/  STL.128 [R1+0x410], R152 ;  /* 0x0004109801007387 */ /* 0x0001e80000100c00 */
[----:B------:R1:W-:Y:S04]  /*16ad0*/  STL.128 [R1+0x420], R156 ;  /* 0x0004209c01007387 */ /* 0x0003e80000100c00 */
[----:B------:R4:W-:Y:S04]  /*16ae0*/  STL.128 [R1+0x3040], R124 ;  /* 0x0030407c01007387 */ /* 0x0009e80000100c00 */
[----:B------:R4:W-:Y:S01]  /*16af0*/  STL.128 [R1+0x3030], R120 ;  /* 0x0030307801007387 */ /* 0x0009e20000100c00 */
[----:B0-----:R-:W-:-:S03]  /*16b00*/  F2FP.BF16.F32.PACK_AB R152, R204, R205 ;  /* 0x000000cdcc98723e */ /* 0x001fc600000010ff */
[----:B------:R0:W-:Y:S01]  /*16b10*/  STL.128 [R1+0x3020], R116 ;  /* 0x0030207401007387 */ /* 0x0001e20000100c00 */
[----:B-1----:R-:W-:Y:S02]  /*16b20*/  F2FP.BF16.F32.PACK_AB R153, R200, R201 ;  /* 0x000000c9c899723e */ /* 0x002fe400000010ff */
[----:B------:R-:W-:Y:S01]  /*16b30*/  F2FP.BF16.F32.PACK_AB R154, R202, R203 ;  /* 0x000000cbca9a723e */ /* 0x000fe200000010ff */
[----:B------:R-:W-:Y:S01]  /*16b40*/  IMAD.MOV.U32 R158, RZ, RZ, R142 ;  /* 0x000000ffff9e7224 */ /* 0x000fe200078e008e */
[----:B------:R-:W-:Y:S01]  /*16b50*/  F2FP.BF16.F32.PACK_AB R155, R198, R199 ;  /* 0x000000c7c69b723e */ /* 0x000fe200000010ff */
[----:B------:R-:W-:Y:S01]  /*16b60*/  IMAD.MOV.U32 R157, RZ, RZ, R141 ;  /* 0x000000ffff9d7224 */ /* 0x000fe200078e008d */
[----:B------:R1:W-:Y:S01]  /*16b70*/  STL.128 [R1+0x3010], R112 ;  /* 0x0030107001007387 */ /* 0x0003e20000100c00 */
[----:B------:R-:W-:Y:S02]  /*16b80*/  IMAD.MOV.U32 R156, RZ, RZ, R140 ;  /* 0x000000ffff9c7224 */ /* 0x000fe400078e008c */
[----:B------:R-:W-:Y:S01]  /*16b90*/  IMAD.MOV.U32 R159, RZ, RZ, R139 ;  /* 0x000000ffff9f7224 */ /* 0x000fe200078e008b */
[----:B------:R1:W-:Y:S01]  /*16ba0*/  STL.128 [R1+0x2f50], R64 ;  /* 0x002f504001007387 */ /* 0x0003e20000100c00 */
[----:B------:R-:W-:-:S03]  /*16bb0*/  VIADD R4, R16, 0x100 ;  /* 0x0000010010047836 */ /* 0x000fc60000000000 */
[----:B------:R1:W-:Y:S01]  /*16bc0*/  STL.128 [R1+0x2f40], R60 ;  /* 0x002f403c01007387 */ /* 0x0003e20000100c00 */
[----:B------:R-:W-:-:S03]  /*16bd0*/  IMAD.MOV.U32 R192, RZ, RZ, R138 ;  /* 0x000000ffffc07224 */ /* 0x000fc600078e008a */
        /* <DEDUP_REMOVED lines=10> */
[----:B------:R-:W3:Y:S01]  /*16c80*/  LDL.LU.128 R128, [R1+0x3050] ;  /* 0x0030500001807983 */ /* 0x000ee20000300c00 */
[----:B------:R-:W-:-:S03]  /*16c90*/  IMAD.MOV.U32 R223, RZ, RZ, R132 ;  /* 0x000000ffffdf7224 */ /* 0x000fc600078e0084 */
[----:B----4-:R-:W4:Y:S04]  /*16ca0*/  LDL.LU.128 R124, [R1+0x3040] ;  /* 0x00304000017c7983 */ /* 0x010f280000300c00 */
[----:B------:R-:W4:Y:S04]  /*16cb0*/  LDL.LU.128 R120, [R1+0x3030] ;  /* 0x0030300001787983 */ /* 0x000f280000300c00 */
[----:B0-----:R-:W4:Y:S01]  /*16cc0*/  LDL.LU.128 R116, [R1+0x3020] ;  /* 0x0030200001747983 */ /* 0x001f220000300c00 */
[----:B------:R-:W-:-:S03]  /*16cd0*/  IMAD.MOV.U32 R107, RZ, RZ, R31 ;  /* 0x000000ffff6b7224 */ /* 0x000fc600078e001f */
[----:B------:R0:W-:Y:S01]  /*16ce0*/  STL.128 [R1+0x2ee0], R36 ;  /* 0x002ee02401007387 */ /* 0x0001e20000100c00 */
[----:B------:R-:W-:-:S03]  /*16cf0*/  IMAD.MOV.U32 R106, RZ, RZ, R30 ;  /* 0x000000ffff6a7224 */ /* 0x000fc600078e001e */
[----:B-1----:R-:W4:Y:S01]  /*16d00*/  LDL.LU.128 R112, [R1+0x3010] ;  /* 0x0030100001707983 */ /* 0x002f220000300c00 */
[----:B------:R-:W-:-:S03]  /*16d10*/  IMAD.MOV.U32 R105, RZ, RZ, R29 ;  /* 0x000000ffff697224 */ /* 0x000fc600078e001d */
[----:B------:R-:W4:Y:S01]  /*16d20*/  LDL.LU.128 R64, [R1+0x2f50] ;  /* 0x002f500001407983 */ /* 0x000f220000300c00 */
[----:B------:R-:W-:-:S03]  /*16d30*/  IMAD.MOV.U32 R104, RZ, RZ, R28 ;  /* 0x000000ffff687224 */ /* 0x000fc600078e001c */
[----:B------:R-:W4:Y:S04]  /*16d40*/  LDL.LU.128 R60, [R1+0x2f40] ;  /* 0x002f4000013c7983 */ /* 0x000f280000300c00 */
[----:B------:R-:W4:Y:S04]  /*16d50*/  LDL.LU.128 R56, [R1+0x2f30] ;  /* 0x002f300001387983 */ /* 0x000f280000300c00 */
[----:B------:R-:W4:Y:S04]  /*16d60*/  LDL.LU.128 R52, [R1+0x2f20] ;  /* 0x002f200001347983 */ /* 0x000f280000300c00 */
[----:B------:R-:W4:Y:S04]  /*16d70*/  LDL.LU.128 R48, [R1+0x2f10] ;  /* 0x002f100001307983 */ /* 0x000f280000300c00 */
[----:B------:R-:W4:Y:S04]  /*16d80*/  LDL.LU.128 R44, [R1+0x2f00] ;  /* 0x002f0000012c7983 */ /* 0x000f280000300c00 */
[----:B------:R-:W4:Y:S04]  /*16d90*/  LDL.LU.128 R40, [R1+0x2ef0] ;  /* 0x002ef00001287983 */ /* 0x000f280000300c00 */
[----:B0-----:R-:W4:Y:S04]  /*16da0*/  LDL.LU.128 R36, [R1+0x2ee0] ;  /* 0x002ee00001247983 */ /* 0x001f280000300c00 */
[----:B------:R0:W-:Y:S04]  /*16db0*/  STL.128 [R1+0x2e00], R172 ;  /* 0x002e00ac01007387 */ /* 0x0001e80000100c00 */
[----:B------:R1:W-:Y:S04]  /*16dc0*/  STL.128 [R1+0x2df0], R168 ;  /* 0x002df0a801007387 */ /* 0x0003e80000100c00 */
[----:B------:R1:W-:Y:S04]  /*16dd0*/  STL.128 [R1+0x2de0], R156 ;  /* 0x002de09c01007387 */ /* 0x0003e80000100c00 */
[----:B------:R1:W-:Y:S01]  /*16de0*/  STL.128 [R1+0x2dd0], R152 ;  /* 0x002dd09801007387 */ /* 0x0003e20000100c00 */
[----:B------:R-:W-:-:S02]  /*16df0*/  IMAD.MOV.U32 R7, RZ, RZ, R151 ;  /* 0x000000ffff077224 */ /* 0x000fc400078e0097 */
[----:B0-----:R-:W-:Y:S01]  /*16e00*/  IMAD.MOV.U32 R175, RZ, RZ, R99 ;  /* 0x000000ffffaf7224 */ /* 0x001fe200078e0063 */
[----:B------:R0:W-:Y:S01]  /*16e10*/  STL.128 [R1+0x2ed0], R32 ;  /* 0x002ed02001007387 */ /* 0x0001e20000100c00 */
[----:B------:R-:W-:Y:S02]  /*16e20*/  IMAD.MOV.U32 R174, RZ, RZ, R98 ;  /* 0x000000ffffae7224 */ /* 0x000fe400078e0062 */
[----:B------:R-:W-:Y:S01]  /*16e30*/  IMAD.MOV.U32 R173, RZ, RZ, R97 ;  /* 0x000000ffffad7224 */ /* 0x000fe200078e0061 */
[----:B------:R-:W-:Y:S01]  /*16e40*/  STL [R1+0x59c], R111 ;  /* 0x00059c6f01007387 */ /* 0x000fe20000100800 */
[----:B------:R-:W-:Y:S02]  /*16e50*/  IMAD.MOV.U32 R172, RZ, RZ, R96 ;  /* 0x000000ffffac7224 */ /* 0x000fe400078e0060 */
[----:B-1----:R-:W-:Y:S01]  /*16e60*/  IMAD.MOV.U32 R171, RZ, RZ, R95 ;  /* 0x000000ffffab7224 */ /* 0x002fe200078e005f */
        /* <DEDUP_REMOVED lines=12> */
[----:B0-----:R-:W4:Y:S01]  /*16f30*/  LDL.LU.128 R32, [R1+0x2ed0] ;  /* 0x002ed00001207983 */ /* 0x001f220000300c00 */
[----:B------:R-:W-:Y:S02]  /*16f40*/  IMAD.MOV.U32 R154, RZ, RZ, R78 ;  /* 0x000000ffff9a7224 */ /* 0x000fe400078e004e */
[----:B------:R-:W-:Y:S02]  /*16f50*/  IMAD.MOV.U32 R153, RZ, RZ, R77 ;  /* 0x000000ffff997224 */ /* 0x000fe400078e004d */
[----:B------:R-:W-:Y:S02]  /*16f60*/  IMAD.MOV.U32 R152, RZ, RZ, R76 ;  /* 0x000000ffff987224 */ /* 0x000fe400078e004c */
[----:B------:R-:W-:Y:S02]  /*16f70*/  IMAD.MOV.U32 R9, RZ, RZ, R150 ;  /* 0x000000ffff097224 */ /* 0x000fe400078e0096 */
[----:B------:R-:W-:-:S02]  /*16f80*/  IMAD.MOV.U32 R10, RZ, RZ, R149 ;  /* 0x000000ffff0a7224 */ /* 0x000fc400078e0095 */
[----:B------:R-:W-:Y:S01]  /*16f90*/  IMAD.MOV.U32 R11, RZ, RZ, R148 ;  /* 0x000000ffff0b7224 */ /* 0x000fe200078e0094 */
[----:B-1----:R-:W4:Y:S01]  /*16fa0*/  LDL.128 R184, [R1+0x590] ;  /* 0x0005900001b87983 */ /* 0x002f220000100c00 */
[----:B------:R-:W-:Y:S01]  /*16fb0*/  IMAD.MOV.U32 R12, RZ, RZ, R147 ;  /* 0x000000ffff0c7224 */ /* 0x000fe200078e0093 */
[----:B------:R-:W-:Y:S01]  /*16fc0*/  R2UR UR6, R4 ;  /* 0x00000000040672ca */ /* 0x000fe200000e0000 */
[----:B------:R-:W-:Y:S01]  /*16fd0*/  IMAD.MOV.U32 R167, RZ, RZ, R91 ;  /* 0x000000ffffa77224 */ /* 0x000fe200078e005b */
[----:B------:R0:W-:Y:S01]  /*16fe0*/  STL.128 [R1+0x2ec0], R220 ;  /* 0x002ec0dc01007387 */ /* 0x0001e20000100c00 */
[----:B------:R-:W-:Y:S02]  /*16ff0*/  IMAD.MOV.U32 R166, RZ, RZ, R90 ;  /* 0x000000ffffa67224 */ /* 0x000fe400078e005a */
[----:B------:R-:W-:Y:S01]  /*17000*/  IMAD.MOV.U32 R165, RZ, RZ, R89 ;  /* 0x000000ffffa57224 */ /* 0x000fe200078e0059 */
[----:B------:R1:W-:Y:S01]  /*17010*/  STL.128 [R1+0x2eb0], R216 ;  /* 0x002eb0d801007387 */ /* 0x0003e20000100c00 */
[----:B------:R-:W-:-:S02]  /*17020*/  IMAD.MOV.U32 R164, RZ, RZ, R88 ;  /* 0x000000ffffa47224 */ /* 0x000fc400078e0058 */
[----:B------:R-:W-:Y:S01]  /*17030*/  IMAD.MOV.U32 R163, RZ, RZ, R87 ;  /* 0x000000ffffa37224 */ /* 0x000fe200078e0057 */
[----:B------:R1:W-:Y:S01]  /*17040*/  STL.128 [R1+0x2ea0], R212 ;  /* 0x002ea0d401007387 */ /* 0x0003e20000100c00 */
[----:B------:R-:W-:Y:S02]  /*17050*/  IMAD.MOV.U32 R151, RZ, RZ, R75 ;  /* 0x000000ffff977224 */ /* 0x000fe400078e004b */
[----:B------:R-:W-:Y:S02]  /*17060*/  IMAD.MOV.U32 R150, RZ, RZ, R74 ;  /* 0x000000ffff967224 */ /* 0x000fe400078e004a */
[----:B--2---:R-:W-:Y:S01]  /*17070*/  IMAD.MOV.U32 R102, RZ, RZ, R183 ;  /* 0x000000ffff667224 */ /* 0x004fe200078e00b7 */
        /* <DEDUP_REMOVED lines=18> */
[----:B------:R-:W-:Y:S01]  /*171a0*/  STL.128 [R1+0x300], R152 ;  /* 0x0003009801007387 */ /* 0x000fe20000100c00 */
[----:B------:R-:W-:Y:S02]  /*171b0*/  IMAD.MOV.U32 R90, RZ, RZ, R171 ;  /* 0x000000ffff5a7224 */ /* 0x000fe400078e00ab */
[----:B------:R-:W-:Y:S01]  /*171c0*/  IMAD.MOV.U32 R89, RZ, RZ, R170 ;  /* 0x000000ffff597224 */ /* 0x000fe200078e00aa */
[----:B------:R-:W-:Y:S01]  /*171d0*/  STL.128 [R1+0x310], R156 ;  /* 0x0003109c01007387 */ /* 0x000fe20000100c00 */
[----:B------:R-:W-:-:S02]  /*171e0*/  IMAD.MOV.U32 R88, RZ, RZ, R169 ;  /* 0x000000ffff587224 */ /* 0x000fc400078e00a9 */
[----:B------:R-:W-:Y:S01]  /*171f0*/  IMAD.MOV.U32 R87, RZ, RZ, R168 ;  /* 0x000000ffff577224 */ /* 0x000fe200078e00a8 */
[----:B------:R-:W-:Y:S01]  /*17200*/  STL.128 [R1+0x340], R168 ;  /* 0x000340a801007387 */ /* 0x000fe20000100c00 */
        /* <DEDUP_REMOVED lines=14> */
[----:B0-----:R-:W4:Y:S04]  /*172f0*/  LDL.LU.128 R220, [R1+0x2ec0] ;  /* 0x002ec00001dc7983 */ /* 0x001f280000300c00 */
[----:B-1----:R-:W4:Y:S04]  /*17300*/  LDL.LU.128 R216, [R1+0x2eb0] ;  /* 0x002eb00001d87983 */ /* 0x002f280000300c00 */
[----:B------:R-:W4:Y:S04]  /*17310*/  LDL.LU.128 R212, [R1+0x2ea0] ;  /* 0x002ea00001d47983 */ /* 0x000f280000300c00 */
[----:B--2---:R-:W2:Y:S04]  /*17320*/  LDL.LU.128 R208, [R1+0x2e90] ;  /* 0x002e900001d07983 */ /* 0x004ea80000300c00 */
        /* <DEDUP_REMOVED lines=11> */
[----:B------:R0:W-:Y:S04]  /*173e0*/  STL [R1+0x2cc8], R102 ;  /* 0x002cc86601007387 */ /* 0x0001e80000100800 */
[----:B---3--:R1:W-:Y:S04]  /*173f0*/  STL.64 [R1+0x2cc0], R100 ;  /* 0x002cc06401007387 */ /* 0x0083e80000100a00 */
[----:B------:R-:W3:Y:S04]  /*17400*/  LDL.LU R99, [R1+0x580] ;  /* 0x0005800001637983 */ /* 0x000ee80000300800 */
[----:B0-----:R-:W3:Y:S04]  /*17410*/  LDL.LU R102, [R1+0x2cc8] ;  /* 0x002cc80001667983 */ /* 0x001ee80000300800 */
[----:B-1----:R-:W3:Y:S04]  /*17420*/  LDL.LU.64 R100, [R1+0x2cc0] ;  /* 0x002cc00001647983 */ /* 0x002ee80000300a00 */
[----:B------:R-:W3:Y:S04]  /*17430*/  LDL.LU R105, [R1+0x598] ;  /* 0x0005980001697983 */ /* 0x000ee80000300800 */
[----:B------:R-:W3:Y:S04]  /*17440*/  LDL.LU R104, [R1+0x594] ;  /* 0x0005940001687983 */ /* 0x000ee80000300800 */
[----:B------:R-:W3:Y:S01]  /*17450*/  LDL.LU R103, [R1+0x590] ;  /* 0x0005900001677983 */ /* 0x000ee20000300800 */
        /* <DEDUP_REMOVED lines=14> */
[----:B------:R0:W-:Y:S04]  /*17540*/  STL [R1+0x5ec], R131 ;  /* 0x0005ec8301007387 */ /* 0x0001e80000100800 */
[----:B------:R1:W-:Y:S04]  /*17550*/  STL [R1+0x5e8], R130 ;  /* 0x0005e88201007387 */ /* 0x0003e80000100800 */
[----:B------:R1:W-:Y:S04]  /*17560*/  STL [R1+0x5e4], R129 ;  /* 0x0005e48101007387 */ /* 0x0003e80000100800 */
[----:B------:R1:W-:Y:S04]  /*17570*/  STL [R1+0x5e0], R128 ;  /* 0x0005e08001007387 */ /* 0x0003e80000100800 */
[----:B----4-:R4:W-:Y:S04]  /*17580*/  STL [R1+0x5dc], R127 ;  /* 0x0005dc7f01007387 */ /* 0x0109e80000100800 */
[----:B------:R4:W-:Y:S04]  /*17590*/  STL [R1+0x5d8], R126 ;  /* 0x0005d87e01007387 */ /* 0x0009e80000100800 */
[----:B------:R4:W-:Y:S01]  /*175a0*/  STL [R1+0x5d4], R125 ;  /* 0x0005d47d01007387 */ /* 0x0009e20000100800 */
[----:B------:R-:W-:-:S02]  /*175b0*/  IMAD.MOV.U32 R143, RZ, RZ, R67 ;  /* 0x000000ffff8f7224 */ /* 0x000fc400078e0043 */
[----:B------:R-:W-:Y:S01]  /*175c0*/  IMAD.MOV.U32 R142, RZ, RZ, R66 ;  /* 0x000000ffff8e7224 */ /* 0x000fe200078e0042 */
[----:B------:R4:W-:Y:S01]  /*175d0*/  STL [R1+0x5d0], R124 ;  /* 0x0005d07c01007387 */ /* 0x0009e20000100800 */
[----:B------:R-:W-:Y:S02]  /*175e0*/  IMAD.MOV.U32 R141, RZ, RZ, R65 ;  /* 0x000000ffff8d7224 */ /* 0x000fe400078e0041 */
[----:B------:R-:W-:Y:S01]  /*175f0*/  IMAD.MOV.U32 R140, RZ, RZ, R64 ;  /* 0x000000ffff8c7224 */ /* 0x000fe200078e0040 */
[----:B------:R4:W-:Y:S01]  /*17600*/  STL [R1+0x5cc], R123 ;  /* 0x0005cc7b01007387 */ /* 0x0009e20000100800 */
[----:B------:R-:W-:Y:S02]  /*17610*/  IMAD.MOV.U32 R139, RZ, RZ, R63 ;  /* 0x000000ffff8b7224 */ /* 0x000fe400078e003f */
[----:B------:R-:W-:Y:S01]  /*17620*/  IMAD.MOV.U32 R138, RZ, RZ, R62 ;  /* 0x000000ffff8a7224 */ /* 0x000fe200078e003e */
        /* <DEDUP_REMOVED lines=10> */
[----:B0-----:R-:W-:-:S02]  /*176d0*/  IMAD.MOV.U32 R131, RZ, RZ, R55 ;  /* 0x000000ffff837224 */ /* 0x001fc400078e0037 */
[----:B-1----:R-:W-:Y:S01]  /*176e0*/  IMAD.MOV.U32 R130, RZ, RZ, R54 ;  /* 0x000000ffff827224 */ /* 0x002fe200078e0036 */
[----:B------:R0:W-:Y:S01]  /*176f0*/  STL [R1+0x5b8], R118 ;  /* 0x0005b87601007387 */ /* 0x0001e20000100800 */
[----:B------:R-:W-:Y:S02]  /*17700*/  IMAD.MOV.U32 R129, RZ, RZ, R53 ;  /* 0x000000ffff817224 */ /* 0x000fe400078e0035 */
[----:B------:R-:W-:Y:S01]  /*17710*/  IMAD.MOV.U32 R128, RZ, RZ, R52 ;  /* 0x000000ffff807224 */ /* 0x000fe200078e0034 */
[----:B------:R1:W-:Y:S01]  /*17720*/  STL [R1+0x5b4], R117 ;  /* 0x0005b47501007387 */ /* 0x0003e20000100800 */
[----:B----4-:R-:W-:Y:S02]  /*17730*/  IMAD.MOV.U32 R127, RZ, RZ, R51 ;  /* 0x000000ffff7f7224 */ /* 0x010fe400078e0033 */
        /* <DEDUP_REMOVED lines=12> */
[----:B0-----:R-:W-:Y:S02]  /*17800*/  IMAD.MOV.U32 R118, RZ, RZ, R42 ;  /* 0x000000ffff767224 */ /* 0x001fe400078e002a */
[----:B-1----:R-:W-:Y:S01]  /*17810*/  IMAD.MOV.U32 R117, RZ, RZ, R41 ;  /* 0x000000ffff757224 */ /* 0x002fe200078e0029 */
[----:B------:R0:W-:Y:S01]  /*17820*/  STL [R1+0x5a0], R112 ;  /* 0x0005a07001007387 */ /* 0x0001e20000100800 */
[----:B----4-:R-:W-:Y:S02]  /*17830*/  IMAD.MOV.U32 R116, RZ, RZ, R40 ;  /* 0x000000ffff747224 */ /* 0x010fe400078e0028 */
[----:B------:R-:W-:Y:S02]  /*17840*/  IMAD.MOV.U32 R115, RZ, RZ, R39 ;  /* 0x000000ffff737224 */ /* 0x000fe400078e0027 */
[----:B------:R-:W-:Y:S02]  /*17850*/  IMAD.MOV.U32 R114, RZ, RZ, R38 ;  /* 0x000000ffff727224 */ /* 0x000fe400078e0026 */
[----:B------:R-:W-:-:S02]  /*17860*/  IMAD.MOV.U32 R113, RZ, RZ, R37 ;  /* 0x000000ffff717224 */ /* 0x000fc400078e0025 */
[----:B------:R-:W-:Y:S02]  /*17870*/  IMAD.MOV.U32 R38, RZ, RZ, R119 ;  /* 0x000000ffff267224 */ /* 0x000fe400078e0077 */
        /* <DEDUP_REMOVED lines=52> */
[----:B------:R-:W-:-:S03]  /*17bc0*/  IMAD.MOV.U32 R31, RZ, RZ, R112 ;  /* 0x000000ffff1f7224 */ /* 0x000fc600078e0070 */
[----:B------:R1:W-:Y:S04]  /*17bd0*/  STL.128 [R1+0x2db0], R216 ;  /* 0x002db0d801007387 */ /* 0x0003e80000100c00 */
[----:B------:R4:W-:Y:S04]  /*17be0*/  STL.128 [R1+0x2da0], R212 ;  /* 0x002da0d401007387 */ /* 0x0009e80000100c00 */
[----:B--2---:R2:W-:Y:S04]  /*17bf0*/  STL.128 [R1+0x2d90], R208 ;  /* 0x002d90d001007387 */ /* 0x0045e80000100c00 */
        /* <DEDUP_REMOVED lines=12> */
[----:B0-----:R-:W3:Y:S04]  /*17cc0*/  LDL.LU.128 R220, [R1+0x2dc0] ;  /* 0x002dc00001dc7983 */ /* 0x001ee80000300c00 */
[----:B-1----:R-:W3:Y:S04]  /*17cd0*/  LDL.LU.128 R216, [R1+0x2db0] ;  /* 0x002db00001d87983 */ /* 0x002ee80000300c00 */
[----:B----4-:R-:W4:Y:S04]  /*17ce0*/  LDL.LU.128 R212, [R1+0x2da0] ;  /* 0x002da00001d47983 */ /* 0x010f280000300c00 */
[----:B--2---:R-:W2:Y:S04]  /*17cf0*/  LDL.LU.128 R208, [R1+0x2d90] ;  /* 0x002d900001d07983 */ /* 0x004ea80000300c00 */
[----:B------:R-:W2:Y:S04]  /*17d00*/  LDL.LU.128 R204, [R1+0x2d80] ;  /* 0x002d800001cc7983 */ /* 0x000ea80000300c00 */
[----:B------:R-:W2:Y:S04]  /*17d10*/  LDL.LU.128 R200, [R1+0x2d70] ;  /* 0x002d700001c87983 */ /* 0x000ea80000300c00 */
[----:B------:R-:W4:Y:S04]  /*17d20*/  LDL.LU.128 R196, [R1+0x2d60] ;  /* 0x002d600001c47983 */ /* 0x000f280000300c00 */
[----:B------:R-:W2:Y:S04]  /*17d30*/  LDL.LU.128 R192, [R1+0x2d50] ;  /* 0x002d500001c07983 */ /* 0x000ea80000300c00 */
[----:B------:R-:W2:Y:S04]  /*17d40*/  LDL.LU.128 R188, [R1+0x2d40] ;  /* 0x002d400001bc7983 */ /* 0x000ea80000300c00 */
[----:B---3--:R-:W3:Y:S04]  /*17d50*/  LDL.LU.128 R184, [R1+0x2d30] ;  /* 0x002d300001b87983 */ /* 0x008ee80000300c00 */
[----:B------:R-:W3:Y:S04]  /*17d60*/  LDL.LU.128 R180, [R1+0x2d20] ;  /* 0x002d200001b47983 */ /* 0x000ee80000300c00 */
[----:B------:R-:W3:Y:S04]  /*17d70*/  LDL.LU.128 R176, [R1+0x2d10] ;  /* 0x002d100001b07983 */ /* 0x000ee80000300c00 */
[----:B------:R-:W3:Y:S04]  /*17d80*/  LDL.LU.128 R172, [R1+0x2d00] ;  /* 0x002d000001ac7983 */ /* 0x000ee80000300c00 */
[----:B------:R-:W3:Y:S04]  /*17d90*/  LDL.LU.128 R168, [R1+0x2cf0] ;  /* 0x002cf00001a87983 */ /* 0x000ee80000300c00 */
[----:B------:R-:W3:Y:S04]  /*17da0*/  LDL.LU.128 R156, [R1+0x2ce0] ;  /* 0x002ce000019c7983 */ /* 0x000ee80000300c00 */
[----:B------:R-:W3:Y:S04]  /*17db0*/  LDL.LU.128 R152, [R1+0x2cd0] ;  /* 0x002cd00001987983 */ /* 0x000ee80000300c00 */
[----:B------:R0:W-:Y:S04]  /*17dc0*/  STL [R1+0x2cb8], R106 ;  /* 0x002cb86a01007387 */ /* 0x0001e80000100800 */
[----:B------:R-:W-:Y:S04]  /*17dd0*/  STL.64 [R1+0x2cb0], R104 ;  /* 0x002cb06801007387 */ /* 0x000fe80000100a00 */
        /* <DEDUP_REMOVED lines=18> */
[----:B------:R1:W-:Y:S04]  /*17f00*/  STL.128 [R1+0x260], R112 ;  /* 0x0002607001007387 */ /* 0x0003e80000100c00 */
[----:B------:R-:W-:Y:S01]  /*17f10*/  STL.128 [R1+0x2b90], R32 ;  /* 0x002b902001007387 */ /* 0x000fe20000100c00 */
[----:B------:R-:W-:Y:S02]  /*17f20*/  IMAD.MOV.U32 R22, RZ, RZ, R3 ;  /* 0x000000ffff167224 */ /* 0x000fe400078e0003 */
[----:B------:R-:W-:Y:S01]  /*17f30*/  IMAD.MOV.U32 R2, RZ, RZ, R27 ;  /* 0x000000ffff027224 */ /* 0x000fe200078e001b */
[----:B------:R1:W-:Y:S01]  /*17f40*/  STL.128 [R1+0x250], R108 ;  /* 0x0002506c01007387 */ /* 0x0003e20000100c00 */
[----:B------:R-:W-:Y:S02]  /*17f50*/  IMAD.MOV.U32 R3, RZ, RZ, R26 ;  /* 0x000000ffff037224 */ /* 0x000fe400078e001a */
[----:B------:R-:W-:Y:S01]  /*17f60*/  IMAD.MOV.U32 R28, RZ, RZ, R109 ;  /* 0x000000ffff1c7224 */ /* 0x000fe200078e006d */
[----:B0-----:R-:W4:Y:S04]  /*17f70*/  LDL.LU R106, [R1+0x2cb8] ;  /* 0x002cb800016a7983 */ /* 0x001f280000300800 */
[----:B-1----:R-:W2:Y:S01]  /*17f80*/  LDL.128 R112, [R1+0x5a0] ;  /* 0x0005a00001707983 */ /* 0x002ea20000100c00 */
[----:B------:R-:W-:-:S02]  /*17f90*/  IMAD.MOV.U32 R27, RZ, RZ, R108 ;  /* 0x000000ffff1b7224 */ /* 0x000fc400078e006c */
[----:B------:R-:W-:Y:S01]  /*17fa0*/  IMAD.MOV.U32 R26, RZ, RZ, R107 ;  /* 0x000000ffff1a7224 */ /* 0x000fe200078e006b */
[----:B------:R-:W4:Y:S04]  /*17fb0*/  LDL.LU.64 R104, [R1+0x2cb0] ;  /* 0x002cb00001687983 */ /* 0x000f280000300a00 */
[----:B------:R-:W3:Y:S04]  /*17fc0*/  LDL.LU R109, [R1+0x5a8] ;  /* 0x0005a800016d7983 */ /* 0x000ee80000300800 */
[----:B------:R-:W3:Y:S04]  /*17fd0*/  LDL.LU R108, [R1+0x5a4] ;  /* 0x0005a400016c7983 */ /* 0x000ee80000300800 */
[----:B------:R-:W4:Y:S04]  /*17fe0*/  LDL.LU R107, [R1+0x5a0] ;  /* 0x0005a000016b7983 */ /* 0x000f280000300800 */
[----:B------:R-:W4:Y:S04]  /*17ff0*/  LDL.LU.128 R100, [R1+0x2ca0] ;  /* 0x002ca00001647983 */ /* 0x000f280000300c00 */
[----:B------:R-:W4:Y:S04]  /*18000*/  LDL.LU.128 R96, [R1+0x2c90] ;  /* 0x002c900001607983 */ /* 0x000f280000300c00 */
[----:B------:R-:W4:Y:S04]  /*18010*/  LDL.LU.128 R92, [R1+0x2c80] ;  /* 0x002c8000015c7983 */ /* 0x000f280000300c00 */
[----:B------:R-:W4:Y:S04]  /*18020*/  LDL.LU.128 R88, [R1+0x2c70] ;  /* 0x002c700001587983 */ /* 0x000f280000300c00 */
[----:B------:R-:W4:Y:S04]  /*18030*/  LDL.LU.128 R84, [R1+0x2c60] ;  /* 0x002c600001547983 */ /* 0x000f280000300c00 */
[----:B------:R-:W4:Y:S04]  /*18040*/  LDL.LU.128 R80, [R1+0x2c50] ;  /* 0x002c500001507983 */ /* 0x000f280000300c00 */
[----:B------:R-:W4:Y:S01]  /*18050*/  LDL.LU.128 R76, [R1+0x2c40] ;  /* 0x002c4000014c7983 */ /* 0x000f220000300c00 */
[----:B------:R-:W-:-:S03]  /*18060*/  IMAD.MOV.U32 R30, RZ, RZ, R111 ;  /* 0x000000ffff1e7224 */ /* 0x000fc600078e006f */
[----:B------:R-:W4:Y:S01]  /*18070*/  LDL.LU.128 R72, [R1+0x2c30] ;  /* 0x002c300001487983 */ /* 0x000f220000300c00 */
        /* <DEDUP_REMOVED lines=8> */
[----:B------:R-:W4:Y:S01]  /*18100*/  LDL.LU.128 R44, [R1+0x2bc0] ;  /* 0x002bc000012c7983 */ /* 0x000f220000300c00 */
[----:B------:R-:W-:-:S03]  /*18110*/  R2UR UR7, R5 ;  /* 0x00000000050772ca */ /* 0x000fc600000e0000 */
[----:B------:R-:W4:Y:S04]  /*18120*/  LDL.LU.128 R40, [R1+0x2bb0] ;  /* 0x002bb00001287983 */ /* 0x000f280000300c00 */
[----:B------:R-:W4:Y:S04]  /*18130*/  LDL.LU.128 R36, [R1+0x2ba0] ;  /* 0x002ba00001247983 */ /* 0x000f280000300c00 */
[----:B------:R0:W-:Y:S04]  /*18140*/  STL.128 [R1+0x2b80], R28 ;  /* 0x002b801c01007387 */ /* 0x0001e80000100c00 */
[----:B------:R-:W4:Y:S04]  /*18150*/  LDL.LU.128 R32, [R1+0x2b90] ;  /* 0x002b900001207983 */ /* 0x000f280000300c00 */
[----:B------:R1:W-:Y:S04]  /*18160*/  STL.128 [R1+0x2b70], R24 ;  /* 0x002b701801007387 */ /* 0x0003e80000100c00 */
[----:B------:R1:W-:Y:S04]  /*18170*/  STL.128 [R1+0x2b50], R16 ;  /* 0x002b501001007387 */ /* 0x0003e80000100c00 */
[----:B0-----:R-:W4:Y:S04]  /*18180*/  LDL.LU.128 R28, [R1+0x2b80] ;  /* 0x002b8000011c7983 */ /* 0x001f280000300c00 */
[----:B------:R0:W-:Y:S04]  /*18190*/  STL.128 [R1+0x2b40], R12 ;  /* 0x002b400c01007387 */ /* 0x0001e80000100c00 */
[----:B------:R0:W-:Y:S04]  /*181a0*/  STL.128 [R1+0x2b30], R8 ;  /* 0x002b300801007387 */ /* 0x0001e80000100c00 */
[----:B------:R0:W-:Y:S04]  /*181b0*/  STL.128 [R1+0x2b20], R4 ;  /* 0x002b200401007387 */ /* 0x0001e80000100c00 */
[----:B-1----:R-:W4:Y:S04]  /*181c0*/  LDL.LU.128 R24, [R1+0x2b70] ;  /* 0x002b700001187983 */ /* 0x002f280000300c00 */
[----:B------:R-:W4:Y:S04]  /*181d0*/  LDL.LU.128 R16, [R1+0x2b50] ;  /* 0x002b500001107983 */ /* 0x000f280000300c00 */
[----:B0-----:R-:W4:Y:S04]  /*181e0*/  LDL.LU.128 R12, [R1+0x2b40] ;  /* 0x002b4000010c7983 */ /* 0x001f280000300c00 */
[----:B------:R-:W4:Y:S04]  /*181f0*/  LDL.LU.128 R8, [R1+0x2b30] ;  /* 0x002b300001087983 */ /* 0x000f280000300c00 */
[----:B------:R-:W4:Y:S04]  /*18200*/  LDL.LU.128 R4, [R1+0x2b20] ;  /* 0x002b200001047983 */ /* 0x000f280000300c00 */
[----:B------:R0:W-:Y:S04]  /*18210*/  STL.128 [R1+0x270], R116 ;  /* 0x0002707401007387 */ /* 0x0001e80000100c00 */
[----:B0-----:R-:W4:Y:S04]  /*18220*/  LDL.128 R116, [R1+0x5b0] ;  /* 0x0005b00001747983 */ /* 0x001f280000100c00 */
[----:B------:R-:W4:Y:S01]  /*18230*/  LDL.LU R111, [R1+0x5b0] ;  /* 0x0005b000016f7983 */ /* 0x000f220000300800 */
[----:B--2---:R-:W-:-:S03]  /*18240*/  IMAD.MOV.U32 R110, RZ, RZ, R115 ;  /* 0x000000ffff6e7224 */ /* 0x004fc600078e0073 */
[----:B------:R0:W-:Y:S04]  /*18250*/  STL.128 [R1+0x390], R112 ;  /* 0x0003907001007387 */ /* 0x0001e80000100c00 */
[----:B------:R1:W-:Y:S04]  /*18260*/  STL [R1+0x2b18], R110 ;  /* 0x002b186e01007387 */ /* 0x0003e80000100800 */
[----:B---3--:R2:W-:Y:S04]  /*18270*/  STL.64 [R1+0x2b10], R108 ;  /* 0x002b106c01007387 */ /* 0x0085e80000100a00 */
[----:B----4-:R3:W-:Y:S04]  /*18280*/  STL.128 [R1+0x2b00], R104 ;  /* 0x002b006801007387 */ /* 0x0107e80000100c00 */
[----:B0-----:R-:W4:Y:S04]  /*18290*/  LDL.LU R113, [R1+0x5b8] ;  /* 0x0005b80001717983 */ /* 0x001f280000300800 */
[----:B------:R-:W4:Y:S04]  /*182a0*/  LDL.LU R112, [R1+0x5b4] ;  /* 0x0005b40001707983 */ /* 0x000f280000300800 */
[----:B-1----:R-:W4:Y:S04]  /*182b0*/  LDL.LU R110, [R1+0x2b18] ;  /* 0x002b1800016e7983 */ /* 0x002f280000300800 */
[----:B--2---:R-:W2:Y:S04]  /*182c0*/  LDL.LU.64 R108, [R1+0x2b10] ;  /* 0x002b1000016c7983 */ /* 0x004ea80000300a00 */
[----:B------:R0:W-:Y:S04]  /*182d0*/  STL.128 [R1+0x2af0], R100 ;  /* 0x002af06401007387 */ /* 0x0001e80000100c00 */
[----:B------:R1:W-:Y:S04]  /*182e0*/  STL.128 [R1+0x2ae0], R96 ;  /* 0x002ae06001007387 */ /* 0x0003e80000100c00 */
[----:B---3--:R-:W3:Y:S04]  /*182f0*/  LDL.LU.128 R104, [R1+0x2b00] ;  /* 0x002b000001687983 */ /* 0x008ee80000300c00 */
[----:B------:R1:W-:Y:S04]  /*18300*/  STL.128 [R1+0x2ad0], R92 ;  /* 0x002ad05c01007387 */ /* 0x0003e80000100c00 */
[----:B0-----:R-:W3:Y:S04]  /*18310*/  LDL.LU.128 R100, [R1+0x2af0] ;  /* 0x002af00001647983 */ /* 0x001ee80000300c00 */
[----:B-1----:R-:W3:Y:S04]  /*18320*/  LDL.LU.128 R96, [R1+0x2ae0] ;  /* 0x002ae00001607983 */ /* 0x002ee80000300c00 */
[----:B------:R0:W-:Y:S04]  /*18330*/  STL.128 [R1+0x2ac0], R88 ;  /* 0x002ac05801007387 */ /* 0x0001e80000100c00 */
[----:B------:R-:W3:Y:S04]  /*18340*/  LDL.LU.128 R92, [R1+0x2ad0] ;  /* 0x002ad000015c7983 */ /* 0x000ee80000300c00 */
[----:B------:R1:W-:Y:S04]  /*18350*/  STL.128 [R1+0x2ab0], R84 ;  /* 0x002ab05401007387 */ /* 0x0003e80000100c00 */
[----:B------:R1:W-:Y:S04]  /*18360*/  STL.128 [R1+0x2aa0], R80 ;  /* 0x002aa05001007387 */ /* 0x0003e80000100c00 */
[----:B0-----:R-:W3:Y:S04]  /*18370*/  LDL.LU.128 R88, [R1+0x2ac0] ;  /* 0x002ac00001587983 */ /* 0x001ee80000300c00 */
[----:B------:R0:W-:Y:S04]  /*18380*/  STL.128 [R1+0x2a90], R76 ;  /* 0x002a904c01007387 */ /* 0x0001e80000100c00 */
[----:B-1----:R-:W3:Y:S04]  /*18390*/  LDL.LU.128 R84, [R1+0x2ab0] ;  /* 0x002ab00001547983 */ /* 0x002ee80000300c00 */
[----:B------:R1:W-:Y:S04]  /*183a0*/  STL.128 [R1+0x2a80], R72 ;  /* 0x002a804801007387 */ /* 0x0003e80000100c00 */
[----:B------:R-:W3:Y:S04]  /*183b0*/  LDL.LU.128 R80, [R1+0x2aa0] ;  /* 0x002aa00001507983 */ /* 0x000ee80000300c00 */
        /* <DEDUP_REMOVED lines=27> */
[----:B------:R0:W-:Y:S04]  /*18570*/  STL.128 [R1+0x2980], R8 ;  /* 0x0029800801007387 */ /* 0x0001e80000100c00 */
[----:B------:R0:W-:Y:S04]  /*18580*/  STL.128 [R1+0x2970], R4 ;  /* 0x0029700401007387 */ /* 0x0001e80000100c00 */
[----:B-1----:R-:W3:Y:S04]  /*18590*/  LDL.LU.128 R24, [R1+0x29c0] ;  /* 0x0029c00001187983 */ /* 0x002ee80000300c00 */
[----:B------:R-:W3:Y:S04]  /*185a0*/  LDL.LU.128 R16, [R1+0x29a0] ;  /* 0x0029a00001107983 */ /* 0x000ee80000300c00 */
[----:B0-----:R-:W3:Y:S04]  /*185b0*/  LDL.LU.128 R12, [R1+0x2990] ;  /* 0x00299000010c7983 */ /* 0x001ee80000300c00 */
[----:B------:R-:W3:Y:S04]  /*185c0*/  LDL.LU.128 R8, [R1+0x2980] ;  /* 0x0029800001087983 */ /* 0x000ee80000300c00 */
[----:B------:R-:W3:Y:S01]  /*185d0*/  LDL.LU.128 R4, [R1+0x2970] ;  /* 0x0029700001047983 */ /* 0x000ee20000300c00 */
[----:B------:R-:W-:-:S03]  /*185e0*/  IMAD.MOV.U32 R114, RZ, RZ, R119 ;  /* 0x000000ffff727224 */ /* 0x000fc600078e0077 */
[----:B------:R0:W-:Y:S04]  /*185f0*/  STL.128 [R1+0x280], R120 ;  /* 0x0002807801007387 */ /* 0x0001e80000100c00 */
[----:B------:R1:W-:Y:S04]  /*18600*/  STL.128 [R1+0x3a0], R116 ;  /* 0x0003a07401007387 */ /* 0x0003e80000100c00 */
[----:B------:R1:W-:Y:S04]  /*18610*/  STL [R1+0x2968], R114 ;  /* 0x0029687201007387 */ /* 0x0003e80000100800 */
[----:B0-----:R-:W3:Y:S04]  /*18620*/  LDL.128 R120, [R1+0x5c0] ;  /* 0x0005c00001787983 */ /* 0x001ee80000100c00 */
[----:B-1----:R-:W3:Y:S04]  /*18630*/  LDL.LU R117, [R1+0x5c8] ;  /* 0x0005c80001757983 */ /* 0x002ee80000300800 */
[----:B------:R-:W3:Y:S04]  /*18640*/  LDL.LU R116, [R1+0x5c4] ;  /* 0x0005c40001747983 */ /* 0x000ee80000300800 */
[----:B------:R-:W3:Y:S04]  /*18650*/  LDL.LU R114, [R1+0x2968] ;  /* 0x0029680001727983 */ /* 0x000ee80000300800 */
[----:B------:R-:W3:Y:S04]  /*18660*/  LDL.LU R115, [R1+0x5c0] ;  /* 0x0005c00001737983 */ /* 0x000ee80000300800 */
[----:B----4-:R0:W-:Y:S04]  /*18670*/  STL.64 [R1+0x2960], R112 ;  /* 0x0029607001007387 */ /* 0x0101e80000100a00 */
[----:B--2---:R1:W-:Y:S04]  /*18680*/  STL.128 [R1+0x2950], R108 ;  /* 0x0029506c01007387 */ /* 0x0043e80000100c00 */
[----:B0-----:R-:W2:Y:S04]  /*18690*/  LDL.LU.64 R112, [R1+0x2960] ;  /* 0x0029600001707983 */ /* 0x001ea80000300a00 */
[----:B---3--:R0:W-:Y:S04]  /*186a0*/  STL.128 [R1+0x2940], R104 ;  /* 0x0029406801007387 */ /* 0x0081e80000100c00 */
[----:B-1----:R-:W3:Y:S04]  /*186b0*/  LDL.LU.128 R108, [R1+0x2950] ;  /* 0x00295000016c7983 */ /* 0x002ee80000300c00 */
[----:B------:R1:W-:Y:S04]  /*186c0*/  STL.128 [R1+0x2930], R100 ;  /* 0x0029306401007387 */ /* 0x0003e80000100c00 */
[----:B------:R4:W-:Y:S04]  /*186d0*/  STL.128 [R1+0x2920], R96 ;  /* 0x0029206001007387 */ /* 0x0009e80000100c00 */
[----:B0-----:R-:W3:Y:S04]  /*186e0*/  LDL.LU.128 R104, [R1+0x2940] ;  /* 0x0029400001687983 */ /* 0x001ee80000300c00 */
[----:B------:R0:W-:Y:S04]  /*186f0*/  STL.128 [R1+0x2910], R92 ;  /* 0x0029105c01007387 */ /* 0x0001e80000100c00 */
[----:B-1----:R-:W3:Y:S04]  /*18700*/  LDL.LU.128 R100, [R1+0x2930] ;  /* 0x0029300001647983 */ /* 0x002ee80000300c00 */
[----:B----4-:R-:W4:Y:S04]  /*18710*/  LDL.LU.128 R96, [R1+0x2920] ;  /* 0x0029200001607983 */ /* 0x010f280000300c00 */
[----:B------:R1:W-:Y:S04]  /*18720*/  STL.128 [R1+0x2900], R88 ;  /* 0x0029005801007387 */ /* 0x0003e80000100c00 */
[----:B0-----:R-:W4:Y:S04]  /*18730*/  LDL.LU.128 R92, [R1+0x2910] ;  /* 0x00291000015c7983 */ /* 0x001f280000300c00 */
[----:B------:R0:W-:Y:S04]  /*18740*/  STL.128 [R1+0x28f0], R84 ;  /* 0x0028f05401007387 */ /* 0x0001e80000100c00 */
[----:B-1----:R-:W4:Y:S04]  /*18750*/  LDL.LU.128 R88, [R1+0x2900] ;  /* 0x0029000001587983 */ /* 0x002f280000300c00 */
[----:B------:R1:W-:Y:S04]  /*18760*/  STL.128 [R1+0x28e0], R80 ;  /* 0x0028e05001007387 */ /* 0x0003e80000100c00 */
[----:B------:R1:W-:Y:S04]  /*18770*/  STL.128 [R1+0x28d0], R76 ;  /* 0x0028d04c01007387 */ /* 0x0003e80000100c00 */
[----:B0-----:R-:W4:Y:S04]  /*18780*/  LDL.LU.128 R84, [R1+0x28f0] ;  /* 0x0028f00001547983 */ /* 0x001f280000300c00 */
[----:B------:R0:W-:Y:S04]  /*18790*/  STL.128 [R1+0x28c0], R72 ;  /* 0x0028c04801007387 */ /* 0x0001e80000100c00 */
[----:B-1----:R-:W4:Y:S04]  /*187a0*/  LDL.LU.128 R80, [R1+0x28e0] ;  /* 0x0028e00001507983 */ /* 0x002f280000300c00 */
[----:B------:R-:W4:Y:S04]  /*187b0*/  LDL.LU.128 R76, [R1+0x28d0] ;  /* 0x0028d000014c7983 */ /* 0x000f280000300c00 */
[----:B------:R1:W-:Y:S04]  /*187c0*/  STL.128 [R1+0x28b0], R68 ;  /* 0x0028b04401007387 */ /* 0x0003e80000100c00 */
[----:B0-----:R-:W4:Y:S04]  /*187d0*/  LDL.LU.128 R72, [R1+0x28c0] ;  /* 0x0028c00001487983 */ /* 0x001f280000300c00 */
[----:B------:R0:W-:Y:S04]  /*187e0*/  STL.128 [R1+0x28a0], R64 ;  /* 0x0028a04001007387 */ /* 0x0001e80000100c00 */
[----:B------:R0:W-:Y:S04]  /*187f0*/  STL.128 [R1+0x2890], R60 ;  /* 0x0028903c01007387 */ /* 0x0001e80000100c00 */
[----:B-1----:R-:W4:Y:S04]  /*18800*/  LDL.LU.128 R68, [R1+0x28b0] ;  /* 0x0028b00001447983 */ /* 0x002f280000300c00 */
[----:B------:R1:W-:Y:S04]  /*18810*/  STL.128 [R1+0x2880], R56 ;  /* 0x0028803801007387 */ /* 0x0003e80000100c00 */
[----:B0-----:R-:W4:Y:S04]  /*18820*/  LDL.LU.128 R64, [R1+0x28a0] ;  /* 0x0028a00001407983 */ /* 0x001f280000300c00 */
[----:B------:R0:W-:Y:S04]  /*18830*/  STL.128 [R1+0x2870], R52 ;  /* 0x0028703401007387 */ /* 0x0001e80000100c00 */
[----:B------:R-:W4:Y:S04]  /*18840*/  LDL.LU.128 R60, [R1+0x2890] ;  /* 0x00289000013c7983 */ /* 0x000f280000300c00 */
[----:B-1----:R-:W4:Y:S04]  /*18850*/  LDL.LU.128 R56, [R1+0x2880] ;  /* 0x0028800001387983 */ /* 0x002f280000300c00 */
        /* <DEDUP_REMOVED lines=13> */
[----:B-1----:R-:W4:Y:S04]  /*18930*/  LDL.LU.128 R28, [R1+0x2810] ;  /* 0x00281000011c7983 */ /* 0x002f280000300c00 */
        /* <DEDUP_REMOVED lines=9> */
[----:B------:R0:W-:Y:S04]  /*189d0*/  STL.128 [R1+0x2b60], R20 ;  /* 0x002b601401007387 */ /* 0x0001e80000100c00 */
[----:B0-----:R-:W4:Y:S01]  /*189e0*/  LDL.LU.128 R20, [R1+0x2b60] ;  /* 0x002b600001147983 */ /* 0x001f220000300c00 */
[----:B------:R-:W-:-:S03]  /*189f0*/  IMAD.MOV.U32 R118, RZ, RZ, R123 ;  /* 0x000000ffff767224 */ /* 0x000fc600078e007b */
[----:B------:R0:W-:Y:S04]  /*18a00*/  STL.128 [R1+0x290], R124 ;  /* 0x0002907c01007387 */ /* 0x0001e80000100c00 */
[----:B------:R-:W-:Y:S04]  /*18a10*/  STL.128 [R1+0x3b0], R120 ;  /* 0x0003b07801007387 */ /* 0x000fe80000100c00 */
[----:B------:R1:W-:Y:S04]  /*18a20*/  STL [R1+0x27a8], R118 ;  /* 0x0027a87601007387 */ /* 0x0003e80000100800 */
[----:B------:R1:W-:Y:S04]  /*18a30*/  STL.64 [R1+0x27a0], R116 ;  /* 0x0027a07401007387 */ /* 0x0003e80000100a00 */
[----:B0-----:R-:W4:Y:S04]  /*18a40*/  LDL.128 R124, [R1+0x5d0] ;  /* 0x0005d000017c7983 */ /* 0x001f280000100c00 */
[----:B-1----:R-:W4:Y:S04]  /*18a50*/  LDL.LU R118, [R1+0x27a8] ;  /* 0x0027a80001767983 */ /* 0x002f280000300800 */
[----:B------:R-:W4:Y:S04]  /*18a60*/  LDL.LU.64 R116, [R1+0x27a0] ;  /* 0x0027a00001747983 */ /* 0x000f280000300a00 */
[----:B------:R-:W4:Y:S04]  /*18a70*/  LDL.LU R121, [R1+0x5d8] ;  /* 0x0005d80001797983 */ /* 0x000f280000300800 */
[----:B------:R-:W4:Y:S04]  /*18a80*/  LDL.LU R120, [R1+0x5d4] ;  /* 0x0005d40001787983 */ /* 0x000f280000300800 */
[----:B------:R-:W4:Y:S04]  /*18a90*/  LDL.LU R119, [R1+0x5d0] ;  /* 0x0005d00001777983 */ /* 0x000f280000300800 */
[----:B--2---:R0:W-:Y:S04]  /*18aa0*/  STL.128 [R1+0x2790], R112 ;  /* 0x0027907001007387 */ /* 0x0041e80000100c00 */
[----:B---3--:R1:W-:Y:S04]  /*18ab0*/  STL.128 [R1+0x2780], R108 ;  /* 0x0027806c01007387 */ /* 0x0083e80000100c00 */
[----:B0-----:R-:W2:Y:S04]  /*18ac0*/  LDL.LU.128 R112, [R1+0x2790] ;  /* 0x0027900001707983 */ /* 0x001ea80000300c00 */
[----:B------:R0:W-:Y:S04]  /*18ad0*/  STL.128 [R1+0x2770], R104 ;  /* 0x0027706801007387 */ /* 0x0001e80000100c00 */
[----:B-1----:R-:W3:Y:S04]  /*18ae0*/  LDL.LU.128 R108, [R1+0x2780] ;  /* 0x00278000016c7983 */ /* 0x002ee80000300c00 */
[----:B------:R1:W-:Y:S04]  /*18af0*/  STL.128 [R1+0x2760], R100 ;  /* 0x0027606401007387 */ /* 0x0003e80000100c00 */
[----:B----4-:R4:W-:Y:S04]  /*18b00*/  STL.128 [R1+0x2750], R96 ;  /* 0x0027506001007387 */ /* 0x0109e80000100c00 */
        /* <DEDUP_REMOVED lines=51> */
[----:B------:R1:W-:Y:S04]  /*18e40*/  STL.128 [R1+0x3c0], R124 ;  /* 0x0003c07c01007387 */ /* 0x0003e80000100c00 */
[----:B------:R1:W-:Y:S04]  /*18e50*/  STL [R1+0x25d8], R122 ;  /* 0x0025d87a01007387 */ /* 0x0003e80000100800 */
[----:B------:R1:W-:Y:S04]  /*18e60*/  STL.64 [R1+0x25d0], R120 ;  /* 0x0025d07801007387 */ /* 0x0003e80000100a00 */
[----:B0-----:R-:W4:Y:S04]  /*18e70*/  LDL.128 R128, [R1+0x5e0] ;  /* 0x0005e00001807983 */ /* 0x001f280000100c00 */
[----:B------:R0:W-:Y:S04]  /*18e80*/  STL.128 [R1+0x25c0], R116 ;  /* 0x0025c07401007387 */ /* 0x0001e80000100c00 */
[----:B-1----:R-:W4:Y:S04]  /*18e90*/  LDL.LU R125, [R1+0x5e8] ;  /* 0x0005e800017d7983 */ /* 0x002f280000300800 */
[----:B------:R-:W4:Y:S04]  /*18ea0*/  LDL.LU R124, [R1+0x5e4] ;  /* 0x0005e400017c7983 */ /* 0x000f280000300800 */
[----:B------:R-:W4:Y:S04]  /*18eb0*/  LDL.LU R122, [R1+0x25d8] ;  /* 0x0025d800017a7983 */ /* 0x000f280000300800 */
[----:B------:R-:W4:Y:S04]  /*18ec0*/  LDL.LU.64 R120, [R1+0x25d0] ;  /* 0x0025d00001787983 */ /* 0x000f280000300a00 */
[----:B0-----:R-:W4:Y:S04]  /*18ed0*/  LDL.LU.128 R116, [R1+0x25c0] ;  /* 0x0025c00001747983 */ /* 0x001f280000300c00 */
        /* <DEDUP_REMOVED lines=58> */
[----:B------:R0:W-:Y:S01]  /*19280*/  STL.128 [R1+0x3d0], R128 ;  /* 0x0003d08001007387 */ /* 0x0001e20000100c00 */
        /* <DEDUP_REMOVED lines=11> */
[----:B--2---:R-:W-:-:S02]  /*19340*/  IMAD.MOV.U32 R120, RZ, RZ, R115 ;  /* 0x000000ffff787224 */ /* 0x004fc400078e0073 */
[----:B------:R-:W-:Y:S02]  /*19350*/  IMAD.MOV.U32 R119, RZ, RZ, R114 ;  /* 0x000000ffff777224 */ /* 0x000fe400078e0072 */
[----:B------:R-:W-:Y:S02]  /*19360*/  IMAD.MOV.U32 R118, RZ, RZ, R113 ;  /* 0x000000ffff767224 */ /* 0x000fe400078e0071 */
[----:B------:R-:W-:Y:S02]  /*19370*/  IMAD.MOV.U32 R117, RZ, RZ, R112 ;  /* 0x000000ffff757224 */ /* 0x000fe400078e0070 */
[----:B---3--:R-:W-:Y:S02]  /*19380*/  IMAD.MOV.U32 R116, RZ, RZ, R111 ;  /* 0x000000ffff747224 */ /* 0x008fe400078e006f */
        /* <DEDUP_REMOVED lines=63> */
[----:B------:R0:W-:Y:S01]  /*19780*/  STL.128 [R1+0x2b0], R132 ;  /* 0x0002b08401007387 */ /* 0x0001e20000100c00 */
        /* <DEDUP_REMOVED lines=24> */
[----:B0-----:R-:W-:Y:S02]  /*19910*/  IMAD.MOV.U32 R132, RZ, RZ, R223 ;  /* 0x000000ffff847224 */ /* 0x001fe400078e00df */
[----:B------:R-:W-:Y:S02]  /*19920*/  IMAD.MOV.U32 R133, RZ, RZ, R222 ;  /* 0x000000ffff857224 */ /* 0x000fe400078e00de */
[----:B------:R-:W-:-:S02]  /*19930*/  IMAD.MOV.U32 R134, RZ, RZ, R196 ;  /* 0x000000ffff867224 */ /* 0x000fc400078e00c4 */
[----:B------:R-:W-:Y:S02]  /*19940*/  IMAD.MOV.U32 R135, RZ, RZ, R195 ;  /* 0x000000ffff877224 */ /* 0x000fe400078e00c3 */
[----:B-1----:R-:W-:Y:S02]  /*19950*/  IMAD.MOV.U32 R136, RZ, RZ, R194 ;  /* 0x000000ffff887224 */ /* 0x002fe400078e00c2 */
[----:B------:R-:W-:Y:S02]  /*19960*/  IMAD.MOV.U32 R137, RZ, RZ, R193 ;  /* 0x000000ffff897224 */ /* 0x000fe400078e00c1 */
[----:B------:R-:W-:Y:S02]  /*19970*/  IMAD.MOV.U32 R138, RZ, RZ, R192 ;  /* 0x000000ffff8a7224 */ /* 0x000fe400078e00c0 */
[----:B------:R-:W-:Y:S02]  /*19980*/  IMAD.MOV.U32 R139, RZ, RZ, R159 ;  /* 0x000000ffff8b7224 */ /* 0x000fe400078e009f */
[----:B------:R-:W-:-:S02]  /*19990*/  IMAD.MOV.U32 R32, RZ, RZ, R27 ;  /* 0x000000ffff207224 */ /* 0x000fc400078e001b */
[----:B------:R-:W-:Y:S02]  /*199a0*/  IMAD.MOV.U32 R31, RZ, RZ, R26 ;  /* 0x000000ffff1f7224 */ /* 0x000fe400078e001a */
[----:B------:R-:W-:Y:S02]  /*199b0*/  IMAD.MOV.U32 R30, RZ, RZ, R25 ;  /* 0x000000ffff1e7224 */ /* 0x000fe400078e0019 */
[----:B------:R-:W-:Y:S02]  /*199c0*/  IMAD.MOV.U32 R29, RZ, RZ, R24 ;  /* 0x000000ffff1d7224 */ /* 0x000fe400078e0018 */
[----:B--2---:R-:W-:Y:S02]  /*199d0*/  IMAD.MOV.U32 R140, RZ, RZ, R156 ;  /* 0x000000ffff8c7224 */ /* 0x004fe400078e009c */
[----:B------:R-:W-:Y:S02]  /*199e0*/  IMAD.MOV.U32 R141, RZ, RZ, R157 ;  /* 0x000000ffff8d7224 */ /* 0x000fe400078e009d */
[----:B------:R-:W-:-:S02]  /*199f0*/  IMAD.MOV.U32 R142, RZ, RZ, R158 ;  /* 0x000000ffff8e7224 */ /* 0x000fc400078e009e */
[----:B------:R-:W-:Y:S02]  /*19a00*/  IMAD.MOV.U32 R143, RZ, RZ, R19 ;  /* 0x000000ffff8f7224 */ /* 0x000fe400078e0013 */
[----:B------:R-:W-:Y:S02]  /*19a10*/  IMAD.MOV.U32 R28, RZ, RZ, R4 ;  /* 0x000000ffff1c7224 */ /* 0x000fe400078e0004 */
[----:B---3--:R-:W-:Y:S02]  /*19a20*/  IMAD.MOV.U32 R144, RZ, RZ, R18 ;  /* 0x000000ffff907224 */ /* 0x008fe400078e0012 */
[----:B------:R-:W-:Y:S02]  /*19a30*/  IMAD.MOV.U32 R145, RZ, RZ, R15 ;  /* 0x000000ffff917224 */ /* 0x000fe400078e000f */
[----:B------:R-:W-:Y:S02]  /*19a40*/  IMAD.MOV.U32 R146, RZ, RZ, R14 ;  /* 0x000000ffff927224 */ /* 0x000fe400078e000e */
[----:B------:R-:W-:-:S02]  /*19a50*/  IMAD.MOV.U32 R147, RZ, RZ, R12 ;  /* 0x000000ffff937224 */ /* 0x000fc400078e000c */
[----:B----4-:R-:W-:Y:S02]  /*19a60*/  IMAD.MOV.U32 R148, RZ, RZ, R11 ;  /* 0x000000ffff947224 */ /* 0x010fe400078e000b */
        /* <DEDUP_REMOVED lines=8> */
[----:B------:R-:W-:Y:S01]  /*19af0*/  HGMMA.64x256x16.F32.BF16 R24, R152, gdesc[UR4].tnspB, R24, gsb0 ;  /* 0x43e0000498187df0 */ /* 0x000fe20008001818 */
[----:B------:R0:W-:Y:S04]  /*19b00*/  STL.128 [R1+0x2620], R20 ;  /* 0x0026201401007387 */ /* 0x0001e80000100c00 */
[----:B0-----:R-:W2:Y:S01]  /*19b10*/  LDL.LU.128 R20, [R1+0x2620] ;  /* 0x0026200001147983 */ /* 0x001ea20000300c00 */
[----:B------:R-:W-:-:S03]  /*19b20*/  WARPGROUP.DEPBAR.LE gsb0, 0x0 ;  /* 0x00008000000079c5 */ /* 0x000fc60000010000 */
[----:B------:R0:W-:Y:S04]  /*19b30*/  STL.128 [R1+0x23b0], R132 ;  /* 0x0023b08401007387 */ /* 0x0001e80000100c00 */
[----:B------:R1:W-:Y:S04]  /*19b40*/  STL.128 [R1+0x23a0], R128 ;  /* 0x0023a08001007387 */ /* 0x0003e80000100c00 */
[----:B------:R3:W-:Y:S04]  /*19b50*/  STL.128 [R1+0x2390], R124 ;  /* 0x0023907c01007387 */ /* 0x0007e80000100c00 */
[----:B------:R4:W-:Y:S04]  /*19b60*/  STL.128 [R1+0x2380], R120 ;  /* 0x0023807801007387 */ /* 0x0009e80000100c00 */
[----:B------:R4:W-:Y:S04]  /*19b70*/  STL.128 [R1+0x2370], R116 ;  /* 0x0023707401007387 */ /* 0x0009e80000100c00 */
[----:B------:R4:W-:Y:S04]  /*19b80*/  STL.128 [R1+0x2360], R112 ;  /* 0x0023607001007387 */ /* 0x0009e80000100c00 */
[----:B------:R4:W-:Y:S04]  /*19b90*/  STL.128 [R1+0x2350], R108 ;  /* 0x0023506c01007387 */ /* 0x0009e80000100c00 */
[----:B0-----:R-:W2:Y:S04]  /*19ba0*/  LDL.LU.128 R132, [R1+0x23b0] ;  /* 0x0023b00001847983 */ /* 0x001ea80000300c00 */
[----:B-1----:R-:W2:Y:S04]  /*19bb0*/  LDL.LU.128 R128, [R1+0x23a0] ;  /* 0x0023a00001807983 */ /* 0x002ea80000300c00 */
[----:B---3--:R-:W3:Y:S04]  /*19bc0*/  LDL.LU.128 R124, [R1+0x2390] ;  /* 0x00239000017c7983 */ /* 0x008ee80000300c00 */
[----:B----4-:R-:W4:Y:S04]  /*19bd0*/  LDL.LU.128 R120, [R1+0x2380] ;  /* 0x0023800001787983 */ /* 0x010f280000300c00 */
[----:B------:R-:W4:Y:S04]  /*19be0*/  LDL.LU.128 R116, [R1+0x2370] ;  /* 0x0023700001747983 */ /* 0x000f280000300c00 */
[----:B------:R-:W4:Y:S04]  /*19bf0*/  LDL.LU.128 R112, [R1+0x2360] ;  /* 0x0023600001707983 */ /* 0x000f280000300c00 */
[----:B------:R-:W4:Y:S04]  /*19c00*/  LDL.LU.128 R108, [R1+0x2350] ;  /* 0x00235000016c7983 */ /* 0x000f280000300c00 */
[----:B------:R0:W-:Y:S04]  /*19c10*/  STL.128 [R1+0x2340], R104 ;  /* 0x0023406801007387 */ /* 0x0001e80000100c00 */
[----:B------:R1:W-:Y:S04]  /*19c20*/  STL.128 [R1+0x2330], R100 ;  /* 0x0023306401007387 */ /* 0x0003e80000100c00 */
[----:B0-----:R-:W4:Y:S04]  /*19c30*/  LDL.LU.128 R104, [R1+0x2340] ;  /* 0x0023400001687983 */ /* 0x001f280000300c00 */
[----:B-1----:R-:W4:Y:S04]  /*19c40*/  LDL.LU.128 R100, [R1+0x2330] ;  /* 0x0023300001647983 */ /* 0x002f280000300c00 */
[----:B------:R0:W-:Y:S04]  /*19c50*/  STL.128 [R1+0x23f0], R148 ;  /* 0x0023f09401007387 */ /* 0x0001e80000100c00 */
[----:B--2---:R1:W-:Y:S04]  /*19c60*/  STL.128 [R1+0x2440], R20 ;  /* 0x0024401401007387 */ /* 0x0043e80000100c00 */
[----:B------:R2:W-:Y:S01]  /*19c70*/  STL.128 [R1+0x23e0], R144 ;  /* 0x0023e09001007387 */ /* 0x0005e20000100c00 */
[----:B0-----:R-:W-:-:S02]  /*19c80*/  IMAD.MOV.U32 R148, RZ, RZ, R223 ;  /* 0x000000ffff947224 */ /* 0x001fc400078e00df */
[----:B------:R-:W-:Y:S02]  /*19c90*/  IMAD.MOV.U32 R149, RZ, RZ, R222 ;  /* 0x000000ffff957224 */ /* 0x000fe400078e00de */
[----:B------:R-:W-:Y:S01]  /*19ca0*/  IMAD.MOV.U32 R150, RZ, RZ, R196 ;  /* 0x000000ffff967224 */ /* 0x000fe200078e00c4 */
[----:B------:R0:W-:Y:S01]  /*19cb0*/  STL.128 [R1+0x23d0], R140 ;  /* 0x0023d08c01007387 */ /* 0x0001e20000100c00 */
[----:B------:R-:W-:-:S03]  /*19cc0*/  IMAD.MOV.U32 R151, RZ, RZ, R195 ;  /* 0x000000ffff977224 */ /* 0x000fc600078e00c3 */
        /* <DEDUP_REMOVED lines=17> */
[----:B-1----:R-:W4:Y:S04]  /*19de0*/  LDL.LU.128 R20, [R1+0x2440] ;  /* 0x0024400001147983 */ /* 0x002f280000300c00 */
[----:B--2---:R-:W2:Y:S04]  /*19df0*/  LDL.LU.128 R144, [R1+0x23e0] ;  /* 0x0023e00001907983 */ /* 0x004ea80000300c00 */
[----:B0-----:R-:W2:Y:S04]  /*19e00*/  LDL.LU.128 R140, [R1+0x23d0] ;  /* 0x0023d000018c7983 */ /* 0x001ea80000300c00 */
[----:B---3--:R-:W3:Y:S04]  /*19e10*/  LDL.LU.128 R148, [R1+0x23f0] ;  /* 0x0023f00001947983 */ /* 0x008ee80000300c00 */
[----:B------:R-:W2:Y:S04]  /*19e20*/  LDL.LU.128 R136, [R1+0x23c0] ;  /* 0x0023c00001887983 */ /* 0x000ea80000300c00 */
[----:B------:R-:W3:Y:S04]  /*19e30*/  LDL.LU.128 R96, [R1+0x2320] ;  /* 0x0023200001607983 */ /* 0x000ee80000300c00 */
        /* <DEDUP_REMOVED lines=45> */
[----:B------:R0:W-:Y:S04]  /*1a110*/  STL.128 [R1+0x21a0], R184 ;  /* 0x0021a0b801007387 */ /* 0x0001e80000100c00 */
[----:B------:R1:W-:Y:S04]  /*1a120*/  STL.128 [R1+0x2190], R180 ;  /* 0x002190b401007387 */ /* 0x0003e80000100c00 */
[----:B------:R4:W-:Y:S04]  /*1a130*/  STL [R1+0x574], R101 ;  /* 0x0005746501007387 */ /* 0x0009e80000100800 */
[----:B------:R4:W-:Y:S04]  /*1a140*/  STL [R1+0x570], R100 ;  /* 0x0005706401007387 */ /* 0x0009e80000100800 */
[----:B0-----:R-:W2:Y:S04]  /*1a150*/  LDL.LU.128 R184, [R1+0x21a0] ;  /* 0x0021a00001b87983 */ /* 0x001ea80000300c00 */
[----:B-1----:R-:W2:Y:S04]  /*1a160*/  LDL.128 R180, [R1+0x580] ;  /* 0x0005800001b47983 */ /* 0x002ea80000100c00 */
[----:B------:R-:W-:Y:S04]  /*1a170*/  STL [R1+0x45c], R31 ;  /* 0x00045c1f01007387 */ /* 0x000fe80000100800 */
[----:B------:R-:W-:Y:S04]  /*1a180*/  STL [R1+0x458], R30 ;  /* 0x0004581e01007387 */ /* 0x000fe80000100800 */
[----:B------:R-:W-:Y:S04]  /*1a190*/  STL [R1+0x454], R29 ;  /* 0x0004541d01007387 */ /* 0x000fe80000100800 */
[----:B------:R-:W-:Y:S04]  /*1a1a0*/  STL [R1+0x450], R28 ;  /* 0x0004501c01007387 */ /* 0x000fe80000100800 */
[----:B------:R-:W2:Y:S04]  /*1a1b0*/  LDL.LU.128 R104, [R1+0x450] ;  /* 0x0004500001687983 */ /* 0x000ea80000300c00 */
[----:B----4-:R-:W4:Y:S04]  /*1a1c0*/  LDL.LU R101, [R1+0x588] ;  /* 0x0005880001657983 */ /* 0x010f280000300800 */
[----:B------:R-:W4:Y:S01]  /*1a1d0*/  LDL.LU R100, [R1+0x584] ;  /* 0x0005840001647983 */ /* 0x000f220000300800 */
[----:B------:R-:W-:-:S02]  /*1a1e0*/  IMAD.MOV.U32 R153, RZ, RZ, R193 ;  /* 0x000000ffff997224 */ /* 0x000fc400078e00c1 */
[-CC-:B------:R-:W-:Y:S01]  /*1a1f0*/  FFMA.FTZ R193, R172, R0.reuse, -R13.reuse ;  /* 0x00000000acc17223 */ /* 0x180fe2000001080d */
[----:B------:R-:W-:Y:S02]  /*1a200*/  IMAD.MOV.U32 R154, RZ, RZ, R192 ;  /* 0x000000ffff9a7224 */ /* 0x000fe400078e00c0 */
[-C--:B------:R-:W-:Y:S01]  /*1a210*/  FFMA.FTZ R192, R173, R0.reuse, -R13 ;  /* 0x00000000adc07223 */ /* 0x080fe2000001080d */
[-CC-:B------:R-:W-:Y:S01]  /*1a220*/  FFMA.FTZ R173, R170, R0.reuse, -R197.reuse ;  /* 0x00000000aaad7223 */ /* 0x180fe200000108c5 */
[-CC-:B------:R-:W-:Y:S01]  /*1a230*/  FFMA.FTZ R172, R171, R0.reuse, -R197.reuse ;  /* 0x00000000abac7223 */ /* 0x180fe200000108c5 */
[-CC-:B------:R-:W-:Y:S01]  /*1a240*/  FFMA.FTZ R171, R174, R0.reuse, -R197.reuse ;  /* 0x00000000aeab7223 */ /* 0x180fe200000108c5 */
[----:B------:R-:W-:-:S03]  /*1a250*/  FFMA.FTZ R170, R175, R0, -R197 ;  /* 0x00000000afaa7223 */ /* 0x000fc600000108c5 */
[----:B------:R-:W-:Y:S01]  /*1a260*/  MUFU.EX2 R173, R173 ;  /* 0x000000ad00ad7308 */ /* 0x000fe20000000800 */
[----:B------:R-:W-:Y:S02]  /*1a270*/  IMAD.MOV.U32 R152, RZ, RZ, R194 ;  /* 0x000000ffff987224 */ /* 0x000fe400078e00c2 */
[-CC-:B------:R-:W-:Y:S01]  /*1a280*/  FFMA.FTZ R195, R168, R0.reuse, -R13.reuse ;  /* 0x00000000a8c37223 */ /* 0x180fe2000001080d */
[----:B------:R-:W-:-:S04]  /*1a290*/  FFMA.FTZ R194, R169, R0, -R13 ;  /* 0x00000000a9c27223 */ /* 0x000fc8000001080d */
[----:B------:R-:W0:Y:S08]  /*1a2a0*/  MUFU.EX2 R172, R172 ;  /* 0x000000ac00ac7308 */ /* 0x000e300000000800 */
[----:B------:R-:W-:Y:S08]  /*1a2b0*/  MUFU.EX2 R171, R171 ;  /* 0x000000ab00ab7308 */ /* 0x000ff00000000800 */
[----:B------:R-:W1:Y:S01]  /*1a2c0*/  MUFU.EX2 R170, R170 ;  /* 0x000000aa00aa7308 */ /* 0x000e620000000800 */
[----:B------:R-:W-:Y:S01]  /*1a2d0*/  IMAD.MOV.U32 R155, RZ, RZ, R159 ;  /* 0x000000ffff9b7224 */ /* 0x000fe200078e009f */
[----:B------:R-:W-:Y:S01]  /*1a2e0*/  STL [R1+0x578], R102 ;  /* 0x0005786601007387 */ /* 0x000fe20000100800 */
[----:B------:R-:W-:-:S05]  /*1a2f0*/  VIADD R4, R16, 0x180 ;  /* 0x0000018010047836 */ /* 0x000fca0000000000 */
[----:B------:R-:W-:Y:S01]  /*1a300*/  MUFU.EX2 R195, R195 ;  /* 0x000000c300c37308 */ /* 0x000fe20000000800 */
[----:B------:R0:W-:Y:S07]  /*1a310*/  STL.128 [R1+0x3f0], R152 ;  /* 0x0003f09801007387 */ /* 0x0001ee0000100c00 */
[----:B------:R-:W2:Y:S01]  /*1a320*/  MUFU.EX2 R194, R194 ;  /* 0x000000c200c27308 */ /* 0x000ea20000000800 */
[----:B------:R-:W-:Y:S07]  /*1a330*/  STL [R1+0x590], R108 ;  /* 0x0005906c01007387 */ /* 0x000fee0000100800 */
[----:B------:R-:W-:Y:S01]  /*1a340*/  MUFU.EX2 R193, R193 ;  /* 0x000000c100c17308 */ /* 0x000fe20000000800 */
[----:B0-----:R-:W-:Y:S01]  /*1a350*/  F2FP.BF16.F32.PACK_AB R153, R172, R173 ;  /* 0x000000adac99723e */ /* 0x001fe200000010ff */
[----:B------:R-:W-:Y:S06]  /*1a360*/  STL [R1+0x57c], R103 ;  /* 0x00057c6701007387 */ /* 0x000fec0000100800 */
[----:B------:R-:W0:Y:S01]  /*1a370*/  MUFU.EX2 R192, R192 ;  /* 0x000000c000c07308 */ /* 0x000e220000000800 */
[----:B---3--:R-:W-:Y:S01]  /*1a380*/  STL [R1+0x56c], R99 ;  /* 0x00056c6301007387 */ /* 0x008fe20000100800 */
[----:B-1----:R-:W-:-:S03]  /*1a390*/  F2FP.BF16.F32.PACK_AB R155, R170, R171 ;  /* 0x000000abaa9b723e */ /* 0x002fc600000010ff */
[----:B------:R-:W-:Y:S04]  /*1a3a0*/  STL [R1+0x568], R98 ;  /* 0x0005686201007387 */ /* 0x000fe80000100800 */
[----:B------:R-:W-:Y:S04]  /*1a3b0*/  STL [R1+0x564], R97 ;  /* 0x0005646101007387 */ /* 0x000fe80000100800 */
[----:B------:R-:W-:Y:S04]  /*1a3c0*/  STL [R1+0x560], R96 ;  /* 0x0005606001007387 */ /* 0x000fe80000100800 */
[----:B------:R-:W-:Y:S04]  /*1a3d0*/  STL [R1+0x47c], R39 ;  /* 0x00047c2701007387 */ /* 0x000fe80000100800 */
[----:B------:R-:W-:Y:S04]  /*1a3e0*/  STL [R1+0x478], R38 ;  /* 0x0004782601007387 */ /* 0x000fe80000100800 */
[----:B------:R-:W-:Y:S04]  /*1a3f0*/  STL [R1+0x474], R37 ;  /* 0x0004742501007387 */ /* 0x000fe80000100800 */
[----:B------:R-:W-:Y:S04]  /*1a400*/  STL [R1+0x470], R36 ;  /* 0x0004702401007387 */ /* 0x000fe80000100800 */
[----:B------:R-:W-:Y:S04]  /*1a410*/  STL.128 [R1+0x2180], R176 ;  /* 0x002180b001007387 */ /* 0x000fe80000100c00 */
[----:B------:R1:W-:Y:S01]  /*1a420*/  STL.64 [R1+0x2170], R172 ;  /* 0x002170ac01007387 */ /* 0x0003e20000100a00 */
[----:B------:R-:W-:-:S03]  /*1a430*/  IMAD.MOV.U32 R159, RZ, RZ, R19 ;  /* 0x000000ffff9f7224 */ /* 0x000fc600078e0013 */
[----:B--2---:R-:W-:Y:S01]  /*1a440*/  STL [R1+0x55c], R95 ;  /* 0x00055c5f01007387 */ /* 0x004fe20000100800 */
[----:B------:R-:W-:-:S03]  /*1a450*/  R2UR UR6, R4 ;  /* 0x00000000040672ca */ /* 0x000fc600000e0000 */
[----:B------:R-:W-:Y:S01]  /*1a460*/  STL [R1+0x558], R94 ;  /* 0x0005585e01007387 */ /* 0x000fe20000100800 */
[----:B------:R-:W-:-:S03]  /*1a470*/  IMAD.MOV.U32 R196, RZ, RZ, R24 ;  /* 0x000000ffffc47224 */ /* 0x000fc600078e0018 */
[----:B------:R-:W-:Y:S04]  /*1a480*/  STL [R1+0x554], R93 ;  /* 0x0005545d01007387 */ /* 0x000fe80000100800 */
[----:B------:R-:W-:Y:S04]  /*1a490*/  STL [R1+0x550], R92 ;  /* 0x0005505c01007387 */ /* 0x000fe80000100800 */
[----:B------:R2:W-:Y:S04]  /*1a4a0*/  STL.64 [R1+0x2168], R170 ;  /* 0x002168aa01007387 */ /* 0x0005e80000100a00 */
[----:B------:R-:W3:Y:S04]  /*1a4b0*/  LDL.LU.128 R112, [R1+0x470] ;  /* 0x0004700001707983 */ /* 0x000ee80000300c00 */
[----:B-1----:R-:W3:Y:S04]  /*1a4c0*/  LDL.LU.128 R172, [R1+0x560] ;  /* 0x0005600001ac7983 */ /* 0x002ee80000300c00 */
[----:B------:R-:W3:Y:S04]  /*1a4d0*/  LDL.LU.128 R176, [R1+0x570] ;  /* 0x0005700001b07983 */ /* 0x000ee80000300c00 */
[----:B------:R1:W-:Y:S04]  /*1a4e0*/  STL.128 [R1+0x330], R164 ;  /* 0x000330a401007387 */ /* 0x0003e80000100c00 */
[----:B--2---:R-:W2:Y:S04]  /*1a4f0*/  LDL.LU.128 R168, [R1+0x550] ;  /* 0x0005500001a87983 */ /* 0x004ea80000300c00 */
[----:B------:R0:W-:Y:S04]  /*1a500*/  STL.128 [R1+0x320], R160 ;  /* 0x000320a001007387 */ /* 0x0001e80000100c00 */
[----:B------:R-:W-:Y:S01]  /*1a510*/  STL [R1+0x46c], R35 ;  /* 0x00046c2301007387 */ /* 0x000fe20000100800 */
[----:B-1----:R-:W-:-:S03]  /*1a520*/  IMAD.MOV.U32 R164, RZ, RZ, R11 ;  /* 0x000000ffffa47224 */ /* 0x002fc600078e000b */
[----:B------:R-:W-:Y:S01]  /*1a530*/  STL [R1+0x468], R34 ;  /* 0x0004682201007387 */ /* 0x000fe20000100800 */
[----:B------:R-:W-:Y:S02]  /*1a540*/  IMAD.MOV.U32 R165, RZ, RZ, R10 ;  /* 0x000000ffffa57224 */ /* 0x000fe400078e000a */
[----:B------:R-:W-:Y:S01]  /*1a550*/  IMAD.MOV.U32 R166, RZ, RZ, R9 ;  /* 0x000000ffffa67224 */ /* 0x000fe200078e0009 */
[----:B------:R-:W-:Y:S01]  /*1a560*/  STL [R1+0x464], R33 ;  /* 0x0004642101007387 */ /* 0x000fe20000100800 */
[----:B------:R-:W-:Y:S02]  /*1a570*/  IMAD.MOV.U32 R167, RZ, RZ, R7 ;  /* 0x000000ffffa77224 */ /* 0x000fe400078e0007 */
[----:B0-----:R-:W-:Y:S01]  /*1a580*/  IMAD.MOV.U32 R160, RZ, RZ, R18 ;  /* 0x000000ffffa07224 */ /* 0x001fe200078e0012 */
[----:B------:R-:W-:Y:S01]  /*1a590*/  STL [R1+0x460], R32 ;  /* 0x0004602001007387 */ /* 0x000fe20000100800 */
[----:B------:R-:W-:Y:S02]  /*1a5a0*/  IMAD.MOV.U32 R161, RZ, RZ, R15 ;  /* 0x000000ffffa17224 */ /* 0x000fe400078e000f */
[----:B------:R-:W-:Y:S01]  /*1a5b0*/  IMAD.MOV.U32 R162, RZ, RZ, R14 ;  /* 0x000000ffffa27224 */ /* 0x000fe200078e000e */
[----:B------:R-:W2:Y:S01]  /*1a5c0*/  LDL.LU.128 R108, [R1+0x460] ;  /* 0x00046000016c7983 */ /* 0x000ea20000300c00 */
[----:B------:R-:W-:-:S03]  /*1a5d0*/  IMAD.MOV.U32 R163, RZ, RZ, R12 ;  /* 0x000000ffffa37224 */ /* 0x000fc600078e000c */
[----:B------:R-:W2:Y:S01]  /*1a5e0*/  LDL.LU R99, [R1+0x580] ;  /* 0x0005800001637983 */ /* 0x000ea20000300800 */
[----:B------:R-:W-:-:S03]  /*1a5f0*/  F2FP.BF16.F32.PACK_AB R152, R194, R195 ;  /* 0x000000c3c298723e */ /* 0x000fc600000010ff */
[----:B------:R0:W-:Y:S01]  /*1a600*/  STL.128 [R1+0x420], R164 ;  /* 0x000420a401007387 */ /* 0x0001e20000100c00 */
[----:B------:R-:W-:-:S03]  /*1a610*/  F2FP.BF16.F32.PACK_AB R154, R192, R193 ;  /* 0x000000c1c09a723e */ /* 0x000fc600000010ff */
[----:B------:R1:W-:Y:S04]  /*1a620*/  STL.128 [R1+0x400], R156 ;  /* 0x0004009c01007387 */ /* 0x0003e80000100c00 */
[----:B------:R1:W-:Y:S01]  /*1a630*/  STL.128 [R1+0x410], R160 ;  /* 0x000410a001007387 */ /* 0x0003e20000100c00 */
[----:B0-----:R-:W-:Y:S02]  /*1a640*/  IMAD.MOV.U32 R164, RZ, RZ, R137 ;  /* 0x000000ffffa47224 */ /* 0x001fe400078e0089 */
[----:B------:R-:W-:Y:S02]  /*1a650*/  IMAD.MOV.U32 R165, RZ, RZ, R136 ;  /* 0x000000ffffa57224 */ /* 0x000fe400078e0088 */
[----:B-1----:R-:W-:Y:S02]  /*1a660*/  IMAD.MOV.U32 R156, RZ, RZ, R145 ;  /* 0x000000ffff9c7224 */ /* 0x002fe400078e0091 */
[----:B------:R-:W-:-:S02]  /*1a670*/  IMAD.MOV.U32 R157, RZ, RZ, R144 ;  /* 0x000000ffff9d7224 */ /* 0x000fc400078e0090 */
[----:B------:R-:W-:Y:S02]  /*1a680*/  IMAD.MOV.U32 R158, RZ, RZ, R143 ;  /* 0x000000ffff9e7224 */ /* 0x000fe400078e008f */
[----:B------:R-:W-:Y:S02]  /*1a690*/  IMAD.MOV.U32 R159, RZ, RZ, R142 ;  /* 0x000000ffff9f7224 */ /* 0x000fe400078e008e */
[----:B------:R-:W-:Y:S02]  /*1a6a0*/  IMAD.MOV.U32 R160, RZ, RZ, R141 ;  /* 0x000000ffffa07224 */ /* 0x000fe400078e008d */
[----:B------:R-:W-:Y:S02]  /*1a6b0*/  IMAD.MOV.U32 R161, RZ, RZ, R140 ;  /* 0x000000ffffa17224 */ /* 0x000fe400078e008c */
[----:B------:R-:W-:Y:S02]  /*1a6c0*/  IMAD.MOV.U32 R162, RZ, RZ, R139 ;  /* 0x000000ffffa27224 */ /* 0x000fe400078e008b */
[----:B------:R-:W-:Y:S01]  /*1a6d0*/  IMAD.MOV.U32 R163, RZ, RZ, R138 ;  /* 0x000000ffffa37224 */ /* 0x000fe200078e008a */
[----:B------:R-:W-:Y:S01]  /*1a6e0*/  STL [R1+0x54c], R91 ;  /* 0x00054c5b01007387 */ /* 0x000fe20000100800 */
[----:B------:R-:W-:-:S03]  /*1a6f0*/  IMAD.MOV.U32 R7, RZ, RZ, R151 ;  /* 0x000000ffff077224 */ /* 0x000fc600078e0097 */
[----:B------:R-:W-:Y:S01]  /*1a700*/  STL [R1+0x548], R90 ;  /* 0x0005485a01007387 */ /* 0x000fe20000100800 */
[----:B------:R-:W-:-:S03]  /*1a710*/  IMAD.MOV.U32 R12, RZ, RZ, R150 ;  /* 0x000000ffff0c7224 */ /* 0x000fc600078e0096 */
[----:B------:R-:W-:Y:S01]  /*1a720*/  STL [R1+0x544], R89 ;  /* 0x0005445901007387 */ /* 0x000fe20000100800 */
[----:B------:R-:W-:-:S03]  /*1a730*/  IMAD.MOV.U32 R14, RZ, RZ, R149 ;  /* 0x000000ffff0e7224 */ /* 0x000fc600078e0095 */
[----:B------:R-:W-:Y:S01]  /*1a740*/  STL [R1+0x540], R88 ;  /* 0x0005405801007387 */ /* 0x000fe20000100800 */
[----:B------:R-:W-:-:S03]  /*1a750*/  IMAD.MOV.U32 R15, RZ, RZ, R148 ;  /* 0x000000ffff0f7224 */ /* 0x000fc600078e0094 */
[----:B------:R-:W-:Y:S01]  /*1a760*/  STL.64 [R1+0x2160], R164 ;  /* 0x002160a401007387 */ /* 0x000fe20000100a00 */
[----:B------:R-:W-:-:S03]  /*1a770*/  IMAD.MOV.U32 R18, RZ, RZ, R147 ;  /* 0x000000ffff127224 */ /* 0x000fc600078e0093 */
[----:B------:R-:W-:Y:S01]  /*1a780*/  STL [R1+0x53c], R87 ;  /* 0x00053c5701007387 */ /* 0x000fe20000100800 */
[----:B------:R-:W-:-:S03]  /*1a790*/  IMAD.MOV.U32 R19, RZ, RZ, R146 ;  /* 0x000000ffff137224 */ /* 0x000fc600078e0092 */
[----:B------:R-:W-:Y:S04]  /*1a7a0*/  STL [R1+0x538], R86 ;  /* 0x0005385601007387 */ /* 0x000fe80000100800 */
[----:B------:R-:W-:Y:S04]  /*1a7b0*/  STL [R1+0x534], R85 ;  /* 0x0005345501007387 */ /* 0x000fe80000100800 */
[----:B------:R-:W-:Y:S04]  /*1a7c0*/  STL [R1+0x530], R84 ;  /* 0x0005305401007387 */ /* 0x000fe80000100800 */
[----:B------:R-:W-:Y:S04]  /*1a7d0*/  STL [R1+0x52c], R83 ;  /* 0x00052c5301007387 */ /* 0x000fe80000100800 */
[----:B------:R-:W-:Y:S04]  /*1a7e0*/  STL [R1+0x528], R82 ;  /* 0x0005285201007387 */ /* 0x000fe80000100800 */
[----:B------:R0:W-:Y:S01]  /*1a7f0*/  STL.128 [R1+0x2090], R184 ;  /* 0x002090b801007387 */ /* 0x0001e20000100c00 */
[----:B------:R-:W-:-:S03]  /*1a800*/  IMAD.MOV.U32 R102, RZ, RZ, R183 ;  /* 0x000000ffff667224 */ /* 0x000fc600078e00b7 */
[----:B------:R-:W-:Y:S04]  /*1a810*/  STL [R1+0x524], R81 ;  /* 0x0005245101007387 */ /* 0x000fe80000100800 */
[----:B------:R1:W-:Y:S04]  /*1a820*/  STL [R1+0x2018], R102 ;  /* 0x0020186601007387 */ /* 0x0003e80000100800 */
[----:B------:R-:W-:Y:S04]  /*1a830*/  STL [R1+0x520], R80 ;  /* 0x0005205001007387 */ /* 0x000fe80000100800 */
[----:B0-----:R-:W2:Y:S04]  /*1a840*/  LDL.128 R184, [R1+0x590] ;  /* 0x0005900001b87983 */ /* 0x001ea80000100c00 */
[----:B-1----:R-:W2:Y:S01]  /*1a850*/  LDL.LU R102, [R1+0x2018] ;  /* 0x0020180001667983 */ /* 0x002ea20000300800 */
[----:B------:R-:W-:-:S03]  /*1a860*/  IMAD.MOV.U32 R24, RZ, RZ, R105 ;  /* 0x000000ffff187224 */ /* 0x000fc600078e0069 */
[----:B------:R0:W-:Y:S01]  /*1a870*/  STL.128 [R1+0x240], R104 ;  /* 0x0002406801007387 */ /* 0x0001e20000100c00 */
[----:B------:R-:W-:-:S03]  /*1a880*/  IMAD.MOV.U32 R4, RZ, RZ, R104 ;  /* 0x000000ffff047224 */ /* 0x000fc600078e0068 */
[----:B------:R-:W2:Y:S04]  /*1a890*/  LDL.LU R103, [R1+0x590] ;  /* 0x0005900001677983 */ /* 0x000ea80000300800 */
[----:B----4-:R1:W-:Y:S04]  /*1a8a0*/  STL.64 [R1+0x2010], R100 ;  /* 0x0020106401007387 */ /* 0x0103e80000100a00 */
[----:B------:R-:W-:Y:S04]  /*1a8b0*/  STL.128 [R1+0x2150], R160 ;  /* 0x002150a001007387 */ /* 0x000fe80000100c00 */
[----:B0-----:R-:W4:Y:S04]  /*1a8c0*/  LDL.LU R105, [R1+0x598] ;  /* 0x0005980001697983 */ /* 0x001f280000300800 */
[----:B-1----:R-:W4:Y:S04]  /*1a8d0*/  LDL.LU.64 R100, [R1+0x2010] ;  /* 0x0020100001647983 */ /* 0x002f280000300a00 */
[----:B------:R-:W4:Y:S04]  /*1a8e0*/  LDL.LU R104, [R1+0x594] ;  /* 0x0005940001687983 */ /* 0x000f280000300800 */
[----:B------:R0:W-:Y:S04]  /*1a8f0*/  STL.128 [R1+0x2140], R156 ;  /* 0x0021409c01007387 */ /* 0x0001e80000100c00 */
[----:B------:R-:W4:Y:S04]  /*1a900*/  LDL.LU.128 R164, [R1+0x540] ;  /* 0x0005400001a47983 */ /* 0x000f280000300c00 */
[----:B------:R-:W-:Y:S04]  /*1a910*/  STL [R1+0x51c], R79 ;  /* 0x00051c4f01007387 */ /* 0x000fe80000100800 */
[----:B------:R-:W-:Y:S04]  /*1a920*/  STL [R1+0x518], R78 ;  /* 0x0005184e01007387 */ /* 0x000fe80000100800 */
[----:B------:R-:W-:Y:S04]  /*1a930*/  STL [R1+0x514], R77 ;  /* 0x0005144d01007387 */ /* 0x000fe80000100800 */
[----:B------:R-:W-:Y:S04]  /*1a940*/  STL [R1+0x510], R76 ;  /* 0x0005104c01007387 */ /* 0x000fe80000100800 */
[----:B------:R1:W-:Y:S04]  /*1a950*/  STL.128 [R1+0x2130], R152 ;  /* 0x0021309801007387 */ /* 0x0003e80000100c00 */
[----:B0-----:R-:W4:Y:S04]  /*1a960*/  LDL.LU.128 R156, [R1+0x520] ;  /* 0x00052000019c7983 */ /* 0x001f280000300c00 */
[----:B------:R-:W4:Y:S04]  /*1a970*/  LDL.LU.128 R160, [R1+0x530] ;  /* 0x0005300001a07983 */ /* 0x000f280000300c00 */
[----:B------:R-:W-:Y:S04]  /*1a980*/  STL [R1+0x50c], R75 ;  /* 0x00050c4b01007387 */ /* 0x000fe80000100800 */
[----:B------:R-:W-:Y:S04]  /*1a990*/  STL [R1+0x508], R74 ;  /* 0x0005084a01007387 */ /* 0x000fe80000100800 */
[----:B------:R-:W-:Y:S04]  /*1a9a0*/  STL [R1+0x504], R73 ;  /* 0x0005044901007387 */ /* 0x000fe80000100800 */
[----:B------:R-:W-:Y:S04]  /*1a9b0*/  STL [R1+0x500], R72 ;  /* 0x0005004801007387 */ /* 0x000fe80000100800 */
[----:B-1----:R-:W4:Y:S04]  /*1a9c0*/  LDL.LU.128 R152, [R1+0x510] ;  /* 0x0005100001987983 */ /* 0x002f280000300c00 */
[----:B------:R-:W-:Y:S04]  /*1a9d0*/  STL [R1+0x4fc], R71 ;  /* 0x0004fc4701007387 */ /* 0x000fe80000100800 */
[----:B------:R-:W-:Y:S04]  /*1a9e0*/  STL [R1+0x4f8], R70 ;  /* 0x0004f84601007387 */ /* 0x000fe80000100800 */
[----:B------:R-:W-:Y:S04]  /*1a9f0*/  STL [R1+0x4f4], R69 ;  /* 0x0004f44501007387 */ /* 0x000fe80000100800 */
[----:B------:R-:W-:Y:S04]  /*1aa00*/  STL [R1+0x4f0], R68 ;  /* 0x0004f04401007387 */ /* 0x000fe80000100800 */
[----:B------:R-:W4:Y:S04]  /*1aa10*/  LDL.LU.128 R148, [R1+0x500] ;  /* 0x0005000001947983 */ /* 0x000f280000300c00 */
        /* <DEDUP_REMOVED lines=13> */
[----:B------:R-:W4:Y:S04]  /*1aaf0*/  LDL.LU.128 R136, [R1+0x4d0] ;  /* 0x0004d00001887983 */ /* 0x000f280000300c00 */
[----:B------:R-:W4:Y:S04]  /*1ab00*/  LDL.LU.128 R140, [R1+0x4e0] ;  /* 0x0004e000018c7983 */ /* 0x000f280000300c00 */
        /* <DEDUP_REMOVED lines=19> */
[----:B------:R-:W4:Y:S04]  /*1ac40*/  LDL.LU.128 R116, [R1+0x480] ;  /* 0x0004800001747983 */ /* 0x000f280000300c00 */
[----:B------:R-:W4:Y:S01]  /*1ac50*/  LDL.LU.128 R120, [R1+0x490] ;  /* 0x0004900001787983 */ /* 0x000f220000300c00 */
[----:B------:R-:W-:-:S02]  /*1ac60*/  IMAD.MOV.U32 R9, RZ, RZ, R6 ;  /* 0x000000ffff097224 */ /* 0x000fc400078e0006 */
[----:B------:R-:W-:Y:S01]  /*1ac70*/  IMAD.MOV.U32 R6, RZ, RZ, R25 ;  /* 0x000000ffff067224 */ /* 0x000fe200078e0019 */
[----:B---3--:R0:W-:Y:S01]  /*1ac80*/  STL.128 [R1+0x260], R112 ;  /* 0x0002607001007387 */ /* 0x0081e20000100c00 */
        /* <DEDUP_REMOVED lines=8> */
[----:B0-----:R-:W3:Y:S01]  /*1ad10*/  LDL.128 R112, [R1+0x5a0] ;  /* 0x0005a00001707983 */ /* 0x001ee20000100c00 */
        /* <DEDUP_REMOVED lines=9> */
[----:B------:R-:W-:Y:S01]  /*1adb0*/  IMAD.MOV.U32 R11, RZ, RZ, R2 ;  /* 0x000000ffff0b7224 */ /* 0x000fe200078e0002 */
[----:B------:R-:W-:Y:S01]  /*1adc0*/  STL.128 [R1+0x250], R108 ;  /* 0x0002506c01007387 */ /* 0x000fe20000100c00 */
[----:B------:R-:W-:Y:S02]  /*1add0*/  IMAD.MOV.U32 R3, RZ, RZ, R26 ;  /* 0x000000ffff037224 */ /* 0x000fe400078e001a */
[----:B------:R-:W-:Y:S02]  /*1ade0*/  IMAD.MOV.U32 R2, RZ, RZ, R27 ;  /* 0x000000ffff027224 */ /* 0x000fe400078e001b */
[----:B------:R-:W-:Y:S01]  /*1adf0*/  IMAD.MOV.U32 R106, RZ, RZ, R187 ;  /* 0x000000ffff6a7224 */ /* 0x000fe200078e00bb */
[----:B------:R-:W-:Y:S01]  /*1ae00*/  STL.128 [R1+0x1fe0], R96 ;  /* 0x001fe06001007387 */ /* 0x000fe20000100c00 */
[----:B------:R-:W-:Y:S02]  /*1ae10*/  IMAD.MOV.U32 R26, RZ, RZ, R107 ;  /* 0x000000ffff1a7224 */ /* 0x000fe400078e006b */
[----:B------:R-:W-:Y:S01]  /*1ae20*/  IMAD.MOV.U32 R28, RZ, RZ, R109 ;  /* 0x000000ffff1c7224 */ /* 0x000fe200078e006d */
[----:B------:R0:W-:Y:S01]  /*1ae30*/  STL [R1+0x2008], R106 ;  /* 0x0020086a01007387 */ /* 0x0001e20000100800 */
[----:B------:R-:W-:-:S03]  /*1ae40*/  IMAD.MOV.U32 R27, RZ, RZ, R108 ;  /* 0x000000ffff1b7224 */ /* 0x000fc600078e006c */
[----:B------:R1:W-:Y:S04]  /*1ae50*/  STL.128 [R1+0x1fd0], R92 ;  /* 0x001fd05c01007387 */ /* 0x0003e80000100c00 */
[----:B------:R-:W-:Y:S04]  /*1ae60*/  STL.128 [R1+0x1fc0], R88 ;  /* 0x001fc05801007387 */ /* 0x000fe80000100c00 */
[----:B0-----:R-:W2:Y:S04]  /*1ae70*/  LDL.LU R106, [R1+0x2008] ;  /* 0x00200800016a7983 */ /* 0x001ea80000300800 */
[----:B------:R-:W2:Y:S04]  /*1ae80*/  LDL.LU.128 R96, [R1+0x1fe0] ;  /* 0x001fe00001607983 */ /* 0x000ea80000300c00 */
[----:B-1----:R-:W2:Y:S04]  /*1ae90*/  LDL.LU.128 R92, [R1+0x1fd0] ;  /* 0x001fd000015c7983 */ /* 0x002ea80000300c00 */
[----:B----4-:R-:W-:Y:S04]  /*1aea0*/  STL.128 [R1+0x1ff0], R100 ;  /* 0x001ff06401007387 */ /* 0x010fe80000100c00 */
[----:B------:R0:W-:Y:S04]  /*1aeb0*/  STL.64 [R1+0x2000], R104 ;  /* 0x0020006801007387 */ /* 0x0001e80000100a00 */
[----:B------:R-:W4:Y:S04]  /*1aec0*/  LDL.LU R109, [R1+0x5a8] ;  /* 0x0005a800016d7983 */ /* 0x000f280000300800 */
[----:B------:R-:W4:Y:S04]  /*1aed0*/  LDL.LU R108, [R1+0x5a4] ;  /* 0x0005a400016c7983 */ /* 0x000f280000300800 */
[----:B0-----:R-:W2:Y:S04]  /*1aee0*/  LDL.LU.64 R104, [R1+0x2000] ;  /* 0x0020000001687983 */ /* 0x001ea80000300a00 */
[----:B------:R-:W2:Y:S04]  /*1aef0*/  LDL.LU.128 R100, [R1+0x1ff0] ;  /* 0x001ff00001647983 */ /* 0x000ea80000300c00 */
[----:B------:R-:W2:Y:S04]  /*1af00*/  LDL.LU R107, [R1+0x5a0] ;  /* 0x0005a000016b7983 */ /* 0x000ea80000300800 */
[----:B------:R-:W2:Y:S01]  /*1af10*/  LDL.LU.128 R88, [R1+0x1fc0] ;  /* 0x001fc00001587983 */ /* 0x000ea20000300c00 */
        /* <DEDUP_REMOVED lines=13> */
[----:B------:R0:W-:Y:S01]  /*1aff0*/  STL.128 [R1+0x1fb0], R84 ;  /* 0x001fb05401007387 */ /* 0x0001e20000100c00 */
[----:B------:R-:W-:-:S02]  /*1b000*/  IMAD.MOV.U32 R74, RZ, RZ, R155 ;  /* 0x000000ffff4a7224 */ /* 0x000fc400078e009b */
[----:B------:R-:W-:Y:S02]  /*1b010*/  IMAD.MOV.U32 R73, RZ, RZ, R154 ;  /* 0x000000ffff497224 */ /* 0x000fe400078e009a */
[----:B------:R-:W-:Y:S02]  /*1b020*/  IMAD.MOV.U32 R72, RZ, RZ, R153 ;  /* 0x000000ffff487224 */ /* 0x000fe400078e0099 */
[----:B------:R-:W-:Y:S01]  /*1b030*/  IMAD.MOV.U32 R71, RZ, RZ, R152 ;  /* 0x000000ffff477224 */ /* 0x000fe200078e0098 */
[----:B------:R1:W-:Y:S04]  /*1b040*/  STL.128 [R1+0x1fa0], R80 ;  /* 0x001fa05001007387 */ /* 0x0003e80000100c00 */
[----:B------:R1:W-:Y:S04]  /*1b050*/  STL.128 [R1+0x1f90], R76 ;  /* 0x001f904c01007387 */ /* 0x0003e80000100c00 */
[----:B0-----:R-:W2:Y:S01]  /*1b060*/  LDL.LU.128 R84, [R1+0x1fb0] ;  /* 0x001fb00001547983 */ /* 0x001ea20000300c00 */
[----:B------:R-:W-:-:S02]  /*1b070*/  IMAD.MOV.U32 R70, RZ, RZ, R151 ;  /* 0x000000ffff467224 */ /* 0x000fc400078e0097 */
[----:B------:R-:W-:Y:S02]  /*1b080*/  IMAD.MOV.U32 R69, RZ, RZ, R150 ;  /* 0x000000ffff457224 */ /* 0x000fe400078e0096 */
[----:B------:R-:W-:Y:S02]  /*1b090*/  IMAD.MOV.U32 R68, RZ, RZ, R149 ;  /* 0x000000ffff447224 */ /* 0x000fe400078e0095 */
[----:B------:R-:W-:Y:S01]  /*1b0a0*/  IMAD.MOV.U32 R67, RZ, RZ, R148 ;  /* 0x000000ffff437224 */ /* 0x000fe200078e0094 */
[----:B------:R0:W-:Y:S04]  /*1b0b0*/  STL.128 [R1+0x1f80], R72 ;  /* 0x001f804801007387 */ /* 0x0001e80000100c00 */
[----:B-1----:R-:W2:Y:S04]  /*1b0c0*/  LDL.LU.128 R80, [R1+0x1fa0] ;  /* 0x001fa00001507983 */ /* 0x002ea80000300c00 */
[----:B------:R-:W2:Y:S01]  /*1b0d0*/  LDL.LU.128 R76, [R1+0x1f90] ;  /* 0x001f9000014c7983 */ /* 0x000ea20000300c00 */
[----:B------:R-:W-:-:S03]  /*1b0e0*/  IMAD.MOV.U32 R30, RZ, RZ, R111 ;  /* 0x000000ffff1e7224 */ /* 0x000fc600078e006f */
[----:B------:R1:W-:Y:S01]  /*1b0f0*/  STL.128 [R1+0x1f70], R68 ;  /* 0x001f704401007387 */ /* 0x0003e20000100c00 */
[----:B------:R-:W-:-:S03]  /*1b100*/  IMAD.MOV.U32 R29, RZ, RZ, R110 ;  /* 0x000000ffff1d7224 */ /* 0x000fc600078e006e */
[----:B0-----:R-:W2:Y:S01]  /*1b110*/  LDL.LU.128 R72, [R1+0x1f80] ;  /* 0x001f800001487983 */ /* 0x001ea20000300c00 */
[----:B------:R-:W-:Y:S02]  /*1b120*/  IMAD.MOV.U32 R5, RZ, RZ, R17 ;  /* 0x000000ffff057224 */ /* 0x000fe400078e0011 */
[----:B------:R-:W-:Y:S01]  /*1b130*/  IMAD.MOV.U32 R66, RZ, RZ, R147 ;  /* 0x000000ffff427224 */ /* 0x000fe200078e0093 */
[----:B-1----:R-:W2:Y:S01]  /*1b140*/  LDL.LU.128 R68, [R1+0x1f70] ;  /* 0x001f700001447983 */ /* 0x002ea20000300c00 */
[----:B------:R-:W-:Y:S02]  /*1b150*/  IMAD.MOV.U32 R65, RZ, RZ, R146 ;  /* 0x000000ffff417224 */ /* 0x000fe400078e0092 */
[----:B------:R-:W-:Y:S02]  /*1b160*/  IMAD.MOV.U32 R64, RZ, RZ, R145 ;  /* 0x000000ffff407224 */ /* 0x000fe400078e0091 */
[----:B------:R-:W-:-:S03]  /*1b170*/  IMAD.MOV.U32 R63, RZ, RZ, R144 ;  /* 0x000000ffff3f7224 */ /* 0x000fc600078e0090 */
[----:B------:R0:W-:Y:S01]  /*1b180*/  STL.128 [R1+0x1f60], R64 ;  /* 0x001f604001007387 */ /* 0x0001e20000100c00 */
[----:B------:R-:W-:Y:S02]  /*1b190*/  IMAD.MOV.U32 R58, RZ, RZ, R139 ;  /* 0x000000ffff3a7224 */ /* 0x000fe400078e008b */
[----:B------:R-:W-:Y:S02]  /*1b1a0*/  IMAD.MOV.U32 R57, RZ, RZ, R138 ;  /* 0x000000ffff397224 */ /* 0x000fe400078e008a */
[----:B------:R-:W-:Y:S01]  /*1b1b0*/  IMAD.MOV.U32 R56, RZ, RZ, R137 ;  /* 0x000000ffff387224 */ /* 0x000fe200078e0089 */
[----:B0-----:R-:W2:Y:S01]  /*1b1c0*/  LDL.LU.128 R64, [R1+0x1f60] ;  /* 0x001f600001407983 */ /* 0x001ea20000300c00 */
[----:B------:R-:W-:Y:S02]  /*1b1d0*/  IMAD.MOV.U32 R62, RZ, RZ, R143 ;  /* 0x000000ffff3e7224 */ /* 0x000fe400078e008f */
[----:B------:R-:W-:Y:S02]  /*1b1e0*/  IMAD.MOV.U32 R61, RZ, RZ, R142 ;  /* 0x000000ffff3d7224 */ /* 0x000fe400078e008e */
[----:B------:R-:W-:-:S02]  /*1b1f0*/  IMAD.MOV.U32 R60, RZ, RZ, R141 ;  /* 0x000000ffff3c7224 */ /* 0x000fc400078e008d */
[----:B------:R-:W-:Y:S02]  /*1b200*/  IMAD.MOV.U32 R59, RZ, RZ, R140 ;  /* 0x000000ffff3b7224 */ /* 0x000fe400078e008c */
[----:B------:R-:W-:Y:S01]  /*1b210*/  IMAD.MOV.U32 R55, RZ, RZ, R136 ;  /* 0x000000ffff377224 */ /* 0x000fe200078e0088 */
[----:B------:R0:W-:Y:S04]  /*1b220*/  STL.128 [R1+0x1f50], R60 ;  /* 0x001f503c01007387 */ /* 0x0001e80000100c00 */
[----:B------:R1:W-:Y:S01]  /*1b230*/  STL.128 [R1+0x1f40], R56 ;  /* 0x001f403801007387 */ /* 0x0003e20000100c00 */
[----:B------:R-:W-:Y:S02]  /*1b240*/  IMAD.MOV.U32 R54, RZ, RZ, R135 ;  /* 0x000000ffff367224 */ /* 0x000fe400078e0087 */
[----:B------:R-:W-:-:S02]  /*1b250*/  IMAD.MOV.U32 R53, RZ, RZ, R134 ;  /* 0x000000ffff357224 */ /* 0x000fc400078e0086 */
[----:B------:R-:W-:Y:S02]  /*1b260*/  IMAD.MOV.U32 R52, RZ, RZ, R133 ;  /* 0x000000ffff347224 */ /* 0x000fe400078e0085 */
[----:B------:R-:W-:Y:S01]  /*1b270*/  IMAD.MOV.U32 R51, RZ, RZ, R132 ;  /* 0x000000ffff337224 */ /* 0x000fe200078e0084 */
[----:B0-----:R-:W2:Y:S04]  /*1b280*/  LDL.LU.128 R60, [R1+0x1f50] ;  /* 0x001f5000013c7983 */ /* 0x001ea80000300c00 */
[----:B------:R0:W-:Y:S04]  /*1b290*/  STL.128 [R1+0x1f30], R52 ;  /* 0x001f303401007387 */ /* 0x0001e80000100c00 */
[----:B-1----:R-:W2:Y:S01]  /*1b2a0*/  LDL.LU.128 R56, [R1+0x1f40] ;  /* 0x001f400001387983 */ /* 0x002ea20000300c00 */
[----:B------:R-:W-:-:S02]  /*1b2b0*/  IMAD.MOV.U32 R50, RZ, RZ, R131 ;  /* 0x000000ffff327224 */ /* 0x000fc400078e0083 */
[----:B------:R-:W-:Y:S02]  /*1b2c0*/  IMAD.MOV.U32 R49, RZ, RZ, R130 ;  /* 0x000000ffff317224 */ /* 0x000fe400078e0082 */
[----:B------:R-:W-:Y:S02]  /*1b2d0*/  IMAD.MOV.U32 R48, RZ, RZ, R129 ;  /* 0x000000ffff307224 */ /* 0x000fe400078e0081 */
[----:B------:R-:W-:Y:S01]  /*1b2e0*/  IMAD.MOV.U32 R47, RZ, RZ, R128 ;  /* 0x000000ffff2f7224 */ /* 0x000fe200078e0080 */
[----:B0-----:R-:W2:Y:S04]  /*1b2f0*/  LDL.LU.128 R52, [R1+0x1f30] ;  /* 0x001f300001347983 */ /* 0x001ea80000300c00 */
[----:B------:R0:W-:Y:S01]  /*1b300*/  STL.128 [R1+0x1f20], R48 ;  /* 0x001f203001007387 */ /* 0x0001e20000100c00 */
[----:B------:R-:W-:-:S03]  /*1b310*/  R2UR UR7, R5 ;  /* 0x00000000050772ca */ /* 0x000fc600000e0000 */
[----:B------:R1:W-:Y:S04]  /*1b320*/  STL.128 [R1+0x1ed0], R28 ;  /* 0x001ed01c01007387 */ /* 0x0003e80000100c00 */
[----:B------:R-:W-:Y:S04]  /*1b330*/  STL.128 [R1+0x1ec0], R24 ;  /* 0x001ec01801007387 */ /* 0x000fe80000100c00 */
[----:B0-----:R-:W2:Y:S04]  /*1b340*/  LDL.LU.128 R48, [R1+0x1f20] ;  /* 0x001f200001307983 */ /* 0x001ea80000300c00 */
[----:B-1----:R-:W2:Y:S01]  /*1b350*/  LDL.LU.128 R28, [R1+0x1ed0] ;  /* 0x001ed000011c7983 */ /* 0x002ea20000300c00 */
        /* <DEDUP_REMOVED lines=12> */
[----:B------:R0:W-:Y:S04]  /*1b420*/  STL.128 [R1+0x1f10], R44 ;  /* 0x001f102c01007387 */ /* 0x0001e80000100c00 */
[----:B------:R1:W-:Y:S04]  /*1b430*/  STL.128 [R1+0x1f00], R40 ;  /* 0x001f002801007387 */ /* 0x0003e80000100c00 */
[----:B------:R3:W-:Y:S04]  /*1b440*/  STL.128 [R1+0x1ef0], R36 ;  /* 0x001ef02401007387 */ /* 0x0007e80000100c00 */
[----:B------:R3:W-:Y:S04]  /*1b450*/  STL.128 [R1+0x1ee0], R32 ;  /* 0x001ee02001007387 */ /* 0x0007e80000100c00 */
[----:B0-----:R-:W2:Y:S04]  /*1b460*/  LDL.LU.128 R44, [R1+0x1f10] ;  /* 0x001f1000012c7983 */ /* 0x001ea80000300c00 */
[----:B-1----:R-:W2:Y:S04]  /*1b470*/  LDL.LU.128 R40, [R1+0x1f00] ;  /* 0x001f000001287983 */ /* 0x002ea80000300c00 */
[----:B---3--:R-:W3:Y:S04]  /*1b480*/  LDL.LU.128 R36, [R1+0x1ef0] ;  /* 0x001ef00001247983 */ /* 0x008ee80000300c00 */
[----:B------:R-:W3:Y:S04]  /*1b490*/  LDL.LU.128 R32, [R1+0x1ee0] ;  /* 0x001ee00001207983 */ /* 0x000ee80000300c00 */
[----:B------:R0:W-:Y:S04]  /*1b4a0*/  STL.128 [R1+0x1ea0], R16 ;  /* 0x001ea01001007387 */ /* 0x0001e80000100c00 */
[----:B------:R1:W-:Y:S04]  /*1b4b0*/  STL.128 [R1+0x1e90], R12 ;  /* 0x001e900c01007387 */ /* 0x0003e80000100c00 */
[----:B------:R1:W-:Y:S04]  /*1b4c0*/  STL.128 [R1+0x1e70], R4 ;  /* 0x001e700401007387 */ /* 0x0003e80000100c00 */
[----:B------:R-:W3:Y:S04]  /*1b4d0*/  LDL.LU.128 R24, [R1+0x1ec0] ;  /* 0x001ec00001187983 */ /* 0x000ee80000300c00 */
[----:B0-----:R-:W3:Y:S04]  /*1b4e0*/  LDL.LU.128 R16, [R1+0x1ea0] ;  /* 0x001ea00001107983 */ /* 0x001ee80000300c00 */
[----:B-1----:R-:W3:Y:S04]  /*1b4f0*/  LDL.LU.128 R12, [R1+0x1e90] ;  /* 0x001e9000010c7983 */ /* 0x002ee80000300c00 */
[----:B------:R-:W3:Y:S01]  /*1b500*/  LDL.LU.128 R4, [R1+0x1e70] ;  /* 0x001e700001047983 */ /* 0x000ee20000300c00 */
[----:B------:R-:W-:-:S03]  /*1b510*/  IMAD.MOV.U32 R110, RZ, RZ, R115 ;  /* 0x000000ffff6e7224 */ /* 0x000fc600078e0073 */
[----:B------:R0:W-:Y:S04]  /*1b520*/  STL.128 [R1+0x270], R116 ;  /* 0x0002707401007387 */ /* 0x0001e80000100c00 */
[----:B------:R1:W-:Y:S04]  /*1b530*/  STL.128 [R1+0x1eb0], R20 ;  /* 0x001eb01401007387 */ /* 0x0003e80000100c00 */
[----:B------:R4:W-:Y:S04]  /*1b540*/  STL.128 [R1+0x1e80], R8 ;  /* 0x001e800801007387 */ /* 0x0009e80000100c00 */
[----:B------:R-:W-:Y:S04]  /*1b550*/  STL.128 [R1+0x390], R112 ;  /* 0x0003907001007387 */ /* 0x000fe80000100c00 */
[----:B0-----:R-:W3:Y:S04]  /*1b560*/  LDL.128 R116, [R1+0x5b0] ;  /* 0x0005b00001747983 */ /* 0x001ee80000100c00 */
[----:B-1----:R-:W3:Y:S04]  /*1b570*/  LDL.LU.128 R20, [R1+0x1eb0] ;  /* 0x001eb00001147983 */ /* 0x002ee80000300c00 */
[----:B----4-:R-:W4:Y:S04]  /*1b580*/  LDL.LU.128 R8, [R1+0x1e80] ;  /* 0x001e800001087983 */ /* 0x010f280000300c00 */
[----:B------:R0:W-:Y:S04]  /*1b590*/  STL [R1+0x1e68], R110 ;  /* 0x001e686e01007387 */ /* 0x0001e80000100800 */
[----:B------:R1:W-:Y:S04]  /*1b5a0*/  STL.64 [R1+0x1e60], R108 ;  /* 0x001e606c01007387 */ /* 0x0003e80000100a00 */
[----:B--2---:R2:W-:Y:S04]  /*1b5b0*/  STL.128 [R1+0x1e50], R104 ;  /* 0x001e506801007387 */ /* 0x0045e80000100c00 */
[----:B------:R2:W-:Y:S04]  /*1b5c0*/  STL.128 [R1+0x1e40], R100 ;  /* 0x001e406401007387 */ /* 0x0005e80000100c00 */
[----:B------:R2:W-:Y:S04]  /*1b5d0*/  STL.128 [R1+0x1e30], R96 ;  /* 0x001e306001007387 */ /* 0x0005e80000100c00 */
[----:B------:R2:W-:Y:S04]  /*1b5e0*/  STL.128 [R1+0x1e20], R92 ;  /* 0x001e205c01007387 */ /* 0x0005e80000100c00 */
[----:B------:R2:W-:Y:S04]  /*1b5f0*/  STL.128 [R1+0x1e10], R88 ;  /* 0x001e105801007387 */ /* 0x0005e80000100c00 */
[----:B0-----:R-:W4:Y:S04]  /*1b600*/  LDL.LU R110, [R1+0x1e68] ;  /* 0x001e6800016e7983 */ /* 0x001f280000300800 */
[----:B-1----:R-:W4:Y:S04]  /*1b610*/  LDL.LU.64 R108, [R1+0x1e60] ;  /* 0x001e6000016c7983 */ /* 0x002f280000300a00 */
[----:B--2---:R-:W2:Y:S04]  /*1b620*/  LDL.LU.128 R104, [R1+0x1e50] ;  /* 0x001e500001687983 */ /* 0x004ea80000300c00 */
[----:B------:R-:W2:Y:S04]  /*1b630*/  LDL.LU.128 R100, [R1+0x1e40] ;  /* 0x001e400001647983 */ /* 0x000ea80000300c00 */
[----:B------:R-:W2:Y:S04]  /*1b640*/  LDL.LU.128 R96, [R1+0x1e30] ;  /* 0x001e300001607983 */ /* 0x000ea80000300c00 */
[----:B------:R-:W2:Y:S04]  /*1b650*/  LDL.LU.128 R92, [R1+0x1e20] ;  /* 0x001e2000015c7983 */ /* 0x000ea80000300c00 */
[----:B------:R-:W2:Y:S04]  /*1b660*/  LDL.LU R113, [R1+0x5b8] ;  /* 0x0005b80001717983 */ /* 0x000ea80000300800 */
[----:B------:R-:W2:Y:S04]  /*1b670*/  LDL.LU R112, [R1+0x5b4] ;  /* 0x0005b40001707983 */ /* 0x000ea80000300800 */
[----:B------:R-:W2:Y:S04]  /*1b680*/  LDL.LU R111, [R1+0x5b0] ;  /* 0x0005b000016f7983 */ /* 0x000ea80000300800 */
[----:B------:R-:W2:Y:S04]  /*1b690*/  LDL.LU.128 R88, [R1+0x1e10] ;  /* 0x001e100001587983 */ /* 0x000ea80000300c00 */
[----:B------:R0:W-:Y:S04]  /*1b6a0*/  STL.128 [R1+0x1e00], R84 ;  /* 0x001e005401007387 */ /* 0x0001e80000100c00 */
[----:B------:R1:W-:Y:S04]  /*1b6b0*/  STL.128 [R1+0x1df0], R80 ;  /* 0x001df05001007387 */ /* 0x0003e80000100c00 */
[----:B------:R1:W-:Y:S04]  /*1b6c0*/  STL.128 [R1+0x1de0], R76 ;  /* 0x001de04c01007387 */ /* 0x0003e80000100c00 */
[----:B------:R1:W-:Y:S04]  /*1b6d0*/  STL.128 [R1+0x1dd0], R72 ;  /* 0x001dd04801007387 */ /* 0x0003e80000100c00 */
[----:B0-----:R-:W2:Y:S04]  /*1b6e0*/  LDL.LU.128 R84, [R1+0x1e00] ;  /* 0x001e000001547983 */ /* 0x001ea80000300c00 */
[----:B-1----:R-:W2:Y:S04]  /*1b6f0*/  LDL.LU.128 R80, [R1+0x1df0] ;  /* 0x001df00001507983 */ /* 0x002ea80000300c00 */
[----:B------:R-:W2:Y:S04]  /*1b700*/  LDL.LU.128 R76, [R1+0x1de0] ;  /* 0x001de000014c7983 */ /* 0x000ea80000300c00 */
[----:B------:R0:W-:Y:S04]  /*1b710*/  STL.128 [R1+0x1dc0], R68 ;  /* 0x001dc04401007387 */ /* 0x0001e80000100c00 */
[----:B------:R-:W2:Y:S04]  /*1b720*/  LDL.LU.128 R72, [R1+0x1dd0] ;  /* 0x001dd00001487983 */ /* 0x000ea80000300c00 */
[----:B0-----:R-:W2:Y:S04]  /*1b730*/  LDL.LU.128 R68, [R1+0x1dc0] ;  /* 0x001dc00001447983 */ /* 0x001ea80000300c00 */
[----:B------:R0:W-:Y:S04]  /*1b740*/  STL.128 [R1+0x1db0], R64 ;  /* 0x001db04001007387 */ /* 0x0001e80000100c00 */
[----:B0-----:R-:W2:Y:S04]  /*1b750*/  LDL.LU.128 R64, [R1+0x1db0] ;  /* 0x001db00001407983 */ /* 0x001ea80000300c00 */
[----:B------:R0:W-:Y:S04]  /*1b760*/  STL.128 [R1+0x1da0], R60 ;  /* 0x001da03c01007387 */ /* 0x0001e80000100c00 */
[----:B------:R1:W-:Y:S04]  /*1b770*/  STL.128 [R1+0x1d90], R56 ;  /* 0x001d903801007387 */ /* 0x0003e80000100c00 */
[----:B0-----:R-:W2:Y:S04]  /*1b780*/  LDL.LU.128 R60, [R1+0x1da0] ;  /* 0x001da000013c7983 */ /* 0x001ea80000300c00 */
[----:B------:R0:W-:Y:S04]  /*1b790*/  STL.128 [R1+0x1d80], R52 ;  /* 0x001d803401007387 */ /* 0x0001e80000100c00 */
[----:B-1----:R-:W2:Y:S04]  /*1b7a0*/  LDL.LU.128 R56, [R1+0x1d90] ;  /* 0x001d900001387983 */ /* 0x002ea80000300c00 */
[----:B0-----:R-:W2:Y:S04]  /*1b7b0*/  LDL.LU.128 R52, [R1+0x1d80] ;  /* 0x001d800001347983 */ /* 0x001ea80000300c00 */
[----:B------:R0:W-:Y:S04]  /*1b7c0*/  STL.128 [R1+0x1d70], R48 ;  /* 0x001d703001007387 */ /* 0x0001e80000100c00 */
[----:B------:R1:W-:Y:S04]  /*1b7d0*/  STL.128 [R1+0x1d20], R28 ;  /* 0x001d201c01007387 */ /* 0x0003e80000100c00 */
[----:B0-----:R-:W2:Y:S04]  /*1b7e0*/  LDL.LU.128 R48, [R1+0x1d70] ;  /* 0x001d700001307983 */ /* 0x001ea80000300c00 */
[----:B-1----:R-:W2:Y:S04]  /*1b7f0*/  LDL.LU.128 R28, [R1+0x1d20] ;  /* 0x001d2000011c7983 */ /* 0x002ea80000300c00 */
[----:B------:R0:W-:Y:S04]  /*1b800*/  STL.128 [R1+0x1d60], R44 ;  /* 0x001d602c01007387 */ /* 0x0001e80000100c00 */
[----:B------:R1:W-:Y:S04]  /*1b810*/  STL.128 [R1+0x1d50], R40 ;  /* 0x001d502801007387 */ /* 0x0003e80000100c00 */
[----:B---3--:R3:W-:Y:S04]  /*1b820*/  STL.128 [R1+0x1d40], R36 ;  /* 0x001d402401007387 */ /* 0x0087e80000100c00 */
        /* <DEDUP_REMOVED lines=8> */
[----:B------:R1:W-:Y:S04]  /*1b8b0*/  STL.128 [R1+0x1cc0], R4 ;  /* 0x001cc00401007387 */ /* 0x0003e80000100c00 */
[----:B0-----:R-:W3:Y:S04]  /*1b8c0*/  LDL.LU.128 R24, [R1+0x1d10] ;  /* 0x001d100001187983 */ /* 0x001ee80000300c00 */
[----:B-1----:R-:W3:Y:S04]  /*1b8d0*/  LDL.LU.128 R16, [R1+0x1cf0] ;  /* 0x001cf00001107983 */ /* 0x002ee80000300c00 */
[----:B------:R-:W3:Y:S04]  /*1b8e0*/  LDL.LU.128 R12, [R1+0x1ce0] ;  /* 0x001ce000010c7983 */ /* 0x000ee80000300c00 */
[----:B------:R-:W3:Y:S01]  /*1b8f0*/  LDL.LU.128 R4, [R1+0x1cc0] ;  /* 0x001cc00001047983 */ /* 0x000ee20000300c00 */
[----:B------:R-:W-:-:S03]  /*1b900*/  IMAD.MOV.U32 R114, RZ, RZ, R119 ;  /* 0x000000ffff727224 */ /* 0x000fc600078e0077 */
[----:B------:R0:W-:Y:S04]  /*1b910*/  STL.128 [R1+0x280], R120 ;  /* 0x0002807801007387 */ /* 0x0001e80000100c00 */
[----:B------:R1:W-:Y:S04]  /*1b920*/  STL.128 [R1+0x1d00], R20 ;  /* 0x001d001401007387 */ /* 0x0003e80000100c00 */
[----:B----4-:R4:W-:Y:S04]  /*1b930*/  STL.128 [R1+0x1cd0], R8 ;  /* 0x001cd00801007387 */ /* 0x0109e80000100c00 */
[----:B------:R4:W-:Y:S04]  /*1b940*/  STL.128 [R1+0x3a0], R116 ;  /* 0x0003a07401007387 */ /* 0x0009e80000100c00 */
[----:B0-----:R-:W3:Y:S04]  /*1b950*/  LDL.128 R120, [R1+0x5c0] ;  /* 0x0005c00001787983 */ /* 0x001ee80000100c00 */
[----:B-1----:R-:W3:Y:S04]  /*1b960*/  LDL.LU.128 R20, [R1+0x1d00] ;  /* 0x001d000001147983 */ /* 0x002ee80000300c00 */
[----:B----4-:R-:W4:Y:S04]  /*1b970*/  LDL.LU.128 R8, [R1+0x1cd0] ;  /* 0x001cd00001087983 */ /* 0x010f280000300c00 */
[----:B------:R0:W-:Y:S04]  /*1b980*/  STL [R1+0x1cb8], R114 ;  /* 0x001cb87201007387 */ /* 0x0001e80000100800 */
[----:B------:R-:W4:Y:S04]  /*1b990*/  LDL.LU R117, [R1+0x5c8] ;  /* 0x0005c80001757983 */ /* 0x000f280000300800 */
[----:B------:R-:W4:Y:S04]  /*1b9a0*/  LDL.LU R116, [R1+0x5c4] ;  /* 0x0005c40001747983 */ /* 0x000f280000300800 */
[----:B0-----:R-:W4:Y:S04]  /*1b9b0*/  LDL.LU R114, [R1+0x1cb8] ;  /* 0x001cb80001727983 */ /* 0x001f280000300800 */
[----:B--2---:R0:W-:Y:S04]  /*1b9c0*/  STL.128 [R1+0x1c90], R104 ;  /* 0x001c906801007387 */ /* 0x0041e80000100c00 */
[----:B------:R-:W-:Y:S04]  /*1b9d0*/  STL.128 [R1+0x1c80], R100 ;  /* 0x001c806401007387 */ /* 0x000fe80000100c00 */
[----:B------:R-:W-:Y:S04]  /*1b9e0*/  STL.128 [R1+0x1c70], R96 ;  /* 0x001c706001007387 */ /* 0x000fe80000100c00 */
[----:B------:R-:W-:Y:S04]  /*1b9f0*/  STL.128 [R1+0x1c60], R92 ;  /* 0x001c605c01007387 */ /* 0x000fe80000100c00 */
[----:B0-----:R-:W2:Y:S04]  /*1ba00*/  LDL.LU.128 R104, [R1+0x1c90] ;  /* 0x001c900001687983 */ /* 0x001ea80000300c00 */
[----:B------:R0:W-:Y:S04]  /*1ba10*/  STL.64 [R1+0x1cb0], R112 ;  /* 0x001cb07001007387 */ /* 0x0001e80000100a00 */
[----:B------:R1:W-:Y:S04]  /*1ba20*/  STL.128 [R1+0x1ca0], R108 ;  /* 0x001ca06c01007387 */ /* 0x0003e80000100c00 */
[----:B------:R1:W-:Y:S04]  /*1ba30*/  STL.128 [R1+0x1c50], R88 ;  /* 0x001c505801007387 */ /* 0x0003e80000100c00 */
[----:B0-----:R-:W2:Y:S04]  /*1ba40*/  LDL.LU.64 R112, [R1+0x1cb0] ;  /* 0x001cb00001707983 */ /* 0x001ea80000300a00 */
[----:B------:R-:W2:Y:S04]  /*1ba50*/  LDL.LU.128 R100, [R1+0x1c80] ;  /* 0x001c800001647983 */ /* 0x000ea80000300c00 */
[----:B-1----:R-:W2:Y:S04]  /*1ba60*/  LDL.LU.128 R108, [R1+0x1ca0] ;  /* 0x001ca000016c7983 */ /* 0x002ea80000300c00 */
[----:B------:R-:W2:Y:S04]  /*1ba70*/  LDL.LU.128 R96, [R1+0x1c70] ;  /* 0x001c700001607983 */ /* 0x000ea80000300c00 */
[----:B------:R-:W2:Y:S04]  /*1ba80*/  LDL.LU.128 R92, [R1+0x1c60] ;  /* 0x001c6000015c7983 */ /* 0x000ea80000300c00 */
        /* <DEDUP_REMOVED lines=11> */
[----:B------:R1:W-:Y:S04]  /*1bb40*/  STL.128 [R1+0x1bf0], R64 ;  /* 0x001bf04001007387 */ /* 0x0003e80000100c00 */
[----:B0-----:R-:W2:Y:S04]  /*1bb50*/  LDL.LU.128 R68, [R1+0x1c00] ;  /* 0x001c000001447983 */ /* 0x001ea80000300c00 */
[----:B-1----:R-:W2:Y:S04]  /*1bb60*/  LDL.LU.128 R64, [R1+0x1bf0] ;  /* 0x001bf00001407983 */ /* 0x002ea80000300c00 */
        /* <DEDUP_REMOVED lines=25> */
[----:B------:R-:W3:Y:S04]  /*1bd00*/  LDL.LU.128 R4, [R1+0x1b00] ;  /* 0x001b000001047983 */ /* 0x000ee80000300c00 */
[----:B------:R0:W-:Y:S01]  /*1bd10*/  STL.128 [R1+0x290], R124 ;  /* 0x0002907c01007387 */ /* 0x0001e20000100c00 */
[----:B------:R-:W-:-:S03]  /*1bd20*/  IMAD.MOV.U32 R118, RZ, RZ, R123 ;  /* 0x000000ffff767224 */ /* 0x000fc600078e007b */
[----:B------:R1:W-:Y:S04]  /*1bd30*/  STL.64 [R1+0x2230], R220 ;  /* 0x002230dc01007387 */ /* 0x0003e80000100a00 */
[----:B------:R1:W-:Y:S04]  /*1bd40*/  STL.128 [R1+0x2220], R216 ;  /* 0x002220d801007387 */ /* 0x0003e80000100c00 */
[----:B------:R1:W-:Y:S04]  /*1bd50*/  STL.128 [R1+0x2210], R212 ;  /* 0x002210d401007387 */ /* 0x0003e80000100c00 */
[----:B0-----:R-:W3:Y:S04]  /*1bd60*/  LDL.128 R124, [R1+0x5d0] ;  /* 0x0005d000017c7983 */ /* 0x001ee80000100c00 */
        /* <DEDUP_REMOVED lines=15> */
[----:B----4-:R4:W-:Y:S04]  /*1be60*/  STL.128 [R1+0x1b10], R8 ;  /* 0x001b100801007387 */ /* 0x0109e80000100c00 */
[----:B-1----:R-:W3:Y:S04]  /*1be70*/  LDL.LU.64 R220, [R1+0x2230] ;  /* 0x0022300001dc7983 */ /* 0x002ee80000300a00 */
[----:B------:R-:W3:Y:S04]  /*1be80*/  LDL.LU.128 R216, [R1+0x2220] ;  /* 0x0022200001d87983 */ /* 0x000ee80000300c00 */
[----:B------:R-:W3:Y:S04]  /*1be90*/  LDL.LU.128 R212, [R1+0x2210] ;  /* 0x0022100001d47983 */ /* 0x000ee80000300c00 */
[----:B0-----:R-:W3:Y:S04]  /*1bea0*/  LDL.LU.128 R208, [R1+0x2200] ;  /* 0x0022000001d07983 */ /* 0x001ee80000300c00 */
[----:B------:R-:W3:Y:S04]  /*1beb0*/  LDL.LU.128 R204, [R1+0x21f0] ;  /* 0x0021f00001cc7983 */ /* 0x000ee80000300c00 */
[----:B------:R-:W3:Y:S04]  /*1bec0*/  LDL.LU.128 R200, [R1+0x21e0] ;  /* 0x0021e00001c87983 */ /* 0x000ee80000300c00 */
[----:B------:R-:W3:Y:S04]  /*1bed0*/  LDL.LU.128 R196, [R1+0x21d0] ;  /* 0x0021d00001c47983 */ /* 0x000ee80000300c00 */
[----:B------:R-:W3:Y:S04]  /*1bee0*/  LDL.LU.128 R192, [R1+0x21c0] ;  /* 0x0021c00001c07983 */ /* 0x000ee80000300c00 */
[----:B------:R-:W3:Y:S04]  /*1bef0*/  LDL.LU.128 R188, [R1+0x21b0] ;  /* 0x0021b00001bc7983 */ /* 0x000ee80000300c00 */
[----:B------:R-:W3:Y:S04]  /*1bf00*/  LDL.LU.128 R180, [R1+0x2190] ;  /* 0x0021900001b47983 */ /* 0x000ee80000300c00 */
[----:B------:R-:W3:Y:S04]  /*1bf10*/  LDL.LU.128 R176, [R1+0x2180] ;  /* 0x0021800001b07983 */ /* 0x000ee80000300c00 */
[----:B------:R-:W3:Y:S04]  /*1bf20*/  LDL.LU.64 R172, [R1+0x2170] ;  /* 0x0021700001ac7983 */ /* 0x000ee80000300a00 */
[----:B------:R-:W3:Y:S04]  /*1bf30*/  LDL.LU.64 R170, [R1+0x2168] ;  /* 0x0021680001aa7983 */ /* 0x000ee80000300a00 */
[----:B------:R-:W3:Y:S04]  /*1bf40*/  LDL.LU.64 R164, [R1+0x2160] ;  /* 0x0021600001a47983 */ /* 0x000ee80000300a00 */
[----:B------:R-:W3:Y:S04]  /*1bf50*/  LDL.LU.128 R160, [R1+0x2150] ;  /* 0x0021500001a07983 */ /* 0x000ee80000300c00 */
[----:B------:R-:W3:Y:S04]  /*1bf60*/  LDL.LU.128 R156, [R1+0x2140] ;  /* 0x00214000019c7983 */ /* 0x000ee80000300c00 */
[----:B------:R-:W3:Y:S04]  /*1bf70*/  LDL.LU.128 R152, [R1+0x2130] ;  /* 0x0021300001987983 */ /* 0x000ee80000300c00 */
[----:B------:R-:W-:Y:S04]  /*1bf80*/  STL.128 [R1+0x3b0], R120 ;  /* 0x0003b07801007387 */ /* 0x000fe80000100c00 */
[----:B------:R-:W3:Y:S04]  /*1bf90*/  LDL.LU.128 R20, [R1+0x1b40] ;  /* 0x001b400001147983 */ /* 0x000ee80000300c00 */
        /* <DEDUP_REMOVED lines=32> */
[----:B------:R1:W-:Y:S04]  /*1c1a0*/  STL.128 [R1+0x1a10], R60 ;  /* 0x001a103c01007387 */ /* 0x0003e80000100c00 */
[----:B0-----:R-:W2:Y:S04]  /*1c1b0*/  LDL.LU.128 R68, [R1+0x1a30] ;  /* 0x001a300001447983 */ /* 0x001ea80000300c00 */
[----:B------:R0:W-:Y:S04]  /*1c1c0*/  STL.128 [R1+0x1a00], R56 ;  /* 0x001a003801007387 */ /* 0x0001e80000100c00 */
[----:B-1----:R-:W2:Y:S04]  /*1c1d0*/  LDL.LU.128 R64, [R1+0x1a20] ;  /* 0x001a200001407983 */ /* 0x002ea80000300c00 */
[----:B------:R1:W-:Y:S04]  /*1c1e0*/  STL.128 [R1+0x19f0], R52 ;  /* 0x0019f03401007387 */ /* 0x0003e80000100c00 */
[----:B------:R-:W2:Y:S04]  /*1c1f0*/  LDL.LU.128 R60, [R1+0x1a10] ;  /* 0x001a1000013c7983 */ /* 0x000ea80000300c00 */
[----:B0-----:R-:W2:Y:S04]  /*1c200*/  LDL.LU.128 R56, [R1+0x1a00] ;  /* 0x001a000001387983 */ /* 0x001ea80000300c00 */
[----:B------:R0:W-:Y:S04]  /*1c210*/  STL.128 [R1+0x19e0], R48 ;  /* 0x0019e03001007387 */ /* 0x0001e80000100c00 */
[----:B-1----:R-:W2:Y:S04]  /*1c220*/  LDL.LU.128 R52, [R1+0x19f0] ;  /* 0x0019f00001347983 */ /* 0x002ea80000300c00 */
[----:B------:R1:W-:Y:S04]  /*1c230*/  STL.128 [R1+0x19d0], R44 ;  /* 0x0019d02c01007387 */ /* 0x0003e80000100c00 */
[----:B------:R1:W-:Y:S04]  /*1c240*/  STL.128 [R1+0x19c0], R40 ;  /* 0x0019c02801007387 */ /* 0x0003e80000100c00 */
[----:B0-----:R-:W2:Y:S04]  /*1c250*/  LDL.LU.128 R48, [R1+0x19e0] ;  /* 0x0019e00001307983 */ /* 0x001ea80000300c00 */
[----:B---3--:R0:W-:Y:S04]  /*1c260*/  STL.128 [R1+0x19b0], R36 ;  /* 0x0019b02401007387 */ /* 0x0081e80000100c00 */
        /* <DEDUP_REMOVED lines=11> */
[----:B-1----:R-:W3:Y:S04]  /*1c320*/  LDL.LU.128 R24, [R1+0x1980] ;  /* 0x0019800001187983 */ /* 0x002ee80000300c00 */
[----:B------:R-:W3:Y:S04]  /*1c330*/  LDL.LU.128 R16, [R1+0x1960] ;  /* 0x0019600001107983 */ /* 0x000ee80000300c00 */
[----:B0-----:R-:W3:Y:S04]  /*1c340*/  LDL.LU.128 R12, [R1+0x1950] ;  /* 0x00195000010c7983 */ /* 0x001ee80000300c00 */
[----:B------:R-:W3:Y:S01]  /*1c350*/  LDL.LU.128 R4, [R1+0x1930] ;  /* 0x0019300001047983 */ /* 0x000ee20000300c00 */
[----:B------:R-:W-:-:S03]  /*1c360*/  IMAD.MOV.U32 R122, RZ, RZ, R127 ;  /* 0x000000ffff7a7224 */ /* 0x000fc600078e007f */
        /* <DEDUP_REMOVED lines=11> */
[----:B------:R-:W-:Y:S04]  /*1c420*/  STL.64 [R1+0x2060], R172 ;  /* 0x002060ac01007387 */ /* 0x000fe80000100a00 */
[----:B------:R-:W-:Y:S04]  /*1c430*/  STL.64 [R1+0x2058], R170 ;  /* 0x002058aa01007387 */ /* 0x000fe80000100a00 */
[----:B------:R-:W-:Y:S04]  /*1c440*/  STL.64 [R1+0x2050], R164 ;  /* 0x002050a401007387 */ /* 0x000fe80000100a00 */
[----:B------:R-:W-:Y:S04]  /*1c450*/  STL.128 [R1+0x2040], R160 ;  /* 0x002040a001007387 */ /* 0x000fe80000100c00 */
[----:B------:R-:W-:Y:S04]  /*1c460*/  STL.128 [R1+0x2030], R156 ;  /* 0x0020309c01007387 */ /* 0x000fe80000100c00 */
[----:B------:R-:W-:Y:S04]  /*1c470*/  STL.128 [R1+0x2020], R152 ;  /* 0x0020209801007387 */ /* 0x000fe80000100c00 */
[----:B------:R1:W-:Y:S04]  /*1c480*/  STL.128 [R1+0x380], R184 ;  /* 0x000380b801007387 */ /* 0x0003e80000100c00 */
[----:B------:R1:W-:Y:S04]  /*1c490*/  STL.128 [R1+0x1970], R20 ;  /* 0x0019701401007387 */ /* 0x0003e80000100c00 */
[----:B----4-:R4:W-:Y:S04]  /*1c4a0*/  STL.128 [R1+0x1940], R8 ;  /* 0x0019400801007387 */ /* 0x0109e80000100c00 */
[----:B0-----:R-:W3:Y:S04]  /*1c4b0*/  LDL.LU.64 R220, [R1+0x2120] ;  /* 0x0021200001dc7983 */ /* 0x001ee80000300a00 */
        /* <DEDUP_REMOVED lines=17> */
[----:B------:R-:W3:Y:S04]  /*1c5d0*/  LDL.LU.128 R20, [R1+0x1970] ;  /* 0x0019700001147983 */ /* 0x000ee80000300c00 */
[----:B----4-:R-:W4:Y:S04]  /*1c5e0*/  LDL.LU.128 R8, [R1+0x1940] ;  /* 0x0019400001087983 */ /* 0x010f280000300c00 */
[----:B------:R0:W-:Y:S04]  /*1c5f0*/  STL [R1+0x1928], R122 ;  /* 0x0019287a01007387 */ /* 0x0001e80000100800 */
[----:B--2---:R-:W-:Y:S04]  /*1c600*/  STL.64 [R1+0x1920], R120 ;  /* 0x0019207801007387 */ /* 0x004fe80000100a00 */
        /* <DEDUP_REMOVED lines=9> */
[----:B------:R2:W-:Y:S04]  /*1c6a0*/  STL.128 [R1+0x3c0], R124 ;  /* 0x0003c07c01007387 */ /* 0x0005e80000100c00 */
[----:B0-----:R-:W4:Y:S04]  /*1c6b0*/  LDL.LU R122, [R1+0x1928] ;  /* 0x00192800017a7983 */ /* 0x001f280000300800 */
[----:B-1----:R-:W4:Y:S04]  /*1c6c0*/  LDL.128 R128, [R1+0x5e0] ;  /* 0x0005e00001807983 */ /* 0x002f280000100c00 */
[----:B------:R-:W4:Y:S04]  /*1c6d0*/  LDL.LU.64 R120, [R1+0x1920] ;  /* 0x0019200001787983 */ /* 0x000f280000300a00 */
[----:B--2---:R-:W2:Y:S04]  /*1c6e0*/  LDL.LU R125, [R1+0x5e8] ;  /* 0x0005e800017d7983 */ /* 0x004ea80000300800 */
[----:B------:R-:W2:Y:S04]  /*1c6f0*/  LDL.LU R124, [R1+0x5e4] ;  /* 0x0005e400017c7983 */ /* 0x000ea80000300800 */
[----:B------:R-:W2:Y:S04]  /*1c700*/  LDL.LU.128 R116, [R1+0x1910] ;  /* 0x0019100001747983 */ /* 0x000ea80000300c00 */
[----:B------:R-:W2:Y:S04]  /*1c710*/  LDL.LU R123, [R1+0x5e0] ;  /* 0x0005e000017b7983 */ /* 0x000ea80000300800 */
[----:B------:R-:W2:Y:S04]  /*1c720*/  LDL.LU.128 R112, [R1+0x1900] ;  /* 0x0019000001707983 */ /* 0x000ea80000300c00 */
[----:B------:R-:W2:Y:S04]  /*1c730*/  LDL.LU.128 R108, [R1+0x18f0] ;  /* 0x0018f000016c7983 */ /* 0x000ea80000300c00 */
[----:B------:R-:W2:Y:S04]  /*1c740*/  LDL.LU.128 R104, [R1+0x18e0] ;  /* 0x0018e00001687983 */ /* 0x000ea80000300c00 */
[----:B------:R-:W2:Y:S04]  /*1c750*/  LDL.LU.128 R100, [R1+0x18d0] ;  /* 0x0018d00001647983 */ /* 0x000ea80000300c00 */
[----:B------:R-:W2:Y:S04]  /*1c760*/  LDL.LU.128 R96, [R1+0x18c0] ;  /* 0x0018c00001607983 */ /* 0x000ea80000300c00 */
        /* <DEDUP_REMOVED lines=8> */
[----:B------:R-:W2:Y:S04]  /*1c7f0*/  LDL.LU.128 R76, [R1+0x1870] ;  /* 0x00187000014c7983 */ /* 0x000ea80000300c00 */
[----:B------:R1:W-:Y:S04]  /*1c800*/  STL.128 [R1+0x1850], R68 ;  /* 0x0018504401007387 */ /* 0x0003e80000100c00 */
[----:B0-----:R-:W2:Y:S04]  /*1c810*/  LDL.LU.128 R72, [R1+0x1860] ;  /* 0x0018600001487983 */ /* 0x001ea80000300c00 */
[----:B------:R0:W-:Y:S04]  /*1c820*/  STL.128 [R1+0x1840], R64 ;  /* 0x0018404001007387 */ /* 0x0001e80000100c00 */
[----:B------:R0:W-:Y:S04]  /*1c830*/  STL.128 [R1+0x1830], R60 ;  /* 0x0018303c01007387 */ /* 0x0001e80000100c00 */
[----:B-1----:R-:W2:Y:S04]  /*1c840*/  LDL.LU.128 R68, [R1+0x1850] ;  /* 0x0018500001447983 */ /* 0x002ea80000300c00 */
[----:B------:R1:W-:Y:S04]  /*1c850*/  STL.128 [R1+0x1820], R56 ;  /* 0x0018203801007387 */ /* 0x0003e80000100c00 */
[----:B0-----:R-:W2:Y:S04]  /*1c860*/  LDL.LU.128 R64, [R1+0x1840] ;  /* 0x0018400001407983 */ /* 0x001ea80000300c00 */
[----:B------:R0:W-:Y:S04]  /*1c870*/  STL.128 [R1+0x1810], R52 ;  /* 0x0018103401007387 */ /* 0x0001e80000100c00 */
[----:B------:R-:W2:Y:S04]  /*1c880*/  LDL.LU.128 R60, [R1+0x1830] ;  /* 0x00183000013c7983 */ /* 0x000ea80000300c00 */
[----:B-1----:R-:W2:Y:S04]  /*1c890*/  LDL.LU.128 R56, [R1+0x1820] ;  /* 0x0018200001387983 */ /* 0x002ea80000300c00 */
[----:B------:R1:W-:Y:S04]  /*1c8a0*/  STL.128 [R1+0x1800], R48 ;  /* 0x0018003001007387 */ /* 0x0003e80000100c00 */
[----:B0-----:R-:W2:Y:S04]  /*1c8b0*/  LDL.LU.128 R52, [R1+0x1810] ;  /* 0x0018100001347983 */ /* 0x001ea80000300c00 */
[----:B---3--:R0:W-:Y:S04]  /*1c8c0*/  STL.128 [R1+0x17f0], R44 ;  /* 0x0017f02c01007387 */ /* 0x0081e80000100c00 */
[----:B------:R3:W-:Y:S04]  /*1c8d0*/  STL.128 [R1+0x17e0], R40 ;  /* 0x0017e02801007387 */ /* 0x0007e80000100c00 */
[----:B-1----:R-:W2:Y:S04]  /*1c8e0*/  LDL.LU.128 R48, [R1+0x1800] ;  /* 0x0018000001307983 */ /* 0x002ea80000300c00 */
[----:B------:R1:W-:Y:S04]  /*1c8f0*/  STL.128 [R1+0x17d0], R36 ;  /* 0x0017d02401007387 */ /* 0x0003e80000100c00 */
[----:B0-----:R-:W2:Y:S04]  /*1c900*/  LDL.LU.128 R44, [R1+0x17f0] ;  /* 0x0017f000012c7983 */ /* 0x001ea80000300c00 */
[----:B------:R0:W-:Y:S04]  /*1c910*/  STL.128 [R1+0x17c0], R32 ;  /* 0x0017c02001007387 */ /* 0x0001e80000100c00 */
[----:B---3--:R-:W3:Y:S04]  /*1c920*/  LDL.LU.128 R40, [R1+0x17e0] ;  /* 0x0017e00001287983 */ /* 0x008ee80000300c00 */
[----:B-1----:R-:W3:Y:S04]  /*1c930*/  LDL.LU.128 R36, [R1+0x17d0] ;  /* 0x0017d00001247983 */ /* 0x002ee80000300c00 */
[----:B------:R1:W-:Y:S04]  /*1c940*/  STL.128 [R1+0x17b0], R28 ;  /* 0x0017b01c01007387 */ /* 0x0003e80000100c00 */
[----:B0-----:R-:W3:Y:S04]  /*1c950*/  LDL.LU.128 R32, [R1+0x17c0] ;  /* 0x0017c00001207983 */ /* 0x001ee80000300c00 */
[----:B------:R0:W-:Y:S04]  /*1c960*/  STL.128 [R1+0x17a0], R24 ;  /* 0x0017a01801007387 */ /* 0x0001e80000100c00 */
[----:B------:R0:W-:Y:S04]  /*1c970*/  STL.128 [R1+0x1780], R16 ;  /* 0x0017801001007387 */ /* 0x0001e80000100c00 */
[----:B-1----:R-:W3:Y:S04]  /*1c980*/  LDL.LU.128 R28, [R1+0x17b0] ;  /* 0x0017b000011c7983 */ /* 0x002ee80000300c00 */
[----:B------:R1:W-:Y:S04]  /*1c990*/  STL.128 [R1+0x1770], R12 ;  /* 0x0017700c01007387 */ /* 0x0003e80000100c00 */
[----:B------:R1:W-:Y:S04]  /*1c9a0*/  STL.128 [R1+0x1750], R4 ;  /* 0x0017500401007387 */ /* 0x0003e80000100c00 */
[----:B0-----:R-:W3:Y:S04]  /*1c9b0*/  LDL.LU.128 R24, [R1+0x17a0] ;  /* 0x0017a00001187983 */ /* 0x001ee80000300c00 */
[----:B------:R-:W3:Y:S04]  /*1c9c0*/  LDL.LU.128 R16, [R1+0x1780] ;  /* 0x0017800001107983 */ /* 0x000ee80000300c00 */
[----:B-1----:R-:W3:Y:S04]  /*1c9d0*/  LDL.LU.128 R12, [R1+0x1770] ;  /* 0x00177000010c7983 */ /* 0x002ee80000300c00 */
[----:B------:R-:W3:Y:S04]  /*1c9e0*/  LDL.LU.128 R4, [R1+0x1750] ;  /* 0x0017500001047983 */ /* 0x000ee80000300c00 */
[----:B------:R0:W-:Y:S04]  /*1c9f0*/  STL.128 [R1+0x2b0], R132 ;  /* 0x0002b08401007387 */ /* 0x0001e80000100c00 */
[----:B0-----:R-:W3:Y:S04]  /*1ca00*/  LDL.128 R132, [R1+0x5f0] ;  /* 0x0005f00001847983 */ /* 0x001ee80000100c00 */
[----:B------:R-:W3:Y:S01]  /*1ca10*/  LDL.LU R127, [R1+0x5f0] ;  /* 0x0005f000017f7983 */ /* 0x000ee20000300800 */
[----:B----4-:R-:W-:-:S03]  /*1ca20*/  IMAD.MOV.U32 R126, RZ, RZ, R131 ;  /* 0x000000ffff7e7224 */ /* 0x010fc600078e0083 */
[----:B------:R0:W-:Y:S04]  /*1ca30*/  STL.128 [R1+0x3d0], R128 ;  /* 0x0003d08001007387 */ /* 0x0001e80000100c00 */
[----:B------:R1:W-:Y:S04]  /*1ca40*/  STL [R1+0x1748], R126 ;  /* 0x0017487e01007387 */ /* 0x0003e80000100800 */
[----:B--2---:R2:W-:Y:S04]  /*1ca50*/  STL.64 [R1+0x1740], R124 ;  /* 0x0017407c01007387 */ /* 0x0045e80000100a00 */
[----:B------:R-:W-:Y:S04]  /*1ca60*/  STL.128 [R1+0x1720], R116 ;  /* 0x0017207401007387 */ /* 0x000fe80000100c00 */
[----:B0-----:R-:W4:Y:S04]  /*1ca70*/  LDL.LU R129, [R1+0x5f8] ;  /* 0x0005f80001817983 */ /* 0x001f280000300800 */
[----:B------:R0:W-:Y:S04]  /*1ca80*/  STL.128 [R1+0x1730], R120 ;  /* 0x0017307801007387 */ /* 0x0001e80000100c00 */
[----:B-1----:R-:W4:Y:S04]  /*1ca90*/  LDL.LU R126, [R1+0x1748] ;  /* 0x00174800017e7983 */ /* 0x002f280000300800 */
[----:B--2---:R-:W2:Y:S04]  /*1caa0*/  LDL.LU.64 R124, [R1+0x1740] ;  /* 0x00174000017c7983 */ /* 0x004ea80000300a00 */
[----:B------:R-:W2:Y:S04]  /*1cab0*/  LDL.LU R128, [R1+0x5f4] ;  /* 0x0005f40001807983 */ /* 0x000ea80000300800 */
[----:B------:R1:W-:Y:S04]  /*1cac0*/  STL.128 [R1+0x1710], R112 ;  /* 0x0017107001007387 */ /* 0x0003e80000100c00 */
[----:B0-----:R-:W2:Y:S04]  /*1cad0*/  LDL.LU.128 R120, [R1+0x1730] ;  /* 0x0017300001787983 */ /* 0x001ea80000300c00 */
[----:B------:R-:W2:Y:S04]  /*1cae0*/  LDL.LU.128 R116, [R1+0x1720] ;  /* 0x0017200001747983 */ /* 0x000ea80000300c00 */
[----:B------:R0:W-:Y:S04]  /*1caf0*/  STL.128 [R1+0x1700], R108 ;  /* 0x0017006c01007387 */ /* 0x0001e80000100c00 */
[----:B-1----:R-:W2:Y:S04]  /*1cb00*/  LDL.LU.128 R112, [R1+0x1710] ;  /* 0x0017100001707983 */ /* 0x002ea80000300c00 */
        /* <DEDUP_REMOVED lines=31> */
[----:B---3--:R3:W-:Y:S04]  /*1cd00*/  STL.128 [R1+0x15f0], R40 ;  /* 0x0015f02801007387 */ /* 0x0087e80000100c00 */
[----:B0-----:R-:W2:Y:S04]  /*1cd10*/  LDL.LU.128 R48, [R1+0x1610] ;  /* 0x0016100001307983 */ /* 0x001ea80000300c00 */
[----:B------:R0:W-:Y:S04]  /*1cd20*/  STL.128 [R1+0x15e0], R36 ;  /* 0x0015e02401007387 */ /* 0x0001e80000100c00 */
[----:B-1----:R-:W2:Y:S04]  /*1cd30*/  LDL.LU.128 R44, [R1+0x1600] ;  /* 0x00160000012c7983 */ /* 0x002ea80000300c00 */
[----:B------:R1:W-:Y:S04]  /*1cd40*/  STL.128 [R1+0x15d0], R32 ;  /* 0x0015d02001007387 */ /* 0x0003e80000100c00 */
[----:B---3--:R-:W3:Y:S04]  /*1cd50*/  LDL.LU.128 R40, [R1+0x15f0] ;  /* 0x0015f00001287983 */ /* 0x008ee80000300c00 */
        /* <DEDUP_REMOVED lines=13> */
[----:B------:R0:W-:Y:S02]  /*1ce30*/  STL.128 [R1+0x3e0], R132 ;  /* 0x0003e08401007387 */ /* 0x0001e40000100c00 */
[----:B0-----:R-:W-:Y:S02]  /*1ce40*/  IMAD.MOV.U32 R135, RZ, RZ, R130 ;  /* 0x000000ffff877224 */ /* 0x001fe400078e0082 */
[----:B------:R-:W-:Y:S01]  /*1ce50*/  IMAD.MOV.U32 R132, RZ, RZ, R127 ;  /* 0x000000ffff847224 */ /* 0x000fe200078e007f */
[----:B------:R0:W-:Y:S04]  /*1ce60*/  STL.128 [R1+0x2c0], R136 ;  /* 0x0002c08801007387 */ /* 0x0001e80000100c00 */
[----:B------:R1:W-:Y:S04]  /*1ce70*/  STL.128 [R1+0x2d0], R140 ;  /* 0x0002d08c01007387 */ /* 0x0003e80000100c00 */
[----:B------:R1:W-:Y:S04]  /*1ce80*/  STL.128 [R1+0x2e0], R144 ;  /* 0x0002e09001007387 */ /* 0x0003e80000100c00 */
[----:B------:R1:W-:Y:S01]  /*1ce90*/  STL.128 [R1+0x2f0], R148 ;  /* 0x0002f09401007387 */ /* 0x0003e20000100c00 */
[----:B0-----:R-:W-:-:S02]  /*1cea0*/  IMAD.MOV.U32 R136, RZ, RZ, R165 ;  /* 0x000000ffff887224 */ /* 0x001fc400078e00a5 */
[----:B------:R-:W-:Y:S02]  /*1ceb0*/  IMAD.MOV.U32 R137, RZ, RZ, R164 ;  /* 0x000000ffff897224 */ /* 0x000fe400078e00a4 */
[----:B------:R-:W-:Y:S02]  /*1cec0*/  IMAD.MOV.U32 R138, RZ, RZ, R163 ;  /* 0x000000ffff8a7224 */ /* 0x000fe400078e00a3 */
[----:B------:R-:W-:Y:S02]  /*1ced0*/  IMAD.MOV.U32 R139, RZ, RZ, R162 ;  /* 0x000000ffff8b7224 */ /* 0x000fe400078e00a2 */
[----:B----4-:R-:W-:Y:S02]  /*1cee0*/  IMAD.MOV.U32 R134, RZ, RZ, R129 ;  /* 0x000000ffff867224 */ /* 0x010fe400078e0081 */
[----:B------:R-:W-:Y:S02]  /*1cef0*/  IMAD.MOV.U32 R131, RZ, RZ, R126 ;  /* 0x000000ffff837224 */ /* 0x000fe400078e007e */
[----:B--2---:R-:W-:-:S02]  /*1cf00*/  IMAD.MOV.U32 R130, RZ, RZ, R125 ;  /* 0x000000ffff827224 */ /* 0x004fc400078e007d */
        /* <DEDUP_REMOVED lines=82> */
[----:B---3--:R-:W-:Y:S02]  /*1d430*/  IMAD.MOV.U32 R48, RZ, RZ, R43 ;  /* 0x000000ffff307224 */ /* 0x008fe400078e002b */
        /* <DEDUP_REMOVED lines=15> */
[----:B-1----:R-:W-:Y:S02]  /*1d530*/  IMAD.MOV.U32 R140, RZ, RZ, R161 ;  /* 0x000000ffff8c7224 */ /* 0x002fe400078e00a1 */
        /* <DEDUP_REMOVED lines=19> */
[----:B------:R-:W-:-:S06]  /*1d670*/  IMAD.MOV.U32 R27, RZ, RZ, R2 ;  /* 0x000000ffff1b7224 */ /* 0x000fcc00078e0002 */
[----:B------:R-:W-:-:S06]  /*1d680*/  WARPGROUP.ARRIVE ;  /* 0x00000000000079c5 */ /* 0x000fcc0000000000 */
[----:B------:R-:W-:Y:S01]  /*1d690*/  HGMMA.64x256x16.F32.BF16 R24, R152, gdesc[UR4].tnspB, R24, gsb0 ;  /* 0x43e0000498187df0 */ /* 0x000fe20008001818 */
[----:B------:R0:W-:Y:S04]  /*1d6a0*/  STL.128 [R1+0x1790], R20 ;  /* 0x0017901401007387 */ /* 0x0001e80000100c00 */
[----:B------:R1:W-:Y:S04]  /*1d6b0*/  STL.128 [R1+0x1760], R8 ;  /* 0x0017600801007387 */ /* 0x0003e80000100c00 */
[----:B0-----:R-:W2:Y:S04]  /*1d6c0*/  LDL.LU.128 R20, [R1+0x1790] ;  /* 0x0017900001147983 */ /* 0x001ea80000300c00 */
[----:B-1----:R-:W3:Y:S01]  /*1d6d0*/  LDL.LU.128 R8, [R1+0x1760] ;  /* 0x0017600001087983 */ /* 0x002ee20000300c00 */
[----:B------:R-:W-:-:S03]  /*1d6e0*/  WARPGROUP.DEPBAR.LE gsb0, 0x0 ;  /* 0x00008000000079c5 */ /* 0x000fc60000010000 */
[----:B------:R0:W-:Y:S04]  /*1d6f0*/  STL.128 [R1+0x1550], R148 ;  /* 0x0015509401007387 */ /* 0x0001e80000100c00 */
[----:B------:R1:W-:Y:S04]  /*1d700*/  STL.128 [R1+0x14e0], R120 ;  /* 0x0014e07801007387 */ /* 0x0003e80000100c00 */
[----:B------:R4:W-:Y:S01]  /*1d710*/  STL.128 [R1+0x1490], R100 ;  /* 0x0014906401007387 */ /* 0x0009e20000100c00 */
[----:B0-----:R-:W-:Y:S02]  /*1d720*/  IMAD.MOV.U32 R148, RZ, RZ, R161 ;  /* 0x000000ffff947224 */ /* 0x001fe400078e00a1 */
[----:B------:R-:W-:-:S02]  /*1d730*/  IMAD.MOV.U32 R149, RZ, RZ, R160 ;  /* 0x000000ffff957224 */ /* 0x000fc400078e00a0 */
[----:B------:R-:W-:Y:S01]  /*1d740*/  IMAD.MOV.U32 R150, RZ, RZ, R159 ;  /* 0x000000ffff967224 */ /* 0x000fe200078e009f */
[----:B-1----:R-:W2:Y:S01]  /*1d750*/  LDL.LU.128 R120, [R1+0x14e0] ;  /* 0x0014e00001787983 */ /* 0x002ea20000300c00 */
[----:B------:R-:W-:-:S03]  /*1d760*/  IMAD.MOV.U32 R151, RZ, RZ, R158 ;  /* 0x000000ffff977224 */ /* 0x000fc600078e009e */
[----:B------:R0:W-:Y:S04]  /*1d770*/  STL.128 [R1+0x1540], R144 ;  /* 0x0015409001007387 */ /* 0x0001e80000100c00 */
[----:B------:R1:W-:Y:S04]  /*1d780*/  STL.128 [R1+0x400], R148 ;  /* 0x0004009401007387 */ /* 0x0003e80000100c00 */
[----:B----4-:R-:W4:Y:S04]  /*1d790*/  LDL.LU.128 R100, [R1+0x1490] ;  /* 0x0014900001647983 */ /* 0x010f280000300c00 */
[----:B------:R1:W-:Y:S04]  /*1d7a0*/  STL.128 [R1+0x1510], R132 ;  /* 0x0015108401007387 */ /* 0x0003e80000100c00 */
[----:B------:R1:W-:Y:S01]  /*1d7b0*/  STL.128 [R1+0x1500], R128 ;  /* 0x0015008001007387 */ /* 0x0003e20000100c00 */
[----:B0-----:R-:W-:-:S02]  /*1d7c0*/  IMAD.MOV.U32 R144, RZ, RZ, R165 ;  /* 0x000000ffff907224 */ /* 0x001fc400078e00a5 */
[----:B------:R-:W-:Y:S01]  /*1d7d0*/  IMAD.MOV.U32 R145, RZ, RZ, R164 ;  /* 0x000000ffff917224 */ /* 0x000fe200078e00a4 */
[----:B-1----:R-:W3:Y:S01]  /*1d7e0*/  LDL.LU.128 R148, [R1+0x1550] ;  /* 0x0015500001947983 */ /* 0x002ee20000300c00 */
[----:B------:R-:W-:Y:S02]  /*1d7f0*/  IMAD.MOV.U32 R146, RZ, RZ, R163 ;  /* 0x000000ffff927224 */ /* 0x000fe400078e00a3 */
[----:B------:R-:W-:Y:S01]  /*1d800*/  IMAD.MOV.U32 R147, RZ, RZ, R162 ;  /* 0x000000ffff937224 */ /* 0x000fe200078e00a2 */
[----:B------:R-:W-:Y:S04]  /*1d810*/  STL.128 [R1+0x1530], R140 ;  /* 0x0015308c01007387 */ /* 0x000fe80000100c00 */
[----:B------:R-:W4:Y:S04]  /*1d820*/  LDL.LU.128 R132, [R1+0x1510] ;  /* 0x0015100001847983 */ /* 0x000f280000300c00 */
[----:B------:R-:W4:Y:S04]  /*1d830*/  LDL.LU.128 R128, [R1+0x1500] ;  /* 0x0015000001807983 */ /* 0x000f280000300c00 */
[----:B------:R-:W-:Y:S04]  /*1d840*/  STL.128 [R1+0x1520], R136 ;  /* 0x0015208801007387 */ /* 0x000fe80000100c00 */
        /* <DEDUP_REMOVED lines=13> */
[----:B------:R-:W4:Y:S04]  /*1d920*/  LDL.LU.128 R140, [R1+0x1530] ;  /* 0x00153000018c7983 */ /* 0x000f280000300c00 */
[----:B------:R-:W4:Y:S04]  /*1d930*/  LDL.LU.128 R136, [R1+0x1520] ;  /* 0x0015200001887983 */ /* 0x000f280000300c00 */
[----:B------:R0:W-:Y:S04]  /*1d940*/  STL.128 [R1+0x14d0], R116 ;  /* 0x0014d07401007387 */ /* 0x0001e80000100c00 */
[----:B------:R0:W-:Y:S04]  /*1d950*/  STL.128 [R1+0x14c0], R112 ;  /* 0x0014c07001007387 */ /* 0x0001e80000100c00 */
[----:B------:R0:W-:Y:S04]  /*1d960*/  STL.128 [R1+0x14b0], R108 ;  /* 0x0014b06c01007387 */ /* 0x0001e80000100c00 */
[----:B------:R0:W-:Y:S04]  /*1d970*/  STL.128 [R1+0x14a0], R104 ;  /* 0x0014a06801007387 */ /* 0x0001e80000100c00 */
        /* <DEDUP_REMOVED lines=21> */
[----:B------:R-:W4:Y:S04]  /*1dad0*/  LDL.LU.128 R104, [R1+0x14a0] ;  /* 0x0014a00001687983 */ /* 0x000f280000300c00 */
[----:B-1----:R-:W4:Y:S04]  /*1dae0*/  LDL.LU.128 R56, [R1+0x13e0] ;  /* 0x0013e00001387983 */ /* 0x002f280000300c00 */
[----:B------:R-:W4:Y:S04]  /*1daf0*/  LDL.LU.128 R52, [R1+0x13d0] ;  /* 0x0013d00001347983 */ /* 0x000f280000300c00 */
[----:B------:R-:W4:Y:S04]  /*1db00*/  LDL.LU.128 R48, [R1+0x13c0] ;  /* 0x0013c00001307983 */ /* 0x000f280000300c00 */
[----:B------:R-:W4:Y:S04]  /*1db10*/  LDL.LU.128 R44, [R1+0x13b0] ;  /* 0x0013b000012c7983 */ /* 0x000f280000300c00 */
[----:B------:R-:W4:Y:S04]  /*1db20*/  LDL.LU.128 R40, [R1+0x13a0] ;  /* 0x0013a00001287983 */ /* 0x000f280000300c00 */
[----:B------:R-:W4:Y:S04]  /*1db30*/  LDL.LU.128 R36, [R1+0x1390] ;  /* 0x0013900001247983 */ /* 0x000f280000300c00 */
[----:B------:R-:W4:Y:S01]  /*1db40*/  LDL.LU.128 R32, [R1+0x1380] ;  /* 0x0013800001207983 */ /* 0x000f220000300c00 */
        /* <DEDUP_REMOVED lines=9> */
[----:B------:R-:W-:-:S07]  /*1dbe0*/  IMAD.MOV.U32 R5, RZ, RZ, R17 ;  /* 0x000000ffff057224 */ /* 0x000fce00078e0011 */
[----:B------:R-:W0:Y:S08]  /*1dbf0*/  MUFU.EX2 R168, R168 ;  /* 0x000000a800a87308 */ /* 0x000e300000000800 */
[----:B------:R-:W-:Y:S08]  /*1dc00*/  MUFU.EX2 R167, R167 ;  /* 0x000000a700a77308 */ /* 0x000ff00000000800 */
[----:B------:R-:W-:Y:S08]  /*1dc10*/  MUFU.EX2 R166, R166 ;  /* 0x000000a600a67308 */ /* 0x000ff00000000800 */
[----:B------:R-:W-:Y:S08]  /*1dc20*/  MUFU.EX2 R165, R165 ;  /* 0x000000a500a57308 */ /* 0x000ff00000000800 */
[----:B------:R-:W1:Y:S08]  /*1dc30*/  MUFU.EX2 R164, R164 ;  /* 0x000000a400a47308 */ /* 0x000e700000000800 */
[----:B------:R-:W-:Y:S08]  /*1dc40*/  MUFU.EX2 R163, R163 ;  /* 0x000000a300a37308 */ /* 0x000ff00000000800 */
[----:B------:R-:W1:Y:S01]  /*1dc50*/  MUFU.EX2 R162, R162 ;  /* 0x000000a200a27308 */ /* 0x000e620000000800 */
[----:B------:R-:W-:-:S02]  /*1dc60*/  VIADD R4, R16, 0x200 ;  /* 0x0000020010047836 */ /* 0x000fc40000000000 */
[----:B------:R-:W-:Y:S02]  /*1dc70*/  IMAD.MOV.U32 R152, RZ, RZ, R157 ;  /* 0x000000ffff987224 */ /* 0x000fe400078e009d */
[----:B------:R-:W-:Y:S01]  /*1dc80*/  IMAD.MOV.U32 R153, RZ, RZ, R156 ;  /* 0x000000ffff997224 */ /* 0x000fe200078e009c */
[----:B------:R-:W-:Y:S01]  /*1dc90*/  R2UR UR7, R5 ;  /* 0x00000000050772ca */ /* 0x000fe200000e0000 */
[----:B------:R-:W-:Y:S02]  /*1dca0*/  IMAD.MOV.U32 R154, RZ, RZ, R19 ;  /* 0x000000ffff9a7224 */ /* 0x000fe400078e0013 */
[----:B------:R-:W-:Y:S02]  /*1dcb0*/  IMAD.MOV.U32 R155, RZ, RZ, R18 ;  /* 0x000000ffff9b7224 */ /* 0x000fe400078e0012 */
[----:B------:R-:W-:Y:S02]  /*1dcc0*/  IMAD.MOV.U32 R156, RZ, RZ, R15 ;  /* 0x000000ffff9c7224 */ /* 0x000fe400078e000f */
[----:B------:R-:W-:-:S02]  /*1dcd0*/  IMAD.MOV.U32 R157, RZ, RZ, R14 ;  /* 0x000000ffff9d7224 */ /* 0x000fc400078e000e */
[----:B------:R-:W-:Y:S02]  /*1dce0*/  IMAD.MOV.U32 R158, RZ, RZ, R12 ;  /* 0x000000ffff9e7224 */ /* 0x000fe400078e000c */
[----:B------:R-:W-:Y:S01]  /*1dcf0*/  IMAD.MOV.U32 R159, RZ, RZ, R7 ;  /* 0x000000ffff9f7224 */ /* 0x000fe200078e0007 */
[----:B------:R-:W-:Y:S01]  /*1dd00*/  R2UR UR6, R4 ;  /* 0x00000000040672ca */ /* 0x000fe200000e0000 */
[----:B------:R-:W-:Y:S02]  /*1dd10*/  IMAD.MOV.U32 R5, RZ, RZ, R6 ;  /* 0x000000ffff057224 */ /* 0x000fe400078e0006 */
[----:B------:R-:W-:Y:S02]  /*1dd20*/  IMAD.MOV.U32 R6, RZ, RZ, R3 ;  /* 0x000000ffff067224 */ /* 0x000fe400078e0003 */
[----:B------:R-:W-:Y:S02]  /*1dd30*/  IMAD.MOV.U32 R7, RZ, RZ, R2 ;  /* 0x000000ffff077224 */ /* 0x000fe400078e0002 */
[----:B--2---:R-:W-:-:S02]  /*1dd40*/  IMAD.MOV.U32 R226, RZ, RZ, R123 ;  /* 0x000000ffffe27224 */ /* 0x004fc400078e007b */
[----:B------:R-:W-:Y:S01]  /*1dd50*/  IMAD.MOV.U32 R227, RZ, RZ, R122 ;  /* 0x000000ffffe37224 */ /* 0x000fe200078e007a */
[----:B------:R0:W-:Y:S01]  /*1dd60*/  STL.128 [R1+0x410], R152 ;  /* 0x0004109801007387 */ /* 0x0001e20000100c00 */
[----:B---3--:R-:W-:Y:S02]  /*1dd70*/  IMAD.MOV.U32 R2, RZ, RZ, R151 ;  /* 0x000000ffff027224 */ /* 0x008fe400078e0097 */
[----:B------:R-:W-:Y:S01]  /*1dd80*/  IMAD.MOV.U32 R3, RZ, RZ, R150 ;  /* 0x000000ffff037224 */ /* 0x000fe200078e0096 */
[----:B------:R2:W-:Y:S01]  /*1dd90*/  STL.128 [R1+0x420], R156 ;  /* 0x0004209c01007387 */ /* 0x0005e20000100c00 */
[----:B----4-:R-:W-:-:S03]  /*1dda0*/  IMAD.MOV.U32 R4, RZ, RZ, R100 ;  /* 0x000000ffff047224 */ /* 0x010fc600078e0064 */
[----:B------:R3:W-:Y:S01]  /*1ddb0*/  STL.128 [R1+0x1310], R196 ;  /* 0x001310c401007387 */ /* 0x0007e20000100c00 */
[----:B------:R-:W-:Y:S02]  /*1ddc0*/  IMAD.MOV.U32 R160, RZ, RZ, R131 ;  /* 0x000000ffffa07224 */ /* 0x000fe400078e0083 */
[----:B------:R-:W-:Y:S02]  /*1ddd0*/  IMAD.MOV.U32 R161, RZ, RZ, R130 ;  /* 0x000000ffffa17224 */ /* 0x000fe400078e0082 */
[----:B------:R-:W-:Y:S01]  /*1dde0*/  IMAD.MOV.U32 R174, RZ, RZ, R129 ;  /* 0x000000ffffae7224 */ /* 0x000fe200078e0081 */
[----:B0-----:R-:W-:Y:S01]  /*1ddf0*/  F2FP.BF16.F32.PACK_AB R152, R168, R169 ;  /* 0x000000a9a898723e */ /* 0x001fe200000010ff */
[----:B------:R-:W-:Y:S01]  /*1de00*/  IMAD.MOV.U32 R175, RZ, RZ, R128 ;  /* 0x000000ffffaf7224 */ /* 0x000fe200078e0080 */
[----:B-1----:R-:W-:Y:S02]  /*1de10*/  F2FP.BF16.F32.PACK_AB R153, R164, R165 ;  /* 0x000000a5a499723e */ /* 0x002fe400000010ff */
[----:B------:R-:W-:Y:S01]  /*1de20*/  F2FP.BF16.F32.PACK_AB R154, R166, R167 ;  /* 0x000000a7a69a723e */ /* 0x000fe200000010ff */
[----:B--2---:R-:W-:Y:S01]  /*1de30*/  IMAD.MOV.U32 R156, RZ, RZ, R135 ;  /* 0x000000ffff9c7224 */ /* 0x004fe200078e0087 */
[----:B------:R-:W-:Y:S01]  /*1de40*/  F2FP.BF16.F32.PACK_AB R155, R162, R163 ;  /* 0x000000a3a29b723e */ /* 0x000fe200000010ff */
[----:B------:R-:W-:-:S02]  /*1de50*/  IMAD.MOV.U32 R157, RZ, RZ, R134 ;  /* 0x000000ffff9d7224 */ /* 0x000fc400078e0086 */
[----:B------:R-:W-:Y:S02]  /*1de60*/  IMAD.MOV.U32 R158, RZ, RZ, R133 ;  /* 0x000000ffff9e7224 */ /* 0x000fe400078e0085 */
[----:B------:R-:W-:Y:S01]  /*1de70*/  IMAD.MOV.U32 R159, RZ, RZ, R132 ;  /* 0x000000ffff9f7224 */ /* 0x000fe200078e0084 */
[----:B------:R0:W-:Y:S01]  /*1de80*/  STL [R1+0x5cc], R226 ;  /* 0x0005cce201007387 */ /* 0x0001e20000100800 */
[----:B---3--:R-:W-:Y:S02]  /*1de90*/  IMAD.MOV.U32 R198, RZ, RZ, R227 ;  /* 0x000000ffffc67224 */ /* 0x008fe400078e00e3 */
[----:B------:R-:W-:Y:S01]  /*1dea0*/  IMAD.MOV.U32 R199, RZ, RZ, R226 ;  /* 0x000000ffffc77224 */ /* 0x000fe200078e00e2 */
[----:B------:R1:W-:Y:S01]  /*1deb0*/  STL [R1+0x5c8], R227 ;  /* 0x0005c8e301007387 */ /* 0x0003e20000100800 */
[----:B------:R-:W-:-:S03]  /*1dec0*/  IMAD.MOV.U32 R176, RZ, RZ, R4 ;  /* 0x000000ffffb07224 */ /* 0x000fc600078e0004 */
[----:B------:R2:W-:Y:S01]  /*1ded0*/  STL [R1+0x63c], R2 ;  /* 0x00063c0201007387 */ /* 0x0005e20000100800 */
[----:B0-----:R-:W-:-:S03]  /*1dee0*/  IMAD.MOV.U32 R226, RZ, RZ, R3 ;  /* 0x000000ffffe27224 */ /* 0x001fc600078e0003 */
[----:B------:R0:W-:Y:S01]  /*1def0*/  STL [R1+0x638], R3 ;  /* 0x0006380301007387 */ /* 0x0001e20000100800 */
[----:B-1----:R-:W-:-:S03]  /*1df00*/  IMAD.MOV.U32 R227, RZ, RZ, R2 ;  /* 0x000000ffffe37224 */ /* 0x002fc600078e0002 */
[----:B------:R1:W-:Y:S01]  /*1df10*/  STL [R1+0x570], R4 ;  /* 0x0005700401007387 */ /* 0x0003e20000100800 */
[----:B------:R-:W-:Y:S02]  /*1df20*/  IMAD.MOV.U32 R12, RZ, RZ, R149 ;  /* 0x000000ffff0c7224 */ /* 0x000fe400078e0095 */
[----:B--2---:R-:W-:Y:S01]  /*1df30*/  IMAD.MOV.U32 R2, RZ, RZ, R27 ;  /* 0x000000ffff027224 */ /* 0x004fe200078e001b */
[----:B------:R-:W-:Y:S01]  /*1df40*/  STL.64 [R1+0x1370], R220 ;  /* 0x001370dc01007387 */ /* 0x000fe20000100a00 */
[----:B------:R-:W-:Y:S02]  /*1df50*/  IMAD.MOV.U32 R14, RZ, RZ, R148 ;  /* 0x000000ffff0e7224 */ /* 0x000fe400078e0094 */
[----:B0-----:R-:W-:Y:S01]  /*1df60*/  IMAD.MOV.U32 R3, RZ, RZ, R26 ;  /* 0x000000ffff037224 */ /* 0x001fe200078e001a */
[----:B------:R0:W-:Y:S01]  /*1df70*/  STL.128 [R1+0x1360], R216 ;  /* 0x001360d801007387 */ /* 0x0001e20000100c00 */
[----:B-1----:R-:W-:-:S03]  /*1df80*/  IMAD.MOV.U32 R4, RZ, RZ, R25 ;  /* 0x000000ffff047224 */ /* 0x002fc600078e0019 */
[----:B------:R1:W-:Y:S01]  /*1df90*/  STL.128 [R1+0x1350], R212 ;  /* 0x001350d401007387 */ /* 0x0003e20000100c00 */
[----:B------:R-:W-:-:S03]  /*1dfa0*/  IMAD.MOV.U32 R196, RZ, RZ, R120 ;  /* 0x000000ffffc47224 */ /* 0x000fc600078e0078 */
[----:B------:R2:W-:Y:S01]  /*1dfb0*/  STL.128 [R1+0x1340], R208 ;  /* 0x001340d001007387 */ /* 0x0005e20000100c00 */
[----:B------:R-:W-:-:S03]  /*1dfc0*/  IMAD.MOV.U32 R197, RZ, RZ, R121 ;  /* 0x000000ffffc57224 */ /* 0x000fc600078e0079 */
[----:B------:R3:W-:Y:S01]  /*1dfd0*/  STL.128 [R1+0x1330], R204 ;  /* 0x001330cc01007387 */ /* 0x0007e20000100c00 */
[----:B------:R-:W-:-:S03]  /*1dfe0*/  IMAD.MOV.U32 R15, RZ, RZ, R147 ;  /* 0x000000ffff0f7224 */ /* 0x000fc600078e0093 */
[----:B------:R-:W-:Y:S01]  /*1dff0*/  STL [R1+0x620], R144 ;  /* 0x0006209001007387 */ /* 0x000fe20000100800 */
[----:B------:R-:W-:Y:S02]  /*1e000*/  IMAD.MOV.U32 R18, RZ, RZ, R146 ;  /* 0x000000ffff127224 */ /* 0x000fe400078e0092 */
[----:B------:R-:W-:Y:S01]  /*1e010*/  IMAD.MOV.U32 R19, RZ, RZ, R145 ;  /* 0x000000ffff137224 */ /* 0x000fe200078e0091 */
[----:B------:R-:W-:Y:S01]  /*1e020*/  STL [R1+0x61c], R143 ;  /* 0x00061c8f01007387 */ /* 0x000fe20000100800 */
[----:B0-----:R-:W-:Y:S02]  /*1e030*/  IMAD.MOV.U32 R216, RZ, RZ, R140 ;  /* 0x000000ffffd87224 */ /* 0x001fe400078e008c */
[----:B-1----:R-:W-:Y:S01]  /*1e040*/  IMAD.MOV.U32 R213, RZ, RZ, R137 ;  /* 0x000000ffffd57224 */ /* 0x002fe200078e0089 */
[----:B------:R-:W-:Y:S01]  /*1e050*/  STL [R1+0x618], R142 ;  /* 0x0006188e01007387 */ /* 0x000fe20000100800 */
[----:B--2---:R-:W-:Y:S02]  /*1e060*/  IMAD.MOV.U32 R208, RZ, RZ, R159 ;  /* 0x000000ffffd07224 */ /* 0x004fe400078e009f */
[----:B------:R-:W-:Y:S01]  /*1e070*/  IMAD.MOV.U32 R209, RZ, RZ, R158 ;  /* 0x000000ffffd17224 */ /* 0x000fe200078e009e */
[----:B------:R-:W-:Y:S01]  /*1e080*/  STL [R1+0x614], R141 ;  /* 0x0006148d01007387 */ /* 0x000fe20000100800 */
[----:B---3--:R-:W-:-:S02]  /*1e090*/  IMAD.MOV.U32 R204, RZ, RZ, R175 ;  /* 0x000000ffffcc7224 */ /* 0x008fc400078e00af */
        /* <DEDUP_REMOVED lines=24> */
[----:B0-----:R-:W-:Y:S01]  /*1e220*/  IMAD.MOV.U32 R157, RZ, RZ, R81 ;  /* 0x000000ffff9d7224 */ /* 0x001fe200078e0051 */
[----:B------:R0:W-:Y:S01]  /*1e230*/  STL [R1+0x5ec], R160 ;  /* 0x0005eca001007387 */ /* 0x0001e20000100800 */
[----:B------:R-:W-:-:S02]  /*1e240*/  IMAD.MOV.U32 R156, RZ, RZ, R80 ;  /* 0x000000ffff9c7224 */ /* 0x000fc400078e0050 */
[----:B-1----:R-:W-:Y:S01]  /*1e250*/  IMAD.MOV.U32 R158, RZ, RZ, R82 ;  /* 0x000000ffff9e7224 */ /* 0x002fe200078e0052 */
[----:B------:R1:W-:Y:S01]  /*1e260*/  STL [R1+0x5e8], R161 ;  /* 0x0005e8a101007387 */ /* 0x0003e20000100800 */
[----:B--2---:R-:W-:-:S03]  /*1e270*/  IMAD.MOV.U32 R159, RZ, RZ, R83 ;  /* 0x000000ffff9f7224 */ /* 0x004fc600078e0053 */
[----:B------:R2:W-:Y:S01]  /*1e280*/  STL [R1+0x5e4], R174 ;  /* 0x0005e4ae01007387 */ /* 0x0005e20000100800 */
[----:B------:R-:W-:Y:S02]  /*1e290*/  IMAD.MOV.U32 R151, RZ, RZ, R75 ;  /* 0x000000ffff977224 */ /* 0x000fe400078e004b */
[----:B0-----:R-:W-:Y:S01]  /*1e2a0*/  IMAD.MOV.U32 R160, RZ, RZ, R84 ;  /* 0x000000ffffa07224 */ /* 0x001fe200078e0054 */
[----:B------:R0:W-:Y:S01]  /*1e2b0*/  STL [R1+0x5e0], R175 ;  /* 0x0005e0af01007387 */ /* 0x0001e20000100800 */
[----:B------:R-:W-:Y:S02]  /*1e2c0*/  IMAD.MOV.U32 R150, RZ, RZ, R74 ;  /* 0x000000ffff967224 */ /* 0x000fe400078e004a */
[----:B-1----:R-:W-:Y:S01]  /*1e2d0*/  IMAD.MOV.U32 R161, RZ, RZ, R85 ;  /* 0x000000ffffa17224 */ /* 0x002fe200078e0055 */
[----:B------:R1:W-:Y:S01]  /*1e2e0*/  STL.64 [R1+0x12d0], R172 ;  /* 0x0012d0ac01007387 */ /* 0x0003e20000100a00 */
[----:B------:R-:W-:Y:S02]  /*1e2f0*/  IMAD.MOV.U32 R149, RZ, RZ, R73 ;  /* 0x000000ffff957224 */ /* 0x000fe400078e0049 */
[----:B--2---:R-:W-:Y:S01]  /*1e300*/  IMAD.MOV.U32 R174, RZ, RZ, R98 ;  /* 0x000000ffffae7224 */ /* 0x004fe200078e0062 */
[----:B------:R2:W-:Y:S01]  /*1e310*/  STL.128 [R1+0x12c0], R168 ;  /* 0x0012c0a801007387 */ /* 0x0005e20000100c00 */
[----:B------:R-:W-:-:S02]  /*1e320*/  IMAD.MOV.U32 R148, RZ, RZ, R72 ;  /* 0x000000ffff947224 */ /* 0x000fc400078e0048 */
[----:B0-----:R-:W-:Y:S01]  /*1e330*/  IMAD.MOV.U32 R175, RZ, RZ, R99 ;  /* 0x000000ffffaf7224 */ /* 0x001fe200078e0063 */
[----:B------:R0:W-:Y:S01]  /*1e340*/  STL.128 [R1+0x12b0], R164 ;  /* 0x0012b0a401007387 */ /* 0x0001e20000100c00 */
[----:B------:R-:W-:Y:S02]  /*1e350*/  IMAD.MOV.U32 R147, RZ, RZ, R71 ;  /* 0x000000ffff937224 */ /* 0x000fe400078e0047 */
[----:B------:R-:W-:Y:S01]  /*1e360*/  IMAD.MOV.U32 R146, RZ, RZ, R70 ;  /* 0x000000ffff927224 */ /* 0x000fe200078e0046 */
[----:B------:R3:W-:Y:S01]  /*1e370*/  STL.64 [R1+0x12a0], R162 ;  /* 0x0012a0a201007387 */ /* 0x0007e20000100a00 */
[----:B-1----:R-:W-:Y:S02]  /*1e380*/  IMAD.MOV.U32 R173, RZ, RZ, R97 ;  /* 0x000000ffffad7224 */ /* 0x002fe400078e0061 */
[----:B------:R-:W-:Y:S01]  /*1e390*/  IMAD.MOV.U32 R172, RZ, RZ, R96 ;  /* 0x000000ffffac7224 */ /* 0x000fe200078e0060 */
[----:B------:R1:W-:Y:S01]  /*1e3a0*/  STL.128 [R1+0x1290], R152 ;  /* 0x0012909801007387 */ /* 0x0003e20000100c00 */
[----:B------:R-:W-:-:S02]  /*1e3b0*/  IMAD.MOV.U32 R145, RZ, RZ, R69 ;  /* 0x000000ffff917224 */ /* 0x000fc400078e0045 */
[----:B------:R-:W-:Y:S01]  /*1e3c0*/  IMAD.MOV.U32 R144, RZ, RZ, R68 ;  /* 0x000000ffff907224 */ /* 0x000fe200078e0044 */
[----:B------:R-:W-:Y:S01]  /*1e3d0*/  STL [R1+0x600], R136 ;  /* 0x0006008801007387 */ /* 0x000fe20000100800 */
[----:B--2---:R-:W-:Y:S02]  /*1e3e0*/  IMAD.MOV.U32 R171, RZ, RZ, R95 ;  /* 0x000000ffffab7224 */ /* 0x004fe400078e005f */
[----:B------:R-:W-:Y:S01]  /*1e3f0*/  IMAD.MOV.U32 R170, RZ, RZ, R94 ;  /* 0x000000ffffaa7224 */ /* 0x000fe200078e005e */
[----:B------:R-:W-:Y:S01]  /*1e400*/  STL.128 [R1+0x1300], R192 ;  /* 0x001300c001007387 */ /* 0x000fe20000100c00 */
[----:B------:R-:W-:Y:S02]  /*1e410*/  IMAD.MOV.U32 R169, RZ, RZ, R93 ;  /* 0x000000ffffa97224 */ /* 0x000fe400078e005d */
[----:B------:R-:W-:Y:S01]  /*1e420*/  IMAD.MOV.U32 R168, RZ, RZ, R92 ;  /* 0x000000ffffa87224 */ /* 0x000fe200078e005c */
[----:B------:R-:W-:Y:S01]  /*1e430*/  STL.128 [R1+0x12f0], R188 ;  /* 0x0012f0bc01007387 */ /* 0x000fe20000100c00 */
[----:B0-----:R-:W-:-:S02]  /*1e440*/  IMAD.MOV.U32 R167, RZ, RZ, R91 ;  /* 0x000000ffffa77224 */ /* 0x001fc400078e005b */
[----:B------:R-:W-:Y:S01]  /*1e450*/  IMAD.MOV.U32 R166, RZ, RZ, R90 ;  /* 0x000000ffffa67224 */ /* 0x000fe200078e005a */
[----:B------:R0:W-:Y:S01]  /*1e460*/  STL.128 [R1+0x12e0], R184 ;  /* 0x0012e0b801007387 */ /* 0x0001e20000100c00 */
[----:B------:R-:W-:Y:S02]  /*1e470*/  IMAD.MOV.U32 R165, RZ, RZ, R89 ;  /* 0x000000ffffa57224 */ /* 0x000fe400078e0059 */
[----:B------:R-:W-:Y:S01]  /*1e480*/  IMAD.MOV.U32 R164, RZ, RZ, R88 ;  /* 0x000000ffffa47224 */ /* 0x000fe200078e0058 */
[----:B------:R2:W-:Y:S01]  /*1e490*/  STL [R1+0x5c4], R121 ;  /* 0x0005c47901007387 */ /* 0x0005e20000100800 */
[----:B---3--:R-:W-:Y:S02]  /*1e4a0*/  IMAD.MOV.U32 R163, RZ, RZ, R87 ;  /* 0x000000ffffa37224 */ /* 0x008fe400078e0057 */
[----:B------:R-:W-:Y:S01]  /*1e4b0*/  IMAD.MOV.U32 R162, RZ, RZ, R86 ;  /* 0x000000ffffa27224 */ /* 0x000fe200078e0056 */
[----:B------:R3:W-:Y:S01]  /*1e4c0*/  STL [R1+0x5c0], R120 ;  /* 0x0005c07801007387 */ /* 0x0007e20000100800 */
[----:B-1----:R-:W-:-:S02]  /*1e4d0*/  IMAD.MOV.U32 R155, RZ, RZ, R79 ;  /* 0x000000ffff9b7224 */ /* 0x002fc400078e004f */
        /* <DEDUP_REMOVED lines=21> */
[----:B0-----:R-:W-:Y:S01]  /*1e630*/  IMAD.MOV.U32 R184, RZ, RZ, R108 ;  /* 0x000000ffffb87224 */ /* 0x001fe200078e006c */
        /* <DEDUP_REMOVED lines=36> */
[----:B---3--:R-:W-:Y:S02]  /*1e880*/  IMAD.MOV.U32 R120, RZ, RZ, R44 ;  /* 0x000000ffff787224 */ /* 0x008fe400078e002c */
[----:B-1----:R-:W-:Y:S02]  /*1e890*/  IMAD.MOV.U32 R119, RZ, RZ, R43 ;  /* 0x000000ffff777224 */ /* 0x002fe400078e002b */
[----:B----4-:R-:W-:Y:S02]  /*1e8a0*/  IMAD.MOV.U32 R118, RZ, RZ, R42 ;  /* 0x000000ffff767224 */ /* 0x010fe400078e002a */
[----:B------:R-:W-:Y:S02]  /*1e8b0*/  IMAD.MOV.U32 R117, RZ, RZ, R41 ;  /* 0x000000ffff757224 */ /* 0x000fe400078e0029 */
[----:B------:R-:W-:Y:S02]  /*1e8c0*/  IMAD.MOV.U32 R116, RZ, RZ, R40 ;  /* 0x000000ffff747224 */ /* 0x000fe400078e0028 */
[----:B------:R-:W-:-:S02]  /*1e8d0*/  IMAD.MOV.U32 R115, RZ, RZ, R39 ;  /* 0x000000ffff737224 */ /* 0x000fc400078e0027 */
[----:B------:R-:W-:Y:S02]  /*1e8e0*/  IMAD.MOV.U32 R114, RZ, RZ, R38 ;  /* 0x000000ffff727224 */ /* 0x000fe400078e0026 */
[----:B------:R-:W-:Y:S02]  /*1e8f0*/  IMAD.MOV.U32 R113, RZ, RZ, R37 ;  /* 0x000000ffff717224 */ /* 0x000fe400078e0025 */
[----:B0-----:R-:W-:Y:S02]  /*1e900*/  IMAD.MOV.U32 R112, RZ, RZ, R36 ;  /* 0x000000ffff707224 */ /* 0x001fe400078e0024 */
        /* <DEDUP_REMOVED lines=10> */
[----:B------:R-:W-:Y:S01]  /*1e9b0*/  IMAD.MOV.U32 R27, RZ, RZ, R2 ;  /* 0x000000ffff1b7224 */ /* 0x000fe200078e0002 */
[----:B------:R0:W-:Y:S01]  /*1e9c0*/  STL.128 [R1+0x15a0], R20 ;  /* 0x0015a01401007387 */ /* 0x0001e20000100c00 */
[----:B------:R-:W-:-:S03]  /*1e9d0*/  IMAD.MOV.U32 R177, RZ, RZ, R101 ;  /* 0x000000ffffb17224 */ /* 0x000fc600078e0065 */
[----:B------:R1:W-:Y:S01]  /*1e9e0*/  STL.128 [R1+0x1570], R8 ;  /* 0x0015700801007387 */ /* 0x0003e20000100c00 */
[----:B------:R-:W-:-:S03]  /*1e9f0*/  IMAD.MOV.U32 R178, RZ, RZ, R102 ;  /* 0x000000ffffb27224 */ /* 0x000fc600078e0066 */
[----:B------:R-:W-:Y:S01]  /*1ea00*/  STL [R1+0x634], R12 ;  /* 0x0006340c01007387 */ /* 0x000fe20000100800 */
[----:B------:R-:W-:-:S03]  /*1ea10*/  IMAD.MOV.U32 R179, RZ, RZ, R103 ;  /* 0x000000ffffb37224 */ /* 0x000fc600078e0067 */
[----:B------:R-:W-:Y:S04]  /*1ea20*/  STL [R1+0x630], R14 ;  /* 0x0006300e01007387 */ /* 0x000fe80000100800 */
[----:B0-----:R-:W2:Y:S04]  /*1ea30*/  LDL.LU.128 R20, [R1+0x15a0] ;  /* 0x0015a00001147983 */ /* 0x001ea80000300c00 */
[----:B-1----:R-:W3:Y:S04]  /*1ea40*/  LDL.LU.128 R8, [R1+0x1570] ;  /* 0x0015700001087983 */ /* 0x002ee80000300c00 */
        /* <DEDUP_REMOVED lines=85> */
[----:B------:R-:W-:Y:S04]  /*1efa0*/  STL.128 [R1+0x250], R108 ;  /* 0x0002506c01007387 */ /* 0x000fe80000100c00 */
[----:B------:R-:W-:Y:S04]  /*1efb0*/  STL [R1+0x448], R3 ;  /* 0x0004480301007387 */ /* 0x000fe80000100800 */
[----:B------:R-:W-:Y:S04]  /*1efc0*/  STL.128 [R1+0x260], R112 ;  /* 0x0002607001007387 */ /* 0x000fe80000100c00 */
        /* <DEDUP_REMOVED lines=11> */
[----:B------:R-:W-:Y:S04]  /*1f080*/  STL [R1+0x440], R24 ;  /* 0x0004401801007387 */ /* 0x000fe80000100800 */
[----:B------:R1:W-:Y:S04]  /*1f090*/  STL.128 [R1+0x1280], R24 ;  /* 0x0012801801007387 */ /* 0x0003e80000100c00 */
[----:B------:R-:W4:Y:S04]  /*1f0a0*/  LDL.LU.128 R28, [R1+0x450] ;  /* 0x00045000011c7983 */ /* 0x000f280000300c00 */
[----:B0-----:R-:W4:Y:S04]  /*1f0b0*/  LDL.LU.128 R152, [R1+0x1290] ;  /* 0x0012900001987983 */ /* 0x001f280000300c00 */
[----:B------:R-:W4:Y:S04]  /*1f0c0*/  LDL.LU.128 R32, [R1+0x460] ;  /* 0x0004600001207983 */ /* 0x000f280000300c00 */
        /* <DEDUP_REMOVED lines=33> */
[----:B0-----:R-:W3:Y:S04]  /*1f2e0*/  LDL.LU.128 R184, [R1+0x12e0] ;  /* 0x0012e00001b87983 */ /* 0x001ee80000300c00 */
[----:B-1----:R-:W3:Y:S04]  /*1f2f0*/  LDL.LU.128 R188, [R1+0x12f0] ;  /* 0x0012f00001bc7983 */ /* 0x002ee80000300c00 */
[----:B--2---:R-:W2:Y:S04]  /*1f300*/  LDL.LU.128 R196, [R1+0x1310] ;  /* 0x0013100001c47983 */ /* 0x004ea80000300c00 */
[----:B------:R0:W-:Y:S04]  /*1f310*/  STL.128 [R1+0x1270], R20 ;  /* 0x0012701401007387 */ /* 0x0001e80000100c00 */
[----:B------:R-:W-:Y:S04]  /*1f320*/  STL.128 [R1+0x320], R160 ;  /* 0x000320a001007387 */ /* 0x000fe80000100c00 */
[----:B------:R1:W-:Y:S04]  /*1f330*/  STL.128 [R1+0x330], R164 ;  /* 0x000330a401007387 */ /* 0x0003e80000100c00 */
[----:B------:R1:W-:Y:S04]  /*1f340*/  STL.128 [R1+0x340], R168 ;  /* 0x000340a801007387 */ /* 0x0003e80000100c00 */
[----:B------:R1:W-:Y:S04]  /*1f350*/  STL.128 [R1+0x350], R172 ;  /* 0x000350ac01007387 */ /* 0x0003e80000100c00 */
[----:B0-----:R-:W2:Y:S04]  /*1f360*/  LDL.LU.128 R20, [R1+0x1270] ;  /* 0x0012700001147983 */ /* 0x001ea80000300c00 */
[----:B-1----:R-:W2:Y:S04]  /*1f370*/  LDL.LU.128 R164, [R1+0x12b0] ;  /* 0x0012b00001a47983 */ /* 0x002ea80000300c00 */
[----:B------:R-:W2:Y:S04]  /*1f380*/  LDL.LU.128 R168, [R1+0x12c0] ;  /* 0x0012c00001a87983 */ /* 0x000ea80000300c00 */
[----:B------:R-:W2:Y:S04]  /*1f390*/  LDL.LU.64 R172, [R1+0x12d0] ;  /* 0x0012d00001ac7983 */ /* 0x000ea80000300a00 */
[----:B------:R-:W2:Y:S01]  /*1f3a0*/  LDL.LU.64 R162, [R1+0x12a0] ;  /* 0x0012a00001a27983 */ /* 0x000ea20000300a00 */
[----:B----4-:R-:W-:-:S06]  /*1f3b0*/  WARPGROUP.ARRIVE ;  /* 0x00000000000079c5 */ /* 0x010fcc0000000000 */
[----:B------:R-:W-:Y:S01]  /*1f3c0*/  HGMMA.64x256x16.F32.BF16 R24, R152, gdesc[UR4].tnspB, R24, gsb0 ;  /* 0x43e0000498187df0 */ /* 0x000fe20008001818 */
[----:B------:R-:W-:Y:S02]  /*1f3d0*/  STL.128 [R1+0x310], R156 ;  /* 0x0003109c01007387 */ /* 0x000fe40000100c00 */
[----:B------:R-:W-:Y:S02]  /*1f3e0*/  WARPGROUP.DEPBAR.LE gsb0, 0x0 ;  /* 0x00008000000079c5 */ /* 0x000fe40000010000 */
[----:B------:R0:W-:Y:S04]  /*1f3f0*/  STL.128 [R1+0x440], R24 ;  /* 0x0004401801007387 */ /* 0x0001e80000100c00 */
[----:B------:R-:W-:Y:S04]  /*1f400*/  STL.128 [R1+0x450], R28 ;  /* 0x0004501c01007387 */ /* 0x000fe80000100c00 */
[----:B------:R1:W-:Y:S04]  /*1f410*/  STL.128 [R1+0x570], R100 ;  /* 0x0005706401007387 */ /* 0x0003e80000100c00 */
[----:B------:R4:W-:Y:S04]  /*1f420*/  STL.128 [R1+0x580], R104 ;  /* 0x0005806801007387 */ /* 0x0009e80000100c00 */
[----:B0-----:R-:W2:Y:S04]  /*1f430*/  LDL.LU.128 R24, [R1+0x1280] ;  /* 0x0012800001187983 */ /* 0x001ea80000300c00 */
[----:B-1----:R-:W2:Y:S04]  /*1f440*/  LDL.LU.128 R100, [R1+0x440] ;  /* 0x0004400001647983 */ /* 0x002ea80000300c00 */
[----:B----4-:R-:W4:Y:S01]  /*1f450*/  LDL.LU.128 R104, [R1+0x450] ;  /* 0x0004500001687983 */ /* 0x010f220000300c00 */
[-CC-:B---3--:R-:W-:Y:S01]  /*1f460*/  FFMA.FTZ R161, R184, R0.reuse, -R13.reuse ;  /* 0x00000000b8a17223 */ /* 0x188fe2000001080d */
[-CC-:B------:R-:W-:Y:S01]  /*1f470*/  FFMA.FTZ R160, R185, R0.reuse, -R13.reuse ;  /* 0x00000000b9a07223 */ /* 0x180fe2000001080d */
[-CC-:B------:R-:W-:Y:S01]  /*1f480*/  FFMA.FTZ R159, R188, R0.reuse, -R13.reuse ;  /* 0x00000000bc9f7223 */ /* 0x180fe2000001080d */
[-C--:B------:R-:W-:Y:S01]  /*1f490*/  FFMA.FTZ R158, R189, R0.reuse, -R13 ;  /* 0x00000000bd9e7223 */ /* 0x080fe2000001080d */
[-CC-:B--2---:R-:W-:Y:S01]  /*1f4a0*/  FFMA.FTZ R157, R186, R0.reuse, -R197.reuse ;  /* 0x00000000ba9d7223 */ /* 0x184fe200000108c5 */
        /* <DEDUP_REMOVED lines=10> */
[----:B------:R-:W2:Y:S01]  /*1f550*/  MUFU.EX2 R0, R0 ;  /* 0x0000000000007308 */ /* 0x000ea20000000800 */
[----:B------:R-:W-:Y:S01]  /*1f560*/  IMAD.MOV.U32 R200, RZ, RZ, R225 ;  /* 0x000000ffffc87224 */ /* 0x000fe200078e00e1 */
[----:B------:R3:W-:Y:S01]  /*1f570*/  STL.128 [R1+0x360], R176 ;  /* 0x000360b001007387 */ /* 0x0007e20000100c00 */
[----:B------:R-:W-:Y:S01]  /*1f580*/  IMAD.MOV.U32 R201, RZ, RZ, R224 ;  /* 0x000000ffffc97224 */ /* 0x000fe200078e00e0 */
[----:B0-----:R-:W-:Y:S01]  /*1f590*/  F2FP.BF16.F32.PACK_AB R152, R160, R161 ;  /* 0x000000a1a098723e */ /* 0x001fe200000010ff */
[----:B------:R-:W-:Y:S01]  /*1f5a0*/  IMAD.MOV.U32 R224, RZ, RZ, R14 ;  /* 0x000000ffffe07224 */ /* 0x000fe200078e000e */
[----:B-1----:R-:W-:Y:S01]  /*1f5b0*/  F2FP.BF16.F32.PACK_AB R153, R156, R157 ;  /* 0x0000009d9c99723e */ /* 0x002fe200000010ff */
[----:B------:R-:W-:Y:S01]  /*1f5c0*/  IMAD.MOV.U32 R225, RZ, RZ, R12 ;  /* 0x000000ffffe17224 */ /* 0x000fe200078e000c */
[----:B------:R-:W-:Y:S01]  /*1f5d0*/  F2FP.BF16.F32.PACK_AB R154, R158, R159 ;  /* 0x0000009f9e9a723e */ /* 0x000fe200000010ff */
[----:B------:R-:W-:-:S02]  /*1f5e0*/  IMAD.MOV.U32 R175, RZ, RZ, R150 ;  /* 0x000000ffffaf7224 */ /* 0x000fc400078e0096 */
[----:B------:R-:W-:Y:S01]  /*1f5f0*/  IMAD.MOV.U32 R174, RZ, RZ, R151 ;  /* 0x000000ffffae7224 */ /* 0x000fe200078e0097 */
[----:B------:R-:W-:Y:S01]  /*1f600*/  STL.128 [R1+0x370], R180 ;  /* 0x000370b401007387 */ /* 0x000fe20000100c00 */
[----:B------:R-:W-:Y:S01]  /*1f610*/  IMAD.MOV.U32 R202, RZ, RZ, R223 ;  /* 0x000000ffffca7224 */ /* 0x000fe200078e00df */
[----:B--2---:R-:W-:Y:S01]  /*1f620*/  F2FP.BF16.F32.PACK_AB R155, R0, R13 ;  /* 0x0000000d009b723e */ /* 0x004fe200000010ff */
[----:B---3--:R-:W-:Y:S02]  /*1f630*/  IMAD.MOV.U32 R179, RZ, RZ, R146 ;  /* 0x000000ffffb37224 */ /* 0x008fe400078e0092 */
[----:B------:R-:W-:Y:S02]  /*1f640*/  IMAD.MOV.U32 R178, RZ, RZ, R147 ;  /* 0x000000ffffb27224 */ /* 0x000fe400078e0093 */
[----:B------:R-:W-:Y:S02]  /*1f650*/  IMAD.MOV.U32 R177, RZ, RZ, R148 ;  /* 0x000000ffffb17224 */ /* 0x000fe400078e0094 */
[----:B------:R-:W-:Y:S01]  /*1f660*/  IMAD.MOV.U32 R176, RZ, RZ, R149 ;  /* 0x000000ffffb07224 */ /* 0x000fe200078e0095 */
[----:B------:R0:W-:Y:S01]  /*1f670*/  STL.128 [R1+0x420], R224 ;  /* 0x000420e001007387 */ /* 0x0001e20000100c00 */
        /* <DEDUP_REMOVED lines=18> */
[----:B0-----:R-:W-:-:S02]  /*1f7a0*/  IMAD.MOV.U32 R227, RZ, RZ, R140 ;  /* 0x000000ffffe37224 */ /* 0x001fc400078e008c */
[----:B------:R-:W-:Y:S01]  /*1f7b0*/  IMAD.MOV.U32 R226, RZ, RZ, R141 ;  /* 0x000000ffffe27224 */ /* 0x000fe200078e008d */
[----:B------:R-:W-:Y:S01]  /*1f7c0*/  STL.128 [R1+0x490], R44 ;  /* 0x0004902c01007387 */ /* 0x000fe20000100c00 */
[----:B------:R-:W-:Y:S02]  /*1f7d0*/  IMAD.MOV.U32 R183, RZ, RZ, R142 ;  /* 0x000000ffffb77224 */ /* 0x000fe400078e008e */
[----:B------:R-:W-:Y:S01]  /*1f7e0*/  IMAD.MOV.U32 R182, RZ, RZ, R143 ;  /* 0x000000ffffb67224 */ /* 0x000fe200078e008f */
[----:B------:R-:W-:Y:S01]  /*1f7f0*/  STL.128 [R1+0x4a0], R48 ;  /* 0x0004a03001007387 */ /* 0x000fe20000100c00 */
[----:B------:R-:W-:Y:S02]  /*1f800*/  IMAD.MOV.U32 R181, RZ, RZ, R144 ;  /* 0x000000ffffb57224 */ /* 0x000fe400078e0090 */
[----:B------:R-:W-:Y:S01]  /*1f810*/  IMAD.MOV.U32 R180, RZ, RZ, R145 ;  /* 0x000000ffffb47224 */ /* 0x000fe200078e0091 */
        /* <DEDUP_REMOVED lines=14> */
[----:B------:R3:W-:Y:S04]  /*1f900*/  STL.128 [R1+0x5b0], R116 ;  /* 0x0005b07401007387 */ /* 0x0007e80000100c00 */
[----:B------:R3:W-:Y:S04]  /*1f910*/  STL.128 [R1+0x5e0], R128 ;  /* 0x0005e08001007387 */ /* 0x0007e80000100c00 */
[----:B------:R3:W-:Y:S04]  /*1f920*/  STL [R1+0x5f0], R132 ;  /* 0x0005f08401007387 */ /* 0x0007e80000100800 */
[----:B-1----:R-:W4:Y:S04]  /*1f930*/  LDL.LU R20, [R1+0x5c0] ;  /* 0x0005c00001147983 */ /* 0x002f280000300800 */
[----:B------:R-:W4:Y:S04]  /*1f940*/  LDL.LU R21, [R1+0x5c8] ;  /* 0x0005c80001157983 */ /* 0x000f280000300800 */
[----:B------:R-:W4:Y:S04]  /*1f950*/  LDL.LU R22, [R1+0x5cc] ;  /* 0x0005cc0001167983 */ /* 0x000f280000300800 */
[----:B------:R-:W4:Y:S04]  /*1f960*/  LDL.LU R23, [R1+0x5d0] ;  /* 0x0005d00001177983 */ /* 0x000f280000300800 */
[----:B------:R-:W-:Y:S04]  /*1f970*/  STL.128 [R1+0x11b0], R176 ;  /* 0x0011b0b001007387 */ /* 0x000fe80000100c00 */
[----:B------:R-:W-:Y:S04]  /*1f980*/  STL.128 [R1+0x11a0], R172 ;  /* 0x0011a0ac01007387 */ /* 0x000fe80000100c00 */
[----:B------:R-:W-:Y:S04]  /*1f990*/  STL.128 [R1+0x1190], R168 ;  /* 0x001190a801007387 */ /* 0x000fe80000100c00 */
[----:B------:R-:W-:Y:S04]  /*1f9a0*/  STL.128 [R1+0x1180], R164 ;  /* 0x001180a401007387 */ /* 0x000fe80000100c00 */
[----:B------:R-:W-:Y:S04]  /*1f9b0*/  STL.128 [R1+0x1170], R160 ;  /* 0x001170a001007387 */ /* 0x000fe80000100c00 */
[----:B------:R-:W-:Y:S04]  /*1f9c0*/  STL.128 [R1+0x1160], R156 ;  /* 0x0011609c01007387 */ /* 0x000fe80000100c00 */
[----:B------:R1:W-:Y:S04]  /*1f9d0*/  STL.128 [R1+0x1150], R152 ;  /* 0x0011509801007387 */ /* 0x0003e80000100c00 */
[----:B0-----:R-:W4:Y:S04]  /*1f9e0*/  LDL.LU.128 R108, [R1+0x460] ;  /* 0x00046000016c7983 */ /* 0x001f280000300c00 */
[----:B--2---:R-:W2:Y:S04]  /*1f9f0*/  LDL.LU.128 R112, [R1+0x470] ;  /* 0x0004700001707983 */ /* 0x004ea80000300c00 */
        /* <DEDUP_REMOVED lines=9> */
[----:B-1----:R-:W3:Y:S04]  /*1fa90*/  LDL.LU.128 R152, [R1+0x510] ;  /* 0x0005100001987983 */ /* 0x002ee80000300c00 */
[----:B------:R-:W3:Y:S04]  /*1faa0*/  LDL.LU.128 R156, [R1+0x520] ;  /* 0x00052000019c7983 */ /* 0x000ee80000300c00 */
[----:B------:R-:W3:Y:S04]  /*1fab0*/  LDL.LU.128 R160, [R1+0x530] ;  /* 0x0005300001a07983 */ /* 0x000ee80000300c00 */
[----:B------:R-:W3:Y:S04]  /*1fac0*/  LDL.LU.128 R164, [R1+0x540] ;  /* 0x0005400001a47983 */ /* 0x000ee80000300c00 */
[----:B------:R-:W3:Y:S04]  /*1fad0*/  LDL.LU.128 R168, [R1+0x550] ;  /* 0x0005500001a87983 */ /* 0x000ee80000300c00 */
[----:B------:R-:W3:Y:S04]  /*1fae0*/  LDL.LU.128 R172, [R1+0x560] ;  /* 0x0005600001ac7983 */ /* 0x000ee80000300c00 */
[----:B------:R-:W3:Y:S01]  /*1faf0*/  LDL.128 R176, [R1+0x570] ;  /* 0x0005700001b07983 */ /* 0x000ee20000100c00 */
[----:B----4-:R-:W-:-:S03]  /*1fb00*/  IMAD.MOV.U32 R28, RZ, RZ, R104 ;  /* 0x000000ffff1c7224 */ /* 0x010fc600078e0068 */
[----:B------:R-:W-:Y:S01]  /*1fb10*/  STL.128 [R1+0x230], R8 ;  /* 0x0002300801007387 */ /* 0x000fe20000100c00 */
[----:B------:R-:W-:-:S03]  /*1fb20*/  IMAD.MOV.U32 R29, RZ, RZ, R105 ;  /* 0x000000ffff1d7224 */ /* 0x000fc600078e0069 */
[----:B------:R-:W-:Y:S01]  /*1fb30*/  STL.128 [R1+0x230], R4 ;  /* 0x0002300401007387 */ /* 0x000fe20000100c00 */
[----:B------:R-:W-:Y:S02]  /*1fb40*/  IMAD.MOV.U32 R30, RZ, RZ, R106 ;  /* 0x000000ffff1e7224 */ /* 0x000fe400078e006a */
[----:B------:R-:W-:Y:S01]  /*1fb50*/  IMAD.MOV.U32 R31, RZ, RZ, R107 ;  /* 0x000000ffff1f7224 */ /* 0x000fe200078e006b */
[----:B------:R0:W-:Y:S04]  /*1fb60*/  STL.128 [R1+0x230], R24 ;  /* 0x0002301801007387 */ /* 0x0001e80000100c00 */
[----:B------:R1:W-:Y:S04]  /*1fb70*/  STL.128 [R1+0x230], R100 ;  /* 0x0002306401007387 */ /* 0x0003e80000100c00 */
[----:B------:R4:W-:Y:S04]  /*1fb80*/  STL.128 [R1+0x240], R104 ;  /* 0x0002406801007387 */ /* 0x0009e80000100c00 */
[----:B------:R-:W-:Y:S01]  /*1fb90*/  STL.64 [R1+0xff0], R18 ;  /* 0x000ff01201007387 */ /* 0x000fe20000100a00 */
[----:B0-----:R-:W-:-:S03]  /*1fba0*/  IMAD.MOV.U32 R25, RZ, RZ, R101 ;  /* 0x000000ffff197224 */ /* 0x001fc600078e0065 */
[----:B------:R-:W-:Y:S01]  /*1fbb0*/  STL.128 [R1+0xfe0], R12 ;  /* 0x000fe00c01007387 */ /* 0x000fe20000100c00 */
[----:B------:R-:W-:Y:S02]  /*1fbc0*/  IMAD.MOV.U32 R26, RZ, RZ, R102 ;  /* 0x000000ffff1a7224 */ /* 0x000fe400078e0066 */
[----:B------:R-:W-:Y:S01]  /*1fbd0*/  IMAD.MOV.U32 R27, RZ, RZ, R103 ;  /* 0x000000ffff1b7224 */ /* 0x000fe200078e0067 */
[----:B-1----:R-:W3:Y:S04]  /*1fbe0*/  LDL.LU R101, [R1+0x574] ;  /* 0x0005740001657983 */ /* 0x002ee80000300800 */
[----:B------:R-:W3:Y:S04]  /*1fbf0*/  LDL.LU R102, [R1+0x578] ;  /* 0x0005780001667983 */ /* 0x000ee80000300800 */
[----:B------:R-:W3:Y:S04]  /*1fc00*/  LDL.LU R103, [R1+0x57c] ;  /* 0x00057c0001677983 */ /* 0x000ee80000300800 */
[----:B----4-:R-:W4:Y:S01]  /*1fc10*/  LDL.128 R104, [R1+0x580] ;  /* 0x0005800001687983 */ /* 0x010f220000100c00 */
[----:B------:R-:W-:-:S03]  /*1fc20*/  IMAD.MOV.U32 R24, RZ, RZ, R100 ;  /* 0x000000ffff187224 */ /* 0x000fc600078e0064 */
[----:B------:R0:W-:Y:S04]  /*1fc30*/  STL.128 [R1+0x1020], R28 ;  /* 0x0010201c01007387 */ /* 0x0001e80000100c00 */
[----:B------:R1:W-:Y:S04]  /*1fc40*/  STL.128 [R1+0x1010], R24 ;  /* 0x0010101801007387 */ /* 0x0003e80000100c00 */
[----:B------:R-:W4:Y:S04]  /*1fc50*/  LDL.LU R197, [R1+0x5c4] ;  /* 0x0005c40001c57983 */ /* 0x000f280000300800 */
[----:B------:R-:W4:Y:S04]  /*1fc60*/  LDL.LU R191, [R1+0x5d4] ;  /* 0x0005d40001bf7983 */ /* 0x000f280000300800 */
[----:B0-----:R-:W4:Y:S04]  /*1fc70*/  LDL.LU.128 R28, [R1+0x1020] ;  /* 0x00102000011c7983 */ /* 0x001f280000300c00 */
[----:B-1----:R-:W4:Y:S04]  /*1fc80*/  LDL.LU.128 R24, [R1+0x1010] ;  /* 0x0010100001187983 */ /* 0x002f280000300c00 */
[----:B------:R-:W4:Y:S04]  /*1fc90*/  LDL.LU R190, [R1+0x5d8] ;  /* 0x0005d80001be7983 */ /* 0x000f280000300800 */
[----:B------:R-:W4:Y:S04]  /*1fca0*/  LDL.LU R187, [R1+0x5dc] ;  /* 0x0005dc0001bb7983 */ /* 0x000f280000300800 */
[----:B------:R-:W4:Y:S04]  /*1fcb0*/  LDL.LU R186, [R1+0x5e0] ;  /* 0x0005e00001ba7983 */ /* 0x000f280000300800 */
[----:B------:R-:W4:Y:S04]  /*1fcc0*/  LDL.LU R189, [R1+0x5e4] ;  /* 0x0005e40001bd7983 */ /* 0x000f280000300800 */
[----:B------:R-:W4:Y:S04]  /*1fcd0*/  LDL.LU R188, [R1+0x5e8] ;  /* 0x0005e80001bc7983 */ /* 0x000f280000300800 */
[----:B------:R-:W4:Y:S04]  /*1fce0*/  LDL.LU R185, [R1+0x5ec] ;  /* 0x0005ec0001b97983 */ /* 0x000f280000300800 */
[----:B------:R-:W4:Y:S04]  /*1fcf0*/  LDL.LU R184, [R1+0x5f0] ;  /* 0x0005f00001b87983 */ /* 0x000f280000300800 */
[----:B------:R-:W4:Y:S04]  /*1fd00*/  LDL.LU.64 R18, [R1+0xff0] ;  /* 0x000ff00001127983 */ /* 0x000f280000300a00 */
[----:B------:R-:W4:Y:S01]  /*1fd10*/  LDL.LU.128 R12, [R1+0xfe0] ;  /* 0x000fe000010c7983 */ /* 0x000f220000300c00 */
[----:B------:R-:W-:Y:S01]  /*1fd20*/  VIADD R16, R16, 0x280 ;  /* 0x0000028010107836 */ /* 0x000fe20000000000 */
[----:B------:R-:W-:-:S02]  /*1fd30*/  R2UR UR7, R17 ;  /* 0x00000000110772ca */ /* 0x000fc400000e0000 */
[----:B------:R-:W-:Y:S04]  /*1fd40*/  STL.128 [R1+0x400], R216 ;  /* 0x000400d801007387 */ /* 0x000fe80000100c00 */
[----:B------:R-:W-:Y:S04]  /*1fd50*/  STL.128 [R1+0x3c0], R200 ;  /* 0x0003c0c801007387 */ /* 0x000fe80000100c00 */
[----:B------:R-:W-:Y:S04]  /*1fd60*/  STL.128 [R1+0x3d0], R204 ;  /* 0x0003d0cc01007387 */ /* 0x000fe80000100c00 */
[----:B------:R-:W-:Y:S04]  /*1fd70*/  STL.128 [R1+0x3e0], R208 ;  /* 0x0003e0d001007387 */ /* 0x000fe80000100c00 */
[----:B------:R-:W-:Y:S04]  /*1fd80*/  STL.128 [R1+0x3f0], R212 ;  /* 0x0003f0d401007387 */ /* 0x000fe80000100c00 */
[----:B------:R-:W-:Y:S04]  /*1fd90*/  STL.128 [R1+0x3a0], R192 ;  /* 0x0003a0c001007387 */ /* 0x000fe80000100c00 */
[----:B------:R-:W-:Y:S04]  /*1fda0*/  STL.64 [R1+0x1208], R198 ;  /* 0x001208c601007387 */ /* 0x000fe80000100a00 */
[----:B------:R-:W4:Y:S04]  /*1fdb0*/  LDL.LU R196, [R1+0xfd0] ;  /* 0x000fd00001c47983 */ /* 0x000f280000300800 */
[----:B------:R0:W-:Y:S01]  /*1fdc0*/  STL.128 [R1+0x1000], R20 ;  /* 0x0010001401007387 */ /* 0x0001e20000100c00 */
[----:B------:R-:W-:-:S03]  /*1fdd0*/  IMAD.MOV.U32 R32, RZ, RZ, R108 ;  /* 0x000000ffff207224 */ /* 0x000fc600078e006c */
[----:B0-----:R-:W4:Y:S01]  /*1fde0*/  LDL.LU.128 R20, [R1+0x1000] ;  /* 0x0010000001147983 */ /* 0x001f220000300c00 */
[----:B------:R-:W-:Y:S02]  /*1fdf0*/  IMAD.MOV.U32 R33, RZ, RZ, R109 ;  /* 0x000000ffff217224 */ /* 0x000fe400078e006d */
[----:B------:R-:W-:Y:S02]  /*1fe00*/  IMAD.MOV.U32 R34, RZ, RZ, R110 ;  /* 0x000000ffff227224 */ /* 0x000fe400078e006e */
[----:B------:R-:W-:Y:S02]  /*1fe10*/  IMAD.MOV.U32 R35, RZ, RZ, R111 ;  /* 0x000000ffff237224 */ /* 0x000fe400078e006f */
[----:B--2---:R-:W-:Y:S02]  /*1fe20*/  IMAD.MOV.U32 R36, RZ, RZ, R112 ;  /* 0x000000ffff247224 */ /* 0x004fe400078e0070 */
[----:B------:R-:W-:Y:S02]  /*1fe30*/  IMAD.MOV.U32 R37, RZ, RZ, R113 ;  /* 0x000000ffff257224 */ /* 0x000fe400078e0071 */
[----:B------:R-:W-:-:S02]  /*1fe40*/  IMAD.MOV.U32 R38, RZ, RZ, R114 ;  /* 0x000000ffff267224 */ /* 0x000fc400078e0072 */
[----:B------:R-:W-:Y:S02]  /*1fe50*/  IMAD.MOV.U32 R39, RZ, RZ, R115 ;  /* 0x000000ffff277224 */ /* 0x000fe400078e0073 */
        /* <DEDUP_REMOVED lines=80> */
[----:B----4-:R4:W-:Y:S04]  /*20360*/  STL.128 [R1+0x370], R104 ;  /* 0x0003706801007387 */ /* 0x0109e80000100c00 */
[----:B0-----:R-:W4:Y:S04]  /*20370*/  LDL.LU.128 R100, [R1+0x1140] ;  /* 0x0011400001647983 */ /* 0x001f280000300c00 */
[----:B-1----:R-:W4:Y:S04]  /*20380*/  LDL.LU.128 R96, [R1+0x1130] ;  /* 0x0011300001607983 */ /* 0x002f280000300c00 */
        /* <DEDUP_REMOVED lines=16> */
[----:B----4-:R-:W4:Y:S04]  /*20490*/  LDL.LU R105, [R1+0x584] ;  /* 0x0005840001697983 */ /* 0x010f280000300800 */
[----:B------:R-:W4:Y:S04]  /*204a0*/  LDL.LU R106, [R1+0x588] ;  /* 0x00058800016a7983 */ /* 0x000f280000300800 */
[----:B------:R-:W4:Y:S04]  /*204b0*/  LDL.LU R107, [R1+0x58c] ;  /* 0x00058c00016b7983 */ /* 0x000f280000300800 */
[----:B------:R-:W4:Y:S04]  /*204c0*/  LDL.128 R108, [R1+0x590] ;  /* 0x00059000016c7983 */ /* 0x000f280000100c00 */
[----:B------:R0:W-:Y:S04]  /*204d0*/  STL.128 [R1+0xe70], R20 ;  /* 0x000e701401007387 */ /* 0x0001e80000100c00 */
[----:B------:R1:W-:Y:S04]  /*204e0*/  STL.128 [R1+0xe90], R28 ;  /* 0x000e901c01007387 */ /* 0x0003e80000100c00 */
[----:B------:R1:W-:Y:S04]  /*204f0*/  STL.128 [R1+0xe80], R24 ;  /* 0x000e801801007387 */ /* 0x0003e80000100c00 */
[----:B------:R1:W-:Y:S04]  /*20500*/  STL.128 [R1+0x260], R112 ;  /* 0x0002607001007387 */ /* 0x0003e80000100c00 */
[----:B0-----:R-:W4:Y:S04]  /*20510*/  LDL.LU.128 R20, [R1+0xe70] ;  /* 0x000e700001147983 */ /* 0x001f280000300c00 */
[----:B-1----:R-:W4:Y:S04]  /*20520*/  LDL.LU.128 R28, [R1+0xe90] ;  /* 0x000e9000011c7983 */ /* 0x002f280000300c00 */
[----:B------:R-:W4:Y:S04]  /*20530*/  LDL.LU.128 R24, [R1+0xe80] ;  /* 0x000e800001187983 */ /* 0x000f280000300c00 */
[----:B------:R0:W-:Y:S01]  /*20540*/  STL.128 [R1+0x270], R116 ;  /* 0x0002707401007387 */ /* 0x0001e20000100c00 */
[----:B------:R-:W-:-:S03]  /*20550*/  R2UR UR6, R16 ;  /* 0x00000000100672ca */ /* 0x000fc600000e0000 */
[----:B------:R-:W4:Y:S04]  /*20560*/  LDL.LU.128 R112, [R1+0x5a0] ;  /* 0x0005a00001707983 */ /* 0x000f280000300c00 */
[----:B------:R1:W-:Y:S04]  /*20570*/  STL.64 [R1+0x1268], R226 ;  /* 0x001268e201007387 */ /* 0x0003e80000100a00 */
[----:B------:R1:W-:Y:S04]  /*20580*/  STL [R1+0x1200], R197 ;  /* 0x001200c501007387 */ /* 0x0003e80000100800 */
[----:B0-----:R-:W4:Y:S04]  /*20590*/  LDL.LU.128 R116, [R1+0x5b0] ;  /* 0x0005b00001747983 */ /* 0x001f280000300c00 */
[----:B------:R0:W-:Y:S04]  /*205a0*/  STL.128 [R1+0x11e0], R188 ;  /* 0x0011e0bc01007387 */ /* 0x0001e80000100c00 */
[----:B------:R0:W-:Y:S04]  /*205b0*/  STL.128 [R1+0x11d0], R184 ;  /* 0x0011d0b801007387 */ /* 0x0001e80000100c00 */
[----:B------:R0:W-:Y:S04]  /*205c0*/  STL.128 [R1+0x11c0], R180 ;  /* 0x0011c0b401007387 */ /* 0x0001e80000100c00 */
[----:B------:R-:W-:Y:S04]  /*205d0*/  STL.128 [R1+0x350], R172 ;  /* 0x000350ac01007387 */ /* 0x000fe80000100c00 */
[----:B------:R0:W-:Y:S04]  /*205e0*/  STL.128 [R1+0x360], R176 ;  /* 0x000360b001007387 */ /* 0x0001e80000100c00 */
[----:B------:R0:W-:Y:S04]  /*205f0*/  STL.64 [R1+0xe60], R18 ;  /* 0x000e601201007387 */ /* 0x0001e80000100a00 */
[----:B------:R0:W-:Y:S04]  /*20600*/  STL.128 [R1+0xe50], R12 ;  /* 0x000e500c01007387 */ /* 0x0001e80000100c00 */
[----:B-1----:R-:W4:Y:S04]  /*20610*/  LDL.LU.64 R226, [R1+0x1268] ;  /* 0x0012680001e27983 */ /* 0x002f280000300a00 */
[----:B------:R-:W4:Y:S04]  /*20620*/  LDL.LU R197, [R1+0x1200] ;  /* 0x0012000001c57983 */ /* 0x000f280000300800 */
[----:B0-----:R-:W4:Y:S04]  /*20630*/  LDL.LU.128 R188, [R1+0x11e0] ;  /* 0x0011e00001bc7983 */ /* 0x001f280000300c00 */
[----:B------:R-:W4:Y:S04]  /*20640*/  LDL.LU.128 R184, [R1+0x11d0] ;  /* 0x0011d00001b87983 */ /* 0x000f280000300c00 */
[----:B------:R-:W4:Y:S04]  /*20650*/  LDL.LU.128 R180, [R1+0x11c0] ;  /* 0x0011c00001b47983 */ /* 0x000f280000300c00 */
[----:B------:R-:W4:Y:S04]  /*20660*/  LDL.LU.128 R176, [R1+0x11b0] ;  /* 0x0011b00001b07983 */ /* 0x000f280000300c00 */
[----:B------:R-:W4:Y:S04]  /*20670*/  LDL.LU.128 R172, [R1+0x11a0] ;  /* 0x0011a00001ac7983 */ /* 0x000f280000300c00 */
[----:B------:R-:W4:Y:S04]  /*20680*/  LDL.LU.64 R18, [R1+0xe60] ;  /* 0x000e600001127983 */ /* 0x000f280000300a00 */
[----:B------:R-:W4:Y:S04]  /*20690*/  LDL.LU.128 R12, [R1+0xe50] ;  /* 0x000e5000010c7983 */ /* 0x000f280000300c00 */
[----:B------:R-:W4:Y:S04]  /*206a0*/  LDL.LU R17, [R1+0x598] ;  /* 0x0005980001117983 */ /* 0x000f280000300800 */
[----:B------:R-:W4:Y:S04]  /*206b0*/  LDL.LU R16, [R1+0x59c] ;  /* 0x00059c0001107983 */ /* 0x000f280000300800 */
[----:B------:R0:W-:Y:S04]  /*206c0*/  STL.128 [R1+0x300], R152 ;  /* 0x0003009801007387 */ /* 0x0001e80000100c00 */
[----:B------:R1:W-:Y:S04]  /*206d0*/  STL.128 [R1+0x410], R220 ;  /* 0x000410dc01007387 */ /* 0x0003e80000100c00 */
[----:B------:R-:W4:Y:S04]  /*206e0*/  LDL.LU.128 R216, [R1+0x1360] ;  /* 0x0013600001d87983 */ /* 0x000f280000300c00 */
[----:B------:R-:W4:Y:S04]  /*206f0*/  LDL.LU.128 R212, [R1+0x1350] ;  /* 0x0013500001d47983 */ /* 0x000f280000300c00 */
[----:B0-----:R-:W4:Y:S04]  /*20700*/  LDL.LU.128 R152, [R1+0x1150] ;  /* 0x0011500001987983 */ /* 0x001f280000300c00 */
[----:B-1----:R-:W4:Y:S04]  /*20710*/  LDL.LU.64 R220, [R1+0x1370] ;  /* 0x0013700001dc7983 */ /* 0x002f280000300a00 */
[----:B------:R-:W4:Y:S04]  /*20720*/  LDL.LU.128 R208, [R1+0x1340] ;  /* 0x0013400001d07983 */ /* 0x000f280000300c00 */
[----:B------:R-:W4:Y:S04]  /*20730*/  LDL.LU.128 R204, [R1+0x1330] ;  /* 0x0013300001cc7983 */ /* 0x000f280000300c00 */
[----:B------:R-:W4:Y:S04]  /*20740*/  LDL.LU.128 R200, [R1+0x1320] ;  /* 0x0013200001c87983 */ /* 0x000f280000300c00 */
[----:B------:R-:W4:Y:S04]  /*20750*/  LDL.LU.128 R192, [R1+0x1300] ;  /* 0x0013000001c07983 */ /* 0x000f280000300c00 */
        /* <DEDUP_REMOVED lines=12> */
[----:B------:R-:W4:Y:S04]  /*20820*/  LDL.LU.64 R198, [R1+0x1208] ;  /* 0x0012080001c67983 */ /* 0x000f280000300a00 */
[----:B------:R0:W-:Y:S04]  /*20830*/  STL.128 [R1+0xfb0], R100 ;  /* 0x000fb06401007387 */ /* 0x0001e80000100c00 */
[----:B------:R1:W-:Y:S04]  /*20840*/  STL.128 [R1+0xfa0], R96 ;  /* 0x000fa06001007387 */ /* 0x0003e80000100c00 */
[----:B--2---:R2:W-:Y:S04]  /*20850*/  STL.128 [R1+0xf90], R92 ;  /* 0x000f905c01007387 */ /* 0x0045e80000100c00 */
[----:B---3--:R3:W-:Y:S04]  /*20860*/  STL.128 [R1+0xf80], R88 ;  /* 0x000f805801007387 */ /* 0x0087e80000100c00 */
        /* <DEDUP_REMOVED lines=14> */
[----:B0-----:R-:W3:Y:S04]  /*20950*/  LDL.LU.128 R100, [R1+0xfb0] ;  /* 0x000fb00001647983 */ /* 0x001ee80000300c00 */
[----:B-1----:R-:W3:Y:S04]  /*20960*/  LDL.LU.128 R96, [R1+0xfa0] ;  /* 0x000fa00001607983 */ /* 0x002ee80000300c00 */
[----:B----4-:R0:W-:Y:S04]  /*20970*/  STL.128 [R1+0xfc0], R104 ;  /* 0x000fc06801007387 */ /* 0x0101e80000100c00 */
[----:B------:R1:W-:Y:S04]  /*20980*/  STL.128 [R1+0x380], R108 ;  /* 0x0003806c01007387 */ /* 0x0003e80000100c00 */
[----:B--2---:R-:W2:Y:S04]  /*20990*/  LDL.LU.128 R92, [R1+0xf90] ;  /* 0x000f9000015c7983 */ /* 0x004ea80000300c00 */
[----:B---3--:R-:W3:Y:S04]  /*209a0*/  LDL.LU.128 R88, [R1+0xf80] ;  /* 0x000f800001587983 */ /* 0x008ee80000300c00 */
[----:B0-----:R-:W4:Y:S04]  /*209b0*/  LDL.LU.128 R104, [R1+0xfc0] ;  /* 0x000fc00001687983 */ /* 0x001f280000300c00 */
        /* <DEDUP_REMOVED lines=14> */
[----:B-1----:R-:W4:Y:S04]  /*20aa0*/  LDL.LU R109, [R1+0x594] ;  /* 0x00059400016d7983 */ /* 0x002f280000300800 */
[----:B------:R0:W-:Y:S04]  /*20ab0*/  STL.128 [R1+0xce0], R20 ;  /* 0x000ce01401007387 */ /* 0x0001e80000100c00 */
[----:B------:R1:W-:Y:S04]  /*20ac0*/  STL.128 [R1+0xd00], R28 ;  /* 0x000d001c01007387 */ /* 0x0003e80000100c00 */
[----:B------:R1:W-:Y:S01]  /*20ad0*/  STL.128 [R1+0xcf0], R24 ;  /* 0x000cf01801007387 */ /* 0x0003e20000100c00 */
[----:B------:R-:W-:-:S02]  /*20ae0*/  IMAD.MOV.U32 R11, RZ, RZ, R112 ;  /* 0x000000ffff0b7224 */ /* 0x000fc400078e0070 */
[----:B------:R-:W-:Y:S02]  /*20af0*/  IMAD.MOV.U32 R10, RZ, RZ, R113 ;  /* 0x000000ffff0a7224 */ /* 0x000fe400078e0071 */
[----:B------:R-:W-:Y:S02]  /*20b00*/  IMAD.MOV.U32 R9, RZ, RZ, R114 ;  /* 0x000000ffff097224 */ /* 0x000fe400078e0072 */
[----:B------:R-:W-:Y:S01]  /*20b10*/  IMAD.MOV.U32 R8, RZ, RZ, R115 ;  /* 0x000000ffff087224 */ /* 0x000fe200078e0073 */
[----:B0-----:R-:W4:Y:S04]  /*20b20*/  LDL.LU.128 R20, [R1+0xce0] ;  /* 0x000ce00001147983 */ /* 0x001f280000300c00 */
[----:B-1----:R-:W4:Y:S04]  /*20b30*/  LDL.LU.128 R28, [R1+0xd00] ;  /* 0x000d0000011c7983 */ /* 0x002f280000300c00 */
[----:B------:R-:W4:Y:S01]  /*20b40*/  LDL.LU.128 R24, [R1+0xcf0] ;  /* 0x000cf00001187983 */ /* 0x000f220000300c00 */
[----:B------:R-:W-:-:S02]  /*20b50*/  IMAD.MOV.U32 R7, RZ, RZ, R116 ;  /* 0x000000ffff077224 */ /* 0x000fc400078e0074 */
[----:B------:R-:W-:Y:S02]  /*20b60*/  IMAD.MOV.U32 R6, RZ, RZ, R117 ;  /* 0x000000ffff067224 */ /* 0x000fe400078e0075 */
        /* <DEDUP_REMOVED lines=8> */
[----:B------:R-:W4:Y:S01]  /*20bf0*/  LDL.LU.128 R168, [R1+0x1190] ;  /* 0x0011900001a87983 */ /* 0x000f220000300c00 */
[----:B------:R-:W-:Y:S02]  /*20c00*/  IMAD.MOV.U32 R128, RZ, RZ, R186 ;  /* 0x000000ffff807224 */ /* 0x000fe400078e00ba */
[----:B------:R-:W-:Y:S01]  /*20c10*/  IMAD.MOV.U32 R129, RZ, RZ, R189 ;  /* 0x000000ffff817224 */ /* 0x000fe200078e00bd */
[----:B------:R-:W4:Y:S01]  /*20c20*/  LDL.LU.128 R164, [R1+0x1180] ;  /* 0x0011800001a47983 */ /* 0x000f220000300c00 */
[----:B------:R-:W-:Y:S02]  /*20c30*/  IMAD.MOV.U32 R130, RZ, RZ, R188 ;  /* 0x000000ffff827224 */ /* 0x000fe400078e00bc */
[----:B------:R-:W-:Y:S01]  /*20c40*/  IMAD.MOV.U32 R131, RZ, RZ, R185 ;  /* 0x000000ffff837224 */ /* 0x000fe200078e00b9 */
[----:B------:R-:W4:Y:S01]  /*20c50*/  LDL.LU.128 R160, [R1+0x1170] ;  /* 0x0011700001a07983 */ /* 0x000f220000300c00 */
[----:B------:R-:W-:-:S02]  /*20c60*/  IMAD.MOV.U32 R132, RZ, RZ, R184 ;  /* 0x000000ffff847224 */ /* 0x000fc400078e00b8 */
[----:B------:R-:W-:Y:S01]  /*20c70*/  IMAD.MOV.U32 R133, RZ, RZ, R12 ;  /* 0x000000ffff857224 */ /* 0x000fe200078e000c */
[----:B------:R-:W4:Y:S04]  /*20c80*/  LDL.LU.128 R156, [R1+0x1160] ;  /* 0x00116000019c7983 */ /* 0x000f280000300c00 */
[----:B------:R-:W4:Y:S04]  /*20c90*/  LDL.LU R222, [R1+0xfd4] ;  /* 0x000fd40001de7983 */ /* 0x000f280000300800 */
[----:B------:R-:W-:Y:S04]  /*20ca0*/  STL.128 [R1+0xe20], R100 ;  /* 0x000e206401007387 */ /* 0x000fe80000100c00 */
[----:B------:R-:W-:Y:S04]  /*20cb0*/  STL.128 [R1+0xe10], R96 ;  /* 0x000e106001007387 */ /* 0x000fe80000100c00 */
[----:B--2---:R-:W-:Y:S04]  /*20cc0*/  STL.128 [R1+0xe00], R92 ;  /* 0x000e005c01007387 */ /* 0x004fe80000100c00 */
[----:B---3--:R-:W-:Y:S04]  /*20cd0*/  STL.128 [R1+0xdf0], R88 ;  /* 0x000df05801007387 */ /* 0x008fe80000100c00 */
[----:B----4-:R0:W-:Y:S04]  /*20ce0*/  STL.128 [R1+0xe30], R104 ;  /* 0x000e306801007387 */ /* 0x0101e80000100c00 */
        /* <DEDUP_REMOVED lines=15> */
[----:B0-----:R-:W2:Y:S04]  /*20de0*/  LDL.LU.128 R104, [R1+0xe30] ;  /* 0x000e300001687983 */ /* 0x001ea80000300c00 */
[----:B------:R-:W2:Y:S04]  /*20df0*/  LDL.LU.128 R100, [R1+0xe20] ;  /* 0x000e200001647983 */ /* 0x000ea80000300c00 */
[----:B-1----:R-:W2:Y:S04]  /*20e00*/  LDL.LU.64 R108, [R1+0xe40] ;  /* 0x000e4000016c7983 */ /* 0x002ea80000300a00 */
        /* <DEDUP_REMOVED lines=30> */
[----:B------:R-:W-:Y:S01]  /*20ff0*/  IMAD.MOV.U32 R123, RZ, RZ, R22 ;  /* 0x000000ffff7b7224 */ /* 0x000fe200078e0016 */
[----:B------:R1:W-:Y:S01]  /*21000*/  STL.64 [R1+0x1260], R220 ;  /* 0x001260dc01007387 */ /* 0x0003e20000100a00 */
        /* <DEDUP_REMOVED lines=14> */
[----:B0-----:R-:W2:Y:S01]  /*210f0*/  LDL.LU.128 R216, [R1+0x1250] ;  /* 0x0012500001d87983 */ /* 0x001ea20000300c00 */
[----:B------:R-:W-:Y:S02]  /*21100*/  IMAD.MOV.U32 R143, RZ, RZ, R182 ;  /* 0x000000ffff8f7224 */ /* 0x000fe400078e00b6 */
[----:B------:R-:W-:Y:S01]  /*21110*/  IMAD.MOV.U32 R144, RZ, RZ, R181 ;  /* 0x000000ffff907224 */ /* 0x000fe200078e00b5 */
[----:B-1----:R-:W2:Y:S01]  /*21120*/  LDL.LU.64 R220, [R1+0x1260] ;  /* 0x0012600001dc7983 */ /* 0x002ea20000300a00 */
[----:B------:R-:W-:-:S02]  /*21130*/  IMAD.MOV.U32 R145, RZ, RZ, R180 ;  /* 0x000000ffff917224 */ /* 0x000fc400078e00b4 */
[----:B------:R-:W-:Y:S01]  /*21140*/  IMAD.MOV.U32 R146, RZ, RZ, R179 ;  /* 0x000000ffff927224 */ /* 0x000fe200078e00b3 */
[----:B---3--:R-:W3:Y:S01]  /*21150*/  LDL.LU.128 R212, [R1+0x1240] ;  /* 0x0012400001d47983 */ /* 0x008ee20000300c00 */
[----:B------:R-:W-:Y:S02]  /*21160*/  IMAD.MOV.U32 R147, RZ, RZ, R178 ;  /* 0x000000ffff937224 */ /* 0x000fe400078e00b2 */
[----:B------:R-:W-:Y:S01]  /*21170*/  IMAD.MOV.U32 R148, RZ, RZ, R177 ;  /* 0x000000ffff947224 */ /* 0x000fe200078e00b1 */
[----:B----4-:R-:W4:Y:S01]  /*21180*/  LDL.LU.128 R208, [R1+0x1230] ;  /* 0x0012300001d07983 */ /* 0x010f220000300c00 */
[----:B------:R-:W-:Y:S02]  /*21190*/  IMAD.MOV.U32 R149, RZ, RZ, R176 ;  /* 0x000000ffff957224 */ /* 0x000fe400078e00b0 */
[----:B------:R-:W-:Y:S01]  /*211a0*/  IMAD.MOV.U32 R150, RZ, RZ, R175 ;  /* 0x000000ffff967224 */ /* 0x000fe200078e00af */
[----:B------:R-:W4:Y:S01]  /*211b0*/  LDL.LU.128 R204, [R1+0x1220] ;  /* 0x0012200001cc7983 */ /* 0x000f220000300c00 */
[----:B------:R-:W-:-:S03]  /*211c0*/  IMAD.MOV.U32 R151, RZ, RZ, R174 ;  /* 0x000000ffff977224 */ /* 0x000fc600078e00ae */
[----:B------:R-:W4:Y:S04]  /*211d0*/  LDL.LU.128 R200, [R1+0x1210] ;  /* 0x0012100001c87983 */ /* 0x000f280000300c00 */
[----:B------:R0:W-:Y:S04]  /*211e0*/  STL.128 [R1+0x11f0], R192 ;  /* 0x0011f0c001007387 */ /* 0x0001e80000100c00 */
[----:B------:R-:W4:Y:S04]  /*211f0*/  LDL.64 R4, [R1+0x210] ;  /* 0x0002100001047983 */ /* 0x000f280000100a00 */
[----:B0-----:R-:W4:Y:S01]  /*21200*/  LDL.LU.128 R192, [R1+0x11f0] ;  /* 0x0011f00001c07983 */ /* 0x001f220000300c00 */
[----:B--2---:R-:W-:-:S06]  /*21210*/  WARPGROUP.ARRIVE ;  /* 0x00000000000079c5 */ /* 0x004fcc0000000000 */
[----:B------:R-:W-:Y:S03]  /*21220*/  HGMMA.64x256x16.F32.BF16 R24, R152, gdesc[UR4].tnspB, R24, gsb0 ;  /* 0x43e0000498187df0 */ /* 0x000fe60008001818 */
[----:B------:R-:W0:Y:S01]  /*21230*/  S2R R225, SR_TID.X ;  /* 0x0000000000e17919 */ /* 0x000e220000002100 */
[----:B------:R-:W1:Y:S01]  /*21240*/  S2R R224, SR_TID.X ;  /* 0x0000000000e07919 */ /* 0x000e620000002100 */
[----:B------:R-:W-:Y:S02]  /*21250*/  WARPGROUP.DEPBAR.LE gsb0, 0x0 ;  /* 0x00008000000079c5 */ /* 0x000fe40000010000 */
[----:B------:R2:W-:Y:S04]  /*21260*/  STL.128 [R1+0xb80], R128 ;  /* 0x000b808001007387 */ /* 0x0005e80000100c00 */
[----:B------:R2:W-:Y:S02]  /*21270*/  STL.128 [R1+0xb70], R124 ;  /* 0x000b707c01007387 */ /* 0x0005e40000100c00 */
[----:B--2---:R-:W-:-:S02]  /*21280*/  IMAD.MOV.U32 R131, RZ, RZ, R55 ;  /* 0x000000ffff837224 */ /* 0x004fc400078e0037 */
[----:B------:R-:W-:Y:S02]  /*21290*/  IMAD.MOV.U32 R130, RZ, RZ, R54 ;  /* 0x000000ffff827224 */ /* 0x000fe400078e0036 */
[----:B------:R-:W-:Y:S02]  /*212a0*/  IMAD.MOV.U32 R129, RZ, RZ, R53 ;  /* 0x000000ffff817224 */ /* 0x000fe400078e0035 */
[----:B------:R-:W-:Y:S02]  /*212b0*/  IMAD.MOV.U32 R128, RZ, RZ, R52 ;  /* 0x000000ffff807224 */ /* 0x000fe400078e0034 */
[----:B------:R-:W-:Y:S02]  /*212c0*/  IMAD.MOV.U32 R127, RZ, RZ, R51 ;  /* 0x000000ffff7f7224 */ /* 0x000fe400078e0033 */
[----:B------:R-:W-:Y:S02]  /*212d0*/  IMAD.MOV.U32 R126, RZ, RZ, R50 ;  /* 0x000000ffff7e7224 */ /* 0x000fe400078e0032 */
[----:B------:R-:W-:-:S02]  /*212e0*/  IMAD.MOV.U32 R125, RZ, RZ, R49 ;  /* 0x000000ffff7d7224 */ /* 0x000fc400078e0031 */
[----:B------:R-:W-:Y:S01]  /*212f0*/  IMAD.MOV.U32 R124, RZ, RZ, R48 ;  /* 0x000000ffff7c7224 */ /* 0x000fe200078e0030 */
[----:B------:R2:W-:Y:S04]  /*21300*/  STL.128 [R1+0x2a0], R128 ;  /* 0x0002a08001007387 */ /* 0x0005e80000100c00 */
[----:B------:R3:W-:Y:S01]  /*21310*/  STL.128 [R1+0x290], R124 ;  /* 0x0002907c01007387 */ /* 0x0007e20000100c00 */
[----:B0-----:R-:W-:Y:S02]  /*21320*/  SHF.R.U32.HI R225, RZ, 0x7, R225 ;  /* 0x00000007ffe17819 */ /* 0x001fe400000116e1 */
[----:B-1----:R-:W-:Y:S01]  /*21330*/  SHF.R.U32.HI R224, RZ, 0x7, R224 ;  /* 0x00000007ffe07819 */ /* 0x002fe200000116e0 */
[----:B------:R-:W-:Y:S01]  /*21340*/  IMAD.MOV.U32 R223, RZ, RZ, 0x1 ;  /* 0x00000001ffdf7424 */ /* 0x000fe200078e00ff */
[----:B------:R0:W-:Y:S04]  /*21350*/  STL.128 [R1+0xb50], R116 ;  /* 0x000b507401007387 */ /* 0x0001e80000100c00 */
[----:B--2---:R-:W2:Y:S04]  /*21360*/  LDL.LU.128 R128, [R1+0xb80] ;  /* 0x000b800001807983 */ /* 0x004ea80000300c00 */
[----:B---3--:R-:W3:Y:S01]  /*21370*/  LDL.LU.128 R124, [R1+0xb70] ;  /* 0x000b7000017c7983 */ /* 0x008ee20000300c00 */
[----:B------:R-:W-:Y:S01]  /*21380*/  VIADD R225, R225, 0x8 ;  /* 0x00000008e1e17836 */ /* 0x000fe20000000000 */
[----:B------:R-:W-:-:S02]  /*21390*/  IADD3 R224, -R224, 0xb, RZ ;  /* 0x0000000be0e07810 */ /* 0x000fc40007ffe1ff */
[----:B------:R1:W-:Y:S01]  /*213a0*/  STL.128 [R1+0xc90], R216 ;  /* 0x000c90d801007387 */ /* 0x0003e20000100c00 */
[----:B0-----:R-:W-:Y:S02]  /*213b0*/  IMAD.MOV.U32 R119, RZ, RZ, R43 ;  /* 0x000000ffff777224 */ /* 0x001fe400078e002b */
[----:B------:R-:W-:Y:S01]  /*213c0*/  IMAD.MOV.U32 R118, RZ, RZ, R42 ;  /* 0x000000ffff767224 */ /* 0x000fe200078e002a */
[----:B------:R-:W-:Y:S01]  /*213d0*/  STL.64 [R1+0xcb0], R224 ;  /* 0x000cb0e001007387 */ /* 0x000fe20000100a00 */
[----:B------:R-:W-:Y:S02]  /*213e0*/  IMAD.MOV.U32 R117, RZ, RZ, R41 ;  /* 0x000000ffff757224 */ /* 0x000fe400078e0029 */
[----:B------:R-:W-:Y:S01]  /*213f0*/  IMAD.MOV.U32 R116, RZ, RZ, R40 ;  /* 0x000000ffff747224 */ /* 0x000fe200078e0028 */
[----:B------:R0:W-:Y:S04]  /*21400*/  STL.128 [R1+0xca0], R220 ;  /* 0x000ca0dc01007387 */ /* 0x0001e80000100c00 */
[----:B------:R0:W-:Y:S04]  /*21410*/  STL.128 [R1+0xc80], R212 ;  /* 0x000c80d401007387 */ /* 0x0001e80000100c00 */
[----:B----4-:R4:W-:Y:S01]  /*21420*/  STL.128 [R1+0xc70], R208 ;  /* 0x000c70d001007387 */ /* 0x0109e20000100c00 */
[----:B-1----:R-:W-:-:S02]  /*21430*/  IMAD.MOV.U32 R216, RZ, RZ, R227 ;  /* 0x000000ffffd87224 */ /* 0x002fc400078e00e3 */
[----:B------:R-:W-:Y:S01]  /*21440*/  IMAD.MOV.U32 R217, RZ, RZ, R226 ;  /* 0x000000ffffd97224 */ /* 0x000fe200078e00e2 */
[----:B------:R1:W-:Y:S01]  /*21450*/  STL.128 [R1+0xc60], R204 ;  /* 0x000c60cc01007387 */ /* 0x0003e20000100c00 */
[----:B------:R-:W-:Y:S02]  /*21460*/  IMAD.MOV.U32 R218, RZ, RZ, R183 ;  /* 0x000000ffffda7224 */ /* 0x000fe400078e00b7 */
[----:B------:R-:W-:Y:S01]  /*21470*/  IMAD.MOV.U32 R219, RZ, RZ, R182 ;  /* 0x000000ffffdb7224 */ /* 0x000fe200078e00b6 */
[----:B------:R-:W-:Y:S01]  /*21480*/  STL.128 [R1+0xc50], R200 ;  /* 0x000c50c801007387 */ /* 0x000fe20000100c00 */
[----:B0-----:R-:W-:Y:S02]  /*21490*/  IMAD.MOV.U32 R220, RZ, RZ, R181 ;  /* 0x000000ffffdc7224 */ /* 0x001fe400078e00b5 */
[----:B------:R-:W-:Y:S01]  /*214a0*/  IMAD.MOV.U32 R221, RZ, RZ, R180 ;  /* 0x000000ffffdd7224 */ /* 0x000fe200078e00b4 */
[----:B------:R0:W-:Y:S01]  /*214b0*/  STL.64 [R1+0xc48], R198 ;  /* 0x000c48c601007387 */ /* 0x0001e20000100a00 */
[----:B------:R-:W-:-:S02]  /*214c0*/  IMAD.MOV.U32 R212, RZ, RZ, R18 ;  /* 0x000000ffffd47224 */ /* 0x000fc400078e0012 */
[----:B------:R-:W-:Y:S01]  /*214d0*/  IMAD.MOV.U32 R213, RZ, RZ, R19 ;  /* 0x000000ffffd57224 */ /* 0x000fe200078e0013 */
[----:B------:R0:W-:Y:S01]  /*214e0*/  STL [R1+0xc40], R196 ;  /* 0x000c40c401007387 */ /* 0x0001e20000100800 */
[----:B----4-:R-:W-:Y:S02]  /*214f0*/  IMAD.MOV.U32 R208, RZ, RZ, R184 ;  /* 0x000000ffffd07224 */ /* 0x010fe400078e00b8 */
[----:B------:R-:W-:Y:S01]  /*21500*/  IMAD.MOV.U32 R209, RZ, RZ, R12 ;  /* 0x000000ffffd17224 */ /* 0x000fe200078e000c */
[----:B------:R-:W-:Y:S01]  /*21510*/  STL.128 [R1+0xc10], R168 ;  /* 0x000c10a801007387 */ /* 0x000fe20000100c00 */
[----:B-1----:R-:W-:Y:S02]  /*21520*/  IMAD.MOV.U32 R204, RZ, RZ, R186 ;  /* 0x000000ffffcc7224 */ /* 0x002fe400078e00ba */
        /* <DEDUP_REMOVED lines=25> */
[----:B------:R4:W-:Y:S01]  /*216c0*/  STL.128 [R1+0xb60], R120 ;  /* 0x000b607801007387 */ /* 0x0009e20000100c00 */
[----:B------:R-:W-:Y:S02]  /*216d0*/  IMAD.MOV.U32 R225, RZ, RZ, R176 ;  /* 0x000000ffffe17224 */ /* 0x000fe400078e00b0 */
[----:B------:R-:W-:Y:S01]  /*216e0*/  IMAD.MOV.U32 R226, RZ, RZ, R175 ;  /* 0x000000ffffe27224 */ /* 0x000fe200078e00af */
[----:B------:R4:W-:Y:S01]  /*216f0*/  STL.128 [R1+0xb40], R112 ;  /* 0x000b407001007387 */ /* 0x0009e20000100c00 */
[----:B------:R-:W-:-:S02]  /*21700*/  IMAD.MOV.U32 R227, RZ, RZ, R174 ;  /* 0x000000ffffe37224 */ /* 0x000fc400078e00ae */
[----:B0-----:R-:W-:Y:S01]  /*21710*/  IMAD.MOV.U32 R151, RZ, RZ, R75 ;  /* 0x000000ffff977224 */ /* 0x001fe200078e004b */
[----:B------:R0:W-:Y:S01]  /*21720*/  STL.128 [R1+0xb30], R108 ;  /* 0x000b306c01007387 */ /* 0x0001e20000100c00 */
[----:B------:R-:W-:Y:S02]  /*21730*/  IMAD.MOV.U32 R150, RZ, RZ, R74 ;  /* 0x000000ffff967224 */ /* 0x000fe400078e004a */
[----:B------:R-:W-:Y:S01]  /*21740*/  IMAD.MOV.U32 R149, RZ, RZ, R73 ;  /* 0x000000ffff957224 */ /* 0x000fe200078e0049 */
[----:B------:R0:W-:Y:S01]  /*21750*/  STL.128 [R1+0xb20], R104 ;  /* 0x000b206801007387 */ /* 0x0001e20000100c00 */
[----:B-1----:R-:W-:Y:S02]  /*21760*/  IMAD.MOV.U32 R147, RZ, RZ, R71 ;  /* 0x000000ffff937224 */ /* 0x002fe400078e0047 */
[----:B------:R-:W-:Y:S01]  /*21770*/  IMAD.MOV.U32 R146, RZ, RZ, R70 ;  /* 0x000000ffff927224 */ /* 0x000fe200078e0046 */
[----:B------:R1:W-:Y:S01]  /*21780*/  STL.128 [R1+0x270], R116 ;  /* 0x0002707401007387 */ /* 0x0003e20000100c00 */
[----:B----4-:R-:W-:-:S02]  /*21790*/  IMAD.MOV.U32 R123, RZ, RZ, R47 ;  /* 0x000000ffff7b7224 */ /* 0x010fc400078e002f */
[----:B------:R-:W-:Y:S01]  /*217a0*/  IMAD.MOV.U32 R122, RZ, RZ, R46 ;  /* 0x000000ffff7a7224 */ /* 0x000fe200078e002e */
[----:B------:R-:W-:Y:S01]  /*217b0*/  STL.128 [R1+0xc30], R192 ;  /* 0x000c30c001007387 */ /* 0x000fe20000100c00 */
[----:B------:R-:W-:Y:S02]  /*217c0*/  IMAD.MOV.U32 R115, RZ, RZ, R39 ;  /* 0x000000ffff737224 */ /* 0x000fe400078e0027 */
[----:B------:R-:W-:Y:S01]  /*217d0*/  IMAD.MOV.U32 R114, RZ, RZ, R38 ;  /* 0x000000ffff727224 */ /* 0x000fe200078e0026 */
[----:B------:R-:W-:Y:S01]  /*217e0*/  STL.64 [R1+0xc20], R172 ;  /* 0x000c20ac01007387 */ /* 0x000fe20000100a00 */
[----:B0-----:R-:W-:Y:S02]  /*217f0*/  IMAD.MOV.U32 R111, RZ, RZ, R35 ;  /* 0x000000ffff6f7224 */ /* 0x001fe400078e0023 */
[----:B------:R-:W-:Y:S01]  /*21800*/  IMAD.MOV.U32 R110, RZ, RZ, R34 ;  /* 0x000000ffff6e7224 */ /* 0x000fe200078e0022 */
[----:B------:R-:W-:Y:S01]  /*21810*/  STL.128 [R1+0xb10], R100 ;  /* 0x000b106401007387 */ /* 0x000fe20000100c00 */
[----:B------:R-:W-:-:S02]  /*21820*/  IMAD.MOV.U32 R107, RZ, RZ, R31 ;  /* 0x000000ffff6b7224 */ /* 0x000fc400078e001f */
[----:B------:R-:W-:Y:S01]  /*21830*/  IMAD.MOV.U32 R106, RZ, RZ, R30 ;  /* 0x000000ffff6a7224 */ /* 0x000fe200078e001e */
[----:B-1----:R-:W4:Y:S01]  /*21840*/  LDL.LU.128 R116, [R1+0xb50] ;  /* 0x000b500001747983 */ /* 0x002f220000300c00 */
[----:B------:R-:W-:Y:S02]  /*21850*/  IMAD.MOV.U32 R105, RZ, RZ, R29 ;  /* 0x000000ffff697224 */ /* 0x000fe400078e001d */
[----:B------:R-:W-:Y:S01]  /*21860*/  IMAD.MOV.U32 R104, RZ, RZ, R28 ;  /* 0x000000ffff687224 */ /* 0x000fe200078e001c */
[----:B------:R-:W-:Y:S01]  /*21870*/  STL.128 [R1+0x400], R216 ;  /* 0x000400d801007387 */ /* 0x000fe20000100c00 */
[----:B------:R-:W-:Y:S02]  /*21880*/  IMAD.MOV.U32 R109, RZ, RZ, R33 ;  /* 0x000000ffff6d7224 */ /* 0x000fe400078e0021 */
[----:B------:R-:W-:Y:S01]  /*21890*/  IMAD.MOV.U32 R108, RZ, RZ, R32 ;  /* 0x000000ffff6c7224 */ /* 0x000fe200078e0020 */
[----:B------:R-:W4:Y:S01]  /*218a0*/  LDL.LU R12, [R1+0xcd0] ;  /* 0x000cd000010c7983 */ /* 0x000f220000300800 */
[----:B------:R-:W-:-:S02]  /*218b0*/  IMAD.MOV.U32 R113, RZ, RZ, R37 ;  /* 0x000000ffff717224 */ /* 0x000fc400078e0025 */
[----:B------:R-:W-:Y:S01]  /*218c0*/  IMAD.MOV.U32 R112, RZ, RZ, R36 ;  /* 0x000000ffff707224 */ /* 0x000fe200078e0024 */
[----:B------:R-:W4:Y:S01]  /*218d0*/  LDL.LU R18, [R1+0xcc4] ;  /* 0x000cc40001127983 */ /* 0x000f220000300800 */
[----:B------:R-:W-:Y:S02]  /*218e0*/  IMAD.MOV.U32 R121, RZ, RZ, R45 ;  /* 0x000000ffff797224 */ /* 0x000fe400078e002d */
[----:B------:R-:W-:Y:S01]  /*218f0*/  IMAD.MOV.U32 R120, RZ, RZ, R44 ;  /* 0x000000ffff787224 */ /* 0x000fe200078e002c */
[----:B------:R-:W4:Y:S01]  /*21900*/  LDL.LU R19, [R1+0xcc0] ;  /* 0x000cc00001137983 */ /* 0x000f220000300800 */
[----:B------:R-:W-:Y:S02]  /*21910*/  IMAD.MOV.U32 R145, RZ, RZ, R69 ;  /* 0x000000ffff917224 */ /* 0x000fe400078e0045 */
[----:B------:R-:W-:Y:S01]  /*21920*/  IMAD.MOV.U32 R143, RZ, RZ, R67 ;  /* 0x000000ffff8f7224 */ /* 0x000fe200078e0043 */
[----:B------:R-:W4:Y:S01]  /*21930*/  LDL R53, [R1+0x290] ;  /* 0x0002900001357983 */ /* 0x000f220000100800 */
[----:B------:R-:W-:-:S02]  /*21940*/  IMAD.MOV.U32 R142, RZ, RZ, R66 ;  /* 0x000000ffff8e7224 */ /* 0x000fc400078e0042 */
[----:B------:R-:W-:Y:S01]  /*21950*/  IMAD.MOV.U32 R141, RZ, RZ, R65 ;  /* 0x000000ffff8d7224 */ /* 0x000fe200078e0041 */
[----:B------:R-:W4:Y:S01]  /*21960*/  LDL R51, [R1+0x294] ;  /* 0x0002940001337983 */ /* 0x000f220000100800 */
[----:B------:R-:W-:Y:S02]  /*21970*/  IMAD.MOV.U32 R139, RZ, RZ, R63 ;  /* 0x000000ffff8b7224 */ /* 0x000fe400078e003f */
[----:B------:R-:W-:Y:S01]  /*21980*/  IMAD.MOV.U32 R138, RZ, RZ, R62 ;  /* 0x000000ffff8a7224 */ /* 0x000fe200078e003e */
[----:B------:R-:W4:Y:S01]  /*21990*/  LDL R49, [R1+0x298] ;  /* 0x0002980001317983 */ /* 0x000f220000100800 */
[----:B------:R-:W-:Y:S02]  /*219a0*/  IMAD.MOV.U32 R137, RZ, RZ, R61 ;  /* 0x000000ffff897224 */ /* 0x000fe400078e003d */
[----:B------:R-:W-:Y:S01]  /*219b0*/  IMAD.MOV.U32 R135, RZ, RZ, R59 ;  /* 0x000000ffff877224 */ /* 0x000fe200078e003b */
[----:B------:R-:W4:Y:S01]  /*219c0*/  LDL R43, [R1+0x2a4] ;  /* 0x0002a400012b7983 */ /* 0x000f220000100800 */
[----:B------:R-:W-:-:S02]  /*219d0*/  IMAD.MOV.U32 R134, RZ, RZ, R58 ;  /* 0x000000ffff867224 */ /* 0x000fc400078e003a */
[----:B------:R-:W-:Y:S01]  /*219e0*/  IMAD.MOV.U32 R133, RZ, RZ, R57 ;  /* 0x000000ffff857224 */ /* 0x000fe200078e0039 */
[----:B------:R-:W4:Y:S01]  /*219f0*/  LDL R41, [R1+0x2a8] ;  /* 0x0002a80001297983 */ /* 0x000f220000100800 */
        /* <DEDUP_REMOVED lines=20> */
[----:B------:R-:W-:Y:S01]  /*21b40*/  STL.128 [R1+0x3b0], R196 ;  /* 0x0003b0c401007387 */ /* 0x000fe20000100c00 */
[----:B------:R-:W-:-:S03]  /*21b50*/  IMAD.MOV.U32 R140, RZ, RZ, R64 ;  /* 0x000000ffff8c7224 */ /* 0x000fc600078e0040 */
        /* <DEDUP_REMOVED lines=19> */
[----:B------:R-:W4:Y:S04]  /*21c90*/  LDL.LU R2, [R1+0xccc] ;  /* 0x000ccc0001027983 */ /* 0x000f280000300800 */
[----:B------:R-:W4:Y:S04]  /*21ca0*/  LDL.LU R3, [R1+0xcc8] ;  /* 0x000cc80001037983 */ /* 0x000f280000300800 */
[----:B------:R-:W4:Y:S04]  /*21cb0*/  LDL.LU R14, [R1+0xcbc] ;  /* 0x000cbc00010e7983 */ /* 0x000f280000300800 */
[----:B------:R-:W4:Y:S04]  /*21cc0*/  LDL.LU R15, [R1+0xcb8] ;  /* 0x000cb800010f7983 */ /* 0x000f280000300800 */
[----:B0-----:R0:W5:Y:S04]  /*21cd0*/  LDL.LU.64 R224, [R1+0xcb0] ;  /* 0x000cb00001e07983 */ /* 0x0011680000300a00 */
[----:B------:R-:W4:Y:S04]  /*21ce0*/  LDL.LU.128 R220, [R1+0xca0] ;  /* 0x000ca00001dc7983 */ /* 0x000f280000300c00 */
[----:B------:R-:W4:Y:S04]  /*21cf0*/  LDL.LU.128 R216, [R1+0xc90] ;  /* 0x000c900001d87983 */ /* 0x000f280000300c00 */
[----:B------:R-:W4:Y:S04]  /*21d00*/  LDL.LU.128 R212, [R1+0xc80] ;  /* 0x000c800001d47983 */ /* 0x000f280000300c00 */
[----:B------:R-:W4:Y:S04]  /*21d10*/  LDL.LU.128 R208, [R1+0xc70] ;  /* 0x000c700001d07983 */ /* 0x000f280000300c00 */
[----:B------:R-:W4:Y:S04]  /*21d20*/  LDL.LU.128 R204, [R1+0xc60] ;  /* 0x000c600001cc7983 */ /* 0x000f280000300c00 */
[----:B------:R-:W4:Y:S04]  /*21d30*/  LDL.LU.128 R200, [R1+0xc50] ;  /* 0x000c500001c87983 */ /* 0x000f280000300c00 */
[----:B------:R-:W4:Y:S04]  /*21d40*/  LDL.LU.64 R198, [R1+0xc48] ;  /* 0x000c480001c67983 */ /* 0x000f280000300a00 */
[----:B------:R0:W5:Y:S04]  /*21d50*/  LDL.LU R196, [R1+0xc40] ;  /* 0x000c400001c47983 */ /* 0x0001680000300800 */
[----:B------:R-:W4:Y:S04]  /*21d60*/  LDL.LU.128 R192, [R1+0xc30] ;  /* 0x000c300001c07983 */ /* 0x000f280000300c00 */
[----:B------:R-:W4:Y:S04]  /*21d70*/  LDL.LU.64 R172, [R1+0xc20] ;  /* 0x000c200001ac7983 */ /* 0x000f280000300a00 */
        /* <DEDUP_REMOVED lines=14> */
[----:B--2---:R1:W-:Y:S04]  /*21e60*/  STL.128 [R1+0xb00], R128 ;  /* 0x000b008001007387 */ /* 0x0043e80000100c00 */
[----:B---3--:R2:W-:Y:S04]  /*21e70*/  STL.128 [R1+0xaf0], R124 ;  /* 0x000af07c01007387 */ /* 0x0085e80000100c00 */
[----:B------:R3:W-:Y:S01]  /*21e80*/  STL.128 [R1+0xac0], R24 ;  /* 0x000ac01801007387 */ /* 0x0007e20000100c00 */
[----:B------:R-:W-:-:S02]  /*21e90*/  IMAD.MOV.U32 R178, RZ, RZ, R99 ;  /* 0x000000ffffb27224 */ /* 0x000fc400078e0063 */
[----:B------:R-:W-:Y:S01]  /*21ea0*/  IMAD.MOV.U32 R179, RZ, RZ, R98 ;  /* 0x000000ffffb37224 */ /* 0x000fe200078e0062 */
[----:B------:R-:W4:Y:S04]  /*21eb0*/  LDL R75, [R1+0x264] ;  /* 0x00026400014b7983 */ /* 0x000f280000100800 */
[----:B-1----:R-:W4:Y:S04]  /*21ec0*/  LDL.LU.128 R128, [R1+0xb00] ;  /* 0x000b000001807983 */ /* 0x002f280000300c00 */
[----:B--2---:R-:W2:Y:S04]  /*21ed0*/  LDL.LU.128 R124, [R1+0xaf0] ;  /* 0x000af000017c7983 */ /* 0x004ea80000300c00 */
[----:B---3--:R-:W3:Y:S04]  /*21ee0*/  LDL.LU.128 R24, [R1+0xac0] ;  /* 0x000ac00001187983 */ /* 0x008ee80000300c00 */
[----:B------:R1:W-:Y:S01]  /*21ef0*/  STL.64 [R1+0xa90], R4 ;  /* 0x000a900401007387 */ /* 0x0003e20000100a00 */
[----:B------:R-:W-:-:S02]  /*21f00*/  IMAD.MOV.U32 R28, RZ, RZ, R96 ;  /* 0x000000ffff1c7224 */ /* 0x000fc400078e0060 */
[----:B------:R-:W-:Y:S01]  /*21f10*/  IMAD.MOV.U32 R155, RZ, RZ, R79 ;  /* 0x000000ffff9b7224 */ /* 0x000fe200078e004f */
[----:B------:R-:W2:Y:S01]  /*21f20*/  LDL R73, [R1+0x268] ;  /* 0x0002680001497983 */ /* 0x000ea20000100800 */
[----:B------:R-:W-:Y:S02]  /*21f30*/  IMAD.MOV.U32 R154, RZ, RZ, R78 ;  /* 0x000000ffff9a7224 */ /* 0x000fe400078e004e */
[----:B------:R-:W-:Y:S01]  /*21f40*/  IMAD.MOV.U32 R153, RZ, RZ, R77 ;  /* 0x000000ffff997224 */ /* 0x000fe200078e004d */
[----:B------:R-:W2:Y:S04]  /*21f50*/  LDL R71, [R1+0x26c] ;  /* 0x00026c0001477983 */ /* 0x000ea80000100800 */
[----:B-1----:R-:W2:Y:S04]  /*21f60*/  LDL.LU.64 R4, [R1+0xa90] ;  /* 0x000a900001047983 */ /* 0x002ea80000300a00 */
[----:B----4-:R1:W-:Y:S01]  /*21f70*/  STL.128 [R1+0xad0], R116 ;  /* 0x000ad07401007387 */ /* 0x0103e20000100c00 */
[----:B------:R-:W-:-:S02]  /*21f80*/  IMAD.MOV.U32 R152, RZ, RZ, R76 ;  /* 0x000000ffff987224 */ /* 0x000fc400078e004c */
[----:B------:R-:W-:Y:S01]  /*21f90*/  IMAD.MOV.U32 R180, RZ, RZ, R97 ;  /* 0x000000ffffb47224 */ /* 0x000fe200078e0061 */
[----:B------:R-:W4:Y:S04]  /*21fa0*/  LDL R69, [R1+0x270] ;  /* 0x0002700001457983 */ /* 0x000f280000100800 */
[----:B------:R-:W4:Y:S04]  /*21fb0*/  LDL R67, [R1+0x274] ;  /* 0x0002740001437983 */ /* 0x000f280000100800 */
[----:B------:R-:W4:Y:S04]  /*21fc0*/  LDL R65, [R1+0x278] ;  /* 0x0002780001417983 */ /* 0x000f280000100800 */
[----:B-1----:R-:W4:Y:S04]  /*21fd0*/  LDL.LU.128 R116, [R1+0xad0] ;  /* 0x000ad00001747983 */ /* 0x002f280000300c00 */
        /* <DEDUP_REMOVED lines=18> */
[----:B------:R1:W-:Y:S04]  /*22100*/  STL.128 [R1+0xaa0], R12 ;  /* 0x000aa00c01007387 */ /* 0x0003e80000100c00 */
[----:B-1----:R-:W4:Y:S04]  /*22110*/  LDL.LU.128 R12, [R1+0xaa0] ;  /* 0x000aa000010c7983 */ /* 0x002f280000300c00 */
[----:B------:R1:W-:Y:S04]  /*22120*/  STL.128 [R1+0xae0], R120 ;  /* 0x000ae07801007387 */ /* 0x0003e80000100c00 */
[----:B-1----:R-:W4:Y:S04]  /*22130*/  LDL.LU.128 R120, [R1+0xae0] ;  /* 0x000ae00001787983 */ /* 0x002f280000300c00 */
[----:B---3--:R1:W-:Y:S04]  /*22140*/  STL.128 [R1+0xa80], R24 ;  /* 0x000a801801007387 */ /* 0x0083e80000100c00 */
[----:B-1----:R-:W3:Y:S04]  /*22150*/  LDL.LU.128 R24, [R1+0xa80] ;  /* 0x000a800001187983 */ /* 0x002ee80000300c00 */
[----:B--2---:R1:W-:Y:S04]  /*22160*/  STL.64 [R1+0xa50], R4 ;  /* 0x000a500401007387 */ /* 0x0043e80000100a00 */
[----:B-1----:R-:W2:Y:S01]  /*22170*/  LDL.LU.64 R4, [R1+0xa50] ;  /* 0x000a500001047983 */ /* 0x002ea20000300a00 */
        /* <DEDUP_REMOVED lines=68> */
[----:B------:R-:W2:Y:S01]  /*225c0*/  LDL R128, [R1+0x344] ;  /* 0x0003440001807983 */ /* 0x000ea20000100800 */
[----:B------:R-:W-:Y:S02]  /*225d0*/  IMAD.MOV.U32 R176, RZ, RZ, R117 ;  /* 0x000000ffffb07224 */ /* 0x000fe400078e0075 */
[----:B------:R-:W-:Y:S01]  /*225e0*/  IMAD.MOV.U32 R28, RZ, RZ, R116 ;  /* 0x000000ffff1c7224 */ /* 0x000fe200078e0074 */
[----:B------:R-:W2:Y:S01]  /*225f0*/  LDL R126, [R1+0x348] ;  /* 0x00034800017e7983 */ /* 0x000ea20000100800 */
[----:B------:R-:W-:Y:S02]  /*22600*/  IMAD.MOV.U32 R6, RZ, RZ, R151 ;  /* 0x000000ffff067224 */ /* 0x000fe400078e0097 */
[----:B------:R-:W-:Y:S01]  /*22610*/  IMAD.MOV.U32 R7, RZ, RZ, R150 ;  /* 0x000000ffff077224 */ /* 0x000fe200078e0096 */
[----:B------:R-:W2:Y:S01]  /*22620*/  LDL R124, [R1+0x34c] ;  /* 0x00034c00017c7983 */ /* 0x000ea20000100800 */
[----:B------:R-:W-:-:S02]  /*22630*/  IMAD.MOV.U32 R8, RZ, RZ, R149 ;  /* 0x000000ffff087224 */ /* 0x000fc400078e0095 */
[----:B------:R-:W-:Y:S02]  /*22640*/  IMAD.MOV.U32 R9, RZ, RZ, R148 ;  /* 0x000000ffff097224 */ /* 0x000fe400078e0094 */
[----:B------:R-:W-:Y:S02]  /*22650*/  IMAD.MOV.U32 R22, RZ, RZ, R141 ;  /* 0x000000ffff167224 */ /* 0x000fe400078e008d */
[----:B------:R-:W-:Y:S01]  /*22660*/  IMAD.MOV.U32 R80, RZ, RZ, R177 ;  /* 0x000000ffff507224 */ /* 0x000fe200078e00b1 */
[----:B------:R-:W-:Y:S01]  /*22670*/  STL.128 [R1+0x350], R76 ;  /* 0x0003504c01007387 */ /* 0x000fe20000100c00 */
[----:B------:R-:W-:Y:S02]  /*22680*/  IMAD.MOV.U32 R10, RZ, RZ, R147 ;  /* 0x000000ffff0a7224 */ /* 0x000fe400078e0093 */
[----:B------:R-:W-:Y:S01]  /*22690*/  IMAD.MOV.U32 R11, RZ, RZ, R146 ;  /* 0x000000ffff0b7224 */ /* 0x000fe200078e0092 */
[----:B-1----:R-:W2:Y:S01]  /*226a0*/  LDL R91, [R1+0x244] ;  /* 0x00024400015b7983 */ /* 0x002ea20000100800 */
[----:B------:R-:W-:-:S02]  /*226b0*/  IMAD.MOV.U32 R16, RZ, RZ, R145 ;  /* 0x000000ffff107224 */ /* 0x000fc400078e0091 */
[----:B------:R-:W-:Y:S01]  /*226c0*/  IMAD.MOV.U32 R17, RZ, RZ, R144 ;  /* 0x000000ffff117224 */ /* 0x000fe200078e0090 */
[----:B------:R-:W2:Y:S01]  /*226d0*/  LDL R87, [R1+0x24c] ;  /* 0x00024c0001577983 */ /* 0x000ea20000100800 */
[----:B------:R-:W-:Y:S02]  /*226e0*/  IMAD.MOV.U32 R20, RZ, RZ, R143 ;  /* 0x000000ffff147224 */ /* 0x000fe400078e008f */
[----:B------:R-:W-:Y:S01]  /*226f0*/  IMAD.MOV.U32 R21, RZ, RZ, R142 ;  /* 0x000000ffff157224 */ /* 0x000fe200078e008e */
[----:B------:R1:W-:Y:S01]  /*22700*/  STL.128 [R1+0xa60], R12 ;  /* 0x000a600c01007387 */ /* 0x0003e20000100c00 */
[----:B------:R-:W-:Y:S02]  /*22710*/  IMAD.MOV.U32 R96, RZ, RZ, R28 ;  /* 0x000000ffff607224 */ /* 0x000fe400078e001c */
[----:B------:R-:W-:Y:S01]  /*22720*/  IMAD.MOV.U32 R97, RZ, RZ, R176 ;  /* 0x000000ffff617224 */ /* 0x000fe200078e00b0 */
[----:B------:R-:W-:Y:S01]  /*22730*/  STL.128 [R1+0x3c0], R104 ;  /* 0x0003c06801007387 */ /* 0x000fe20000100c00 */
[----:B------:R-:W-:-:S02]  /*22740*/  IMAD.MOV.U32 R141, RZ, RZ, R137 ;  /* 0x000000ffff8d7224 */ /* 0x000fc400078e0089 */
[----:B------:R-:W-:Y:S01]  /*22750*/  IMAD.MOV.U32 R142, RZ, RZ, R138 ;  /* 0x000000ffff8e7224 */ /* 0x000fe200078e008a */
[----:B----4-:R-:W4:Y:S01]  /*22760*/  LDL R93, [R1+0x240] ;  /* 0x00024000015d7983 */ /* 0x010f220000100800 */
[----:B------:R-:W-:Y:S02]  /*22770*/  IMAD.MOV.U32 R143, RZ, RZ, R139 ;  /* 0x000000ffff8f7224 */ /* 0x000fe400078e008b */
[----:B------:R-:W-:Y:S01]  /*22780*/  IMAD.MOV.U32 R145, RZ, RZ, R22 ;  /* 0x000000ffff917224 */ /* 0x000fe200078e0016 */
[----:B------:R-:W4:Y:S01]  /*22790*/  LDL R89, [R1+0x248] ;  /* 0x0002480001597983 */ /* 0x000f220000100800 */
[----:B------:R-:W-:-:S03]  /*227a0*/  IMAD.MOV.U32 R146, RZ, RZ, R21 ;  /* 0x000000ffff927224 */ /* 0x000fc600078e0015 */
[----:B-1----:R-:W4:Y:S01]  /*227b0*/  LDL.LU.128 R12, [R1+0xa60] ;  /* 0x000a6000010c7983 */ /* 0x002f220000300c00 */
[----:B------:R-:W-:Y:S02]  /*227c0*/  IMAD.MOV.U32 R147, RZ, RZ, R20 ;  /* 0x000000ffff937224 */ /* 0x000fe400078e0014 */
        /* <DEDUP_REMOVED lines=11> */
[----:B------:R-:W-:-:S03]  /*22880*/  IMAD.MOV.U32 R155, RZ, RZ, R6 ;  /* 0x000000ffff9b7224 */ /* 0x000fc600078e0006 */
[----:B------:R1:W-:Y:S04]  /*22890*/  STL.128 [R1+0x360], R80 ;  /* 0x0003605001007387 */ /* 0x0003e80000100c00 */
[----:B------:R-:W-:Y:S04]  /*228a0*/  STL.128 [R1+0x3a0], R96 ;  /* 0x0003a06001007387 */ /* 0x000fe80000100c00 */
[----:B------:R-:W-:Y:S04]  /*228b0*/  STL.128 [R1+0x3d0], R108 ;  /* 0x0003d06c01007387 */ /* 0x000fe80000100c00 */
[----:B------:R-:W-:Y:S04]  /*228c0*/  STL.128 [R1+0x3e0], R112 ;  /* 0x0003e07001007387 */ /* 0x000fe80000100c00 */
[----:B------:R-:W-:Y:S04]  /*228d0*/  STL.128 [R1+0x410], R148 ;  /* 0x0004109401007387 */ /* 0x000fe80000100c00 */
[----:B------:R0:W-:Y:S04]  /*228e0*/  STL.128 [R1+0x420], R152 ;  /* 0x0004209801007387 */ /* 0x0001e80000100c00 */
[----:B-1----:R-:W4:Y:S04]  /*228f0*/  LDL R83, [R1+0x254] ;  /* 0x0002540001537983 */ /* 0x002f280000100800 */
[----:B------:R-:W4:Y:S04]  /*22900*/  LDL R81, [R1+0x258] ;  /* 0x0002580001517983 */ /* 0x000f280000100800 */
[----:B------:R-:W4:Y:S04]  /*22910*/  LDL R79, [R1+0x25c] ;  /* 0x00025c00014f7983 */ /* 0x000f280000100800 */
[----:B------:R-:W4:Y:S04]  /*22920*/  LDL R77, [R1+0x260] ;  /* 0x00026000014d7983 */ /* 0x000f280000100800 */
[----:B------:R-:W4:Y:S04]  /*22930*/  LDL R21, [R1+0x2d0] ;  /* 0x0002d00001157983 */ /* 0x000f280000100800 */
[----:B------:R-:W4:Y:S01]  /*22940*/  LDL R17, [R1+0x2d4] ;  /* 0x0002d40001117983 */ /* 0x000f220000100800 */
[----:B------:R-:W-:-:S03]  /*22950*/  IMAD.MOV.U32 R23, RZ, RZ, R123 ;  /* 0x000000ffff177224 */ /* 0x000fc600078e007b */
[----:B------:R-:W4:Y:S01]  /*22960*/  LDL R11, [R1+0x2d8] ;  /* 0x0002d800010b7983 */ /* 0x000f220000100800 */
[----:B------:R-:W-:-:S03]  /*22970*/  IMAD.MOV.U32 R103, RZ, RZ, R23 ;  /* 0x000000ffff677224 */ /* 0x000fc600078e0017 */
[----:B------:R-:W4:Y:S01]  /*22980*/  LDL R9, [R1+0x2dc] ;  /* 0x0002dc0001097983 */ /* 0x000f220000100800 */
        /* <DEDUP_REMOVED lines=8> */
[----:B------:R-:W-:Y:S04]  /*22a10*/  STL.128 [R1+0x3b0], R100 ;  /* 0x0003b06401007387 */ /* 0x000fe80000100c00 */
[----:B------:R-:W-:Y:S04]  /*22a20*/  STL.128 [R1+0x3f0], R140 ;  /* 0x0003f08c01007387 */ /* 0x000fe80000100c00 */
[----:B------:R1:W-:Y:S04]  /*22a30*/  STL.128 [R1+0x400], R144 ;  /* 0x0004009001007387 */ /* 0x0003e80000100c00 */
[----:B------:R-:W4:Y:S04]  /*22a40*/  LDL R23, [R1+0x2cc] ;  /* 0x0002cc0001177983 */ /* 0x000f280000100800 */
[----:B0-----:R-:W4:Y:S04]  /*22a50*/  LDL R154, [R1+0x310] ;  /* 0x00031000019a7983 */ /* 0x001f280000100800 */
[----:B------:R-:W4:Y:S04]  /*22a60*/  LDL R152, [R1+0x314] ;  /* 0x0003140001987983 */ /* 0x000f280000100800 */
[----:B------:R-:W4:Y:S01]  /*22a70*/  LDL R150, [R1+0x318] ;  /* 0x0003180001967983 */ /* 0x000f220000100800 */
[----:B---3--:R-:W-:-:S03]  /*22a80*/  IMAD.MOV.U32 R174, RZ, RZ, R27 ;  /* 0x000000ffffae7224 */ /* 0x008fc600078e001b */
[----:B------:R-:W3:Y:S01]  /*22a90*/  LDL R148, [R1+0x31c] ;  /* 0x00031c0001947983 */ /* 0x000ee20000100800 */
[----:B------:R-:W-:Y:S02]  /*22aa0*/  IMAD.MOV.U32 R175, RZ, RZ, R26 ;  /* 0x000000ffffaf7224 */ /* 0x000fe400078e001a */
[----:B------:R-:W-:Y:S01]  /*22ab0*/  IMAD.MOV.U32 R29, RZ, RZ, R25 ;  /* 0x000000ffff1d7224 */ /* 0x000fe200078e0019 */
[----:B-1----:R-:W3:Y:S01]  /*22ac0*/  LDL R146, [R1+0x320] ;  /* 0x0003200001927983 */ /* 0x002ee20000100800 */
[----:B------:R-:W-:Y:S02]  /*22ad0*/  IMAD.MOV.U32 R30, RZ, RZ, R175 ;  /* 0x000000ffff1e7224 */ /* 0x000fe400078e00af */
[----:B------:R-:W-:Y:S01]  /*22ae0*/  IMAD.MOV.U32 R31, RZ, RZ, R174 ;  /* 0x000000ffff1f7224 */ /* 0x000fe200078e00ae */
[----:B------:R-:W3:Y:S01]  /*22af0*/  LDL R144, [R1+0x324] ;  /* 0x0003240001907983 */ /* 0x000ee20000100800 */
[----:B------:R-:W-:Y:S02]  /*22b00*/  IMAD.MOV.U32 R26, RZ, RZ, R30 ;  /* 0x000000ffff1a7224 */ /* 0x000fe400078e001e */
[----:B------:R-:W-:Y:S01]  /*22b10*/  IMAD.MOV.U32 R27, RZ, RZ, R31 ;  /* 0x000000ffff1b7224 */ /* 0x000fe200078e001f */
[----:B------:R-:W3:Y:S01]  /*22b20*/  LDL R174, [R1+0x30c] ;  /* 0x00030c0001ae7983 */ /* 0x000ee20000100800 */
[----:B------:R-:W-:-:S03]  /*22b30*/  IMAD.MOV.U32 R25, RZ, RZ, R29 ;  /* 0x000000ffff197224 */ /* 0x000fc600078e001d */
[----:B------:R-:W3:Y:S04]  /*22b40*/  LDL R31, [R1+0x2bc] ;  /* 0x0002bc00011f7983 */ /* 0x000ee80000100800 */
[----:B------:R0:W-:Y:S04]  /*22b50*/  STL.128 [R1+0x230], R24 ;  /* 0x0002301801007387 */ /* 0x0001e80000100c00 */
[----:B------:R-:W3:Y:S04]  /*22b60*/  LDL R101, [R1+0x230] ;  /* 0x0002300001657983 */ /* 0x000ee80000100800 */
[----:B------:R-:W3:Y:S04]  /*22b70*/  LDL R99, [R1+0x234] ;  /* 0x0002340001637983 */ /* 0x000ee80000100800 */
[----:B------:R-:W3:Y:S04]  /*22b80*/  LDL R97, [R1+0x238] ;  /* 0x0002380001617983 */ /* 0x000ee80000100800 */
[----:B------:R-:W3:Y:S04]  /*22b90*/  LDL R95, [R1+0x23c] ;  /* 0x00023c00015f7983 */ /* 0x000ee80000100800 */
[----:B------:R-:W3:Y:S04]  /*22ba0*/  LDL R29, [R1+0x2c0] ;  /* 0x0002c000011d7983 */ /* 0x000ee80000100800 */
[----:B0-----:R-:W3:Y:S04]  /*22bb0*/  LDL R27, [R1+0x2c4] ;  /* 0x0002c400011b7983 */ /* 0x001ee80000100800 */
        /* <DEDUP_REMOVED lines=61> */
[----:B------:R0:W-:Y:S04]  /*22f90*/  STL.64 [R1+0xab0], R18 ;  /* 0x000ab01201007387 */ /* 0x0001e80000100a00 */
[----:B0-----:R-:W3:Y:S01]  /*22fa0*/  LDL.LU.64 R18, [R1+0xab0] ;  /* 0x000ab00001127983 */ /* 0x001ee20000300a00 */
[----:B--2---:R-:W-:Y:S01]  /*22fb0*/  FFMA.FTZ R5, R5, R2, R217 ;  /* 0x0000000205057223 */ /* 0x004fe200000100d9 */
[----:B------:R-:W-:-:S03]  /*22fc0*/  FFMA.FTZ R3, R3, R4, R221 ;  /* 0x0000000403037223 */ /* 0x000fc600000100dd */
        /* <DEDUP_REMOVED lines=42> */
[----:B----4-:R-:W-:Y:S01]  /*23270*/  FADD.FTZ R13, R13, R156 ;  /* 0x0000009c0d0d7221 */ /* 0x010fe20000010000 */
[----:B------:R-:W-:Y:S01]  /*23280*/  FADD.FTZ R3, R159, R160 ;  /* 0x000000a09f037221 */ /* 0x000fe20000010000 */
[----:B------:R-:W-:Y:S02]  /*23290*/  STL [R1+0x68], R223 ;  /* 0x000068df01007387 */ /* 0x000fe40000100800 */
[----:B------:R-:W-:Y:S01]  /*232a0*/  FADD.FTZ R159, R0, R13 ;  /* 0x0000000d009f7221 */ /* 0x000fe20000010000 */
[----:B------:R-:W-:Y:S01]  /*232b0*/  FADD.FTZ R158, R158, R3 ;  /* 0x000000039e9e7221 */ /* 0x000fe20000010000 */
[----:B------:R-:W-:Y:S04]  /*232c0*/  STL [R1+0x68], R223 ;  /* 0x000068df01007387 */ /* 0x000fe80000100800 */
[----:B------:R-:W-:Y:S04]  /*232d0*/  STL [R1+0x68], R223 ;  /* 0x000068df01007387 */ /* 0x000fe80000100800 */
[----:B------:R-:W-:Y:S04]  /*232e0*/  STL [R1+0x68], R223 ;  /* 0x000068df01007387 */ /* 0x000fe80000100800 */
[----:B------:R-:W-:Y:S04]  /*232f0*/  STL [R1+0x68], R223 ;  /* 0x000068df01007387 */ /* 0x000fe80000100800 */
[----:B------:R-:W-:Y:S04]  /*23300*/  STL [R1+0x204], R12 ;  /* 0x0002040c01007387 */ /* 0x000fe80000100800 */
[----:B------:R-:W-:Y:S04]  /*23310*/  STL.64 [R1+0x210], R158 ;  /* 0x0002109e01007387 */ /* 0x000fe80000100a00 */
[----:B------:R-:W-:Y:S04]  /*23320*/  STL [R1+0x68], R223 ;  /* 0x000068df01007387 */ /* 0x000fe80000100800 */
[----:B---3--:R-:W-:Y:S04]  /*23330*/  STL [R1+0x230], R101 ;  /* 0x0002306501007387 */ /* 0x008fe80000100800 */
        /* <DEDUP_REMOVED lines=127> */
[----:B------:R-:W2:Y:S04]  /*23b30*/  LD.E R2, desc[UR36][R14.64] ;  /* 0x000000240e027980 */ /* 0x000ea8000c101900 */
[----:B------:R0:W-:Y:S04]  /*23b40*/  STL.64 [R1+0xa70], R18 ;  /* 0x000a701201007387 */ /* 0x0001e80000100a00 */
[----:B------:R1:W5:Y:S04]  /*23b50*/  LDL R0, [R1+0x1f0] ;  /* 0x0001f00001007983 */ /* 0x0003680000100800 */
[----:B0-----:R1:W5:Y:S01]  /*23b60*/  LDL.LU.64 R18, [R1+0xa70] ;  /* 0x000a700001127983 */ /* 0x0013620000300a00 */
[----:B------:R-:W-:Y:S01]  /*23b70*/  BSSY B0, `(.L_x_2254) ;  /* 0x0000005000007945 */ /* 0x000fe20003800000 */
[----:B--2---:R-:W-:-:S04]  /*23b80*/  LOP3.LUT R2, R2, 0x1, RZ, 0xfc, !PT ;  /* 0x0000000102027812 */ /* 0x004fc800078efcff */
[----:B------:R-:W-:-:S13]  /*23b90*/  ISETP.NE.AND P0, PT, R2, 0x3, PT ;  /* 0x000000030200780c */ /* 0x000fda0003f05270 */
[----:B-1----:R-:W-:Y:S05]  /*23ba0*/  @!P0 BRA `(.L_x_2255) ;  /* 0x0000000000048947 */ /* 0x002fea0003800000 */
[----:B------:R-:W-:Y:S01]  /*23bb0*/  BPT.TRAP 0x1 ;  /* 0x000000040000795c */ /* 0x000fe20000300000 */
.L_x_2255:
[----:B------:R-:W-:Y:S05]  /*23bc0*/  BSYNC B0 ;  /* 0x0000000000007941 */ /* 0x000fea0003800000 */
.L_x_2254:
[----:B------:R-:W2:Y:S04]  /*23bd0*/  LD.E.64 R2, desc[UR36][R14.64+0x20] ;  /* 0x000020240e027980 */ /* 0x000ea8000c101b00 */
[----:B------:R-:W3:Y:S01]  /*23be0*/  LD.E R4, desc[UR36][R14.64+0xc] ;  /* 0x00000c240e047980 */ /* 0x000ee2000c101900 */
[C---:B-----5:R-:W-:Y:S01]  /*23bf0*/  ISETP.GT.AND P0, PT, R196.reuse, R222, PT ;  /* 0x000000dec400720c */ /* 0x060fe20003f04270 */
[----:B------:R-:W-:Y:S02]  /*23c00*/  VIADD R10, R196, 0xffffffff ;  /* 0xffffffffc40a7836 */ /* 0x000fe40000000000 */
[----:B------:R-:W-:Y:S02]  /*23c10*/  IMAD.MOV.U32 R6, RZ, RZ, R14 ;  /* 0x000000ffff067224 */ /* 0x000fe400078e000e */
[----:B------:R-:W-:-:S02]  /*23c20*/  IMAD.MOV.U32 R7, RZ, RZ, R15 ;  /* 0x000000ffff077224 */ /* 0x000fc400078e000f */
[----:B------:R-:W-:Y:S01]  /*23c30*/  IMAD.MOV.U32 R196, RZ, RZ, R10 ;  /* 0x000000ffffc47224 */ /* 0x000fe200078e000a */
[----:B--2---:R-:W-:-:S05]  /*23c40*/  MOV R3, R2 ;  /* 0x0000000200037202 */ /* 0x004fca0000000f00 */
[----:B------:R-:W-:-:S05]  /*23c50*/  IMAD R3, R0, 0x8, R3 ;  /* 0x0000000800037824 */ /* 0x000fca00078e0203 */
[----:B---3--:R-:W-:-:S04]  /*23c60*/  PRMT R3, R4, 0x654, R3 ;  /* 0x0000065404037816 */ /* 0x008fc80000000003 */
[----:B------:R1:W-:Y:S01]  /*23c70*/  SYNCS.ARRIVE.TRANS64.RED.A1T0 RZ, [R3+URZ], RZ ;  /* 0x000000ff03ff79a7 */ /* 0x0003e2000810043f */
[----:B------:R-:W-:Y:S05]  /*23c80*/  @P0 BRA `(.L_x_2256) ;  /* 0xfffffe5000f80947 */ /* 0x000fea000383ffff */
.L_x_2237:
[----:B------:R-:W-:-:S13]  /*23c90*/  ISETP.GE.AND P0, PT, R10, UR40, PT ;  /* 0x000000280a007c0c */ /* 0x000fda000bf06270 */
[----:B------:R-:W-:Y:S05]  /*23ca0*/  @!P0 BRA `(.L_x_2257) ;  /* 0x000000ac00388947 */ /* 0x000fea0003800000 */
[----:B------:R0:W5:Y:S02]  /*23cb0*/  LDL.64 R8, [R1+0x150] ;  /* 0x0001500001087983 */ /* 0x0001640000100a00 */
.L_x_2286:
[----:B--2--5:R-:W2:Y:S04]  /*23cc0*/  LD.E R0, desc[UR36][R8.64] ;  /* 0x0000002408007980 */ /* 0x024ea8000c101900 */
[----:B------:R-:W1:Y:S01]  /*23cd0*/  LD.E R2, desc[UR36][R8.64+0x8] ;  /* 0x0000082408027980 */ /* 0x000e62000c101900 */
[----:B--2---:R-:W-:-:S05]  /*23ce0*/  VIADD R0, R0, 0x1 ;  /* 0x0000000100007836 */ /* 0x004fca0000000000 */
[----:B------:R-:W-:-:S13]  /*23cf0*/  ISETP.NE.AND P0, PT, R0, 0x2, PT ;  /* 0x000000020000780c */ /* 0x000fda0003f05270 */
[----:B------:R2:W5:Y:S04]  /*23d00*/  @P0 LD.E R5, desc[UR36][R8.64+0x4] ;  /* 0x0000042408050980 */ /* 0x000568000c101900 */
[----:B------:R-:W3:Y:S01]  /*23d10*/  @!P0 LD.E R4, desc[UR36][R8.64+0x4] ;  /* 0x0000042408048980 */ /* 0x000ee2000c101900 */
[----:B-1----:R-:W-:-:S03]  /*23d20*/  VIADD R3, R2, 0x1 ;  /* 0x0000000102037836 */ /* 0x002fc60000000000 */
[----:B------:R1:W-:Y:S04]  /*23d30*/  ST.E desc[UR36][R8.64], R0 ;  /* 0x0000000008007985 */ /* 0x0003e8000c101924 */
[----:B------:R2:W-:Y:S04]  /*23d40*/  ST.E desc[UR36][R8.64+0x8], R3 ;  /* 0x0000080308007985 */ /* 0x0005e8000c101924 */
[----:B------:R2:W-:Y:S01]  /*23d50*/  @!P0 ST.E desc[UR36][R8.64], RZ ;  /* 0x000000ff08008985 */ /* 0x0005e2000c101924 */
[----:B---3--:R-:W-:-:S05]  /*23d60*/  @!P0 LOP3.LUT R5, R4, 0x1, RZ, 0x3c, !PT ;  /* 0x0000000104058812 */ /* 0x008fca00078e3cff */
[----:B------:R2:W-:Y:S04]  /*23d70*/  @!P0 ST.E desc[UR36][R8.64+0x4], R5 ;  /* 0x0000040508008985 */ /* 0x0005e8000c101924 */
[----:B------:R-:W3:Y:S04]  /*23d80*/  LDL.64 R74, [R1+0x168] ;  /* 0x00016800014a7983 */ /* 0x000ee80000100a00 */
[----:B---3--:R-:W3:Y:S01]  /*23d90*/  LD.E R2, desc[UR36][R74.64] ;  /* 0x000000244a027980 */ /* 0x008ee2000c101900 */
[----:B------:R-:W-:Y:S05]  /*23da0*/  YIELD ;  /* 0x0000000000007946 */ /* 0x000fea0003800000 */
[----:B------:R-:W-:Y:S01]  /*23db0*/  BSSY B0, `(.L_x_2258) ;  /* 0x0000006000007945 */ /* 0x000fe20003800000 */
[----:B-1----:R-:W-:Y:S01]  /*23dc0*/  @!P0 IMAD.MOV.U32 R0, RZ, RZ, RZ ;  /* 0x000000ffff008224 */ /* 0x002fe200078e00ff */
[----:B---3--:R-:W-:-:S04]  /*23dd0*/  LOP3.LUT R2, R2, 0x1, RZ, 0xfc, !PT ;  /* 0x0000000102027812 */ /* 0x008fc800078efcff */
[----:B------:R-:W-:-:S13]  /*23de0*/  ISETP.NE.AND P1, PT, R2, 0x3, PT ;  /* 0x000000030200780c */ /* 0x000fda0003f25270 */
[----:B--2---:R-:W-:Y:S05]  /*23df0*/  @!P1 BRA `(.L_x_2259) ;  /* 0x0000000000049947 */ /* 0x004fea0003800000 */
[----:B------:R-:W-:Y:S01]  /*23e00*/  BPT.TRAP 0x1 ;  /* 0x000000040000795c */ /* 0x000fe20000300000 */
.L_x_2259:
[----:B------:R-:W-:Y:S05]  /*23e10*/  BSYNC B0 ;  /* 0x0000000000007941 */ /* 0x000fea0003800000 */
.L_x_2258:
[----:B------:R-:W2:Y:S01]  /*23e20*/  LD.E.64 R2, desc[UR36][R74.64+0x18] ;  /* 0x000018244a027980 */ /* 0x000ea2000c101b00 */
[----:B-----5:R-:W-:Y:S02]  /*23e30*/  SHF.L.U32 R7, R5, 0x1f, RZ ;  /* 0x0000001f05077819 */ /* 0x020fe400000006ff */
[----:B--2---:R-:W-:-:S05]  /*23e40*/  MOV R3, R2 ;  /* 0x0000000200037202 */ /* 0x004fca0000000f00 */
[----:B------:R-:W-:-:S04]  /*23e50*/  IMAD R0, R0, 0x8, R3 ;  /* 0x0000000800007824 */ /* 0x000fc800078e0203 */
[----:B------:R1:W2:Y:S01]  /*23e60*/  SYNCS.PHASECHK.TRANS64.TRYWAIT P0, [R0+URZ], R7 ;  /* 0x00000007000075a7 */ /* 0x0002a2000800017f */
[----:B------:R-:W3:Y:S04]  /*23e70*/  LD.E R2, desc[UR36][R74.64] ;  /* 0x000000244a027980 */ /* 0x000ee8000c101900 */
[----:B------:R1:W5:Y:S04]  /*23e80*/  LD.E R4, desc[UR36][R8.64] ;  /* 0x0000002408047980 */ /* 0x000368000c101900 */
[----:B------:R1:W5:Y:S01]  /*23e90*/  LD.E R5, desc[UR36][R8.64+0x4] ;  /* 0x0000042408057980 */ /* 0x000362000c101900 */
[----:B------:R-:W-:Y:S01]  /*23ea0*/  BSSY B0, `(.L_x_2260) ;  /* 0x0000005000007945 */ /* 0x000fe20003800000 */
[----:B---3--:R-:W-:-:S04]  /*23eb0*/  LOP3.LUT R2, R2, 0x1, RZ, 0xfc, !PT ;  /* 0x0000000102027812 */ /* 0x008fc800078efcff */
[----:B------:R-:W-:-:S13]  /*23ec0*/  ISETP.NE.AND P1, PT, R2, 0x3, PT ;  /* 0x000000030200780c */ /* 0x000fda0003f25270 */
[----:B-12---:R-:W-:Y:S05]  /*23ed0*/  @!P1 BRA `(.L_x_2261) ;  /* 0x0000000000049947 */ /* 0x006fea0003800000 */
[----:B------:R-:W-:Y:S01]  /*23ee0*/  BPT.TRAP 0x1 ;  /* 0x000000040000795c */ /* 0x000fe20000300000 */
.L_x_2261:
[----:B------:R-:W-:Y:S05]  /*23ef0*/  BSYNC B0 ;  /* 0x0000000000007941 */ /* 0x000fea0003800000 */
.L_x_2260:
[----:B------:R-:W-:Y:S04]  /*23f00*/  BSSY B0, `(.L_x_2262) ;  /* 0x0000008000007945 */ /* 0x000fe80003800000 */
[----:B------:R-:W-:Y:S05]  /*23f10*/  @P0 BRA `(.L_x_2263) ;  /* 0x0000000000180947 */ /* 0x000fea0003800000 */
[----:B------:R-:W2:Y:S01]  /*23f20*/  LD.E.64 R2, desc[UR36][R74.64+0x18] ;  /* 0x000018244a027980 */ /* 0x000ea2000c101b00 */
[----:B-----5:R-:W-:Y:S02]  /*23f30*/  SHF.L.U32 R5, R5, 0x1f, RZ ;  /* 0x0000001f05057819 */ /* 0x020fe400000006ff */
[----:B--2---:R-:W-:-:S05]  /*23f40*/  MOV R3, R2 ;  /* 0x0000000200037202 */ /* 0x004fca0000000f00 */
[----:B------:R-:W-:-:S04]  /*23f50*/  IMAD R4, R4, 0x8, R3 ;  /* 0x0000000804047824 */ /* 0x000fc800078e0203 */
[----:B------:R-:W1:Y:S02]  /*23f60*/  SYNCS.PHASECHK.TRANS64.TRYWAIT P0, [R4+URZ], R5 ;  /* 0x00000005040075a7 */ /* 0x000e64000800017f */
[----:B-1----:R-:W-:Y:S05]  /*23f70*/  @!P0 BRA `(.L_x_2264) ;  /* 0x0000013000548947 */ /* 0x002fea0003800000 */
.L_x_2263:
[----:B------:R-:W-:Y:S05]  /*23f80*/  BSYNC B0 ;  /* 0x0000000000007941 */ /* 0x000fea0003800000 */
.L_x_2262:
[----:B-1---5:R-:W2:Y:S04]  /*23f90*/  LD.E R5, desc[UR36][R8.64] ;  /* 0x0000002408057980 */ /* 0x022ea8000c101900 */
[----:B------:R-:W2:Y:S01]  /*23fa0*/  LDL.64 R20, [R1+0x80] ;  /* 0x0000800001147983 */ /* 0x000ea20000100a00 */
[----:B------:R-:W-:Y:S05]  /*23fb0*/  WARPSYNC.ALL ;  /* 0x0000000000007948 */ /* 0x000fea0003800000 */
[----:B------:R1:W-:Y:S04]  /*23fc0*/  STL [R1+0x60], RZ ;  /* 0x000060ff01007387 */ /* 0x0003e80000100800 */
[----:B------:R-:W3:Y:S01]  /*23fd0*/  LD.E.64 R2, desc[UR36][R18.64+0x78] ;  /* 0x0000782412027980 */ /* 0x000ee2000c101b00 */
[----:B------:R-:W-:-:S05]  /*23fe0*/  IMAD.MOV.U32 R0, RZ, RZ, 0x1 ;  /* 0x00000001ff007424 */ /* 0x000fca00078e00ff */
[----:B------:R1:W-:Y:S04]  /*23ff0*/  STL [R1+0x60], R0 ;  /* 0x0000600001007387 */ /* 0x0003e80000100800 */
[----:B------:R-:W4:Y:S04]  /*24000*/  LD.E.64 R6, desc[UR36][R18.64+0x78] ;  /* 0x0000782412067980 */ /* 0x000f28000c101b00 */
[----:B------:R1:W-:Y:S04]  /*24010*/  STL [R1+0x60], R0 ;  /* 0x0000600001007387 */ /* 0x0003e80000100800 */
[----:B------:R-:W4:Y:S01]  /*24020*/  LD.E.64 R12, desc[UR36][R18.64+0x78] ;  /* 0x00007824120c7980 */ /* 0x000f22000c101b00 */
[----:B--2---:R-:W-:-:S02]  /*24030*/  IMAD R4, R5, 0x300, R20 ;  /* 0x0000030005047824 */ /* 0x004fc400078e0214 */
[----:B------:R-:W-:Y:S01]  /*24040*/  IMAD.MOV.U32 R5, RZ, RZ, R21 ;  /* 0x000000ffff057224 */ /* 0x000fe200078e0015 */
[----:B------:R1:W-:Y:S02]  /*24050*/  STL [R1+0x60], R0 ;  /* 0x0000600001007387 */ /* 0x0003e40000100800 */
[----:B------:R-:W-:Y:S02]  /*24060*/  R2UR UR6, R4 ;  /* 0x00000000040672ca */ /* 0x000fe400000e0000 */
[----:B------:R-:W-:Y:S01]  /*24070*/  R2UR UR7, R5 ;  /* 0x00000000050772ca */ /* 0x000fe200000e0000 */
[----:B------:R-:W2:Y:S01]  /*24080*/  LD.E.64 R16, desc[UR36][R18.64+0x78] ;  /* 0x0000782412107980 */ /* 0x000ea2000c101b00 */
[----:B------:R-:W-:-:S03]  /*24090*/  WARPGROUP.ARRIVE ;  /* 0x00000000000079c5 */ /* 0x000fc60000000000 */
[----:B------:R1:W-:Y:S01]  /*240a0*/  STL [R1+0x60], R0 ;  /* 0x0000600001007387 */ /* 0x0003e20000100800 */
[----:B---3--:R-:W-:Y:S02]  /*240b0*/  R2UR UR4, R2 ;  /* 0x00000000020472ca */ /* 0x008fe400000e0000 */
[----:B------:R-:W-:-:S13]  /*240c0*/  R2UR UR5, R3 ;  /* 0x00000000030572ca */ /* 0x000fda00000e0000 */
[----:B------:R-:W-:Y:S01]  /*240d0*/  HGMMA.64x96x16.F32.BF16 R24, gdesc[UR4], RZ, !UPT, gsb0 ;  /* 0x01600000041879f0 */ /* 0x000fe2000c0018ff */
[----:B----4-:R-:W-:Y:S02]  /*240e0*/  VIADD R6, R6, 0x2 ;  /* 0x0000000206067836 */ /* 0x010fe40000000000 */
[----:B------:R-:W-:Y:S02]  /*240f0*/  VIADD R2, R4, 0x2 ;  /* 0x0000000204027836 */ /* 0x000fe40000000000 */
[----:B------:R-:W-:Y:S01]  /*24100*/  IMAD.MOV.U32 R3, RZ, RZ, R21 ;  /* 0x000000ffff037224 */ /* 0x000fe200078e0015 */
[----:B------:R-:W-:Y:S02]  /*24110*/  R2UR UR4, R6 ;  /* 0x00000000060472ca */ /* 0x000fe400000e0000 */
[----:B------:R-:W-:Y:S02]  /*24120*/  R2UR UR6, R2 ;  /* 0x00000000020672ca */ /* 0x000fe400000e0000 */
[----:B------:R-:W-:-:S02]  /*24130*/  R2UR UR7, R3 ;  /* 0x00000000030772ca */ /* 0x000fc400000e0000 */
[----:B------:R-:W-:Y:S01]  /*24140*/  R2UR UR5, R7 ;  /* 0x00000000070572ca */ /* 0x000fe200000e0000 */
[----:B------:R-:W-:Y:S02]  /*24150*/  WARPGROUP.DEPBAR.LE gsb0, 0x0 ;  /* 0x00008000000079c5 */ /* 0x000fe40000010000 */
[----:B------:R-:W3:Y:S04]  /*24160*/  LD.E R20, desc[UR36][R14.64] ;  /* 0x000000240e147980 */ /* 0x000ee8000c101900 */
[----:B------:R1:W5:Y:S04]  /*24170*/  LD.E R5, desc[UR36][R8.64] ;  /* 0x0000002408057980 */ /* 0x000368000c101900 */
[----:B------:R1:W5:Y:S01]  /*24180*/  LD.E R11, desc[UR36][R8.64+0x4] ;  /* 0x00000424080b7980 */ /* 0x000362000c101900 */
[----:B------:R-:W-:Y:S01]  /*24190*/  WARPGROUP.ARRIVE ;  /* 0x00000000000079c5 */ /* 0x000fe20000000000 */
[----:B------:R-:W-:Y:S01]  /*241a0*/  VIADD R12, R12, 0x4 ;  /* 0x000000040c0c7836 */ /* 0x000fe20000000000 */
[----:B------:R-:W-:Y:S01]  /*241b0*/  BSSY B0, `(.L_x_2265) ;  /* 0x000001a000007945 */ /* 0x000fe20003800000 */
[----:B------:R-:W-:-:S02]  /*241c0*/  VIADD R2, R4, 0x4 ;  /* 0x0000000404027836 */ /* 0x000fc40000000000 */
[--C-:B------:R-:W-:Y:S01]  /*241d0*/  IMAD.MOV.U32 R3, RZ, RZ, R21.reuse ;  /* 0x000000ffff037224 */ /* 0x100fe200078e0015 */
[----:B------:R-:W-:Y:S01]  /*241e0*/  HGMMA.64x96x16.F32.BF16 R24, gdesc[UR4], R24, gsb0 ;  /* 0x01600000041879f0 */ /* 0x000fe20008001818 */
[----:B------:R-:W-:Y:S01]  /*241f0*/  R2UR UR4, R12 ;  /* 0x000000000c0472ca */ /* 0x000fe200000e0000 */
[----:B--2---:R-:W-:Y:S01]  /*24200*/  VIADD R16, R16, 0x6 ;  /* 0x0000000610107836 */ /* 0x004fe20000000000 */
[----:B------:R-:W-:Y:S01]  /*24210*/  R2UR UR6, R2 ;  /* 0x00000000020672ca */ /* 0x000fe200000e0000 */
[----:B------:R-:W-:Y:S01]  /*24220*/  VIADD R2, R4, 0x6 ;  /* 0x0000000604027836 */ /* 0x000fe20000000000 */
[----:B------:R-:W-:Y:S01]  /*24230*/  R2UR UR7, R3 ;  /* 0x00000000030772ca */ /* 0x000fe200000e0000 */
[----:B------:R-:W-:Y:S01]  /*24240*/  IMAD.MOV.U32 R3, RZ, RZ, R21 ;  /* 0x000000ffff037224 */ /* 0x000fe200078e0015 */
        /* <DEDUP_REMOVED lines=11> */
[----:B---3--:R-:W-:-:S04]  /*24300*/  LOP3.LUT R20, R20, 0x1, RZ, 0xfc, !PT ;  /* 0x0000000114147812 */ /* 0x008fc800078efcff */
[----:B------:R-:W-:Y:S01]  /*24310*/  ISETP.NE.AND P0, PT, R20, 0x3, PT ;  /* 0x000000031400780c */ /* 0x000fe20003f05270 */
[----:B------:R-:W-:-:S12]  /*24320*/  WARPGROUP.DEPBAR.LE gsb0, 0x0 ;  /* 0x00008000000079c5 */ /* 0x000fd80000010000 */
[----:B-1----:R-:W-:Y:S05]  /*24330*/  @!P0 BRA `(.L_x_2266) ;  /* 0x0000000000048947 */ /* 0x002fea0003800000 */
[----:B------:R-:W-:Y:S01]  /*24340*/  BPT.TRAP 0x1 ;  /* 0x000000040000795c */ /* 0x000fe20000300000 */
.L_x_2266:
[----:B------:R-:W-:Y:S05]  /*24350*/  BSYNC B0 ;  /* 0x0000000000007941 */ /* 0x000fea0003800000 */
.L_x_2265:
        /* <DEDUP_REMOVED lines=13> */
.L_x_2268:
[----:B------:R-:W-:Y:S05]  /*24430*/  BSYNC B0 ;  /* 0x0000000000007941 */ /* 0x000fea0003800000 */
.L_x_2267:
        /* <DEDUP_REMOVED lines=8> */
.L_x_2270:
[----:B------:R-:W-:Y:S05]  /*244c0*/  BSYNC B0 ;  /* 0x0000000000007941 */ /* 0x000fea0003800000 */
.L_x_2269:
[----:B------:R-:W2:Y:S04]  /*244d0*/  LDL R5, [R1+0x70] ;  /* 0x0000700001057983 */ /* 0x000ea80000100800 */
[----:B------:R-:W3:Y:S04]  /*244e0*/  LD.E R11, desc[UR36][R8.64] ;  /* 0x00000024080b7980 */ /* 0x000ee8000c101900 */
[----:B------:R-:W3:Y:S04]  /*244f0*/  LDL.64 R20, [R1+0xf8] ;  /* 0x0000f80001147983 */ /* 0x000ee80000100a00 */
[----:B-1---5:R-:W4:Y:S04]  /*24500*/  LDL.64 R2, [R1+0xf0] ;  /* 0x0000f00001027983 */ /* 0x022f280000100a00 */
[----:B------:R-:W4:Y:S04]  /*24510*/  LDL.64 R6, [R1+0xf0] ;  /* 0x0000f00001067983 */ /* 0x000f280000100a00 */
[----:B------:R-:W4:Y:S04]  /*24520*/  LDL.64 R12, [R1+0xf0] ;  /* 0x0000f000010c7983 */ /* 0x000f280000100a00 */
[----:B------:R-:W4:Y:S01]  /*24530*/  LDL.64 R14, [R1+0xf0] ;  /* 0x0000f000010e7983 */ /* 0x000f220000100a00 */
[----:B------:R-:W-:Y:S05]  /*24540*/  WARPSYNC.ALL ;  /* 0x0000000000007948 */ /* 0x000fea0003800000 */
[----:B------:R-:W-:Y:S01]  /*24550*/  WARPGROUP.ARRIVE ;  /* 0x00000000000079c5 */ /* 0x000fe20000000000 */
[----:B------:R-:W4:Y:S01]  /*24560*/  LDL.64 R16, [R1+0xf0] ;  /* 0x0000f00001107983 */ /* 0x000f220000100a00 */
[----:B--2---:R-:W-:Y:S01]  /*24570*/  ISETP.NE.U32.AND P0, PT, R5, RZ, PT ;  /* 0x000000ff0500720c */ /* 0x004fe20003f05070 */
[----:B---3--:R-:W-:-:S02]  /*24580*/  IMAD R4, R11, 0xc00, R20 ;  /* 0x00000c000b047824 */ /* 0x008fc400078e0214 */
[----:B------:R-:W-:Y:S01]  /*24590*/  IMAD.MOV.U32 R5, RZ, RZ, R21 ;  /* 0x000000ffff057224 */ /* 0x000fe200078e0015 */
[----:B----4-:R-:W-:Y:S02]  /*245a0*/  R2UR UR4, R2 ;  /* 0x00000000020472ca */ /* 0x010fe400000e0000 */
[----:B------:R-:W-:Y:S02]  /*245b0*/  R2UR UR6, R4 ;  /* 0x00000000040672ca */ /* 0x000fe400000e0000 */
[----:B------:R-:W-:Y:S02]  /*245c0*/  R2UR UR7, R5 ;  /* 0x00000000050772ca */ /* 0x000fe400000e0000 */
[----:B------:R-:W-:-:S03]  /*245d0*/  R2UR UR5, R3 ;  /* 0x00000000030572ca */ /* 0x000fc600000e0000 */
[----:B------:R-:W-:-:S10]  /*245e0*/  VOTEU.ANY UP0, P0 ;  /* 0x00000000003f7886 */ /* 0x000fd40000000100 */
        /* <DEDUP_REMOVED lines=129> */
[----:B--2---:R-:W-:Y:S01]  /*24e00*/  VIADD R6, R6, 0xc02 ;  /* 0x00000c0206067836 */ /* 0x004fe20000000000 */
[----:B------:R-:W-:Y:S02]  /*24e10*/  WARPGROUP.DEPBAR.LE gsb0, 0x0 ;  /* 0x00008000000079c5 */ /* 0x000fe40000010000 */
[----:B------:R-:W-:-:S09]  /*24e20*/  WARPGROUP.ARRIVE ;  /* 0x00000000000079c5 */ /* 0x000fd20000000000 */
[----:B------:R-:W-:Y:S01]  /*24e30*/  HGMMA.64x96x16.F32.BF16 R24, gdesc[UR4], R24, gsb0 ;  /* 0x01600000041879f0 */ /* 0x000fe20008001818 */
[----:B------:R-:W-:Y:S02]  /*24e40*/  VIADD R2, R4, 0x902 ;  /* 0x0000090204027836 */ /* 0x000fe40000000000 */
[----:B------:R-:W-:Y:S01]  /*24e50*/  IMAD.MOV.U32 R3, RZ, RZ, R21 ;  /* 0x000000ffff037224 */ /* 0x000fe200078e0015 */
[----:B------:R-:W-:Y:S02]  /*24e60*/  R2UR UR4, R6 ;  /* 0x00000000060472ca */ /* 0x000fe400000e0000 */
[----:B------:R-:W-:Y:S02]  /*24e70*/  R2UR UR6, R2 ;  /* 0x00000000020672ca */ /* 0x000fe400000e0000 */
[----:B------:R-:W-:Y:S02]  /*24e80*/  R2UR UR7, R3 ;  /* 0x00000000030772ca */ /* 0x000fe400000e0000 */
[----:B------:R-:W-:Y:S01]  /*24e90*/  R2UR UR5, R7 ;  /* 0x00000000070572ca */ /* 0x000fe200000e0000 */
[----:B---3--:R-:W-:-:S02]  /*24ea0*/  VIADD R12, R12, 0xc04 ;  /* 0x00000c040c0c7836 */ /* 0x008fc40000000000 */
        /* <DEDUP_REMOVED lines=9> */
[----:B----4-:R-:W-:Y:S02]  /*24f40*/  VIADD R14, R14, 0xc06 ;  /* 0x00000c060e0e7836 */ /* 0x010fe40000000000 */
[----:B------:R-:W-:-:S02]  /*24f50*/  VIADD R2, R4, 0x906 ;  /* 0x0000090604027836 */ /* 0x000fc40000000000 */
[----:B------:R-:W-:Y:S01]  /*24f60*/  IMAD.MOV.U32 R3, RZ, RZ, R21 ;  /* 0x000000ffff037224 */ /* 0x000fe200078e0015 */
[----:B------:R-:W-:Y:S02]  /*24f70*/  WARPGROUP.DEPBAR.LE gsb0, 0x0 ;  /* 0x00008000000079c5 */ /* 0x000fe40000010000 */
[----:B------:R-:W-:-:S06]  /*24f80*/  WARPGROUP.ARRIVE ;  /* 0x00000000000079c5 */ /* 0x000fcc0000000000 */
[----:B------:R-:W-:Y:S01]  /*24f90*/  HGMMA.64x96x16.F32.BF16 R24, gdesc[UR4], R24, gsb0 ;  /* 0x01600000041879f0 */ /* 0x000fe20008001818 */
[----:B------:R-:W-:Y:S02]  /*24fa0*/  R2UR UR4, R14 ;  /* 0x000000000e0472ca */ /* 0x000fe400000e0000 */
[----:B------:R-:W-:Y:S02]  /*24fb0*/  R2UR UR5, R15 ;  /* 0x000000000f0572ca */ /* 0x000fe400000e0000 */
[----:B------:R-:W-:Y:S02]  /*24fc0*/  R2UR UR6, R2 ;  /* 0x00000000020672ca */ /* 0x000fe400000e0000 */
[----:B------:R-:W-:Y:S01]  /*24fd0*/  R2UR UR7, R3 ;  /* 0x00000000030772ca */ /* 0x000fe200000e0000 */
        /* <DEDUP_REMOVED lines=19> */
[----:B------:R-:W-:-:S02]  /*25110*/  WARPGROUP.DEPBAR.LE gsb0, 0x0 ;  /* 0x00008000000079c5 */ /* 0x000fc40000010000 */
[----:B------:R1:W-:Y:S06]  /*25120*/  BAR.ARV R224, 0x100 ;  /* 0x000400e00000751d */ /* 0x0003ec0000002000 */
[----:B------:R-:W2:Y:S04]  /*25130*/  LD.E R3, desc[UR36][R74.64] ;  /* 0x000000244a037980 */ /* 0x000ea8000c101900 */
[----:B------:R1:W5:Y:S01]  /*25140*/  LD.E R2, desc[UR36][R8.64] ;  /* 0x0000002408027980 */ /* 0x000362000c101900 */
[----:B------:R-:W-:Y:S01]  /*25150*/  BSSY B0, `(.L_x_2272) ;  /* 0x0000005000007945 */ /* 0x000fe20003800000 */
[----:B--2---:R-:W-:-:S04]  /*25160*/  LOP3.LUT R3, R3, 0x1, RZ, 0xfc, !PT ;  /* 0x0000000103037812 */ /* 0x004fc800078efcff */
[----:B------:R-:W-:-:S13]  /*25170*/  ISETP.NE.AND P0, PT, R3, 0x3, PT ;  /* 0x000000030300780c */ /* 0x000fda0003f05270 */
[----:B-1----:R-:W-:Y:S05]  /*25180*/  @!P0 BRA `(.L_x_2273) ;  /* 0x0000000000048947 */ /* 0x002fea0003800000 */
[----:B------:R-:W-:Y:S01]  /*25190*/  BPT.TRAP 0x1 ;  /* 0x000000040000795c */ /* 0x000fe20000300000 */
.L_x_2273:
[----:B------:R-:W-:Y:S05]  /*251a0*/  BSYNC B0 ;  /* 0x0000000000007941 */ /* 0x000fea0003800000 */
.L_x_2272:
[----:B------:R-:W2:Y:S04]  /*251b0*/  LD.E.64 R4, desc[UR36][R74.64+0x20] ;  /* 0x000020244a047980 */ /* 0x000ea8000c101b00 */
[----:B------:R-:W3:Y:S01]  /*251c0*/  LD.E R3, desc[UR36][R74.64+0xc] ;  /* 0x00000c244a037980 */ /* 0x000ee2000c101900 */
[----:B--2---:R-:W-:-:S05]  /*251d0*/  MOV R5, R4 ;  /* 0x0000000400057202 */ /* 0x004fca0000000f00 */
[----:B-----5:R-:W-:-:S05]  /*251e0*/  IMAD R2, R2, 0x8, R5 ;  /* 0x0000000802027824 */ /* 0x020fca00078e0205 */
[----:B---3--:R-:W-:-:S04]  /*251f0*/  PRMT R2, R3, 0x654, R2 ;  /* 0x0000065403027816 */ /* 0x008fc80000000002 */
[----:B------:R1:W-:Y:S01]  /*25200*/  SYNCS.ARRIVE.TRANS64.RED.A1T0 RZ, [R2+URZ], RZ ;  /* 0x000000ff02ff79a7 */ /* 0x0003e2000810043f */
[----:B------:R-:W1:Y:S04]  /*25210*/  LDL R77, [R1+0x11c] ;  /* 0x00011c00014d7983 */ /* 0x000e680000100800 */
[----:B------:R-:W2:Y:S04]  /*25220*/  LDL R22, [R1+0x50] ;  /* 0x0000500001167983 */ /* 0x000ea80000100800 */
[----:B------:R-:W3:Y:S04]  /*25230*/  LDL.64 R72, [R1+0x140] ;  /* 0x0001400001487983 */ /* 0x000ee80000100a00 */
[----:B------:R-:W4:Y:S04]  /*25240*/  LDL R23, [R1+0x148] ;  /* 0x0001480001177983 */ /* 0x000f280000100800 */
[----:B------:R-:W4:Y:S04]  /*25250*/  LDL.128 R12, [R1+0x130] ;  /* 0x00013000010c7983 */ /* 0x000f280000100c00 */
[----:B------:R-:W4:Y:S01]  /*25260*/  LDL.128 R4, [R1+0x120] ;  /* 0x0001200001047983 */ /* 0x000f220000100c00 */
[----:B------:R-:W-:Y:S01]  /*25270*/  BSSY B0, `(.L_x_2274) ;  /* 0x0000040000007945 */ /* 0x000fe20003800000 */
[----:B-1----:R-:W-:-:S04]  /*25280*/  SHF.R.S32.HI R2, RZ, 0x1f, R77 ;  /* 0x0000001fff027819 */ /* 0x002fc8000001144d */
[----:B------:R-:W-:-:S04]  /*25290*/  LEA.HI R3, R2, R77, RZ, 0x7 ;  /* 0x0000004d02037211 */ /* 0x000fc800078f38ff */
[----:B------:R-:W-:-:S05]  /*252a0*/  LOP3.LUT R11, R3, 0xffffff80, RZ, 0xc0, !PT ;  /* 0xffffff80030b7812 */ /* 0x000fca00078ec0ff */
[----:B------:R-:W-:-:S05]  /*252b0*/  IMAD.IADD R11, R77, 0x1, -R11 ;  /* 0x000000014d0b7824 */ /* 0x000fca00078e0a0b */
[----:B------:R-:W-:-:S04]  /*252c0*/  SHF.R.S32.HI R16, RZ, 0x1f, R11 ;  /* 0x0000001fff107819 */ /* 0x000fc8000001140b */
[----:B------:R-:W-:Y:S02]  /*252d0*/  LEA.HI R17, R16, R11, RZ, 0x2 ;  /* 0x0000000b10117211 */ /* 0x000fe400078f10ff */
[----:B------:R-:W-:Y:S02]  /*252e0*/  LEA.HI R2, R2, R77, RZ, 0x2 ;  /* 0x0000004d02027211 */ /* 0x000fe400078f10ff */
[--C-:B------:R-:W-:Y:S02]  /*252f0*/  SHF.R.S32.HI R20, RZ, 0x2, R17.reuse ;  /* 0x00000002ff147819 */ /* 0x100fe40000011411 */
[----:B------:R-:W-:Y:S02]  /*25300*/  SHF.R.S32.HI R21, RZ, 0x1f, R17 ;  /* 0x0000001fff157819 */ /* 0x000fe40000011411 */
[----:B------:R-:W-:Y:S02]  /*25310*/  LOP3.LUT R2, R2, 0xfffffffc, RZ, 0xc0, !PT ;  /* 0xfffffffc02027812 */ /* 0x000fe400078ec0ff */
[----:B------:R-:W-:-:S02]  /*25320*/  LEA.HI R21, R21, R20, RZ, 0x3 ;  /* 0x0000001415157211 */ /* 0x000fc400078f18ff */
[----:B------:R-:W-:Y:S02]  /*25330*/  SHF.R.S32.HI R74, RZ, 0x7, R3 ;  /* 0x00000007ff4a7819 */ /* 0x000fe40000011403 */
        /* <DEDUP_REMOVED lines=17> */
[----:B----4-:R-:W-:Y:S01]  /*25450*/  @P0 SHF.R.U32.HI R2, RZ, R23, R16 ;  /* 0x00000017ff020219 */ /* 0x010fe20000011610 */
[----:B------:R-:W-:Y:S01]  /*25460*/  IMAD.MOV.U32 R3, RZ, RZ, -0x60 ;  /* 0xffffffa0ff037424 */ /* 0x000fe200078e00ff */
[----:B------:R-:W-:-:S03]  /*25470*/  LOP3.LUT R16, R17, 0x7ffffffc, RZ, 0xc0, !PT ;  /* 0x7ffffffc11107812 */ /* 0x000fc600078ec0ff */
[----:B------:R-:W1:Y:S01]  /*25480*/  SHFL.IDX PT, R20, R2, RZ, 0x1c1f ;  /* 0x001c1fff02147589 */ /* 0x000e6200000e0000 */
[----:B------:R-:W-:Y:S02]  /*25490*/  IMAD R3, R10, R3, 0x1 ;  /* 0x000000010a037424 */ /* 0x000fe400078e0203 */
[----:B------:R-:W-:Y:S01]  /*254a0*/  IMAD.IADD R16, R11, 0x1, -R16 ;  /* 0x000000010b107824 */ /* 0x000fe200078e0a10 */
[----:B------:R-:W-:-:S03]  /*254b0*/  ISETP.GE.AND P1, PT, R13, 0x1, PT ;  /* 0x000000010d00780c */ /* 0x000fc60003f26270 */
[----:B------:R-:W-:Y:S01]  /*254c0*/  IMAD R3, R16, -0x2, R3 ;  /* 0xfffffffe10037824 */ /* 0x000fe200078e0203 */
[----:B------:R-:W-:-:S04]  /*254d0*/  LOP3.LUT R11, RZ, R6, RZ, 0x33, !PT ;  /* 0x00000006ff0b7212 */ /* 0x000fc800078e33ff */
[----:B------:R-:W-:Y:S01]  /*254e0*/  IADD3 R16, -R4, R3, R5 ;  /* 0x0000000304107210 */ /* 0x000fe20007ffe105 */
[----:B------:R-:W-:-:S04]  /*254f0*/  VIADD R22, R3, 0xffffffff ;  /* 0xffffffff03167836 */ /* 0x000fc80000000000 */
[C---:B------:R-:W-:Y:S02]  /*25500*/  IMAD.IADD R17, R16.reuse, 0x1, R7 ;  /* 0x0000000110117824 */ /* 0x040fe400078e0207 */
[----:B------:R-:W-:Y:S02]  /*25510*/  IMAD.IADD R11, R16, 0x1, R11 ;  /* 0x00000001100b7824 */ /* 0x000fe400078e020b */
[----:B------:R-:W-:Y:S02]  /*25520*/  IMAD R16, R10, -0x60, R12 ;  /* 0xffffffa00a107824 */ /* 0x000fe400078e020c */
[--C-:B-1----:R-:W-:Y:S02]  /*25530*/  IMAD.IADD R6, R17, 0x1, R20.reuse ;  /* 0x0000000111067824 */ /* 0x102fe400078e0214 */
        /* <DEDUP_REMOVED lines=12> */
.L_x_2277:
[----:B------:R-:W-:-:S13]  /*25600*/  ISETP.NE.AND P0, PT, R13, 0x1, PT ;  /* 0x000000010d00780c */ /* 0x000fda0003f05270 */
[----:B------:R-:W-:-:S05]  /*25610*/  @P0 IMAD.HI.U32 R12, R7, R14, RZ ;  /* 0x0000000e070c0227 */ /* 0x000fca00078e00ff */
[----:B------:R-:W-:-:S07]  /*25620*/  @P0 SHF.R.U32.HI R7, RZ, R15, R12 ;  /* 0x0000000fff070219 */ /* 0x000fce000001160c */
.L_x_2278:
[----:B------:R-:W-:Y:S05]  /*25630*/  BSYNC B1 ;  /* 0x0000000000017941 */ /* 0x000fea0003800000 */
.L_x_2276:
[----:B------:R-:W-:-:S05]  /*25640*/  IMAD R12, R7, R13, R22 ;  /* 0x0000000d070c7224 */ /* 0x000fca00078e0216 */
[----:B------:R-:W-:Y:S02]  /*25650*/  VIMNMX R3, R3, R12, !PT ;  /* 0x0000000c03037248 */ /* 0x000fe40007fe0100 */
[----:B------:R-:W-:-:S07]  /*25660*/  VIADDMNMX R6, R12, R13, R6, PT ;  /* 0x0000000d0c067246 */ /* 0x000fce0003800106 */
.L_x_2275:
[----:B------:R-:W-:Y:S05]  /*25670*/  BSYNC B0 ;  /* 0x0000000000007941 */ /* 0x000fea0003800000 */
.L_x_2274:
[C---:B------:R-:W-:Y:S01]  /*25680*/  ISETP.GE.AND P1, PT, R16.reuse, 0x9, PT ;  /* 0x000000091000780c */ /* 0x040fe20003f26270 */
[----:B------:R-:W1:Y:S01]  /*25690*/  SHFL.IDX PT, R2, R2, 0x1, 0x1c1f ;  /* 0x003c1f0002027f89 */ /* 0x000e6200000e0000 */
[----:B------:R-:W-:Y:S01]  /*256a0*/  ISETP.GE.AND P0, PT, R16, 0x2, PT ;  /* 0x000000021000780c */ /* 0x000fe20003f06270 */
[----:B------:R-:W-:Y:S01]  /*256b0*/  BSSY B0, `(.L_x_2279) ;  /* 0x0000086000007945 */ /* 0x000fe20003800000 */
[C---:B------:R-:W-:Y:S02]  /*256c0*/  ISETP.GT.AND P2, PT, R3.reuse, 0x8, !P1 ;  /* 0x000000080300780c */ /* 0x040fe40004f44270 */
[----:B------:R-:W-:Y:S02]  /*256d0*/  ISETP.GT.AND P3, PT, R3, 0x1, !P0 ;  /* 0x000000010300780c */ /* 0x000fe40004764270 */
[----:B------:R-:W-:Y:S02]  /*256e0*/  ISETP.LT.OR P2, PT, R6, 0x9, P2 ;  /* 0x000000090600780c */ /* 0x000fe40001741670 */
[----:B------:R-:W-:-:S02]  /*256f0*/  ISETP.GE.AND P4, PT, R16, 0x11, PT ;  /* 0x000000111000780c */ /* 0x000fc40003f86270 */
[----:B------:R-:W-:Y:S02]  /*25700*/  FSEL R74, R28, -INF , !P2 ;  /* 0xff8000001c4a7808 */ /* 0x000fe40005000000 */
[----:B------:R-:W-:Y:S02]  /*25710*/  ISETP.LT.OR P3, PT, R6, 0x2, P3 ;  /* 0x000000020600780c */ /* 0x000fe40001f61670 */
[----:B------:R-:W-:Y:S02]  /*25720*/  ISETP.GT.AND P2, PT, R3, 0x10, !P4 ;  /* 0x000000100300780c */ /* 0x000fe40006744270 */
[----:B------:R-:W-:Y:S02]  /*25730*/  ISETP.GE.AND P5, PT, R16, 0xa, PT ;  /* 0x0000000a1000780c */ /* 0x000fe40003fa6270 */
[----:B------:R-:W-:Y:S02]  /*25740*/  FSEL R72, R25, -INF , !P3 ;  /* 0xff80000019487808 */ /* 0x000fe40005800000 */
[----:B------:R-:W-:-:S02]  /*25750*/  P2R R21, PR, RZ, 0x10 ;  /* 0x00000010ff157803 */ /* 0x000fc40000000000 */
[----:B------:R-:W-:Y:S02]  /*25760*/  ISETP.LT.OR P2, PT, R6, 0x11, P2 ;  /* 0x000000110600780c */ /* 0x000fe40001741670 */
[C---:B------:R-:W-:Y:S02]  /*25770*/  ISETP.GT.AND P3, PT, R3.reuse, 0x9, !P5 ;  /* 0x000000090300780c */ /* 0x040fe40006f64270 */
        /* <DEDUP_REMOVED lines=28> */
[C---:B------:R-:W-:Y:S02]  /*25940*/  ISETP.GT.AND P2, PT, R3.reuse, 0x28, !P3 ;  /* 0x000000280300780c */ /* 0x040fe40005f44270 */
        /* <DEDUP_REMOVED lines=70> */
[----:B------:R-:W-:Y:S01]  /*25db0*/  ISETP.LT.OR P6, PT, R6, 0x5a, P6 ;  /* 0x0000005a0600780c */ /* 0x000fe200037c1670 */
[----:B------:R-:W-:-:S03]  /*25dc0*/  IMAD.IADD R6, R17, 0x1, R2 ;  /* 0x0000000111067824 */ /* 0x000fc600078e0202 */
        /* <DEDUP_REMOVED lines=13> */
.L_x_2282:
[----:B------:R-:W-:-:S13]  /*25ea0*/  ISETP.NE.AND P6, PT, R13, 0x1, PT ;  /* 0x000000010d00780c */ /* 0x000fda0003fc5270 */
[----:B------:R-:W-:-:S05]  /*25eb0*/  @P6 IMAD.HI.U32 R14, R4, R14, RZ ;  /* 0x0000000e040e6227 */ /* 0x000fca00078e00ff */
[----:B------:R-:W-:-:S07]  /*25ec0*/  @P6 SHF.R.U32.HI R4, RZ, R15, R14 ;  /* 0x0000000fff046219 */ /* 0x000fce000001160e */
.L_x_2283:
[----:B------:R-:W-:Y:S05]  /*25ed0*/  BSYNC B1 ;  /* 0x0000000000017941 */ /* 0x000fea0003800000 */
.L_x_2281:
[----:B------:R-:W-:-:S05]  /*25ee0*/  IMAD R4, R4, R13, R22 ;  /* 0x0000000d04047224 */ /* 0x000fca00078e0216 */
[----:B------:R-:W-:Y:S02]  /*25ef0*/  VIADDMNMX R6, R4, R13, R6, PT ;  /* 0x0000000d04067246 */ /* 0x000fe40003800106 */
[----:B------:R-:W-:-:S07]  /*25f00*/  VIMNMX R3, R3, R4, !PT ;  /* 0x0000000403037248 */ /* 0x000fce0007fe0100 */
.L_x_2280:
[----:B------:R-:W-:Y:S05]  /*25f10*/  BSYNC B0 ;  /* 0x0000000000007941 */ /* 0x000fea0003800000 */
.L_x_2279:
[C---:B------:R-:W-:Y:S01]  /*25f20*/  ISETP.GT.AND P1, PT, R3.reuse, 0x8, !P1 ;  /* 0x000000080300780c */ /* 0x040fe20004f24270 */
[----:B------:R-:W2:Y:S03]  /*25f30*/  LDL.64 R90, [R1+0xa40] ;  /* 0x000a4000015a7983 */ /* 0x000ea60000100a00 */
[----:B------:R-:W-:Y:S01]  /*25f40*/  ISETP.LT.OR P1, PT, R6, 0x9, P1 ;  /* 0x000000090600780c */ /* 0x000fe20000f21670 */
[----:B------:R-:W3:Y:S01]  /*25f50*/  LDL R88, [R1+0xa48] ;  /* 0x000a480001587983 */ /* 0x000ee20000100800 */
[----:B------:R-:W-:Y:S02]  /*25f60*/  ISETP.GT.AND P0, PT, R3, 0x1, !P0 ;  /* 0x000000010300780c */ /* 0x000fe40004704270 */
[----:B------:R-:W-:Y:S02]  /*25f70*/  FSEL R30, R30, -INF , !P1 ;  /* 0xff8000001e1e7808 */ /* 0x000fe40004800000 */
[----:B------:R-:W-:-:S02]  /*25f80*/  ISETP.NE.AND P1, PT, R23, RZ, PT ;  /* 0x000000ff1700720c */ /* 0x000fc40003f25270 */
[----:B------:R-:W4:Y:S01]  /*25f90*/  LDL.64 R22, [R1+0x200] ;  /* 0x0002000001167983 */ /* 0x000f220000100a00 */
[----:B------:R-:W-:Y:S02]  /*25fa0*/  ISETP.LT.OR P0, PT, R6, 0x2, P0 ;  /* 0x000000020600780c */ /* 0x000fe40000701670 */
[----:B------:R-:W-:Y:S02]  /*25fb0*/  ISETP.NE.AND P6, PT, R25, RZ, PT ;  /* 0x000000ff1900720c */ /* 0x000fe40003fc5270 */
[----:B------:R-:W-:Y:S02]  /*25fc0*/  FSEL R27, R27, -INF , !P0 ;  /* 0xff8000001b1b7808 */ /* 0x000fe40004000000 */
[----:B------:R-:W-:-:S04]  /*25fd0*/  ISETP.NE.AND P0, PT, R12, RZ, PT ;  /* 0x000000ff0c00720c */ /* 0x000fc80003f05270 */
[----:B------:R-:W-:-:S04]  /*25fe0*/  ISETP.GT.AND P0, PT, R3, 0x9, !P0 ;  /* 0x000000090300780c */ /* 0x000fc80004704270 */
[----:B------:R-:W-:-:S04]  /*25ff0*/  ISETP.LT.OR P0, PT, R6, 0xa, P0 ;  /* 0x0000000a0600780c */ /* 0x000fc80000701670 */
[----:B------:R-:W-:Y:S02]  /*26000*/  FSEL R31, R31, -INF , !P0 ;  /* 0xff8000001f1f7808 */ /* 0x000fe40004000000 */
[----:B------:R-:W-:-:S04]  /*26010*/  ISETP.NE.AND P0, PT, R21, RZ, PT ;  /* 0x000000ff1500720c */ /* 0x000fc80003f05270 */
[----:B------:R-:W-:-:S04]  /*26020*/  ISETP.GT.AND P0, PT, R3, 0x10, !P0 ;  /* 0x000000100300780c */ /* 0x000fc80004704270 */
[----:B------:R-:W-:-:S04]  /*26030*/  ISETP.LT.OR P0, PT, R6, 0x11, P0 ;  /* 0x000000110600780c */ /* 0x000fc80000701670 */
[----:B------:R-:W-:Y:S02]  /*26040*/  FSEL R34, R34, -INF , !P0 ;  /* 0xff80000022227808 */ /* 0x000fe40004000000 */
[----:B------:R-:W-:Y:S02]  /*26050*/  ISETP.GT.AND P0, PT, R3, 0x11, !P1 ;  /* 0x000000110300780c */ /* 0x000fe40004f04270 */
[----:B------:R-:W-:Y:S02]  /*26060*/  ISETP.NE.AND P1, PT, R53, RZ, PT ;  /* 0x000000ff3500720c */ /* 0x000fe40003f25270 */
[----:B------:R-:W-:-:S04]  /*26070*/  ISETP.LT.OR P0, PT, R6, 0x12, P0 ;  /* 0x000000120600780c */ /* 0x000fc80000701670 */
[----:B------:R-:W-:Y:S02]  /*26080*/  FSEL R35, R35, -INF , !P0 ;  /* 0xff80000023237808 */ /* 0x000fe40004000000 */
[----:B------:R-:W-:Y:S02]  /*26090*/  ISETP.GT.AND P0, PT, R3, 0x18, !P6 ;  /* 0x000000180300780c */ /* 0x000fe40007704270 */
[----:B------:R-:W-:Y:S02]  /*260a0*/  ISETP.NE.AND P6, PT, R7, RZ, PT ;  /* 0x000000ff0700720c */ /* 0x000fe40003fc5270 */
[----:B------:R-:W-:-:S04]  /*260b0*/  ISETP.LT.OR P0, PT, R6, 0x19, P0 ;  /* 0x000000190600780c */ /* 0x000fc80000701670 */
[----:B------:R-:W-:Y:S02]  /*260c0*/  FSEL R38, R38, -INF , !P0 ;  /* 0xff80000026267808 */ /* 0x000fe40004000000 */
[----:B------:R-:W-:Y:S02]  /*260d0*/  ISETP.NE.AND P0, PT, R28, RZ, PT ;  /* 0x000000ff1c00720c */ /* 0x000fe40003f05270 */
[C---:B------:R-:W-:Y:S01]  /*260e0*/  ISETP.GT.AND P2, PT, R3.reuse, 0x49, !P2 ;  /* 0x000000490300780c */ /* 0x040fe20005744270 */
[----:B------:R-:W2:Y:S01]  /*260f0*/  LDL R28, [R1+0x220] ;  /* 0x00022000011c7983 */ /* 0x000ea20000100800 */
[----:B------:R-:W-:-:S04]  /*26100*/  ISETP.GT.AND P0, PT, R3, 0x19, !P0 ;  /* 0x000000190300780c */ /* 0x000fc80004704270 */
[----:B------:R-:W-:-:S04]  /*26110*/  ISETP.LT.OR P0, PT, R6, 0x1a, P0 ;  /* 0x0000001a0600780c */ /* 0x000fc80000701670 */
        /* <DEDUP_REMOVED lines=37> */
[----:B------:R-:W-:Y:S02]  /*26370*/  ISETP.GT.AND P0, PT, R3, RZ, !P6 ;  /* 0x000000ff0300720c */ /* 0x000fe40007704270 */
[----:B----4-:R-:W-:Y:S02]  /*26380*/  FMNMX.FTZ R2, R32, R22, !PT ;  /* 0x0000001620027209 */ /* 0x010fe40007810000 */
[----:B------:R-:W-:Y:S02]  /*26390*/  ISETP.LT.OR P0, PT, R6, 0x1, P0 ;  /* 0x000000010600780c */ /* 0x000fe40000701670 */
[----:B------:R-:W-:Y:S02]  /*263a0*/  FMNMX.FTZ R2, R72, R2, !PT ;  /* 0x0000000248027209 */ /* 0x000fe40007810000 */
[----:B------:R-:W-:-:S02]  /*263b0*/  FSEL R26, R26, -INF , !P0 ;  /* 0xff8000001a1a7808 */ /* 0x000fc40004000000 */
[----:B------:R-:W-:Y:S02]  /*263c0*/  FMNMX.FTZ R2, R74, R2, !PT ;  /* 0x000000024a027209 */ /* 0x000fe40007810000 */
[----:B------:R-:W-:Y:S02]  /*263d0*/  ISETP.NE.AND P0, PT, R77, RZ, PT ;  /* 0x000000ff4d00720c */ /* 0x000fe40003f05270 */
[----:B------:R-:W-:Y:S02]  /*263e0*/  FMNMX.FTZ R2, R76, R2, !PT ;  /* 0x000000024c027209 */ /* 0x000fe40007810000 */
[C---:B------:R-:W-:Y:S02]  /*263f0*/  ISETP.GT.AND P1, PT, R3.reuse, 0x48, !P1 ;  /* 0x000000480300780c */ /* 0x040fe40004f24270 */
[----:B------:R-:W-:Y:S02]  /*26400*/  FMNMX.FTZ R2, R180, R2, !PT ;  /* 0x00000002b4027209 */ /* 0x000fe40007810000 */
[----:B------:R-:W-:-:S02]  /*26410*/  ISETP.GT.AND P3, PT, R3, 0x50, !P3 ;  /* 0x000000500300780c */ /* 0x000fc40005f64270 */
[----:B------:R-:W-:Y:S02]  /*26420*/  FMNMX.FTZ R2, R78, R2, !PT ;  /* 0x000000024e027209 */ /* 0x000fe40007810000 */
[----:B------:R-:W-:Y:S02]  /*26430*/  ISETP.LT.OR P2, PT, R6, 0x4a, P2 ;  /* 0x0000004a0600780c */ /* 0x000fe40001741670 */
[----:B------:R-:W-:Y:S02]  /*26440*/  FMNMX.FTZ R2, R36, R2, !PT ;  /* 0x0000000224027209 */ /* 0x000fe40007810000 */
[----:B------:R-:W-:Y:S02]  /*26450*/  ISETP.GT.AND P4, PT, R3, 0x51, !P4 ;  /* 0x000000510300780c */ /* 0x000fe40006784270 */
[----:B------:R-:W-:Y:S02]  /*26460*/  FMNMX.FTZ R2, R80, R2, !PT ;  /* 0x0000000250027209 */ /* 0x000fe40007810000 */
[----:B------:R-:W-:-:S02]  /*26470*/  ISETP.NE.AND P6, PT, R16, RZ, PT ;  /* 0x000000ff1000720c */ /* 0x000fc40003fc5270 */
[----:B------:R-:W-:-:S04]  /*26480*/  FMNMX.FTZ R2, R40, R2, !PT ;  /* 0x0000000228027209 */ /* 0x000fc80007810000 */
[----:B------:R-:W-:-:S04]  /*26490*/  FMNMX.FTZ R2, R82, R2, !PT ;  /* 0x0000000252027209 */ /* 0x000fc80007810000 */
[----:B------:R-:W-:-:S04]  /*264a0*/  FMNMX.FTZ R2, R44, R2, !PT ;  /* 0x000000022c027209 */ /* 0x000fc80007810000 */
[----:B------:R-:W-:-:S04]  /*264b0*/  FMNMX.FTZ R2, R84, R2, !PT ;  /* 0x0000000254027209 */ /* 0x000fc80007810000 */
[----:B------:R-:W-:-:S04]  /*264c0*/  FMNMX.FTZ R2, R48, R2, !PT ;  /* 0x0000000230027209 */ /* 0x000fc80007810000 */
[----:B------:R-:W-:Y:S02]  /*264d0*/  FMNMX.FTZ R4, R166, R2, !PT ;  /* 0x00000002a6047209 */ /* 0x000fe40007810000 */
[----:B------:R-:W-:-:S04]  /*264e0*/  FMNMX.FTZ R2, R26, R23, !PT ;  /* 0x000000171a027209 */ /* 0x000fc80007810000 */
[----:B------:R-:W-:-:S04]  /*264f0*/  FMNMX.FTZ R5, R27, R2, !PT ;  /* 0x000000021b057209 */ /* 0x000fc80007810000 */
        /* <DEDUP_REMOVED lines=20> */
[----:B------:R-:W-:-:S03]  /*26640*/  FMNMX.FTZ R2, R50, R5, !PT ;  /* 0x0000000532027209 */ /* 0x000fc60007810000 */
[----:B------:R-:W1:Y:S01]  /*26650*/  SHFL.BFLY PT, R7, R4, 0x2, 0x1f ;  /* 0x0c401f0004077f89 */ /* 0x000e6200000e0000 */
[----:B------:R-:W-:Y:S02]  /*26660*/  FMNMX.FTZ R5, R51, R2, !PT ;  /* 0x0000000233057209 */ /* 0x000fe40007810000 */
[----:B------:R-:W-:Y:S02]  /*26670*/  ISETP.GT.AND P0, PT, R3, 0x41, !P0 ;  /* 0x000000410300780c */ /* 0x000fe40004704270 */
[----:B------:R-:W-:Y:S02]  /*26680*/  FMNMX.FTZ R2, R54, R5, !PT ;  /* 0x0000000536027209 */ /* 0x000fe40007810000 */
[C---:B------:R-:W-:Y:S02]  /*26690*/  ISETP.LT.OR P0, PT, R6.reuse, 0x42, P0 ;  /* 0x000000420600780c */ /* 0x040fe40000701670 */
[----:B------:R-:W-:Y:S02]  /*266a0*/  FMNMX.FTZ R5, R55, R2, !PT ;  /* 0x0000000237057209 */ /* 0x000fe40007810000 */
[----:B------:R-:W-:-:S02]  /*266b0*/  ISETP.LT.OR P1, PT, R6, 0x49, P1 ;  /* 0x000000490600780c */ /* 0x000fc40000f21670 */
[----:B------:R-:W-:Y:S02]  /*266c0*/  FSEL R59, R59, -INF , !P0 ;  /* 0xff8000003b3b7808 */ /* 0x000fe40004000000 */
[----:B------:R-:W-:Y:S02]  /*266d0*/  FMNMX.FTZ R2, R58, R5, !PT ;  /* 0x000000053a027209 */ /* 0x000fe40007810000 */
[----:B------:R-:W-:Y:S02]  /*266e0*/  FSEL R62, R62, -INF , !P1 ;  /* 0xff8000003e3e7808 */ /* 0x000fe40004800000 */
[----:B------:R-:W-:Y:S02]  /*266f0*/  FMNMX.FTZ R5, R59, R2, !PT ;  /* 0x000000023b057209 */ /* 0x000fe40007810000 */
[----:B------:R-:W-:Y:S02]  /*26700*/  ISETP.LT.OR P3, PT, R6, 0x51, P3 ;  /* 0x000000510600780c */ /* 0x000fe40001f61670 */
[----:B------:R-:W-:-:S02]  /*26710*/  FSEL R63, R63, -INF , !P2 ;  /* 0xff8000003f3f7808 */ /* 0x000fc40005000000 */
[----:B------:R-:W-:Y:S02]  /*26720*/  FMNMX.FTZ R2, R62, R5, !PT ;  /* 0x000000053e027209 */ /* 0x000fe40007810000 */
[----:B-1----:R-:W-:Y:S02]  /*26730*/  FMNMX.FTZ R7, R4, R7, !PT ;  /* 0x0000000704077209 */ /* 0x002fe40007810000 */
[----:B------:R-:W-:Y:S02]  /*26740*/  ISETP.GT.AND P5, PT, R3, 0x58, !P5 ;  /* 0x000000580300780c */ /* 0x000fe40006fa4270 */
[----:B------:R-:W-:Y:S02]  /*26750*/  ISETP.LT.OR P4, PT, R6, 0x52, P4 ;  /* 0x000000520600780c */ /* 0x000fe40002781670 */
[----:B------:R-:W-:Y:S02]  /*26760*/  FSEL R66, R66, -INF , !P3 ;  /* 0xff80000042427808 */ /* 0x000fe40005800000 */
[----:B------:R-:W-:Y:S01]  /*26770*/  FMNMX.FTZ R5, R63, R2, !PT ;  /* 0x000000023f057209 */ /* 0x000fe20007810000 */
[----:B------:R-:W1:Y:S01]  /*26780*/  SHFL.BFLY PT, R12, R7, 0x1, 0x1f ;  /* 0x0c201f00070c7f89 */ /* 0x000e6200000e0000 */
[----:B------:R-:W-:-:S02]  /*26790*/  ISETP.GT.AND P0, PT, R3, 0x59, !P6 ;  /* 0x000000590300780c */ /* 0x000fc40007704270 */
[----:B------:R-:W-:Y:S02]  /*267a0*/  ISETP.LT.OR P5, PT, R6, 0x59, P5 ;  /* 0x000000590600780c */ /* 0x000fe40002fa1670 */
[----:B------:R-:W-:Y:S02]  /*267b0*/  FSEL R67, R67, -INF , !P4 ;  /* 0xff80000043437808 */ /* 0x000fe40006000000 */
[----:B------:R-:W-:Y:S02]  /*267c0*/  FMNMX.FTZ R2, R66, R5, !PT ;  /* 0x0000000542027209 */ /* 0x000fe40007810000 */
[----:B------:R-:W-:Y:S02]  /*267d0*/  ISETP.LT.OR P0, PT, R6, 0x5a, P0 ;  /* 0x0000005a0600780c */ /* 0x000fe40000701670 */
[----:B------:R-:W-:Y:S02]  /*267e0*/  FSEL R70, R70, -INF , !P5 ;  /* 0xff80000046467808 */ /* 0x000fe40006800000 */
[----:B------:R-:W-:-:S02]  /*267f0*/  FMNMX.FTZ R3, R67, R2, !PT ;  /* 0x0000000243037209 */ /* 0x000fc40007810000 */
[----:B------:R-:W-:Y:S02]  /*26800*/  FSEL R71, R71, -INF , !P0 ;  /* 0xff80000047477808 */ /* 0x000fe40004000000 */
[----:B------:R-:W-:-:S04]  /*26810*/  FMNMX.FTZ R2, R70, R3, !PT ;  /* 0x0000000346027209 */ /* 0x000fc80007810000 */
[----:B------:R-:W-:-:S05]  /*26820*/  FMNMX.FTZ R5, R71, R2, !PT ;  /* 0x0000000247057209 */ /* 0x000fca0007810000 */
[----:B------:R4:W-:Y:S04]  /*26830*/  STL.64 [R1+0x200], R4 ;  /* 0x0002000401007387 */ /* 0x0009e80000100a00 */
[----:B------:R-:W3:Y:S01]  /*26840*/  LDL R13, [R1+0x204] ;  /* 0x00020400010d7983 */ /* 0x000ee20000100800 */
[----:B-1----:R-:W-:-:S03]  /*26850*/  FMNMX.FTZ R12, R7, R12, !PT ;  /* 0x0000000c070c7209 */ /* 0x002fc60007810000 */
[----:B------:R-:W4:Y:S04]  /*26860*/  LDL.64 R6, [R1+0x210] ;  /* 0x0002100001067983 */ /* 0x000f280000100a00 */
[----:B------:R-:W-:Y:S04]  /*26870*/  STL [R1+0x200], R12 ;  /* 0x0002000c01007387 */ /* 0x000fe80000100800 */
[----:B------:R-:W2:Y:S04]  /*26880*/  LDL R14, [R1+0x200] ;  /* 0x00020000010e7983 */ /* 0x000ea80000100800 */
[----:B---3--:R-:W1:Y:S01]  /*26890*/  SHFL.BFLY PT, R12, R13, 0x2, 0x1f ;  /* 0x0c401f000d0c7f89 */ /* 0x008e6200000e0000 */
[----:B--2---:R-:W-:Y:S01]  /*268a0*/  FMUL.FTZ R2, R28, R14 ;  /* 0x0000000e1c027220 */ /* 0x004fe20000410000 */
[----:B------:R-:W-:-:S04]  /*268b0*/  FSETP.NEU.FTZ.AND P0, PT, R14, -INF , PT ;  /* 0xff8000000e00780b */ /* 0x000fc80003f1d000 */
[----:B------:R-:W-:-:S05]  /*268c0*/  FSEL R11, R2, RZ, P0 ;  /* 0x000000ff020b7208 */ /* 0x000fca0000000000 */
[----:B----4-:R-:W-:Y:S01]  /*268d0*/  FFMA.FTZ R5, R76, R28, -R11 ;  /* 0x0000001c4c057223 */ /* 0x010fe2000001080b */
[----:B-1----:R-:W-:-:S03]  /*268e0*/  FMNMX.FTZ R12, R12, R13, !PT ;  /* 0x0000000d0c0c7209 */ /* 0x002fc60007810000 */
[----:B------:R1:W-:Y:S02]  /*268f0*/  MUFU.EX2 R153, R5 ;  /* 0x0000000500997308 */ /* 0x0003e40000000800 */
[----:B-1----:R-:W1:Y:S01]  /*26900*/  SHFL.BFLY PT, R5, R12, 0x1, 0x1f ;  /* 0x0c201f000c057f89 */ /* 0x002e6200000e0000 */
[----:B------:R-:W-:Y:S01]  /*26910*/  FSEL R13, R14, RZ, P0 ;  /* 0x000000ff0e0d7208 */ /* 0x000fe20000000000 */
[----:B------:R-:W-:-:S04]  /*26920*/  FFMA.FTZ R3, R32, R28, -R11 ;  /* 0x0000001c20037223 */ /* 0x000fc8000001080b */
[----:B------:R-:W-:Y:S01]  /*26930*/  FADD.FTZ R13, R22, -R13 ;  /* 0x8000000d160d7221 */ /* 0x000fe20000010000 */
[----:B-1----:R-:W-:-:S04]  /*26940*/  FMNMX.FTZ R12, R12, R5, !PT ;  /* 0x000000050c0c7209 */ /* 0x002fc80007810000 */
[C---:B------:R-:W-:Y:S01]  /*26950*/  FSETP.NEU.FTZ.AND P0, PT, R12.reuse, -INF , PT ;  /* 0xff8000000c00780b */ /* 0x040fe20003f1d000 */
[----:B------:R-:W-:-:S03]  /*26960*/  FMUL.FTZ R5, R12, R28 ;  /* 0x0000001c0c057220 */ /* 0x000fc60000410000 */
[----:B------:R-:W-:Y:S02]  /*26970*/  FSEL R14, R12, RZ, P0 ;  /* 0x000000ff0c0e7208 */ /* 0x000fe40000000000 */
[----:B------:R-:W-:-:S03]  /*26980*/  FSEL R5, R5, RZ, P0 ;  /* 0x000000ff05057208 */ /* 0x000fc60000000000 */
[----:B------:R-:W-:Y:S01]  /*26990*/  FADD.FTZ R23, R23, -R14 ;  /* 0x8000000e17177221 */ /* 0x000fe20000010000 */
[-C--:B------:R-:W-:Y:S01]  /*269a0*/  FMUL.FTZ R13, R13, R28.reuse ;  /* 0x0000001c0d0d7220 */ /* 0x080fe20000410000 */
[-C--:B------:R-:W-:Y:S01]  /*269b0*/  FFMA.FTZ R190, R26, R28.reuse, -R5 ;  /* 0x0000001c1abe7223 */ /* 0x080fe20000010805 */
[-CC-:B------:R-:W-:Y:S01]  /*269c0*/  FFMA.FTZ R2, R72, R28.reuse, -R11.reuse ;  /* 0x0000001c48027223 */ /* 0x180fe2000001080b */
[----:B------:R-:W-:Y:S01]  /*269d0*/  FMUL.FTZ R23, R28, R23 ;  /* 0x000000171c177220 */ /* 0x000fe20000410000 */
[-C--:B------:R-:W-:Y:S01]  /*269e0*/  FFMA.FTZ R21, R24, R28.reuse, -R11 ;  /* 0x0000001c18157223 */ /* 0x080fe2000001080b */
[-C--:B------:R-:W-:Y:S01]  /*269f0*/  FFMA.FTZ R155, R27, R28.reuse, -R5 ;  /* 0x0000001c1b9b7223 */ /* 0x080fe20000010805 */
[----:B------:R-:W-:Y:S01]  /*26a00*/  MUFU.EX2 R3, R3 ;  /* 0x0000000300037308 */ /* 0x000fe20000000800 */
[-C--:B------:R-:W-:Y:S01]  /*26a10*/  FFMA.FTZ R4, R74, R28.reuse, -R11 ;  /* 0x0000001c4a047223 */ /* 0x080fe2000001080b */
[----:B------:R-:W-:-:S06]  /*26a20*/  FFMA.FTZ R191, R30, R28, -R5 ;  /* 0x0000001c1ebf7223 */ /* 0x000fcc0000010805 */
[----:B------:R-:W1:Y:S01]  /*26a30*/  MUFU.EX2 R24, R13 ;  /* 0x0000000d00187308 */ /* 0x000e620000000800 */
[----:B------:R-:W-:-:S07]  /*26a40*/  FFMA.FTZ R192, R31, R28, -R5 ;  /* 0x0000001c1fc07223 */ /* 0x000fce0000010805 */
[----:B------:R-:W-:Y:S08]  /*26a50*/  MUFU.EX2 R190, R190 ;  /* 0x000000be00be7308 */ /* 0x000ff00000000800 */
[----:B------:R-:W2:Y:S01]  /*26a60*/  MUFU.EX2 R25, R23 ;  /* 0x0000001700197308 */ /* 0x000ea20000000800 */
[----:B------:R-:W-:-:S07]  /*26a70*/  FFMA.FTZ R180, R180, R28, -R11 ;  /* 0x0000001cb4b47223 */ /* 0x000fce000001080b */
[----:B------:R-:W3:Y:S01]  /*26a80*/  MUFU.EX2 R2, R2 ;  /* 0x0000000200027308 */ /* 0x000ee20000000800 */
[----:B------:R-:W-:-:S07]  /*26a90*/  FFMA.FTZ R184, R34, R28, -R5 ;  /* 0x0000001c22b87223 */ /* 0x000fce0000010805 */
[----:B------:R-:W4:Y:S01]  /*26aa0*/  MUFU.EX2 R155, R155 ;  /* 0x0000009b009b7308 */ /* 0x000f220000000800 */
[----:B------:R-:W-:-:S07]  /*26ab0*/  FFMA.FTZ R181, R78, R28, -R11 ;  /* 0x0000001c4eb57223 */ /* 0x000fce000001080b */
[----:B------:R-:W0:Y:S01]  /*26ac0*/  MUFU.EX2 R4, R4 ;  /* 0x0000000400047308 */ /* 0x000e220000000800 */
[-C--:B------:R-:W-:Y:S01]  /*26ad0*/  FFMA.FTZ R17, R20, R28.reuse, -R11 ;  /* 0x0000001c14117223 */ /* 0x080fe2000001080b */
[----:B------:R-:W-:-:S06]  /*26ae0*/  FFMA.FTZ R187, R35, R28, -R5 ;  /* 0x0000001c23bb7223 */ /* 0x000fcc0000010805 */
[----:B------:R-:W0:Y:S01]  /*26af0*/  MUFU.EX2 R191, R191 ;  /* 0x000000bf00bf7308 */ /* 0x000e220000000800 */
[-CC-:B------:R-:W-:Y:S01]  /*26b00*/  FFMA.FTZ R178, R36, R28.reuse, -R11.reuse ;  /* 0x0000001c24b27223 */ /* 0x180fe2000001080b */
[-CC-:B------:R-:W-:Y:S01]  /*26b10*/  FFMA.FTZ R179, R80, R28.reuse, -R11.reuse ;  /* 0x0000001c50b37223 */ /* 0x180fe2000001080b */
[-CC-:B------:R-:W-:Y:S01]  /*26b20*/  FFMA.FTZ R170, R40, R28.reuse, -R11.reuse ;  /* 0x0000001c28aa7223 */ /* 0x180fe2000001080b */
[-CC-:B------:R-:W-:Y:S01]  /*26b30*/  FFMA.FTZ R171, R82, R28.reuse, -R11.reuse ;  /* 0x0000001c52ab7223 */ /* 0x180fe2000001080b */
[----:B------:R-:W-:-:S03]  /*26b40*/  FFMA.FTZ R168, R44, R28, -R11 ;  /* 0x0000001c2ca87223 */ /* 0x000fc6000001080b */
        /* <DEDUP_REMOVED lines=8> */
[----:B------:R-:W0:Y:S01]  /*26bd0*/  MUFU.EX2 R180, R180 ;  /* 0x000000b400b47308 */ /* 0x000e220000000800 */
[-CC-:B------:R-:W-:Y:S01]  /*26be0*/  FFMA.FTZ R159, R60, R28.reuse, -R11.reuse ;  /* 0x0000001c3c9f7223 */ /* 0x180fe2000001080b */
[-CC-:B------:R-:W-:Y:S01]  /*26bf0*/  FFMA.FTZ R160, R160, R28.reuse, -R11.reuse ;  /* 0x0000001ca0a07223 */ /* 0x180fe2000001080b */
[-CC-:B------:R-:W-:Y:S01]  /*26c00*/  FFMA.FTZ R16, R64, R28.reuse, -R11.reuse ;  /* 0x0000001c40107223 */ /* 0x180fe2000001080b */
[----:B------:R-:W-:Y:S01]  /*26c10*/  FFMA.FTZ R20, R68, R28, -R11 ;  /* 0x0000001c44147223 */ /* 0x000fe2000001080b */
[----:B-1----:R-:W-:Y:S01]  /*26c20*/  FFMA.FTZ R11, R24, R6, R3 ;  /* 0x00000006180b7223 */ /* 0x002fe20000010003 */
[----:B--2---:R-:W-:-:S02]  /*26c30*/  FFMA.FTZ R6, R7, R25, R190 ;  /* 0x0000001907067223 */ /* 0x004fc400000100be */
[----:B------:R-:W1:Y:S01]  /*26c40*/  MUFU.EX2 R184, R184 ;  /* 0x000000b800b87308 */ /* 0x000e620000000800 */
[-C--:B------:R-:W-:Y:S01]  /*26c50*/  FFMA.FTZ R186, R38, R28.reuse, -R5 ;  /* 0x0000001c26ba7223 */ /* 0x080fe20000010805 */
[----:B---3--:R-:W-:Y:S01]  /*26c60*/  FADD.FTZ R11, R2, R11 ;  /* 0x0000000b020b7221 */ /* 0x008fe20000010000 */
[----:B----4-:R-:W-:Y:S01]  /*26c70*/  FADD.FTZ R6, R155, R6 ;  /* 0x000000069b067221 */ /* 0x010fe20000010000 */
[----:B------:R-:W-:-:S04]  /*26c80*/  FFMA.FTZ R189, R39, R28, -R5 ;  /* 0x0000001c27bd7223 */ /* 0x000fc80000010805 */
[----:B------:R-:W2:Y:S01]  /*26c90*/  MUFU.EX2 R181, R181 ;  /* 0x000000b500b57308 */ /* 0x000ea20000000800 */
[----:B0-----:R-:W-:Y:S01]  /*26ca0*/  FADD.FTZ R14, R4, R11 ;  /* 0x0000000b040e7221 */ /* 0x001fe20000010000 */
[----:B------:R-:W-:-:S06]  /*26cb0*/  FADD.FTZ R7, R191, R6 ;  /* 0x00000006bf077221 */ /* 0x000fcc0000010000 */
[----:B------:R-:W0:Y:S01]  /*26cc0*/  MUFU.EX2 R187, R187 ;  /* 0x000000bb00bb7308 */ /* 0x000e220000000800 */
[----:B------:R-:W-:Y:S01]  /*26cd0*/  FFMA.FTZ R182, R42, R28, -R5 ;  /* 0x0000001c2ab67223 */ /* 0x000fe20000010805 */
[----:B------:R-:W-:-:S06]  /*26ce0*/  FADD.FTZ R11, R153, R14 ;  /* 0x0000000e990b7221 */ /* 0x000fcc0000010000 */
[----:B------:R-:W3:Y:S01]  /*26cf0*/  MUFU.EX2 R178, R178 ;  /* 0x000000b200b27308 */ /* 0x000ee20000000800 */
[----:B------:R-:W-:Y:S01]  /*26d00*/  FADD.FTZ R7, R192, R7 ;  /* 0x00000007c0077221 */ /* 0x000fe20000010000 */
[----:B------:R-:W-:-:S06]  /*26d10*/  FFMA.FTZ R183, R43, R28, -R5 ;  /* 0x0000001c2bb77223 */ /* 0x000fcc0000010805 */
[----:B------:R-:W4:Y:S01]  /*26d20*/  MUFU.EX2 R186, R186 ;  /* 0x000000ba00ba7308 */ /* 0x000f220000000800 */
[----:B------:R-:W-:Y:S01]  /*26d30*/  FADD.FTZ R6, R180, R11 ;  /* 0x0000000bb4067221 */ /* 0x000fe20000010000 */
[----:B-1----:R-:W-:-:S06]  /*26d40*/  FADD.FTZ R14, R184, R7 ;  /* 0x00000007b80e7221 */ /* 0x002fcc0000010000 */
[----:B------:R-:W1:Y:S01]  /*26d50*/  MUFU.EX2 R179, R179 ;  /* 0x000000b300b37308 */ /* 0x000e620000000800 */
[----:B------:R-:W-:-:S07]  /*26d60*/  FFMA.FTZ R185, R46, R28, -R5 ;  /* 0x0000001c2eb97223 */ /* 0x000fce0000010805 */
[----:B------:R-:W1:Y:S01]  /*26d70*/  MUFU.EX2 R189, R189 ;  /* 0x000000bd00bd7308 */ /* 0x000e620000000800 */
[----:B--2---:R-:W-:Y:S01]  /*26d80*/  FADD.FTZ R7, R181, R6 ;  /* 0x00000006b5077221 */ /* 0x004fe20000010000 */
[----:B0-----:R-:W-:-:S06]  /*26d90*/  FADD.FTZ R11, R187, R14 ;  /* 0x0000000ebb0b7221 */ /* 0x001fcc0000010000 */
[----:B------:R-:W0:Y:S01]  /*26da0*/  MUFU.EX2 R170, R170 ;  /* 0x000000aa00aa7308 */ /* 0x000e220000000800 */
[----:B------:R-:W-:-:S07]  /*26db0*/  FFMA.FTZ R188, R47, R28, -R5 ;  /* 0x0000001c2fbc7223 */ /* 0x000fce0000010805 */
[----:B------:R-:W2:Y:S01]  /*26dc0*/  MUFU.EX2 R182, R182 ;  /* 0x000000b600b67308 */ /* 0x000ea20000000800 */
[----:B---3--:R-:W-:Y:S01]  /*26dd0*/  FADD.FTZ R6, R178, R7 ;  /* 0x00000007b2067221 */ /* 0x008fe20000010000 */
[----:B----4-:R-:W-:-:S06]  /*26de0*/  FADD.FTZ R14, R186, R11 ;  /* 0x0000000bba0e7221 */ /* 0x010fcc0000010000 */
[----:B------:R-:W3:Y:S01]  /*26df0*/  MUFU.EX2 R171, R171 ;  /* 0x000000ab00ab7308 */ /* 0x000ee20000000800 */
[----:B------:R-:W-:-:S07]  /*26e00*/  FFMA.FTZ R177, R50, R28, -R5 ;  /* 0x0000001c32b17223 */ /* 0x000fce0000010805 */
[----:B------:R-:W4:Y:S01]  /*26e10*/  MUFU.EX2 R183, R183 ;  /* 0x000000b700b77308 */ /* 0x000f220000000800 */
[----:B-1----:R-:W-:Y:S01]  /*26e20*/  FADD.FTZ R7, R179, R6 ;  /* 0x00000006b3077221 */ /* 0x002fe20000010000 */
[----:B------:R-:W-:-:S06]  /*26e30*/  FADD.FTZ R11, R189, R14 ;  /* 0x0000000ebd0b7221 */ /* 0x000fcc0000010000 */
[----:B------:R-:W1:Y:S01]  /*26e40*/  MUFU.EX2 R168, R168 ;  /* 0x000000a800a87308 */ /* 0x000e620000000800 */
[----:B------:R-:W-:-:S07]  /*26e50*/  FFMA.FTZ R174, R51, R28, -R5 ;  /* 0x0000001c33ae7223 */ /* 0x000fce0000010805 */
[----:B------:R-:W1:Y:S01]  /*26e60*/  MUFU.EX2 R185, R185 ;  /* 0x000000b900b97308 */ /* 0x000e620000000800 */
[----:B0-----:R-:W-:Y:S01]  /*26e70*/  FADD.FTZ R6, R170, R7 ;  /* 0x00000007aa067221 */ /* 0x001fe20000010000 */
[----:B--2---:R-:W-:-:S06]  /*26e80*/  FADD.FTZ R14, R182, R11 ;  /* 0x0000000bb60e7221 */ /* 0x004fcc0000010000 */
        /* <DEDUP_REMOVED lines=50> */
[----:B------:R-:W3:Y:S08]  /*271b0*/  MUFU.EX2 R17, R17 ;  /* 0x0000001100117308 */ /* 0x000ef00000000800 */
[----:B------:R-:W4:Y:S01]  /*271c0*/  MUFU.EX2 R157, R157 ;  /* 0x0000009d009d7308 */ /* 0x000f220000000800 */
[----:B-1----:R-:W-:Y:S01]  /*271d0*/  FADD.FTZ R5, R160, R5 ;  /* 0x00000005a0057221 */ /* 0x002fe20000010000 */
[----:B------:R-:W-:-:S06]  /*271e0*/  FADD.FTZ R7, R164, R7 ;  /* 0x00000007a4077221 */ /* 0x000fcc0000010000 */
[----:B------:R-:W1:Y:S08]  /*271f0*/  MUFU.EX2 R20, R20 ;  /* 0x0000001400147308 */ /* 0x000e700000000800 */
[----:B------:R-:W1:Y:S01]  /*27200*/  MUFU.EX2 R22, R22 ;  /* 0x0000001600167308 */ /* 0x000e620000000800 */
[----:B0-----:R-:W-:Y:S01]  /*27210*/  FADD.FTZ R6, R16, R5 ;  /* 0x0000000510067221 */ /* 0x001fe20000010000 */
[----:B--2---:R-:W-:-:S06]  /*27220*/  FADD.FTZ R14, R156, R7 ;  /* 0x000000079c0e7221 */ /* 0x004fcc0000010000 */
[----:B------:R-:W0:Y:S08]  /*27230*/  MUFU.EX2 R21, R21 ;  /* 0x0000001500157308 */ /* 0x000e300000000800 */
[----:B------:R-:W2:Y:S01]  /*27240*/  MUFU.EX2 R23, R23 ;  /* 0x0000001700177308 */ /* 0x000ea20000000800 */
[----:B---3--:R-:W-:Y:S01]  /*27250*/  FADD.FTZ R5, R17, R6 ;  /* 0x0000000611057221 */ /* 0x008fe20000010000 */
[----:B----4-:R-:W-:-:S03]  /*27260*/  FADD.FTZ R7, R157, R14 ;  /* 0x0000000e9d077221 */ /* 0x010fc60000010000 */
[----:B-1----:R-:W-:Y:S01]  /*27270*/  FADD.FTZ R6, R20, R5 ;  /* 0x0000000514067221 */ /* 0x002fe20000010000 */
[----:B------:R-:W-:-:S03]  /*27280*/  FADD.FTZ R14, R22, R7 ;  /* 0x00000007160e7221 */ /* 0x000fc60000010000 */
[----:B0-----:R-:W-:Y:S01]  /*27290*/  FADD.FTZ R6, R21, R6 ;  /* 0x0000000615067221 */ /* 0x001fe20000010000 */
[----:B------:R-:W-:Y:S01]  /*272a0*/  STL [R1+0x204], R12 ;  /* 0x0002040c01007387 */ /* 0x000fe20000100800 */
[----:B--2---:R-:W-:-:S03]  /*272b0*/  FADD.FTZ R7, R23, R14 ;  /* 0x0000000e17077221 */ /* 0x004fc60000010000 */
[----:B------:R0:W-:Y:S04]  /*272c0*/  STL.64 [R1+0xa50], R2 ;  /* 0x000a500201007387 */ /* 0x0001e80000100a00 */
[----:B------:R1:W-:Y:S04]  /*272d0*/  STL.64 [R1+0x210], R6 ;  /* 0x0002100601007387 */ /* 0x0003e80000100a00 */
[----:B------:R-:W2:Y:S04]  /*272e0*/  LD.E R5, desc[UR36][R18.64+0x230] ;  /* 0x0002302412057980 */ /* 0x000ea8000c101900 */
[----:B0-----:R0:W3:Y:S01]  /*272f0*/  LDL.64 R2, [R1+0xa40] ;  /* 0x000a400001027983 */ /* 0x0010e20000100a00 */
[----:B--2---:R-:W-:Y:S01]  /*27300*/  FMUL.FTZ R5, R24, R5 ;  /* 0x0000000518057220 */ /* 0x004fe20000410000 */
[----:B---3--:R-:W-:Y:S01]  /*27310*/  IMAD.MOV.U32 R3, RZ, RZ, R91 ;  /* 0x000000ffff037224 */ /* 0x008fe200078e005b */
[----:B------:R-:W-:-:S03]  /*27320*/  LOP3.LUT R2, R88, 0x4, RZ, 0xfc, !PT ;  /* 0x0000000458027812 */ /* 0x000fc600078efcff */
[----:B------:R-:W-:Y:S04]  /*27330*/  ST.E desc[UR36][R18.64+0x230], R5 ;  /* 0x0002300512007985 */ /* 0x000fe8000c101924 */
[----:B------:R-:W2:Y:S02]  /*27340*/  LD.E R11, desc[UR36][R2.64] ;  /* 0x00000024020b7980 */ /* 0x000ea4000c101900 */
[----:B--2---:R-:W-:-:S05]  /*27350*/  FMUL.FTZ R11, R24, R11 ;  /* 0x0000000b180b7220 */ /* 0x004fca0000410000 */
[----:B------:R2:W-:Y:S04]  /*27360*/  ST.E desc[UR36][R2.64], R11 ;  /* 0x0000000b02007985 */ /* 0x0005e8000c101924 */
[----:B------:R-:W3:Y:S04]  /*27370*/  LD.E R15, desc[UR36][R18.64+0x254] ;  /* 0x00025424120f7980 */ /* 0x000ee8000c101900 */
[----:B------:R-:W4:Y:S04]  /*27380*/  LD.E R14, desc[UR36][R18.64+0x424] ;  /* 0x00042424120e7980 */ /* 0x000f28000c101900 */
[----:B------:R-:W4:Y:S04]  /*27390*/  LD.E R13, desc[UR36][R18.64+0x240] ;  /* 0x00024024120d7980 */ /* 0x000f28000c101900 */
[----:B------:R-:W4:Y:S04]  /*273a0*/  LD.E R12, desc[UR36][R18.64+0x244] ;  /* 0x00024424120c7980 */ /* 0x000f28000c101900 */
[----:B-1----:R-:W4:Y:S04]  /*273b0*/  LD.E R7, desc[UR36][R18.64+0x250] ;  /* 0x0002502412077980 */ /* 0x002f28000c101900 */
[----:B------:R-:W4:Y:S04]  /*273c0*/  LD.E R27, desc[UR36][R18.64+0x260] ;  /* 0x00026024121b7980 */ /* 0x000f28000c101900 */
[----:B------:R-:W4:Y:S04]  /*273d0*/  LD.E R29, desc[UR36][R18.64+0x264] ;  /* 0x00026424121d7980 */ /* 0x000f28000c101900 */
[----:B------:R-:W4:Y:S04]  /*273e0*/  LD.E R31, desc[UR36][R18.64+0x270] ;  /* 0x00027024121f7980 */ /* 0x000f28000c101900 */
[----:B------:R-:W4:Y:S04]  /*273f0*/  LD.E R33, desc[UR36][R18.64+0x274] ;  /* 0x0002742412217980 */ /* 0x000f28000c101900 */
[----:B------:R-:W4:Y:S04]  /*27400*/  LD.E R35, desc[UR36][R18.64+0x280] ;  /* 0x0002802412237980 */ /* 0x000f28000c101900 */
[----:B--2---:R-:W2:Y:S04]  /*27410*/  LD.E R11, desc[UR36][R18.64+0x284] ;  /* 0x00028424120b7980 */ /* 0x004ea8000c101900 */
[----:B------:R-:W2:Y:S04]  /*27420*/  LD.E R37, desc[UR36][R18.64+0x290] ;  /* 0x0002902412257980 */ /* 0x000ea8000c101900 */
        /* <DEDUP_REMOVED lines=49> */
[----:B------:R-:W2:Y:S01]  /*27740*/  LD.E R137, desc[UR36][R18.64+0x420] ;  /* 0x0004202412897980 */ /* 0x000ea2000c101900 */
[C---:B---3--:R-:W-:Y:S01]  /*27750*/  FMUL.FTZ R15, R24.reuse, R15 ;  /* 0x0000000f180f7220 */ /* 0x048fe20000410000 */
[----:B----4-:R-:W-:-:S04]  /*27760*/  FMUL.FTZ R139, R24, R14 ;  /* 0x0000000e188b7220 */ /* 0x010fc80000410000 */
[----:B------:R1:W-:Y:S01]  /*27770*/  ST.E desc[UR36][R18.64+0x254], R15 ;  /* 0x0002540f12007985 */ /* 0x0003e2000c101924 */
[----:B------:R-:W-:Y:S01]  /*27780*/  LOP3.LUT R14, R88, 0x8, RZ, 0xfc, !PT ;  /* 0x00000008580e7812 */ /* 0x000fe200078efcff */
[C---:B------:R-:W-:Y:S01]  /*27790*/  FMUL.FTZ R13, R24.reuse, R13 ;  /* 0x0000000d180d7220 */ /* 0x040fe20000410000 */
[C---:B------:R-:W-:Y:S01]  /*277a0*/  FMUL.FTZ R5, R24.reuse, R12 ;  /* 0x0000000c18057220 */ /* 0x040fe20000410000 */
[C---:B------:R-:W-:Y:S01]  /*277b0*/  FMUL.FTZ R7, R24.reuse, R7 ;  /* 0x0000000718077220 */ /* 0x040fe20000410000 */
[--C-:B-1----:R-:W-:Y:S02]  /*277c0*/  IMAD.MOV.U32 R15, RZ, RZ, R3.reuse ;  /* 0x000000ffff0f7224 */ /* 0x102fe400078e0003 */
[C---:B------:R-:W-:Y:S01]  /*277d0*/  FMUL.FTZ R27, R24.reuse, R27 ;  /* 0x0000001b181b7220 */ /* 0x040fe20000410000 */
[C---:B------:R-:W-:Y:S01]  /*277e0*/  FMUL.FTZ R29, R24.reuse, R29 ;  /* 0x0000001d181d7220 */ /* 0x040fe20000410000 */
[C---:B------:R-:W-:Y:S01]  /*277f0*/  FMUL.FTZ R31, R24.reuse, R31 ;  /* 0x0000001f181f7220 */ /* 0x040fe20000410000 */
[C---:B------:R-:W-:Y:S01]  /*27800*/  FMUL.FTZ R33, R24.reuse, R33 ;  /* 0x0000002118217220 */ /* 0x040fe20000410000 */
[C---:B------:R-:W-:Y:S01]  /*27810*/  FMUL.FTZ R35, R24.reuse, R35 ;  /* 0x0000002318237220 */ /* 0x040fe20000410000 */
[C---:B--2---:R-:W-:Y:S01]  /*27820*/  FMUL.FTZ R11, R24.reuse, R11 ;  /* 0x0000000b180b7220 */ /* 0x044fe20000410000 */
        /* <DEDUP_REMOVED lines=51> */
[----:B------:R-:W-:Y:S04]  /*27b60*/  ST.E desc[UR36][R18.64+0x424], R139 ;  /* 0x0004248b12007985 */ /* 0x000fe8000c101924 */
[----:B------:R1:W-:Y:S04]  /*27b70*/  ST.E desc[UR36][R18.64+0x240], R13 ;  /* 0x0002400d12007985 */ /* 0x0003e8000c101924 */
[----:B------:R2:W-:Y:S04]  /*27b80*/  ST.E desc[UR36][R18.64+0x244], R5 ;  /* 0x0002440512007985 */ /* 0x0005e8000c101924 */
[----:B------:R3:W-:Y:S04]  /*27b90*/  ST.E desc[UR36][R18.64+0x250], R7 ;  /* 0x0002500712007985 */ /* 0x0007e8000c101924 */
[----:B------:R-:W-:Y:S04]  /*27ba0*/  ST.E desc[UR36][R18.64+0x260], R27 ;  /* 0x0002601b12007985 */ /* 0x000fe8000c101924 */
[----:B------:R-:W-:Y:S04]  /*27bb0*/  ST.E desc[UR36][R18.64+0x264], R29 ;  /* 0x0002641d12007985 */ /* 0x000fe8000c101924 */
[----:B------:R-:W-:Y:S04]  /*27bc0*/  ST.E desc[UR36][R18.64+0x270], R31 ;  /* 0x0002701f12007985 */ /* 0x000fe8000c101924 */
[----:B------:R4:W-:Y:S04]  /*27bd0*/  ST.E desc[UR36][R18.64+0x274], R33 ;  /* 0x0002742112007985 */ /* 0x0009e8000c101924 */
[----:B------:R-:W-:Y:S04]  /*27be0*/  ST.E desc[UR36][R18.64+0x280], R35 ;  /* 0x0002802312007985 */ /* 0x000fe8000c101924 */
        /* <DEDUP_REMOVED lines=52> */
[----:B------:R-:W2:Y:S01]  /*27f30*/  LD.E R6, desc[UR36][R14.64] ;  /* 0x000000240e067980 */ /* 0x000ea2000c101900 */
[----:B------:R-:W-:Y:S01]  /*27f40*/  LOP3.LUT R12, R88, 0xc, RZ, 0xfc, !PT ;  /* 0x0000000c580c7812 */ /* 0x000fe200078efcff */
[----:B-1----:R-:W-:-:S02]  /*27f50*/  IMAD.MOV.U32 R13, RZ, RZ, R3 ;  /* 0x000000ffff0d7224 */ /* 0x002fc400078e0003 */
[----:B--2---:R-:W-:-:S05]  /*27f60*/  FMUL.FTZ R5, R25, R6 ;  /* 0x0000000619057220 */ /* 0x004fca0000410000 */
[----:B------:R1:W-:Y:S04]  /*27f70*/  ST.E desc[UR36][R14.64], R5 ;  /* 0x000000050e007985 */ /* 0x0003e8000c101924 */
[----:B------:R-:W3:Y:S02]  /*27f80*/  LD.E R6, desc[UR36][R12.64] ;  /* 0x000000240c067980 */ /* 0x000ee4000c101900 */
[----:B---3--:R-:W-:-:S05]  /*27f90*/  FMUL.FTZ R7, R25, R6 ;  /* 0x0000000619077220 */ /* 0x008fca0000410000 */
[----:B------:R2:W-:Y:S04]  /*27fa0*/  ST.E desc[UR36][R12.64], R7 ;  /* 0x000000070c007985 */ /* 0x0005e8000c101924 */
[----:B------:R-:W4:Y:S04]  /*27fb0*/  LD.E R144, desc[UR36][R18.64+0x42c] ;  /* 0x00042c2412907980 */ /* 0x000f28000c101900 */
[----:B------:R-:W1:Y:S04]  /*27fc0*/  LD.E R6, desc[UR36][R18.64+0x248] ;  /* 0x0002482412067980 */ /* 0x000e68000c101900 */
[----:B------:R-:W2:Y:S04]  /*27fd0*/  LD.E R24, desc[UR36][R18.64+0x24c] ;  /* 0x00024c2412187980 */ /* 0x000ea8000c101900 */
[----:B------:R-:W3:Y:S04]  /*27fe0*/  LD.E R26, desc[UR36][R18.64+0x258] ;  /* 0x00025824121a7980 */ /* 0x000ee8000c101900 */
        /* <DEDUP_REMOVED lines=57> */
[----:B------:R-:W3:Y:S01]  /*28380*/  LD.E R142, desc[UR36][R18.64+0x428] ;  /* 0x00042824128e7980 */ /* 0x000ee2000c101900 */
[C---:B----4-:R-:W-:Y:S01]  /*28390*/  FMUL.FTZ R33, R25.reuse, R144 ;  /* 0x0000009019217220 */ /* 0x050fe20000410000 */
[----:B-1----:R-:W-:-:S04]  /*283a0*/  FMUL.FTZ R5, R25, R6 ;  /* 0x0000000619057220 */ /* 0x002fc80000410000 */
[----:B------:R1:W-:Y:S01]  /*283b0*/  ST.E desc[UR36][R18.64+0x42c], R33 ;  /* 0x00042c2112007985 */ /* 0x0003e2000c101924 */
[C---:B--2---:R-:W-:Y:S01]  /*283c0*/  FMUL.FTZ R7, R25.reuse, R24 ;  /* 0x0000001819077220 */ /* 0x044fe20000410000 */
[C---:B---3--:R-:W-:Y:S01]  /*283d0*/  FMUL.FTZ R11, R25.reuse, R26 ;  /* 0x0000001a190b7220 */ /* 0x048fe20000410000 */
[C---:B------:R-:W-:Y:S01]  /*283e0*/  FMUL.FTZ R27, R25.reuse, R28 ;  /* 0x0000001c191b7220 */ /* 0x040fe20000410000 */
[C---:B------:R-:W-:Y:S01]  /*283f0*/  FMUL.FTZ R29, R25.reuse, R30 ;  /* 0x0000001e191d7220 */ /* 0x040fe20000410000 */
[C---:B------:R-:W-:Y:S01]  /*28400*/  FMUL.FTZ R31, R25.reuse, R32 ;  /* 0x00000020191f7220 */ /* 0x040fe20000410000 */
[C---:B-1----:R-:W-:Y:S01]  /*28410*/  FMUL.FTZ R33, R25.reuse, R36 ;  /* 0x0000002419217220 */ /* 0x042fe20000410000 */
[C---:B------:R-:W-:Y:S01]  /*28420*/  FMUL.FTZ R35, R25.reuse, R38 ;  /* 0x0000002619237220 */ /* 0x040fe20000410000 */
[C---:B------:R-:W-:Y:S01]  /*28430*/  FMUL.FTZ R37, R25.reuse, R40 ;  /* 0x0000002819257220 */ /* 0x040fe20000410000 */
[C---:B------:R-:W-:Y:S01]  /*28440*/  FMUL.FTZ R39, R25.reuse, R42 ;  /* 0x0000002a19277220 */ /* 0x040fe20000410000 */
[----:B------:R1:W-:Y:S04]  /*28450*/  ST.E desc[UR36][R18.64+0x248], R5 ;  /* 0x0002480512007985 */ /* 0x0003e8000c101924 */
[----:B------:R2:W-:Y:S04]  /*28460*/  ST.E desc[UR36][R18.64+0x24c], R7 ;  /* 0x00024c0712007985 */ /* 0x0005e8000c101924 */
[----:B------:R3:W-:Y:S04]  /*28470*/  ST.E desc[UR36][R18.64+0x258], R11 ;  /* 0x0002580b12007985 */ /* 0x0007e8000c101924 */
[----:B------:R4:W-:Y:S01]  /*28480*/  ST.E desc[UR36][R18.64+0x25c], R27 ;  /* 0x00025c1b12007985 */ /* 0x0009e2000c101924 */
[----:B-1----:R-:W-:-:S03]  /*28490*/  FMUL.FTZ R5, R25, R34 ;  /* 0x0000002219057220 */ /* 0x002fc60000410000 */
[----:B------:R1:W-:Y:S01]  /*284a0*/  ST.E desc[UR36][R18.64+0x268], R29 ;  /* 0x0002681d12007985 */ /* 0x0003e2000c101924 */
[----:B--2---:R-:W-:-:S03]  /*284b0*/  FMUL.FTZ R7, R25, R44 ;  /* 0x0000002c19077220 */ /* 0x004fc60000410000 */
[----:B------:R2:W-:Y:S01]  /*284c0*/  ST.E desc[UR36][R18.64+0x26c], R31 ;  /* 0x00026c1f12007985 */ /* 0x0005e2000c101924 */
[----:B---3--:R-:W-:-:S03]  /*284d0*/  FMUL.FTZ R11, R25, R46 ;  /* 0x0000002e190b7220 */ /* 0x008fc60000410000 */
[----:B------:R3:W-:Y:S01]  /*284e0*/  ST.E desc[UR36][R18.64+0x27c], R33 ;  /* 0x00027c2112007985 */ /* 0x0007e2000c101924 */
[----:B----4-:R-:W-:-:S03]  /*284f0*/  FMUL.FTZ R27, R25, R48 ;  /* 0x00000030191b7220 */ /* 0x010fc60000410000 */
[----:B------:R4:W-:Y:S01]  /*28500*/  ST.E desc[UR36][R18.64+0x288], R35 ;  /* 0x0002882312007985 */ /* 0x0009e2000c101924 */
[----:B-1----:R-:W-:-:S03]  /*28510*/  FMUL.FTZ R29, R25, R50 ;  /* 0x00000032191d7220 */ /* 0x002fc60000410000 */
[----:B------:R1:W-:Y:S01]  /*28520*/  ST.E desc[UR36][R18.64+0x28c], R37 ;  /* 0x00028c2512007985 */ /* 0x0003e2000c101924 */
[----:B--2---:R-:W-:-:S03]  /*28530*/  FMUL.FTZ R31, R25, R52 ;  /* 0x00000034191f7220 */ /* 0x004fc60000410000 */
[----:B------:R2:W-:Y:S01]  /*28540*/  ST.E desc[UR36][R18.64+0x298], R39 ;  /* 0x0002982712007985 */ /* 0x0005e2000c101924 */
[C---:B---3--:R-:W-:Y:S01]  /*28550*/  FMUL.FTZ R33, R25.reuse, R56 ;  /* 0x0000003819217220 */ /* 0x048fe20000410000 */
[C---:B----4-:R-:W-:Y:S01]  /*28560*/  FMUL.FTZ R35, R25.reuse, R58 ;  /* 0x0000003a19237220 */ /* 0x050fe20000410000 */
[C---:B-1----:R-:W-:Y:S01]  /*28570*/  FMUL.FTZ R37, R25.reuse, R60 ;  /* 0x0000003c19257220 */ /* 0x042fe20000410000 */
[C---:B--2---:R-:W-:Y:S01]  /*28580*/  FMUL.FTZ R39, R25.reuse, R62 ;  /* 0x0000003e19277220 */ /* 0x044fe20000410000 */
        /* <DEDUP_REMOVED lines=80> */
[----:B------:R-:W-:Y:S01]  /*28a90*/  FMUL.FTZ R25, R25, R142 ;  /* 0x0000008e19197220 */ /* 0x000fe20000410000 */
[----:B------:R-:W-:Y:S04]  /*28aa0*/  ST.E desc[UR36][R18.64+0x3b8], R5 ;  /* 0x0003b80512007985 */ /* 0x000fe8000c101924 */
[----:B------:R-:W-:Y:S04]  /*28ab0*/  ST.E desc[UR36][R18.64+0x3dc], R7 ;  /* 0x0003dc0712007985 */ /* 0x000fe8000c101924 */
[----:B------:R1:W-:Y:S04]  /*28ac0*/  ST.E desc[UR36][R18.64+0x3e8], R11 ;  /* 0x0003e80b12007985 */ /* 0x0003e8000c101924 */
[----:B------:R2:W-:Y:S04]  /*28ad0*/  ST.E desc[UR36][R18.64+0x3ec], R27 ;  /* 0x0003ec1b12007985 */ /* 0x0005e8000c101924 */
[----:B------:R3:W-:Y:S04]  /*28ae0*/  ST.E desc[UR36][R18.64+0x3f8], R29 ;  /* 0x0003f81d12007985 */ /* 0x0007e8000c101924 */
[----:B------:R-:W-:Y:S04]  /*28af0*/  ST.E desc[UR36][R18.64+0x3fc], R31 ;  /* 0x0003fc1f12007985 */ /* 0x000fe8000c101924 */
[----:B------:R-:W-:Y:S04]  /*28b00*/  ST.E desc[UR36][R18.64+0x408], R33 ;  /* 0x0004082112007985 */ /* 0x000fe8000c101924 */
[----:B------:R-:W-:Y:S04]  /*28b10*/  ST.E desc[UR36][R18.64+0x40c], R35 ;  /* 0x00040c2312007985 */ /* 0x000fe8000c101924 */
[----:B------:R-:W-:Y:S04]  /*28b20*/  ST.E desc[UR36][R18.64+0x418], R37 ;  /* 0x0004182512007985 */ /* 0x000fe8000c101924 */
[----:B------:R-:W-:Y:S04]  /*28b30*/  ST.E desc[UR36][R18.64+0x41c], R39 ;  /* 0x00041c2712007985 */ /* 0x000fe8000c101924 */
[----:B------:R4:W-:Y:S01]  /*28b40*/  ST.E desc[UR36][R18.64+0x428], R25 ;  /* 0x0004281912007985 */ /* 0x0009e2000c101924 */
[----:B------:R0:W-:Y:S06]  /*28b50*/  BAR.SYNC.DEFER_BLOCKING R225, 0x100 ;  /* 0x000400e10000751d */ /* 0x0001ec0000010000 */
[----:B-1----:R-:W2:Y:S04]  /*28b60*/  LD.E R11, desc[UR36][R18.64+0x230] ;  /* 0x00023024120b7980 */ /* 0x002ea8000c101900 */
[----:B------:R-:W4:Y:S04]  /*28b70*/  LD.E R5, desc[UR36][R8.64] ;  /* 0x0000002408057980 */ /* 0x000f28000c101900 */
[----:B------:R-:W4:Y:S04]  /*28b80*/  LD.E.64 R6, desc[UR36][R18.64+0x88] ;  /* 0x0000882412067980 */ /* 0x000f28000c101b00 */
[----:B--2---:R1:W-:Y:S04]  /*28b90*/  ST.E desc[UR36][R18.64+0x230], R11 ;  /* 0x0002300b12007985 */ /* 0x0043e8000c101924 */
[----:B------:R-:W2:Y:S04]  /*28ba0*/  LD.E R24, desc[UR36][R2.64] ;  /* 0x0000002402187980 */ /* 0x000ea8000c101900 */
[----:B--2---:R-:W-:Y:S04]  /*28bb0*/  ST.E desc[UR36][R2.64], R24 ;  /* 0x0000001802007985 */ /* 0x004fe8000c101924 */
[----:B------:R-:W2:Y:S04]  /*28bc0*/  LD.E R27, desc[UR36][R14.64] ;  /* 0x000000240e1b7980 */ /* 0x000ea8000c101900 */
[----:B--2---:R2:W-:Y:S04]  /*28bd0*/  ST.E desc[UR36][R14.64], R27 ;  /* 0x0000001b0e007985 */ /* 0x0045e8000c101924 */
[----:B---3--:R-:W3:Y:S04]  /*28be0*/  LD.E R29, desc[UR36][R12.64] ;  /* 0x000000240c1d7980 */ /* 0x008ee8000c101900 */
[----:B---3--:R3:W-:Y:S04]  /*28bf0*/  ST.E desc[UR36][R12.64], R29 ;  /* 0x0000001d0c007985 */ /* 0x0087e8000c101924 */
[----:B----4-:R-:W4:Y:S04]  /*28c00*/  LD.E R25, desc[UR36][R18.64+0x240] ;  /* 0x0002402412197980 */ /* 0x010f28000c101900 */
[----:B------:R-:W4:Y:S04]  /*28c10*/  LD.E R31, desc[UR36][R18.64+0x244] ;  /* 0x00024424121f7980 */ /* 0x000f28000c101900 */
[----:B------:R-:W4:Y:S04]  /*28c20*/  LD.E R33, desc[UR36][R18.64+0x248] ;  /* 0x0002482412217980 */ /* 0x000f28000c101900 */
[----:B-1----:R-:W4:Y:S04]  /*28c30*/  LD.E R11, desc[UR36][R18.64+0x24c] ;  /* 0x00024c24120b7980 */ /* 0x002f28000c101900 */
[----:B------:R-:W4:Y:S04]  /*28c40*/  LD.E R35, desc[UR36][R18.64+0x250] ;  /* 0x0002502412237980 */ /* 0x000f28000c101900 */
[----:B------:R-:W4:Y:S04]  /*28c50*/  LD.E R37, desc[UR36][R18.64+0x254] ;  /* 0x0002542412257980 */ /* 0x000f28000c101900 */
[----:B------:R-:W4:Y:S04]  /*28c60*/  LD.E R39, desc[UR36][R18.64+0x258] ;  /* 0x0002582412277980 */ /* 0x000f28000c101900 */
[----:B------:R-:W4:Y:S04]  /*28c70*/  LD.E R41, desc[UR36][R18.64+0x25c] ;  /* 0x00025c2412297980 */ /* 0x000f28000c101900 */
[----:B--2---:R-:W2:Y:S04]  /*28c80*/  LD.E R27, desc[UR36][R18.64+0x260] ;  /* 0x00026024121b7980 */ /* 0x004ea8000c101900 */
[----:B------:R-:W2:Y:S04]  /*28c90*/  LD.E R43, desc[UR36][R18.64+0x264] ;  /* 0x00026424122b7980 */ /* 0x000ea8000c101900 */
[----:B---3--:R-:W3:Y:S04]  /*28ca0*/  LD.E R29, desc[UR36][R18.64+0x268] ;  /* 0x00026824121d7980 */ /* 0x008ee8000c101900 */
        /* <DEDUP_REMOVED lines=113> */
[----:B----4-:R-:W-:Y:S04]  /*293c0*/  ST.E desc[UR36][R18.64+0x240], R25 ;  /* 0x0002401912007985 */ /* 0x010fe8000c101924 */
[----:B------:R-:W-:Y:S04]  /*293d0*/  ST.E desc[UR36][R18.64+0x244], R31 ;  /* 0x0002441f12007985 */ /* 0x000fe8000c101924 */
[----:B------:R-:W-:Y:S04]  /*293e0*/  ST.E desc[UR36][R18.64+0x248], R33 ;  /* 0x0002482112007985 */ /* 0x000fe8000c101924 */
[----:B------:R1:W-:Y:S04]  /*293f0*/  ST.E desc[UR36][R18.64+0x24c], R11 ;  /* 0x00024c0b12007985 */ /* 0x0003e8000c101924 */
[----:B------:R-:W-:Y:S04]  /*29400*/  ST.E desc[UR36][R18.64+0x250], R35 ;  /* 0x0002502312007985 */ /* 0x000fe8000c101924 */
[----:B------:R-:W-:Y:S04]  /*29410*/  ST.E desc[UR36][R18.64+0x254], R37 ;  /* 0x0002542512007985 */ /* 0x000fe8000c101924 */
[----:B------:R-:W-:Y:S04]  /*29420*/  ST.E desc[UR36][R18.64+0x258], R39 ;  /* 0x0002582712007985 */ /* 0x000fe8000c101924 */
[----:B------:R-:W-:Y:S04]  /*29430*/  ST.E desc[UR36][R18.64+0x25c], R41 ;  /* 0x00025c2912007985 */ /* 0x000fe8000c101924 */
[----:B--2---:R-:W-:Y:S04]  /*29440*/  ST.E desc[UR36][R18.64+0x260], R27 ;  /* 0x0002601b12007985 */ /* 0x004fe8000c101924 */
[----:B------:R-:W-:Y:S04]  /*29450*/  ST.E desc[UR36][R18.64+0x264], R43 ;  /* 0x0002642b12007985 */ /* 0x000fe8000c101924 */
[----:B---3--:R-:W-:Y:S04]  /*29460*/  ST.E desc[UR36][R18.64+0x268], R29 ;  /* 0x0002681d12007985 */ /* 0x008fe8000c101924 */
        /* <DEDUP_REMOVED lines=112> */
[----:B------:R-:W-:Y:S01]  /*29b70*/  ST.E desc[UR36][R18.64+0x42c], R104 ;  /* 0x00042c6812007985 */ /* 0x000fe2000c101924 */
[----:B------:R-:W-:-:S03]  /*29b80*/  IMAD.MOV.U32 R106, RZ, RZ, R2 ;  /* 0x000000ffff6a7224 */ /* 0x000fc600078e0002 */
[----:B-1----:R-:W4:Y:S01]  /*29b90*/  LDL R11, [R1+0x68] ;  /* 0x00006800010b7983 */ /* 0x002f220000100800 */
[----:B--2---:R-:W-:Y:S02]  /*29ba0*/  IMAD.MOV.U32 R107, RZ, RZ, R3 ;  /* 0x000000ffff6b7224 */ /* 0x004fe400078e0003 */
[----:B------:R-:W-:Y:S01]  /*29bb0*/  IMAD.MOV.U32 R194, RZ, RZ, R106 ;  /* 0x000000ffffc27224 */ /* 0x000fe200078e006a */
[----:B------:R1:W-:Y:S01]  /*29bc0*/  STL [R1+0xa40], R2 ;  /* 0x000a400201007387 */ /* 0x0003e20000100800 */
[----:B---3--:R-:W-:-:S03]  /*29bd0*/  IMAD.MOV.U32 R195, RZ, RZ, R107 ;  /* 0x000000ffffc37224 */ /* 0x008fc600078e006b */
[----:B----4-:R-:W2:Y:S04]  /*29be0*/  LD.E R24, desc[UR36][R18.64+0x230] ;  /* 0x0002302412187980 */ /* 0x010ea8000c101900 */
[----:B0-----:R-:W2:Y:S04]  /*29bf0*/  LD.E R28, desc[UR36][R18.64+0x240] ;  /* 0x00024024121c7980 */ /* 0x001ea8000c101900 */
[----:B-1----:R-:W3:Y:S04]  /*29c00*/  LDL.LU.64 R2, [R1+0xa50] ;  /* 0x000a500001027983 */ /* 0x002ee80000300a00 */
        /* <DEDUP_REMOVED lines=126> */
[----:B------:R-:W-:Y:S01]  /*2a3f0*/  IMAD R6, R5, 0xc00, R6 ;  /* 0x00000c0005067824 */ /* 0x000fe200078e0206 */
[----:B------:R-:W-:-:S02]  /*2a400*/  ISETP.NE.U32.AND P0, PT, R11, RZ, PT ;  /* 0x000000ff0b00720c */ /* 0x000fc40003f05070 */
[----:B------:R-:W-:Y:S02]  /*2a410*/  R2UR UR7, R7 ;  /* 0x00000000070772ca */ /* 0x000fe400000e0000 */
[----:B------:R-:W-:Y:S02]  /*2a420*/  R2UR UR6, R6 ;  /* 0x00000000060672ca */ /* 0x000fe400000e0000 */
[----:B------:R-:W-:Y:S02]  /*2a430*/  F2FP.BF16.F32.PACK_AB R154, R153, R4 ;  /* 0x00000004999a723e */ /* 0x000fe400000010ff */
[----:B------:R-:W-:Y:S02]  /*2a440*/  F2FP.BF16.F32.PACK_AB R153, R155, R190 ;  /* 0x000000be9b99723e */ /* 0x000fe400000010ff */
[----:B---3--:R-:W-:Y:S02]  /*2a450*/  F2FP.BF16.F32.PACK_AB R152, R2, R3 ;  /* 0x000000030298723e */ /* 0x008fe400000010ff */
[----:B------:R-:W-:Y:S01]  /*2a460*/  F2FP.BF16.F32.PACK_AB R155, R192, R191 ;  /* 0x000000bfc09b723e */ /* 0x000fe200000010ff */
[----:B------:R-:W-:Y:S01]  /*2a470*/  VOTEU.ANY UP0, P0 ;  /* 0x00000000003f7886 */ /* 0x000fe20000000100 */
[----:B------:R-:W-:-:S02]  /*2a480*/  VIADD R2, R6, 0x80 ;  /* 0x0000008006027836 */ /* 0x000fc40000000000 */
[----:B------:R-:W-:Y:S01]  /*2a490*/  IMAD.MOV.U32 R3, RZ, RZ, R7 ;  /* 0x000000ffff037224 */ /* 0x000fe200078e0007 */
[----:B--2---:R-:W-:-:S06]  /*2a4a0*/  WARPGROUP.ARRIVE ;  /* 0x00000000000079c5 */ /* 0x004fcc0000000000 */
[----:B------:R-:W-:Y:S01]  /*2a4b0*/  HGMMA.64x256x16.F32.BF16 R24, R152, gdesc[UR4].tnspB, R24, UP0, gsb0 ;  /* 0x43e0000498187df0 */ /* 0x000fe2000b801818 */
[----:B------:R-:W-:Y:S02]  /*2a4c0*/  R2UR UR6, R2 ;  /* 0x00000000020672ca */ /* 0x000fe400000e0000 */
[----:B------:R-:W-:Y:S01]  /*2a4d0*/  R2UR UR7, R3 ;  /* 0x00000000030772ca */ /* 0x000fe200000e0000 */
[----:B------:R-:W-:Y:S02]  /*2a4e0*/  VIADD R2, R6, 0x100 ;  /* 0x0000010006027836 */ /* 0x000fe40000000000 */
[----:B------:R-:W-:Y:S01]  /*2a4f0*/  IMAD.MOV.U32 R3, RZ, RZ, R7 ;  /* 0x000000ffff037224 */ /* 0x000fe200078e0007 */
[----:B------:R-:W-:Y:S02]  /*2a500*/  WARPGROUP.DEPBAR.LE gsb0, 0x0 ;  /* 0x00008000000079c5 */ /* 0x000fe40000010000 */
[----:B------:R-:W-:Y:S01]  /*2a510*/  ST.E desc[UR36][R18.64+0x230], R24 ;  /* 0x0002301812007985 */ /* 0x000fe2000c101924 */
[----:B------:R-:W-:-:S02]  /*2a520*/  F2FP.BF16.F32.PACK_AB R152, R181, R180 ;  /* 0x000000b4b598723e */ /* 0x000fc400000010ff */
[----:B------:R-:W-:Y:S01]  /*2a530*/  F2FP.BF16.F32.PACK_AB R154, R179, R178 ;  /* 0x000000b2b39a723e */ /* 0x000fe200000010ff */
[----:B------:R-:W-:Y:S01]  /*2a540*/  ST.E desc[UR36][R194.64], R25 ;  /* 0x00000019c2007985 */ /* 0x000fe2000c101924 */
[----:B------:R-:W-:Y:S02]  /*2a550*/  F2FP.BF16.F32.PACK_AB R153, R187, R184 ;  /* 0x000000b8bb99723e */ /* 0x000fe400000010ff */
[----:B------:R-:W-:Y:S01]  /*2a560*/  F2FP.BF16.F32.PACK_AB R155, R189, R186 ;  /* 0x000000babd9b723e */ /* 0x000fe200000010ff */
        /* <DEDUP_REMOVED lines=125> */
[----:B------:R0:W-:Y:S02]  /*2ad40*/  ST.E desc[UR36][R18.64+0x42c], R151 ;  /* 0x00042c9712007985 */ /* 0x0001e4000c101924 */
[----:B0-----:R-:W-:-:S06]  /*2ad50*/  WARPGROUP.ARRIVE ;  /* 0x00000000000079c5 */ /* 0x001fcc0000000000 */
[----:B------:R-:W-:Y:S01]  /*2ad60*/  HGMMA.64x256x16.F32.BF16 R24, R152, gdesc[UR4].tnspB, R24, gsb0 ;  /* 0x43e0000498187df0 */ /* 0x000fe20008001818 */
[----:B------:R-:W-:Y:S01]  /*2ad70*/  R2UR UR6, R2 ;  /* 0x00000000020672ca */ /* 0x000fe200000e0000 */
[----:B------:R-:W-:Y:S01]  /*2ad80*/  STL [R1+0x68], R0 ;  /* 0x0000680001007387 */ /* 0x000fe20000100800 */
        /* <DEDUP_REMOVED lines=281> */
[----:B------:R-:W-:Y:S01]  /*2bf20*/  VIADD R6, R6, 0x280 ;  /* 0x0000028006067836 */ /* 0x000fe20000000000 */
[----:B------:R-:W-:Y:S02]  /*2bf30*/  WARPGROUP.DEPBAR.LE gsb0, 0x0 ;  /* 0x00008000000079c5 */ /* 0x000fe40000010000 */
[----:B------:R-:W-:Y:S01]  /*2bf40*/  ST.E desc[UR36][R18.64+0x230], R24 ;  /* 0x0002301812007985 */ /* 0x000fe2000c101924 */
[----:B------:R-:W-:Y:S02]  /*2bf50*/  F2FP.BF16.F32.PACK_AB R152, R161, R158 ;  /* 0x0000009ea198723e */ /* 0x000fe400000010ff */
[----:B------:R-:W-:Y:S01]  /*2bf60*/  F2FP.BF16.F32.PACK_AB R154, R160, R159 ;  /* 0x0000009fa09a723e */ /* 0x000fe200000010ff */
[----:B------:R-:W-:Y:S01]  /*2bf70*/  ST.E desc[UR36][R194.64], R25 ;  /* 0x00000019c2007985 */ /* 0x000fe2000c101924 */
[----:B------:R-:W-:-:S02]  /*2bf80*/  F2FP.BF16.F32.PACK_AB R153, R172, R173 ;  /* 0x000000adac99723e */ /* 0x000fc400000010ff */
        /* <DEDUP_REMOVED lines=267> */
[----:B------:R-:W-:Y:S02]  /*2d040*/  STL [R1+0x68], R0 ;  /* 0x0000680001007387 */ /* 0x000fe40000100800 */
[----:B------:R-:W-:Y:S02]  /*2d050*/  WARPGROUP.DEPBAR.LE gsb0, 0x0 ;  /* 0x00008000000079c5 */ /* 0x000fe40000010000 */
        /* <DEDUP_REMOVED lines=128> */
[----:B------:R-:W-:Y:S04]  /*2d860*/  STL [R1+0x68], R0 ;  /* 0x0000680001007387 */ /* 0x000fe80000100800 */
[----:B------:R-:W2:Y:S04]  /*2d870*/  LD.E R3, desc[UR36][R18.64+0x230] ;  /* 0x0002302412037980 */ /* 0x000ea8000c101900 */
[----:B--2---:R0:W-:Y:S04]  /*2d880*/  ST.E desc[UR36][R18.64+0x230], R3 ;  /* 0x0002300312007985 */ /* 0x0041e8000c101924 */
[----:B------:R-:W2:Y:S04]  /*2d890*/  LD.E R2, desc[UR36][R194.64] ;  /* 0x00000024c2027980 */ /* 0x000ea8000c101900 */
[----:B--2---:R-:W-:Y:S04]  /*2d8a0*/  ST.E desc[UR36][R194.64], R2 ;  /* 0x00000002c2007985 */ /* 0x004fe8000c101924 */
[----:B------:R-:W2:Y:S04]  /*2d8b0*/  LD.E R4, desc[UR36][R14.64] ;  /* 0x000000240e047980 */ /* 0x000ea8000c101900 */
[----:B--2---:R1:W-:Y:S04]  /*2d8c0*/  ST.E desc[UR36][R14.64], R4 ;  /* 0x000000040e007985 */ /* 0x0043e8000c101924 */
[----:B------:R-:W2:Y:S04]  /*2d8d0*/  LD.E R5, desc[UR36][R12.64] ;  /* 0x000000240c057980 */ /* 0x000ea8000c101900 */
[----:B--2---:R2:W-:Y:S04]  /*2d8e0*/  ST.E desc[UR36][R12.64], R5 ;  /* 0x000000050c007985 */ /* 0x0045e8000c101924 */
[----:B------:R-:W3:Y:S04]  /*2d8f0*/  LD.E R7, desc[UR36][R18.64+0x240] ;  /* 0x0002402412077980 */ /* 0x000ee8000c101900 */
[----:B------:R-:W4:Y:S04]  /*2d900*/  LD.E R11, desc[UR36][R18.64+0x244] ;  /* 0x00024424120b7980 */ /* 0x000f28000c101900 */
[----:B------:R-:W4:Y:S04]  /*2d910*/  LD.E R17, desc[UR36][R18.64+0x248] ;  /* 0x0002482412117980 */ /* 0x000f28000c101900 */
[----:B------:R-:W4:Y:S04]  /*2d920*/  LD.E R21, desc[UR36][R18.64+0x24c] ;  /* 0x00024c2412157980 */ /* 0x000f28000c101900 */
[----:B0-----:R-:W4:Y:S04]  /*2d930*/  LD.E R3, desc[UR36][R18.64+0x250] ;  /* 0x0002502412037980 */ /* 0x001f28000c101900 */
[----:B------:R-:W4:Y:S04]  /*2d940*/  LD.E R23, desc[UR36][R18.64+0x254] ;  /* 0x0002542412177980 */ /* 0x000f28000c101900 */
[----:B------:R-:W4:Y:S04]  /*2d950*/  LD.E R25, desc[UR36][R18.64+0x258] ;  /* 0x0002582412197980 */ /* 0x000f28000c101900 */
[----:B------:R-:W4:Y:S04]  /*2d960*/  LD.E R27, desc[UR36][R18.64+0x25c] ;  /* 0x00025c24121b7980 */ /* 0x000f28000c101900 */
[----:B-1----:R-:W4:Y:S04]  /*2d970*/  LD.E R15, desc[UR36][R18.64+0x260] ;  /* 0x00026024120f7980 */ /* 0x002f28000c101900 */
        /* <DEDUP_REMOVED lines=115> */
[----:B---3--:R-:W-:Y:S04]  /*2e0b0*/  ST.E desc[UR36][R18.64+0x240], R7 ;  /* 0x0002400712007985 */ /* 0x008fe8000c101924 */
[----:B----4-:R-:W-:Y:S04]  /*2e0c0*/  ST.E desc[UR36][R18.64+0x244], R11 ;  /* 0x0002440b12007985 */ /* 0x010fe8000c101924 */
        /* <DEDUP_REMOVED lines=8> */
[----:B--2---:R-:W-:Y:S04]  /*2e150*/  ST.E desc[UR36][R18.64+0x268], R5 ;  /* 0x0002680512007985 */ /* 0x004fe8000c101924 */
        /* <DEDUP_REMOVED lines=113> */
[----:B0-----:R-:W2:Y:S04]  /*2e870*/  LDL.64 R14, [R1+0x190] ;  /* 0x00019000010e7983 */ /* 0x001ea80000100a00 */
[----:B-1----:R3:W5:Y:S04]  /*2e880*/  LD.E R0, desc[UR36][R8.64] ;  /* 0x0000002408007980 */ /* 0x002768000c101900 */
[----:B--2---:R-:W2:Y:S01]  /*2e890*/  LD.E R2, desc[UR36][R14.64] ;  /* 0x000000240e027980 */ /* 0x004ea2000c101900 */
[----:B------:R-:W-:Y:S01]  /*2e8a0*/  BSSY B0, `(.L_x_2284) ;  /* 0x0000005000007945 */ /* 0x000fe20003800000 */
[----:B--2---:R-:W-:-:S04]  /*2e8b0*/  LOP3.LUT R2, R2, 0x1, RZ, 0xfc, !PT ;  /* 0x0000000102027812 */ /* 0x004fc800078efcff */
[----:B------:R-:W-:-:S13]  /*2e8c0*/  ISETP.NE.AND P0, PT, R2, 0x3, PT ;  /* 0x000000030200780c */ /* 0x000fda0003f05270 */
[----:B---3--:R-:W-:Y:S05]  /*2e8d0*/  @!P0 BRA `(.L_x_2285) ;  /* 0x0000000000048947 */ /* 0x008fea0003800000 */
[----:B------:R-:W-:Y:S01]  /*2e8e0*/  BPT.TRAP 0x1 ;  /* 0x000000040000795c */ /* 0x000fe20000300000 */
.L_x_2285:
[----:B------:R-:W-:Y:S05]  /*2e8f0*/  BSYNC B0 ;  /* 0x0000000000007941 */ /* 0x000fea0003800000 */
.L_x_2284:
[----:B------:R-:W2:Y:S04]  /*2e900*/  LD.E.64 R2, desc[UR36][R14.64+0x20] ;  /* 0x000020240e027980 */ /* 0x000ea8000c101b00 */
[----:B------:R-:W3:Y:S01]  /*2e910*/  LD.E R4, desc[UR36][R14.64+0xc] ;  /* 0x00000c240e047980 */ /* 0x000ee2000c101900 */
[C---:B------:R-:W-:Y:S01]  /*2e920*/  ISETP.GT.AND P0, PT, R10.reuse, UR40, PT ;  /* 0x000000280a007c0c */ /* 0x040fe2000bf04270 */
[----:B------:R-:W-:Y:S01]  /*2e930*/  VIADD R10, R10, 0xffffffff ;  /* 0xffffffff0a0a7836 */ /* 0x000fe20000000000 */
[----:B--2---:R-:W-:-:S05]  /*2e940*/  MOV R3, R2 ;  /* 0x0000000200037202 */ /* 0x004fca0000000f00 */
[----:B-----5:R-:W-:-:S05]  /*2e950*/  IMAD R3, R0, 0x8, R3 ;  /* 0x0000000800037824 */ /* 0x020fca00078e0203 */
[----:B---3--:R-:W-:-:S04]  /*2e960*/  PRMT R3, R4, 0x654, R3 ;  /* 0x0000065404037816 */ /* 0x008fc80000000003 */
[----:B------:R2:W-:Y:S01]  /*2e970*/  SYNCS.ARRIVE.TRANS64.RED.A1T0 RZ, [R3+URZ], RZ ;  /* 0x000000ff03ff79a7 */ /* 0x0005e2000810043f */
[----:B------:R-:W-:Y:S05]  /*2e980*/  @P0 BRA `(.L_x_2286) ;  /* 0xffffff5000cc0947 */ /* 0x000fea000383ffff */
.L_x_2257:
[----:B------:R-:W-:Y:S05]  /*2e990*/  WARPSYNC.ALL ;  /* 0x0000000000007948 */ /* 0x000fea0003800000 */
[----:B------:R-:W3:Y:S04]  /*2e9a0*/  LDL R5, [R1+0x210] ;  /* 0x0002100001057983 */ /* 0x000ee80000100800 */
[----:B------:R-:W4:Y:S04]  /*2e9b0*/  LDL R6, [R1+0x214] ;  /* 0x0002140001067983 */ /* 0x000f280000100800 */
[----:B------:R-:W5:Y:S04]  /*2e9c0*/  LDL R68, [R1+0x1f0] ;  /* 0x0001f00001447983 */ /* 0x000f680000100800 */
        /* <DEDUP_REMOVED lines=61> */
[----:B------:R-:W4:Y:S04]  /*2eda0*/  LDL R67, [R1+0x1f8] ;  /* 0x0001f80001437983 */ /* 0x000f280000100800 */
[----:B---3--:R-:W0:Y:S02]  /*2edb0*/  SHFL.BFLY PT, R0, R5, 0x2, 0x1f ;  /* 0x0c401f0005007f89 */ /* 0x008e2400000e0000 */
[----:B0-----:R-:W-:-:S05]  /*2edc0*/  FADD.FTZ R0, R5, R0 ;  /* 0x0000000005007221 */ /* 0x001fca0000010000 */
[----:B-12---:R-:W0:Y:S02]  /*2edd0*/  SHFL.BFLY PT, R3, R0, 0x1, 0x1f ;  /* 0x0c201f0000037f89 */ /* 0x006e2400000e0000 */
[----:B0-----:R-:W-:Y:S01]  /*2ede0*/  FADD.FTZ R2, R0, R3 ;  /* 0x0000000300027221 */ /* 0x001fe20000010000 */
[----:B-----5:R-:W-:Y:S01]  /*2edf0*/  VIADD R68, R68, 0x1 ;  /* 0x0000000144447836 */ /* 0x020fe20000000000 */
[----:B------:R-:W2:Y:S04]  /*2ee00*/  LDL R0, [R1+0x1fc] ;  /* 0x0001fc0001007983 */ /* 0x000ea80000100800 */
[----:B------:R-:W-:Y:S04]  /*2ee10*/  STL [R1+0x210], R2 ;  /* 0x0002100201007387 */ /* 0x000fe80000100800 */
[----:B------:R-:W3:Y:S04]  /*2ee20*/  LDL R87, [R1+0x210] ;  /* 0x0002100001577983 */ /* 0x000ee80000100800 */
[----:B----4-:R-:W0:Y:S02]  /*2ee30*/  SHFL.BFLY PT, R3, R6, 0x2, 0x1f ;  /* 0x0c401f0006037f89 */ /* 0x010e2400000e0000 */
[----:B0-----:R-:W-:Y:S01]  /*2ee40*/  FADD.FTZ R3, R3, R6 ;  /* 0x0000000603037221 */ /* 0x001fe20000010000 */
[----:B------:R-:W-:Y:S01]  /*2ee50*/  ISETP.NE.AND P2, PT, R68, 0x2, PT ;  /* 0x000000024400780c */ /* 0x000fe20003f45270 */
[----:B------:R-:W4:Y:S04]  /*2ee60*/  LDL.64 R6, [R1+0x428] ;  /* 0x0004280001067983 */ /* 0x000f280000100a00 */
[----:B------:R-:W0:Y:S08]  /*2ee70*/  SHFL.BFLY PT, R4, R3, 0x1, 0x1f ;  /* 0x0c201f0003047f89 */ /* 0x000e3000000e0000 */
[----:B------:R-:W5:Y:S01]  /*2ee80*/  @!P2 LDL R66, [R1+0x1f4] ;  /* 0x0001f4000142a983 */ /* 0x000f620000100800 */
[----:B0-----:R-:W-:-:S03]  /*2ee90*/  FADD.FTZ R78, R3, R4 ;  /* 0x00000004034e7221 */ /* 0x001fc60000010000 */
[----:B------:R-:W4:Y:S02]  /*2eea0*/  LDL.64 R4, [R1+0x3f8] ;  /* 0x0003f80001047983 */ /* 0x000f240000100a00 */
[----:B------:R-:W-:Y:S02]  /*2eeb0*/  FSETP.NE.FTZ.AND P1, PT, R78, RZ, PT ;  /* 0x000000ff4e00720b */ /* 0x000fe40003f35000 */
[----:B------:R-:W4:Y:S11]  /*2eec0*/  LDL.64 R2, [R1+0x418] ;  /* 0x0004180001027983 */ /* 0x000f360000100a00 */
[----:B------:R-:W4:Y:S04]  /*2eed0*/  @P1 LDL R83, [R1+0x220] ;  /* 0x0002200001531983 */ /* 0x000f280000100800 */
[----:B------:R-:W4:Y:S01]  /*2eee0*/  @P1 LDL R85, [R1+0x204] ;  /* 0x0002040001551983 */ /* 0x000f220000100800 */
[----:B------:R-:W-:-:S02]  /*2eef0*/  IMAD.MOV.U32 R80, RZ, RZ, -0x800000 ;  /* 0xff800000ff507424 */ /* 0x000fc400078e00ff */
[----:B------:R-:W-:Y:S01]  /*2ef00*/  IMAD.MOV.U32 R79, RZ, RZ, RZ ;  /* 0x000000ffff4f7224 */ /* 0x000fe200078e00ff */
[----:B------:R0:W-:Y:S08]  /*2ef10*/  BAR.ARV R224, 0x100 ;  /* 0x000400e00000751d */ /* 0x0001f00000002000 */
[----:B------:R-:W-:Y:S06]  /*2ef20*/  BAR.ARV 0x8, 0x180 ;  /* 0x0206000000007b1d */ /* 0x000fec0000002000 */
[----:B---3--:R-:W-:-:S13]  /*2ef30*/  FSETP.NE.FTZ.AND P0, PT, R87, RZ, PT ;  /* 0x000000ff5700720b */ /* 0x008fda0003f15000 */
[----:B------:R-:W3:Y:S04]  /*2ef40*/  @P0 LDL R69, [R1+0x220] ;  /* 0x0002200001450983 */ /* 0x000ee80000100800 */
[----:B------:R-:W4:Y:S01]  /*2ef50*/  @P0 LDL R82, [R1+0x200] ;  /* 0x0002000001520983 */ /* 0x000f220000100800 */
[----:B------:R-:W1:Y:S02]  /*2ef60*/  @P0 MUFU.LG2 R81, R87 ;  /* 0x0000005700510308 */ /* 0x000e640000000c00 */
[----:B-1----:R-:W-:-:S06]  /*2ef70*/  @P0 FMUL.FTZ R84, R81, 0.69314718246459960938 ;  /* 0x3f31721851540820 */ /* 0x002fcc0000410000 */
[----:B------:R-:W1:Y:S08]  /*2ef80*/  @P1 MUFU.LG2 R86, R78 ;  /* 0x0000004e00561308 */ /* 0x000e700000000c00 */
[----:B------:R-:W0:Y:S01]  /*2ef90*/  @P0 MUFU.RCP R79, R87 ;  /* 0x00000057004f0308 */ /* 0x000e220000001000 */
[----:B-----5:R-:W-:Y:S01]  /*2efa0*/  @!P2 LOP3.LUT R66, R66, 0x1, RZ, 0x3c, !PT ;  /* 0x000000014242a812 */ /* 0x020fe200078e3cff */
[----:B--2---:R-:W-:-:S02]  /*2efb0*/  VIADD R0, R0, 0x1 ;  /* 0x0000000100007836 */ /* 0x004fc40000000000 */
[----:B-1----:R-:W-:Y:S01]  /*2efc0*/  @P1 FMUL.FTZ R81, R86, 0.69314718246459960938 ;  /* 0x3f31721856511820 */ /* 0x002fe20000410000 */
[----:B------:R-:W-:Y:S01]  /*2efd0*/  STL [R1+0x214], R78 ;  /* 0x0002144e01007387 */ /* 0x000fe20000100800 */
        /* <DEDUP_REMOVED lines=64> */
[----:B------:R-:W-:Y:S04]  /*2f3e0*/  STL [R1+0x1f0], R68 ;  /* 0x0001f04401007387 */ /* 0x000fe80000100800 */
        /* <DEDUP_REMOVED lines=32> */
[----:B------:R-:W-:Y:S04]  /*2f5f0*/  @!P2 STL [R1+0x1f4], R66 ;  /* 0x0001f4420100a387 */ /* 0x000fe80000100800 */
[----:B------:R-:W-:Y:S04]  /*2f600*/  STL [R1+0x1fc], R0 ;  /* 0x0001fc0001007387 */ /* 0x000fe80000100800 */
[----:B------:R-:W-:Y:S01]  /*2f610*/  @!P2 STL [R1+0x1f0], RZ ;  /* 0x0001f0ff0100a387 */ /* 0x000fe20000100800 */
[----:B---3--:R-:W-:-:S04]  /*2f620*/  @P0 FMUL.FTZ R69, R69, 0.69314718246459960938 ;  /* 0x3f31721845450820 */ /* 0x008fc80000410000 */
[----:B----4-:R-:W-:Y:S01]  /*2f630*/  @P0 FFMA.FTZ R80, R69, R82, R84 ;  /* 0x0000005245500223 */ /* 0x010fe20000010054 */
[----:B------:R-:W-:-:S06]  /*2f640*/  IMAD.MOV.U32 R69, RZ, RZ, RZ ;  /* 0x000000ffff457224 */ /* 0x000fcc00078e00ff */
[----:B------:R-:W0:Y:S01]  /*2f650*/  @P1 MUFU.RCP R69, R78 ;  /* 0x0000004e00451308 */ /* 0x000e220000001000 */
[----:B------:R-:W-:Y:S01]  /*2f660*/  @P1 FMUL.FTZ R84, R83, 0.69314718246459960938 ;  /* 0x3f31721853541820 */ /* 0x000fe20000410000 */
[----:B------:R-:W-:-:S03]  /*2f670*/  IMAD.MOV.U32 R82, RZ, RZ, -0x800000 ;  /* 0xff800000ff527424 */ /* 0x000fc600078e00ff */
[----:B------:R-:W-:Y:S01]  /*2f680*/  @P1 FFMA.FTZ R82, R84, R85, R81 ;  /* 0x0000005554521223 */ /* 0x000fe20000010051 */
[----:B------:R-:W-:Y:S01]  /*2f690*/  STL [R1+0x210], R80 ;  /* 0x0002105001007387 */ /* 0x000fe20000100800 */
[-C--:B0-----:R-:W-:Y:S01]  /*2f6a0*/  FMUL.FTZ R13, R13, R69.reuse ;  /* 0x000000450d0d7220 */ /* 0x081fe20000410000 */
[-C--:B------:R-:W-:Y:S01]  /*2f6b0*/  FMUL.FTZ R12, R12, R69.reuse ;  /* 0x000000450c0c7220 */ /* 0x080fe20000410000 */
[-C--:B------:R-:W-:Y:S01]  /*2f6c0*/  FMUL.FTZ R65, R65, R69.reuse ;  /* 0x0000004541417220 */ /* 0x080fe20000410000 */
[-C--:B------:R-:W-:Y:S01]  /*2f6d0*/  FMUL.FTZ R64, R64, R69.reuse ;  /* 0x0000004540407220 */ /* 0x080fe20000410000 */
[-C--:B------:R-:W-:Y:S01]  /*2f6e0*/  FMUL.FTZ R63, R63, R69.reuse ;  /* 0x000000453f3f7220 */ /* 0x080fe20000410000 */
[-C--:B------:R-:W-:Y:S01]  /*2f6f0*/  FMUL.FTZ R62, R62, R69.reuse ;  /* 0x000000453e3e7220 */ /* 0x080fe20000410000 */
[----:B------:R0:W-:Y:S01]  /*2f700*/  STL.64 [R1+0x398], R12 ;  /* 0x0003980c01007387 */ /* 0x0001e20000100a00 */
        /* <DEDUP_REMOVED lines=58> */
[----:B0-----:R-:W-:Y:S01]  /*2fab0*/  VIADD R12, R67, 0x1 ;  /* 0x00000001430c7836 */ /* 0x001fe20000000000 */
[----:B------:R0:W-:Y:S04]  /*2fac0*/  STL [R1+0x214], R82 ;  /* 0x0002145201007387 */ /* 0x0001e80000100800 */
[----:B------:R0:W-:Y:S04]  /*2fad0*/  STL.64 [R1+0x238], R64 ;  /* 0x0002384001007387 */ /* 0x0001e80000100a00 */
        /* <DEDUP_REMOVED lines=30> */
[----:B------:R0:W-:Y:S01]  /*2fcc0*/  STL [R1+0x1f8], R12 ;  /* 0x0001f80c01007387 */ /* 0x0001e20000100800 */
[----:B------:R-:W-:-:S13]  /*2fcd0*/  PLOP3.LUT P0, PT, PT, PT, PT, 0x8, 0x0 ;  /* 0x000000000000781c */ /* 0x000fda0003f0e170 */
.L_x_2191:
[----:B------:R-:W-:Y:S05]  /*2fce0*/  @P0 BRA `(.L_x_2287) ;  /* 0x0000002400440947 */ /* 0x000fea0003800000 */
[----:B------:R-:W1:Y:S01]  /*2fcf0*/  S2R R0, SR_TID.X ;  /* 0x0000000000007919 */ /* 0x000e620000002100 */
[----:B------:R-:W3:Y:S01]  /*2fd00*/  S2UR UR5, SR_CgaCtaId ;  /* 0x00000000000579c3 */ /* 0x000ee20000008800 */
[----:B------:R-:W-:Y:S01]  /*2fd10*/  UMOV UR4, 0x400 ;  /* 0x0000040000047882 */ /* 0x000fe20000000000 */
[----:B------:R-:W-:Y:S01]  /*2fd20*/  ULDC UR6, c[0x0][0xb88] ;  /* 0x0002e20000067ab9 */ /* 0x000fe20000000800 */
[----:B0-2---:R-:W0:Y:S05]  /*2fd30*/  S2R R6, SR_CTAID.X ;  /* 0x0000000000067919 */ /* 0x005e2a0000002500 */
[----:B------:R-:W2:Y:S08]  /*2fd40*/  LDC R23, c[0x0][0xce8] ;  /* 0x00033a00ff177b82 */ /* 0x000eb00000000800 */
[----:B------:R-:W-:Y:S01]  /*2fd50*/  BAR.SYNC.DEFER_BLOCKING 0x1, 0x100 ;  /* 0x0044000000007b1d */ /* 0x000fe20000010000 */
[----:B------:R-:W-:-:S05]  /*2fd60*/  USHF.R.S32.HI UR10, URZ, 0x1f, UR58 ;  /* 0x0000001f3f0a7899 */ /* 0x000fca000801143a */
[----:B------:R-:W-:Y:S01]  /*2fd70*/  ULDC.64 UR8, c[0x0][0xcd0] ;  /* 0x0003340000087ab9 */ /* 0x000fe20000000a00 */
[----:B---3--:R-:W-:-:S04]  /*2fd80*/  ULEA UR4, UR5, UR4, 0x18 ;  /* 0x0000000405047291 */ /* 0x008fc8000f8ec03f */
[----:B------:R-:W-:Y:S01]  /*2fd90*/  UIADD3 UR4, UR4, 0x32420, URZ ;  /* 0x0003242004047890 */ /* 0x000fe2000fffe03f */
[----:B-1----:R-:W-:-:S03]  /*2fda0*/  VIADD R3, R0, 0xffffff80 ;  /* 0xffffff8000037836 */ /* 0x002fc60000000000 */
[----:B------:R-:W-:Y:S01]  /*2fdb0*/  UPRMT UR4, URZ, 0x654, UR4 ;  /* 0x000006543f047896 */ /* 0x000fe20008000004 */
[----:B--2---:R-:W-:Y:S01]  /*2fdc0*/  IMAD R18, R23, UR6, RZ ;  /* 0x0000000617127c24 */ /* 0x004fe2000f8e02ff */
[----:B------:R-:W-:-:S04]  /*2fdd0*/  SHF.R.S32.HI R2, RZ, 0x1f, R3 ;  /* 0x0000001fff027819 */ /* 0x000fc80000011403 */
[----:B------:R-:W-:-:S03]  /*2fde0*/  LEA.HI R0, R2, R3, RZ, 0x7 ;  /* 0x0000000302007211 */ /* 0x000fc600078f38ff */
[----:B------:R-:W-:Y:S01]  /*2fdf0*/  SYNCS.ARRIVE.TRANS64.RED.A1T0 RZ, [UR4], RZ ;  /* 0x000000ffffff79a7 */ /* 0x000fe20008100404 */
[----:B------:R-:W-:-:S05]  /*2fe00*/  LOP3.LUT R4, R0, 0xffffff80, RZ, 0xc0, !PT ;  /* 0xffffff8000047812 */ /* 0x000fca00078ec0ff */
[----:B------:R-:W-:-:S05]  /*2fe10*/  IMAD.IADD R12, R3, 0x1, -R4 ;  /* 0x00000001030c7824 */ /* 0x000fca00078e0a04 */
[----:B------:R-:W-:Y:S02]  /*2fe20*/  SHF.R.S32.HI R7, RZ, 0x1f, R12 ;  /* 0x0000001fff077819 */ /* 0x000fe4000001140c */
[----:B------:R-:W-:Y:S02]  /*2fe30*/  LOP3.LUT P0, RZ, R12, 0x3, RZ, 0xc0, !PT ;  /* 0x000000030cff7812 */ /* 0x000fe4000780c0ff */
[CC--:B------:R-:W-:Y:S02]  /*2fe40*/  LEA.HI R13, R7.reuse, R12.reuse, RZ, 0x2 ;  /* 0x0000000c070d7211 */ /* 0x0c0fe400078f10ff */
[----:B------:R-:W-:Y:S02]  /*2fe50*/  LEA.HI R7, R7, R12, RZ, 0x5 ;  /* 0x0000000c07077211 */ /* 0x000fe400078f28ff */
[--C-:B------:R-:W-:Y:S02]  /*2fe60*/  SHF.R.S32.HI R4, RZ, 0x2, R13.reuse ;  /* 0x00000002ff047819 */ /* 0x100fe4000001140d */
[----:B------:R-:W-:-:S02]  /*2fe70*/  SHF.R.S32.HI R5, RZ, 0x1f, R13 ;  /* 0x0000001fff057819 */ /* 0x000fc4000001140d */
[----:B------:R-:W-:Y:S02]  /*2fe80*/  SHF.R.S32.HI R7, RZ, 0x5, R7 ;  /* 0x00000005ff077819 */ /* 0x000fe40000011407 */
[----:B------:R-:W-:Y:S02]  /*2fe90*/  LEA.HI R8, R5, R4, RZ, 0x3 ;  /* 0x0000000405087211 */ /* 0x000fe400078f18ff */
[----:B------:R-:W-:Y:S02]  /*2fea0*/  SHF.R.S32.HI R5, RZ, 0x7, R0 ;  /* 0x00000007ff057819 */ /* 0x000fe40000011400 */
[----:B------:R-:W-:Y:S02]  /*2feb0*/  LOP3.LUT R9, R8, 0xfffffff8, RZ, 0xc0, !PT ;  /* 0xfffffff808097812 */ /* 0x000fe400078ec0ff */
[----:B------:R-:W-:-:S03]  /*2fec0*/  LEA.HI R0, R0, R5, RZ, 0x1 ;  /* 0x0000000500007211 */ /* 0x000fc600078f08ff */
[----:B------:R-:W-:Y:S01]  /*2fed0*/  IMAD.IADD R4, R4, 0x1, -R9 ;  /* 0x0000000104047824 */ /* 0x000fe200078e0a09 */
[----:B------:R-:W-:-:S05]  /*2fee0*/  LOP3.LUT R0, R0, 0x3fffffe, RZ, 0xc0, !PT ;  /* 0x03fffffe00007812 */ /* 0x000fca00078ec0ff */
[----:B------:R-:W-:Y:S02]  /*2fef0*/  IMAD.IADD R0, R5, 0x1, -R0 ;  /* 0x0000000105007824 */ /* 0x000fe400078e0a00 */
[----:B------:R-:W-:-:S04]  /*2ff00*/  IMAD R5, R7, 0x10, R4 ;  /* 0x0000001007057824 */ /* 0x000fc800078e0204 */
[----:B------:R-:W-:-:S04]  /*2ff10*/  IMAD R5, R0, 0x40, R5 ;  /* 0x0000004000057824 */ /* 0x000fc800078e0205 */
[----:B0-----:R-:W-:-:S05]  /*2ff20*/  IMAD R9, R6, 0x80, R5 ;  /* 0x0000008006097824 */ /* 0x001fca00078e0205 */
[----:B------:R-:W-:-:S13]  /*2ff30*/  ISETP.GE.OR P1, PT, R9, R18, P0 ;  /* 0x000000120900720c */ /* 0x000fda0000726670 */
[----:B------:R-:W2:Y:S01]  /*2ff40*/  @!P1 LDL R11, [R1+0x210] ;  /* 0x00021000010b9983 */ /* 0x000ea20000100800 */
[----:B------:R-:W-:Y:S01]  /*2ff50*/  ISETP.NE.AND P2, PT, R23, 0x1, PT ;  /* 0x000000011700780c */ /* 0x000fe20003f45270 */
[----:B------:R-:W-:Y:S01]  /*2ff60*/  UIMAD UR6, UR10, UR8, URZ ;  /* 0x000000080a0672a4 */ /* 0x000fe2000f8e023f */
[----:B------:R-:W-:Y:S01]  /*2ff70*/  LEA.HI R0, R2, R3, RZ, 0x2 ;  /* 0x0000000302007211 */ /* 0x000fe200078f10ff */
[----:B------:R-:W-:Y:S01]  /*2ff80*/  UIMAD.WIDE.U32 UR4, UR58, UR8, URZ ;  /* 0x000000083a0472a5 */ /* 0x000fe2000f8e003f */
[----:B------:R-:W-:Y:S01]  /*2ff90*/  VIADD R21, R9, 0x8 ;  /* 0x0000000809157836 */ /* 0x000fe20000000000 */
[----:B------:R-:W-:Y:S01]  /*2ffa0*/  UIMAD UR6, UR58, UR9, UR6 ;  /* 0x000000093a0672a4 */ /* 0x000fe2000f8e0206 */
[----:B------:R-:W-:Y:S01]  /*2ffb0*/  LOP3.LUT R0, R0, 0xfffffffc, RZ, 0xc0, !PT ;  /* 0xfffffffc00007812 */ /* 0x000fe200078ec0ff */
[----:B------:R-:W-:Y:S01]  /*2ffc0*/  USHF.R.S32.HI UR12, URZ, 0x1f, UR61 ;  /* 0x0000001f3f0c7899 */ /* 0x000fe2000801143d */
[----:B------:R-:W-:Y:S01]  /*2ffd0*/  ULDC.64 UR8, c[0x0][0xcd8] ;  /* 0x0003360000087ab9 */ /* 0x000fe20000000a00 */
[----:B------:R-:W-:-:S02]  /*2ffe0*/  UIADD3 UR5, UR5, UR6, URZ ;  /* 0x0000000605057290 */ /* 0x000fc4000fffe03f */
[----:B------:R-:W-:Y:S01]  /*2fff0*/  IMAD.IADD R0, R3, 0x1, -R0 ;  /* 0x0000000103007824 */ /* 0x000fe200078e0a00 */
[----:B------:R-:W-:Y:S01]  /*30000*/  UIMAD UR6, UR12, UR8, URZ ;  /* 0x000000080c0672a4 */ /* 0x000fe2000f8e023f */
[----:B------:R-:W0:Y:S01]  /*30010*/  @P2 LDC R3, c[0x0][0xcec] ;  /* 0x00033b00ff032b82 */ /* 0x000e220000000800 */
[----:B------:R-:W-:Y:S01]  /*30020*/  USHF.R.S32.HI UR11, URZ, 0x1f, UR59 ;  /* 0x0000001f3f0b7899 */ /* 0x000fe2000801143b */
[----:B------:R-:W-:Y:S01]  /*30030*/  ISETP.GE.OR P0, PT, R21, R18, P0 ;  /* 0x000000121500720c */ /* 0x000fe20000706670 */
[----:B------:R-:W-:Y:S01]  /*30040*/  UIMAD UR6, UR61, UR9, UR6 ;  /* 0x000000093d0672a4 */ /* 0x000fe2000f8e0206 */
[----:B------:R-:W-:Y:S01]  /*30050*/  LEA.HI R2, R0, R0, RZ, 0x1 ;  /* 0x0000000000027211 */ /* 0x000fe200078f08ff */
[----:B------:R-:W-:-:S03]  /*30060*/  UIMAD.WIDE.U32 UR4, UR61, UR8, UR4 ;  /* 0x000000083d0472a5 */ /* 0x000fc6000f8e0004 */
[----:B------:R-:W1:Y:S01]  /*30070*/  @P2 LDC R4, c[0x0][0xcf0] ;  /* 0x00033c00ff042b82 */ /* 0x000e620000000800 */
[----:B------:R-:W-:Y:S01]  /*30080*/  LOP3.LUT R7, R2, 0x1ffffffe, RZ, 0xc0, !PT ;  /* 0x1ffffffe02077812 */ /* 0x000fe200078ec0ff */
[----:B------:R-:W-:Y:S01]  /*30090*/  ULDC.64 UR8, c[0x0][0xce0] ;  /* 0x0003380000087ab9 */ /* 0x000fe20000000a00 */
[----:B------:R-:W-:Y:S02]  /*300a0*/  UIADD3 UR5, UR5, UR6, URZ ;  /* 0x0000000605057290 */ /* 0x000fe4000fffe03f */
[----:B------:R-:W-:Y:S01]  /*300b0*/  UIMAD UR7, UR11, UR8, URZ ;  /* 0x000000080b0772a4 */ /* 0x000fe2000f8e023f */
[----:B------:R-:W-:Y:S01]  /*300c0*/  IMAD.IADD R0, R0, 0x1, -R7 ;  /* 0x0000000100007824 */ /* 0x000fe200078e0a07 */
[----:B------:R-:W-:Y:S02]  /*300d0*/  UIMAD.WIDE.U32 UR4, UR59, UR8, UR4 ;  /* 0x000000083b0472a5 */ /* 0x000fe4000f8e0004 */
[----:B------:R-:W-:Y:S01]  /*300e0*/  UIMAD UR7, UR59, UR9, UR7 ;  /* 0x000000093b0772a4 */ /* 0x000fe2000f8e0207 */
[----:B------:R-:W-:-:S02]  /*300f0*/  IMAD R0, R0, 0x8, R5 ;  /* 0x0000000800007824 */ /* 0x000fc400078e0205 */
[----:B------:R-:W-:Y:S02]  /*30100*/  ULDC.64 UR8, c[0x0][0xc38] ;  /* 0x00030e0000087ab9 */ /* 0x000fe40000000a00 */
[----:B------:R-:W-:-:S04]  /*30110*/  IMAD R6, R6, 0x80, R0 ;  /* 0x0000008006067824 */ /* 0x000fc800078e0200 */
[----:B0-----:R-:W-:-:S04]  /*30120*/  @P2 IMAD.HI.U32 R3, R6, R3, RZ ;  /* 0x0000000306032227 */ /* 0x001fc800078e00ff */
[----:B------:R-:W-:Y:S01]  /*30130*/  IMAD.MOV.U32 R0, RZ, RZ, R6 ;  /* 0x000000ffff007224 */ /* 0x000fe200078e0006 */
[----:B-1----:R-:W-:Y:S01]  /*30140*/  @P2 SHF.R.U32.HI R0, RZ, R4, R3 ;  /* 0x00000004ff002219 */ /* 0x002fe20000011603 */
[----:B------:R-:W-:-:S03]  /*30150*/  IMAD.U32 R4, RZ, RZ, UR7 ;  /* 0x00000007ff047e24 */ /* 0x000fc6000f8e00ff */
[--C-:B------:R-:W-:Y:S01]  /*30160*/  SHF.R.S32.HI R3, RZ, 0x1f, R0.reuse ;  /* 0x0000001fff037819 */ /* 0x100fe20000011400 */
[----:B------:R-:W-:Y:S01]  /*30170*/  IMAD.MOV R5, RZ, RZ, -R0 ;  /* 0x000000ffff057224 */ /* 0x000fe200078e0a00 */
[----:B------:R-:W-:-:S03]  /*30180*/  IADD3 R2, P3, R0, UR4, RZ ;  /* 0x0000000400027c10 */ /* 0x000fc6000ff7e0ff */
[----:B------:R-:W-:Y:S01]  /*30190*/  IMAD R5, R23, R5, R6 ;  /* 0x0000000517057224 */ /* 0x000fe200078e0206 */
[----:B------:R-:W-:Y:S01]  /*301a0*/  IADD3.X R3, R3, UR5, R4, P3, !PT ;  /* 0x0000000503037c10 */ /* 0x000fe20009ffe404 */
[----:B------:R-:W-:-:S03]  /*301b0*/  ULDC.64 UR4, c[0x0][0xcc8] ;  /* 0x0003320000047ab9 */ /* 0x000fc60000000a00 */
[----:B------:R-:W-:Y:S01]  /*301c0*/  SHF.R.S32.HI R0, RZ, 0x1f, R5 ;  /* 0x0000001fff007819 */ /* 0x000fe20000011405 */
[----:B------:R-:W-:-:S04]  /*301d0*/  IMAD.WIDE.U32 R2, R5, UR4, R2 ;  /* 0x0000000405027c25 */ /* 0x000fc8000f8e0002 */
[----:B------:R-:W-:-:S04]  /*301e0*/  IMAD R0, R0, UR4, RZ ;  /* 0x0000000400007c24 */ /* 0x000fc8000f8e02ff */
[----:B------:R-:W-:Y:S01]  /*301f0*/  IMAD R5, R5, UR5, R0 ;  /* 0x0000000505057c24 */ /* 0x000fe2000f8e0200 */
[----:B------:R-:W-:Y:S01]  /*30200*/  ULDC.64 UR4, c[0x0][0xca8] ;  /* 0x00032a0000047ab9 */ /* 0x000fe20000000a00 */
[----:B------:R-:W0:Y:S01]  /*30210*/  @P2 LDC R0, c[0x0][0xcec] ;  /* 0x00033b00ff002b82 */ /* 0x000e220000000800 */
[----:B------:R-:W-:Y:S01]  /*30220*/  LEA R8, P3, R2, UR4, 0x2 ;  /* 0x0000000402087c11 */ /* 0x000fe2000f8610ff */
[----:B------:R-:W-:-:S04]  /*30230*/  IMAD.IADD R3, R3, 0x1, R5 ;  /* 0x0000000103037824 */ /* 0x000fc800078e0205 */
[----:B------:R-:W-:Y:S01]  /*30240*/  SHFL.IDX PT, R4, R8, RZ, 0x1c1f ;  /* 0x001c1fff08047589 */ /* 0x000fe200000e0000 */
[----:B------:R-:W-:Y:S01]  /*30250*/  LEA.HI.X R10, R2, UR5, R3, 0x2, P3 ;  /* 0x00000005020a7c11 */ /* 0x000fe200098f1403 */
[----:B------:R-:W-:Y:S01]  /*30260*/  UIMAD UR6, UR10, UR8, URZ ;  /* 0x000000080a0672a4 */ /* 0x000fe2000f8e023f */
[----:B------:R-:W1:Y:S03]  /*30270*/  @P2 LDC R2, c[0x0][0xcf0] ;  /* 0x00033c00ff022b82 */ /* 0x000e660000000800 */
[----:B------:R-:W2:Y:S04]  /*30280*/  SHFL.IDX PT, R5, R10, RZ, 0x1c1f ;  /* 0x001c1fff0a057589 */ /* 0x000ea800000e0000 */
[----:B--2---:R2:W-:Y:S04]  /*30290*/  @!P1 ST.E desc[UR36][R4.64], R11 ;  /* 0x0000000b04009985 */ /* 0x0045e8000c101924 */
[----:B------:R-:W3:Y:S01]  /*302a0*/  @!P0 LDL R7, [R1+0x214] ;  /* 0x0002140001078983 */ /* 0x000ee20000100800 */
[----:B------:R-:W-:Y:S01]  /*302b0*/  UIMAD.WIDE.U32 UR4, UR58, UR8, URZ ;  /* 0x000000083a0472a5 */ /* 0x000fe2000f8e003f */
[----:B0-----:R-:W-:Y:S01]  /*302c0*/  @P2 IMAD.HI.U32 R3, R6, R0, RZ ;  /* 0x0000000006032227 */ /* 0x001fe200078e00ff */
[----:B------:R-:W-:Y:S01]  /*302d0*/  UIMAD UR6, UR58, UR9, UR6 ;  /* 0x000000093a0672a4 */ /* 0x000fe2000f8e0206 */
[----:B------:R-:W-:Y:S01]  /*302e0*/  LOP3.LUT R13, R13, 0x7ffffffc, RZ, 0xc0, !PT ;  /* 0x7ffffffc0d0d7812 */ /* 0x000fe200078ec0ff */
[----:B------:R-:W-:Y:S01]  /*302f0*/  BSSY B0, `(.L_x_2288) ;  /* 0x0000109000007945 */ /* 0x000fe20003800000 */
[----:B------:R-:W-:Y:S01]  /*30300*/  ULDC.64 UR8, c[0x0][0xc40] ;  /* 0x0003100000087ab9 */ /* 0x000fe20000000a00 */
[----:B------:R-:W-:Y:S01]  /*30310*/  UIADD3 UR5, UR5, UR6, URZ ;  /* 0x0000000605057290 */ /* 0x000fe2000fffe03f */
[--C-:B--2---:R-:W-:Y:S01]  /*30320*/  IMAD.MOV.U32 R5, RZ, RZ, R6.reuse ;  /* 0x000000ffff057224 */ /* 0x104fe200078e0006 */
[----:B------:R-:W-:Y:S01]  /*30330*/  UIMAD UR6, UR12, UR8, URZ ;  /* 0x000000080c0672a4 */ /* 0x000fe2000f8e023f */
[----:B-1----:R-:W-:Y:S01]  /*30340*/  @P2 SHF.R.U32.HI R5, RZ, R2, R3 ;  /* 0x00000002ff052219 */ /* 0x002fe20000011603 */
[----:B------:R-:W-:Y:S01]  /*30350*/  UIMAD.WIDE.U32 UR4, UR61, UR8, UR4 ;  /* 0x000000083d0472a5 */ /* 0x000fe2000f8e0004 */
[----:B------:R-:W-:Y:S01]  /*30360*/  IMAD.IADD R13, R12, 0x1, -R13 ;  /* 0x000000010c0d7824 */ /* 0x000fe200078e0a0d */
[----:B------:R-:W-:Y:S01]  /*30370*/  UIMAD UR6, UR61, UR9, UR6 ;  /* 0x000000093d0672a4 */ /* 0x000fe2000f8e0206 */
[--C-:B------:R-:W-:Y:S01]  /*30380*/  SHF.R.S32.HI R0, RZ, 0x1f, R5.reuse ;  /* 0x0000001fff007819 */ /* 0x100fe20000011405 */
[----:B------:R-:W-:Y:S01]  /*30390*/  IMAD.MOV R4, RZ, RZ, -R5 ;  /* 0x000000ffff047224 */ /* 0x000fe200078e0a05 */
[----:B------:R-:W-:Y:S01]  /*303a0*/  ULDC.64 UR8, c[0x0][0xc48] ;  /* 0x0003120000087ab9 */ /* 0x000fe20000000a00 */
[----:B------:R-:W-:Y:S01]  /*303b0*/  UIADD3 UR5, UR5, UR6, URZ ;  /* 0x0000000605057290 */ /* 0x000fe2000fffe03f */
[----:B------:R-:W-:Y:S01]  /*303c0*/  IMAD.SHL.U32 R19, R13, 0x2, RZ ;  /* 0x000000020d137824 */ /* 0x000fe200078e00ff */
[----:B------:R-:W-:Y:S01]  /*303d0*/  UIMAD UR6, UR11, UR8, URZ ;  /* 0x000000080b0672a4 */ /* 0x000fe2000f8e023f */
[----:B------:R-:W-:Y:S01]  /*303e0*/  IMAD R23, R23, R4, R6 ;  /* 0x0000000417177224 */ /* 0x000fe200078e0206 */
[----:B------:R-:W-:-:S02]  /*303f0*/  UIMAD.WIDE.U32 UR4, UR59, UR8, UR4 ;  /* 0x000000083b0472a5 */ /* 0x000fc4000f8e0004 */
[----:B------:R-:W-:-:S04]  /*30400*/  UIMAD UR6, UR59, UR9, UR6 ;  /* 0x000000093b0672a4 */ /* 0x000fc8000f8e0206 */
[----:B------:R-:W-:Y:S01]  /*30410*/  UIADD3 UR6, UR5, UR6, URZ ;  /* 0x0000000605067290 */ /* 0x000fe2000fffe03f */
[----:B------:R-:W-:Y:S02]  /*30420*/  IMAD.U32 R2, RZ, RZ, UR4 ;  /* 0x00000004ff027e24 */ /* 0x000fe4000f8e00ff */
[----:B------:R-:W-:Y:S01]  /*30430*/  IMAD.U32 R3, RZ, RZ, UR5 ;  /* 0x00000005ff037e24 */ /* 0x000fe2000f8e00ff */
[----:B------:R-:W-:Y:S02]  /*30440*/  ULDC.64 UR4, c[0x0][0xc30] ;  /* 0x00030c0000047ab9 */ /* 0x000fe40000000a00 */
[----:B------:R-:W-:Y:S02]  /*30450*/  IMAD.U32 R3, RZ, RZ, UR6 ;  /* 0x00000006ff037e24 */ /* 0x000fe4000f8e00ff */
[----:B------:R-:W-:Y:S02]  /*30460*/  IMAD R0, R0, UR4, RZ ;  /* 0x0000000400007c24 */ /* 0x000fe4000f8e02ff */
        /* <DEDUP_REMOVED lines=8> */
[----:B------:R-:W-:Y:S01]  /*304f0*/  ULDC.64 UR4, c[0x0][0xc00] ;  /* 0x0003000000047ab9 */ /* 0x000fe20000000a00 */
[----:B------:R-:W-:Y:S02]  /*30500*/  SHFL.IDX PT, R2, R8, 0x1, 0x1c1f ;  /* 0x003c1f0008027f89 */ /* 0x000fe400000e0000 */
[----:B------:R-:W-:Y:S01]  /*30510*/  IMAD.IADD R3, R23, 0x1, R5 ;  /* 0x0000000117037824 */ /* 0x000fe200078e0205 */
[----:B------:R-:W-:-:S04]  /*30520*/  LEA R20, P1, R22, UR4, 0x2 ;  /* 0x0000000416147c11 */ /* 0x000fc8000f8210ff */
[----:B------:R-:W-:Y:S01]  /*30530*/  LEA.HI.X R22, R22, UR5, R3, 0x2, P1 ;  /* 0x0000000516167c11 */ /* 0x000fe200088f1403 */
[----:B------:R-:W-:Y:S01]  /*30540*/  SHFL.IDX PT, R16, R20, RZ, 0x1c1f ;  /* 0x001c1fff14107589 */ /* 0x000fe200000e0000 */
[----:B------:R-:W-:-:S03]  /*30550*/  ISETP.GE.AND P1, PT, R9, R18, PT ;  /* 0x000000120900720c */ /* 0x000fc60003f26270 */
[----:B------:R-:W3:Y:S04]  /*30560*/  SHFL.IDX PT, R3, R10, 0x1, 0x1c1f ;  /* 0x003c1f000a037f89 */ /* 0x000ee800000e0000 */
[----:B------:R0:W1:Y:S04]  /*30570*/  SHFL.IDX PT, R17, R22, RZ, 0x1c1f ;  /* 0x001c1fff16117589 */ /* 0x00006800000e0000 */
[----:B---3--:R0:W-:Y:S02]  /*30580*/  @!P0 ST.E desc[UR36][R2.64], R7 ;  /* 0x0000000702008985 */ /* 0x0081e4000c101924 */
[----:B-1----:R-:W-:Y:S05]  /*30590*/  @P1 BRA `(.L_x_2289) ;  /* 0x0000000c00781947 */ /* 0x002fea0003800000 */
[----:B------:R-:W-:Y:S02]  /*305a0*/  ULDC UR4, c[0x0][0xbc8] ;  /* 0x0002f20000047ab9 */ /* 0x000fe40000000800 */
[----:B------:R-:W-:-:S13]  /*305b0*/  ISETP.GE.AND P0, PT, R19, UR4, PT ;  /* 0x0000000413007c0c */ /* 0x000fda000bf06270 */
[----:B------:R-:W2:Y:S01]  /*305c0*/  @!P0 LDL.64 R12, [R1+0x230] ;  /* 0x00023000010c8983 */ /* 0x000ea20000100a00 */
[C---:B------:R-:W-:Y:S02]  /*305d0*/  VIADD R0, R19.reuse, 0x8 ;  /* 0x0000000813007836 */ /* 0x040fe40000000000 */
[----:B0-----:R-:W-:-:S03]  /*305e0*/  @!P0 IMAD.WIDE R2, R19, 0x4, R16 ;  /* 0x0000000413028825 */ /* 0x001fc600078e0210 */
[C---:B------:R-:W-:Y:S01]  /*305f0*/  ISETP.GE.AND P1, PT, R0.reuse, UR4, PT ;  /* 0x0000000400007c0c */ /* 0x040fe2000bf26270 */
[----:B------:R-:W-:Y:S01]  /*30600*/  VIADD R8, R19, 0x10 ;  /* 0x0000001013087836 */ /* 0x000fe20000000000 */
[----:B--2---:R0:W-:Y:S11]  /*30610*/  @!P0 ST.E.64 desc[UR36][R2.64], R12 ;  /* 0x0000000c02008985 */ /* 0x0041f6000c101b24 */
[----:B------:R-:W2:Y:S01]  /*30620*/  @!P1 LDL.64 R6, [R1+0x240] ;  /* 0x0002400001069983 */ /* 0x000ea20000100a00 */
[----:B------:R-:W-:-:S02]  /*30630*/  @!P1 LEA.HI R0, R0, R0, RZ, 0x1 ;  /* 0x0000000000009211 */ /* 0x000fc400078f08ff */
[----:B------:R-:W-:Y:S02]  /*30640*/  ISETP.GE.AND P0, PT, R8, UR4, PT ;  /* 0x0000000408007c0c */ /* 0x000fe4000bf06270 */
[----:B------:R-:W-:-:S05]  /*30650*/  @!P1 LOP3.LUT R0, R0, 0xfffffffe, RZ, 0xc0, !PT ;  /* 0xfffffffe00009812 */ /* 0x000fca00078ec0ff */
[----:B------:R-:W-:-:S04]  /*30660*/  @!P1 IMAD.WIDE R4, R0, 0x4, R16 ;  /* 0x0000000400049825 */ /* 0x000fc800078e0210 */
[----:B------:R-:W-:Y:S01]  /*30670*/  VIADD R0, R19, 0x18 ;  /* 0x0000001813007836 */ /* 0x000fe20000000000 */
[----:B--2---:R1:W-:Y:S04]  /*30680*/  @!P1 ST.E.64 desc[UR36][R4.64], R6 ;  /* 0x0000000604009985 */ /* 0x0043e8000c101b24 */
[----:B------:R-:W2:Y:S01]  /*30690*/  @!P0 LDL.64 R10, [R1+0x250] ;  /* 0x00025000010a8983 */ /* 0x000ea20000100a00 */
[----:B------:R-:W-:Y:S02]  /*306a0*/  @!P0 LEA.HI R8, R8, R8, RZ, 0x1 ;  /* 0x0000000808088211 */ /* 0x000fe400078f08ff */
[----:B------:R-:W-:Y:S02]  /*306b0*/  ISETP.GE.AND P1, PT, R0, UR4, PT ;  /* 0x0000000400007c0c */ /* 0x000fe4000bf26270 */
[----:B------:R-:W-:-:S05]  /*306c0*/  @!P0 LOP3.LUT R8, R8, 0xfffffffe, RZ, 0xc0, !PT ;  /* 0xfffffffe08088812 */ /* 0x000fca00078ec0ff */
[----:B------:R-:W-:-:S04]  /*306d0*/  @!P0 IMAD.WIDE R8, R8, 0x4, R16 ;  /* 0x0000000408088825 */ /* 0x000fc800078e0210 */
[----:B------:R-:W-:Y:S01]  /*306e0*/  VIADD R14, R19, 0x20 ;  /* 0x00000020130e7836 */ /* 0x000fe20000000000 */
[----:B--2---:R2:W-:Y:S04]  /*306f0*/  @!P0 ST.E.64 desc[UR36][R8.64], R10 ;  /* 0x0000000a08008985 */ /* 0x0045e8000c101b24 */
[----:B0-----:R-:W3:Y:S01]  /*30700*/  @!P1 LDL.64 R12, [R1+0x260] ;  /* 0x00026000010c9983 */ /* 0x001ee20000100a00 */
[----:B------:R-:W-:Y:S02]  /*30710*/  @!P1 LEA.HI R0, R0, R0, RZ, 0x1 ;  /* 0x0000000000009211 */ /* 0x000fe400078f08ff */
[----:B------:R-:W-:Y:S02]  /*30720*/  ISETP.GE.AND P0, PT, R14, UR4, PT ;  /* 0x000000040e007c0c */ /* 0x000fe4000bf06270 */
[----:B------:R-:W-:-:S05]  /*30730*/  @!P1 LOP3.LUT R0, R0, 0xfffffffe, RZ, 0xc0, !PT ;  /* 0xfffffffe00009812 */ /* 0x000fca00078ec0ff */
[----:B------:R-:W-:-:S04]  /*30740*/  @!P1 IMAD.WIDE R2, R0, 0x4, R16 ;  /* 0x0000000400029825 */ /* 0x000fc800078e0210 */
[----:B------:R-:W-:Y:S01]  /*30750*/  VIADD R0, R19, 0x28 ;  /* 0x0000002813007836 */ /* 0x000fe20000000000 */
[----:B---3--:R0:W-:Y:S04]  /*30760*/  @!P1 ST.E.64 desc[UR36][R2.64], R12 ;  /* 0x0000000c02009985 */ /* 0x0081e8000c101b24 */
[----:B-1----:R-:W3:Y:S01]  /*30770*/  @!P0 LDL.64 R4, [R1+0x270] ;  /* 0x0002700001048983 */ /* 0x002ee20000100a00 */
[----:B------:R-:W-:Y:S02]  /*30780*/  @!P0 LEA.HI R14, R14, R14, RZ, 0x1 ;  /* 0x0000000e0e0e8211 */ /* 0x000fe400078f08ff */
[----:B------:R-:W-:Y:S02]  /*30790*/  ISETP.GE.AND P1, PT, R0, UR4, PT ;  /* 0x0000000400007c0c */ /* 0x000fe4000bf26270 */
[----:B------:R-:W-:-:S05]  /*307a0*/  @!P0 LOP3.LUT R14, R14, 0xfffffffe, RZ, 0xc0, !PT ;  /* 0xfffffffe0e0e8812 */ /* 0x000fca00078ec0ff */
[----:B------:R-:W-:-:S04]  /*307b0*/  @!P0 IMAD.WIDE R14, R14, 0x4, R16 ;  /* 0x000000040e0e8825 */ /* 0x000fc800078e0210 */
[----:B--2---:R-:W-:Y:S01]  /*307c0*/  VIADD R8, R19, 0x30 ;  /* 0x0000003013087836 */ /* 0x004fe20000000000 */
[----:B---3--:R1:W-:Y:S04]  /*307d0*/  @!P0 ST.E.64 desc[UR36][R14.64], R4 ;  /* 0x000000040e008985 */ /* 0x0083e8000c101b24 */
[----:B------:R-:W2:Y:S01]  /*307e0*/  @!P1 LDL.64 R6, [R1+0x280] ;  /* 0x0002800001069983 */ /* 0x000ea20000100a00 */
[----:B------:R-:W-:Y:S02]  /*307f0*/  @!P1 LEA.HI R0, R0, R0, RZ, 0x1 ;  /* 0x0000000000009211 */ /* 0x000fe400078f08ff */
[----:B------:R-:W-:Y:S02]  /*30800*/  ISETP.GE.AND P0, PT, R8, UR4, PT ;  /* 0x0000000408007c0c */ /* 0x000fe4000bf06270 */
[----:B------:R-:W-:-:S05]  /*30810*/  @!P1 LOP3.LUT R0, R0, 0xfffffffe, RZ, 0xc0, !PT ;  /* 0xfffffffe00009812 */ /* 0x000fca00078ec0ff */
[----:B0-----:R-:W-:-:S04]  /*30820*/  @!P1 IMAD.WIDE R2, R0, 0x4, R16 ;  /* 0x0000000400029825 */ /* 0x001fc800078e0210 */
        /* <DEDUP_REMOVED lines=9> */
[----:B-1----:R-:W3:Y:S01]  /*308c0*/  @!P1 LDL.64 R4, [R1+0x2a0] ;  /* 0x0002a00001049983 */ /* 0x002ee20000100a00 */
[----:B------:R-:W-:Y:S02]  /*308d0*/  @!P1 LEA.HI R0, R0, R0, RZ, 0x1 ;  /* 0x0000000000009211 */ /* 0x000fe400078f08ff */
[----:B------:R-:W-:Y:S02]  /*308e0*/  ISETP.GE.AND P0, PT, R12, UR4, PT ;  /* 0x000000040c007c0c */ /* 0x000fe4000bf06270 */
[----:B------:R-:W-:-:S05]  /*308f0*/  @!P1 LOP3.LUT R0, R0, 0xfffffffe, RZ, 0xc0, !PT ;  /* 0xfffffffe00009812 */ /* 0x000fca00078ec0ff */
[----:B0-----:R-:W-:-:S04]  /*30900*/  @!P1 IMAD.WIDE R2, R0, 0x4, R16 ;  /* 0x0000000400029825 */ /* 0x001fc800078e0210 */
[----:B------:R-:W-:Y:S01]  /*30910*/  VIADD R0, R19, 0x48 ;  /* 0x0000004813007836 */ /* 0x000fe20000000000 */
[----:B---3--:R0:W-:Y:S04]  /*30920*/  @!P1 ST.E.64 desc[UR36][R2.64], R4 ;  /* 0x0000000402009985 */ /* 0x0081e8000c101b24 */
[----:B------:R-:W3:Y:S01]  /*30930*/  @!P0 LDL.64 R6, [R1+0x2b0] ;  /* 0x0002b00001068983 */ /* 0x000ee20000100a00 */
        /* <DEDUP_REMOVED lines=18> */
[----:B-1----:R-:W-:Y:S01]  /*30a60*/  VIADD R12, R19, 0x60 ;  /* 0x00000060130c7836 */ /* 0x002fe20000000000 */
[----:B--2---:R1:W-:Y:S04]  /*30a70*/  @!P0 ST.E.64 desc[UR36][R10.64], R4 ;  /* 0x000000040a008985 */ /* 0x0043e8000c101b24 */
        /* <DEDUP_REMOVED lines=87> */
[----:B0-----:R-:W-:-:S05]  /*30ff0*/  @!P1 LOP3.LUT R3, R0, 0xfffffffe, RZ, 0xc0, !PT ;  /* 0xfffffffe00039812 */ /* 0x001fca00078ec0ff */
[----:B------:R-:W-:-:S04]  /*31000*/  @!P1 IMAD.WIDE R2, R3, 0x4, R16 ;  /* 0x0000000403029825 */ /* 0x000fc800078e0210 */
[----:B------:R-:W-:Y:S01]  /*31010*/  VIADD R0, R19, 0xc8 ;  /* 0x000000c813007836 */ /* 0x000fe20000000000 */
[----:B--2---:R0:W-:Y:S04]  /*31020*/  @!P1 ST.E.64 desc[UR36][R2.64], R6 ;  /* 0x0000000602009985 */ /* 0x0041e8000c101b24 */
[----:B------:R-:W2:Y:S01]  /*31030*/  @!P0 LDL.64 R8, [R1+0x3b0] ;  /* 0x0003b00001088983 */ /* 0x000ea20000100a00 */
[----:B------:R-:W-:Y:S02]  /*31040*/  @!P0 LEA.HI R12, R12, R12, RZ, 0x1 ;  /* 0x0000000c0c0c8211 */ /* 0x000fe400078f08ff */
[----:B------:R-:W-:Y:S02]  /*31050*/  ISETP.GE.AND P1, PT, R0, UR4, PT ;  /* 0x0000000400007c0c */ /* 0x000fe4000bf26270 */
[----:B-1----:R-:W-:-:S05]  /*31060*/  @!P0 LOP3.LUT R5, R12, 0xfffffffe, RZ, 0xc0, !PT ;  /* 0xfffffffe0c058812 */ /* 0x002fca00078ec0ff */
[----:B------:R-:W-:-:S04]  /*31070*/  @!P0 IMAD.WIDE R4, R5, 0x4, R16 ;  /* 0x0000000405048825 */ /* 0x000fc800078e0210 */
[----:B------:R-:W-:Y:S01]  /*31080*/  VIADD R12, R19, 0xd0 ;  /* 0x000000d0130c7836 */ /* 0x000fe20000000000 */
        /* <DEDUP_REMOVED lines=36> */
[----:B------:R-:W3:Y:S01]  /*312d0*/  @!P0 LDL.64 R8, [R1+0x410] ;  /* 0x0004100001088983 */ /* 0x000ee20000100a00 */
[----:B------:R-:W-:Y:S02]  /*312e0*/  @!P0 LEA.HI R12, R12, R12, RZ, 0x1 ;  /* 0x0000000c0c0c8211 */ /* 0x000fe400078f08ff */
[----:B------:R-:W-:Y:S02]  /*312f0*/  ISETP.GE.AND P1, PT, R0, UR4, PT ;  /* 0x0000000400007c0c */ /* 0x000fe4000bf26270 */
[----:B-1----:R-:W-:-:S05]  /*31300*/  @!P0 LOP3.LUT R5, R12, 0xfffffffe, RZ, 0xc0, !PT ;  /* 0xfffffffe0c058812 */ /* 0x002fca00078ec0ff */
[----:B------:R-:W-:-:S05]  /*31310*/  @!P0 IMAD.WIDE R4, R5, 0x4, R16 ;  /* 0x0000000405048825 */ /* 0x000fca00078e0210 */
[----:B---3--:R2:W-:Y:S04]  /*31320*/  @!P0 ST.E.64 desc[UR36][R4.64], R8 ;  /* 0x0000000804008985 */ /* 0x0085e8000c101b24 */
[----:B------:R-:W3:Y:S01]  /*31330*/  @!P1 LDL.64 R12, [R1+0x420] ;  /* 0x00042000010c9983 */ /* 0x000ee20000100a00 */
[----:B------:R-:W-:-:S04]  /*31340*/  @!P1 LEA.HI R0, R0, R0, RZ, 0x1 ;  /* 0x0000000000009211 */ /* 0x000fc800078f08ff */
[----:B------:R-:W-:-:S05]  /*31350*/  @!P1 LOP3.LUT R11, R0, 0xfffffffe, RZ, 0xc0, !PT ;  /* 0xfffffffe000b9812 */ /* 0x000fca00078ec0ff */
[----:B------:R-:W-:-:S05]  /*31360*/  @!P1 IMAD.WIDE R16, R11, 0x4, R16 ;  /* 0x000000040b109825 */ /* 0x000fca00078e0210 */
[----:B---3--:R2:W-:Y:S02]  /*31370*/  @!P1 ST.E.64 desc[UR36][R16.64], R12 ;  /* 0x0000000c10009985 */ /* 0x0085e4000c101b24 */
.L_x_2289:
[----:B------:R-:W-:Y:S05]  /*31380*/  BSYNC B0 ;  /* 0x0000000000007941 */ /* 0x000fea0003800000 */
.L_x_2288:
[----:B------:R-:W-:Y:S01]  /*31390*/  ISETP.GE.AND P0, PT, R21, R18, PT ;  /* 0x000000121500720c */ /* 0x000fe20003f06270 */
[----:B------:R1:W3:Y:S04]  /*313a0*/  SHFL.IDX PT, R15, R22, 0x1, 0x1c1f ;  /* 0x003c1f00160f7f89 */ /* 0x0002e800000e0000 */
[----:B------:R1:W4:Y:S08]  /*313b0*/  SHFL.IDX PT, R14, R20, 0x1, 0x1c1f ;  /* 0x003c1f00140e7f89 */ /* 0x00033000000e0000 */
[----:B-1----:R-:W-:Y:S05]  /*313c0*/  @P0 BRA `(.L_x_2183) ;  /* 0x0000005800c00947 */ /* 0x002fea0003800000 */
[----:B--2---:R-:W1:Y:S02]  /*313d0*/  LDC R17, c[0x0][0xbc8] ;  /* 0x0002f200ff117b82 */ /* 0x004e640000000800 */
[----:B-1----:R-:W-:-:S13]  /*313e0*/  ISETP.GE.AND P0, PT, R19, R17, PT ;  /* 0x000000111300720c */ /* 0x002fda0003f06270 */
[----:B------:R-:W2:Y:S01]  /*313f0*/  @!P0 LDL.64 R12, [R1+0x238] ;  /* 0x00023800010c8983 */ /* 0x000ea20000100a00 */
[C---:B------:R-:W-:Y:S02]  /*31400*/  VIADD R0, R19.reuse, 0x8 ;  /* 0x0000000813007836 */ /* 0x040fe40000000000 */
[----:B0--34-:R-:W-:-:S03]  /*31410*/  @!P0 IMAD.WIDE R2, R19, 0x4, R14 ;  /* 0x0000000413028825 */ /* 0x019fc600078e020e */
[C---:B------:R-:W-:Y:S01]  /*31420*/  ISETP.GE.AND P1, PT, R0.reuse, R17, PT ;  /* 0x000000110000720c */ /* 0x040fe20003f26270 */
[----:B------:R-:W-:Y:S01]  /*31430*/  VIADD R10, R19, 0x10 ;  /* 0x00000010130a7836 */ /* 0x000fe20000000000 */
[----:B--2---:R0:W-:Y:S11]  /*31440*/  @!P0 ST.E.64 desc[UR36][R2.64], R12 ;  /* 0x0000000c02008985 */ /* 0x0041f6000c101b24 */
[----:B------:R-:W2:Y:S01]  /*31450*/  @!P1 LDL.64 R6, [R1+0x248] ;  /* 0x0002480001069983 */ /* 0x000ea20000100a00 */
[----:B------:R-:W-:-:S02]  /*31460*/  @!P1 LEA.HI R0, R0, R0, RZ, 0x1 ;  /* 0x0000000000009211 */ /* 0x000fc400078f08ff */
[----:B------:R-:W-:Y:S02]  /*31470*/  ISETP.GE.AND P0, PT, R10, R17, PT ;  /* 0x000000110a00720c */ /* 0x000fe40003f06270 */
[----:B------:R-:W-:-:S05]  /*31480*/  @!P1 LOP3.LUT R0, R0, 0xfffffffe, RZ, 0xc0, !PT ;  /* 0xfffffffe00009812 */ /* 0x000fca00078ec0ff */
[----:B------:R-:W-:-:S04]  /*31490*/  @!P1 IMAD.WIDE R4, R0, 0x4, R14 ;  /* 0x0000000400049825 */ /* 0x000fc800078e020e */
[----:B------:R-:W-:Y:S01]  /*314a0*/  VIADD R0, R19, 0x18 ;  /* 0x0000001813007836 */ /* 0x000fe20000000000 */
[----:B--2---:R1:W-:Y:S04]  /*314b0*/  @!P1 ST.E.64 desc[UR36][R4.64], R6 ;  /* 0x0000000604009985 */ /* 0x0043e8000c101b24 */
[----:B------:R-:W2:Y:S01]  /*314c0*/  @!P0 LDL.64 R8, [R1+0x258] ;  /* 0x0002580001088983 */ /* 0x000ea20000100a00 */
[----:B------:R-:W-:Y:S02]  /*314d0*/  @!P0 LEA.HI R10, R10, R10, RZ, 0x1 ;  /* 0x0000000a0a0a8211 */ /* 0x000fe400078f08ff */
[----:B------:R-:W-:Y:S02]  /*314e0*/  ISETP.GE.AND P1, PT, R0, R17, PT ;  /* 0x000000110000720c */ /* 0x000fe40003f26270 */
[----:B0-----:R-:W-:-:S05]  /*314f0*/  @!P0 LOP3.LUT R2, R10, 0xfffffffe, RZ, 0xc0, !PT ;  /* 0xfffffffe0a028812 */ /* 0x001fca00078ec0ff */
[----:B------:R-:W-:-:S04]  /*31500*/  @!P0 IMAD.WIDE R2, R2, 0x4, R14 ;  /* 0x0000000402028825 */ /* 0x000fc800078e020e */
[----:B------:R-:W-:Y:S01]  /*31510*/  VIADD R12, R19, 0x20 ;  /* 0x00000020130c7836 */ /* 0x000fe20000000000 */
[----:B--2---:R0:W-:Y:S04]  /*31520*/  @!P0 ST.E.64 desc[UR36][R2.64], R8 ;  /* 0x0000000802008985 */ /* 0x0041e8000c101b24 */
[----:B------:R-:W2:Y:S01]  /*31530*/  @!P1 LDL.64 R10, [R1+0x268] ;  /* 0x00026800010a9983 */ /* 0x000ea20000100a00 */
[----:B------:R-:W-:Y:S02]  /*31540*/  @!P1 LEA.HI R0, R0, R0, RZ, 0x1 ;  /* 0x0000000000009211 */ /* 0x000fe400078f08ff */
[----:B------:R-:W-:Y:S02]  /*31550*/  ISETP.GE.AND P0, PT, R12, R17, PT ;  /* 0x000000110c00720c */ /* 0x000fe40003f06270 */
[----:B------:R-:W-:-:S05]  /*31560*/  @!P1 LOP3.LUT R0, R0, 0xfffffffe, RZ, 0xc0, !PT ;  /* 0xfffffffe00009812 */ /* 0x000fca00078ec0ff */
[----:B-1----:R-:W-:-:S04]  /*31570*/  @!P1 IMAD.WIDE R4, R0, 0x4, R14 ;  /* 0x0000000400049825 */ /* 0x002fc800078e020e */
        /* <DEDUP_REMOVED lines=96> */
[----:B-1----:R-:W-:-:S05]  /*31b80*/  @!P1 LOP3.LUT R5, R0, 0xfffffffe, RZ, 0xc0, !PT ;  /* 0xfffffffe00059812 */ /* 0x002fca00078ec0ff */
        /* <DEDUP_REMOVED lines=77> */
[----:B------:R-:W-:-:S06]  /*32060*/  @!P0 IMAD.WIDE R2, R3, 0x4, R14 ;  /* 0x0000000403028825 */ /* 0x000fcc00078e020e */
[----:B------:R-:W-:Y:S01]  /*32070*/  @!P1 LEA.HI R0, R0, R0, RZ, 0x1 ;  /* 0x0000000000009211 */ /* 0x000fe200078f08ff */
[----:B--2---:R0:W-:Y:S04]  /*32080*/  @!P0 ST.E.64 desc[UR36][R2.64], R6 ;  /* 0x0000000602008985 */ /* 0x0041e8000c101b24 */
[----:B------:R-:W2:Y:S01]  /*32090*/  @!P1 LDL.64 R8, [R1+0x408] ;  /* 0x0004080001089983 */ /* 0x000ea20000100a00 */
[----:B------:R-:W-:Y:S01]  /*320a0*/  @!P1 LOP3.LUT R13, R0, 0xfffffffe, RZ, 0xc0, !PT ;  /* 0xfffffffe000d9812 */ /* 0x000fe200078ec0ff */
[C---:B------:R-:W-:Y:S01]  /*320b0*/  VIADD R0, R19.reuse, 0xf0 ;  /* 0x000000f013007836 */ /* 0x040fe20000000000 */
[----:B------:R-:W-:Y:S01]  /*320c0*/  BSSY B0, `(.L_x_2290) ;  /* 0x000000c000007945 */ /* 0x000fe20003800000 */
[----:B------:R-:W-:Y:S02]  /*320d0*/  VIADD R19, R19, 0xf8 ;  /* 0x000000f813137836 */ /* 0x000fe40000000000 */
[----:B-1----:R-:W-:Y:S01]  /*320e0*/  @!P1 IMAD.WIDE R4, R13, 0x4, R14 ;  /* 0x000000040d049825 */ /* 0x002fe200078e020e */
[----:B------:R-:W-:-:S04]  /*320f0*/  ISETP.GE.AND P0, PT, R0, R17, PT ;  /* 0x000000110000720c */ /* 0x000fc80003f06270 */
[----:B--2---:R0:W-:Y:S01]  /*32100*/  @!P1 ST.E.64 desc[UR36][R4.64], R8 ;  /* 0x0000000804009985 */ /* 0x0041e2000c101b24 */
[----:B------:R-:W-:-:S08]  /*32110*/  ISETP.GE.AND P1, PT, R19, R17, PT ;  /* 0x000000111300720c */ /* 0x000fd00003f26270 */
[----:B------:R-:W-:Y:S05]  /*32120*/  @P0 BRA `(.L_x_2291) ;  /* 0x0000000000140947 */ /* 0x000fea0003800000 */
[----:B0-----:R-:W2:Y:S01]  /*32130*/  LDL.64 R4, [R1+0x418] ;  /* 0x0004180001047983 */ /* 0x001ea20000100a00 */
[----:B------:R-:W-:-:S04]  /*32140*/  LEA.HI R0, R0, R0, RZ, 0x1 ;  /* 0x0000000000007211 */ /* 0x000fc800078f08ff */
[----:B------:R-:W-:-:S05]  /*32150*/  LOP3.LUT R3, R0, 0xfffffffe, RZ, 0xc0, !PT ;  /* 0xfffffffe00037812 */ /* 0x000fca00078ec0ff */
[----:B------:R-:W-:-:S05]  /*32160*/  IMAD.WIDE R2, R3, 0x4, R14 ;  /* 0x0000000403027825 */ /* 0x000fca00078e020e */
[----:B--2---:R1:W-:Y:S02]  /*32170*/  ST.E.64 desc[UR36][R2.64], R4 ;  /* 0x0000000402007985 */ /* 0x0043e4000c101b24 */
.L_x_2291:
[----:B------:R-:W-:Y:S05]  /*32180*/  BSYNC B0 ;  /* 0x0000000000007941 */ /* 0x000fea0003800000 */
.L_x_2290:
[----:B------:R-:W-:Y:S05]  /*32190*/  @P1 BRA `(.L_x_2183) ;  /* 0x0000004c004c1947 */ /* 0x000fea0003800000 */
[----:B01----:R-:W2:Y:S01]  /*321a0*/  LDL.64 R4, [R1+0x428] ;  /* 0x0004280001047983 */ /* 0x003ea20000100a00 */
[----:B------:R-:W-:-:S04]  /*321b0*/  LEA.HI R19, R19, R19, RZ, 0x1 ;  /* 0x0000001313137211 */ /* 0x000fc800078f08ff */
[----:B------:R-:W-:-:S05]  /*321c0*/  LOP3.LUT R3, R19, 0xfffffffe, RZ, 0xc0, !PT ;  /* 0xfffffffe13037812 */ /* 0x000fca00078ec0ff */
[----:B------:R-:W-:-:S05]  /*321d0*/  IMAD.WIDE R2, R3, 0x4, R14 ;  /* 0x0000000403027825 */ /* 0x000fca00078e020e */
[----:B--2---:R0:W-:Y:S01]  /*321e0*/  ST.E.64 desc[UR36][R2.64], R4 ;  /* 0x0000000402007985 */ /* 0x0041e2000c101b24 */
[----:B------:R-:W-:Y:S05]  /*321f0*/  BRA `(.L_x_2183) ;  /* 0x0000004c00347947 */ /* 0x000fea0003800000 */
.L_x_2287:
[----:B------:R-:W1:Y:S02]  /*32200*/  S2R R0, SR_TID.X ;  /* 0x0000000000007919 */ /* 0x000e640000002100 */
[----:B-1----:R-:W-:-:S05]  /*32210*/  VIADD R0, R0, 0xffffff80 ;  /* 0xffffff8000007836 */ /* 0x002fca0000000000 */
[----:B------:R-:W-:-:S13]  /*32220*/  ISETP.GT.AND P0, PT, R0, 0x7f, PT ;  /* 0x0000007f0000780c */ /* 0x000fda0003f04270 */
[----:B------:R-:W-:Y:S05]  /*32230*/  @P0 BRA `(.L_x_2183) ;  /* 0x0000004c00240947 */ /* 0x000fea0003800000 */
[----:B0-----:R-:W0:Y:S01]  /*32240*/  S2R R3, SR_CTAID.X ;  /* 0x0000000000037919 */ /* 0x001e220000002500 */
[----:B--2---:R-:W1:Y:S01]  /*32250*/  LDC R4, c[0x0][0xce8] ;  /* 0x00033a00ff047b82 */ /* 0x004e620000000800 */
[----:B------:R-:W-:Y:S02]  /*32260*/  ULDC UR4, c[0x0][0xb88] ;  /* 0x0002e20000047ab9 */ /* 0x000fe40000000800 */
[----:B-1----:R-:W-:Y:S02]  /*32270*/  IMAD R5, R4, UR4, RZ ;  /* 0x0000000404057c24 */ /* 0x002fe4000f8e02ff */
[----:B0-----:R-:W-:-:S05]  /*32280*/  IMAD R0, R3, 0x80, R0 ;  /* 0x0000008003007824 */ /* 0x001fca00078e0200 */
[----:B------:R-:W-:-:S13]  /*32290*/  ISETP.GE.AND P0, PT, R0, R5, PT ;  /* 0x000000050000720c */ /* 0x000fda0003f06270 */
[----:B------:R-:W-:Y:S05]  /*322a0*/  @P0 BRA `(.L_x_2183) ;  /* 0x0000004c00080947 */ /* 0x000fea0003800000 */
[----:B------:R-:W-:Y:S01]  /*322b0*/  ISETP.NE.AND P0, PT, R4, 0x1, PT ;  /* 0x000000010400780c */ /* 0x000fe20003f05270 */
[----:B------:R-:W-:Y:S01]  /*322c0*/  USHF.R.S32.HI UR6, URZ, 0x1f, UR58 ;  /* 0x0000001f3f067899 */ /* 0x000fe2000801143a */
[----:B------:R-:W-:Y:S01]  /*322d0*/  IMAD.MOV.U32 R2, RZ, RZ, R0 ;  /* 0x000000ffff027224 */ /* 0x000fe200078e0000 */
[----:B------:R-:W-:Y:S01]  /*322e0*/  ULDC.64 UR8, c[0x0][0xcd0] ;  /* 0x0003340000087ab9 */ /* 0x000fe20000000a00 */
[----:B------:R-:W-:Y:S02]  /*322f0*/  USHF.R.S32.HI UR7, URZ, 0x1f, UR61 ;  /* 0x0000001f3f077899 */ /* 0x000fe4000801143d */
[----:B------:R-:W-:Y:S02]  /*32300*/  UIMAD UR6, UR6, UR8, URZ ;  /* 0x00000008060672a4 */ /* 0x000fe4000f8e023f */
[----:B------:R-:W-:Y:S02]  /*32310*/  UIMAD.WIDE.U32 UR4, UR58, UR8, URZ ;  /* 0x000000083a0472a5 */ /* 0x000fe4000f8e003f */
[----:B------:R-:W-:-:S03]  /*32320*/  UIMAD UR6, UR58, UR9, UR6 ;  /* 0x000000093a0672a4 */ /* 0x000fc6000f8e0206 */
[----:B------:R-:W0:Y:S01]  /*32330*/  @P0 LDC R3, c[0x0][0xcec] ;  /* 0x00033b00ff030b82 */ /* 0x000e220000000800 */
[----:B------:R-:W-:Y:S01]  /*32340*/  ULDC.64 UR8, c[0x0][0xcd8] ;  /* 0x0003360000087ab9 */ /* 0x000fe20000000a00 */
[----:B------:R-:W-:Y:S02]  /*32350*/  UIADD3 UR5, UR5, UR6, URZ ;  /* 0x0000000605057290 */ /* 0x000fe4000fffe03f */
[----:B------:R-:W-:Y:S02]  /*32360*/  UIMAD UR7, UR7, UR8, URZ ;  /* 0x00000008070772a4 */ /* 0x000fe4000f8e023f */
[----:B------:R-:W-:Y:S02]  /*32370*/  USHF.R.S32.HI UR6, URZ, 0x1f, UR59 ;  /* 0x0000001f3f067899 */ /* 0x000fe4000801143b */
[----:B------:R-:W1:Y:S01]  /*32380*/  @P0 LDC R6, c[0x0][0xcf0] ;  /* 0x00033c00ff060b82 */ /* 0x000e620000000800 */
[----:B------:R-:W-:Y:S02]  /*32390*/  UIMAD UR7, UR61, UR9, UR7 ;  /* 0x000000093d0772a4 */ /* 0x000fe4000f8e0207 */
[----:B------:R-:W-:-:S03]  /*323a0*/  UIMAD.WIDE.U32 UR4, UR61, UR8, UR4 ;  /* 0x000000083d0472a5 */ /* 0x000fc6000f8e0004 */
[----:B------:R-:W-:Y:S01]  /*323b0*/  ULDC.64 UR8, c[0x0][0xce0] ;  /* 0x0003380000087ab9 */ /* 0x000fe20000000a00 */
[----:B------:R-:W-:Y:S02]  /*323c0*/  UIADD3 UR5, UR7, UR5, URZ ;  /* 0x0000000507057290 */ /* 0x000fe4000fffe03f */
[----:B------:R-:W-:Y:S02]  /*323d0*/  UIMAD UR6, UR6, UR8, URZ ;  /* 0x00000008060672a4 */ /* 0x000fe4000f8e023f */
[----:B------:R-:W-:Y:S02]  /*323e0*/  UIMAD.WIDE.U32 UR4, UR59, UR8, UR4 ;  /* 0x000000083b0472a5 */ /* 0x000fe4000f8e0004 */
[----:B------:R-:W-:Y:S01]  /*323f0*/  UIMAD UR6, UR59, UR9, UR6 ;  /* 0x000000093b0672a4 */ /* 0x000fe2000f8e0206 */
[----:B0-----:R-:W-:-:S05]  /*32400*/  @P0 IMAD.HI.U32 R3, R0, R3, RZ ;  /* 0x0000000300030227 */ /* 0x001fca00078e00ff */
[----:B-1----:R-:W-:-:S04]  /*32410*/  @P0 SHF.R.U32.HI R2, RZ, R6, R3 ;  /* 0x00000006ff020219 */ /* 0x002fc80000011603 */
[--C-:B------:R-:W-:Y:S01]  /*32420*/  SHF.R.S32.HI R3, RZ, 0x1f, R2.reuse ;  /* 0x0000001fff037819 */ /* 0x100fe20000011402 */
[----:B------:R-:W-:Y:S01]  /*32430*/  IMAD.MOV R5, RZ, RZ, -R2 ;  /* 0x000000ffff057224 */ /* 0x000fe200078e0a02 */
[----:B------:R-:W-:-:S03]  /*32440*/  IADD3 R2, P0, R2, UR4, RZ ;  /* 0x0000000402027c10 */ /* 0x000fc6000ff1e0ff */
[----:B------:R-:W-:Y:S02]  /*32450*/  IMAD R5, R4, R5, R0 ;  /* 0x0000000504057224 */ /* 0x000fe400078e0200 */
[----:B------:R-:W-:Y:S01]  /*32460*/  IMAD.U32 R4, RZ, RZ, UR6 ;  /* 0x00000006ff047e24 */ /* 0x000fe2000f8e00ff */
[----:B------:R-:W-:Y:S02]  /*32470*/  ULDC.64 UR6, c[0x0][0xcc8] ;  /* 0x0003320000067ab9 */ /* 0x000fe40000000a00 */
[----:B------:R-:W-:Y:S02]  /*32480*/  SHF.R.S32.HI R0, RZ, 0x1f, R5 ;  /* 0x0000001fff007819 */ /* 0x000fe40000011405 */
[----:B------:R-:W-:Y:S01]  /*32490*/  IADD3.X R3, R3, UR5, R4, P0, !PT ;  /* 0x0000000503037c10 */ /* 0x000fe200087fe404 */
[----:B------:R-:W-:Y:S02]  /*324a0*/  ULDC.64 UR4, c[0x0][0xca8] ;  /* 0x00032a0000047ab9 */ /* 0x000fe40000000a00 */
[----:B------:R-:W-:-:S02]  /*324b0*/  IMAD R0, R0, UR6, RZ ;  /* 0x0000000600007c24 */ /* 0x000fc4000f8e02ff */
[----:B------:R-:W-:-:S04]  /*324c0*/  IMAD.WIDE.U32 R2, R5, UR6, R2 ;  /* 0x0000000605027c25 */ /* 0x000fc8000f8e0002 */
[----:B------:R-:W-:Y:S01]  /*324d0*/  IMAD R7, R5, UR7, R0 ;  /* 0x0000000705077c24 */ /* 0x000fe2000f8e0200 */
[----:B------:R-:W-:-:S03]  /*324e0*/  LEA R4, P0, R2, UR4, 0x2 ;  /* 0x0000000402047c11 */ /* 0x000fc6000f8010ff */
[----:B------:R-:W-:-:S05]  /*324f0*/  IMAD.IADD R3, R3, 0x1, R7 ;  /* 0x0000000103037824 */ /* 0x000fca00078e0207 */
[----:B------:R-:W-:Y:S01]  /*32500*/  LEA.HI.X R5, R2, UR5, R3, 0x2, P0 ;  /* 0x0000000502057c11 */ /* 0x000fe200080f1403 */
[----:B------:R-:W-:-:S05]  /*32510*/  IMAD.MOV.U32 R3, RZ, RZ, -0x800000 ;  /* 0xff800000ff037424 */ /* 0x000fca00078e00ff */
[----:B------:R0:W-:Y:S01]  /*32520*/  STG.E desc[UR36][R4.64], R3 ;  /* 0x0000000304007986 */ /* 0x0001e2000c101924 */
[----:B------:R-:W-:Y:S05]  /*32530*/  BRA `(.L_x_2183) ;  /* 0x0000004800647947 */ /* 0x000fea0003800000 */
.L_x_2181:
[----:B------:R-:W-:-:S08]  /*32540*/  NOP ;  /* 0x0000000000007918 */ /* 0x000fd00000000000 */
[----:B0-----:R-:W0:-:S00]  /*32550*/  USETMAXREG.DEALLOC.CTAPOOL 0x28 ;  /* 0x00000028000079c8 */ /* 0x001e0000080e0500 */
        /* <DEDUP_REMOVED lines=16> */
.L_x_2292:
[----:B------:R-:W-:Y:S01]  /*32660*/  ULDC UR7, c[0x0][0xd50] ;  /* 0x0003540000077ab9 */ /* 0x000fe20000000800 */
[----:B------:R-:W-:Y:S01]  /*32670*/  UMOV UR39, UR6 ;  /* 0x0000000600277c82 */ /* 0x000fe20008000000 */
[----:B------:R-:W-:-:S11]  /*32680*/  UISETP.NE.AND UP0, UPT, UR7, 0x1, UPT ;  /* 0x000000010700788c */ /* 0x000fd6000bf05270 */
[----:B------:R-:W-:Y:S01]  /*32690*/  @UP0 ULDC UR4, c[0x0][0xd54] ;  /* 0x0003550000040ab9 */ /* 0x000fe20000000800 */
[----:B------:R-:W-:Y:S01]  /*326a0*/  @UP0 ULDC UR8, c[0x0][0xd58] ;  /* 0x0003560000080ab9 */ /* 0x000fe20000000800 */
[----:B------:R-:W-:-:S04]  /*326b0*/  UIMAD.WIDE.U32 UR4, UR6, UR4, URZ ;  /* 0x00000004060472a5 */ /* 0x000fc8000f8e003f */
[----:B------:R-:W-:-:S12]  /*326c0*/  @UP0 USHF.R.U32.HI UR39, URZ, UR8, UR5 ;  /* 0x000000083f270299 */ /* 0x000fd80008011605 */
.L_x_2293:
        /* <DEDUP_REMOVED lines=53> */
.L_x_2296:
[----:B------:R-:W-:-:S11]  /*32a20*/  UISETP.NE.AND UP0, UPT, UR5, 0x1, UPT ;  /* 0x000000010500788c */ /* 0x000fd6000bf05270 */
[----:B------:R-:W-:Y:S02]  /*32a30*/  @UP0 ULDC.64 UR12, c[0x0][0xae0] ;  /* 0x0002b800000c0ab9 */ /* 0x000fe40000000a00 */
[----:B------:R-:W-:-:S04]  /*32a40*/  UIMAD.WIDE.U32 UR6, UR8, UR12, URZ ;  /* 0x0000000c080672a5 */ /* 0x000fc8000f8e003f */
[----:B------:R-:W-:-:S12]  /*32a50*/  @UP0 USHF.R.U32.HI UR8, URZ, UR13, UR7 ;  /* 0x0000000d3f080299 */ /* 0x000fd80008011607 */
.L_x_2297:
[----:B------:R-:W-:-:S04]  /*32a60*/  UIMAD UR8, UR8, UR5, UR5 ;  /* 0x00000005080872a4 */ /* 0x000fc8000f8e0205 */
[----:B------:R-:W-:-:S04]  /*32a70*/  UISETP.LT.AND UP0, UPT, UR4, UR8, UPT ;  /* 0x000000080400728c */ /* 0x000fc8000bf01270 */
[----:B------:R-:W-:-:S12]  /*32a80*/  USEL UR4, UR4, UR8, UP0 ;  /* 0x0000000804047287 */ /* 0x000fd80008000000 */
.L_x_2295:
        /* <DEDUP_REMOVED lines=26> */
.L_x_2299:
[----:B------:R-:W-:-:S11]  /*32c30*/  UISETP.NE.AND UP0, UPT, UR5, 0x1, UPT ;  /* 0x000000010500788c */ /* 0x000fd6000bf05270 */
[----:B------:R-:W-:Y:S02]  /*32c40*/  @UP0 ULDC.64 UR10, c[0x0][0xae0] ;  /* 0x0002b800000a0ab9 */ /* 0x000fe40000000a00 */
[----:B------:R-:W-:-:S04]  /*32c50*/  UIMAD.WIDE.U32 UR6, UR4, UR10, URZ ;  /* 0x0000000a040672a5 */ /* 0x000fc8000f8e003f */
[----:B------:R-:W-:-:S12]  /*32c60*/  @UP0 USHF.R.U32.HI UR4, URZ, UR11, UR7 ;  /* 0x0000000b3f040299 */ /* 0x000fd80008011607 */
.L_x_2300:
[----:B------:R-:W-:-:S04]  /*32c70*/  UIMAD UR4, UR4, UR5, URZ ;  /* 0x00000005040472a4 */ /* 0x000fc8000f8e023f */
[----:B------:R-:W-:-:S04]  /*32c80*/  UISETP.LT.AND UP0, UPT, UR8, UR4, UPT ;  /* 0x000000040800728c */ /* 0x000fc8000bf01270 */
[----:B------:R-:W-:-:S12]  /*32c90*/  USEL UR8, UR8, UR4, !UP0 ;  /* 0x0000000408087287 */ /* 0x000fd8000c000000 */
.L_x_2298:
        /* <DEDUP_REMOVED lines=44> */
.L_x_2301:
        /* <DEDUP_REMOVED lines=32> */
.L_x_2302:
        /* <DEDUP_REMOVED lines=20> */
.L_x_2304:
        /* <DEDUP_REMOVED lines=15> */
.L_x_2303:
[----:B------:R-:W0:Y:S01]  /*33390*/  LDC.64 R2, c[0x0][0xaf0] ;  /* 0x0002bc00ff027b82 */ /* 0x000e220000000a00 */
[----:B------:R-:W-:-:S07]  /*333a0*/  IMAD.MOV.U32 R30, RZ, RZ, R19 ;  /* 0x000000ffff1e7224 */ /* 0x000fce00078e0013 */
[----:B------:R-:W1:Y:S01]  /*333b0*/  LDC R12, c[0x0][0x430] ;  /* 0x00010c00ff0c7b82 */ /* 0x000e620000000800 */
[C---:B------:R-:W-:Y:S01]  /*333c0*/  IMAD.SHL.U32 R0, R27.reuse, 0x10, RZ ;  /* 0x000000101b007824 */ /* 0x040fe200078e00ff */
[C---:B------:R-:W-:Y:S02]  /*333d0*/  LOP3.LUT R7, R27.reuse, 0x7f, RZ, 0xc0, !PT ;  /* 0x0000007f1b077812 */ /* 0x040fe400078ec0ff */
        /* <DEDUP_REMOVED lines=13> */
[----:B------:R-:W-:-:S04]  /*334b0*/  IMAD R4, R0, 0x60, R32 ;  /* 0x0000006000047824 */ /* 0x000fc800078e0220 */
[C---:B-----5:R-:W-:Y:S01]  /*334c0*/  IMAD.IADD R10, R4.reuse, 0x1, R25 ;  /* 0x00000001040a7824 */ /* 0x060fe200078e0219 */
[----:B------:R-:W-:Y:S01]  /*334d0*/  ISETP.GE.AND P0, PT, R4, UR41, PT ;  /* 0x0000002904007c0c */ /* 0x000fe2000bf06270 */
[----:B0-----:R-:W0:Y:S01]  /*334e0*/  @P1 LDC R2, c[0x0][0x434] ;  /* 0x00010d00ff021b82 */ /* 0x001e220000000800 */
[----:B------:R-:W-:Y:S01]  /*334f0*/  @P1 LOP3.LUT R16, R16, 0x4000, RZ, 0xfc, !PT ;  /* 0x0000400010101812 */ /* 0x000fe200078efcff */
[----:B------:R-:W-:Y:S01]  /*33500*/  IMAD.MOV.U32 R11, RZ, RZ, R10 ;  /* 0x000000ffff0b7224 */ /* 0x000fe200078e000a */
[----:B------:R-:W-:-:S05]  /*33510*/  ISETP.GT.U32.OR P0, PT, R32, 0x5f, P0 ;  /* 0x0000005f2000780c */ /* 0x000fca0000704470 */
[----:B------:R-:W1:Y:S08]  /*33520*/  @P1 LDC R3, c[0x0][0x438] ;  /* 0x00010e00ff031b82 */ /* 0x000e700000000800 */
[----:B------:R-:W3:Y:S08]  /*33530*/  @!P0 LDC.64 R8, c[0x0][0x428] ;  /* 0x00010a00ff088b82 */ /* 0x000ef00000000a00 */
[----:B------:R-:W4:Y:S01]  /*33540*/  @!P0 LDC.64 R4, c[0x0][0x418] ;  /* 0x00010600ff048b82 */ /* 0x000f220000000a00 */
[----:B0-----:R-:W-:-:S05]  /*33550*/  @P1 IMAD.HI.U32 R2, R10, R2, RZ ;  /* 0x000000020a021227 */ /* 0x001fca00078e00ff */
[----:B-1----:R-:W-:-:S04]  /*33560*/  @P1 SHF.R.U32.HI R11, RZ, R3, R2 ;  /* 0x00000003ff0b1219 */ /* 0x002fc80000011602 */
        /* <DEDUP_REMOVED lines=30> */
.L_x_2351:
[--C-:B-----5:R-:W-:Y:S01]  /*33750*/  @!P0 SHF.R.S32.HI R3, RZ, 0x1f, R4.reuse ;  /* 0x0000001fff038819 */ /* 0x120fe20000011404 */
[----:B------:R-:W-:Y:S01]  /*33760*/  ULOP3.LUT UR4, UR60, 0x2, URZ, 0xfc, !UPT ;  /* 0x000000023c047892 */ /* 0x000fe2000f8efc3f */
[----:B------:R-:W-:Y:S02]  /*33770*/  CS2R R18, SRZ ;  /* 0x0000000000127805 */ /* 0x000fe4000001ff00 */
[----:B------:R-:W-:Y:S01]  /*33780*/  LOP3.LUT R16, R16, 0xffff7fff, RZ, 0xc0, !PT ;  /* 0xffff7fff10107812 */ /* 0x000fe200078ec0ff */
[----:B------:R-:W-:Y:S01]  /*33790*/  @!P0 IMAD.MOV.U32 R18, RZ, RZ, R4 ;  /* 0x000000ffff128224 */ /* 0x000fe200078e0004 */
[----:B------:R-:W-:Y:S01]  /*337a0*/  SEL R36, RZ, 0x1, P2 ;  /* 0x00000001ff247807 */ /* 0x000fe20001000000 */
[----:B------:R-:W-:Y:S01]  /*337b0*/  @!P0 IMAD.MOV.U32 R19, RZ, RZ, R3 ;  /* 0x000000ffff138224 */ /* 0x000fe200078e0003 */
[----:B------:R-:W-:Y:S01]  /*337c0*/  ISETP.GT.U32.AND P0, PT, R32, 0x5f, PT ;  /* 0x0000005f2000780c */ /* 0x000fe20003f04070 */
[----:B------:R-:W-:Y:S02]  /*337d0*/  IMAD.U32 R34, RZ, RZ, UR4 ;  /* 0x00000004ff227e24 */ /* 0x000fe4000f8e00ff */
[----:B------:R-:W-:-:S03]  /*337e0*/  IMAD.U32 R29, RZ, RZ, UR39 ;  /* 0x00000027ff1d7e24 */ /* 0x000fc6000f8e00ff */
[----:B------:R-:W-:Y:S02]  /*337f0*/  ISETP.NE.AND P1, PT, R34, 0x3, PT ;  /* 0x000000032200780c */ /* 0x000fe40003f25270 */
[----:B------:R-:W-:-:S05]  /*33800*/  SHF.R.S32.HI R29, RZ, 0x1f, R29 ;  /* 0x0000001fff1d7819 */ /* 0x000fca000001141d */
[----:B------:R-:W-:-:S04]  /*33810*/  @P0 LOP3.LUT R16, R16, 0x8000, RZ, 0xfc, !PT ;  /* 0x0000800010100812 */ /* 0x000fc800078efcff */
[----:B------:R-:W-:-:S04]  /*33820*/  LOP3.LUT R16, R16, 0xffffffdf, RZ, 0xc0, !PT ;  /* 0xffffffdf10107812 */ /* 0x000fc800078ec0ff */
[----:B------:R-:W-:Y:S01]  /*33830*/  @P1 LOP3.LUT R16, R16, 0x20, RZ, 0xfc, !PT ;  /* 0x0000002010101812 */ /* 0x000fe200078efcff */
[----:B------:R-:W-:Y:S06]  /*33840*/  @!P1 BRA `(.L_x_2306) ;  /* 0x0000000000049947 */ /* 0x000fec0003800000 */
[----:B------:R-:W-:Y:S01]  /*33850*/  BPT.TRAP 0x1 ;  /* 0x000000040000795c */ /* 0x000fe20000300000 */
.L_x_2306:
[----:B------:R-:W-:-:S05]  /*33860*/  IMAD.MOV.U32 R2, RZ, RZ, 0x1 ;  /* 0x00000001ff027424 */ /* 0x000fca00078e00ff */
[----:B------:R-:W-:-:S04]  /*33870*/  SHF.L.U32 R2, R2, 0x1f, RZ ;  /* 0x0000001f02027819 */ /* 0x000fc800000006ff */
[----:B------:R-:W0:Y:S02]  /*33880*/  SYNCS.PHASECHK.TRANS64.TRYWAIT P0, [UR46+0x32440], R2 ;  /* 0x03244002ff0075a7 */ /* 0x000e24000800016e */
[----:B0-----:R-:W-:Y:S05]  /*33890*/  @!P0 BRA `(.L_x_2307) ;  /* 0x0000003800548947 */ /* 0x001fea0003800000 */
.L_x_2352:
[----:B------:R-:W-:Y:S01]  /*338a0*/  SHF.R.S32.HI R26, RZ, 0x1f, R23 ;  /* 0x0000001fff1a7819 */ /* 0x000fe20000011417 */
[----:B------:R-:W-:Y:S01]  /*338b0*/  ULDC.64 UR4, c[0x0][0x300] ;  /* 0x0000c00000047ab9 */ /* 0x000fe20000000a00 */
[----:B------:R-:W-:Y:S01]  /*338c0*/  R2UR UR6, R29 ;  /* 0x000000001d0672ca */ /* 0x000fe200000e0000 */
[----:B------:R-:W-:Y:S01]  /*338d0*/  IMAD.MOV.U32 R17, RZ, RZ, -0x60 ;  /* 0xffffffa0ff117424 */ /* 0x000fe200078e00ff */
[----:B------:R-:W-:Y:S01]  /*338e0*/  SHF.R.U32.HI R8, RZ, 0x3, R7 ;  /* 0x00000003ff087819 */ /* 0x000fe20000011607 */
[----:B0-----:R-:W-:Y:S01]  /*338f0*/  IMAD R2, R26, UR4, RZ ;  /* 0x000000041a027c24 */ /* 0x001fe2000f8e02ff */
[----:B------:R-:W-:Y:S01]  /*33900*/  LOP3.LUT R16, R16, 0xfffffffd, RZ, 0xc0, !PT ;  /* 0xfffffffd10107812 */ /* 0x000fe200078ec0ff */
[----:B------:R-:W-:Y:S02]  /*33910*/  IMAD R17, R0, R17, UR41 ;  /* 0x0000002900117e24 */ /* 0x000fe4000f8e0211 */
        /* <DEDUP_REMOVED lines=8> */
[----:B------:R-:W-:Y:S02]  /*339a0*/  IMAD.IADD R17, R17, 0x1, -R8 ;  /* 0x0000000111117824 */ /* 0x000fe400078e0a08 */
        /* <DEDUP_REMOVED lines=9> */
[----:B------:R-:W-:Y:S01]  /*33a40*/  ULDC UR4, c[0x0][0x2f4] ;  /* 0x0000bd0000047ab9 */ /* 0x000fe20000000800 */
[----:B------:R-:W-:Y:S02]  /*33a50*/  LOP3.LUT R3, R6, 0x1c0, RZ, 0xc0, !PT ;  /* 0x000001c006037812 */ /* 0x000fe400078ec0ff */
[----:B------:R-:W-:-:S02]  /*33a60*/  ISETP.GE.AND P2, PT, R22, UR4, PT ;  /* 0x0000000416007c0c */ /* 0x000fc4000bf46270 */
[----:B------:R-:W-:Y:S02]  /*33a70*/  LOP3.LUT R6, R3, 0x38, R6, 0xf8, !PT ;  /* 0x0000003803067812 */ /* 0x000fe400078ef806 */
[----:B------:R-:W-:Y:S02]  /*33a80*/  LEA.HI.X R5, R2, UR7, R5, 0x1, P0 ;  /* 0x0000000702057c11 */ /* 0x000fe400080f0c05 */
        /* <DEDUP_REMOVED lines=42> */
.L_x_2366:
        /* <DEDUP_REMOVED lines=15> */
.L_x_2309:
[----:B------:R-:W-:Y:S01]  /*33e20*/  SYNCS.ARRIVE.TRANS64.A1T0 RZ, [UR46+0x32430], RZ ;  /* 0x032430ffffff79a7 */ /* 0x000fe2000810002e */
[----:B------:R-:W-:Y:S05]  /*33e30*/  WARPSYNC.ALL ;  /* 0x0000000000007948 */ /* 0x000fea0003800000 */
[----:B------:R-:W-:Y:S01]  /*33e40*/  UIADD3 UR4, UR46, 0x18400, URZ ;  /* 0x000184002e047890 */ /* 0x000fe2000fffe03f */
[----:B------:R-:W-:Y:S03]  /*33e50*/  BAR.SYNC.DEFER_BLOCKING 0x8, 0x180 ;  /* 0x0206000000007b1d */ /* 0x000fe60000010000 */
[----:B------:R-:W-:-:S06]  /*33e60*/  ULOP3.LUT UP0, URZ, UR4, 0x3ff, URZ, 0xc0, !UPT ;  /* 0x000003ff043f7892 */ /* 0x000fcc000f80c03f */
        /* <DEDUP_REMOVED lines=18> */
.L_x_2310:
[----:B------:R-:W0:Y:S01]  /*33f90*/  S2R R20, SR_CTAID.Z ;  /* 0x0000000000147919 */ /* 0x000e220000002700 */
[----:B------:R-:W-:Y:S01]  /*33fa0*/  UISETP.NE.AND UP0, UPT, UR47, URZ, UPT ;  /* 0x0000003f2f00728c */ /* 0x000fe2000bf05270 */
[----:B------:R-:W-:Y:S01]  /*33fb0*/  VIADD R37, R32, UR40 ;  /* 0x0000002820257c36 */ /* 0x000fe20008000000 */
[----:B------:R-:W-:Y:S01]  /*33fc0*/  R2UR UR6, R29 ;  /* 0x000000001d0672ca */ /* 0x000fe200000e0000 */
[----:B------:R-:W-:Y:S02]  /*33fd0*/  ULDC.64 UR8, c[0x0][0x2d8] ;  /* 0x0000b60000087ab9 */ /* 0x000fe40000000a00 */
[----:B------:R-:W-:Y:S01]  /*33fe0*/  IMAD.MOV.U32 R7, RZ, RZ, R37 ;  /* 0x000000ffff077224 */ /* 0x000fe200078e0025 */
[----:B------:R-:W-:-:S05]  /*33ff0*/  PLOP3.LUT P0, PT, PT, PT, UP0, 0x80, 0x0 ;  /* 0x000000000000781c */ /* 0x000fca0003f0f008 */
[----:B------:R-:W-:-:S04]  /*34000*/  @UP0 ULDC UR4, c[0x0][0x44c] ;  /* 0x0001130000040ab9 */ /* 0x000fc80000000800 */
[----:B------:R-:W-:-:S04]  /*34010*/  UIMAD UR6, UR6, UR8, URZ ;  /* 0x00000008060672a4 */ /* 0x000fc8000f8e023f */
[----:B------:R-:W-:Y:S01]  /*34020*/  @P0 IMAD.HI.U32 R0, R37, UR4, RZ ;  /* 0x0000000425000c27 */ /* 0x000fe2000f8e00ff */
[----:B------:R-:W-:Y:S01]  /*34030*/  PLOP3.LUT P0, PT, PT, PT, UP0, 0x80, 0x0 ;  /* 0x000000000000781c */ /* 0x000fe20003f0f008 */
[----:B------:R-:W-:Y:S01]  /*34040*/  @UP0 ULDC UR4, c[0x0][0x450] ;  /* 0x0001140000040ab9 */ /* 0x000fe20000000800 */
[----:B------:R-:W-:Y:S01]  /*34050*/  UIMAD UR6, UR39, UR9, UR6 ;  /* 0x00000009270672a4 */ /* 0x000fe2000f8e0206 */
[----:B0-----:R-:W-:Y:S02]  /*34060*/  SHF.R.S32.HI R21, RZ, 0x1f, R20 ;  /* 0x0000001fff157819 */ /* 0x001fe40000011414 */
[----:B------:R-:W0:Y:S08]  /*34070*/  S2R R20, SR_CTAID.Z ;  /* 0x0000000000147919 */ /* 0x000e300000002700 */
[----:B------:R-:W-:Y:S01]  /*34080*/  @P0 SHF.R.U32.HI R7, RZ, UR4, R0 ;  /* 0x00000004ff070c19 */ /* 0x000fe20008011600 */
[----:B------:R-:W-:-:S04]  /*34090*/  UIMAD.WIDE.U32 UR4, UR39, UR8, URZ ;  /* 0x00000008270472a5 */ /* 0x000fc8000f8e003f */
[----:B------:R-:W-:Y:S02]  /*340a0*/  UIADD3 UR6, UR5, UR6, URZ ;  /* 0x0000000605067290 */ /* 0x000fe4000fffe03f */
[----:B------:R-:W-:Y:S02]  /*340b0*/  IMAD.U32 R5, RZ, RZ, UR5 ;  /* 0x00000005ff057e24 */ /* 0x000fe4000f8e00ff */
[----:B------:R-:W-:Y:S01]  /*340c0*/  IMAD.U32 R4, RZ, RZ, UR4 ;  /* 0x00000004ff047e24 */ /* 0x000fe2000f8e00ff */
[----:B------:R-:W-:Y:S01]  /*340d0*/  ULDC.64 UR4, c[0x0][0x2e0] ;  /* 0x0000b80000047ab9 */ /* 0x000fe20000000a00 */
[----:B------:R-:W-:Y:S02]  /*340e0*/  IMAD.U32 R3, RZ, RZ, UR6 ;  /* 0x00000006ff037e24 */ /* 0x000fe4000f8e00ff */
[----:B------:R-:W1:Y:S01]  /*340f0*/  LDC R5, c[0x0][0x448] ;  /* 0x00011200ff057b82 */ /* 0x000e620000000800 */
[----:B------:R-:W-:Y:S02]  /*34100*/  IMAD.MOV.U32 R2, RZ, RZ, R4 ;  /* 0x000000ffff027224 */ /* 0x000fe400078e0004 */
[----:B------:R-:W-:-:S02]  /*34110*/  IMAD R0, R21, UR4, RZ ;  /* 0x0000000415007c24 */ /* 0x000fc4000f8e02ff */
[--C-:B------:R-:W-:Y:S02]  /*34120*/  IMAD.MOV R4, RZ, RZ, -R7.reuse ;  /* 0x000000ffff047224 */ /* 0x100fe400078e0a07 */
[C---:B0-----:R-:W-:Y:S01]  /*34130*/  IMAD R9, R20.reuse, UR5, R0 ;  /* 0x0000000514097c24 */ /* 0x041fe2000f8e0200 */
[----:B------:R-:W-:Y:S01]  /*34140*/  SHF.R.S32.HI R0, RZ, 0x1f, R7 ;  /* 0x0000001fff007819 */ /* 0x000fe20000011407 */
[----:B------:R-:W-:Y:S01]  /*34150*/  IMAD.WIDE.U32 R2, R20, UR4, R2 ;  /* 0x0000000414027c25 */ /* 0x000fe2000f8e0002 */
[----:B------:R-:W-:Y:S01]  /*34160*/  ULDC.64 UR4, c[0x0][0x2d0] ;  /* 0x0000b40000047ab9 */ /* 0x000fe20000000a00 */
[----:B------:R-:W0:Y:S02]  /*34170*/  S2R R20, SR_TID.X ;  /* 0x0000000000147919 */ /* 0x000e240000002100 */
[----:B------:R-:W-:Y:S02]  /*34180*/  IMAD.IADD R3, R3, 0x1, R9 ;  /* 0x0000000103037824 */ /* 0x000fe400078e0209 */
[----:B------:R-:W-:-:S02]  /*34190*/  IMAD R0, R0, UR4, RZ ;  /* 0x0000000400007c24 */ /* 0x000fc4000f8e02ff */
[----:B-1----:R-:W-:Y:S02]  /*341a0*/  IMAD R9, R5, R4, R37 ;  /* 0x0000000405097224 */ /* 0x002fe400078e0225 */
[C---:B------:R-:W-:Y:S02]  /*341b0*/  IMAD R11, R7.reuse, UR5, R0 ;  /* 0x00000005070b7c24 */ /* 0x040fe4000f8e0200 */
[----:B------:R-:W-:Y:S01]  /*341c0*/  IMAD.WIDE.U32 R2, R7, UR4, R2 ;  /* 0x0000000407027c25 */ /* 0x000fe2000f8e0002 */
[----:B------:R-:W-:Y:S01]  /*341d0*/  SHF.R.S32.HI R0, RZ, 0x1f, R9 ;  /* 0x0000001fff007819 */ /* 0x000fe20000011409 */
[----:B------:R-:W-:Y:S02]  /*341e0*/  ULDC.64 UR4, c[0x0][0x2c8] ;  /* 0x0000b20000047ab9 */ /* 0x000fe40000000a00 */
[----:B------:R-:W-:Y:S02]  /*341f0*/  IMAD.IADD R3, R3, 0x1, R11 ;  /* 0x0000000103037824 */ /* 0x000fe400078e020b */
[----:B------:R-:W-:-:S02]  /*34200*/  IMAD R0, R0, UR4, RZ ;  /* 0x0000000400007c24 */ /* 0x000fc4000f8e02ff */
        /* <DEDUP_REMOVED lines=8> */
[----:B0-----:R-:W-:Y:S02]  /*34290*/  LOP3.LUT R20, R20, 0x7f, RZ, 0xc0, !PT ;  /* 0x0000007f14147812 */ /* 0x001fe400078ec0ff */
[----:B------:R-:W-:Y:S02]  /*342a0*/  ISETP.GE.AND P0, PT, R22, UR4, PT ;  /* 0x0000000416007c0c */ /* 0x000fe4000bf06270 */
[----:B------:R-:W-:Y:S01]  /*342b0*/  SHF.R.U32.HI R20, RZ, 0x3, R20 ;  /* 0x00000003ff147819 */ /* 0x000fe20000011614 */
[----:B------:R-:W-:Y:S10]  /*342c0*/  BRA.DIV UR5, `(.L_x_2311) ;  /* 0x00000036058c7947 */ /* 0x000ff4000b800000 */
[----:B------:R-:W0:Y:S01]  /*342d0*/  SHFL.IDX PT, R14, R0, RZ, 0x181f ;  /* 0x00181fff000e7589 */ /* 0x000e2200000e0000 */
[----:B------:R-:W-:Y:S01]  /*342e0*/  ULDC UR4, c[0x0][0x288] ;  /* 0x0000a20000047ab9 */ /* 0x000fe20000000800 */
[----:B------:R-:W-:Y:S01]  /*342f0*/  VIADD R4, R20, UR40 ;  /* 0x0000002814047c36 */ /* 0x000fe20008000000 */
[----:B------:R-:W-:Y:S01]  /*34300*/  LOP3.LUT R16, R16, 0xffffefff, RZ, 0xc0, !PT ;  /* 0xffffefff10107812 */ /* 0x000fe200078ec0ff */
[----:B------:R-:W-:Y:S01]  /*34310*/  IMAD R5, R5, UR4, RZ ;  /* 0x0000000405057c24 */ /* 0x000fe2000f8e02ff */
[----:B------:R-:W1:Y:S01]  /*34320*/  SHFL.IDX PT, R3, R6, RZ, 0x181f ;  /* 0x00181fff06037589 */ /* 0x000e6200000e0000 */
[C---:B------:R-:W-:Y:S02]  /*34330*/  VIADD R8, R4.reuse, 0x10 ;  /* 0x0000001004087836 */ /* 0x040fe40000000000 */
[C---:B------:R-:W-:Y:S01]  /*34340*/  VIADD R20, R4.reuse, 0x30 ;  /* 0x0000003004147836 */ /* 0x040fe20000000000 */
[-C--:B------:R-:W-:Y:S01]  /*34350*/  ISETP.GE.AND P2, PT, R4, R5.reuse, PT ;  /* 0x000000050400720c */ /* 0x080fe20003f46270 */
[----:B------:R-:W-:Y:S01]  /*34360*/  SHFL.IDX PT, R7, R6, 0x1, 0x181f ;  /* 0x00381f0006077f89 */ /* 0x000fe200000e0000 */
[----:B------:R-:W-:Y:S01]  /*34370*/  ISETP.GE.AND P4, PT, R8, R5, PT ;  /* 0x000000050800720c */ /* 0x000fe20003f86270 */
[----:B------:R-:W-:-:S02]  /*34380*/  VIADD R8, R4, 0x20 ;  /* 0x0000002004087836 */ /* 0x000fc40000000000 */
[----:B------:R-:W-:Y:S03]  /*34390*/  SHFL.IDX PT, R10, R6, 0x2, 0x181f ;  /* 0x00581f00060a7f89 */ /* 0x000fe600000e0000 */
[----:B------:R-:W-:-:S05]  /*343a0*/  ISETP.GE.AND P3, PT, R8, R5, PT ;  /* 0x000000050800720c */ /* 0x000fca0003f66270 */
[C---:B------:R-:W-:Y:S02]  /*343b0*/  @!P2 LEA R8, R27.reuse, UR46, 0x1 ;  /* 0x0000002e1b08ac11 */ /* 0x040fe4000f8e08ff */
[----:B0-----:R-:W-:Y:S02]  /*343c0*/  @!P2 LEA R2, P1, R22, R14, 0x1 ;  /* 0x0000000e1602a211 */ /* 0x001fe400078208ff */
[----:B------:R-:W0:Y:S01]  /*343d0*/  SHFL.IDX PT, R14, R0, 0x1, 0x181f ;  /* 0x00381f00000e7f89 */ /* 0x000e2200000e0000 */
[----:B------:R-:W-:Y:S02]  /*343e0*/  @P2 LOP3.LUT R16, R16, 0x1000, RZ, 0xfc, !PT ;  /* 0x0000100010102812 */ /* 0x000fe400078efcff */
[----:B-1----:R-:W-:Y:S01]  /*343f0*/  @!P2 IMAD.X R3, RZ, RZ, R3, P1 ;  /* 0x000000ffff03a224 */ /* 0x002fe200008e0603 */
[----:B------:R-:W-:Y:S02]  /*34400*/  @!P4 LEA R13, R27, UR46, 0x1 ;  /* 0x0000002e1b0dcc11 */ /* 0x000fe4000f8e08ff */
[----:B------:R-:W-:-:S02]  /*34410*/  LOP3.LUT R16, R16, 0xfffff7ff, RZ, 0xc0, !PT ;  /* 0xfffff7ff10107812 */ /* 0x000fc400078ec0ff */
[----:B------:R1:W-:Y:S01]  /*34420*/  @!P2 LDGSTS.E.BYPASS.LTC128B.128 [R8+0x18400], desc[UR36][R2.64], !P0 ;  /* 0x184000000208afae */ /* 0x0003e2000c101d64 */
[----:B------:R-:W-:Y:S02]  /*34430*/  ISETP.GE.AND P2, PT, R20, R5, PT ;  /* 0x000000051400720c */ /* 0x000fe40003f46270 */
[----:B------:R-:W-:-:S04]  /*34440*/  @P4 LOP3.LUT R16, R16, 0x800, RZ, 0xfc, !PT ;  /* 0x0000080010104812 */ /* 0x000fc800078efcff */
[----:B------:R-:W-:-:S04]  /*34450*/  LOP3.LUT R16, R16, 0xfffffbff, RZ, 0xc0, !PT ;  /* 0xfffffbff10107812 */ /* 0x000fc800078ec0ff */
[----:B------:R-:W-:Y:S01]  /*34460*/  @P3 LOP3.LUT R16, R16, 0x400, RZ, 0xfc, !PT ;  /* 0x0000040010103812 */ /* 0x000fe200078efcff */
[----:B-1----:R-:W-:Y:S03]  /*34470*/  SHFL.IDX PT, R8, R6, 0x3, 0x181f ;  /* 0x00781f0006087f89 */ /* 0x002fe600000e0000 */
[----:B------:R-:W-:Y:S02]  /*34480*/  LOP3.LUT R16, R16, 0xfffffdff, RZ, 0xc0, !PT ;  /* 0xfffffdff10107812 */ /* 0x000fe400078ec0ff */
[----:B0-----:R-:W-:Y:S02]  /*34490*/  @!P4 LEA R12, P1, R22, R14, 0x1 ;  /* 0x0000000e160cc211 */ /* 0x001fe400078208ff */
[----:B------:R-:W0:Y:S01]  /*344a0*/  SHFL.IDX PT, R14, R0, 0x2, 0x181f ;  /* 0x00581f00000e7f89 */ /* 0x000e2200000e0000 */
[----:B------:R-:W-:Y:S02]  /*344b0*/  @P2 LOP3.LUT R16, R16, 0x200, RZ, 0xfc, !PT ;  /* 0x0000020010102812 */ /* 0x000fe400078efcff */
[----:B------:R-:W-:-:S02]  /*344c0*/  @!P4 IMAD.X R7, RZ, RZ, R7, P1 ;  /* 0x000000ffff07c224 */ /* 0x000fc400008e0607 */
[----:B------:R-:W-:Y:S01]  /*344d0*/  @!P4 IMAD.MOV.U32 R2, RZ, RZ, R12 ;  /* 0x000000ffff02c224 */ /* 0x000fe200078e000c */
[----:B------:R-:W-:Y:S01]  /*344e0*/  LOP3.LUT R16, R16, 0xfffffeff, RZ, 0xc0, !PT ;  /* 0xfffffeff10107812 */ /* 0x000fe200078ec0ff */
[----:B------:R-:W-:Y:S02]  /*344f0*/  @!P4 IMAD.MOV.U32 R3, RZ, RZ, R7 ;  /* 0x000000ffff03c224 */ /* 0x000fe400078e0007 */
[----:B------:R-:W-:-:S03]  /*34500*/  VIADD R12, R4, 0x40 ;  /* 0x00000040040c7836 */ /* 0x000fc60000000000 */
[----:B------:R1:W-:Y:S02]  /*34510*/  @!P4 LDGSTS.E.BYPASS.LTC128B.128 [R13+0x18c00], desc[UR36][R2.64], !P0 ;  /* 0x18c00000020dcfae */ /* 0x0003e4000c101d64 */
[----:B------:R-:W-:Y:S02]  /*34520*/  ISETP.GE.AND P4, PT, R12, R5, PT ;  /* 0x000000050c00720c */ /* 0x000fe40003f86270 */
[----:B0-----:R-:W-:Y:S01]  /*34530*/  @!P3 LEA R11, P1, R22, R14, 0x1 ;  /* 0x0000000e160bb211 */ /* 0x001fe200078208ff */
[----:B-1----:R-:W-:Y:S01]  /*34540*/  SHFL.IDX PT, R2, R6, 0x4, 0x181f ;  /* 0x00981f0006027f89 */ /* 0x002fe200000e0000 */
[----:B------:R-:W-:-:S09]  /*34550*/  @!P3 LEA R13, R27, UR46, 0x1 ;  /* 0x0000002e1b0dbc11 */ /* 0x000fd2000f8e08ff */
[----:B------:R-:W-:Y:S01]  /*34560*/  @P4 LOP3.LUT R16, R16, 0x100, RZ, 0xfc, !PT ;  /* 0x0000010010104812 */ /* 0x000fe200078efcff */
[----:B------:R-:W0:Y:S01]  /*34570*/  SHFL.IDX PT, R14, R0, 0x3, 0x181f ;  /* 0x00781f00000e7f89 */ /* 0x000e2200000e0000 */
[----:B------:R-:W-:Y:S02]  /*34580*/  @!P3 IMAD.X R10, RZ, RZ, R10, P1 ;  /* 0x000000ffff0ab224 */ /* 0x000fe400008e060a */
[----:B------:R-:W-:Y:S02]  /*34590*/  LOP3.LUT R16, R16, 0xffffff7f, RZ, 0xc0, !PT ;  /* 0xffffff7f10107812 */ /* 0x000fe400078ec0ff */
[----:B------:R-:W-:Y:S02]  /*345a0*/  @!P3 IMAD.MOV.U32 R3, RZ, RZ, R10 ;  /* 0x000000ffff03b224 */ /* 0x000fe400078e000a */
[----:B------:R-:W-:Y:S01]  /*345b0*/  VIADD R10, R4, 0x50 ;  /* 0x00000050040a7836 */ /* 0x000fe20000000000 */
[C---:B0-----:R-:W-:Y:S02]  /*345c0*/  @!P2 LEA R9, P1, R22.reuse, R14, 0x1 ;  /* 0x0000000e1609a211 */ /* 0x041fe400078208ff */
[----:B------:R-:W0:Y:S03]  /*345d0*/  SHFL.IDX PT, R14, R0, 0x4, 0x181f ;  /* 0x00981f00000e7f89 */ /* 0x000e2600000e0000 */
[----:B------:R-:W-:Y:S01]  /*345e0*/  @!P2 IMAD.X R8, RZ, RZ, R8, P1 ;  /* 0x000000ffff08a224 */ /* 0x000fe200008e0608 */
[----:B0-----:R-:W-:-:S02]  /*345f0*/  @!P4 LEA R7, P1, R22, R14, 0x1 ;  /* 0x0000000e1607c211 */ /* 0x001fc400078208ff */
[----:B------:R-:W0:Y:S03]  /*34600*/  SHFL.IDX PT, R14, R0, 0x5, 0x181f ;  /* 0x00b81f00000e7f89 */ /* 0x000e2600000e0000 */
[----:B------:R-:W-:Y:S02]  /*34610*/  @!P4 IMAD.X R12, RZ, RZ, R2, P1 ;  /* 0x000000ffff0cc224 */ /* 0x000fe400008e0602 */
[----:B------:R-:W-:-:S05]  /*34620*/  @!P3 IMAD.MOV.U32 R2, RZ, RZ, R11 ;  /* 0x000000ffff02b224 */ /* 0x000fca00078e000b */
[----:B------:R1:W-:Y:S01]  /*34630*/  @!P3 LDGSTS.E.BYPASS.LTC128B.128 [R13+0x19400], desc[UR36][R2.64], !P0 ;  /* 0x19400000020dbfae */ /* 0x0003e2000c101d64 */
[----:B------:R-:W-:-:S03]  /*34640*/  ISETP.GE.AND P3, PT, R10, R5, PT ;  /* 0x000000050a00720c */ /* 0x000fc60003f66270 */
[----:B-1----:R-:W1:Y:S01]  /*34650*/  SHFL.IDX PT, R2, R6, 0x5, 0x181f ;  /* 0x00b81f0006027f89 */ /* 0x002e6200000e0000 */
[----:B------:R-:W-:Y:S01]  /*34660*/  @!P2 LEA R13, R27, UR46, 0x1 ;  /* 0x0000002e1b0dac11 */ /* 0x000fe2000f8e08ff */
[----:B------:R-:W-:-:S08]  /*34670*/  @!P2 IMAD.MOV.U32 R3, RZ, RZ, R8 ;  /* 0x000000ffff03a224 */ /* 0x000fd000078e0008 */
[----:B0-----:R-:W-:Y:S01]  /*34680*/  @!P3 LEA R10, P1, R22, R14, 0x1 ;  /* 0x0000000e160ab211 */ /* 0x001fe200078208ff */
[----:B------:R-:W-:Y:S01]  /*34690*/  VIADD R8, R4, 0x60 ;  /* 0x0000006004087836 */ /* 0x000fe20000000000 */
[----:B------:R-:W0:Y:S01]  /*346a0*/  SHFL.IDX PT, R14, R0, 0x6, 0x181f ;  /* 0x00d81f00000e7f89 */ /* 0x000e2200000e0000 */
[----:B------:R-:W-:-:S04]  /*346b0*/  @P3 LOP3.LUT R16, R16, 0x80, RZ, 0xfc, !PT ;  /* 0x0000008010103812 */ /* 0x000fc800078efcff */
[----:B------:R-:W-:Y:S01]  /*346c0*/  LOP3.LUT R16, R16, 0xffffffbf, RZ, 0xc0, !PT ;  /* 0xffffffbf10107812 */ /* 0x000fe200078ec0ff */
[----:B-1----:R-:W-:Y:S02]  /*346d0*/  @!P3 IMAD.X R11, RZ, RZ, R2, P1 ;  /* 0x000000ffff0bb224 */ /* 0x002fe400008e0602 */
[----:B------:R-:W-:-:S05]  /*346e0*/  @!P2 IMAD.MOV.U32 R2, RZ, RZ, R9 ;  /* 0x000000ffff02a224 */ /* 0x000fca00078e0009 */
[----:B------:R1:W-:Y:S01]  /*346f0*/  @!P2 LDGSTS.E.BYPASS.LTC128B.128 [R13+0x19c00], desc[UR36][R2.64], !P0 ;  /* 0x19c00000020dafae */ /* 0x0003e2000c101d64 */
[----:B------:R-:W-:-:S03]  /*34700*/  ISETP.GE.AND P2, PT, R8, R5, PT ;  /* 0x000000050800720c */ /* 0x000fc60003f46270 */
[----:B-1----:R-:W1:Y:S01]  /*34710*/  SHFL.IDX PT, R2, R6, 0x6, 0x181f ;  /* 0x00d81f0006027f89 */ /* 0x002e6200000e0000 */
[----:B------:R-:W-:Y:S01]  /*34720*/  @!P4 LEA R13, R27, UR46, 0x1 ;  /* 0x0000002e1b0dcc11 */ /* 0x000fe2000f8e08ff */
[----:B------:R-:W-:-:S08]  /*34730*/  @!P4 IMAD.MOV.U32 R3, RZ, RZ, R12 ;  /* 0x000000ffff03c224 */ /* 0x000fd000078e000c */
[----:B0-----:R-:W-:Y:S01]  /*34740*/  @!P2 LEA R8, P1, R22, R14, 0x1 ;  /* 0x0000000e1608a211 */ /* 0x001fe200078208ff */
[----:B------:R-:W0:Y:S01]  /*34750*/  SHFL.IDX PT, R6, R6, 0x7, 0x181f ;  /* 0x00f81f0006067f89 */ /* 0x000e2200000e0000 */
[C---:B------:R-:W-:Y:S02]  /*34760*/  @!P2 LEA R21, R27.reuse, UR46, 0x1 ;  /* 0x0000002e1b15ac11 */ /* 0x040fe4000f8e08ff */
[----:B------:R-:W-:Y:S01]  /*34770*/  @P2 LOP3.LUT R16, R16, 0x40, RZ, 0xfc, !PT ;  /* 0x0000004010102812 */ /* 0x000fe200078efcff */
[----:B------:R2:W3:Y:S01]  /*34780*/  SHFL.IDX PT, R14, R0, 0x7, 0x181f ;  /* 0x00f81f00000e7f89 */ /* 0x0004e200000e0000 */
[----:B-1----:R-:W-:Y:S02]  /*34790*/  @!P2 IMAD.X R9, RZ, RZ, R2, P1 ;  /* 0x000000ffff09a224 */ /* 0x002fe400008e0602 */
[----:B------:R-:W-:Y:S01]  /*347a0*/  @!P4 IMAD.MOV.U32 R2, RZ, RZ, R7 ;  /* 0x000000ffff02c224 */ /* 0x000fe200078e0007 */
[----:B------:R-:W-:-:S04]  /*347b0*/  @!P3 LEA R7, R27, UR46, 0x1 ;  /* 0x0000002e1b07bc11 */ /* 0x000fc8000f8e08ff */
[----:B------:R1:W-:Y:S02]  /*347c0*/  @!P4 LDGSTS.E.BYPASS.LTC128B.128 [R13+0x1a400], desc[UR36][R2.64], !P0 ;  /* 0x1a400000020dcfae */ /* 0x0003e4000c101d64 */
[----:B-1----:R-:W-:Y:S02]  /*347d0*/  @!P3 IMAD.MOV.U32 R2, RZ, RZ, R10 ;  /* 0x000000ffff02b224 */ /* 0x002fe400078e000a */
[----:B------:R-:W-:-:S05]  /*347e0*/  @!P3 IMAD.MOV.U32 R3, RZ, RZ, R11 ;  /* 0x000000ffff03b224 */ /* 0x000fca00078e000b */
[----:B------:R1:W-:Y:S02]  /*347f0*/  @!P3 LDGSTS.E.BYPASS.LTC128B.128 [R7+0x1ac00], desc[UR36][R2.64], !P0 ;  /* 0x1ac000000207bfae */ /* 0x0003e4000c101d64 */
[----:B-1----:R-:W-:Y:S02]  /*34800*/  @!P2 IMAD.MOV.U32 R2, RZ, RZ, R8 ;  /* 0x000000ffff02a224 */ /* 0x002fe400078e0008 */
[----:B------:R-:W-:-:S05]  /*34810*/  @!P2 IMAD.MOV.U32 R3, RZ, RZ, R9 ;  /* 0x000000ffff03a224 */ /* 0x000fca00078e0009 */
[----:B0--3--:R2:W-:Y:S02]  /*34820*/  @!P2 LDGSTS.E.BYPASS.LTC128B.128 [R21+0x1b400], desc[UR36][R2.64], !P0 ;  /* 0x1b4000000215afae */ /* 0x0095e4000c101d64 */
.L_x_2383:
[----:B------:R-:W-:Y:S01]  /*34830*/  VIADD R4, R4, 0x70 ;  /* 0x0000007004047836 */ /* 0x000fe20000000000 */
[----:B------:R-:W-:-:S04]  /*34840*/  LOP3.LUT R16, R16, 0xffffdfff, RZ, 0xc0, !PT ;  /* 0xffffdfff10107812 */ /* 0x000fc800078ec0ff */
[----:B------:R-:W-:-:S13]  /*34850*/  ISETP.GE.AND P2, PT, R4, R5, PT ;  /* 0x000000050400720c */ /* 0x000fda0003f46270 */
[----:B--2---:R-:W-:Y:S02]  /*34860*/  @!P2 LEA R2, P1, R22, R14, 0x1 ;  /* 0x0000000e1602a211 */ /* 0x004fe400078208ff */
[----:B------:R-:W-:Y:S02]  /*34870*/  @!P2 LEA R5, R27, UR46, 0x1 ;  /* 0x0000002e1b05ac11 */ /* 0x000fe4000f8e08ff */
[----:B------:R-:W-:Y:S01]  /*34880*/  @P2 LOP3.LUT R16, R16, 0x2000, RZ, 0xfc, !PT ;  /* 0x0000200010102812 */ /* 0x000fe200078efcff */
[----:B------:R-:W-:-:S05]  /*34890*/  @!P2 IMAD.X R3, RZ, RZ, R6, P1 ;  /* 0x000000ffff03a224 */ /* 0x000fca00008e0606 */
        /* <DEDUP_REMOVED lines=29> */
.L_x_2312:
[----:B------:R-:W-:Y:S01]  /*34a70*/  UISETP.NE.AND UP0, UPT, UR47, URZ, UPT ;  /* 0x0000003f2f00728c */ /* 0x000fe2000bf05270 */
[----:B------:R-:W0:Y:S01]  /*34a80*/  S2R R20, SR_CTAID.Z ;  /* 0x0000000000147919 */ /* 0x000e220000002700 */
[----:B------:R-:W-:Y:S01]  /*34a90*/  R2UR UR6, R29 ;  /* 0x000000001d0672ca */ /* 0x000fe200000e0000 */
[----:B------:R-:W-:Y:S01]  /*34aa0*/  ULDC.64 UR8, c[0x0][0x3d8] ;  /* 0x0000f60000087ab9 */ /* 0x000fe20000000a00 */
[----:B------:R-:W-:Y:S02]  /*34ab0*/  IMAD.MOV.U32 R7, RZ, RZ, R37 ;  /* 0x000000ffff077224 */ /* 0x000fe400078e0025 */
[----:B------:R-:W-:-:S05]  /*34ac0*/  PLOP3.LUT P0, PT, PT, PT, UP0, 0x80, 0x0 ;  /* 0x000000000000781c */ /* 0x000fca0003f0f008 */
[----:B------:R-:W-:-:S04]  /*34ad0*/  @UP0 ULDC UR4, c[0x0][0x44c] ;  /* 0x0001130000040ab9 */ /* 0x000fc80000000800 */
[----:B------:R-:W-:-:S04]  /*34ae0*/  UIMAD UR6, UR6, UR8, URZ ;  /* 0x00000008060672a4 */ /* 0x000fc8000f8e023f */
[----:B------:R-:W-:Y:S01]  /*34af0*/  @P0 IMAD.HI.U32 R0, R37, UR4, RZ ;  /* 0x0000000425000c27 */ /* 0x000fe2000f8e00ff */
[----:B------:R-:W-:Y:S01]  /*34b00*/  PLOP3.LUT P0, PT, PT, PT, UP0, 0x80, 0x0 ;  /* 0x000000000000781c */ /* 0x000fe20003f0f008 */
[----:B------:R-:W-:Y:S01]  /*34b10*/  @UP0 ULDC UR4, c[0x0][0x450] ;  /* 0x0001140000040ab9 */ /* 0x000fe20000000800 */
[----:B------:R-:W-:Y:S01]  /*34b20*/  UIMAD UR6, UR39, UR9, UR6 ;  /* 0x00000009270672a4 */ /* 0x000fe2000f8e0206 */
[----:B0-----:R-:W-:-:S10]  /*34b30*/  SHF.R.S32.HI R20, RZ, 0x1f, R20 ;  /* 0x0000001fff147819 */ /* 0x001fd40000011414 */
[----:B------:R-:W-:Y:S01]  /*34b40*/  @P0 SHF.R.U32.HI R7, RZ, UR4, R0 ;  /* 0x00000004ff070c19 */ /* 0x000fe20008011600 */
[----:B------:R-:W-:-:S03]  /*34b50*/  UIMAD.WIDE.U32 UR4, UR39, UR8, URZ ;  /* 0x00000008270472a5 */ /* 0x000fc6000f8e003f */
[----:B------:R-:W-:Y:S01]  /*34b60*/  ULDC.64 UR8, c[0x0][0x3e0] ;  /* 0x0000f80000087ab9 */ /* 0x000fe20000000a00 */
[----:B------:R-:W-:Y:S01]  /*34b70*/  UIADD3 UR6, UR5, UR6, URZ ;  /* 0x0000000605067290 */ /* 0x000fe2000fffe03f */
[----:B------:R-:W-:Y:S02]  /*34b80*/  IMAD R0, R20, UR8, RZ ;  /* 0x0000000814007c24 */ /* 0x000fe4000f8e02ff */
[----:B------:R-:W0:Y:S01]  /*34b90*/  S2R R20, SR_CTAID.Z ;  /* 0x0000000000147919 */ /* 0x000e220000002700 */
[----:B------:R-:W-:Y:S02]  /*34ba0*/  IMAD.U32 R4, RZ, RZ, UR4 ;  /* 0x00000004ff047e24 */ /* 0x000fe4000f8e00ff */
[----:B------:R-:W-:Y:S01]  /*34bb0*/  IMAD.U32 R3, RZ, RZ, UR6 ;  /* 0x00000006ff037e24 */ /* 0x000fe2000f8e00ff */
[----:B------:R-:W-:Y:S01]  /*34bc0*/  ULDC UR6, c[0x0][0x448] ;  /* 0x0001120000067ab9 */ /* 0x000fe20000000800 */
[----:B------:R-:W-:Y:S02]  /*34bd0*/  IMAD.MOV.U32 R2, RZ, RZ, R4 ;  /* 0x000000ffff027224 */ /* 0x000fe400078e0004 */
[----:B------:R-:W-:Y:S01]  /*34be0*/  IMAD.U32 R5, RZ, RZ, UR5 ;  /* 0x00000005ff057e24 */ /* 0x000fe2000f8e00ff */
[----:B------:R-:W-:Y:S01]  /*34bf0*/  ULDC.64 UR4, c[0x0][0x3d0] ;  /* 0x0000f40000047ab9 */ /* 0x000fe20000000a00 */
[----:B------:R-:W-:-:S02]  /*34c00*/  IMAD.MOV R4, RZ, RZ, -R7 ;  /* 0x000000ffff047224 */ /* 0x000fc400078e0a07 */
[C---:B0-----:R-:W-:Y:S01]  /*34c10*/  IMAD R5, R20.reuse, UR9, R0 ;  /* 0x0000000914057c24 */ /* 0x041fe2000f8e0200 */
[----:B------:R-:W-:Y:S01]  /*34c20*/  SHF.R.S32.HI R0, RZ, 0x1f, R7 ;  /* 0x0000001fff007819 */ /* 0x000fe20000011407 */
[----:B------:R-:W-:-:S04]  /*34c30*/  IMAD.WIDE.U32 R2, R20, UR8, R2 ;  /* 0x0000000814027c25 */ /* 0x000fc8000f8e0002 */
[----:B------:R-:W-:Y:S02]  /*34c40*/  IMAD.IADD R3, R3, 0x1, R5 ;  /* 0x0000000103037824 */ /* 0x000fe400078e0205 */
[----:B------:R-:W-:Y:S02]  /*34c50*/  IMAD R0, R0, UR4, RZ ;  /* 0x0000000400007c24 */ /* 0x000fe4000f8e02ff */
[----:B------:R-:W-:Y:S02]  /*34c60*/  IMAD R5, R4, UR6, R37 ;  /* 0x0000000604057c24 */ /* 0x000fe4000f8e0225 */
        /* <DEDUP_REMOVED lines=37> */
[----:B0-----:R-:W-:-:S05]  /*34ec0*/  @!P6 LEA R14, P0, R22, R14, 0x1 ;  /* 0x0000000e160ee211 */ /* 0x001fca00078008ff */
[----:B-1----:R-:W-:-:S04]  /*34ed0*/  @!P6 IMAD.MOV.U32 R2, RZ, RZ, R14 ;  /* 0x000000ffff02e224 */ /* 0x002fc800078e000e */
[----:B------:R-:W-:Y:S01]  /*34ee0*/  @!P5 LEA R7, R27, UR46, 0x1 ;  /* 0x0000002e1b07dc11 */ /* 0x000fe2000f8e08ff */
[----:B------:R-:W0:Y:S01]  /*34ef0*/  SHFL.IDX PT, R14, R0, 0x2, 0x181f ;  /* 0x00581f00000e7f89 */ /* 0x000e2200000e0000 */
[----:B--2---:R-:W-:-:S04]  /*34f00*/  @!P6 IMAD.X R5, RZ, RZ, R5, P0 ;  /* 0x000000ffff05e224 */ /* 0x004fc800000e0605 */
[----:B------:R-:W-:Y:S02]  /*34f10*/  @!P6 IMAD.MOV.U32 R3, RZ, RZ, R5 ;  /* 0x000000ffff03e224 */ /* 0x000fe400078e0005 */
[----:B------:R-:W1:Y:S04]  /*34f20*/  SHFL.IDX PT, R5, R4, 0x2, 0x181f ;  /* 0x00581f0004057f89 */ /* 0x000e6800000e0000 */
[----:B------:R-:W-:Y:S01]  /*34f30*/  @!P6 LDGSTS.E.BYPASS.LTC128B.128 [R9+0x22c00], desc[UR36][R2.64], !P4 ;  /* 0x22c000000209efae */ /* 0x000fe2000e101d64 */
[----:B0-----:R-:W-:-:S03]  /*34f40*/  @!P5 LEA R14, P0, R22, R14, 0x1 ;  /* 0x0000000e160ed211 */ /* 0x001fc600078008ff */
[----:B------:R-:W-:Y:S04]  /*34f50*/  @!P6 LDGSTS.E.BYPASS.LTC128B.128 [R9+0x26c00], desc[UR36][R2.64+0x80], !P3 ;  /* 0x26c000800209efae */ /* 0x000fe8000d901d64 */
[----:B------:R-:W-:Y:S04]  /*34f60*/  @!P6 LDGSTS.E.BYPASS.LTC128B.128 [R9+0x2ac00], desc[UR36][R2.64+0x100], !P2 ;  /* 0x2ac001000209efae */ /* 0x000fe8000d101d64 */
[----:B------:R0:W-:Y:S01]  /*34f70*/  @!P6 LDGSTS.E.BYPASS.LTC128B.128 [R9+0x2ec00], desc[UR36][R2.64+0x180], !P1 ;  /* 0x2ec001800209efae */ /* 0x0001e2000c901d64 */
[----:B------:R-:W-:-:S04]  /*34f80*/  LOP3.LUT P6, RZ, R16, 0x80, RZ, 0xc0, !PT ;  /* 0x0000008010ff7812 */ /* 0x000fc800078cc0ff */
[----:B------:R-:W-:Y:S02]  /*34f90*/  P2R R6, PR, RZ, 0x40 ;  /* 0x00000040ff067803 */ /* 0x000fe40000000000 */
[----:B------:R-:W-:Y:S01]  /*34fa0*/  LOP3.LUT P6, RZ, R16, 0x200, RZ, 0xc0, !PT ;  /* 0x0000020010ff7812 */ /* 0x000fe200078cc0ff */
[----:B-1----:R-:W-:Y:S02]  /*34fb0*/  @!P5 IMAD.X R5, RZ, RZ, R5, P0 ;  /* 0x000000ffff05d224 */ /* 0x002fe400000e0605 */
[----:B0-----:R-:W-:Y:S02]  /*34fc0*/  @!P5 IMAD.MOV.U32 R2, RZ, RZ, R14 ;  /* 0x000000ffff02d224 */ /* 0x001fe400078e000e */
[----:B------:R-:W0:Y:S01]  /*34fd0*/  SHFL.IDX PT, R14, R0, 0x3, 0x181f ;  /* 0x00781f00000e7f89 */ /* 0x000e2200000e0000 */
[----:B------:R-:W-:-:S03]  /*34fe0*/  @!P5 IMAD.MOV.U32 R3, RZ, RZ, R5 ;  /* 0x000000ffff03d224 */ /* 0x000fc600078e0005 */
[----:B------:R-:W1:Y:S04]  /*34ff0*/  SHFL.IDX PT, R5, R4, 0x3, 0x181f ;  /* 0x00781f0004057f89 */ /* 0x000e6800000e0000 */
[----:B------:R-:W-:Y:S01]  /*35000*/  @!P6 LEA R9, R27, UR46, 0x1 ;  /* 0x0000002e1b09ec11 */ /* 0x000fe2000f8e08ff */
[----:B------:R-:W-:Y:S04]  /*35010*/  @!P5 LDGSTS.E.BYPASS.LTC128B.128 [R7+0x23400], desc[UR36][R2.64], !P4 ;  /* 0x234000000207dfae */ /* 0x000fe8000e101d64 */
[----:B------:R-:W-:Y:S04]  /*35020*/  @!P5 LDGSTS.E.BYPASS.LTC128B.128 [R7+0x27400], desc[UR36][R2.64+0x80], !P3 ;  /* 0x274000800207dfae */ /* 0x000fe8000d901d64 */
[----:B------:R-:W-:Y:S04]  /*35030*/  @!P5 LDGSTS.E.BYPASS.LTC128B.128 [R7+0x2b400], desc[UR36][R2.64+0x100], !P2 ;  /* 0x2b4001000207dfae */ /* 0x000fe8000d101d64 */
[----:B------:R2:W-:Y:S01]  /*35040*/  @!P5 LDGSTS.E.BYPASS.LTC128B.128 [R7+0x2f400], desc[UR36][R2.64+0x180], !P1 ;  /* 0x2f4001800207dfae */ /* 0x0005e2000c901d64 */
[----:B------:R-:W-:-:S02]  /*35050*/  LOP3.LUT P5, RZ, R16, 0x40, RZ, 0xc0, !PT ;  /* 0x0000004010ff7812 */ /* 0x000fc400078ac0ff */
[----:B0-----:R-:W-:-:S05]  /*35060*/  @!P6 LEA R14, P0, R22, R14, 0x1 ;  /* 0x0000000e160ee211 */ /* 0x001fca00078008ff */
[----:B-1----:R-:W-:Y:S02]  /*35070*/  @!P6 IMAD.X R5, RZ, RZ, R5, P0 ;  /* 0x000000ffff05e224 */ /* 0x002fe400000e0605 */
[----:B--2---:R-:W-:Y:S01]  /*35080*/  @!P6 IMAD.MOV.U32 R2, RZ, RZ, R14 ;  /* 0x000000ffff02e224 */ /* 0x004fe200078e000e */
[----:B------:R-:W-:Y:S01]  /*35090*/  P2R R7, PR, RZ, 0x20 ;  /* 0x00000020ff077803 */ /* 0x000fe20000000000 */
[----:B------:R-:W0:Y:S01]  /*350a0*/  SHFL.IDX PT, R14, R0, 0x4, 0x181f ;  /* 0x00981f00000e7f89 */ /* 0x000e2200000e0000 */
[----:B------:R-:W-:Y:S01]  /*350b0*/  @!P6 IMAD.MOV.U32 R3, RZ, RZ, R5 ;  /* 0x000000ffff03e224 */ /* 0x000fe200078e0005 */
[----:B------:R-:W-:Y:S02]  /*350c0*/  LOP3.LUT P5, RZ, R16, 0x100, RZ, 0xc0, !PT ;  /* 0x0000010010ff7812 */ /* 0x000fe400078ac0ff */
[----:B------:R-:W1:Y:S04]  /*350d0*/  SHFL.IDX PT, R5, R4, 0x4, 0x181f ;  /* 0x00981f0004057f89 */ /* 0x000e6800000e0000 */
[----:B------:R-:W-:Y:S04]  /*350e0*/  @!P6 LDGSTS.E.BYPASS.LTC128B.128 [R9+0x23c00], desc[UR36][R2.64], !P4 ;  /* 0x23c000000209efae */ /* 0x000fe8000e101d64 */
[----:B------:R-:W-:Y:S03]  /*350f0*/  @!P6 LDGSTS.E.BYPASS.LTC128B.128 [R9+0x27c00], desc[UR36][R2.64+0x80], !P3 ;  /* 0x27c000800209efae */ /* 0x000fe6000d901d64 */
[----:B------:R-:W-:Y:S01]  /*35100*/  @!P5 LEA R21, R27, UR46, 0x1 ;  /* 0x0000002e1b15dc11 */ /* 0x000fe2000f8e08ff */
[----:B------:R-:W-:Y:S04]  /*35110*/  @!P6 LDGSTS.E.BYPASS.LTC128B.128 [R9+0x2bc00], desc[UR36][R2.64+0x100], !P2 ;  /* 0x2bc001000209efae */ /* 0x000fe8000d101d64 */
[----:B------:R2:W-:Y:S01]  /*35120*/  @!P6 LDGSTS.E.BYPASS.LTC128B.128 [R9+0x2fc00], desc[UR36][R2.64+0x180], !P1 ;  /* 0x2fc001800209efae */ /* 0x0005e2000c901d64 */
[----:B------:R-:W-:-:S02]  /*35130*/  ISETP.NE.AND P6, PT, R6, RZ, PT ;  /* 0x000000ff0600720c */ /* 0x000fc40003fc5270 */
[----:B0-----:R-:W-:-:S05]  /*35140*/  @!P5 LEA R14, P0, R22, R14, 0x1 ;  /* 0x0000000e160ed211 */ /* 0x001fca00078008ff */
[----:B-1----:R-:W-:Y:S02]  /*35150*/  @!P5 IMAD.X R5, RZ, RZ, R5, P0 ;  /* 0x000000ffff05d224 */ /* 0x002fe400000e0605 */
[----:B--2---:R-:W-:Y:S02]  /*35160*/  @!P5 IMAD.MOV.U32 R2, RZ, RZ, R14 ;  /* 0x000000ffff02d224 */ /* 0x004fe400078e000e */
[----:B------:R-:W0:Y:S01]  /*35170*/  SHFL.IDX PT, R14, R0, 0x5, 0x181f ;  /* 0x00b81f00000e7f89 */ /* 0x000e2200000e0000 */
[----:B------:R-:W-:-:S03]  /*35180*/  @!P5 IMAD.MOV.U32 R3, RZ, RZ, R5 ;  /* 0x000000ffff03d224 */ /* 0x000fc600078e0005 */
[----:B------:R-:W1:Y:S04]  /*35190*/  SHFL.IDX PT, R5, R4, 0x5, 0x181f ;  /* 0x00b81f0004057f89 */ /* 0x000e6800000e0000 */
[----:B------:R-:W-:Y:S04]  /*351a0*/  @!P5 LDGSTS.E.BYPASS.LTC128B.128 [R21+0x24400], desc[UR36][R2.64], !P4 ;  /* 0x244000000215dfae */ /* 0x000fe8000e101d64 */
[----:B------:R-:W-:Y:S04]  /*351b0*/  @!P5 LDGSTS.E.BYPASS.LTC128B.128 [R21+0x28400], desc[UR36][R2.64+0x80], !P3 ;  /* 0x284000800215dfae */ /* 0x000fe8000d901d64 */
[----:B------:R-:W-:Y:S04]  /*351c0*/  @!P5 LDGSTS.E.BYPASS.LTC128B.128 [R21+0x2c400], desc[UR36][R2.64+0x100], !P2 ;  /* 0x2c4001000215dfae */ /* 0x000fe8000d101d64 */
[----:B------:R2:W-:Y:S01]  /*351d0*/  @!P5 LDGSTS.E.BYPASS.LTC128B.128 [R21+0x30400], desc[UR36][R2.64+0x180], !P1 ;  /* 0x304001800215dfae */ /* 0x0005e2000c901d64 */
[----:B------:R-:W-:-:S02]  /*351e0*/  ISETP.NE.AND P5, PT, R7, RZ, PT ;  /* 0x000000ff0700720c */ /* 0x000fc40003fa5270 */
[----:B------:R-:W-:Y:S02]  /*351f0*/  @!P6 LEA R7, R27, UR46, 0x1 ;  /* 0x0000002e1b07ec11 */ /* 0x000fe4000f8e08ff */
        /* <DEDUP_REMOVED lines=21> */
.L_x_2401:
        /* <DEDUP_REMOVED lines=13> */
.L_x_2315:
[----:B------:R-:W-:Y:S05]  /*35420*/  BSYNC B0 ;  /* 0x0000000000007941 */ /* 0x000fea0003800000 */
.L_x_2314:
[----:B------:R-:W-:Y:S01]  /*35430*/  NOP ;  /* 0x0000000000007918 */ /* 0x000fe20000000000 */
[----:B------:R-:W-:Y:S01]  /*35440*/  SYNCS.ARRIVE.TRANS64.RED.A0T1 RZ, [UR46+0x32410], RZ ;  /* 0x032410ffffff79a7 */ /* 0x000fe2000820042e */
[----:B0-----:R-:W-:Y:S01]  /*35450*/  IMAD.MOV.U32 R0, RZ, RZ, 0x1 ;  /* 0x00000001ff007424 */ /* 0x001fe200078e00ff */
[----:B------:R-:W-:Y:S04]  /*35460*/  ARRIVES.LDGSTSBAR.64.TRANSCNT [UR46+0x32410] ;  /* 0x03241000ff0079b0 */ /* 0x000fe80008000aae */
[----:B------:R-:W-:Y:S01]  /*35470*/  SHF.L.U32 R0, R0, 0x1f, RZ ;  /* 0x0000001f00007819 */ /* 0x000fe200000006ff */
[----:B------:R-:W-:Y:S01]  /*35480*/  NOP ;  /* 0x0000000000007918 */ /* 0x000fe20000000000 */
[----:B------:R-:W-:Y:S02]  /*35490*/  SYNCS.ARRIVE.TRANS64.A1T0 RZ, [UR46+0x32410], RZ ;  /* 0x032410ffffff79a7 */ /* 0x000fe4000810002e */
[----:B------:R-:W0:Y:S02]  /*354a0*/  SYNCS.PHASECHK.TRANS64.TRYWAIT P0, [UR46+0x32420], R0 ;  /* 0x03242000ff0075a7 */ /* 0x000e24000800016e */
[----:B0-----:R-:W-:Y:S05]  /*354b0*/  @!P0 BRA `(.L_x_2316) ;  /* 0x0000003800988947 */ /* 0x001fea0003800000 */
.L_x_2402:
[----:B------:R-:W-:-:S13]  /*354c0*/  ISETP.NE.AND P0, PT, R34, 0x3, PT ;  /* 0x000000032200780c */ /* 0x000fda0003f05270 */
[----:B------:R-:W-:Y:S05]  /*354d0*/  @!P0 BRA `(.L_x_2317) ;  /* 0x0000000000048947 */ /* 0x000fea0003800000 */
[----:B------:R-:W-:Y:S01]  /*354e0*/  BPT.TRAP 0x1 ;  /* 0x000000040000795c */ /* 0x000fe20000300000 */
.L_x_2317:
[----:B------:R-:W4:Y:S02]  /*354f0*/  SYNCS.PHASECHK.TRANS64.TRYWAIT P0, [UR46+0x32460], R0 ;  /* 0x03246000ff0075a7 */ /* 0x000f24000800016e */
[----:B----4-:R-:W-:Y:S05]  /*35500*/  @!P0 BRA `(.L_x_2318) ;  /* 0x00000038009c8947 */ /* 0x010fea0003800000 */
.L_x_2403:
[----:B------:R-:W-:Y:S01]  /*35510*/  ULDC.64 UR4, c[0x0][0x328] ;  /* 0x0000ca0000047ab9 */ /* 0x000fe20000000a00 */
[----:B------:R-:W-:Y:S01]  /*35520*/  ULDC.64 UR6, c[0x0][0x338] ;  /* 0x0000ce0000067ab9 */ /* 0x000fe20000000a00 */
[----:B------:R-:W-:Y:S01]  /*35530*/  IMAD R26, R26, UR4, RZ ;  /* 0x000000041a1a7c24 */ /* 0x000fe2000f8e02ff */
[C---:B------:R-:W-:Y:S01]  /*35540*/  LOP3.LUT P3, RZ, R16.reuse, 0x10, RZ, 0xc0, !PT ;  /* 0x0000001010ff7812 */ /* 0x040fe2000786c0ff */
[----:B0--3--:R-:W-:Y:S01]  /*35550*/  IMAD.WIDE.U32 R2, R23, UR4, RZ ;  /* 0x0000000417027c25 */ /* 0x009fe2000f8e00ff */
        /* <DEDUP_REMOVED lines=19> */
[----:B------:R-:W-:Y:S01]  /*35690*/  LEA R7, P0, R2, UR6, 0x1 ;  /* 0x0000000602077c11 */ /* 0x000fe2000f8008ff */
[----:B------:R-:W-:-:S03]  /*356a0*/  UMOV UR4, 0xffffffff ;  /* 0xffffffff00047882 */ /* 0x000fc60000000000 */
[----:B------:R-:W-:Y:S02]  /*356b0*/  LEA.HI.X R8, R2, UR7, R3, 0x1, P0 ;  /* 0x0000000702087c11 */ /* 0x000fe400080f0c03 */
[----:B------:R-:W-:-:S04]  /*356c0*/  SEL R3, RZ, 0x2, P3 ;  /* 0x00000002ff037807 */ /* 0x000fc80001800000 */
[----:B------:R-:W-:-:S05]  /*356d0*/  IADD3 R0, R0, R3, R36 ;  /* 0x0000000300007210 */ /* 0x000fca0007ffe024 */
[----:B------:R-:W-:Y:S01]  /*356e0*/  IMAD.IADD R9, R0, 0x1, R5 ;  /* 0x0000000100097824 */ /* 0x000fe200078e0205 */
[----:B------:R-:W-:Y:S06]  /*356f0*/  BRA.DIV UR4, `(.L_x_2319) ;  /* 0x0000003a04387947 */ /* 0x000fec000b800000 */
[----:B-1----:R-:W0:Y:S01]  /*35700*/  SHFL.IDX PT, R14, R7, RZ, 0x181f ;  /* 0x00181fff070e7589 */ /* 0x002e2200000e0000 */
[----:B------:R-:W-:Y:S01]  /*35710*/  IMAD.SHL.U32 R0, R22, 0x2, RZ ;  /* 0x0000000216007824 */ /* 0x000fe200078e00ff */
[----:B------:R-:W-:Y:S02]  /*35720*/  LEA R6, R27, UR46, 0x1 ;  /* 0x0000002e1b067c11 */ /* 0x000fe4000f8e08ff */
[----:B------:R-:W1:Y:S01]  /*35730*/  SHFL.IDX PT, R3, R8, RZ, 0x181f ;  /* 0x00181fff08037589 */ /* 0x000e6200000e0000 */
[C---:B------:R-:W-:Y:S02]  /*35740*/  LOP3.LUT P2, RZ, R9.reuse, 0x2, RZ, 0xc0, !PT ;  /* 0x0000000209ff7812 */ /* 0x040fe4000784c0ff */
[----:B------:R-:W-:Y:S01]  /*35750*/  LOP3.LUT P1, RZ, R9, 0x4, RZ, 0xc0, !PT ;  /* 0x0000000409ff7812 */ /* 0x000fe2000782c0ff */
[----:B------:R-:W-:Y:S01]  /*35760*/  SHFL.IDX PT, R5, R8, 0x1, 0x181f ;  /* 0x00381f0008057f89 */ /* 0x000fe200000e0000 */
[----:B------:R-:W-:Y:S01]  /*35770*/  VIADD R31, R6, 0x400 ;  /* 0x00000400061f7836 */ /* 0x000fe20000000000 */
[----:B0-----:R-:W-:-:S02]  /*35780*/  IADD3 R2, P0, R14, R0, RZ ;  /* 0x000000000e027210 */ /* 0x001fc40007f1e0ff */
[----:B------:R-:W0:Y:S03]  /*35790*/  SHFL.IDX PT, R14, R7, 0x1, 0x181f ;  /* 0x00381f00070e7f89 */ /* 0x000e2600000e0000 */
[----:B-1----:R-:W-:Y:S01]  /*357a0*/  IMAD.X R3, RZ, RZ, R3, P0 ;  /* 0x000000ffff037224 */ /* 0x002fe200000e0603 */
[----:B0-----:R-:W-:Y:S02]  /*357b0*/  IADD3 R4, P0, R14, R0, RZ ;  /* 0x000000000e047210 */ /* 0x001fe40007f1e0ff */
[----:B------:R-:W0:Y:S03]  /*357c0*/  SHFL.IDX PT, R14, R7, 0x2, 0x181f ;  /* 0x00581f00070e7f89 */ /* 0x000e2600000e0000 */
[----:B------:R-:W-:Y:S01]  /*357d0*/  IMAD.X R5, RZ, RZ, R5, P0 ;  /* 0x000000ffff057224 */ /* 0x000fe200000e0605 */
        /* <DEDUP_REMOVED lines=8> */
[----:B------:R-:W-:-:S13]  /*35860*/  ISETP.LT.OR P3, PT, R17, 0x1, !P0 ;  /* 0x000000011100780c */ /* 0x000fda0004761670 */
[----:B------:R0:W-:Y:S02]  /*35870*/  LDGSTS.E.BYPASS.LTC128B.128 [R6+0x9400], desc[UR36][R2.64+0x180], !P3 ;  /* 0x0940018002067fae */ /* 0x0001e4000d901d64 */
[----:B0-----:R-:W-:Y:S02]  /*35880*/  IADD3 R2, P3, R14, R0, RZ ;  /* 0x000000000e027210 */ /* 0x001fe40007f7e0ff */
[----:B------:R-:W0:Y:S03]  /*35890*/  SHFL.IDX PT, R14, R7, 0x3, 0x181f ;  /* 0x00781f00070e7f89 */ /* 0x000e2600000e0000 */
        /* <DEDUP_REMOVED lines=8> */
[----:B------:R-:W-:-:S13]  /*35920*/  ISETP.LT.OR P3, PT, R17, 0x11, !P0 ;  /* 0x000000111100780c */ /* 0x000fda0004761670 */
[----:B------:R0:W-:Y:S02]  /*35930*/  LDGSTS.E.BYPASS.LTC128B.128 [R6+0x9c00], desc[UR36][R4.64+0x180], !P3 ;  /* 0x09c0018004067fae */ /* 0x0001e4000d901d64 */
[----:B0-----:R-:W-:Y:S02]  /*35940*/  IADD3 R4, P3, R14, R0, RZ ;  /* 0x000000000e047210 */ /* 0x001fe40007f7e0ff */
[----:B------:R-:W0:Y:S03]  /*35950*/  SHFL.IDX PT, R14, R7, 0x4, 0x181f ;  /* 0x00981f00070e7f89 */ /* 0x000e2600000e0000 */
[----:B-1----:R-:W-:Y:S01]  /*35960*/  IMAD.X R5, RZ, RZ, R9, P3 ;  /* 0x000000ffff057224 */ /* 0x002fe200018e0609 */
[C---:B------:R-:W-:Y:S01]  /*35970*/  ISETP.LT.OR P3, PT, R17.reuse, 0x21, P4 ;  /* 0x000000211100780c */ /* 0x040fe20002761670 */
[----:B------:R-:W1:Y:S04]  /*35980*/  SHFL.IDX PT, R9, R8, 0x4, 0x181f ;  /* 0x00981f0008097f89 */ /* 0x000e6800000e0000 */
[----:B------:R-:W2:Y:S08]  /*35990*/  SHFL.IDX PT, R8, R8, 0x5, 0x181f ;  /* 0x00b81f0008087f89 */ /* 0x000eb000000e0000 */
        /* <DEDUP_REMOVED lines=8> */
[----:B------:R0:W3:Y:S03]  /*35a20*/  SHFL.IDX PT, R14, R7, 0x5, 0x181f ;  /* 0x00b81f00070e7f89 */ /* 0x0000e600000e0000 */
[----:B-1----:R-:W-:Y:S01]  /*35a30*/  IMAD.X R3, RZ, RZ, R9, P3 ;  /* 0x000000ffff037224 */ /* 0x002fe200018e0609 */
[----:B------:R-:W-:Y:S01]  /*35a40*/  ISETP.LT.OR P3, PT, R17, 0x31, P4 ;  /* 0x000000311100780c */ /* 0x000fe20002761670 */
[----:B------:R-:W-:-:S12]  /*35a50*/  IMAD.MOV.U32 R9, RZ, RZ, RZ ;  /* 0x000000ffff097224 */ /* 0x000fd800078e00ff */
        /* <DEDUP_REMOVED lines=14> */
[----:B--23--:R0:W-:Y:S02]  /*35b40*/  LDGSTS.E.BYPASS.LTC128B.128 [R6+0xb400], desc[UR36][R2.64+0x180], !P3 ;  /* 0x0b40018002067fae */ /* 0x00c1e4000d901d64 */
.L_x_2417:
        /* <DEDUP_REMOVED lines=20> */
.L_x_2320:
[----:B------:R-:W-:Y:S01]  /*35c90*/  VIADD R24, R24, 0xfffffffe ;  /* 0xfffffffe18187836 */ /* 0x000fe20000000000 */
[----:B------:R-:W-:Y:S01]  /*35ca0*/  SYNCS.ARRIVE.TRANS64.A1T0 RZ, [UR46+0x32450], RZ ;  /* 0x032450ffffff79a7 */ /* 0x000fe2000810002e */
[----:B------:R-:W-:Y:S01]  /*35cb0*/  BSSY B0, `(.L_x_2294) ;  /* 0x00000ef000007945 */ /* 0x000fe20003800000 */
[----:B------:R-:W-:Y:S02]  /*35cc0*/  IMAD.MOV.U32 R26, RZ, RZ, 0x1 ;  /* 0x00000001ff1a7424 */ /* 0x000fe400078e00ff */
[----:B------:R-:W-:Y:S01]  /*35cd0*/  ISETP.GE.AND P0, PT, R24, UR48, PT ;  /* 0x0000003018007c0c */ /* 0x000fe2000bf06270 */
[----:B------:R-:W-:-:S12]  /*35ce0*/  IMAD.MOV.U32 R17, RZ, RZ, 0x1 ;  /* 0x00000001ff117424 */ /* 0x000fd800078e00ff */
[----:B------:R-:W-:Y:S05]  /*35cf0*/  @!P0 BRA `(.L_x_2321) ;  /* 0x0000000c00a88947 */ /* 0x000fea0003800000 */
[----:B------:R-:W0:Y:S01]  /*35d00*/  S2R R4, SR_TID.X ;  /* 0x0000000000047919 */ /* 0x000e220000002100 */
[----:B------:R-:W-:Y:S01]  /*35d10*/  UIADD3 UR4, UR45, 0x1, URZ ;  /* 0x000000012d047890 */ /* 0x000fe2000fffe03f */
[----:B------:R-:W-:Y:S01]  /*35d20*/  LOP3.LUT R3, RZ, UR43, RZ, 0x33, !PT ;  /* 0x0000002bff037c12 */ /* 0x000fe2000f8e33ff */
[----:B------:R-:W-:Y:S01]  /*35d30*/  IMAD.MOV.U32 R17, RZ, RZ, 0x1 ;  /* 0x00000001ff117424 */ /* 0x000fe200078e00ff */
[----:B------:R-:W1:Y:S01]  /*35d40*/  S2R R5, SR_TID.X ;  /* 0x0000000000057919 */ /* 0x000e620000002100 */
[----:B------:R-:W-:Y:S01]  /*35d50*/  UIMAD UR4, UR4, UR38, URZ ;  /* 0x00000026040472a4 */ /* 0x000fe2000f8e023f */
[----:B------:R-:W-:-:S05]  /*35d60*/  IMAD.MOV.U32 R26, RZ, RZ, 0x1 ;  /* 0x00000001ff1a7424 */ /* 0x000fca00078e00ff */
[----:B------:R-:W-:-:S04]  /*35d70*/  LOP3.LUT R2, RZ, UR4, RZ, 0x33, !PT ;  /* 0x00000004ff027c12 */ /* 0x000fc8000f8e33ff */
[----:B------:R-:W-:Y:S01]  /*35d80*/  VIADDMNMX R2, R2, -UR44, R3, !PT ;  /* 0x8000002c02027c46 */ /* 0x000fe2000f800103 */
[----:B0-----:R-:W-:Y:S01]  /*35d90*/  IMAD.SHL.U32 R4, R4, 0x10, RZ ;  /* 0x0000001004047824 */ /* 0x001fe200078e00ff */
[----:B-1----:R-:W-:-:S04]  /*35da0*/  LOP3.LUT R5, R5, 0x7f, RZ, 0xc0, !PT ;  /* 0x0000007f05057812 */ /* 0x002fc800078ec0ff */
[----:B------:R-:W-:Y:S02]  /*35db0*/  LOP3.LUT R4, R4, 0x70, RZ, 0xc0, !PT ;  /* 0x0000007004047812 */ /* 0x000fe400078ec0ff */
[----:B------:R-:W-:-:S04]  /*35dc0*/  SHF.R.U32.HI R5, RZ, 0x3, R5 ;  /* 0x00000003ff057819 */ /* 0x000fc80000011605 */
[----:B------:R-:W-:Y:S02]  /*35dd0*/  IADD3 R25, R4, R25, R5 ;  /* 0x0000001904197210 */ /* 0x000fe40007ffe005 */
[----:B------:R-:W-:-:S03]  /*35de0*/  LOP3.LUT R5, RZ, UR42, RZ, 0x33, !PT ;  /* 0x0000002aff057c12 */ /* 0x000fc6000f8e33ff */
[----:B------:R-:W-:Y:S01]  /*35df0*/  VIADD R25, R25, 0xfffffee0 ;  /* 0xfffffee019197836 */ /* 0x000fe20000000000 */
[----:B------:R-:W-:-:S04]  /*35e00*/  VIMNMX R2, R2, R5, !PT ;  /* 0x0000000502027248 */ /* 0x000fc80007fe0100 */
[C---:B------:R-:W-:Y:S01]  /*35e10*/  IADD3 R28, -R2.reuse, -0x2, RZ ;  /* 0xfffffffe021c7810 */ /* 0x040fe20007ffe1ff */
[----:B------:R-:W-:-:S07]  /*35e20*/  IMAD R18, R2, -0x60, R25 ;  /* 0xffffffa002127824 */ /* 0x000fce00078e0219 */
.L_x_2336:
        /* <DEDUP_REMOVED lines=17> */
[----:B------:R-:W-:-:S03]  /*35f40*/  ULDC.64 UR4, c[0x0][0x418] ;  /* 0x0001060000047ab9 */ /* 0x000fc60000000a00 */
[----:B------:R-:W-:Y:S01]  /*35f50*/  IMAD.IADD R3, R5, 0x1, R3 ;  /* 0x0000000105037824 */ /* 0x000fe200078e0203 */
[----:B------:R-:W-:-:S04]  /*35f60*/  LEA R4, P0, R2, UR4, 0x2 ;  /* 0x0000000402047c11 */ /* 0x000fc8000f8010ff */
[----:B------:R-:W-:-:S05]  /*35f70*/  LEA.HI.X R5, R2, UR5, R3, 0x2, P0 ;  /* 0x0000000502057c11 */ /* 0x000fca00080f1403 */
[----:B------:R0:W5:Y:S04]  /*35f80*/  LDG.E R4, desc[UR36][R4.64] ;  /* 0x0000002404047981 */ /* 0x000168000c1e1900 */
.L_x_2323:
[----:B------:R-:W-:Y:S05]  /*35f90*/  BSYNC B1 ;  /* 0x0000000000017941 */ /* 0x000fea0003800000 */
.L_x_2322:
[----:B------:R-:W-:-:S13]  /*35fa0*/  ISETP.NE.AND P0, PT, R34, 0x3, PT ;  /* 0x000000032200780c */ /* 0x000fda0003f05270 */
[----:B------:R-:W-:Y:S05]  /*35fb0*/  @!P0 BRA `(.L_x_2324) ;  /* 0x0000000000048947 */ /* 0x000fea0003800000 */
[----:B------:R-:W-:Y:S01]  /*35fc0*/  BPT.TRAP 0x1 ;  /* 0x000000040000795c */ /* 0x000fe20000300000 */
.L_x_2324:
[----:B------:R-:W-:Y:S01]  /*35fd0*/  LEA R19, R17, UR46, 0x3 ;  /* 0x0000002e11137c11 */ /* 0x000fe2000f8e18ff */
[----:B------:R-:W-:Y:S01]  /*35fe0*/  BSSY B1, `(.L_x_2325) ;  /* 0x0000004000017945 */ /* 0x000fe20003800000 */
[----:B------:R-:W-:-:S04]  /*35ff0*/  SHF.L.U32 R23, R26, 0x1f, RZ ;  /* 0x0000001f1a177819 */ /* 0x000fc800000006ff */
[----:B------:R-:W1:Y:S02]  /*36000*/  SYNCS.PHASECHK.TRANS64.TRYWAIT P0, [R19+URZ+0x32440], R23 ;  /* 0x03244017130075a7 */ /* 0x000e64000800017f */
[----:B-1----:R-:W-:Y:S05]  /*36010*/  @!P0 BRA `(.L_x_2326) ;  /* 0x00000038005c8947 */ /* 0x002fea0003800000 */
.L_x_2418:
[----:B------:R-:W-:Y:S05]  /*36020*/  BSYNC B1 ;  /* 0x0000000000017941 */ /* 0x000fea0003800000 */
.L_x_2325:
        /* <DEDUP_REMOVED lines=57> */
.L_x_2432:
        /* <DEDUP_REMOVED lines=8> */
.L_x_2328:
        /* <DEDUP_REMOVED lines=10> */
.L_x_2329:
[----:B------:R2:W-:Y:S01]  /*364e0*/  SYNCS.ARRIVE.TRANS64.A1T0 RZ, [R19+URZ+0x32430], RZ ;  /* 0x032430ff13ff79a7 */ /* 0x0005e2000810003f */
[----:B------:R-:W-:Y:S05]  /*364f0*/  @!P2 BRA `(.L_x_2330) ;  /* 0x000000000004a947 */ /* 0x000fea0003800000 */
[----:B------:R-:W-:Y:S01]  /*36500*/  BPT.TRAP 0x1 ;  /* 0x000000040000795c */ /* 0x000fe20000300000 */
.L_x_2330:
[----:B------:R-:W3:Y:S01]  /*36510*/  SYNCS.PHASECHK.TRANS64.TRYWAIT P0, [R19+URZ+0x32460], R23 ;  /* 0x03246017130075a7 */ /* 0x000ee2000800017f */
[----:B------:R-:W-:Y:S04]  /*36520*/  BSSY B1, `(.L_x_2331) ;  /* 0x0000002000017945 */ /* 0x000fe80003800000 */
[----:B---3--:R-:W-:Y:S05]  /*36530*/  @!P0 BRA `(.L_x_2332) ;  /* 0x0000003800b48947 */ /* 0x008fea0003800000 */
.L_x_2433:
[----:B------:R-:W-:Y:S05]  /*36540*/  BSYNC B1 ;  /* 0x0000000000017941 */ /* 0x000fea0003800000 */
.L_x_2331:
        /* <DEDUP_REMOVED lines=46> */
[----:B------:R3:W-:Y:S01]  /*36830*/  LDGSTS.E.BYPASS.LTC128B.128 [R21+0x9800], desc[UR36][R8.64+0x180], !P1 ;  /* 0x0980018008157fae */ /* 0x0007e2000c901d64 */
[----:B0-----:R-:W-:-:S03]  /*36840*/  IADD3 R6, P0, R14, R0, RZ ;  /* 0x000000000e067210 */ /* 0x001fc60007f1e0ff */
[----:B------:R-:W-:Y:S04]  /*36850*/  SHFL.IDX PT, R22, R22, 0x5, 0x181f ;  /* 0x00b81f0016167f89 */ /* 0x000fe800000e0000 */
[----:B------:R-:W0:Y:S01]  /*36860*/  SHFL.IDX PT, R14, R20, 0x3, 0x181f ;  /* 0x00781f00140e7f89 */ /* 0x000e2200000e0000 */
[----:B-1----:R-:W-:Y:S02]  /*36870*/  IMAD.X R7, RZ, RZ, R4, P0 ;  /* 0x000000ffff077224 */ /* 0x002fe400000e0604 */
[----:B---3--:R-:W-:-:S03]  /*36880*/  IMAD.MOV.U32 R9, RZ, RZ, RZ ;  /* 0x000000ffff097224 */ /* 0x008fc600078e00ff */
[----:B------:R1:W-:Y:S04]  /*36890*/  LDGSTS.E.BYPASS.LTC128B.128 [R21+0x1000], desc[UR36][R6.64], !P4 ;  /* 0x0100000006157fae */ /* 0x0003e8000e101d64 */
[----:B------:R1:W-:Y:S04]  /*368a0*/  LDGSTS.E.BYPASS.LTC128B.128 [R21+0x4000], desc[UR36][R6.64+0x80], !P3 ;  /* 0x0400008006157fae */ /* 0x0003e8000d901d64 */
[----:B------:R1:W-:Y:S04]  /*368b0*/  LDGSTS.E.BYPASS.LTC128B.128 [R21+0x7000], desc[UR36][R6.64+0x100], !P2 ;  /* 0x0700010006157fae */ /* 0x0003e8000d101d64 */
[----:B------:R1:W-:Y:S01]  /*368c0*/  LDGSTS.E.BYPASS.LTC128B.128 [R21+0xa000], desc[UR36][R6.64+0x180], !P1 ;  /* 0x0a00018006157fae */ /* 0x0003e2000c901d64 */
[----:B0-----:R-:W-:-:S03]  /*368d0*/  IADD3 R4, P0, R14, R0, RZ ;  /* 0x000000000e047210 */ /* 0x001fc60007f1e0ff */
[----:B------:R-:W0:Y:S02]  /*368e0*/  SHFL.IDX PT, R14, R20, 0x4, 0x181f ;  /* 0x00981f00140e7f89 */ /* 0x000e2400000e0000 */
[----:B------:R-:W-:-:S05]  /*368f0*/  IMAD.X R5, RZ, RZ, R5, P0 ;  /* 0x000000ffff057224 */ /* 0x000fca00000e0605 */
        /* <DEDUP_REMOVED lines=11> */
.L_x_2447:
        /* <DEDUP_REMOVED lines=11> */
.L_x_2334:
        /* <DEDUP_REMOVED lines=10> */
.L_x_2335:
[----:B------:R-:W-:Y:S01]  /*36b00*/  VIADD R17, R17, 0x1 ;  /* 0x0000000111117836 */ /* 0x000fe20000000000 */
[----:B------:R1:W-:Y:S01]  /*36b10*/  SYNCS.ARRIVE.TRANS64.A1T0 RZ, [R19+URZ+0x32450], RZ ;  /* 0x032450ff13ff79a7 */ /* 0x0003e2000810003f */
[----:B------:R-:W-:Y:S02]  /*36b20*/  VIADD R28, R28, 0xffffffff ;  /* 0xffffffff1c1c7836 */ /* 0x000fe40000000000 */
[----:B------:R-:W-:Y:S01]  /*36b30*/  VIADD R18, R18, 0xffffffa0 ;  /* 0xffffffa012127836 */ /* 0x000fe20000000000 */
[----:B------:R-:W-:-:S04]  /*36b40*/  ISETP.NE.AND P0, PT, R17, 0x2, PT ;  /* 0x000000021100780c */ /* 0x000fc80003f05270 */
[----:B------:R-:W-:Y:S02]  /*36b50*/  SEL R17, R17, RZ, P0 ;  /* 0x000000ff11117207 */ /* 0x000fe40000000000 */
[----:B0-----:R-:W-:Y:S02]  /*36b60*/  SEL R3, RZ, 0x1, P0 ;  /* 0x00000001ff037807 */ /* 0x001fe40000000000 */
[----:B------:R-:W-:Y:S02]  /*36b70*/  ISETP.GT.AND P0, PT, R28, UR48, PT ;  /* 0x000000301c007c0c */ /* 0x000fe4000bf04270 */
[----:B------:R-:W-:-:S11]  /*36b80*/  LOP3.LUT R26, R26, R3, RZ, 0x3c, !PT ;  /* 0x000000031a1a7212 */ /* 0x000fd600078e3cff */
[----:B-1----:R-:W-:Y:S05]  /*36b90*/  @P0 BRA `(.L_x_2336) ;  /* 0xfffffff000a40947 */ /* 0x002fea000383ffff */
.L_x_2321:
[----:B------:R-:W-:Y:S05]  /*36ba0*/  BSYNC B0 ;  /* 0x0000000000007941 */ /* 0x000fea0003800000 */
.L_x_2294:
[----:B------:R-:W0:Y:S01]  /*36bb0*/  S2R R3, SR_CgaCtaId ;  /* 0x0000000000037919 */ /* 0x000e220000008800 */
[----:B------:R-:W-:Y:S01]  /*36bc0*/  MOV R0, 0x400 ;  /* 0x0000040000007802 */ /* 0x000fe20000000f00 */
[----:B------:R-:W-:Y:S01]  /*36bd0*/  BSSY B0, `(.L_x_2337) ;  /* 0x0000005000007945 */ /* 0x000fe20003800000 */
[----:B------:R-:W-:Y:S02]  /*36be0*/  SHF.L.U32 R9, R9, 0x1f, RZ ;  /* 0x0000001f09097819 */ /* 0x000fe400000006ff */
[----:B0-----:R-:W-:-:S04]  /*36bf0*/  LEA R4, R3, R0, 0x18 ;  /* 0x0000000003047211 */ /* 0x001fc800078ec0ff */
[----:B------:R-:W0:Y:S02]  /*36c00*/  SYNCS.PHASECHK.TRANS64.TRYWAIT P0, [R4+URZ+0x32420], R9 ;  /* 0x03242009040075a7 */ /* 0x000e24000800017f */
[----:B0-----:R-:W-:Y:S05]  /*36c10*/  @!P0 BRA `(.L_x_2338) ;  /* 0x0000003800dc8947 */ /* 0x001fea0003800000 */
.L_x_2448:
[----:B------:R-:W-:Y:S05]  /*36c20*/  BSYNC B0 ;  /* 0x0000000000007941 */ /* 0x000fea0003800000 */
.L_x_2337:
[----:B------:R-:W-:-:S03]  /*36c30*/  UMOV UR4, 0xffffffff ;  /* 0xffffffff00047882 */ /* 0x000fc60000000000 */
[----:B------:R-:W-:Y:S05]  /*36c40*/  BRA.DIV UR4, `(.L_x_2339) ;  /* 0x0000003a04e47947 */ /* 0x000fea000b800000 */
[----:B------:R-:W1:Y:S02]  /*36c50*/  S2R R0, SR_TID.X ;  /* 0x0000000000007919 */ /* 0x000e640000002100 */
[----:B-1----:R-:W-:-:S04]  /*36c60*/  SHF.R.U32.HI R0, RZ, 0x5, R0 ;  /* 0x00000005ff007819 */ /* 0x002fc80000011600 */
[----:B------:R-:W-:-:S05]  /*36c70*/  LOP3.LUT R0, R0, 0x3, RZ, 0xc0, !PT ;  /* 0x0000000300007812 */ /* 0x000fca00078ec0ff */
[----:B------:R1:W3:Y:S02]  /*36c80*/  SHFL.IDX PT, R14, R0, RZ, 0x1f ;  /* 0x00001fff000e7589 */ /* 0x0002e400000e0000 */
.L_x_2451:
[----:B---3--:R-:W-:-:S13]  /*36c90*/  ISETP.NE.AND P0, PT, R14, RZ, PT ;  /* 0x000000ff0e00720c */ /* 0x008fda0003f05270 */
[----:B------:R-:W-:Y:S05]  /*36ca0*/  @P0 BRA `(.L_x_2183) ;  /* 0x0000000000880947 */ /* 0x000fea0003800000 */
[----:B------:R-:W-:-:S03]  /*36cb0*/  UMOV UR4, 0xffffffff ;  /* 0xffffffff00047882 */ /* 0x000fc60000000000 */
[----:B------:R-:W-:Y:S05]  /*36cc0*/  BRA.DIV UR4, `(.L_x_2340) ;  /* 0x0000003a04f87947 */ /* 0x000fea000b800000 */
[----:B------:R-:W-:-:S13]  /*36cd0*/  ELECT P6, URZ, PT ;  /* 0x00000000003f782f */ /* 0x000fda00038c0000 */
.L_x_2454:
[----:B------:R-:W-:Y:S05]  /*36ce0*/  @!P6 BRA `(.L_x_2183) ;  /* 0x000000000078e947 */ /* 0x000fea0003800000 */
[----:B------:R-:W-:-:S06]  /*36cf0*/  ULOP3.LUT UR4, UR60, 0x2, URZ, 0xfc, !UPT ;  /* 0x000000023c047892 */ /* 0x000fcc000f8efc3f */
[----:B-1----:R-:W-:-:S05]  /*36d00*/  IMAD.U32 R0, RZ, RZ, UR4 ;  /* 0x00000004ff007e24 */ /* 0x002fca000f8e00ff */
[----:B------:R-:W-:-:S13]  /*36d10*/  ISETP.NE.AND P0, PT, R0, 0x3, PT ;  /* 0x000000030000780c */ /* 0x000fda0003f05270 */
[----:B------:R-:W-:Y:S05]  /*36d20*/  @!P0 BRA `(.L_x_2341) ;  /* 0x0000000000048947 */ /* 0x000fea0003800000 */
[----:B------:R-:W-:Y:S01]  /*36d30*/  BPT.TRAP 0x1 ;  /* 0x000000040000795c */ /* 0x000fe20000300000 */
.L_x_2341:
[C---:B------:R-:W-:Y:S01]  /*36d40*/  IMAD R5, R17.reuse, 0x8, R4 ;  /* 0x0000000811057824 */ /* 0x040fe200078e0204 */
[----:B------:R-:W-:Y:S01]  /*36d50*/  SHF.L.U32 R0, R26, 0x1f, RZ ;  /* 0x0000001f1a007819 */ /* 0x000fe200000006ff */
[----:B------:R-:W-:-:S03]  /*36d60*/  VIADD R17, R17, 0x1 ;  /* 0x0000000111117836 */ /* 0x000fc60000000000 */
[----:B------:R-:W1:Y:S02]  /*36d70*/  SYNCS.PHASECHK.TRANS64.TRYWAIT P1, [R5+URZ+0x32440], R0 ;  /* 0x03244000050075a7 */ /* 0x000e64000802017f */
[----:B------:R-:W-:-:S04]  /*36d80*/  ISETP.NE.AND P2, PT, R17, 0x2, PT ;  /* 0x000000021100780c */ /* 0x000fc80003f45270 */
[----:B------:R-:W-:Y:S01]  /*36d90*/  SEL R3, RZ, 0x1, P2 ;  /* 0x00000001ff037807 */ /* 0x000fe20001000000 */
[----:B-1----:R-:W-:Y:S08]  /*36da0*/  @!P1 BRA `(.L_x_2342) ;  /* 0x0000003800e09947 */ /* 0x002ff00003800000 */
.L_x_2455:
[----:B------:R-:W-:Y:S02]  /*36db0*/  SEL R17, R17, RZ, P2 ;  /* 0x000000ff11117207 */ /* 0x000fe40001000000 */
[----:B------:R-:W-:Y:S01]  /*36dc0*/  LOP3.LUT R2, R26, R3, RZ, 0x3c, !PT ;  /* 0x000000031a027212 */ /* 0x000fe200078e3cff */
[----:B------:R-:W-:Y:S06]  /*36dd0*/  @!P0 BRA `(.L_x_2343) ;  /* 0x0000000000048947 */ /* 0x000fec0003800000 */
[----:B------:R-:W-:Y:S01]  /*36de0*/  BPT.TRAP 0x1 ;  /* 0x000000040000795c */ /* 0x000fe20000300000 */
.L_x_2343:
[----:B------:R-:W-:Y:S01]  /*36df0*/  IMAD R17, R17, 0x8, R4 ;  /* 0x0000000811117824 */ /* 0x000fe200078e0204 */
[----:B------:R-:W-:-:S04]  /*36e00*/  SHF.L.U32 R2, R2, 0x1f, RZ ;  /* 0x0000001f02027819 */ /* 0x000fc800000006ff */
[----:B------:R-:W3:Y:S02]  /*36e10*/  SYNCS.PHASECHK.TRANS64.TRYWAIT P1, [R17+URZ+0x32440], R2 ;  /* 0x03244002110075a7 */ /* 0x000ee4000802017f */
[----:B---3--:R-:W-:Y:S05]  /*36e20*/  @!P1 BRA `(.L_x_2344) ;  /* 0x0000003800d49947 */ /* 0x008fea0003800000 */
.L_x_2456:
[----:B------:R-:W-:Y:S05]  /*36e30*/  @!P0 BRA `(.L_x_2345) ;  /* 0x0000000000048947 */ /* 0x000fea0003800000 */
[----:B------:R-:W-:Y:S01]  /*36e40*/  BPT.TRAP 0x1 ;  /* 0x000000040000795c */ /* 0x000fe20000300000 */
.L_x_2345:
[----:B------:R-:W4:Y:S02]  /*36e50*/  SYNCS.PHASECHK.TRANS64.TRYWAIT P1, [R5+URZ+0x32460], R0 ;  /* 0x03246000050075a7 */ /* 0x000f24000802017f */
[----:B----4-:R-:W-:Y:S05]  /*36e60*/  @!P1 BRA `(.L_x_2346) ;  /* 0x0000003800d89947 */ /* 0x010fea0003800000 */
.L_x_2457:
[----:B------:R-:W-:Y:S05]  /*36e70*/  @!P0 BRA `(.L_x_2347) ;  /* 0x0000000000048947 */ /* 0x000fea0003800000 */
[----:B------:R-:W-:Y:S01]  /*36e80*/  BPT.TRAP 0x1 ;  /* 0x000000040000795c */ /* 0x000fe20000300000 */
.L_x_2347:
[----:B------:R0:W0:Y:S02]  /*36e90*/  SYNCS.PHASECHK.TRANS64.TRYWAIT P0, [R17+URZ+0x32460], R2 ;  /* 0x03246002110075a7 */ /* 0x000024000800017f */
[----:B0-----:R-:W-:Y:S05]  /*36ea0*/  @!P0 NANOSLEEP.SYNCS 0x989680 ;  /* 0x009896800000895d */ /* 0x001fea0003900000 */
[----:B------:R-:W0:Y:S02]  /*36eb0*/  @!P0 SYNCS.PHASECHK.TRANS64 P0, [R17+URZ+0x32460], R2 ;  /* 0x03246002110085a7 */ /* 0x000e24000800007f */
[----:B0-----:R-:W-:Y:S05]  /*36ec0*/  @!P0 BRA `(.L_x_2347) ;  /* 0xfffffffc00f08947 */ /* 0x001fea000383ffff */
.L_x_2183:
[----:B------:R-:W-:Y:S05]  /*36ed0*/  BSYNC B6 ;  /* 0x0000000000067941 */ /* 0x000fea0003800000 */
.L_x_2180:
[----:B------:R-:W-:Y:S05]  /*36ee0*/  EXIT ;  /* 0x000000000000794d */ /* 0x000fea0003800000 */
.L_x_2194:
[----:B0-----:R0:W1:Y:S02]  /*36ef0*/  SYNCS.PHASECHK.TRANS64.TRYWAIT P0, [R72+URZ+0x32400], R15 ;  /* 0x0324000f480075a7 */ /* 0x001064000800017f */
[----:B-1----:R-:W-:Y:S05]  /*36f00*/  @!P0 NANOSLEEP.SYNCS 0x989680 ;  /* 0x009896800000895d */ /* 0x002fea0003900000 */
[----:B------:R-:W1:Y:S02]  /*36f10*/  @!P0 SYNCS.PHASECHK.TRANS64 P0, [R72+URZ+0x32400], R15 ;  /* 0x0324000f480085a7 */ /* 0x000e64000800007f */
[----:B-1----:R-:W-:Y:S05]  /*36f20*/  @!P0 BRA `(.L_x_2194) ;  /* 0xfffffffc00f08947 */ /* 0x002fea000383ffff */
[----:B------:R-:W-:Y:S05]  /*36f30*/  BRA `(.L_x_2348) ;  /* 0xfffffcb000b87947 */ /* 0x000fea000383ffff */
.L_x_2201:
[----:B--2---:R2:W3:Y:S02]  /*36f40*/  SYNCS.PHASECHK.TRANS64.TRYWAIT P0, [R6+URZ], R7 ;  /* 0x00000007060075a7 */ /* 0x0044e4000800017f */
[----:B---3--:R-:W-:Y:S05]  /*36f50*/  @!P0 NANOSLEEP.SYNCS 0x989680 ;  /* 0x009896800000895d */ /* 0x008fea0003900000 */
[----:B------:R-:W3:Y:S02]  /*36f60*/  @!P0 SYNCS.PHASECHK.TRANS64 P0, [R6+URZ], R7 ;  /* 0x00000007060085a7 */ /* 0x000ee4000800007f */
[----:B---3--:R-:W-:Y:S05]  /*36f70*/  @!P0 BRA `(.L_x_2201) ;  /* 0xfffffffc00f08947 */ /* 0x008fea000383ffff */
[----:B------:R-:W-:Y:S05]  /*36f80*/  BRA `(.L_x_2200) ;  /* 0xfffffcb400bc7947 */ /* 0x000fea000383ffff */
.L_x_2203:
[----:B0-----:R0:W1:Y:S02]  /*36f90*/  SYNCS.PHASECHK.TRANS64.TRYWAIT P0, [R72+URZ+0x32410], R7 ;  /* 0x03241007480075a7 */ /* 0x001064000800017f */
[----:B-1----:R-:W-:Y:S05]  /*36fa0*/  @!P0 NANOSLEEP.SYNCS 0x989680 ;  /* 0x009896800000895d */ /* 0x002fea0003900000 */
[----:B------:R-:W1:Y:S02]  /*36fb0*/  @!P0 SYNCS.PHASECHK.TRANS64 P0, [R72+URZ+0x32410], R7 ;  /* 0x03241007480085a7 */ /* 0x000e64000800007f */
[----:B-1----:R-:W-:Y:S05]  /*36fc0*/  @!P0 BRA `(.L_x_2203) ;  /* 0xfffffffc00f08947 */ /* 0x002fea000383ffff */
[----:B------:R-:W-:Y:S05]  /*36fd0*/  BRA `(.L_x_2349) ;  /* 0xfffffcb800947947 */ /* 0x000fea000383ffff */
.L_x_2210:
[----:B-1----:R1:W2:Y:S02]  /*36fe0*/  SYNCS.PHASECHK.TRANS64.TRYWAIT P0, [R6+URZ], R7 ;  /* 0x00000007060075a7 */ /* 0x0022a4000800017f */
[----:B--2---:R-:W-:Y:S05]  /*36ff0*/  @!P0 NANOSLEEP.SYNCS 0x989680 ;  /* 0x009896800000895d */ /* 0x004fea0003900000 */
[----:B------:R-:W2:Y:S02]  /*37000*/  @!P0 SYNCS.PHASECHK.TRANS64 P0, [R6+URZ], R7 ;  /* 0x00000007060085a7 */ /* 0x000ea4000800007f */
[----:B--2---:R-:W-:Y:S05]  /*37010*/  @!P0 BRA `(.L_x_2210) ;  /* 0xfffffffc00f08947 */ /* 0x004fea000383ffff */
[----:B------:R-:W-:Y:S05]  /*37020*/  BRA `(.L_x_2209) ;  /* 0xfffffcb800d87947 */ /* 0x000fea000383ffff */
.L_x_2244:
[----:B---3--:R3:W4:Y:S02]  /*37030*/  SYNCS.PHASECHK.TRANS64.TRYWAIT P0, [R6+URZ], R7 ;  /* 0x00000007060075a7 */ /* 0x008724000800017f */
[----:B----4-:R-:W-:Y:S05]  /*37040*/  @!P0 NANOSLEEP.SYNCS 0x989680 ;  /* 0x009896800000895d */ /* 0x010fea0003900000 */
[----:B------:R-:W4:Y:S02]  /*37050*/  @!P0 SYNCS.PHASECHK.TRANS64 P0, [R6+URZ], R7 ;  /* 0x00000007060085a7 */ /* 0x000f24000800007f */
[----:B----4-:R-:W-:Y:S05]  /*37060*/  @!P0 BRA `(.L_x_2244) ;  /* 0xfffffffc00f08947 */ /* 0x010fea000383ffff */
[----:B------:R-:W-:Y:S05]  /*37070*/  BRA `(.L_x_2243) ;  /* 0xfffffd2000987947 */ /* 0x000fea000383ffff */
.L_x_2251:
[----:B-1----:R1:W2:Y:S02]  /*37080*/  SYNCS.PHASECHK.TRANS64.TRYWAIT P0, [R12+URZ], R13 ;  /* 0x0000000d0c0075a7 */ /* 0x0022a4000800017f */
[----:B--2---:R-:W-:Y:S05]  /*37090*/  @!P0 NANOSLEEP.SYNCS 0x989680 ;  /* 0x009896800000895d */ /* 0x004fea0003900000 */
[----:B------:R-:W2:Y:S02]  /*370a0*/  @!P0 SYNCS.PHASECHK.TRANS64 P0, [R12+URZ], R13 ;  /* 0x0000000d0c0085a7 */ /* 0x000ea4000800007f */
[----:B--2---:R-:W-:Y:S05]  /*370b0*/  @!P0 BRA `(.L_x_2251) ;  /* 0xfffffffc00f08947 */ /* 0x004fea000383ffff */
[----:B------:R-:W-:Y:S05]  /*370c0*/  BRA `(.L_x_2250) ;  /* 0xfffffd2400bc7947 */ /* 0x000fea000383ffff */
.L_x_2264:
[----:B-1----:R1:W2:Y:S02]  /*370d0*/  SYNCS.PHASECHK.TRANS64.TRYWAIT P0, [R4+URZ], R5 ;  /* 0x00000005040075a7 */ /* 0x0022a4000800017f */
[----:B--2---:R-:W-:Y:S05]  /*370e0*/  @!P0 NANOSLEEP.SYNCS 0x989680 ;  /* 0x009896800000895d */ /* 0x004fea0003900000 */
[----:B------:R-:W2:Y:S02]  /*370f0*/  @!P0 SYNCS.PHASECHK.TRANS64 P0, [R4+URZ], R5 ;  /* 0x00000005040085a7 */ /* 0x000ea4000800007f */
[----:B--2---:R-:W-:Y:S05]  /*37100*/  @!P0 BRA `(.L_x_2264) ;  /* 0xfffffffc00f08947 */ /* 0x004fea000383ffff */
[----:B------:R-:W-:Y:S05]  /*37110*/  BRA `(.L_x_2263) ;  /* 0xfffffecc00987947 */ /* 0x000fea000383ffff */
.L_x_2271:
[----:B-1----:R1:W2:Y:S02]  /*37120*/  SYNCS.PHASECHK.TRANS64.TRYWAIT P0, [R2+URZ], R3 ;  /* 0x00000003020075a7 */ /* 0x0022a4000800017f */
[----:B--2---:R-:W-:Y:S05]  /*37130*/  @!P0 NANOSLEEP.SYNCS 0x989680 ;  /* 0x009896800000895d */ /* 0x004fea0003900000 */
[----:B------:R-:W2:Y:S02]  /*37140*/  @!P0 SYNCS.PHASECHK.TRANS64 P0, [R2+URZ], R3 ;  /* 0x00000003020085a7 */ /* 0x000ea4000800007f */
[----:B--2---:R-:W-:Y:S05]  /*37150*/  @!P0 BRA `(.L_x_2271) ;  /* 0xfffffffc00f08947 */ /* 0x004fea000383ffff */
[----:B------:R-:W-:Y:S05]  /*37160*/  BRA `(.L_x_2270) ;  /* 0xfffffed000d47947 */ /* 0x000fea000383ffff */
.L_x_2305:
[----:B------:R-:W-:Y:S02]  /*37170*/  IMAD.MOV.U32 R13, RZ, RZ, R18 ;  /* 0x000000ffff0d7224 */ /* 0x000fe400078e0012 */
[----:B------:R-:W-:Y:S02]  /*37180*/  IMAD.MOV.U32 R12, RZ, RZ, RZ ;  /* 0x000000ffff0c7224 */ /* 0x000fe400078e00ff */
[----:B------:R-:W-:Y:S02]  /*37190*/  IMAD.MOV.U32 R11, RZ, RZ, 0x1f ;  /* 0x0000001fff0b7424 */ /* 0x000fe400078e00ff */
[----:B------:R-:W-:-:S07]  /*371a0*/  IMAD.MOV.U32 R15, RZ, RZ, -0x1 ;  /* 0xffffffffff0f7424 */ /* 0x000fce00078e00ff */
[----:B-----5:R-:W-:Y:S05]  /*371b0*/  WARPSYNC.COLLECTIVE R15, `(.L_x_2350) ;  /* 0x000000000f087348 */ /* 0x020fea0003c00000 */
[----:B------:R0:W1:Y:S02]  /*371c0*/  SHFL.IDX P6, R14, R13, R12, R11 ;  /* 0x0000000c0d0e7389 */ /* 0x00006400000c000b */
[----:B01---5:R-:W-:Y:S01]  /*371d0*/  ENDCOLLECTIVE ;  /* 0x000000000000791b */ /* 0x023fe20003800000 */
.L_x_2350:
[----:B------:R-:W-:Y:S05]  /*371e0*/  BRA `(.L_x_2351) ;  /* 0xffffffc400587947 */ /* 0x000fea000383ffff */
.L_x_2307:
[----:B0-----:R-:W-:-:S04]  /*371f0*/  IMAD.U32 R3, RZ, RZ, UR46 ;  /* 0x0000002eff037e24 */ /* 0x001fc8000f8e00ff */
[----:B------:R0:W1:Y:S03]  /*37200*/  SYNCS.PHASECHK.TRANS64.TRYWAIT P0, [R3+URZ+0x32440], R2 ;  /* 0x03244002030075a7 */ /* 0x000066000800017f */
[----:B-1----:R-:W-:Y:S05]  /*37210*/  @!P0 NANOSLEEP.SYNCS 0x989680 ;  /* 0x009896800000895d */ /* 0x002fea0003900000 */
[----:B------:R-:W1:Y:S02]  /*37220*/  @!P0 SYNCS.PHASECHK.TRANS64 P0, [R3+URZ+0x32440], R2 ;  /* 0x03244002030085a7 */ /* 0x000e64000800007f */
[----:B-1----:R-:W-:Y:S05]  /*37230*/  @!P0 BRA `(.L_x_2307) ;  /* 0xfffffffc00ec8947 */ /* 0x002fea000383ffff */
[----:B------:R-:W-:Y:S05]  /*37240*/  BRA `(.L_x_2352) ;  /* 0xffffffc400947947 */ /* 0x000fea000383ffff */
.L_x_2308:
        /* <DEDUP_REMOVED lines=8> */
.L_x_2354:
[----:B------:R-:W-:Y:S05]  /*372d0*/  BSYNC B0 ;  /* 0x0000000000007941 */ /* 0x000fea0003800000 */
.L_x_2353:
        /* <DEDUP_REMOVED lines=9> */
.L_x_2355:
[----:B------:R-:W-:Y:S02]  /*37370*/  IMAD.MOV.U32 R13, RZ, RZ, R5 ;  /* 0x000000ffff0d7224 */ /* 0x000fe400078e0005 */
[----:B------:R-:W-:Y:S01]  /*37380*/  IMAD.MOV.U32 R12, RZ, RZ, 0x1 ;  /* 0x00000001ff0c7424 */ /* 0x000fe200078e00ff */
[----:B------:R-:W-:-:S13]  /*37390*/  @P0 LEA R2, P1, R22, R14, 0x1 ;  /* 0x0000000e16020211 */ /* 0x000fda00078208ff */
[----:B------:R-:W-:Y:S05]  /*373a0*/  WARPSYNC.COLLECTIVE R15, `(.L_x_2356) ;  /* 0x000000000f087348 */ /* 0x000fea0003c00000 */
[----:B------:R0:W1:Y:S02]  /*373b0*/  SHFL.IDX P6, R14, R13, R12, R11 ;  /* 0x0000000c0d0e7389 */ /* 0x00006400000c000b */
[----:B01----:R-:W-:Y:S01]  /*373c0*/  ENDCOLLECTIVE ;  /* 0x000000000000791b */ /* 0x003fe20003800000 */
.L_x_2356:
        /* <DEDUP_REMOVED lines=12> */
.L_x_2357:
[----:B------:R-:W-:Y:S02]  /*37490*/  IMAD.MOV.U32 R13, RZ, RZ, R5 ;  /* 0x000000ffff0d7224 */ /* 0x000fe400078e0005 */
[----:B------:R-:W-:Y:S01]  /*374a0*/  IMAD.MOV.U32 R12, RZ, RZ, 0x2 ;  /* 0x00000002ff0c7424 */ /* 0x000fe200078e00ff */
[----:B------:R-:W-:-:S13]  /*374b0*/  @P0 LEA R2, P1, R22, R14, 0x1 ;  /* 0x0000000e16020211 */ /* 0x000fda00078208ff */
[----:B------:R-:W-:Y:S05]  /*374c0*/  WARPSYNC.COLLECTIVE R15, `(.L_x_2358) ;  /* 0x000000000f087348 */ /* 0x000fea0003c00000 */
[----:B------:R0:W1:Y:S02]  /*374d0*/  SHFL.IDX P6, R14, R13, R12, R11 ;  /* 0x0000000c0d0e7389 */ /* 0x00006400000c000b */
[----:B01----:R-:W-:Y:S01]  /*374e0*/  ENDCOLLECTIVE ;  /* 0x000000000000791b */ /* 0x003fe20003800000 */
.L_x_2358:
        /* <DEDUP_REMOVED lines=12> */
.L_x_2359:
[----:B------:R-:W-:Y:S02]  /*375b0*/  IMAD.MOV.U32 R13, RZ, RZ, R5 ;  /* 0x000000ffff0d7224 */ /* 0x000fe400078e0005 */
[----:B------:R-:W-:Y:S01]  /*375c0*/  IMAD.MOV.U32 R12, RZ, RZ, 0x3 ;  /* 0x00000003ff0c7424 */ /* 0x000fe200078e00ff */
[----:B------:R-:W-:-:S13]  /*375d0*/  @P0 LEA R2, P1, R22, R14, 0x1 ;  /* 0x0000000e16020211 */ /* 0x000fda00078208ff */
[----:B------:R-:W-:Y:S05]  /*375e0*/  WARPSYNC.COLLECTIVE R15, `(.L_x_2360) ;  /* 0x000000000f087348 */ /* 0x000fea0003c00000 */
[----:B------:R0:W1:Y:S02]  /*375f0*/  SHFL.IDX P6, R14, R13, R12, R11 ;  /* 0x0000000c0d0e7389 */ /* 0x00006400000c000b */
[----:B01----:R-:W-:Y:S01]  /*37600*/  ENDCOLLECTIVE ;  /* 0x000000000000791b */ /* 0x003fe20003800000 */
.L_x_2360:
        /* <DEDUP_REMOVED lines=12> */
.L_x_2361:
[----:B------:R-:W-:Y:S02]  /*376d0*/  IMAD.MOV.U32 R13, RZ, RZ, R5 ;  /* 0x000000ffff0d7224 */ /* 0x000fe400078e0005 */
[----:B------:R-:W-:Y:S01]  /*376e0*/  IMAD.MOV.U32 R12, RZ, RZ, 0x4 ;  /* 0x00000004ff0c7424 */ /* 0x000fe200078e00ff */
[----:B------:R-:W-:-:S13]  /*376f0*/  @P0 LEA R2, P1, R22, R14, 0x1 ;  /* 0x0000000e16020211 */ /* 0x000fda00078208ff */
[----:B------:R-:W-:Y:S05]  /*37700*/  WARPSYNC.COLLECTIVE R15, `(.L_x_2362) ;  /* 0x000000000f087348 */ /* 0x000fea0003c00000 */
[----:B------:R0:W1:Y:S02]  /*37710*/  SHFL.IDX P6, R14, R13, R12, R11 ;  /* 0x0000000c0d0e7389 */ /* 0x00006400000c000b */
[----:B01----:R-:W-:Y:S01]  /*37720*/  ENDCOLLECTIVE ;  /* 0x000000000000791b */ /* 0x003fe20003800000 */
.L_x_2362:
        /* <DEDUP_REMOVED lines=12> */
.L_x_2363:
[----:B------:R-:W-:Y:S02]  /*377f0*/  IMAD.MOV.U32 R13, RZ, RZ, R5 ;  /* 0x000000ffff0d7224 */ /* 0x000fe400078e0005 */
[----:B------:R-:W-:Y:S01]  /*37800*/  IMAD.MOV.U32 R12, RZ, RZ, 0x5 ;  /* 0x00000005ff0c7424 */ /* 0x000fe200078e00ff */
[----:B------:R-:W-:-:S13]  /*37810*/  @P0 LEA R2, P1, R22, R14, 0x1 ;  /* 0x0000000e16020211 */ /* 0x000fda00078208ff */
[----:B------:R-:W-:Y:S05]  /*37820*/  WARPSYNC.COLLECTIVE R15, `(.L_x_2364) ;  /* 0x000000000f087348 */ /* 0x000fea0003c00000 */
[----:B------:R0:W1:Y:S02]  /*37830*/  SHFL.IDX P6, R14, R13, R12, R11 ;  /* 0x0000000c0d0e7389 */ /* 0x00006400000c000b */
[----:B01----:R-:W-:Y:S01]  /*37840*/  ENDCOLLECTIVE ;  /* 0x000000000000791b */ /* 0x003fe20003800000 */
.L_x_2364:
        /* <DEDUP_REMOVED lines=10> */
.L_x_2365:
[----:B------:R-:W-:Y:S05]  /*378f0*/  BRA `(.L_x_2366) ;  /* 0xffffffc4000c7947 */ /* 0x000fea000383ffff */
.L_x_2311:
[----:B------:R-:W-:Y:S01]  /*37900*/  IMAD.MOV.U32 R13, RZ, RZ, R6 ;  /* 0x000000ffff0d7224 */ /* 0x000fe200078e0006 */
[----:B------:R-:W-:Y:S01]  /*37910*/  LOP3.LUT R16, R16, 0xffffefff, RZ, 0xc0, !PT ;  /* 0xffffefff10107812 */ /* 0x000fe200078ec0ff */
[----:B------:R-:W-:Y:S02]  /*37920*/  IMAD.MOV.U32 R12, RZ, RZ, RZ ;  /* 0x000000ffff0c7224 */ /* 0x000fe400078e00ff */
[----:B------:R-:W-:Y:S02]  /*37930*/  IMAD.MOV.U32 R11, RZ, RZ, 0x181f ;  /* 0x0000181fff0b7424 */ /* 0x000fe400078e00ff */
[----:B------:R-:W-:Y:S02]  /*37940*/  IMAD.MOV.U32 R15, RZ, RZ, -0x1 ;  /* 0xffffffffff0f7424 */ /* 0x000fe400078e00ff */
[----:B------:R-:W-:-:S07]  /*37950*/  VIADD R4, R20, UR40 ;  /* 0x0000002814047c36 */ /* 0x000fce0008000000 */
[----:B------:R-:W-:Y:S05]  /*37960*/  WARPSYNC.COLLECTIVE R15, `(.L_x_2367) ;  /* 0x000000000f087348 */ /* 0x000fea0003c00000 */
[----:B------:R0:W1:Y:S02]  /*37970*/  SHFL.IDX P6, R14, R13, R12, R11 ;  /* 0x0000000c0d0e7389 */ /* 0x00006400000c000b */
[----:B01----:R-:W-:Y:S01]  /*37980*/  ENDCOLLECTIVE ;  /* 0x000000000000791b */ /* 0x003fe20003800000 */
.L_x_2367:
[----:B------:R-:W-:Y:S02]  /*37990*/  VIADD R10, R4, 0x10 ;  /* 0x00000010040a7836 */ /* 0x000fe40000000000 */
[----:B------:R-:W-:Y:S02]  /*379a0*/  IMAD.MOV.U32 R13, RZ, RZ, R0 ;  /* 0x000000ffff0d7224 */ /* 0x000fe400078e0000 */
[----:B------:R-:W-:-:S07]  /*379b0*/  IMAD.MOV.U32 R3, RZ, RZ, R14 ;  /* 0x000000ffff037224 */ /* 0x000fce00078e000e */
[----:B------:R-:W-:Y:S05]  /*379c0*/  WARPSYNC.COLLECTIVE R15, `(.L_x_2368) ;  /* 0x000000000f087348 */ /* 0x000fea0003c00000 */
[----:B------:R0:W1:Y:S02]  /*379d0*/  SHFL.IDX P6, R14, R13, R12, R11 ;  /* 0x0000000c0d0e7389 */ /* 0x00006400000c000b */
[----:B01----:R-:W-:Y:S01]  /*379e0*/  ENDCOLLECTIVE ;  /* 0x000000000000791b */ /* 0x003fe20003800000 */
.L_x_2368:
[----:B------:R-:W-:Y:S02]  /*379f0*/  ULDC UR4, c[0x0][0x288] ;  /* 0x0000a20000047ab9 */ /* 0x000fe40000000800 */
[----:B------:R-:W-:-:S05]  /*37a00*/  IMAD R5, R5, UR4, RZ ;  /* 0x0000000405057c24 */ /* 0x000fca000f8e02ff */
[----:B------:R-:W-:Y:S01]  /*37a10*/  ISETP.GE.AND P2, PT, R4, R5, PT ;  /* 0x000000050400720c */ /* 0x000fe20003f46270 */
[----:B------:R-:W-:Y:S02]  /*37a20*/  IMAD.MOV.U32 R13, RZ, RZ, R6 ;  /* 0x000000ffff0d7224 */ /* 0x000fe400078e0006 */
[----:B------:R-:W-:-:S10]  /*37a30*/  IMAD.MOV.U32 R12, RZ, RZ, 0x1 ;  /* 0x00000001ff0c7424 */ /* 0x000fd400078e00ff */
[----:B------:R-:W-:Y:S02]  /*37a40*/  @!P2 LEA R8, R27, UR46, 0x1 ;  /* 0x0000002e1b08ac11 */ /* 0x000fe4000f8e08ff */
[----:B------:R-:W-:Y:S02]  /*37a50*/  @P2 LOP3.LUT R16, R16, 0x1000, RZ, 0xfc, !PT ;  /* 0x0000100010102812 */ /* 0x000fe400078efcff */
[----:B------:R-:W-:-:S13]  /*37a60*/  @!P2 LEA R2, P1, R22, R14, 0x1 ;  /* 0x0000000e1602a211 */ /* 0x000fda00078208ff */
[----:B------:R-:W-:Y:S05]  /*37a70*/  WARPSYNC.COLLECTIVE R15, `(.L_x_2369) ;  /* 0x000000000f087348 */ /* 0x000fea0003c00000 */
[----:B------:R0:W1:Y:S02]  /*37a80*/  SHFL.IDX P6, R14, R13, R12, R11 ;  /* 0x0000000c0d0e7389 */ /* 0x00006400000c000b */
[----:B01----:R-:W-:Y:S01]  /*37a90*/  ENDCOLLECTIVE ;  /* 0x000000000000791b */ /* 0x003fe20003800000 */
.L_x_2369:
[----:B------:R-:W-:Y:S01]  /*37aa0*/  LOP3.LUT R16, R16, 0xfffff7ff, RZ, 0xc0, !PT ;  /* 0xfffff7ff10107812 */ /* 0x000fe200078ec0ff */
[----:B------:R-:W-:-:S05]  /*37ab0*/  @!P2 IMAD.X R3, RZ, RZ, R3, P1 ;  /* 0x000000ffff03a224 */ /* 0x000fca00008e0603 */
[----:B------:R-:W-:Y:S01]  /*37ac0*/  @!PT LDS RZ, [RZ] ;  /* 0x00000000fffff984 */ /* 0x000fe20000000800 */
[----:B------:R-:W-:Y:S01]  /*37ad0*/  @!PT LDS RZ, [RZ] ;  /* 0x00000000fffff984 */ /* 0x000fe20000000800 */
[----:B------:R-:W-:Y:S01]  /*37ae0*/  @!PT LDS RZ, [RZ] ;  /* 0x00000000fffff984 */ /* 0x000fe20000000800 */
[----:B------:R0:W-:Y:S01]  /*37af0*/  @!P2 LDGSTS.E.BYPASS.LTC128B.128 [R8+0x18400], desc[UR36][R2.64], !P0 ;  /* 0x184000000208afae */ /* 0x0001e2000c101d64 */
[----:B------:R-:W-:Y:S01]  /*37b00*/  ISETP.GE.AND P2, PT, R10, R5, PT ;  /* 0x000000050a00720c */ /* 0x000fe20003f46270 */
[----:B------:R-:W-:Y:S02]  /*37b10*/  IMAD.MOV.U32 R13, RZ, RZ, R0 ;  /* 0x000000ffff0d7224 */ /* 0x000fe400078e0000 */
[----:B0-----:R-:W-:-:S10]  /*37b20*/  VIADD R8, R4, 0x20 ;  /* 0x0000002004087836 */ /* 0x001fd40000000000 */
[----:B------:R-:W-:Y:S01]  /*37b30*/  @P2 LOP3.LUT R16, R16, 0x800, RZ, 0xfc, !PT ;  /* 0x0000080010102812 */ /* 0x000fe200078efcff */
[----:B------:R-:W-:-:S07]  /*37b40*/  IMAD.MOV.U32 R7, RZ, RZ, R14 ;  /* 0x000000ffff077224 */ /* 0x000fce00078e000e */
[----:B------:R-:W-:Y:S05]  /*37b50*/  WARPSYNC.COLLECTIVE R15, `(.L_x_2370) ;  /* 0x000000000f087348 */ /* 0x000fea0003c00000 */
[----:B------:R0:W1:Y:S02]  /*37b60*/  SHFL.IDX P6, R14, R13, R12, R11 ;  /* 0x0000000c0d0e7389 */ /* 0x00006400000c000b */
[----:B01----:R-:W-:Y:S01]  /*37b70*/  ENDCOLLECTIVE ;  /* 0x000000000000791b */ /* 0x003fe20003800000 */
.L_x_2370:
[----:B------:R-:W-:Y:S02]  /*37b80*/  LOP3.LUT R16, R16, 0xfffffbff, RZ, 0xc0, !PT ;  /* 0xfffffbff10107812 */ /* 0x000fe400078ec0ff */
[----:B------:R-:W-:Y:S02]  /*37b90*/  @!P2 LEA R13, R27, UR46, 0x1 ;  /* 0x0000002e1b0dac11 */ /* 0x000fe4000f8e08ff */
[----:B------:R-:W-:-:S05]  /*37ba0*/  @!P2 LEA R12, P1, R22, R14, 0x1 ;  /* 0x0000000e160ca211 */ /* 0x000fca00078208ff */
[----:B------:R-:W-:Y:S02]  /*37bb0*/  @!P2 IMAD.X R7, RZ, RZ, R7, P1 ;  /* 0x000000ffff07a224 */ /* 0x000fe400008e0607 */
[----:B------:R-:W-:Y:S02]  /*37bc0*/  @!P2 IMAD.MOV.U32 R2, RZ, RZ, R12 ;  /* 0x000000ffff02a224 */ /* 0x000fe400078e000c */
[----:B------:R-:W-:Y:S02]  /*37bd0*/  @!P2 IMAD.MOV.U32 R3, RZ, RZ, R7 ;  /* 0x000000ffff03a224 */ /* 0x000fe400078e0007 */
[----:B------:R-:W-:-:S03]  /*37be0*/  IMAD.MOV.U32 R12, RZ, RZ, 0x2 ;  /* 0x00000002ff0c7424 */ /* 0x000fc600078e00ff */
[----:B------:R-:W-:Y:S01]  /*37bf0*/  @!PT LDS RZ, [RZ] ;  /* 0x00000000fffff984 */ /* 0x000fe20000000800 */
[----:B------:R-:W-:Y:S01]  /*37c00*/  @!PT LDS RZ, [RZ] ;  /* 0x00000000fffff984 */ /* 0x000fe20000000800 */
[----:B------:R-:W-:Y:S01]  /*37c10*/  @!PT LDS RZ, [RZ] ;  /* 0x00000000fffff984 */ /* 0x000fe20000000800 */
[----:B------:R0:W-:Y:S01]  /*37c20*/  @!P2 LDGSTS.E.BYPASS.LTC128B.128 [R13+0x18c00], desc[UR36][R2.64], !P0 ;  /* 0x18c00000020dafae */ /* 0x0001e2000c101d64 */
[----:B------:R-:W-:Y:S01]  /*37c30*/  ISETP.GE.AND P2, PT, R8, R5, PT ;  /* 0x000000050800720c */ /* 0x000fe20003f46270 */
[----:B------:R-:W-:Y:S02]  /*37c40*/  VIADD R8, R4, 0x30 ;  /* 0x0000003004087836 */ /* 0x000fe40000000000 */
[----:B0-----:R-:W-:-:S10]  /*37c50*/  IMAD.MOV.U32 R13, RZ, RZ, R6 ;  /* 0x000000ffff0d7224 */ /* 0x001fd400078e0006 */
[----:B------:R-:W-:-:S07]  /*37c60*/  @P2 LOP3.LUT R16, R16, 0x400, RZ, 0xfc, !PT ;  /* 0x0000040010102812 */ /* 0x000fce00078efcff */
[----:B------:R-:W-:Y:S05]  /*37c70*/  WARPSYNC.COLLECTIVE R15, `(.L_x_2371) ;  /* 0x000000000f087348 */ /* 0x000fea0003c00000 */
[----:B------:R0:W1:Y:S02]  /*37c80*/  SHFL.IDX P6, R14, R13, R12, R11 ;  /* 0x0000000c0d0e7389 */ /* 0x00006400000c000b */
[----:B01----:R-:W-:Y:S01]  /*37c90*/  ENDCOLLECTIVE ;  /* 0x000000000000791b */ /* 0x003fe20003800000 */
.L_x_2371:
[----:B------:R-:W-:Y:S01]  /*37ca0*/  LOP3.LUT R16, R16, 0xfffffdff, RZ, 0xc0, !PT ;  /* 0xfffffdff10107812 */ /* 0x000fe200078ec0ff */
[----:B------:R-:W-:Y:S02]  /*37cb0*/  IMAD.MOV.U32 R13, RZ, RZ, R0 ;  /* 0x000000ffff0d7224 */ /* 0x000fe400078e0000 */
[----:B------:R-:W-:-:S07]  /*37cc0*/  IMAD.MOV.U32 R10, RZ, RZ, R14 ;  /* 0x000000ffff0a7224 */ /* 0x000fce00078e000e */
[----:B------:R-:W-:Y:S05]  /*37cd0*/  WARPSYNC.COLLECTIVE R15, `(.L_x_2372) ;  /* 0x000000000f087348 */ /* 0x000fea0003c00000 */
[----:B------:R0:W1:Y:S02]  /*37ce0*/  SHFL.IDX P6, R14, R13, R12, R11 ;  /* 0x0000000c0d0e7389 */ /* 0x00006400000c000b */
[----:B01----:R-:W-:Y:S01]  /*37cf0*/  ENDCOLLECTIVE ;  /* 0x000000000000791b */ /* 0x003fe20003800000 */
.L_x_2372:
[----:B------:R-:W-:Y:S01]  /*37d00*/  @!P2 LEA R13, R27, UR46, 0x1 ;  /* 0x0000002e1b0dac11 */ /* 0x000fe2000f8e08ff */
[----:B------:R-:W-:Y:S01]  /*37d10*/  IMAD.MOV.U32 R12, RZ, RZ, 0x3 ;  /* 0x00000003ff0c7424 */ /* 0x000fe200078e00ff */
        /* <DEDUP_REMOVED lines=10> */
[----:B0-----:R-:W-:-:S12]  /*37dc0*/  IMAD.MOV.U32 R13, RZ, RZ, R6 ;  /* 0x000000ffff0d7224 */ /* 0x001fd800078e0006 */
[----:B------:R-:W-:-:S07]  /*37dd0*/  @P2 LOP3.LUT R16, R16, 0x200, RZ, 0xfc, !PT ;  /* 0x0000020010102812 */ /* 0x000fce00078efcff */
[----:B------:R-:W-:Y:S05]  /*37de0*/  WARPSYNC.COLLECTIVE R15, `(.L_x_2373) ;  /* 0x000000000f087348 */ /* 0x000fea0003c00000 */
[----:B------:R0:W1:Y:S02]  /*37df0*/  SHFL.IDX P6, R14, R13, R12, R11 ;  /* 0x0000000c0d0e7389 */ /* 0x00006400000c000b */
[----:B01----:R-:W-:Y:S01]  /*37e00*/  ENDCOLLECTIVE ;  /* 0x000000000000791b */ /* 0x003fe20003800000 */
.L_x_2373:
[----:B------:R-:W-:Y:S01]  /*37e10*/  LOP3.LUT R16, R16, 0xfffffeff, RZ, 0xc0, !PT ;  /* 0xfffffeff10107812 */ /* 0x000fe200078ec0ff */
[----:B------:R-:W-:Y:S02]  /*37e20*/  IMAD.MOV.U32 R13, RZ, RZ, R0 ;  /* 0x000000ffff0d7224 */ /* 0x000fe400078e0000 */
[----:B------:R-:W-:-:S07]  /*37e30*/  IMAD.MOV.U32 R8, RZ, RZ, R14 ;  /* 0x000000ffff087224 */ /* 0x000fce00078e000e */
[----:B------:R-:W-:Y:S05]  /*37e40*/  WARPSYNC.COLLECTIVE R15, `(.L_x_2374) ;  /* 0x000000000f087348 */ /* 0x000fea0003c00000 */
[----:B------:R0:W1:Y:S02]  /*37e50*/  SHFL.IDX P6, R14, R13, R12, R11 ;  /* 0x0000000c0d0e7389 */ /* 0x00006400000c000b */
[----:B01----:R-:W-:Y:S01]  /*37e60*/  ENDCOLLECTIVE ;  /* 0x000000000000791b */ /* 0x003fe20003800000 */
.L_x_2374:
[----:B------:R-:W-:Y:S01]  /*37e70*/  @!P2 LEA R13, R27, UR46, 0x1 ;  /* 0x0000002e1b0dac11 */ /* 0x000fe2000f8e08ff */
[----:B------:R-:W-:Y:S01]  /*37e80*/  IMAD.MOV.U32 R12, RZ, RZ, 0x4 ;  /* 0x00000004ff0c7424 */ /* 0x000fe200078e00ff */
[----:B------:R-:W-:-:S05]  /*37e90*/  @!P2 LEA R9, P1, R22, R14, 0x1 ;  /* 0x0000000e1609a211 */ /* 0x000fca00078208ff */
[----:B------:R-:W-:Y:S02]  /*37ea0*/  @!P2 IMAD.X R8, RZ, RZ, R8, P1 ;  /* 0x000000ffff08a224 */ /* 0x000fe400008e0608 */
[----:B------:R-:W-:Y:S02]  /*37eb0*/  @!P2 IMAD.MOV.U32 R2, RZ, RZ, R9 ;  /* 0x000000ffff02a224 */ /* 0x000fe400078e0009 */
[----:B------:R-:W-:Y:S02]  /*37ec0*/  @!P2 IMAD.MOV.U32 R3, RZ, RZ, R8 ;  /* 0x000000ffff03a224 */ /* 0x000fe400078e0008 */
[----:B------:R-:W-:-:S03]  /*37ed0*/  VIADD R8, R4, 0x40 ;  /* 0x0000004004087836 */ /* 0x000fc60000000000 */
[----:B------:R-:W-:Y:S01]  /*37ee0*/  @!PT LDS RZ, [RZ] ;  /* 0x00000000fffff984 */ /* 0x000fe20000000800 */
[----:B------:R-:W-:Y:S01]  /*37ef0*/  @!PT LDS RZ, [RZ] ;  /* 0x00000000fffff984 */ /* 0x000fe20000000800 */
[----:B------:R-:W-:Y:S01]  /*37f00*/  @!PT LDS RZ, [RZ] ;  /* 0x00000000fffff984 */ /* 0x000fe20000000800 */
[----:B------:R0:W-:Y:S02]  /*37f10*/  @!P2 LDGSTS.E.BYPASS.LTC128B.128 [R13+0x19c00], desc[UR36][R2.64], !P0 ;  /* 0x19c00000020dafae */ /* 0x0001e4000c101d64 */
[----:B------:R-:W-:Y:S01]  /*37f20*/  ISETP.GE.AND P2, PT, R8, R5, PT ;  /* 0x000000050800720c */ /* 0x000fe20003f46270 */
[----:B------:R-:W-:Y:S02]  /*37f30*/  VIADD R8, R4, 0x50 ;  /* 0x0000005004087836 */ /* 0x000fe40000000000 */
[----:B0-----:R-:W-:-:S10]  /*37f40*/  IMAD.MOV.U32 R13, RZ, RZ, R6 ;  /* 0x000000ffff0d7224 */ /* 0x001fd400078e0006 */
[----:B------:R-:W-:-:S07]  /*37f50*/  @P2 LOP3.LUT R16, R16, 0x100, RZ, 0xfc, !PT ;  /* 0x0000010010102812 */ /* 0x000fce00078efcff */
[----:B------:R-:W-:Y:S05]  /*37f60*/  WARPSYNC.COLLECTIVE R15, `(.L_x_2375) ;  /* 0x000000000f087348 */ /* 0x000fea0003c00000 */
[----:B------:R0:W1:Y:S02]  /*37f70*/  SHFL.IDX P6, R14, R13, R12, R11 ;  /* 0x0000000c0d0e7389 */ /* 0x00006400000c000b */
[----:B01----:R-:W-:Y:S01]  /*37f80*/  ENDCOLLECTIVE ;  /* 0x000000000000791b */ /* 0x003fe20003800000 */
.L_x_2375:
[----:B------:R-:W-:Y:S01]  /*37f90*/  LOP3.LUT R16, R16, 0xffffff7f, RZ, 0xc0, !PT ;  /* 0xffffff7f10107812 */ /* 0x000fe200078ec0ff */
[----:B------:R-:W-:Y:S02]  /*37fa0*/  IMAD.MOV.U32 R13, RZ, RZ, R0 ;  /* 0x000000ffff0d7224 */ /* 0x000fe400078e0000 */
[----:B------:R-:W-:-:S07]  /*37fb0*/  IMAD.MOV.U32 R2, RZ, RZ, R14 ;  /* 0x000000ffff027224 */ /* 0x000fce00078e000e */
[----:B------:R-:W-:Y:S05]  /*37fc0*/  WARPSYNC.COLLECTIVE R15, `(.L_x_2376) ;  /* 0x000000000f087348 */ /* 0x000fea0003c00000 */
[----:B------:R0:W1:Y:S02]  /*37fd0*/  SHFL.IDX P6, R14, R13, R12, R11 ;  /* 0x0000000c0d0e7389 */ /* 0x00006400000c000b */
[----:B01----:R-:W-:Y:S01]  /*37fe0*/  ENDCOLLECTIVE ;  /* 0x000000000000791b */ /* 0x003fe20003800000 */
.L_x_2376:
        /* <DEDUP_REMOVED lines=13> */
[----:B------:R-:W-:Y:S02]  /*380c0*/  @!P2 LEA R7, R27, UR46, 0x1 ;  /* 0x0000002e1b07ac11 */ /* 0x000fe4000f8e08ff */
[----:B------:R-:W-:-:S07]  /*380d0*/  @P2 LOP3.LUT R16, R16, 0x80, RZ, 0xfc, !PT ;  /* 0x0000008010102812 */ /* 0x000fce00078efcff */
[----:B------:R-:W-:Y:S05]  /*380e0*/  WARPSYNC.COLLECTIVE R15, `(.L_x_2377) ;  /* 0x000000000f087348 */ /* 0x000fea0003c00000 */
[----:B------:R0:W1:Y:S02]  /*380f0*/  SHFL.IDX P6, R14, R13, R12, R11 ;  /* 0x0000000c0d0e7389 */ /* 0x00006400000c000b */
[----:B01----:R-:W-:Y:S01]  /*38100*/  ENDCOLLECTIVE ;  /* 0x000000000000791b */ /* 0x003fe20003800000 */
.L_x_2377:
[----:B------:R-:W-:Y:S01]  /*38110*/  LOP3.LUT R16, R16, 0xffffffbf, RZ, 0xc0, !PT ;  /* 0xffffffbf10107812 */ /* 0x000fe200078ec0ff */
[----:B------:R-:W-:Y:S02]  /*38120*/  IMAD.MOV.U32 R13, RZ, RZ, R0 ;  /* 0x000000ffff0d7224 */ /* 0x000fe400078e0000 */
[----:B------:R-:W-:-:S07]  /*38130*/  IMAD.MOV.U32 R2, RZ, RZ, R14 ;  /* 0x000000ffff027224 */ /* 0x000fce00078e000e */
[----:B------:R-:W-:Y:S05]  /*38140*/  WARPSYNC.COLLECTIVE R15, `(.L_x_2378) ;  /* 0x000000000f087348 */ /* 0x000fea0003c00000 */
[----:B------:R0:W1:Y:S02]  /*38150*/  SHFL.IDX P6, R14, R13, R12, R11 ;  /* 0x0000000c0d0e7389 */ /* 0x00006400000c000b */
[----:B01----:R-:W-:Y:S01]  /*38160*/  ENDCOLLECTIVE ;  /* 0x000000000000791b */ /* 0x003fe20003800000 */
.L_x_2378:
[----:B------:R-:W-:Y:S02]  /*38170*/  IMAD.MOV.U32 R13, RZ, RZ, R6 ;  /* 0x000000ffff0d7224 */ /* 0x000fe400078e0006 */
        /* <DEDUP_REMOVED lines=10> */
[----:B------:R-:W-:-:S13]  /*38220*/  ISETP.GE.AND P2, PT, R8, R5, PT ;  /* 0x000000050800720c */ /* 0x000fda0003f46270 */
[----:B0-----:R-:W-:Y:S05]  /*38230*/  WARPSYNC.COLLECTIVE R15, `(.L_x_2379) ;  /* 0x000000000f087348 */ /* 0x001fea0003c00000 */
[----:B------:R1:W2:Y:S02]  /*38240*/  SHFL.IDX P6, R14, R13, R12, R11 ;  /* 0x0000000c0d0e7389 */ /* 0x0002a400000c000b */
[----:B012---:R-:W-:Y:S01]  /*38250*/  ENDCOLLECTIVE ;  /* 0x000000000000791b */ /* 0x007fe20003800000 */
.L_x_2379:
[----:B------:R-:W-:Y:S02]  /*38260*/  @!P2 LEA R21, R27, UR46, 0x1 ;  /* 0x0000002e1b15ac11 */ /* 0x000fe4000f8e08ff */
[----:B------:R-:W-:Y:S01]  /*38270*/  @P2 LOP3.LUT R16, R16, 0x40, RZ, 0xfc, !PT ;  /* 0x0000004010102812 */ /* 0x000fe200078efcff */
[----:B------:R-:W-:Y:S02]  /*38280*/  IMAD.MOV.U32 R13, RZ, RZ, R0 ;  /* 0x000000ffff0d7224 */ /* 0x000fe400078e0000 */
[----:B------:R-:W-:-:S07]  /*38290*/  IMAD.MOV.U32 R2, RZ, RZ, R14 ;  /* 0x000000ffff027224 */ /* 0x000fce00078e000e */
[----:B------:R-:W-:Y:S05]  /*382a0*/  WARPSYNC.COLLECTIVE R15, `(.L_x_2380) ;  /* 0x000000000f087348 */ /* 0x000fea0003c00000 */
[----:B------:R0:W1:Y:S02]  /*382b0*/  SHFL.IDX P6, R14, R13, R12, R11 ;  /* 0x0000000c0d0e7389 */ /* 0x00006400000c000b */
[----:B01----:R-:W-:Y:S01]  /*382c0*/  ENDCOLLECTIVE ;  /* 0x000000000000791b */ /* 0x003fe20003800000 */
.L_x_2380:
[----:B------:R-:W-:Y:S02]  /*382d0*/  IMAD.MOV.U32 R13, RZ, RZ, R6 ;  /* 0x000000ffff0d7224 */ /* 0x000fe400078e0006 */
[----:B------:R-:W-:Y:S01]  /*382e0*/  IMAD.MOV.U32 R12, RZ, RZ, 0x7 ;  /* 0x00000007ff0c7424 */ /* 0x000fe200078e00ff */
[----:B------:R-:W-:-:S13]  /*382f0*/  @!P2 LEA R8, P1, R22, R14, 0x1 ;  /* 0x0000000e1608a211 */ /* 0x000fda00078208ff */
[----:B------:R-:W-:Y:S05]  /*38300*/  WARPSYNC.COLLECTIVE R15, `(.L_x_2381) ;  /* 0x000000000f087348 */ /* 0x000fea0003c00000 */
[----:B------:R0:W1:Y:S02]  /*38310*/  SHFL.IDX P6, R14, R13, R12, R11 ;  /* 0x0000000c0d0e7389 */ /* 0x00006400000c000b */
[----:B01----:R-:W-:Y:S01]  /*38320*/  ENDCOLLECTIVE ;  /* 0x000000000000791b */ /* 0x003fe20003800000 */
.L_x_2381:
[----:B------:R-:W-:Y:S02]  /*38330*/  @!P2 IMAD.X R9, RZ, RZ, R2, P1 ;  /* 0x000000ffff09a224 */ /* 0x000fe400008e0602 */
[----:B------:R-:W-:Y:S02]  /*38340*/  @!P2 IMAD.MOV.U32 R2, RZ, RZ, R8 ;  /* 0x000000ffff02a224 */ /* 0x000fe400078e0008 */
[----:B------:R-:W-:-:S05]  /*38350*/  @!P2 IMAD.MOV.U32 R3, RZ, RZ, R9 ;  /* 0x000000ffff03a224 */ /* 0x000fca00078e0009 */
        /* <DEDUP_REMOVED lines=9> */
.L_x_2382:
[----:B------:R-:W-:Y:S05]  /*383f0*/  BRA `(.L_x_2383) ;  /* 0xffffffc4000c7947 */ /* 0x000fea000383ffff */
.L_x_2313:
        /* <DEDUP_REMOVED lines=8> */
.L_x_2385:
[----:B------:R-:W-:Y:S05]  /*38480*/  BSYNC B0 ;  /* 0x0000000000007941 */ /* 0x000fea0003800000 */
.L_x_2384:
        /* <DEDUP_REMOVED lines=9> */
.L_x_2386:
[----:B------:R-:W-:Y:S01]  /*38520*/  @!P5 LEA R7, R27, UR46, 0x1 ;  /* 0x0000002e1b07dc11 */ /* 0x000fe2000f8e08ff */
[----:B------:R-:W-:Y:S02]  /*38530*/  IMAD.MOV.U32 R13, RZ, RZ, R4 ;  /* 0x000000ffff0d7224 */ /* 0x000fe400078e0004 */
[----:B------:R-:W-:Y:S01]  /*38540*/  IMAD.MOV.U32 R12, RZ, RZ, 0x1 ;  /* 0x00000001ff0c7424 */ /* 0x000fe200078e00ff */
[----:B------:R-:W-:-:S05]  /*38550*/  @!P5 LEA R14, P0, R22, R14, 0x1 ;  /* 0x0000000e160ed211 */ /* 0x000fca00078008ff */
[----:B------:R-:W-:Y:S02]  /*38560*/  @!P5 IMAD.X R3, RZ, RZ, R2, P0 ;  /* 0x000000ffff03d224 */ /* 0x000fe400000e0602 */
[----:B------:R-:W-:-:S07]  /*38570*/  @!P5 IMAD.MOV.U32 R2, RZ, RZ, R14 ;  /* 0x000000ffff02d224 */ /* 0x000fce00078e000e */
[----:B------:R-:W-:Y:S05]  /*38580*/  WARPSYNC.COLLECTIVE R15, `(.L_x_2387) ;  /* 0x000000000f087348 */ /* 0x000fea0003c00000 */
[----:B------:R0:W1:Y:S02]  /*38590*/  SHFL.IDX P6, R14, R13, R12, R11 ;  /* 0x0000000c0d0e7389 */ /* 0x00006400000c000b */
[----:B01----:R-:W-:Y:S01]  /*385a0*/  ENDCOLLECTIVE ;  /* 0x000000000000791b */ /* 0x003fe20003800000 */
.L_x_2387:
        /* <DEDUP_REMOVED lines=13> */
.L_x_2388:
[----:B------:R-:W-:Y:S01]  /*38680*/  @!P5 LEA R7, R27, UR46, 0x1 ;  /* 0x0000002e1b07dc11 */ /* 0x000fe2000f8e08ff */
[----:B------:R-:W-:Y:S02]  /*38690*/  IMAD.MOV.U32 R13, RZ, RZ, R4 ;  /* 0x000000ffff0d7224 */ /* 0x000fe400078e0004 */
[----:B------:R-:W-:Y:S01]  /*386a0*/  IMAD.MOV.U32 R12, RZ, RZ, 0x2 ;  /* 0x00000002ff0c7424 */ /* 0x000fe200078e00ff */
        /* <DEDUP_REMOVED lines=16> */
.L_x_2389:
[----:B------:R-:W-:Y:S02]  /*387b0*/  IMAD.MOV.U32 R13, RZ, RZ, R0 ;  /* 0x000000ffff0d7224 */ /* 0x000fe400078e0000 */
[----:B------:R-:W-:-:S07]  /*387c0*/  IMAD.MOV.U32 R5, RZ, RZ, R14 ;  /* 0x000000ffff057224 */ /* 0x000fce00078e000e */
[----:B------:R-:W-:Y:S05]  /*387d0*/  WARPSYNC.COLLECTIVE R15, `(.L_x_2390) ;  /* 0x000000000f087348 */ /* 0x000fea0003c00000 */
[----:B------:R0:W1:Y:S02]  /*387e0*/  SHFL.IDX P6, R14, R13, R12, R11 ;  /* 0x0000000c0d0e7389 */ /* 0x00006400000c000b */
[----:B01----:R-:W-:Y:S01]  /*387f0*/  ENDCOLLECTIVE ;  /* 0x000000000000791b */ /* 0x003fe20003800000 */
.L_x_2390:
[----:B------:R-:W-:Y:S02]  /*38800*/  IMAD.MOV.U32 R13, RZ, RZ, R4 ;  /* 0x000000ffff0d7224 */ /* 0x000fe400078e0004 */
[----:B------:R-:W-:Y:S01]  /*38810*/  IMAD.MOV.U32 R12, RZ, RZ, 0x3 ;  /* 0x00000003ff0c7424 */ /* 0x000fe200078e00ff */
[----:B------:R-:W-:-:S05]  /*38820*/  @!P5 LEA R14, P0, R22, R14, 0x1 ;  /* 0x0000000e160ed211 */ /* 0x000fca00078008ff */
[----:B------:R-:W-:-:S08]  /*38830*/  @!P5 IMAD.MOV.U32 R2, RZ, RZ, R14 ;  /* 0x000000ffff02d224 */ /* 0x000fd000078e000e */
[----:B------:R-:W-:Y:S05]  /*38840*/  WARPSYNC.COLLECTIVE R15, `(.L_x_2391) ;  /* 0x000000000f087348 */ /* 0x000fea0003c00000 */
[----:B------:R0:W1:Y:S02]  /*38850*/  SHFL.IDX P6, R14, R13, R12, R11 ;  /* 0x0000000c0d0e7389 */ /* 0x00006400000c000b */
[----:B01----:R-:W-:Y:S01]  /*38860*/  ENDCOLLECTIVE ;  /* 0x000000000000791b */ /* 0x003fe20003800000 */
.L_x_2391:
        /* <DEDUP_REMOVED lines=15> */
.L_x_2392:
        /* <DEDUP_REMOVED lines=19> */
.L_x_2393:
[----:B------:R-:W-:Y:S02]  /*38a90*/  IMAD.MOV.U32 R13, RZ, RZ, R0 ;  /* 0x000000ffff0d7224 */ /* 0x000fe400078e0000 */
[----:B------:R-:W-:-:S07]  /*38aa0*/  IMAD.MOV.U32 R5, RZ, RZ, R14 ;  /* 0x000000ffff057224 */ /* 0x000fce00078e000e */
[----:B------:R-:W-:Y:S05]  /*38ab0*/  WARPSYNC.COLLECTIVE R15, `(.L_x_2394) ;  /* 0x000000000f087348 */ /* 0x000fea0003c00000 */
[----:B------:R0:W1:Y:S02]  /*38ac0*/  SHFL.IDX P6, R14, R13, R12, R11 ;  /* 0x0000000c0d0e7389 */ /* 0x00006400000c000b */
[----:B01----:R-:W-:Y:S01]  /*38ad0*/  ENDCOLLECTIVE ;  /* 0x000000000000791b */ /* 0x003fe20003800000 */
.L_x_2394:
[----:B------:R-:W-:Y:S02]  /*38ae0*/  IMAD.MOV.U32 R13, RZ, RZ, R4 ;  /* 0x000000ffff0d7224 */ /* 0x000fe400078e0004 */
[----:B------:R-:W-:Y:S01]  /*38af0*/  IMAD.MOV.U32 R12, RZ, RZ, 0x5 ;  /* 0x00000005ff0c7424 */ /* 0x000fe200078e00ff */
[----:B------:R-:W-:-:S05]  /*38b00*/  @!P5 LEA R14, P0, R22, R14, 0x1 ;  /* 0x0000000e160ed211 */ /* 0x000fca00078008ff */
[----:B------:R-:W-:-:S08]  /*38b10*/  @!P5 IMAD.MOV.U32 R2, RZ, RZ, R14 ;  /* 0x000000ffff02d224 */ /* 0x000fd000078e000e */
[----:B------:R-:W-:Y:S05]  /*38b20*/  WARPSYNC.COLLECTIVE R15, `(.L_x_2395) ;  /* 0x000000000f087348 */ /* 0x000fea0003c00000 */
[----:B------:R0:W1:Y:S02]  /*38b30*/  SHFL.IDX P6, R14, R13, R12, R11 ;  /* 0x0000000c0d0e7389 */ /* 0x00006400000c000b */
[----:B01----:R-:W-:Y:S01]  /*38b40*/  ENDCOLLECTIVE ;  /* 0x000000000000791b */ /* 0x003fe20003800000 */
.L_x_2395:
        /* <DEDUP_REMOVED lines=15> */
.L_x_2396:
        /* <DEDUP_REMOVED lines=19> */
.L_x_2397:
[----:B------:R-:W-:Y:S02]  /*38d70*/  IMAD.MOV.U32 R13, RZ, RZ, R0 ;  /* 0x000000ffff0d7224 */ /* 0x000fe400078e0000 */
[----:B------:R-:W-:-:S07]  /*38d80*/  IMAD.MOV.U32 R5, RZ, RZ, R14 ;  /* 0x000000ffff057224 */ /* 0x000fce00078e000e */
[----:B------:R-:W-:Y:S05]  /*38d90*/  WARPSYNC.COLLECTIVE R15, `(.L_x_2398) ;  /* 0x000000000f087348 */ /* 0x000fea0003c00000 */
[----:B------:R0:W1:Y:S02]  /*38da0*/  SHFL.IDX P6, R14, R13, R12, R11 ;  /* 0x0000000c0d0e7389 */ /* 0x00006400000c000b */
[----:B01----:R-:W-:Y:S01]  /*38db0*/  ENDCOLLECTIVE ;  /* 0x000000000000791b */ /* 0x003fe20003800000 */
.L_x_2398:
[----:B------:R-:W-:Y:S02]  /*38dc0*/  IMAD.MOV.U32 R13, RZ, RZ, R4 ;  /* 0x000000ffff0d7224 */ /* 0x000fe400078e0004 */
[----:B------:R-:W-:Y:S01]  /*38dd0*/  IMAD.MOV.U32 R12, RZ, RZ, 0x7 ;  /* 0x00000007ff0c7424 */ /* 0x000fe200078e00ff */
[----:B------:R-:W-:-:S05]  /*38de0*/  @!P5 LEA R14, P0, R22, R14, 0x1 ;  /* 0x0000000e160ed211 */ /* 0x000fca00078008ff */
[----:B------:R-:W-:-:S08]  /*38df0*/  @!P5 IMAD.MOV.U32 R2, RZ, RZ, R14 ;  /* 0x000000ffff02d224 */ /* 0x000fd000078e000e */
[----:B------:R-:W-:Y:S05]  /*38e00*/  WARPSYNC.COLLECTIVE R15, `(.L_x_2399) ;  /* 0x000000000f087348 */ /* 0x000fea0003c00000 */
[----:B------:R0:W1:Y:S02]  /*38e10*/  SHFL.IDX P6, R14, R13, R12, R11 ;  /* 0x0000000c0d0e7389 */ /* 0x00006400000c000b */
[----:B01----:R-:W-:Y:S01]  /*38e20*/  ENDCOLLECTIVE ;  /* 0x000000000000791b */ /* 0x003fe20003800000 */
.L_x_2399:
        /* <DEDUP_REMOVED lines=10> */
[----:B------:R-:W-:-:S07]  /*38ed0*/  IMAD.MOV.U32 R5, RZ, RZ, R14 ;  /* 0x000000ffff057224 */ /* 0x000fce00078e000e */
[----:B0-----:R-:W-:Y:S05]  /*38ee0*/  WARPSYNC.COLLECTIVE R15, `(.L_x_2400) ;  /* 0x000000000f087348 */ /* 0x001fea0003c00000 */
[----:B------:R1:W2:Y:S02]  /*38ef0*/  SHFL.IDX P6, R14, R13, R12, R11 ;  /* 0x0000000c0d0e7389 */ /* 0x0002a400000c000b */
[----:B012---:R-:W-:Y:S01]  /*38f00*/  ENDCOLLECTIVE ;  /* 0x000000000000791b */ /* 0x007fe20003800000 */
.L_x_2400:
[----:B------:R-:W-:Y:S05]  /*38f10*/  BRA `(.L_x_2401) ;  /* 0xffffffc4000c7947 */ /* 0x000fea000383ffff */
.L_x_2316:
[----:B0--3--:R-:W-:-:S04]  /*38f20*/  IMAD.U32 R3, RZ, RZ, UR46 ;  /* 0x0000002eff037e24 */ /* 0x009fc8000f8e00ff */
[----:B------:R0:W3:Y:S03]  /*38f30*/  SYNCS.PHASECHK.TRANS64.TRYWAIT P0, [R3+URZ+0x32420], R0 ;  /* 0x03242000030075a7 */ /* 0x0000e6000800017f */
[----:B---3--:R-:W-:Y:S05]  /*38f40*/  @!P0 NANOSLEEP.SYNCS 0x989680 ;  /* 0x009896800000895d */ /* 0x008fea0003900000 */
[----:B------:R-:W3:Y:S02]  /*38f50*/  @!P0 SYNCS.PHASECHK.TRANS64 P0, [R3+URZ+0x32420], R0 ;  /* 0x03242000030085a7 */ /* 0x000ee4000800007f */
[----:B---3--:R-:W-:Y:S05]  /*38f60*/  @!P0 BRA `(.L_x_2316) ;  /* 0xfffffffc00ec8947 */ /* 0x008fea000383ffff */
[----:B------:R-:W-:Y:S05]  /*38f70*/  BRA `(.L_x_2402) ;  /* 0xffffffc400507947 */ /* 0x000fea000383ffff */
.L_x_2318:
[----:B0--3--:R-:W-:-:S04]  /*38f80*/  IMAD.U32 R3, RZ, RZ, UR46 ;  /* 0x0000002eff037e24 */ /* 0x009fc8000f8e00ff */
[----:B------:R0:W3:Y:S03]  /*38f90*/  SYNCS.PHASECHK.TRANS64.TRYWAIT P0, [R3+URZ+0x32460], R0 ;  /* 0x03246000030075a7 */ /* 0x0000e6000800017f */
[----:B---3--:R-:W-:Y:S05]  /*38fa0*/  @!P0 NANOSLEEP.SYNCS 0x989680 ;  /* 0x009896800000895d */ /* 0x008fea0003900000 */
[----:B------:R-:W3:Y:S02]  /*38fb0*/  @!P0 SYNCS.PHASECHK.TRANS64 P0, [R3+URZ+0x32460], R0 ;  /* 0x03246000030085a7 */ /* 0x000ee4000800007f */
[----:B---3--:R-:W-:Y:S05]  /*38fc0*/  @!P0 BRA `(.L_x_2318) ;  /* 0xfffffffc00ec8947 */ /* 0x008fea000383ffff */
[----:B------:R-:W-:Y:S05]  /*38fd0*/  BRA `(.L_x_2403) ;  /* 0xffffffc4004c7947 */ /* 0x000fea000383ffff */
.L_x_2319:
        /* <DEDUP_REMOVED lines=8> */
.L_x_2405:
[----:B------:R-:W-:Y:S05]  /*39060*/  BSYNC B0 ;  /* 0x0000000000007941 */ /* 0x000fea0003800000 */
.L_x_2404:
        /* <DEDUP_REMOVED lines=13> */
.L_x_2406:
[----:B------:R-:W-:Y:S02]  /*39140*/  VIADD R31, R6, 0x400 ;  /* 0x00000400061f7836 */ /* 0x000fe40000000000 */
[----:B------:R-:W-:Y:S02]  /*39150*/  IMAD.MOV.U32 R13, RZ, RZ, R8 ;  /* 0x000000ffff0d7224 */ /* 0x000fe400078e0008 */
[----:B------:R-:W-:Y:S01]  /*39160*/  IMAD.MOV.U32 R12, RZ, RZ, 0x1 ;  /* 0x00000001ff0c7424 */ /* 0x000fe200078e00ff */
[----:B------:R-:W-:-:S13]  /*39170*/  IADD3 R2, P0, R14, R0, RZ ;  /* 0x000000000e027210 */ /* 0x000fda0007f1e0ff */
[----:B------:R-:W-:Y:S05]  /*39180*/  WARPSYNC.COLLECTIVE R15, `(.L_x_2407) ;  /* 0x000000000f087348 */ /* 0x000fea0003c00000 */
[----:B------:R0:W1:Y:S02]  /*39190*/  SHFL.IDX P6, R14, R13, R12, R11 ;  /* 0x0000000c0d0e7389 */ /* 0x00006400000c000b */
[----:B01----:R-:W-:Y:S01]  /*391a0*/  ENDCOLLECTIVE ;  /* 0x000000000000791b */ /* 0x003fe20003800000 */
.L_x_2407:
        /* <DEDUP_REMOVED lines=12> */
.L_x_2408:
        /* <DEDUP_REMOVED lines=14> */
.L_x_2409:
        /* <DEDUP_REMOVED lines=12> */
.L_x_2410:
        /* <DEDUP_REMOVED lines=14> */
.L_x_2411:
        /* <DEDUP_REMOVED lines=12> */
.L_x_2412:
        /* <DEDUP_REMOVED lines=14> */
.L_x_2413:
        /* <DEDUP_REMOVED lines=12> */
.L_x_2414:
        /* <DEDUP_REMOVED lines=14> */
.L_x_2415:
[----:B------:R-:W-:Y:S01]  /*39830*/  IMAD.X R3, RZ, RZ, R9, P3 ;  /* 0x000000ffff037224 */ /* 0x000fe200018e0609 */
[----:B------:R-:W-:Y:S01]  /*39840*/  ISETP.LT.OR P3, PT, R17, 0x41, P4 ;  /* 0x000000411100780c */ /* 0x000fe20002761670 */
[----:B------:R-:W-:Y:S02]  /*39850*/  IMAD.MOV.U32 R9, RZ, RZ, RZ ;  /* 0x000000ffff097224 */ /* 0x000fe400078e00ff */
        /* <DEDUP_REMOVED lines=10> */
.L_x_2416:
        /* <DEDUP_REMOVED lines=9> */
.L_x_2326:
[----:B-1----:R1:W2:Y:S02]  /*39990*/  SYNCS.PHASECHK.TRANS64.TRYWAIT P0, [R19+URZ+0x32440], R23 ;  /* 0x03244017130075a7 */ /* 0x0022a4000800017f */
[----:B--2---:R-:W-:Y:S05]  /*399a0*/  @!P0 NANOSLEEP.SYNCS 0x989680 ;  /* 0x009896800000895d */ /* 0x004fea0003900000 */
[----:B------:R-:W2:Y:S02]  /*399b0*/  @!P0 SYNCS.PHASECHK.TRANS64 P0, [R19+URZ+0x32440], R23 ;  /* 0x03244017130085a7 */ /* 0x000ea4000800007f */
[----:B--2---:R-:W-:Y:S05]  /*399c0*/  @!P0 BRA `(.L_x_2326) ;  /* 0xfffffffc00f08947 */ /* 0x004fea000383ffff */
[----:B------:R-:W-:Y:S05]  /*399d0*/  BRA `(.L_x_2418) ;  /* 0xffffffc400907947 */ /* 0x000fea000383ffff */
.L_x_2327:
        /* <DEDUP_REMOVED lines=8> */
.L_x_2420:
[----:B------:R-:W-:Y:S05]  /*39a60*/  BSYNC B1 ;  /* 0x0000000000017941 */ /* 0x000fea0003800000 */
.L_x_2419:
        /* <DEDUP_REMOVED lines=9> */
.L_x_2421:
[----:B------:R-:W-:Y:S02]  /*39b00*/  IMAD.MOV.U32 R13, RZ, RZ, R24 ;  /* 0x000000ffff0d7224 */ /* 0x000fe400078e0018 */
[----:B------:R-:W-:Y:S01]  /*39b10*/  IMAD.MOV.U32 R12, RZ, RZ, 0x1 ;  /* 0x00000001ff0c7424 */ /* 0x000fe200078e00ff */
[----:B------:R-:W-:-:S13]  /*39b20*/  IADD3 R2, P0, R14, R0, RZ ;  /* 0x000000000e027210 */ /* 0x000fda0007f1e0ff */
[----:B------:R-:W-:Y:S05]  /*39b30*/  WARPSYNC.COLLECTIVE R15, `(.L_x_2422) ;  /* 0x000000000f087348 */ /* 0x000fea0003c00000 */
[----:B------:R0:W1:Y:S02]  /*39b40*/  SHFL.IDX P6, R14, R13, R12, R11 ;  /* 0x0000000c0d0e7389 */ /* 0x00006400000c000b */
[----:B01----:R-:W-:Y:S01]  /*39b50*/  ENDCOLLECTIVE ;  /* 0x000000000000791b */ /* 0x003fe20003800000 */
.L_x_2422:
        /* <DEDUP_REMOVED lines=10> */
.L_x_2423:
[----:B------:R-:W-:Y:S02]  /*39c00*/  IMAD.MOV.U32 R13, RZ, RZ, R24 ;  /* 0x000000ffff0d7224 */ /* 0x000fe400078e0018 */
[----:B------:R-:W-:Y:S01]  /*39c10*/  IMAD.MOV.U32 R12, RZ, RZ, 0x2 ;  /* 0x00000002ff0c7424 */ /* 0x000fe200078e00ff */
[----:B------:R-:W-:-:S13]  /*39c20*/  IADD3 R2, P0, R14, R0, RZ ;  /* 0x000000000e027210 */ /* 0x000fda0007f1e0ff */
[----:B------:R-:W-:Y:S05]  /*39c30*/  WARPSYNC.COLLECTIVE R15, `(.L_x_2424) ;  /* 0x000000000f087348 */ /* 0x000fea0003c00000 */
[----:B------:R0:W1:Y:S02]  /*39c40*/  SHFL.IDX P6, R14, R13, R12, R11 ;  /* 0x0000000c0d0e7389 */ /* 0x00006400000c000b */
[----:B01----:R-:W-:Y:S01]  /*39c50*/  ENDCOLLECTIVE ;  /* 0x000000000000791b */ /* 0x003fe20003800000 */
.L_x_2424:
        /* <DEDUP_REMOVED lines=10> */
.L_x_2425:
[----:B------:R-:W-:Y:S02]  /*39d00*/  IMAD.MOV.U32 R13, RZ, RZ, R24 ;  /* 0x000000ffff0d7224 */ /* 0x000fe400078e0018 */
[----:B------:R-:W-:Y:S01]  /*39d10*/  IMAD.MOV.U32 R12, RZ, RZ, 0x3 ;  /* 0x00000003ff0c7424 */ /* 0x000fe200078e00ff */
[----:B------:R-:W-:-:S13]  /*39d20*/  IADD3 R2, P0, R14, R0, RZ ;  /* 0x000000000e027210 */ /* 0x000fda0007f1e0ff */
[----:B------:R-:W-:Y:S05]  /*39d30*/  WARPSYNC.COLLECTIVE R15, `(.L_x_2426) ;  /* 0x000000000f087348 */ /* 0x000fea0003c00000 */
[----:B------:R0:W1:Y:S02]  /*39d40*/  SHFL.IDX P6, R14, R13, R12, R11 ;  /* 0x0000000c0d0e7389 */ /* 0x00006400000c000b */
[----:B01----:R-:W-:Y:S01]  /*39d50*/  ENDCOLLECTIVE ;  /* 0x000000000000791b */ /* 0x003fe20003800000 */
.L_x_2426:
        /* <DEDUP_REMOVED lines=10> */
.L_x_2427:
[----:B------:R-:W-:Y:S02]  /*39e00*/  IMAD.MOV.U32 R13, RZ, RZ, R24 ;  /* 0x000000ffff0d7224 */ /* 0x000fe400078e0018 */
[----:B------:R-:W-:Y:S01]  /*39e10*/  IMAD.MOV.U32 R12, RZ, RZ, 0x4 ;  /* 0x00000004ff0c7424 */ /* 0x000fe200078e00ff */
[----:B------:R-:W-:-:S13]  /*39e20*/  IADD3 R2, P0, R14, R0, RZ ;  /* 0x000000000e027210 */ /* 0x000fda0007f1e0ff */
[----:B------:R-:W-:Y:S05]  /*39e30*/  WARPSYNC.COLLECTIVE R15, `(.L_x_2428) ;  /* 0x000000000f087348 */ /* 0x000fea0003c00000 */
[----:B------:R0:W1:Y:S02]  /*39e40*/  SHFL.IDX P6, R14, R13, R12, R11 ;  /* 0x0000000c0d0e7389 */ /* 0x00006400000c000b */
[----:B01----:R-:W-:Y:S01]  /*39e50*/  ENDCOLLECTIVE ;  /* 0x000000000000791b */ /* 0x003fe20003800000 */
.L_x_2428:
        /* <DEDUP_REMOVED lines=10> */
.L_x_2429:
[----:B------:R-:W-:Y:S02]  /*39f00*/  IMAD.MOV.U32 R13, RZ, RZ, R24 ;  /* 0x000000ffff0d7224 */ /* 0x000fe400078e0018 */
[----:B------:R-:W-:Y:S01]  /*39f10*/  IMAD.MOV.U32 R12, RZ, RZ, 0x5 ;  /* 0x00000005ff0c7424 */ /* 0x000fe200078e00ff */
[----:B------:R-:W-:-:S13]  /*39f20*/  IADD3 R2, P0, R14, R0, RZ ;  /* 0x000000000e027210 */ /* 0x000fda0007f1e0ff */
[----:B------:R-:W-:Y:S05]  /*39f30*/  WARPSYNC.COLLECTIVE R15, `(.L_x_2430) ;  /* 0x000000000f087348 */ /* 0x000fea0003c00000 */
[----:B------:R0:W1:Y:S02]  /*39f40*/  SHFL.IDX P6, R14, R13, R12, R11 ;  /* 0x0000000c0d0e7389 */ /* 0x00006400000c000b */
[----:B01----:R-:W-:Y:S01]  /*39f50*/  ENDCOLLECTIVE ;  /* 0x000000000000791b */ /* 0x003fe20003800000 */
.L_x_2430:
        /* <DEDUP_REMOVED lines=10> */
.L_x_2431:
[----:B------:R-:W-:Y:S05]  /*3a000*/  BRA `(.L_x_2432) ;  /* 0xffffffc000ec7947 */ /* 0x000fea000383ffff */
.L_x_2332:
[----:B---3--:R3:W4:Y:S02]  /*3a010*/  SYNCS.PHASECHK.TRANS64.TRYWAIT P0, [R19+URZ+0x32460], R23 ;  /* 0x03246017130075a7 */ /* 0x008724000800017f */
[----:B----4-:R-:W-:Y:S05]  /*3a020*/  @!P0 NANOSLEEP.SYNCS 0x989680 ;  /* 0x009896800000895d */ /* 0x010fea0003900000 */
[----:B------:R-:W4:Y:S02]  /*3a030*/  @!P0 SYNCS.PHASECHK.TRANS64 P0, [R19+URZ+0x32460], R23 ;  /* 0x03246017130085a7 */ /* 0x000f24000800007f */
[----:B----4-:R-:W-:Y:S05]  /*3a040*/  @!P0 BRA `(.L_x_2332) ;  /* 0xfffffffc00f08947 */ /* 0x010fea000383ffff */
[----:B------:R-:W-:Y:S05]  /*3a050*/  BRA `(.L_x_2433) ;  /* 0xffffffc400387947 */ /* 0x000fea000383ffff */
.L_x_2333:
        /* <DEDUP_REMOVED lines=8> */
.L_x_2435:
[----:B------:R-:W-:Y:S05]  /*3a0e0*/  BSYNC B1 ;  /* 0x0000000000017941 */ /* 0x000fea0003800000 */
.L_x_2434:
        /* <DEDUP_REMOVED lines=9> */
.L_x_2436:
[----:B------:R-:W-:Y:S02]  /*3a180*/  IMAD.MOV.U32 R9, RZ, RZ, RZ ;  /* 0x000000ffff097224 */ /* 0x000fe400078e00ff */
[----:B------:R-:W-:Y:S02]  /*3a190*/  IMAD.MOV.U32 R13, RZ, RZ, R22 ;  /* 0x000000ffff0d7224 */ /* 0x000fe400078e0016 */
[----:B------:R-:W-:Y:S01]  /*3a1a0*/  IMAD.MOV.U32 R12, RZ, RZ, 0x1 ;  /* 0x00000001ff0c7424 */ /* 0x000fe200078e00ff */
[----:B------:R-:W-:-:S13]  /*3a1b0*/  IADD3 R2, P0, R14, R0, RZ ;  /* 0x000000000e027210 */ /* 0x000fda0007f1e0ff */
[----:B------:R-:W-:Y:S05]  /*3a1c0*/  WARPSYNC.COLLECTIVE R15, `(.L_x_2437) ;  /* 0x000000000f087348 */ /* 0x000fea0003c00000 */
[----:B------:R0:W1:Y:S02]  /*3a1d0*/  SHFL.IDX P6, R14, R13, R12, R11 ;  /* 0x0000000c0d0e7389 */ /* 0x00006400000c000b */
[----:B01----:R-:W-:Y:S01]  /*3a1e0*/  ENDCOLLECTIVE ;  /* 0x000000000000791b */ /* 0x003fe20003800000 */
.L_x_2437:
        /* <DEDUP_REMOVED lines=13> */
.L_x_2438:
[----:B------:R-:W-:Y:S02]  /*3a2c0*/  IMAD.MOV.U32 R13, RZ, RZ, R22 ;  /* 0x000000ffff0d7224 */ /* 0x000fe400078e0016 */
[----:B------:R-:W-:Y:S01]  /*3a2d0*/  IMAD.MOV.U32 R12, RZ, RZ, 0x2 ;  /* 0x00000002ff0c7424 */ /* 0x000fe200078e00ff */
[----:B------:R-:W-:-:S13]  /*3a2e0*/  IADD3 R2, P0, R14, R0, RZ ;  /* 0x000000000e027210 */ /* 0x000fda0007f1e0ff */
[----:B------:R-:W-:Y:S05]  /*3a2f0*/  WARPSYNC.COLLECTIVE R15, `(.L_x_2439) ;  /* 0x000000000f087348 */ /* 0x000fea0003c00000 */
[----:B------:R0:W1:Y:S02]  /*3a300*/  SHFL.IDX P6, R14, R13, R12, R11 ;  /* 0x0000000c0d0e7389 */ /* 0x00006400000c000b */
[----:B01----:R-:W-:Y:S01]  /*3a310*/  ENDCOLLECTIVE ;  /* 0x000000000000791b */ /* 0x003fe20003800000 */
.L_x_2439:
        /* <DEDUP_REMOVED lines=13> */
.L_x_2440:
[----:B------:R-:W-:Y:S02]  /*3a3f0*/  IMAD.MOV.U32 R13, RZ, RZ, R22 ;  /* 0x000000ffff0d7224 */ /* 0x000fe400078e0016 */
[----:B------:R-:W-:Y:S01]  /*3a400*/  IMAD.MOV.U32 R12, RZ, RZ, 0x3 ;  /* 0x00000003ff0c7424 */ /* 0x000fe200078e00ff */
[----:B------:R-:W-:-:S13]  /*3a410*/  IADD3 R2, P0, R14, R0, RZ ;  /* 0x000000000e027210 */ /* 0x000fda0007f1e0ff */
[----:B------:R-:W-:Y:S05]  /*3a420*/  WARPSYNC.COLLECTIVE R15, `(.L_x_2441) ;  /* 0x000000000f087348 */ /* 0x000fea0003c00000 */
[----:B------:R0:W1:Y:S02]  /*3a430*/  SHFL.IDX P6, R14, R13, R12, R11 ;  /* 0x0000000c0d0e7389 */ /* 0x00006400000c000b */
[----:B01----:R-:W-:Y:S01]  /*3a440*/  ENDCOLLECTIVE ;  /* 0x000000000000791b */ /* 0x003fe20003800000 */
.L_x_2441:
        /* <DEDUP_REMOVED lines=13> */
.L_x_2442:
[----:B------:R-:W-:Y:S02]  /*3a520*/  IMAD.MOV.U32 R13, RZ, RZ, R22 ;  /* 0x000000ffff0d7224 */ /* 0x000fe400078e0016 */
[----:B------:R-:W-:Y:S01]  /*3a530*/  IMAD.MOV.U32 R12, RZ, RZ, 0x4 ;  /* 0x00000004ff0c7424 */ /* 0x000fe200078e00ff */
[----:B------:R-:W-:-:S13]  /*3a540*/  IADD3 R2, P0, R14, R0, RZ ;  /* 0x000000000e027210 */ /* 0x000fda0007f1e0ff */
[----:B------:R-:W-:Y:S05]  /*3a550*/  WARPSYNC.COLLECTIVE R15, `(.L_x_2443) ;  /* 0x000000000f087348 */ /* 0x000fea0003c00000 */
[----:B------:R0:W1:Y:S02]  /*3a560*/  SHFL.IDX P6, R14, R13, R12, R11 ;  /* 0x0000000c0d0e7389 */ /* 0x00006400000c000b */
[----:B01----:R-:W-:Y:S01]  /*3a570*/  ENDCOLLECTIVE ;  /* 0x000000000000791b */ /* 0x003fe20003800000 */
.L_x_2443:
        /* <DEDUP_REMOVED lines=13> */
.L_x_2444:
[----:B------:R-:W-:Y:S02]  /*3a650*/  IMAD.MOV.U32 R13, RZ, RZ, R22 ;  /* 0x000000ffff0d7224 */ /* 0x000fe400078e0016 */
[----:B------:R-:W-:Y:S01]  /*3a660*/  IMAD.MOV.U32 R12, RZ, RZ, 0x5 ;  /* 0x00000005ff0c7424 */ /* 0x000fe200078e00ff */
[----:B------:R-:W-:-:S13]  /*3a670*/  IADD3 R2, P0, R14, R0, RZ ;  /* 0x000000000e027210 */ /* 0x000fda0007f1e0ff */
[----:B------:R-:W-:Y:S05]  /*3a680*/  WARPSYNC.COLLECTIVE R15, `(.L_x_2445) ;  /* 0x000000000f087348 */ /* 0x000fea0003c00000 */
[----:B------:R0:W1:Y:S02]  /*3a690*/  SHFL.IDX P6, R14, R13, R12, R11 ;  /* 0x0000000c0d0e7389 */ /* 0x00006400000c000b */
[----:B01----:R-:W-:Y:S01]  /*3a6a0*/  ENDCOLLECTIVE ;  /* 0x000000000000791b */ /* 0x003fe20003800000 */
.L_x_2445:
        /* <DEDUP_REMOVED lines=13> */
.L_x_2446:
[----:B------:R-:W-:Y:S05]  /*3a780*/  BRA `(.L_x_2447) ;  /* 0xffffffc000887947 */ /* 0x000fea000383ffff */
.L_x_2338:
[----:B0-----:R0:W1:Y:S02]  /*3a790*/  SYNCS.PHASECHK.TRANS64.TRYWAIT P0, [R4+URZ+0x32420], R9 ;  /* 0x03242009040075a7 */ /* 0x001064000800017f */
[----:B-1----:R-:W-:Y:S05]  /*3a7a0*/  @!P0 NANOSLEEP.SYNCS 0x989680 ;  /* 0x009896800000895d */ /* 0x002fea0003900000 */
[----:B------:R-:W1:Y:S02]  /*3a7b0*/  @!P0 SYNCS.PHASECHK.TRANS64 P0, [R4+URZ+0x32420], R9 ;  /* 0x03242009040085a7 */ /* 0x000e64000800007f */
[----:B-1----:R-:W-:Y:S05]  /*3a7c0*/  @!P0 BRA `(.L_x_2338) ;  /* 0xfffffffc00f08947 */ /* 0x002fea000383ffff */
[----:B------:R-:W-:Y:S05]  /*3a7d0*/  BRA `(.L_x_2448) ;  /* 0xffffffc400107947 */ /* 0x000fea000383ffff */
.L_x_2339:
        /* <DEDUP_REMOVED lines=8> */
[----:B0-2--5:R-:W-:Y:S05]  /*3a860*/  WARPSYNC.COLLECTIVE R15, `(.L_x_2450) ;  /* 0x000000000f087348 */ /* 0x025fea0003c00000 */
[----:B------:R1:W3:Y:S02]  /*3a870*/  SHFL.IDX P6, R14, R13, R12, R11 ;  /* 0x0000000c0d0e7389 */ /* 0x0002e400000c000b */
[----:B0123-5:R-:W-:Y:S01]  /*3a880*/  ENDCOLLECTIVE ;  /* 0x000000000000791b */ /* 0x02ffe20003800000 */
.L_x_2450:
[----:B------:R-:W-:Y:S05]  /*3a890*/  BSYNC B0 ;  /* 0x0000000000007941 */ /* 0x000fea0003800000 */
.L_x_2449:
[----:B------:R-:W-:Y:S05]  /*3a8a0*/  BRA `(.L_x_2451) ;  /* 0xffffffc000f87947 */ /* 0x000fea000383ffff */
.L_x_2340:
[----:B------:R-:W-:Y:S01]  /*3a8b0*/  BSSY B0, `(.L_x_2452) ;  /* 0x0000006000007945 */ /* 0x000fe20003800000 */
[----:B------:R-:W-:-:S07]  /*3a8c0*/  IMAD.MOV.U32 R15, RZ, RZ, -0x1 ;  /* 0xffffffffff0f7424 */ /* 0x000fce00078e00ff */
[----:B012--5:R-:W-:Y:S05]  /*3a8d0*/  WARPSYNC.COLLECTIVE R15, `(.L_x_2453) ;  /* 0x000000000f0c7348 */ /* 0x027fea0003c00000 */
[----:B------:R-:W-:Y:S02]  /*3a8e0*/  ELECT P6, UR62, PT ;  /* 0x00000000003e782f */ /* 0x000fe400038c0000 */
[----:B------:R-:W-:Y:S01]  /*3a8f0*/  MOV R14, UR62 ;  /* 0x0000003e000e7c02 */ /* 0x000fe20008000f00 */
[----:B012--5:R-:W-:Y:S10]  /*3a900*/  ENDCOLLECTIVE ;  /* 0x000000000000791b */ /* 0x027ff40003800000 */
.L_x_2453:
[----:B------:R-:W-:Y:S05]  /*3a910*/  BSYNC B0 ;  /* 0x0000000000007941 */ /* 0x000fea0003800000 */
.L_x_2452:
[----:B------:R-:W-:Y:S05]  /*3a920*/  BRA `(.L_x_2454) ;  /* 0xffffffc000ec7947 */ /* 0x000fea000383ffff */
.L_x_2342:
[----:B-1----:R1:W3:Y:S02]  /*3a930*/  SYNCS.PHASECHK.TRANS64.TRYWAIT P1, [R5+URZ+0x32440], R0 ;  /* 0x03244000050075a7 */ /* 0x0022e4000802017f */
[----:B---3--:R-:W-:Y:S05]  /*3a940*/  @!P1 NANOSLEEP.SYNCS 0x989680 ;  /* 0x009896800000995d */ /* 0x008fea0003900000 */
[----:B------:R-:W3:Y:S02]  /*3a950*/  @!P1 SYNCS.PHASECHK.TRANS64 P1, [R5+URZ+0x32440], R0 ;  /* 0x03244000050095a7 */ /* 0x000ee4000802007f */
[----:B---3--:R-:W-:Y:S05]  /*3a960*/  @!P1 BRA `(.L_x_2342) ;  /* 0xfffffffc00f09947 */ /* 0x008fea000383ffff */
[----:B------:R-:W-:Y:S05]  /*3a970*/  BRA `(.L_x_2455) ;  /* 0xffffffc4000c7947 */ /* 0x000fea000383ffff */
.L_x_2344:
[----:B---3--:R3:W4:Y:S02]  /*3a980*/  SYNCS.PHASECHK.TRANS64.TRYWAIT P1, [R17+URZ+0x32440], R2 ;  /* 0x03244002110075a7 */ /* 0x008724000802017f */
[----:B----4-:R-:W-:Y:S05]  /*3a990*/  @!P1 NANOSLEEP.SYNCS 0x989680 ;  /* 0x009896800000995d */ /* 0x010fea0003900000 */
[----:B------:R-:W4:Y:S02]  /*3a9a0*/  @!P1 SYNCS.PHASECHK.TRANS64 P1, [R17+URZ+0x32440], R2 ;  /* 0x03244002110095a7 */ /* 0x000f24000802007f */
[----:B----4-:R-:W-:Y:S05]  /*3a9b0*/  @!P1 BRA `(.L_x_2344) ;  /* 0xfffffffc00f09947 */ /* 0x010fea000383ffff */
[----:B------:R-:W-:Y:S05]  /*3a9c0*/  BRA `(.L_x_2456) ;  /* 0xffffffc400187947 */ /* 0x000fea000383ffff */
.L_x_2346:
[----:B----4-:R4:W0:Y:S02]  /*3a9d0*/  SYNCS.PHASECHK.TRANS64.TRYWAIT P1, [R5+URZ+0x32460], R0 ;  /* 0x03246000050075a7 */ /* 0x010824000802017f */
[----:B0-----:R-:W-:Y:S05]  /*3a9e0*/  @!P1 NANOSLEEP.SYNCS 0x989680 ;  /* 0x009896800000995d */ /* 0x001fea0003900000 */
[----:B------:R-:W0:Y:S02]  /*3a9f0*/  @!P1 SYNCS.PHASECHK.TRANS64 P1, [R5+URZ+0x32460], R0 ;  /* 0x03246000050095a7 */ /* 0x000e24000802007f */
[----:B0-----:R-:W-:Y:S05]  /*3aa00*/  @!P1 BRA `(.L_x_2346) ;  /* 0xfffffffc00f09947 */ /* 0x001fea000383ffff */
[----:B------:R-:W-:Y:S05]  /*3aa10*/  BRA `(.L_x_2457) ;  /* 0xffffffc400147947 */ /* 0x000fea000383ffff */
        .type           $_ZN7cutlass13device_kernelIN5flash11enable_sm90INS1_16FlashAttnFwdSm90INS1_25CollectiveMainloopFwdSm90ILi2EN4cute5tupleIJNS5_1CILi1EEES8_S8_EEENS6_IJNS7_ILi128EEENS7_ILi96EEENS7_ILi64EEEEEELi256ENS_10bfloat16_tEfNS_4arch4Sm90ELb0ELb1ELb0ELb0ELb1ELb0ELb1ELb1ELb0ELb1ELb1ELb0EEENS1_21CollectiveEpilogueFwdINS6_IJSA_NS7_ILi256EEESB_EEES9_SE_SG_Li256ELb0ELb1ELb1ELb0EEENS1_19SingleTileSchedulerILb0ELb1ELb1ELi128EEEEEEEEEvNT_6ParamsE$_ZZN5flash25CollectiveMainloopFwdSm90ILi2EN4cute5tupleIJNS1_1CILi1EEES4_S4_EEENS2_IJNS3_ILi128EEENS3_ILi96EEENS3_ILi64EEEEEELi256EN7cutlass10bfloat16_tEfNSA_4arch4Sm90ELb0ELb1ELb0ELb0ELb1ELb0ELb1ELb1ELb0ELb1ELb1ELb0EE3mmaINS_16FlashAttnFwdSm90ISE_NS_21CollectiveEpilogueFwdINS2_IJS6_NS3_ILi256EEES7_EEES5_SB_SD_Li256ELb0ELb1ELb1ELb0EEENS_19SingleTileSchedulerILb0ELb1ELb1ELi128EEEE13SharedStorageENS1_6TensorINS1_11ArrayEngineIfLm128EEENS1_6LayoutINS2_IJNS2_IJNS3_ILi2EEEST_NS3_ILi32EEEEEES4_S4_EEENS2_IJNS2_IJS4_ST_NS3_ILi4EEEEEENS3_ILi0EEESZ_EEEEEEENS_7SoftmaxILi2ELi0EEEEEbRKNSE_6ParamsENSA_13PipelineAsyncILi2EEES19_RNSA_13PipelineStateILj2EEERT0_RT1_iRiRKNS_16SeqlenInfoQKNewKILb0ELb0EEENS2_IJiiiiEEERT_ENKUliT_T0_T1_E_clIZSF_ISO_S12_S14_EbS17_S19_S19_S1C_S1E_S1G_iS1H_S1L_S1M_S1O_EUlRS1P_iE1_NS3_ILb0EEENS3_ILb1EEEEEDaiS1P_S1Q_S1R_,@function
        .size           $_ZN7cutlass13device_kernelIN5flash11enable_sm90INS1_16FlashAttnFwdSm90INS1_25CollectiveMainloopFwdSm90ILi2EN4cute5tupleIJNS5_1CILi1EEES8_S8_EEENS6_IJNS7_ILi128EEENS7_ILi96EEENS7_ILi64EEEEEELi256ENS_10bfloat16_tEfNS_4arch4Sm90ELb0ELb1ELb0ELb0ELb1ELb0ELb1ELb1ELb0ELb1ELb1ELb0EEENS1_21CollectiveEpilogueFwdINS6_IJSA_NS7_ILi256EEESB_EEES9_SE_SG_Li256ELb0ELb1ELb1ELb0EEENS1_19SingleTileSchedulerILb0ELb1ELb1ELi128EEEEEEEEEvNT_6ParamsE$_ZZN5flash25CollectiveMainloopFwdSm90ILi2EN4cute5tupleIJNS1_1CILi1EEES4_S4_EEENS2_IJNS3_ILi128EEENS3_ILi96EEENS3_ILi64EEEEEELi256EN7cutlass10bfloat16_tEfNSA_4arch4Sm90ELb0ELb1ELb0ELb0ELb1ELb0ELb1ELb1ELb0ELb1ELb1ELb0EE3mmaINS_16FlashAttnFwdSm90ISE_NS_21CollectiveEpilogueFwdINS2_IJS6_NS3_ILi256EEES7_EEES5_SB_SD_Li256ELb0ELb1ELb1ELb0EEENS_19SingleTileSchedulerILb0ELb1ELb1ELi128EEEE13SharedStorageENS1_6TensorINS1_11ArrayEngineIfLm128EEENS1_6LayoutINS2_IJNS2_IJNS3_ILi2EEEST_NS3_ILi32EEEEEES4_S4_EEENS2_IJNS2_IJS4_ST_NS3_ILi4EEEEEENS3_ILi0EEESZ_EEEEEEENS_7SoftmaxILi2ELi0EEEEEbRKNSE_6ParamsENSA_13PipelineAsyncILi2EEES19_RNSA_13PipelineStateILj2EEERT0_RT1_iRiRKNS_16SeqlenInfoQKNewKILb0ELb0EEENS2_IJiiiiEEERT_ENKUliT_T0_T1_E_clIZSF_ISO_S12_S14_EbS17_S19_S19_S1C_S1E_S1G_iS1H_S1L_S1M_S1O_EUlRS1P_iE1_NS3_ILb0EEENS3_ILb1EEEEEDaiS1P_S1Q_S1R_,(.L_x_6563 - $_ZN7cutlass13device_kernelIN5flash11enable_sm90INS1_16FlashAttnFwdSm90INS1_25CollectiveMainloopFwdSm90ILi2EN4cute5tupleIJNS5_1CILi1EEES8_S8_EEENS6_IJNS7_ILi128EEENS7_ILi96EEENS7_ILi64EEEEEELi256ENS_10bfloat16_tEfNS_4arch4Sm90ELb0ELb1ELb0ELb0ELb1ELb0ELb1ELb1ELb0ELb1ELb1ELb0EEENS1_21CollectiveEpilogueFwdINS6_IJSA_NS7_ILi256EEESB_EEES9_SE_SG_Li256ELb0ELb1ELb1ELb0EEENS1_19SingleTileSchedulerILb0ELb1ELb1ELi128EEEEEEEEEvNT_6ParamsE$_ZZN5flash25CollectiveMainloopFwdSm90ILi2EN4cute5tupleIJNS1_1CILi1EEES4_S4_EEENS2_IJNS3_ILi128EEENS3_ILi96EEENS3_ILi64EEEEEELi256EN7cutlass10bfloat16_tEfNSA_4arch4Sm90ELb0ELb1ELb0ELb0ELb1ELb0ELb1ELb1ELb0ELb1ELb1ELb0EE3mmaINS_16FlashAttnFwdSm90ISE_NS_21CollectiveEpilogueFwdINS2_IJS6_NS3_ILi256EEES7_EEES5_SB_SD_Li256ELb0ELb1ELb1ELb0EEENS_19SingleTileSchedulerILb0ELb1ELb1ELi128EEEE13SharedStorageENS1_6TensorINS1_11ArrayEngineIfLm128EEENS1_6LayoutINS2_IJNS2_IJNS3_ILi2EEEST_NS3_ILi32EEEEEES4_S4_EEENS2_IJNS2_IJS4_ST_NS3_ILi4EEEEEENS3_ILi0EEESZ_EEEEEEENS_7SoftmaxILi2ELi0EEEEEbRKNSE_6ParamsENSA_13PipelineAsyncILi2EEES19_RNSA_13PipelineStateILj2EEERT0_RT1_iRiRKNS_16SeqlenInfoQKNewKILb0ELb0EEENS2_IJiiiiEEERT_ENKUliT_T0_T1_E_clIZSF_ISO_S12_S14_EbS17_S19_S19_S1C_S1E_S1G_iS1H_S1L_S1M_S1O_EUlRS1P_iE1_NS3_ILb0EEENS3_ILb1EEEEEDaiS1P_S1Q_S1R_)
$_ZN7cutlass13device_kernelIN5flash11enable_sm90INS1_16FlashAttnFwdSm90INS1_25CollectiveMainloopFwdSm90ILi2EN4cute5tupleIJNS5_1CILi1EEES8_S8_EEENS6_IJNS7_ILi128EEENS7_ILi96EEENS7_ILi64EEEEEELi256ENS_10bfloat16_tEfNS_4arch4Sm90ELb0ELb1ELb0ELb0ELb1ELb0ELb1ELb1ELb0ELb1ELb1ELb0EEENS1_21CollectiveEpilogueFwdINS6_IJSA_NS7_ILi256EEESB_EEES9_SE_SG_Li256ELb0ELb1ELb1ELb0EEENS1_19SingleTileSchedulerILb0ELb1ELb1ELi128EEEEEEEEEvNT_6ParamsE$_ZZN5flash25CollectiveMainloopFwdSm90ILi2EN4cute5tupleIJNS1_1CILi1EEES4_S4_EEENS2_IJNS3_ILi128EEENS3_ILi96EEENS3_ILi64EEEEEELi256EN7cutlass10bfloat16_tEfNSA_4arch4Sm90ELb0ELb1ELb0ELb0ELb1ELb0ELb1ELb1ELb0ELb1ELb1ELb0EE3mmaINS_16FlashAttnFwdSm90ISE_NS_21CollectiveEpilogueFwdINS2_IJS6_NS3_ILi256EEES7_EEES5_SB_SD_Li256ELb0ELb1ELb1ELb0EEENS_19SingleTileSchedulerILb0ELb1ELb1ELi128EEEE13SharedStorageENS1_6TensorINS1_11ArrayEngineIfLm128EEENS1_6LayoutINS2_IJNS2_IJNS3_ILi2EEEST_NS3_ILi32EEEEEES4_S4_EEENS2_IJNS2_IJS4_ST_NS3_ILi4EEEEEENS3_ILi0EEESZ_EEEEEEENS_7SoftmaxILi2ELi0EEEEEbRKNSE_6ParamsENSA_13PipelineAsyncILi2EEES19_RNSA_13PipelineStateILj2EEERT0_RT1_iRiRKNS_16SeqlenInfoQKNewKILb0ELb0EEENS2_IJiiiiEEERT_ENKUliT_T0_T1_E_clIZSF_ISO_S12_S14_EbS17_S19_S19_S1C_S1E_S1G_iS1H_S1L_S1M_S1O_EUlRS1P_iE1_NS3_ILb0EEENS3_ILb1EEEEEDaiS1P_S1Q_S1R_:
[----:B------:R-:W-:Y:S05]  /*3aa20*/  YIELD ;  /* 0x0000000000007946 */ /* 0x000fea0003800000 */
[----:B------:R-:W-:Y:S02]  /*3aa30*/  ULDC UR4, c[0x0][0x20] ;  /* 0x0000080000047ab9 */ /* 0x000fe40000000800 */
[----:B------:R-:W-:-:S05]  /*3aa40*/  VIADD R162, R161, -UR4 ;  /* 0x80000004a1a27c36 */ /* 0x000fca0008000000 */
[----:B------:R-:W2:Y:S01]  /*3aa50*/  LDL.64 R2, [R162] ;  /* 0x00000000a2027983 */ /* 0x000ea20000100a00 */
[----:B------:R-:W0:Y:S02]  /*3aa60*/  LDC.64 R4, c[0x0][0x208] ;  /* 0x00008200ff047b82 */ /* 0x000e240000000a00 */
[----:B0-----:R-:W-:Y:S02]  /*3aa70*/  R2UR UR4, R4 ;  /* 0x00000000040472ca */ /* 0x001fe400000e0000 */
[----:B------:R-:W-:-:S13]  /*3aa80*/  R2UR UR5, R5 ;  /* 0x00000000050572ca */ /* 0x000fda00000e0000 */
[----:B--2---:R-:W2:Y:S01]  /*3aa90*/  LD.E R0, desc[UR4][R2.64] ;  /* 0x0000000402007980 */ /* 0x004ea2000c101900 */
[----:B------:R-:W-:Y:S02]  /*3aaa0*/  R2UR UR4, R4 ;  /* 0x00000000040472ca */ /* 0x000fe400000e0000 */
[----:B------:R-:W-:Y:S01]  /*3aab0*/  R2UR UR5, R5 ;  /* 0x00000000050572ca */ /* 0x000fe200000e0000 */
[----:B--2---:R-:W-:-:S12]  /*3aac0*/  VIADD R11, R0, 0x1 ;  /* 0x00000001000b7836 */ /* 0x004fd80000000000 */
[----:B------:R-:W2:Y:S01]  /*3aad0*/  LD.E R0, desc[UR4][R2.64+0x8] ;  /* 0x0000080402007980 */ /* 0x000ea2000c101900 */
[----:B------:R-:W-:-:S13]  /*3aae0*/  ISETP.NE.AND P0, PT, R11, 0x2, PT ;  /* 0x000000020b00780c */ /* 0x000fda0003f05270 */
[----:B------:R-:W-:Y:S02]  /*3aaf0*/  @!P0 R2UR UR6, R4 ;  /* 0x00000000040682ca */ /* 0x000fe400000e0000 */
[----:B------:R-:W-:-:S13]  /*3ab00*/  @!P0 R2UR UR7, R5 ;  /* 0x00000000050782ca */ /* 0x000fda00000e0000 */
[----:B------:R-:W3:Y:S01]  /*3ab10*/  @!P0 LD.E R6, desc[UR6][R2.64+0x4] ;  /* 0x0000040602068980 */ /* 0x000ee2000c101900 */
[C---:B------:R-:W-:Y:S02]  /*3ab20*/  R2UR UR4, R4.reuse ;  /* 0x00000000040472ca */ /* 0x040fe400000e0000 */
[C---:B------:R-:W-:Y:S02]  /*3ab30*/  R2UR UR5, R5.reuse ;  /* 0x00000000050572ca */ /* 0x040fe400000e0000 */
[C---:B------:R-:W-:Y:S02]  /*3ab40*/  R2UR UR6, R4.reuse ;  /* 0x00000000040672ca */ /* 0x040fe400000e0000 */
[C---:B------:R-:W-:Y:S02]  /*3ab50*/  R2UR UR7, R5.reuse ;  /* 0x00000000050772ca */ /* 0x040fe400000e0000 */
[----:B------:R-:W-:Y:S02]  /*3ab60*/  @!P0 R2UR UR8, R4 ;  /* 0x00000000040882ca */ /* 0x000fe400000e0000 */
[----:B------:R-:W-:-:S02]  /*3ab70*/  @!P0 R2UR UR9, R5 ;  /* 0x00000000050982ca */ /* 0x000fc400000e0000 */
[----:B------:R-:W-:Y:S02]  /*3ab80*/  @!P0 R2UR UR10, R4 ;  /* 0x00000000040a82ca */ /* 0x000fe400000e0000 */
[----:B------:R-:W-:Y:S01]  /*3ab90*/  @!P0 R2UR UR11, R5 ;  /* 0x00000000050b82ca */ /* 0x000fe200000e0000 */
[----:B------:R-:W-:Y:S08]  /*3aba0*/  ST.E desc[UR4][R2.64], R11 ;  /* 0x0000000b02007985 */ /* 0x000ff0000c101904 */
[----:B------:R-:W-:Y:S01]  /*3abb0*/  @!P0 ST.E desc[UR8][R2.64], RZ ;  /* 0x000000ff02008985 */ /* 0x000fe2000c101908 */
[----:B--2---:R-:W-:-:S05]  /*3abc0*/  VIADD R13, R0, 0x1 ;  /* 0x00000001000d7836 */ /* 0x004fca0000000000 */
[----:B------:R-:W-:Y:S01]  /*3abd0*/  ST.E desc[UR6][R2.64+0x8], R13 ;  /* 0x0000080d02007985 */ /* 0x000fe2000c101906 */
[----:B---3--:R-:W-:-:S05]  /*3abe0*/  @!P0 LOP3.LUT R15, R6, 0x1, RZ, 0x3c, !PT ;  /* 0x00000001060f8812 */ /* 0x008fca00078e3cff */
[----:B------:R0:W-:Y:S04]  /*3abf0*/  @!P0 ST.E desc[UR10][R2.64+0x4], R15 ;  /* 0x0000040f02008985 */ /* 0x0001e8000c10190a */
[----:B------:R-:W2:Y:S01]  /*3ac00*/  LDL.64 R8, [R162+0x18] ;  /* 0x00001800a2087983 */ /* 0x000ea20000100a00 */
[----:B------:R-:W-:Y:S02]  /*3ac10*/  R2UR UR4, R4 ;  /* 0x00000000040472ca */ /* 0x000fe400000e0000 */
[----:B------:R-:W-:Y:S01]  /*3ac20*/  R2UR UR5, R5 ;  /* 0x00000000050572ca */ /* 0x000fe200000e0000 */
[----:B------:R-:W3:-:S12]  /*3ac30*/  LDL.64 R6, [R162] ;  /* 0x00000000a2067983 */ /* 0x000ed80000100a00 */
[----:B--2---:R-:W2:Y:S01]  /*3ac40*/  LD.E R12, desc[UR4][R8.64] ;  /* 0x00000004080c7980 */ /* 0x004ea2000c101900 */
[C---:B------:R-:W-:Y:S02]  /*3ac50*/  R2UR UR4, R4.reuse ;  /* 0x00000000040472ca */ /* 0x040fe400000e0000 */
[C---:B------:R-:W-:Y:S02]  /*3ac60*/  R2UR UR5, R5.reuse ;  /* 0x00000000050572ca */ /* 0x040fe400000e0000 */
[----:B------:R-:W-:Y:S02]  /*3ac70*/  R2UR UR6, R4 ;  /* 0x00000000040672ca */ /* 0x000fe400000e0000 */
[----:B------:R-:W-:Y:S01]  /*3ac80*/  R2UR UR7, R5 ;  /* 0x00000000050772ca */ /* 0x000fe200000e0000 */
[----:B------:R-:W-:Y:S01]  /*3ac90*/  BSSY B2, `(.L_x_2458) ;  /* 0x0000009000027945 */ /* 0x000fe20003800000 */
[----:B0-----:R-:W-:Y:S02]  /*3aca0*/  IMAD.MOV.U32 R2, RZ, RZ, R23 ;  /* 0x000000ffff027224 */ /* 0x001fe400078e0017 */
[----:B------:R-:W-:-:S05]  /*3acb0*/  IMAD.MOV.U32 R3, RZ, RZ, R22 ;  /* 0x000000ffff037224 */ /* 0x000fca00078e0016 */
[----:B---3--:R0:W5:Y:S04]  /*3acc0*/  LD.E R0, desc[UR4][R6.64] ;  /* 0x0000000406007980 */ /* 0x008168000c101900 */
[----:B------:R0:W5:Y:S01]  /*3acd0*/  LD.E R11, desc[UR6][R6.64+0x4] ;  /* 0x00000406060b7980 */ /* 0x000162000c101900 */
[----:B--2---:R-:W-:-:S04]  /*3ace0*/  LOP3.LUT R12, R12, 0x1, RZ, 0xfc, !PT ;  /* 0x000000010c0c7812 */ /* 0x004fc800078efcff */
[----:B------:R-:W-:-:S13]  /*3acf0*/  ISETP.NE.AND P0, PT, R12, 0x3, PT ;  /* 0x000000030c00780c */ /* 0x000fda0003f05270 */
[----:B0-----:R-:W-:Y:S05]  /*3ad00*/  @!P0 BRA `(.L_x_2459) ;  /* 0x0000000000048947 */ /* 0x001fea0003800000 */
[----:B------:R-:W-:Y:S01]  /*3ad10*/  BPT.TRAP 0x1 ;  /* 0x000000040000795c */ /* 0x000fe20000300000 */
.L_x_2459:
[----:B------:R-:W-:Y:S05]  /*3ad20*/  BSYNC B2 ;  /* 0x0000000000027941 */ /* 0x000fea0003800000 */
.L_x_2458:
[----:B------:R-:W-:Y:S02]  /*3ad30*/  R2UR UR4, R4 ;  /* 0x00000000040472ca */ /* 0x000fe400000e0000 */
[----:B------:R-:W-:-:S13]  /*3ad40*/  R2UR UR5, R5 ;  /* 0x00000000050572ca */ /* 0x000fda00000e0000 */
[----:B------:R-:W2:Y:S01]  /*3ad50*/  LD.E.64 R12, desc[UR4][R8.64+0x18] ;  /* 0x00001804080c7980 */ /* 0x000ea2000c101b00 */
[----:B-----5:R-:W-:Y:S02]  /*3ad60*/  SHF.L.U32 R15, R11, 0x1f, RZ ;  /* 0x0000001f0b0f7819 */ /* 0x020fe400000006ff */
[----:B--2---:R-:W-:-:S05]  /*3ad70*/  MOV R13, R12 ;  /* 0x0000000c000d7202 */ /* 0x004fca0000000f00 */
[----:B------:R-:W-:-:S04]  /*3ad80*/  IMAD R0, R0, 0x8, R13 ;  /* 0x0000000800007824 */ /* 0x000fc800078e020d */
[----:B------:R0:W1:Y:S01]  /*3ad90*/  SYNCS.PHASECHK.TRANS64.TRYWAIT P0, [R0+URZ], R15 ;  /* 0x0000000f000075a7 */ /* 0x000062000800017f */
[----:B------:R-:W2:Y:S01]  /*3ada0*/  LD.E R13, desc[UR4][R8.64] ;  /* 0x00000004080d7980 */ /* 0x000ea2000c101900 */
[----:B------:R-:W-:Y:S02]  /*3adb0*/  R2UR UR6, R4 ;  /* 0x00000000040672ca */ /* 0x000fe400000e0000 */
[----:B------:R-:W-:Y:S01]  /*3adc0*/  R2UR UR7, R5 ;  /* 0x00000000050772ca */ /* 0x000fe200000e0000 */
[----:B------:R0:W5:Y:S01]  /*3add0*/  LD.E R11, desc[UR4][R6.64] ;  /* 0x00000004060b7980 */ /* 0x000162000c101900 */
[----:B------:R-:W-:Y:S11]  /*3ade0*/  BSSY B2, `(.L_x_2460) ;  /* 0x0000006000027945 */ /* 0x000ff60003800000 */
[----:B------:R0:W5:Y:S01]  /*3adf0*/  LD.E R12, desc[UR6][R6.64+0x4] ;  /* 0x00000406060c7980 */ /* 0x000162000c101900 */
[----:B--2---:R-:W-:-:S04]  /*3ae00*/  LOP3.LUT R13, R13, 0x1, RZ, 0xfc, !PT ;  /* 0x000000010d0d7812 */ /* 0x004fc800078efcff */
[----:B------:R-:W-:-:S13]  /*3ae10*/  ISETP.NE.AND P1, PT, R13, 0x3, PT ;  /* 0x000000030d00780c */ /* 0x000fda0003f25270 */
[----:B01----:R-:W-:Y:S05]  /*3ae20*/  @!P1 BRA `(.L_x_2461) ;  /* 0x0000000000049947 */ /* 0x003fea0003800000 */
[----:B------:R-:W-:Y:S01]  /*3ae30*/  BPT.TRAP 0x1 ;  /* 0x000000040000795c */ /* 0x000fe20000300000 */
.L_x_2461:
[----:B------:R-:W-:Y:S05]  /*3ae40*/  BSYNC B2 ;  /* 0x0000000000027941 */ /* 0x000fea0003800000 */
.L_x_2460:
[----:B------:R-:W-:Y:S04]  /*3ae50*/  BSSY B2, `(.L_x_2462) ;  /* 0x000000a000027945 */ /* 0x000fe80003800000 */
[----:B------:R-:W-:Y:S05]  /*3ae60*/  @P0 BRA `(.L_x_2463) ;  /* 0x0000000000200947 */ /* 0x000fea0003800000 */
[----:B------:R-:W-:Y:S02]  /*3ae70*/  R2UR UR4, R4 ;  /* 0x00000000040472ca */ /* 0x000fe400000e0000 */
[----:B------:R-:W-:-:S13]  /*3ae80*/  R2UR UR5, R5 ;  /* 0x00000000050572ca */ /* 0x000fda00000e0000 */
[----:B------:R-:W2:Y:S01]  /*3ae90*/  LD.E.64 R8, desc[UR4][R8.64+0x18] ;  /* 0x0000180408087980 */ /* 0x000ea2000c101b00 */
[----:B-----5:R-:W-:Y:S02]  /*3aea0*/  SHF.L.U32 R12, R12, 0x1f, RZ ;  /* 0x0000001f0c0c7819 */ /* 0x020fe400000006ff */
[----:B--2---:R-:W-:-:S05]  /*3aeb0*/  MOV R0, R8 ;  /* 0x0000000800007202 */ /* 0x004fca0000000f00 */
[----:B------:R-:W-:-:S04]  /*3aec0*/  IMAD R11, R11, 0x8, R0 ;  /* 0x000000080b0b7824 */ /* 0x000fc800078e0200 */
[----:B------:R-:W0:Y:S02]  /*3aed0*/  SYNCS.PHASECHK.TRANS64.TRYWAIT P0, [R11+URZ], R12 ;  /* 0x0000000c0b0075a7 */ /* 0x000e24000800017f */
[----:B0-----:R-:W-:Y:S05]  /*3aee0*/  @!P0 BRA `(.L_x_2464) ;  /* 0x000001b000448947 */ /* 0x001fea0003800000 */
.L_x_2463:
[----:B------:R-:W-:Y:S05]  /*3aef0*/  BSYNC B2 ;  /* 0x0000000000027941 */ /* 0x000fea0003800000 */
.L_x_2462:
[----:B0----5:R-:W2:Y:S04]  /*3af00*/  LDL.64 R12, [R162] ;  /* 0x00000000a20c7983 */ /* 0x021ea80000100a00 */
[----:B------:R-:W3:Y:S01]  /*3af10*/  LDL.64 R8, [R162+0x28] ;  /* 0x00002800a2087983 */ /* 0x000ee20000100a00 */
[C---:B------:R-:W-:Y:S02]  /*3af20*/  R2UR UR6, R4.reuse ;  /* 0x00000000040672ca */ /* 0x040fe400000e0000 */
[C---:B------:R-:W-:Y:S01]  /*3af30*/  R2UR UR7, R5.reuse ;  /* 0x00000000050772ca */ /* 0x040fe200000e0000 */
[----:B------:R-:W4:Y:S01]  /*3af40*/  LDL.64 R6, [R162+0x20] ;  /* 0x00002000a2067983 */ /* 0x000f220000100a00 */
[C---:B------:R-:W-:Y:S02]  /*3af50*/  R2UR UR4, R4.reuse ;  /* 0x00000000040472ca */ /* 0x040fe400000e0000 */
[----:B------:R-:W-:Y:S01]  /*3af60*/  R2UR UR5, R5 ;  /* 0x00000000050572ca */ /* 0x000fe200000e0000 */
[----:B------:R-:W4:Y:S08]  /*3af70*/  LDL.64 R14, [R162+0x8] ;  /* 0x00000800a20e7983 */ /* 0x000f300000100a00 */
[----:B--2---:R-:W2:Y:S04]  /*3af80*/  LD.E R13, desc[UR6][R12.64] ;  /* 0x000000060c0d7980 */ /* 0x004ea8000c101900 */
[----:B---3--:R-:W2:Y:S01]  /*3af90*/  LD.E.64 R16, desc[UR4][R8.64] ;  /* 0x0000000408107980 */ /* 0x008ea2000c101b00 */
[----:B------:R-:W-:Y:S05]  /*3afa0*/  WARPSYNC.ALL ;  /* 0x0000000000007948 */ /* 0x000fea0003800000 */
[----:B------:R-:W-:-:S02]  /*3afb0*/  R2UR UR4, R4 ;  /* 0x00000000040472ca */ /* 0x000fc400000e0000 */
[C---:B------:R-:W-:Y:S02]  /*3afc0*/  R2UR UR5, R5.reuse ;  /* 0x00000000050572ca */ /* 0x040fe400000e0000 */
[----:B------:R-:W-:Y:S02]  /*3afd0*/  R2UR UR6, R4 ;  /* 0x00000000040672ca */ /* 0x000fe400000e0000 */
[----:B------:R-:W-:-:S09]  /*3afe0*/  R2UR UR7, R5 ;  /* 0x00000000050772ca */ /* 0x000fd200000e0000 */
[----:B----4-:R0:W-:Y:S04]  /*3aff0*/  ST.E desc[UR4][R14.64], RZ ;  /* 0x000000ff0e007985 */ /* 0x0101e8000c101904 */
[----:B------:R-:W3:Y:S01]  /*3b000*/  LD.E.64 R8, desc[UR6][R6.64] ;  /* 0x0000000606087980 */ /* 0x000ee2000c101b00 */
[----:B--2---:R-:W-:Y:S01]  /*3b010*/  IMAD R12, R13, 0x300, R16 ;  /* 0x000003000d0c7824 */ /* 0x004fe200078e0210 */
[----:B------:R-:W-:Y:S01]  /*3b020*/  WARPGROUP.ARRIVE ;  /* 0x00000000000079c5 */ /* 0x000fe20000000000 */
[----:B------:R-:W-:Y:S01]  /*3b030*/  IMAD.MOV.U32 R13, RZ, RZ, R17 ;  /* 0x000000ffff0d7224 */ /* 0x000fe200078e0011 */
[----:B------:R-:W-:Y:S01]  /*3b040*/  R2UR UR8, R4 ;  /* 0x00000000040872ca */ /* 0x000fe200000e0000 */
[----:B------:R-:W-:Y:S01]  /*3b050*/  IMAD.MOV.U32 R189, RZ, RZ, 0x1 ;  /* 0x00000001ffbd7424 */ /* 0x000fe200078e00ff */
[----:B------:R-:W-:-:S02]  /*3b060*/  R2UR UR6, R12 ;  /* 0x000000000c0672ca */ /* 0x000fc400000e0000 */
[----:B------:R-:W-:Y:S02]  /*3b070*/  R2UR UR7, R13 ;  /* 0x000000000d0772ca */ /* 0x000fe400000e0000 */
[C---:B------:R-:W-:Y:S02]  /*3b080*/  R2UR UR9, R5.reuse ;  /* 0x00000000050972ca */ /* 0x040fe400000e0000 */
[----:B------:R-:W-:Y:S02]  /*3b090*/  R2UR UR10, R4 ;  /* 0x00000000040a72ca */ /* 0x000fe400000e0000 */
[----:B------:R-:W-:Y:S02]  /*3b0a0*/  R2UR UR11, R5 ;  /* 0x00000000050b72ca */ /* 0x000fe400000e0000 */
[----:B---3--:R-:W-:Y:S02]  /*3b0b0*/  R2UR UR4, R8 ;  /* 0x00000000080472ca */ /* 0x008fe400000e0000 */
[----:B------:R-:W-:-:S13]  /*3b0c0*/  R2UR UR5, R9 ;  /* 0x00000000090572ca */ /* 0x000fda00000e0000 */
[----:B------:R-:W-:Y:S03]  /*3b0d0*/  HGMMA.64x96x16.F32.BF16 R24, gdesc[UR4], RZ, !UPT, gsb0 ;  /* 0x01600000041879f0 */ /* 0x000fe6000c0018ff */
[----:B------:R-:W-:Y:S02]  /*3b0e0*/  WARPGROUP.DEPBAR.LE gsb0, 0x0 ;  /* 0x00008000000079c5 */ /* 0x000fe40000010000 */
[----:B------:R0:W-:Y:S04]  /*3b0f0*/  ST.E desc[UR8][R14.64], R189 ;  /* 0x000000bd0e007985 */ /* 0x0001e8000c101908 */
[----:B------:R-:W2:Y:S01]  /*3b100*/  LD.E.64 R8, desc[UR10][R6.64] ;  /* 0x0000000a06087980 */ /* 0x000ea2000c101b00 */
[----:B------:R-:W-:Y:S01]  /*3b110*/  VIADD R16, R12, 0x2 ;  /* 0x000000020c107836 */ /* 0x000fe20000000000 */
[----:B------:R-:W-:Y:S01]  /*3b120*/  R2UR UR7, R17 ;  /* 0x00000000110772ca */ /* 0x000fe200000e0000 */
[----:B------:R-:W-:Y:S01]  /*3b130*/  WARPGROUP.ARRIVE ;  /* 0x00000000000079c5 */ /* 0x000fe20000000000 */
[----:B------:R-:W-:-:S02]  /*3b140*/  R2UR UR8, R4 ;  /* 0x00000000040872ca */ /* 0x000fc400000e0000 */
[----:B------:R-:W-:Y:S02]  /*3b150*/  R2UR UR6, R16 ;  /* 0x00000000100672ca */ /* 0x000fe400000e0000 */
[C---:B------:R-:W-:Y:S02]  /*3b160*/  R2UR UR9, R5.reuse ;  /* 0x00000000050972ca */ /* 0x040fe400000e0000 */
[----:B------:R-:W-:Y:S02]  /*3b170*/  R2UR UR10, R4 ;  /* 0x00000000040a72ca */ /* 0x000fe400000e0000 */
[----:B------:R-:W-:Y:S01]  /*3b180*/  R2UR UR11, R5 ;  /* 0x00000000050b72ca */ /* 0x000fe200000e0000 */
[----:B--2---:R-:W-:Y:S01]  /*3b190*/  VIADD R8, R8, 0x2 ;  /* 0x0000000208087836 */ /* 0x004fe20000000000 */
[----:B------:R-:W-:-:S04]  /*3b1a0*/  R2UR UR5, R9 ;  /* 0x00000000090572ca */ /* 0x000fc800000e0000 */
[----:B------:R-:W-:-:S13]  /*3b1b0*/  R2UR UR4, R8 ;  /* 0x00000000080472ca */ /* 0x000fda00000e0000 */
[----:B------:R-:W-:Y:S03]  /*3b1c0*/  HGMMA.64x96x16.F32.BF16 R24, gdesc[UR4], R24, gsb0 ;  /* 0x01600000041879f0 */ /* 0x000fe60008001818 */
        /* <DEDUP_REMOVED lines=19> */
[----:B------:R-:W-:Y:S01]  /*3b300*/  WARPGROUP.ARRIVE ;  /* 0x00000000000079c5 */ /* 0x000fe20000000000 */
[----:B------:R-:W-:Y:S01]  /*3b310*/  IMAD.MOV.U32 R13, RZ, RZ, R17 ;  /* 0x000000ffff0d7224 */ /* 0x000fe200078e0011 */
[----:B------:R-:W-:-:S02]  /*3b320*/  R2UR UR8, R4 ;  /* 0x00000000040872ca */ /* 0x000fc400000e0000 */
[----:B------:R-:W-:Y:S02]  /*3b330*/  R2UR UR6, R12 ;  /* 0x000000000c0672ca */ /* 0x000fe400000e0000 */
        /* <DEDUP_REMOVED lines=8> */
[----:B------:R-:W2:Y:S01]  /*3b3c0*/  LDL.64 R8, [R162+0x40] ;  /* 0x00004000a2087983 */ /* 0x000ea20000100a00 */
[----:B------:R-:W-:-:S02]  /*3b3d0*/  R2UR UR4, R4 ;  /* 0x00000000040472ca */ /* 0x000fc400000e0000 */
[----:B------:R-:W-:Y:S01]  /*3b3e0*/  R2UR UR5, R5 ;  /* 0x00000000050572ca */ /* 0x000fe200000e0000 */
[----:B------:R-:W3:-:S12]  /*3b3f0*/  LDL.64 R6, [R162] ;  /* 0x00000000a2067983 */ /* 0x000ed80000100a00 */
[----:B--2---:R-:W2:Y:S01]  /*3b400*/  LD.E R12, desc[UR4][R8.64] ;  /* 0x00000004080c7980 */ /* 0x004ea2000c101900 */
[C---:B------:R-:W-:Y:S02]  /*3b410*/  R2UR UR4, R4.reuse ;  /* 0x00000000040472ca */ /* 0x040fe400000e0000 */
[C---:B------:R-:W-:Y:S02]  /*3b420*/  R2UR UR5, R5.reuse ;  /* 0x00000000050572ca */ /* 0x040fe400000e0000 */
[----:B------:R-:W-:Y:S02]  /*3b430*/  R2UR UR6, R4 ;  /* 0x00000000040672ca */ /* 0x000fe400000e0000 */
[----:B------:R-:W-:Y:S01]  /*3b440*/  R2UR UR7, R5 ;  /* 0x00000000050772ca */ /* 0x000fe200000e0000 */
[----:B------:R-:W-:Y:S08]  /*3b450*/  BSSY B2, `(.L_x_2465) ;  /* 0x0000007000027945 */ /* 0x000ff00003800000 */
[----:B---3--:R0:W5:Y:S04]  /*3b460*/  LD.E R0, desc[UR4][R6.64] ;  /* 0x0000000406007980 */ /* 0x008168000c101900 */
[----:B------:R0:W5:Y:S01]  /*3b470*/  LD.E R11, desc[UR6][R6.64+0x4] ;  /* 0x00000406060b7980 */ /* 0x000162000c101900 */
[----:B--2---:R-:W-:-:S04]  /*3b480*/  LOP3.LUT R12, R12, 0x1, RZ, 0xfc, !PT ;  /* 0x000000010c0c7812 */ /* 0x004fc800078efcff */
[----:B------:R-:W-:-:S13]  /*3b490*/  ISETP.NE.AND P0, PT, R12, 0x3, PT ;  /* 0x000000030c00780c */ /* 0x000fda0003f05270 */
[----:B0-----:R-:W-:Y:S05]  /*3b4a0*/  @!P0 BRA `(.L_x_2466) ;  /* 0x0000000000048947 */ /* 0x001fea0003800000 */
[----:B------:R-:W-:Y:S01]  /*3b4b0*/  BPT.TRAP 0x1 ;  /* 0x000000040000795c */ /* 0x000fe20000300000 */
.L_x_2466:
[----:B------:R-:W-:Y:S05]  /*3b4c0*/  BSYNC B2 ;  /* 0x0000000000027941 */ /* 0x000fea0003800000 */
.L_x_2465:
        /* <DEDUP_REMOVED lines=17> */
.L_x_2468:
[----:B------:R-:W-:Y:S05]  /*3b5e0*/  BSYNC B2 ;  /* 0x0000000000027941 */ /* 0x000fea0003800000 */
.L_x_2467:
        /* <DEDUP_REMOVED lines=10> */
.L_x_2470:
[----:B------:R-:W-:Y:S05]  /*3b690*/  BSYNC B2 ;  /* 0x0000000000027941 */ /* 0x000fea0003800000 */
.L_x_2469:
[----:B------:R-:W2:Y:S04]  /*3b6a0*/  LDL.64 R14, [R162] ;  /* 0x00000000a20e7983 */ /* 0x000ea80000100a00 */
[----:B0----5:R-:W3:Y:S04]  /*3b6b0*/  LDL.64 R12, [R162+0x58] ;  /* 0x00005800a20c7983 */ /* 0x021ee80000100a00 */
[----:B------:R-:W4:Y:S04]  /*3b6c0*/  LDL.64 R6, [R162+0x48] ;  /* 0x00004800a2067983 */ /* 0x000f280000100a00 */
[----:B------:R-:W4:Y:S01]  /*3b6d0*/  LDL.64 R8, [R162+0x50] ;  /* 0x00005000a2087983 */ /* 0x000f220000100a00 */
[----:B------:R-:W-:-:S02]  /*3b6e0*/  R2UR UR6, R4 ;  /* 0x00000000040672ca */ /* 0x000fc400000e0000 */
[C---:B------:R-:W-:Y:S02]  /*3b6f0*/  R2UR UR7, R5.reuse ;  /* 0x00000000050772ca */ /* 0x040fe400000e0000 */
[----:B------:R-:W-:Y:S02]  /*3b700*/  R2UR UR4, R4 ;  /* 0x00000000040472ca */ /* 0x000fe400000e0000 */
[----:B------:R-:W-:-:S09]  /*3b710*/  R2UR UR5, R5 ;  /* 0x00000000050572ca */ /* 0x000fd200000e0000 */
[----:B--2---:R-:W2:Y:S04]  /*3b720*/  LD.E R21, desc[UR6][R14.64] ;  /* 0x000000060e157980 */ /* 0x004ea8000c101900 */
[----:B---3--:R-:W2:Y:S01]  /*3b730*/  LD.E.64 R14, desc[UR4][R12.64] ;  /* 0x000000040c0e7980 */ /* 0x008ea2000c101b00 */
[----:B------:R-:W-:Y:S05]  /*3b740*/  WARPSYNC.ALL ;  /* 0x0000000000007948 */ /* 0x000fea0003800000 */
[----:B------:R-:W-:-:S02]  /*3b750*/  R2UR UR6, R4 ;  /* 0x00000000040672ca */ /* 0x000fc400000e0000 */
[C---:B------:R-:W-:Y:S02]  /*3b760*/  R2UR UR7, R5.reuse ;  /* 0x00000000050772ca */ /* 0x040fe400000e0000 */
[----:B------:R-:W-:Y:S02]  /*3b770*/  R2UR UR4, R4 ;  /* 0x00000000040472ca */ /* 0x000fe400000e0000 */
[----:B------:R-:W-:-:S09]  /*3b780*/  R2UR UR5, R5 ;  /* 0x00000000050572ca */ /* 0x000fd200000e0000 */
[----:B----4-:R-:W3:Y:S04]  /*3b790*/  LD.E R0, desc[UR6][R6.64] ;  /* 0x0000000606007980 */ /* 0x010ee8000c101900 */
[----:B------:R-:W4:Y:S01]  /*3b7a0*/  LD.E.64 R16, desc[UR4][R8.64] ;  /* 0x0000000408107980 */ /* 0x000f22000c101b00 */
[----:B------:R-:W-:Y:S01]  /*3b7b0*/  WARPGROUP.ARRIVE ;  /* 0x00000000000079c5 */ /* 0x000fe20000000000 */
[C---:B------:R-:W-:Y:S02]  /*3b7c0*/  R2UR UR8, R4.reuse ;  /* 0x00000000040872ca */ /* 0x040fe400000e0000 */
[----:B------:R-:W-:Y:S02]  /*3b7d0*/  R2UR UR9, R5 ;  /* 0x00000000050972ca */ /* 0x000fe400000e0000 */
[----:B------:R-:W-:-:S02]  /*3b7e0*/  R2UR UR10, R4 ;  /* 0x00000000040a72ca */ /* 0x000fc400000e0000 */
[----:B------:R-:W-:Y:S01]  /*3b7f0*/  R2UR UR11, R5 ;  /* 0x00000000050b72ca */ /* 0x000fe200000e0000 */
[----:B--2---:R-:W-:Y:S02]  /*3b800*/  IMAD R20, R21, 0xc00, R14 ;  /* 0x00000c0015147824 */ /* 0x004fe400078e020e */
[----:B------:R-:W-:-:S03]  /*3b810*/  IMAD.MOV.U32 R21, RZ, RZ, R15 ;  /* 0x000000ffff157224 */ /* 0x000fc600078e000f */
[----:B------:R-:W-:Y:S02]  /*3b820*/  R2UR UR6, R20 ;  /* 0x00000000140672ca */ /* 0x000fe400000e0000 */
[----:B------:R-:W-:Y:S02]  /*3b830*/  R2UR UR7, R21 ;  /* 0x00000000150772ca */ /* 0x000fe400000e0000 */
[----:B---3--:R-:W-:Y:S02]  /*3b840*/  ISETP.NE.U32.AND P0, PT, R0, RZ, PT ;  /* 0x000000ff0000720c */ /* 0x008fe40003f05070 */
[----:B----4-:R-:W-:Y:S02]  /*3b850*/  R2UR UR4, R16 ;  /* 0x00000000100472ca */ /* 0x010fe400000e0000 */
[----:B------:R-:W-:-:S09]  /*3b860*/  R2UR UR5, R17 ;  /* 0x00000000110572ca */ /* 0x000fd200000e0000 */
[----:B------:R-:W-:-:S05]  /*3b870*/  VOTEU.ANY UP0, P0 ;  /* 0x00000000003f7886 */ /* 0x000fca0000000100 */
[----:B------:R-:W-:Y:S03]  /*3b880*/  HGMMA.64x96x16.F32.BF16 R24, gdesc[UR4], R24, UP0, gsb0 ;  /* 0x01600000041879f0 */ /* 0x000fe6000b801818 */
        /* <DEDUP_REMOVED lines=226> */
[----:B------:R-:W1:Y:S01]  /*3c6b0*/  S2R R8, SR_TID.X ;  /* 0x0000000000087919 */ /* 0x000e620000002100 */
[----:B------:R-:W-:-:S02]  /*3c6c0*/  R2UR UR4, R4 ;  /* 0x00000000040472ca */ /* 0x000fc400000e0000 */
[----:B------:R-:W-:Y:S01]  /*3c6d0*/  R2UR UR5, R5 ;  /* 0x00000000050572ca */ /* 0x000fe200000e0000 */
[----:B------:R-:W3:Y:S01]  /*3c6e0*/  LDL.64 R12, [R162] ;  /* 0x00000000a20c7983 */ /* 0x000ee20000100a00 */
[----:B-1----:R-:W-:-:S04]  /*3c6f0*/  SHF.R.U32.HI R0, RZ, 0x7, R8 ;  /* 0x00000007ff007819 */ /* 0x002fc80000011608 */
[----:B------:R-:W-:-:S05]  /*3c700*/  IADD3 R0, -R0, 0xb, RZ ;  /* 0x0000000b00007810 */ /* 0x000fca0007ffe1ff */
[----:B------:R0:W-:Y:S06]  /*3c710*/  BAR.ARV R0, 0x100 ;  /* 0x000400000000751d */ /* 0x0001ec0000002000 */
[----:B--2---:R-:W2:Y:S01]  /*3c720*/  LD.E R9, desc[UR4][R14.64] ;  /* 0x000000040e097980 */ /* 0x004ea2000c101900 */
[----:B------:R-:W-:Y:S02]  /*3c730*/  R2UR UR4, R4 ;  /* 0x00000000040472ca */ /* 0x000fe400000e0000 */
[----:B------:R-:W-:Y:S01]  /*3c740*/  R2UR UR5, R5 ;  /* 0x00000000050572ca */ /* 0x000fe200000e0000 */
[----:B------:R-:W-:-:S12]  /*3c750*/  BSSY B2, `(.L_x_2472) ;  /* 0x0000006000027945 */ /* 0x000fd80003800000 */
[----:B---3--:R0:W5:Y:S01]  /*3c760*/  LD.E R12, desc[UR4][R12.64] ;  /* 0x000000040c0c7980 */ /* 0x008162000c101900 */
[----:B--2---:R-:W-:-:S04]  /*3c770*/  LOP3.LUT R9, R9, 0x1, RZ, 0xfc, !PT ;  /* 0x0000000109097812 */ /* 0x004fc800078efcff */
[----:B------:R-:W-:-:S13]  /*3c780*/  ISETP.NE.AND P0, PT, R9, 0x3, PT ;  /* 0x000000030900780c */ /* 0x000fda0003f05270 */
[----:B0-----:R-:W-:Y:S05]  /*3c790*/  @!P0 BRA `(.L_x_2473) ;  /* 0x0000000000048947 */ /* 0x001fea0003800000 */
[----:B------:R-:W-:Y:S01]  /*3c7a0*/  BPT.TRAP 0x1 ;  /* 0x000000040000795c */ /* 0x000fe20000300000 */
.L_x_2473:
[----:B------:R-:W-:Y:S05]  /*3c7b0*/  BSYNC B2 ;  /* 0x0000000000027941 */ /* 0x000fea0003800000 */
.L_x_2472:
[C---:B------:R-:W-:Y:S01]  /*3c7c0*/  R2UR UR6, R4.reuse ;  /* 0x00000000040672ca */ /* 0x040fe200000e0000 */
[----:B------:R-:W2:Y:S01]  /*3c7d0*/  LDL R11, [R1+0x440] ;  /* 0x00044000010b7983 */ /* 0x000ea20000100800 */
[C---:B------:R-:W-:Y:S02]  /*3c7e0*/  R2UR UR7, R5.reuse ;  /* 0x00000000050772ca */ /* 0x040fe400000e0000 */
[----:B------:R-:W-:Y:S01]  /*3c7f0*/  R2UR UR4, R4 ;  /* 0x00000000040472ca */ /* 0x000fe200000e0000 */
[----:B------:R-:W3:Y:S01]  /*3c800*/  LDL R9, [R1+0x444] ;  /* 0x0004440001097983 */ /* 0x000ee20000100800 */
[----:B------:R-:W-:-:S09]  /*3c810*/  R2UR UR5, R5 ;  /* 0x00000000050572ca */ /* 0x000fd200000e0000 */
[----:B------:R-:W4:Y:S04]  /*3c820*/  LD.E.64 R6, desc[UR6][R14.64+0x20] ;  /* 0x000020060e067980 */ /* 0x000f28000c101b00 */
[----:B------:R-:W2:Y:S01]  /*3c830*/  LD.E R0, desc[UR4][R14.64+0xc] ;  /* 0x00000c040e007980 */ /* 0x000ea2000c101900 */
[----:B----4-:R-:W-:-:S05]  /*3c840*/  MOV R7, R6 ;  /* 0x0000000600077202 */ /* 0x010fca0000000f00 */
[----:B-----5:R-:W-:-:S05]  /*3c850*/  IMAD R7, R12, 0x8, R7 ;  /* 0x000000080c077824 */ /* 0x020fca00078e0207 */
[----:B--2---:R-:W-:-:S04]  /*3c860*/  PRMT R0, R0, 0x654, R7 ;  /* 0x0000065400007816 */ /* 0x004fc80000000007 */
[----:B------:R0:W-:Y:S01]  /*3c870*/  SYNCS.ARRIVE.TRANS64.RED.A1T0 RZ, [R0+URZ], RZ ;  /* 0x000000ff00ff79a7 */ /* 0x0001e2000810043f */
[----:B------:R-:W2:Y:S04]  /*3c880*/  LD.E R6, desc[UR4][R2.64+0x24] ;  /* 0x0000240402067980 */ /* 0x000ea8000c101900 */
[----:B0-----:R-:W4:Y:S01]  /*3c890*/  LD.E R0, desc[UR4][R2.64] ;  /* 0x0000000402007980 */ /* 0x001f22000c101900 */
[----:B------:R-:W-:Y:S01]  /*3c8a0*/  IMAD.MOV.U32 R7, RZ, RZ, R11 ;  /* 0x000000ffff077224 */ /* 0x000fe200078e000b */
[C---:B------:R-:W-:Y:S02]  /*3c8b0*/  R2UR UR14, R4.reuse ;  /* 0x00000000040e72ca */ /* 0x040fe400000e0000 */
[----:B------:R-:W-:Y:S02]  /*3c8c0*/  R2UR UR15, R5 ;  /* 0x00000000050f72ca */ /* 0x000fe400000e0000 */
[----:B------:R-:W-:-:S02]  /*3c8d0*/  R2UR UR10, R4 ;  /* 0x00000000040a72ca */ /* 0x000fc400000e0000 */
[C---:B------:R-:W-:Y:S02]  /*3c8e0*/  R2UR UR11, R5.reuse ;  /* 0x00000000050b72ca */ /* 0x040fe400000e0000 */
[C---:B------:R-:W-:Y:S02]  /*3c8f0*/  R2UR UR8, R4.reuse ;  /* 0x00000000040872ca */ /* 0x040fe400000e0000 */
[----:B------:R-:W-:Y:S02]  /*3c900*/  R2UR UR9, R5 ;  /* 0x00000000050972ca */ /* 0x000fe400000e0000 */
[----:B------:R-:W-:-:S03]  /*3c910*/  R2UR UR12, R4 ;  /* 0x00000000040c72ca */ /* 0x000fc600000e0000 */
[----:B------:R-:W4:Y:S01]  /*3c920*/  LD.E R76, desc[UR14][R2.64+0x18] ;  /* 0x0000180e024c7980 */ /* 0x000f22000c101900 */
[----:B------:R-:W-:-:S03]  /*3c930*/  R2UR UR13, R5 ;  /* 0x00000000050d72ca */ /* 0x000fc600000e0000 */
[----:B------:R-:W4:Y:S04]  /*3c940*/  LD.E R75, desc[UR10][R2.64+0xc] ;  /* 0x00000c0a024b7980 */ /* 0x000f28000c101900 */
[----:B------:R-:W4:Y:S06]  /*3c950*/  LD.E R74, desc[UR8][R2.64+0x10] ;  /* 0x00001008024a7980 */ /* 0x000f2c000c101900 */
[----:B------:R-:W4:Y:S01]  /*3c960*/  LD.E R77, desc[UR12][R2.64+0x14] ;  /* 0x0000140c024d7980 */ /* 0x000f22000c101900 */
[----:B--2---:R-:W-:Y:S01]  /*3c970*/  ISETP.NE.AND P0, PT, R6, 0x1, PT ;  /* 0x000000010600780c */ /* 0x004fe20003f05270 */
[----:B---3--:R-:W-:-:S05]  /*3c980*/  IMAD.MOV.U32 R6, RZ, RZ, R9 ;  /* 0x000000ffff067224 */ /* 0x008fca00078e0009 */
[----:B------:R4:W2:Y:S07]  /*3c990*/  LD.E R15, desc[UR4][R6.64] ;  /* 0x00000004060f7980 */ /* 0x0008ae000c101900 */
[C---:B------:R-:W-:Y:S02]  /*3c9a0*/  @P0 R2UR UR4, R4.reuse ;  /* 0x00000000040402ca */ /* 0x040fe400000e0000 */
[----:B------:R-:W-:Y:S02]  /*3c9b0*/  @P0 R2UR UR5, R5 ;  /* 0x00000000050502ca */ /* 0x000fe400000e0000 */
[----:B------:R-:W-:-:S02]  /*3c9c0*/  @P0 R2UR UR6, R4 ;  /* 0x00000000040602ca */ /* 0x000fc400000e0000 */
[----:B------:R-:W-:-:S09]  /*3c9d0*/  @P0 R2UR UR7, R5 ;  /* 0x00000000050702ca */ /* 0x000fd200000e0000 */
[----:B------:R-:W3:Y:S04]  /*3c9e0*/  @P0 LD.E R21, desc[UR4][R2.64+0x28] ;  /* 0x0000280402150980 */ /* 0x000ee8000c101900 */
[----:B------:R-:W3:Y:S01]  /*3c9f0*/  @P0 LD.E R20, desc[UR6][R2.64+0x2c] ;  /* 0x00002c0602140980 */ /* 0x000ee2000c101900 */
[C---:B------:R-:W-:Y:S02]  /*3ca00*/  R2UR UR4, R4.reuse ;  /* 0x00000000040472ca */ /* 0x040fe400000e0000 */
[C---:B------:R-:W-:Y:S02]  /*3ca10*/  R2UR UR5, R5.reuse ;  /* 0x00000000050572ca */ /* 0x040fe400000e0000 */
[----:B------:R-:W-:Y:S02]  /*3ca20*/  R2UR UR6, R4 ;  /* 0x00000000040672ca */ /* 0x000fe400000e0000 */
[----:B------:R-:W-:-:S09]  /*3ca30*/  R2UR UR7, R5 ;  /* 0x00000000050772ca */ /* 0x000fd200000e0000 */
[----:B------:R-:W3:Y:S04]  /*3ca40*/  LD.E R73, desc[UR4][R2.64+0x8] ;  /* 0x0000080402497980 */ /* 0x000ee8000c101900 */
[----:B------:R-:W3:Y:S01]  /*3ca50*/  LD.E R72, desc[UR6][R2.64+0x4] ;  /* 0x0000040602487980 */ /* 0x000ee2000c101900 */
        /* <DEDUP_REMOVED lines=14> */
[----:B------:R-:W-:Y:S02]  /*3cb40*/  LEA.HI R6, R6, R7, RZ, 0x1 ;  /* 0x0000000706067211 */ /* 0x000fe400078f08ff */
[----:B------:R-:W-:Y:S02]  /*3cb50*/  LOP3.LUT R14, R14, 0xfffffff8, RZ, 0xc0, !PT ;  /* 0xfffffff80e0e7812 */ /* 0x000fe400078ec0ff */
[----:B------:R-:W-:-:S02]  /*3cb60*/  SHF.R.S32.HI R12, RZ, 0x5, R12 ;  /* 0x00000005ff0c7819 */ /* 0x000fc4000001140c */
[----:B------:R-:W-:Y:S01]  /*3cb70*/  LOP3.LUT R6, R6, 0x3fffffe, RZ, 0xc0, !PT ;  /* 0x03fffffe06067812 */ /* 0x000fe200078ec0ff */
[----:B------:R-:W-:Y:S01]  /*3cb80*/  IMAD.IADD R14, R13, 0x1, -R14 ;  /* 0x000000010d0e7824 */ /* 0x000fe200078e0a0e */
[----:B------:R-:W-:-:S03]  /*3cb90*/  LEA.HI R0, R17, R17, RZ, 0x1 ;  /* 0x0000001111007211 */ /* 0x000fc600078f08ff */
[----:B------:R-:W-:Y:S01]  /*3cba0*/  IMAD.IADD R6, R7, 0x1, -R6 ;  /* 0x0000000107067824 */ /* 0x000fe200078e0a06 */
[----:B------:R-:W-:-:S05]  /*3cbb0*/  LOP3.LUT R0, R0, 0x1ffffffe, RZ, 0xc0, !PT ;  /* 0x1ffffffe00007812 */ /* 0x000fca00078ec0ff */
[----:B------:R-:W-:Y:S01]  /*3cbc0*/  IMAD.IADD R0, R17, 0x1, -R0 ;  /* 0x0000000111007824 */ /* 0x000fe200078e0a00 */
[----:B------:R-:W-:Y:S01]  /*3cbd0*/  ISETP.GE.AND P1, PT, R76, 0x1, PT ;  /* 0x000000014c00780c */ /* 0x000fe20003f26270 */
[----:B------:R-:W-:Y:S01]  /*3cbe0*/  BSSY B2, `(.L_x_2474) ;  /* 0x0000037000027945 */ /* 0x000fe20003800000 */
[----:B------:R-:W-:Y:S02]  /*3cbf0*/  IMAD R77, R10, -0x60, R77 ;  /* 0xffffffa00a4d7824 */ /* 0x000fe400078e024d */
[----:B--2---:R-:W-:-:S04]  /*3cc00*/  IMAD R15, R15, 0x8, R12 ;  /* 0x000000080f0f7824 */ /* 0x004fc800078e020c */
[----:B------:R-:W-:-:S04]  /*3cc10*/  IMAD.U32 R7, R15, 0x10, R14 ;  /* 0x000000100f077824 */ /* 0x000fc800078e000e */
[----:B------:R-:W-:-:S04]  /*3cc20*/  IMAD R7, R6, 0x40, R7 ;  /* 0x0000004006077824 */ /* 0x000fc800078e0207 */
[----:B------:R-:W-:-:S04]  /*3cc30*/  IMAD R0, R0, 0x8, R7 ;  /* 0x0000000800007824 */ /* 0x000fc800078e0207 */
[----:B---3--:R-:W-:-:S05]  /*3cc40*/  @P0 IMAD.HI.U32 R21, R0, R21, RZ ;  /* 0x0000001500150227 */ /* 0x008fca00078e00ff */
[----:B------:R-:W-:Y:S01]  /*3cc50*/  @P0 SHF.R.U32.HI R0, RZ, R20, R21 ;  /* 0x00000014ff000219 */ /* 0x000fe20000011615 */
[----:B------:R-:W-:Y:S01]  /*3cc60*/  IMAD.MOV.U32 R7, RZ, RZ, -0x60 ;  /* 0xffffffa0ff077424 */ /* 0x000fe200078e00ff */
[----:B------:R-:W-:-:S03]  /*3cc70*/  LOP3.LUT R6, R11, 0x7ffffffc, RZ, 0xc0, !PT ;  /* 0x7ffffffc0b067812 */ /* 0x000fc600078ec0ff */
[----:B------:R-:W0:Y:S01]  /*3cc80*/  SHFL.IDX PT, R14, R0, RZ, 0x1c1f ;  /* 0x001c1fff000e7589 */ /* 0x000e2200000e0000 */
[----:B------:R-:W-:Y:S02]  /*3cc90*/  IMAD R7, R10, R7, 0x1 ;  /* 0x000000010a077424 */ /* 0x000fe400078e0207 */
[----:B------:R-:W-:-:S04]  /*3cca0*/  IMAD.IADD R6, R9, 0x1, -R6 ;  /* 0x0000000109067824 */ /* 0x000fc800078e0a06 */
[----:B------:R-:W-:Y:S01]  /*3ccb0*/  IMAD R6, R6, -0x2, R7 ;  /* 0xfffffffe06067824 */ /* 0x000fe200078e0207 */
[----:B------:R-:W-:-:S04]  /*3ccc0*/  LOP3.LUT R12, RZ, R75, RZ, 0x33, !PT ;  /* 0x0000004bff0c7212 */ /* 0x000fc800078e33ff */
[----:B------:R-:W-:Y:S01]  /*3ccd0*/  IADD3 R7, -R72, R6, R73 ;  /* 0x0000000648077210 */ /* 0x000fe20007ffe149 */
[----:B------:R-:W-:-:S04]  /*3cce0*/  VIADD R13, R6, 0xffffffff ;  /* 0xffffffff060d7836 */ /* 0x000fc80000000000 */
[C---:B------:R-:W-:Y:S02]  /*3ccf0*/  IMAD.IADD R74, R7.reuse, 0x1, R74 ;  /* 0x00000001074a7824 */ /* 0x040fe400078e024a */
[----:B------:R-:W-:Y:S02]  /*3cd00*/  IMAD.IADD R11, R7, 0x1, R12 ;  /* 0x00000001070b7824 */ /* 0x000fe400078e020c */
[--C-:B0-----:R-:W-:Y:S02]  /*3cd10*/  IMAD.IADD R7, R74, 0x1, R14.reuse ;  /* 0x000000014a077824 */ /* 0x101fe400078e020e */
[----:B------:R-:W-:Y:S01]  /*3cd20*/  IMAD.IADD R6, R11, 0x1, R14 ;  /* 0x000000010b067824 */ /* 0x000fe200078e020e */
[----:B------:R-:W-:Y:S06]  /*3cd30*/  @!P1 BRA `(.L_x_2475) ;  /* 0x0000000000849947 */ /* 0x000fec0003800000 */
[----:B------:R-:W-:Y:S01]  /*3cd40*/  IADD3 R9, -R72, R73, R14 ;  /* 0x0000004948097210 */ /* 0x000fe20007ffe10e */
[----:B------:R-:W-:Y:S03]  /*3cd50*/  BSSY B3, `(.L_x_2476) ;  /* 0x000001c000037945 */ /* 0x000fe60003800000 */
[----:B------:R-:W-:-:S13]  /*3cd60*/  ISETP.GT.AND P0, PT, R9, -0x1, PT ;  /* 0xffffffff0900780c */ /* 0x000fda0003f04270 */
[----:B------:R-:W-:Y:S05]  /*3cd70*/  @P0 BRA `(.L_x_2477) ;  /* 0x00000000003c0947 */ /* 0x000fea0003800000 */
[----:B------:R-:W-:Y:S01]  /*3cd80*/  ISETP.NE.AND P0, PT, R76, 0x1, PT ;  /* 0x000000014c00780c */ /* 0x000fe20003f05270 */
[----:B------:R-:W-:Y:S01]  /*3cd90*/  BSSY B4, `(.L_x_2478) ;  /* 0x000000b000047945 */ /* 0x000fe20003800000 */
[----:B------:R-:W-:-:S11]  /*3cda0*/  LOP3.LUT R9, RZ, R9, RZ, 0x33, !PT ;  /* 0x00000009ff097212 */ /* 0x000fd600078e33ff */
[----:B------:R-:W-:Y:S05]  /*3cdb0*/  @!P0 BRA `(.L_x_2479) ;  /* 0x0000000000208947 */ /* 0x000fea0003800000 */
[C---:B------:R-:W-:Y:S02]  /*3cdc0*/  R2UR UR4, R4.reuse ;  /* 0x00000000040472ca */ /* 0x040fe400000e0000 */
[C---:B------:R-:W-:Y:S02]  /*3cdd0*/  R2UR UR5, R5.reuse ;  /* 0x00000000050572ca */ /* 0x040fe400000e0000 */
[----:B------:R-:W-:Y:S02]  /*3cde0*/  R2UR UR6, R4 ;  /* 0x00000000040672ca */ /* 0x000fe400000e0000 */
[----:B------:R-:W-:-:S09]  /*3cdf0*/  R2UR UR7, R5 ;  /* 0x00000000050772ca */ /* 0x000fd200000e0000 */
[----:B------:R-:W2:Y:S04]  /*3ce00*/  LD.E R12, desc[UR4][R2.64+0x1c] ;  /* 0x00001c04020c7980 */ /* 0x000ea8000c101900 */
[----:B------:R-:W3:Y:S01]  /*3ce10*/  LD.E R14, desc[UR6][R2.64+0x20] ;  /* 0x00002006020e7980 */ /* 0x000ee2000c101900 */
[----:B--2---:R-:W-:-:S05]  /*3ce20*/  IMAD.HI.U32 R9, R9, R12, RZ ;  /* 0x0000000c09097227 */ /* 0x004fca00078e00ff */
[----:B---3--:R-:W-:-:S07]  /*3ce30*/  SHF.R.U32.HI R9, RZ, R14, R9 ;  /* 0x0000000eff097219 */ /* 0x008fce0000011609 */
.L_x_2479:
[----:B------:R-:W-:Y:S05]  /*3ce40*/  BSYNC B4 ;  /* 0x0000000000047941 */ /* 0x000fea0003800000 */
.L_x_2478:
[----:B------:R-:W-:Y:S01]  /*3ce50*/  LOP3.LUT R9, RZ, R9, RZ, 0x33, !PT ;  /* 0x00000009ff097212 */ /* 0x000fe200078e33ff */
[----:B------:R-:W-:Y:S06]  /*3ce60*/  BRA `(.L_x_2480) ;  /* 0x0000000000287947 */ /* 0x000fec0003800000 */
.L_x_2477:
[----:B------:R-:W-:-:S13]  /*3ce70*/  ISETP.NE.AND P0, PT, R76, 0x1, PT ;  /* 0x000000014c00780c */ /* 0x000fda0003f05270 */
        /* <DEDUP_REMOVED lines=9> */
.L_x_2480:
[----:B------:R-:W-:Y:S05]  /*3cf10*/  BSYNC B3 ;  /* 0x0000000000037941 */ /* 0x000fea0003800000 */
.L_x_2476:
[----:B------:R-:W-:-:S05]  /*3cf20*/  IMAD R9, R76, R9, R13 ;  /* 0x000000094c097224 */ /* 0x000fca00078e020d */
[----:B------:R-:W-:Y:S02]  /*3cf30*/  VIMNMX R6, R6, R9, !PT ;  /* 0x0000000906067248 */ /* 0x000fe40007fe0100 */
[----:B------:R-:W-:-:S07]  /*3cf40*/  VIADDMNMX R7, R9, R76, R7, PT ;  /* 0x0000004c09077246 */ /* 0x000fce0003800107 */
.L_x_2475:
[----:B------:R-:W-:Y:S05]  /*3cf50*/  BSYNC B2 ;  /* 0x0000000000027941 */ /* 0x000fea0003800000 */
.L_x_2474:
[C---:B------:R-:W-:Y:S01]  /*3cf60*/  ISETP.GE.AND P1, PT, R77.reuse, 0x9, PT ;  /* 0x000000094d00780c */ /* 0x040fe20003f26270 */
[----:B------:R-:W0:Y:S01]  /*3cf70*/  SHFL.IDX PT, R0, R0, 0x1, 0x1c1f ;  /* 0x003c1f0000007f89 */ /* 0x000e2200000e0000 */
        /* <DEDUP_REMOVED lines=12> */
[----:B------:R-:W-:Y:S01]  /*3d040*/  ISETP.LT.OR P2, PT, R7, 0x11, P2 ;  /* 0x000000110700780c */ /* 0x000fe20001741670 */
[--C-:B0-----:R-:W-:Y:S01]  /*3d050*/  IMAD.IADD R9, R74, 0x1, R0.reuse ;  /* 0x000000014a097824 */ /* 0x101fe200078e0200 */
[----:B------:R-:W-:Y:S01]  /*3d060*/  ISETP.GT.AND P3, PT, R6, 0x9, !P5 ;  /* 0x000000090600780c */ /* 0x000fe20006f64270 */
[----:B------:R-:W-:Y:S01]  /*3d070*/  IMAD.IADD R11, R11, 0x1, R0 ;  /* 0x000000010b0b7824 */ /* 0x000fe200078e0200 */
        /* <DEDUP_REMOVED lines=97> */
[----:B------:R-:W-:-:S04]  /*3d690*/  ISETP.GT.AND P6, PT, R6, 0x59, !P6 ;  /* 0x000000590600780c */ /* 0x000fc800077c4270 */
[----:B------:R-:W-:-:S04]  /*3d6a0*/  ISETP.LT.OR P6, PT, R7, 0x5a, P6 ;  /* 0x0000005a0700780c */ /* 0x000fc800037c1670 */
[----:B------:R-:W-:Y:S02]  /*3d6b0*/  FSEL R69, R69, -INF , !P6 ;  /* 0xff80000045457808 */ /* 0x000fe40007000000 */
[----:B------:R-:W-:-:S13]  /*3d6c0*/  ISETP.GE.AND P6, PT, R76, 0x1, PT ;  /* 0x000000014c00780c */ /* 0x000fda0003fc6270 */
[----:B------:R-:W-:Y:S05]  /*3d6d0*/  @!P6 BRA `(.L_x_2482) ;  /* 0x000000000084e947 */ /* 0x000fea0003800000 */
        /* <DEDUP_REMOVED lines=16> */
.L_x_2486:
[----:B------:R-:W-:Y:S05]  /*3d7e0*/  BSYNC B4 ;  /* 0x0000000000047941 */ /* 0x000fea0003800000 */
.L_x_2485:
[----:B------:R-:W-:Y:S01]  /*3d7f0*/  LOP3.LUT R73, RZ, R73, RZ, 0x33, !PT ;  /* 0x00000049ff497212 */ /* 0x000fe200078e33ff */
[----:B------:R-:W-:Y:S06]  /*3d800*/  BRA `(.L_x_2487) ;  /* 0x0000000000287947 */ /* 0x000fec0003800000 */
.L_x_2484:
        /* <DEDUP_REMOVED lines=10> */
.L_x_2487:
[----:B------:R-:W-:Y:S05]  /*3d8b0*/  BSYNC B3 ;  /* 0x0000000000037941 */ /* 0x000fea0003800000 */
.L_x_2483:
[----:B------:R-:W-:-:S05]  /*3d8c0*/  IMAD R0, R76, R73, R13 ;  /* 0x000000494c007224 */ /* 0x000fca00078e020d */
[----:B------:R-:W-:Y:S02]  /*3d8d0*/  VIADDMNMX R9, R0, R76, R9, PT ;  /* 0x0000004c00097246 */ /* 0x000fe40003800109 */
[----:B------:R-:W-:-:S07]  /*3d8e0*/  VIMNMX R11, R11, R0, !PT ;  /* 0x000000000b0b7248 */ /* 0x000fce0007fe0100 */
.L_x_2482:
[----:B------:R-:W-:Y:S05]  /*3d8f0*/  BSYNC B2 ;  /* 0x0000000000027941 */ /* 0x000fea0003800000 */
.L_x_2481:
[----:B------:R-:W2:Y:S01]  /*3d900*/  LDL.64 R6, [R162+0x70] ;  /* 0x00007000a2067983 */ /* 0x000ea20000100a00 */
[----:B------:R-:W-:Y:S02]  /*3d910*/  R2UR UR4, R4 ;  /* 0x00000000040472ca */ /* 0x000fe400000e0000 */
[----:B------:R-:W-:Y:S02]  /*3d920*/  R2UR UR5, R5 ;  /* 0x00000000050572ca */ /* 0x000fe400000e0000 */
[C---:B------:R-:W-:Y:S02]  /*3d930*/  ISETP.GT.AND P0, PT, R11.reuse, 0x1, !P0 ;  /* 0x000000010b00780c */ /* 0x040fe40004704270 */
[----:B------:R-:W-:Y:S02]  /*3d940*/  ISETP.GT.AND P1, PT, R11, 0x8, !P1 ;  /* 0x000000080b00780c */ /* 0x000fe40004f24270 */
[C---:B------:R-:W-:Y:S02]  /*3d950*/  ISETP.LT.OR P0, PT, R9.reuse, 0x2, P0 ;  /* 0x000000020900780c */ /* 0x040fe40000701670 */
[----:B------:R-:W-:-:S02]  /*3d960*/  ISETP.LT.OR P1, PT, R9, 0x9, P1 ;  /* 0x000000090900780c */ /* 0x000fc40000f21670 */
[----:B------:R-:W-:Y:S02]  /*3d970*/  FSEL R27, R27, -INF , !P0 ;  /* 0xff8000001b1b7808 */ /* 0x000fe40004000000 */
[----:B------:R-:W-:Y:S02]  /*3d980*/  ISETP.NE.AND P0, PT, R14, RZ, PT ;  /* 0x000000ff0e00720c */ /* 0x000fe40003f05270 */
[----:B------:R-:W-:Y:S02]  /*3d990*/  FSEL R30, R30, -INF , !P1 ;  /* 0xff8000001e1e7808 */ /* 0x000fe40004800000 */
[----:B------:R-:W-:Y:S02]  /*3d9a0*/  ISETP.GT.AND P0, PT, R11, 0x9, !P0 ;  /* 0x000000090b00780c */ /* 0x000fe40004704270 */
[----:B------:R-:W-:Y:S02]  /*3d9b0*/  ISETP.NE.AND P1, PT, R16, RZ, PT ;  /* 0x000000ff1000720c */ /* 0x000fe40003f25270 */
[----:B------:R-:W-:-:S02]  /*3d9c0*/  ISETP.LT.OR P0, PT, R9, 0xa, P0 ;  /* 0x0000000a0900780c */ /* 0x000fc40000701670 */
[----:B------:R-:W-:Y:S02]  /*3d9d0*/  ISETP.NE.AND P6, PT, R17, RZ, PT ;  /* 0x000000ff1100720c */ /* 0x000fe40003fc5270 */
        /* <DEDUP_REMOVED lines=54> */
[----:B------:R-:W-:Y:S02]  /*3dd40*/  ISETP.NE.AND P6, PT, R24, RZ, PT ;  /* 0x000000ff1800720c */ /* 0x000fe40003fc5270 */
[----:B------:R-:W-:-:S04]  /*3dd50*/  ISETP.LT.OR P0, PT, R9, 0x1, P0 ;  /* 0x000000010900780c */ /* 0x000fc80000701670 */
[----:B------:R-:W-:Y:S02]  /*3dd60*/  FSEL R26, R26, -INF , !P0 ;  /* 0xff8000001a1a7808 */ /* 0x000fe40004000000 */
[----:B------:R-:W-:Y:S01]  /*3dd70*/  ISETP.NE.AND P0, PT, R85, RZ, PT ;  /* 0x000000ff5500720c */ /* 0x000fe20003f05270 */
[----:B--2---:R-:W2:Y:S03]  /*3dd80*/  LD.E.64 R2, desc[UR4][R6.64] ;  /* 0x0000000406027980 */ /* 0x004ea6000c101b00 */
[C---:B------:R-:W-:Y:S02]  /*3dd90*/  ISETP.GT.AND P0, PT, R11.reuse, 0x41, !P0 ;  /* 0x000000410b00780c */ /* 0x040fe40004704270 */
[C---:B------:R-:W-:Y:S01]  /*3dda0*/  ISETP.GT.AND P1, PT, R11.reuse, 0x48, !P1 ;  /* 0x000000480b00780c */ /* 0x040fe20004f24270 */
[----:B------:R-:W3:Y:S01]  /*3ddb0*/  LD.E R14, desc[UR4][R6.64+0x20] ;  /* 0x00002004060e7980 */ /* 0x000ee2000c101900 */
[----:B------:R-:W-:-:S02]  /*3ddc0*/  ISETP.GT.AND P2, PT, R11, 0x49, !P2 ;  /* 0x000000490b00780c */ /* 0x000fc40005744270 */
[C---:B------:R-:W-:Y:S02]  /*3ddd0*/  ISETP.GT.AND P3, PT, R11.reuse, 0x50, !P3 ;  /* 0x000000500b00780c */ /* 0x040fe40005f64270 */
[C---:B------:R-:W-:Y:S02]  /*3dde0*/  ISETP.GT.AND P4, PT, R11.reuse, 0x51, !P4 ;  /* 0x000000510b00780c */ /* 0x040fe40006784270 */
[C---:B------:R-:W-:Y:S02]  /*3ddf0*/  ISETP.GT.AND P5, PT, R11.reuse, 0x58, !P5 ;  /* 0x000000580b00780c */ /* 0x040fe40006fa4270 */
[----:B------:R-:W-:Y:S02]  /*3de00*/  ISETP.GT.AND P6, PT, R11, 0x59, !P6 ;  /* 0x000000590b00780c */ /* 0x000fe400077c4270 */
[C---:B------:R-:W-:Y:S02]  /*3de10*/  ISETP.LT.OR P0, PT, R9.reuse, 0x42, P0 ;  /* 0x000000420900780c */ /* 0x040fe40000701670 */
[----:B------:R-:W-:-:S02]  /*3de20*/  ISETP.LT.OR P1, PT, R9, 0x49, P1 ;  /* 0x000000490900780c */ /* 0x000fc40000f21670 */
[----:B------:R-:W-:Y:S02]  /*3de30*/  FSEL R59, R59, -INF , !P0 ;  /* 0xff8000003b3b7808 */ /* 0x000fe40004000000 */
[C---:B------:R-:W-:Y:S02]  /*3de40*/  ISETP.LT.OR P2, PT, R9.reuse, 0x4a, P2 ;  /* 0x0000004a0900780c */ /* 0x040fe40001741670 */
[----:B------:R-:W-:Y:S02]  /*3de50*/  FSEL R62, R62, -INF , !P1 ;  /* 0xff8000003e3e7808 */ /* 0x000fe40004800000 */
[----:B------:R-:W-:Y:S02]  /*3de60*/  ISETP.LT.OR P3, PT, R9, 0x51, P3 ;  /* 0x000000510900780c */ /* 0x000fe40001f61670 */
[----:B------:R-:W-:Y:S02]  /*3de70*/  FSEL R63, R63, -INF , !P2 ;  /* 0xff8000003f3f7808 */ /* 0x000fe40005000000 */
[----:B------:R-:W-:-:S02]  /*3de80*/  ISETP.LT.OR P4, PT, R9, 0x52, P4 ;  /* 0x000000520900780c */ /* 0x000fc40002781670 */
[C---:B------:R-:W-:Y:S02]  /*3de90*/  ISETP.LT.OR P5, PT, R9.reuse, 0x59, P5 ;  /* 0x000000590900780c */ /* 0x040fe40002fa1670 */
[----:B------:R-:W-:Y:S02]  /*3dea0*/  ISETP.LT.OR P6, PT, R9, 0x5a, P6 ;  /* 0x0000005a0900780c */ /* 0x000fe400037c1670 */
[----:B------:R-:W-:Y:S02]  /*3deb0*/  FSEL R66, R66, -INF , !P3 ;  /* 0xff80000042427808 */ /* 0x000fe40005800000 */
[----:B------:R-:W-:Y:S02]  /*3dec0*/  FSEL R67, R67, -INF , !P4 ;  /* 0xff80000043437808 */ /* 0x000fe40006000000 */
[----:B------:R-:W-:Y:S02]  /*3ded0*/  FSEL R70, R70, -INF , !P5 ;  /* 0xff80000046467808 */ /* 0x000fe40006800000 */
[----:B------:R-:W-:-:S02]  /*3dee0*/  R2UR UR6, R4 ;  /* 0x00000000040672ca */ /* 0x000fc400000e0000 */
[----:B------:R-:W-:Y:S02]  /*3def0*/  R2UR UR7, R5 ;  /* 0x00000000050772ca */ /* 0x000fe400000e0000 */
[----:B------:R-:W-:-:S11]  /*3df00*/  FSEL R71, R71, -INF , !P6 ;  /* 0xff80000047477808 */ /* 0x000fd60007000000 */
[----:B------:R-:W4:Y:S01]  /*3df10*/  LD.E R17, desc[UR6][R6.64+0x14] ;  /* 0x0000140606117980 */ /* 0x000f22000c101900 */
[----:B--2---:R-:W-:-:S04]  /*3df20*/  FMNMX.FTZ R0, R152, R2, !PT ;  /* 0x0000000298007209 */ /* 0x004fc80007810000 */
        /* <DEDUP_REMOVED lines=45> */
[----:B------:R-:W-:-:S03]  /*3e200*/  FMNMX.FTZ R0, R70, R9, !PT ;  /* 0x0000000946007209 */ /* 0x000fc60007810000 */
[----:B------:R-:W0:Y:S01]  /*3e210*/  SHFL.BFLY PT, R9, R12, 0x2, 0x1f ;  /* 0x0c401f000c097f89 */ /* 0x000e2200000e0000 */
[----:B------:R-:W-:-:S05]  /*3e220*/  FMNMX.FTZ R13, R71, R0, !PT ;  /* 0x00000000470d7209 */ /* 0x000fca0007810000 */
[----:B------:R1:W-:Y:S04]  /*3e230*/  ST.E.64 desc[UR4][R6.64], R12 ;  /* 0x0000000c06007985 */ /* 0x0003e8000c101b04 */
[----:B------:R-:W2:Y:S01]  /*3e240*/  LD.E R15, desc[UR6][R6.64+0x4] ;  /* 0x00000406060f7980 */ /* 0x000ea2000c101900 */
[----:B0-----:R-:W-:-:S03]  /*3e250*/  FMNMX.FTZ R9, R12, R9, !PT ;  /* 0x000000090c097209 */ /* 0x001fc60007810000 */
[----:B-1----:R-:W4:Y:S04]  /*3e260*/  LD.E R12, desc[UR4][R6.64+0x10] ;  /* 0x00001004060c7980 */ /* 0x002f28000c101900 */
[----:B------:R-:W0:Y:S02]  /*3e270*/  SHFL.BFLY PT, R0, R9, 0x1, 0x1f ;  /* 0x0c201f0009007f89 */ /* 0x000e2400000e0000 */
[----:B0-----:R-:W-:-:S05]  /*3e280*/  FMNMX.FTZ R11, R9, R0, !PT ;  /* 0x00000000090b7209 */ /* 0x001fca0007810000 */
[----:B------:R-:W-:Y:S04]  /*3e290*/  ST.E desc[UR4][R6.64], R11 ;  /* 0x0000000b06007985 */ /* 0x000fe8000c101904 */
[----:B------:R-:W3:Y:S01]  /*3e2a0*/  LD.E R16, desc[UR6][R6.64] ;  /* 0x0000000606107980 */ /* 0x000ee2000c101900 */
[----:B------:R-:W-:Y:S02]  /*3e2b0*/  R2UR UR8, R4 ;  /* 0x00000000040872ca */ /* 0x000fe400000e0000 */
[----:B------:R-:W-:Y:S01]  /*3e2c0*/  R2UR UR9, R5 ;  /* 0x00000000050972ca */ /* 0x000fe200000e0000 */
[----:B--2---:R-:W0:Y:S02]  /*3e2d0*/  SHFL.BFLY PT, R0, R15, 0x2, 0x1f ;  /* 0x0c401f000f007f89 */ /* 0x004e2400000e0000 */
[----:B0-----:R-:W-:-:S05]  /*3e2e0*/  FMNMX.FTZ R0, R0, R15, !PT ;  /* 0x0000000f00007209 */ /* 0x001fca0007810000 */
[----:B------:R-:W0:Y:S01]  /*3e2f0*/  SHFL.BFLY PT, R9, R0, 0x1, 0x1f ;  /* 0x0c201f0000097f89 */ /* 0x000e2200000e0000 */
[----:B---3--:R-:W-:Y:S02]  /*3e300*/  FSETP.NEU.FTZ.AND P0, PT, R16, -INF , PT ;  /* 0xff8000001000780b */ /* 0x008fe40003f1d000 */
[----:B0-----:R-:W-:Y:S02]  /*3e310*/  FMNMX.FTZ R11, R0, R9, !PT ;  /* 0x00000009000b7209 */ /* 0x001fe40007810000 */
[----:B------:R-:W-:Y:S02]  /*3e320*/  FSEL R9, R16, RZ, P0 ;  /* 0x000000ff10097208 */ /* 0x000fe40000000000 */
[----:B------:R-:W-:-:S03]  /*3e330*/  FSETP.NEU.FTZ.AND P0, PT, R11, -INF , PT ;  /* 0xff8000000b00780b */ /* 0x000fc60003f1d000 */
[----:B------:R-:W-:Y:S01]  /*3e340*/  FADD.FTZ R9, R2, -R9 ;  /* 0x8000000902097221 */ /* 0x000fe20000010000 */
[----:B------:R-:W-:-:S05]  /*3e350*/  FSEL R2, R11, RZ, P0 ;  /* 0x000000ff0b027208 */ /* 0x000fca0000000000 */
[----:B------:R-:W-:Y:S01]  /*3e360*/  FADD.FTZ R3, R3, -R2 ;  /* 0x8000000203037221 */ /* 0x000fe20000010000 */
[----:B------:R-:W-:-:S03]  /*3e370*/  FMUL.FTZ R9, R9, R14 ;  /* 0x0000000e09097220 */ /* 0x000fc60000410000 */
[----:B------:R-:W-:-:S03]  /*3e380*/  FMUL.FTZ R24, R14, R3 ;  /* 0x000000030e187220 */ /* 0x000fc60000410000 */
[----:B------:R-:W4:Y:S08]  /*3e390*/  MUFU.EX2 R9, R9 ;  /* 0x0000000900097308 */ /* 0x000f300000000800 */
[----:B------:R-:W0:Y:S01]  /*3e3a0*/  MUFU.EX2 R24, R24 ;  /* 0x0000001800187308 */ /* 0x000e220000000800 */
[----:B------:R-:W-:Y:S01]  /*3e3b0*/  ST.E desc[UR4][R6.64+0x4], R11 ;  /* 0x0000040b06007985 */ /* 0x000fe2000c101904 */
[----:B----4-:R-:W-:Y:S01]  /*3e3c0*/  FMUL.FTZ R13, R9, R12 ;  /* 0x0000000c090d7220 */ /* 0x010fe20000410000 */
[----:B0-----:R-:W-:-:S04]  /*3e3d0*/  FMUL.FTZ R15, R24, R17 ;  /* 0x00000011180f7220 */ /* 0x001fc80000410000 */
[----:B------:R-:W-:Y:S04]  /*3e3e0*/  ST.E desc[UR6][R6.64+0x10], R13 ;  /* 0x0000100d06007985 */ /* 0x000fe8000c101906 */
[----:B------:R0:W-:Y:S04]  /*3e3f0*/  ST.E desc[UR8][R6.64+0x14], R15 ;  /* 0x0000140f06007985 */ /* 0x0001e8000c101908 */
[----:B------:R-:W2:Y:S04]  /*3e400*/  LDL.64 R2, [R162+0x70] ;  /* 0x00007000a2027983 */ /* 0x000ea80000100a00 */
[----:B--2---:R-:W2:Y:S04]  /*3e410*/  LD.E R72, desc[UR6][R2.64+0x20] ;  /* 0x0000200602487980 */ /* 0x004ea8000c101900 */
[----:B------:R-:W2:Y:S04]  /*3e420*/  LD.E R0, desc[UR4][R2.64] ;  /* 0x0000000402007980 */ /* 0x000ea8000c101900 */
[----:B------:R-:W3:Y:S04]  /*3e430*/  LD.E R21, desc[UR4][R2.64+0x4] ;  /* 0x0000040402157980 */ /* 0x000ee8000c101900 */
[----:B------:R-:W4:Y:S04]  /*3e440*/  LD.E R73, desc[UR4][R2.64+0x10] ;  /* 0x0000100402497980 */ /* 0x000f28000c101900 */
[----:B0-----:R-:W4:Y:S01]  /*3e450*/  LD.E R15, desc[UR6][R2.64+0x14] ;  /* 0x00001406020f7980 */ /* 0x001f22000c101900 */
[C---:B--2---:R-:W-:Y:S01]  /*3e460*/  FMUL.FTZ R6, R0.reuse, R72 ;  /* 0x0000004800067220 */ /* 0x044fe20000410000 */
[----:B------:R-:W-:Y:S01]  /*3e470*/  FSETP.NEU.FTZ.AND P0, PT, R0, -INF , PT ;  /* 0xff8000000000780b */ /* 0x000fe20003f1d000 */
[----:B---3--:R-:W-:-:S03]  /*3e480*/  FMUL.FTZ R0, R72, R21 ;  /* 0x0000001548007220 */ /* 0x008fc60000410000 */
[----:B------:R-:W-:Y:S02]  /*3e490*/  FSEL R7, R6, RZ, P0 ;  /* 0x000000ff06077208 */ /* 0x000fe40000000000 */
[----:B------:R-:W-:-:S03]  /*3e4a0*/  FSETP.NEU.FTZ.AND P0, PT, R21, -INF , PT ;  /* 0xff8000001500780b */ /* 0x000fc60003f1d000 */
        /* <DEDUP_REMOVED lines=24> */
[----:B------:R-:W-:-:S05]  /*3e630*/  FSEL R7, R0, RZ, P0 ;  /* 0x000000ff00077208 */ /* 0x000fca0000000000 */
[-CC-:B------:R-:W-:Y:S01]  /*3e640*/  FFMA.FTZ R192, R26, R72.reuse, -R7.reuse ;  /* 0x000000481ac07223 */ /* 0x180fe20000010807 */
[-CC-:B------:R-:W-:Y:S01]  /*3e650*/  FFMA.FTZ R193, R27, R72.reuse, -R7.reuse ;  /* 0x000000481bc17223 */ /* 0x180fe20000010807 */
[----:B------:R-:W4:Y:S01]  /*3e660*/  MUFU.EX2 R152, R152 ;  /* 0x0000009800987308 */ /* 0x000f220000000800 */
[-CC-:B------:R-:W-:Y:S01]  /*3e670*/  FFMA.FTZ R191, R30, R72.reuse, -R7.reuse ;  /* 0x000000481ebf7223 */ /* 0x180fe20000010807 */
[----:B------:R-:W-:-:S06]  /*3e680*/  FFMA.FTZ R194, R31, R72, -R7 ;  /* 0x000000481fc27223 */ /* 0x000fcc0000010807 */
[----:B------:R-:W0:Y:S01]  /*3e690*/  MUFU.EX2 R192, R192 ;  /* 0x000000c000c07308 */ /* 0x000e220000000800 */
[----:B------:R-:W-:-:S07]  /*3e6a0*/  FFMA.FTZ R21, R34, R72, -R7 ;  /* 0x0000004822157223 */ /* 0x000fce0000010807 */
[----:B------:R-:W1:Y:S08]  /*3e6b0*/  MUFU.EX2 R155, R155 ;  /* 0x0000009b009b7308 */ /* 0x000e700000000800 */
[----:B------:R-:W2:Y:S01]  /*3e6c0*/  MUFU.EX2 R193, R193 ;  /* 0x000000c100c17308 */ /* 0x000ea20000000800 */
[----:B------:R-:W-:-:S07]  /*3e6d0*/  FFMA.FTZ R11, R35, R72, -R7 ;  /* 0x00000048230b7223 */ /* 0x000fce0000010807 */
[----:B------:R-:W3:Y:S08]  /*3e6e0*/  MUFU.EX2 R154, R154 ;  /* 0x0000009a009a7308 */ /* 0x000ef00000000800 */
[----:B------:R-:W3:Y:S01]  /*3e6f0*/  MUFU.EX2 R191, R191 ;  /* 0x000000bf00bf7308 */ /* 0x000ee20000000800 */
[----:B----4-:R-:W-:Y:S01]  /*3e700*/  FADD.FTZ R6, R152, R73 ;  /* 0x0000004998067221 */ /* 0x010fe20000010000 */
[----:B0-----:R-:W-:-:S06]  /*3e710*/  FADD.FTZ R14, R192, R15 ;  /* 0x0000000fc00e7221 */ /* 0x001fcc0000010000 */
[----:B------:R-:W0:Y:S01]  /*3e720*/  MUFU.EX2 R153, R153 ;  /* 0x0000009900997308 */ /* 0x000e220000000800 */
[----:B------:R-:W-:-:S07]  /*3e730*/  FFMA.FTZ R0, R38, R72, -R7 ;  /* 0x0000004826007223 */ /* 0x000fce0000010807 */
[----:B------:R-:W4:Y:S01]  /*3e740*/  MUFU.EX2 R194, R194 ;  /* 0x000000c200c27308 */ /* 0x000f220000000800 */
[----:B-1----:R-:W-:Y:S01]  /*3e750*/  FADD.FTZ R15, R155, R6 ;  /* 0x000000069b0f7221 */ /* 0x002fe20000010000 */
[----:B--2---:R-:W-:-:S06]  /*3e760*/  FADD.FTZ R14, R193, R14 ;  /* 0x0000000ec10e7221 */ /* 0x004fcc0000010000 */
[----:B------:R-:W1:Y:S01]  /*3e770*/  MUFU.EX2 R20, R20 ;  /* 0x0000001400147308 */ /* 0x000e620000000800 */
[----:B------:R-:W-:-:S07]  /*3e780*/  FFMA.FTZ R156, R39, R72, -R7 ;  /* 0x00000048279c7223 */ /* 0x000fce0000010807 */
[----:B------:R-:W2:Y:S01]  /*3e790*/  MUFU.EX2 R21, R21 ;  /* 0x0000001500157308 */ /* 0x000ea20000000800 */
[----:B---3--:R-:W-:Y:S01]  /*3e7a0*/  FADD.FTZ R6, R154, R15 ;  /* 0x0000000f9a067221 */ /* 0x008fe20000010000 */
[----:B------:R-:W-:-:S06]  /*3e7b0*/  FADD.FTZ R15, R191, R14 ;  /* 0x0000000ebf0f7221 */ /* 0x000fcc0000010000 */
[----:B------:R-:W3:Y:S01]  /*3e7c0*/  MUFU.EX2 R17, R17 ;  /* 0x0000001100117308 */ /* 0x000ee20000000800 */
[----:B------:R-:W-:-:S07]  /*3e7d0*/  FFMA.FTZ R168, R42, R72, -R7 ;  /* 0x000000482aa87223 */ /* 0x000fce0000010807 */
[----:B------:R-:W3:Y:S01]  /*3e7e0*/  MUFU.EX2 R11, R11 ;  /* 0x0000000b000b7308 */ /* 0x000ee20000000800 */
[----:B0-----:R-:W-:Y:S01]  /*3e7f0*/  FADD.FTZ R25, R153, R6 ;  /* 0x0000000699197221 */ /* 0x001fe20000010000 */
[----:B----4-:R-:W-:-:S06]  /*3e800*/  FADD.FTZ R6, R194, R15 ;  /* 0x0000000fc2067221 */ /* 0x010fcc0000010000 */
        /* <DEDUP_REMOVED lines=75> */
[----:B------:R-:W0:Y:S08]  /*3ecc0*/  MUFU.EX2 R186, R186 ;  /* 0x000000ba00ba7308 */ /* 0x000e300000000800 */
[----:B------:R-:W4:Y:S01]  /*3ecd0*/  MUFU.EX2 R159, R159 ;  /* 0x0000009f009f7308 */ /* 0x000f220000000800 */
[----:B-1----:R-:W-:Y:S01]  /*3ece0*/  FADD.FTZ R26, R181, R26 ;  /* 0x0000001ab51a7221 */ /* 0x002fe20000010000 */
[----:B--2---:R-:W-:-:S06]  /*3ecf0*/  FADD.FTZ R7, R14, R7 ;  /* 0x000000070e077221 */ /* 0x004fcc0000010000 */
[----:B------:R-:W1:Y:S08]  /*3ed00*/  MUFU.EX2 R185, R185 ;  /* 0x000000b900b97308 */ /* 0x000e700000000800 */
[----:B------:R-:W2:Y:S01]  /*3ed10*/  MUFU.EX2 R158, R158 ;  /* 0x0000009e009e7308 */ /* 0x000ea20000000800 */
[----:B---3--:R-:W-:Y:S01]  /*3ed20*/  FADD.FTZ R25, R187, R26 ;  /* 0x0000001abb197221 */ /* 0x008fe20000010000 */
[----:B------:R-:W-:-:S06]  /*3ed30*/  FADD.FTZ R6, R160, R7 ;  /* 0x00000007a0067221 */ /* 0x000fcc0000010000 */
[----:B------:R-:W3:Y:S08]  /*3ed40*/  MUFU.EX2 R184, R184 ;  /* 0x000000b800b87308 */ /* 0x000ef00000000800 */
[----:B------:R-:W3:Y:S01]  /*3ed50*/  MUFU.EX2 R157, R157 ;  /* 0x0000009d009d7308 */ /* 0x000ee20000000800 */
[----:B0-----:R-:W-:Y:S01]  /*3ed60*/  FADD.FTZ R26, R186, R25 ;  /* 0x00000019ba1a7221 */ /* 0x001fe20000010000 */
[----:B----4-:R-:W-:-:S03]  /*3ed70*/  FADD.FTZ R7, R159, R6 ;  /* 0x000000069f077221 */ /* 0x010fc60000010000 */
[----:B-1----:R-:W-:Y:S01]  /*3ed80*/  FADD.FTZ R25, R185, R26 ;  /* 0x0000001ab9197221 */ /* 0x002fe20000010000 */
[----:B--2---:R-:W-:-:S03]  /*3ed90*/  FADD.FTZ R6, R158, R7 ;  /* 0x000000079e067221 */ /* 0x004fc60000010000 */
[----:B---3--:R-:W-:Y:S01]  /*3eda0*/  FADD.FTZ R25, R184, R25 ;  /* 0x00000019b8197221 */ /* 0x008fe20000010000 */
[----:B------:R-:W-:-:S04]  /*3edb0*/  FADD.FTZ R27, R157, R6 ;  /* 0x000000069d1b7221 */ /* 0x000fc80000010000 */
[----:B------:R-:W-:Y:S04]  /*3edc0*/  ST.E desc[UR4][R2.64+0x10], R25 ;  /* 0x0000101902007985 */ /* 0x000fe8000c101904 */
[----:B------:R0:W-:Y:S04]  /*3edd0*/  ST.E desc[UR6][R2.64+0x14], R27 ;  /* 0x0000141b02007985 */ /* 0x0001e8000c101906 */
[----:B------:R-:W2:Y:S01]  /*3ede0*/  LDL.64 R6, [R162+0x80] ;  /* 0x00008000a2067983 */ /* 0x000ea20000100a00 */
[----:B------:R-:W-:Y:S02]  /*3edf0*/  R2UR UR10, R4 ;  /* 0x00000000040a72ca */ /* 0x000fe400000e0000 */
[----:B------:R-:W-:-:S02]  /*3ee00*/  R2UR UR11, R5 ;  /* 0x00000000050b72ca */ /* 0x000fc400000e0000 */
[C---:B------:R-:W-:Y:S02]  /*3ee10*/  R2UR UR12, R4.reuse ;  /* 0x00000000040c72ca */ /* 0x040fe400000e0000 */
[C---:B------:R-:W-:Y:S02]  /*3ee20*/  R2UR UR13, R5.reuse ;  /* 0x00000000050d72ca */ /* 0x040fe400000e0000 */
[C---:B------:R-:W-:Y:S02]  /*3ee30*/  R2UR UR14, R4.reuse ;  /* 0x00000000040e72ca */ /* 0x040fe400000e0000 */
[C---:B------:R-:W-:Y:S02]  /*3ee40*/  R2UR UR15, R5.reuse ;  /* 0x00000000050f72ca */ /* 0x040fe400000e0000 */
[C---:B------:R-:W-:Y:S02]  /*3ee50*/  R2UR UR16, R4.reuse ;  /* 0x00000000041072ca */ /* 0x040fe400000e0000 */
[----:B------:R-:W-:Y:S01]  /*3ee60*/  R2UR UR17, R5 ;  /* 0x00000000051172ca */ /* 0x000fe200000e0000 */
[----:B--2---:R-:W2:Y:S04]  /*3ee70*/  LD.E R78, desc[UR4][R6.64] ;  /* 0x00000004064e7980 */ /* 0x004ea8000c101900 */
[----:B------:R-:W3:Y:S04]  /*3ee80*/  LD.E R80, desc[UR6][R6.64+0x4] ;  /* 0x0000040606507980 */ /* 0x000ee8000c101900 */
[----:B------:R-:W4:Y:S04]  /*3ee90*/  LD.E R82, desc[UR8][R6.64+0x10] ;  /* 0x0000100806527980 */ /* 0x000f28000c101900 */
        /* <DEDUP_REMOVED lines=33> */
[----:B------:R-:W4:Y:S01]  /*3f0b0*/  LD.E R60, desc[UR12][R6.64+0x120] ;  /* 0x0001200c063c7980 */ /* 0x000f22000c101900 */
[----:B------:R-:W-:-:S03]  /*3f0c0*/  R2UR UR18, R4 ;  /* 0x00000000041272ca */ /* 0x000fc600000e0000 */
[----:B------:R-:W4:Y:S01]  /*3f0d0*/  LD.E R56, desc[UR4][R6.64+0x124] ;  /* 0x0001240406387980 */ /* 0x000f22000c101900 */
[----:B------:R-:W-:-:S03]  /*3f0e0*/  R2UR UR19, R5 ;  /* 0x00000000051372ca */ /* 0x000fc600000e0000 */
[----:B------:R-:W4:Y:S01]  /*3f0f0*/  LD.E R52, desc[UR14][R6.64+0x130] ;  /* 0x0001300e06347980 */ /* 0x000f22000c101900 */
[----:B------:R-:W-:-:S03]  /*3f100*/  R2UR UR20, R4 ;  /* 0x00000000041472ca */ /* 0x000fc600000e0000 */
[----:B------:R-:W4:Y:S01]  /*3f110*/  LD.E R54, desc[UR16][R6.64+0x134] ;  /* 0x0001341006367980 */ /* 0x000f22000c101900 */
[----:B------:R-:W-:-:S03]  /*3f120*/  R2UR UR21, R5 ;  /* 0x00000000051572ca */ /* 0x000fc600000e0000 */
[----:B------:R-:W4:Y:S01]  /*3f130*/  LD.E R50, desc[UR6][R6.64+0x140] ;  /* 0x0001400606327980 */ /* 0x000f22000c101900 */
[C---:B------:R-:W-:Y:S02]  /*3f140*/  R2UR UR22, R4.reuse ;  /* 0x00000000041672ca */ /* 0x040fe400000e0000 */
[C---:B------:R-:W-:Y:S01]  /*3f150*/  R2UR UR23, R5.reuse ;  /* 0x00000000051772ca */ /* 0x040fe200000e0000 */
[----:B------:R-:W4:Y:S01]  /*3f160*/  LD.E R46, desc[UR8][R6.64+0x144] ;  /* 0x00014408062e7980 */ /* 0x000f22000c101900 */
[C---:B------:R-:W-:Y:S02]  /*3f170*/  R2UR UR24, R4.reuse ;  /* 0x00000000041872ca */ /* 0x040fe400000e0000 */
[----:B------:R-:W-:Y:S01]  /*3f180*/  R2UR UR25, R5 ;  /* 0x00000000051972ca */ /* 0x000fe200000e0000 */
        /* <DEDUP_REMOVED lines=8> */
[----:B0-----:R-:W4:Y:S04]  /*3f210*/  LD.E R2, desc[UR12][R6.64+0x190] ;  /* 0x0001900c06027980 */ /* 0x001f28000c101900 */
        /* <DEDUP_REMOVED lines=9> */
[----:B------:R-:W-:-:S02]  /*3f2b0*/  R2UR UR26, R4 ;  /* 0x00000000041a72ca */ /* 0x000fc400000e0000 */
        /* <DEDUP_REMOVED lines=16> */
[----:B--2---:R-:W-:-:S03]  /*3f3c0*/  FMUL.FTZ R3, R9, R78 ;  /* 0x0000004e09037220 */ /* 0x004fc60000410000 */
[----:B------:R-:W2:Y:S04]  /*3f3d0*/  LD.E R73, desc[UR22][R6.64+0xd8] ;  /* 0x0000d81606497980 */ /* 0x000ea8000c101900 */
[----:B------:R-:W2:Y:S01]  /*3f3e0*/  LD.E R78, desc[UR20][R6.64+0x1b0] ;  /* 0x0001b014064e7980 */ /* 0x000ea2000c101900 */
[C---:B---3--:R-:W-:Y:S01]  /*3f3f0*/  FMUL.FTZ R25, R9.reuse, R80 ;  /* 0x0000005009197220 */ /* 0x048fe20000410000 */
[C---:B----4-:R-:W-:Y:S02]  /*3f400*/  FMUL.FTZ R27, R9.reuse, R82 ;  /* 0x00000052091b7220 */ /* 0x050fe40000410000 */
[----:B------:R-:W3:Y:S04]  /*3f410*/  LD.E R80, desc[UR18][R6.64+0x1e4] ;  /* 0x0001e41206507980 */ /* 0x000ee8000c101900 */
[----:B------:R-:W4:Y:S01]  /*3f420*/  LD.E R82, desc[UR16][R6.64+0x1e0] ;  /* 0x0001e01006527980 */ /* 0x000f22000c101900 */
[----:B------:R-:W-:-:S03]  /*3f430*/  FMUL.FTZ R29, R9, R94 ;  /* 0x0000005e091d7220 */ /* 0x000fc60000410000 */
[----:B------:R0:W-:Y:S04]  /*3f440*/  ST.E desc[UR6][R6.64+0x4], R25 ;  /* 0x0000041906007985 */ /* 0x0001e8000c101906 */
[----:B------:R-:W4:Y:S01]  /*3f450*/  LD.E R94, desc[UR12][R6.64+0x1f4] ;  /* 0x0001f40c065e7980 */ /* 0x000f22000c101900 */
[----:B------:R-:W-:-:S03]  /*3f460*/  FMUL.FTZ R35, R9, R100 ;  /* 0x0000006409237220 */ /* 0x000fc60000410000 */
[----:B------:R1:W-:Y:S04]  /*3f470*/  ST.E desc[UR4][R6.64], R3 ;  /* 0x0000000306007985 */ /* 0x0003e8000c101904 */
[----:B0-----:R-:W4:Y:S01]  /*3f480*/  LD.E R25, desc[UR14][R6.64+0x8] ;  /* 0x0000080e06197980 */ /* 0x001f22000c101900 */
[----:B------:R-:W-:-:S03]  /*3f490*/  FMUL.FTZ R37, R9, R102 ;  /* 0x0000006609257220 */ /* 0x000fc60000410000 */
[----:B------:R0:W-:Y:S04]  /*3f4a0*/  ST.E desc[UR8][R6.64+0x10], R27 ;  /* 0x0000101b06007985 */ /* 0x0001e8000c101908 */
[----:B-1----:R-:W4:Y:S01]  /*3f4b0*/  LD.E R3, desc[UR22][R6.64+0xc] ;  /* 0x00000c1606037980 */ /* 0x002f22000c101900 */
[----:B------:R-:W-:-:S03]  /*3f4c0*/  FMUL.FTZ R33, R9, R98 ;  /* 0x0000006209217220 */ /* 0x000fc60000410000 */
[----:B------:R1:W-:Y:S04]  /*3f4d0*/  ST.E desc[UR4][R6.64+0x14], R29 ;  /* 0x0000141d06007985 */ /* 0x0003e8000c101904 */
[----:B0-----:R-:W4:Y:S04]  /*3f4e0*/  LD.E R27, desc[UR18][R6.64+0x1c] ;  /* 0x00001c12061b7980 */ /* 0x001f28000c101900 */
[----:B------:R0:W-:Y:S04]  /*3f4f0*/  ST.E desc[UR8][R6.64+0x24], R35 ;  /* 0x0000242306007985 */ /* 0x0001e8000c101908 */
[----:B-1----:R-:W4:Y:S01]  /*3f500*/  LD.E R29, desc[UR24][R6.64+0x28] ;  /* 0x00002818061d7980 */ /* 0x002f22000c101900 */
[----:B------:R-:W-:-:S03]  /*3f510*/  FMUL.FTZ R65, R9, R108 ;  /* 0x0000006c09417220 */ /* 0x000fc60000410000 */
[----:B------:R1:W-:Y:S04]  /*3f520*/  ST.E desc[UR10][R6.64+0x30], R37 ;  /* 0x0000302506007985 */ /* 0x0003e8000c10190a */
[----:B0-----:R-:W4:Y:S01]  /*3f530*/  LD.E R35, desc[UR18][R6.64+0x4c] ;  /* 0x00004c1206237980 */ /* 0x001f22000c101900 */
[----:B------:R-:W-:-:S03]  /*3f540*/  FMUL.FTZ R61, R9, R104 ;  /* 0x00000068093d7220 */ /* 0x000fc60000410000 */
[----:B------:R0:W-:Y:S04]  /*3f550*/  ST.E desc[UR6][R6.64+0x20], R33 ;  /* 0x0000202106007985 */ /* 0x0001e8000c101906 */
[----:B-1----:R-:W4:Y:S01]  /*3f560*/  LD.E R37, desc[UR22][R6.64+0x5c] ;  /* 0x00005c1606257980 */ /* 0x002f22000c101900 */
[C---:B------:R-:W-:Y:S01]  /*3f570*/  FMUL.FTZ R63, R9.reuse, R106 ;  /* 0x0000006a093f7220 */ /* 0x040fe20000410000 */
[C---:B------:R-:W-:Y:S01]  /*3f580*/  FMUL.FTZ R67, R9.reuse, R110 ;  /* 0x0000006e09437220 */ /* 0x040fe20000410000 */
[C---:B------:R-:W-:Y:S01]  /*3f590*/  FMUL.FTZ R89, R9.reuse, R118 ;  /* 0x0000007609597220 */ /* 0x040fe20000410000 */
[C---:B------:R-:W-:Y:S01]  /*3f5a0*/  FMUL.FTZ R85, R9.reuse, R114 ;  /* 0x0000007209557220 */ /* 0x040fe20000410000 */
[C---:B------:R-:W-:Y:S01]  /*3f5b0*/  FMUL.FTZ R87, R9.reuse, R116 ;  /* 0x0000007409577220 */ /* 0x040fe20000410000 */
[----:B------:R-:W4:Y:S04]  /*3f5c0*/  LD.E R83, desc[UR24][R6.64+0xdc] ;  /* 0x0000dc1806537980 */ /* 0x000f28000c101900 */
[----:B0-----:R-:W4:Y:S04]  /*3f5d0*/  LD.E R33, desc[UR12][R6.64+0x68] ;  /* 0x0000680c06217980 */ /* 0x001f28000c101900 */
[----:B------:R0:W-:Y:S04]  /*3f5e0*/  ST.E desc[UR8][R6.64+0x44], R65 ;  /* 0x0000444106007985 */ /* 0x0001e8000c101908 */
[----:B------:R1:W-:Y:S04]  /*3f5f0*/  ST.E desc[UR4][R6.64+0x34], R61 ;  /* 0x0000343d06007985 */ /* 0x0003e8000c101904 */
[----:B------:R1:W-:Y:S01]  /*3f600*/  ST.E desc[UR6][R6.64+0x40], R63 ;  /* 0x0000403f06007985 */ /* 0x0003e2000c101906 */
[----:B0-----:R-:W-:-:S03]  /*3f610*/  FMUL.FTZ R65, R9, R112 ;  /* 0x0000007009417220 */ /* 0x001fc60000410000 */
[----:B------:R0:W-:Y:S04]  /*3f620*/  ST.E desc[UR10][R6.64+0x50], R67 ;  /* 0x0000504306007985 */ /* 0x0001e8000c10190a */
[----:B-1----:R-:W4:Y:S04]  /*3f630*/  LD.E R61, desc[UR6][R6.64+0x9c] ;  /* 0x00009c06063d7980 */ /* 0x002f28000c101900 */
[----:B------:R-:W4:Y:S04]  /*3f640*/  LD.E R63, desc[UR12][R6.64+0xac] ;  /* 0x0000ac0c063f7980 */ /* 0x000f28000c101900 */
[----:B------:R1:W-:Y:S04]  /*3f650*/  ST.E desc[UR4][R6.64+0x54], R65 ;  /* 0x0000544106007985 */ /* 0x0003e8000c101904 */
[----:B0-----:R-:W4:Y:S04]  /*3f660*/  LD.E R67, desc[UR16][R6.64+0xbc] ;  /* 0x0000bc1006437980 */ /* 0x001f28000c101900 */
[----:B------:R-:W4:Y:S04]  /*3f670*/  LD.E R77, desc[UR10][R6.64+0xe8] ;  /* 0x0000e80a064d7980 */ /* 0x000f28000c101900 */
[----:B-1----:R-:W4:Y:S01]  /*3f680*/  LD.E R65, desc[UR18][R6.64+0xc8] ;  /* 0x0000c81206417980 */ /* 0x002f22000c101900 */
[----:B------:R-:W-:-:S03]  /*3f690*/  FMUL.FTZ R97, R9, R120 ;  /* 0x0000007809617220 */ /* 0x000fc60000410000 */
[----:B------:R-:W4:Y:S04]  /*3f6a0*/  LD.E R81, desc[UR12][R6.64+0xec] ;  /* 0x0000ec0c06517980 */ /* 0x000f28000c101900 */
[----:B------:R0:W-:Y:S04]  /*3f6b0*/  ST.E desc[UR8][R6.64+0x70], R89 ;  /* 0x0000705906007985 */ /* 0x0001e8000c101908 */
[----:B------:R-:W4:Y:S04]  /*3f6c0*/  LD.E R79, desc[UR14][R6.64+0xf8] ;  /* 0x0000f80e064f7980 */ /* 0x000f28000c101900 */
[----:B------:R1:W-:Y:S04]  /*3f6d0*/  ST.E desc[UR4][R6.64+0x60], R85 ;  /* 0x0000605506007985 */ /* 0x0003e8000c101904 */
[----:B0-----:R-:W4:Y:S01]  /*3f6e0*/  LD.E R89, desc[UR16][R6.64+0xfc] ;  /* 0x0000fc1006597980 */ /* 0x001f22000c101900 */
[----:B------:R-:W-:-:S03]  /*3f6f0*/  FMUL.FTZ R107, R9, R124 ;  /* 0x0000007c096b7220 */ /* 0x000fc60000410000 */
[----:B------:R0:W-:Y:S04]  /*3f700*/  ST.E desc[UR6][R6.64+0x64], R87 ;  /* 0x0000645706007985 */ /* 0x0001e8000c101906 */
[----:B-1----:R-:W4:Y:S01]  /*3f710*/  LD.E R85, desc[UR18][R6.64+0x108] ;  /* 0x0001081206557980 */ /* 0x002f22000c101900 */
[----:B------:R-:W-:-:S03]  /*3f720*/  FMUL.FTZ R105, R9, R122 ;  /* 0x0000007a09697220 */ /* 0x000fc60000410000 */
[----:B------:R-:W4:Y:S04]  /*3f730*/  LD.E R95, desc[UR10][R6.64+0x118] ;  /* 0x0001180a065f7980 */ /* 0x000f28000c101900 */
[----:B0-----:R-:W4:Y:S04]  /*3f740*/  LD.E R87, desc[UR20][R6.64+0x10c] ;  /* 0x00010c1406577980 */ /* 0x001f28000c101900 */
[----:B------:R-:W4:Y:S04]  /*3f750*/  LD.E R91, desc[UR12][R6.64+0x11c] ;  /* 0x00011c0c065b7980 */ /* 0x000f28000c101900 */
[----:B------:R-:W4:Y:S04]  /*3f760*/  LD.E R93, desc[UR14][R6.64+0x128] ;  /* 0x0001280e065d7980 */ /* 0x000f28000c101900 */
[----:B------:R0:W-:Y:S04]  /*3f770*/  ST.E desc[UR4][R6.64+0x74], R97 ;  /* 0x0000746106007985 */ /* 0x0001e8000c101904 */
[----:B------:R-:W4:Y:S01]  /*3f780*/  LD.E R103, desc[UR16][R6.64+0x12c] ;  /* 0x00012c1006677980 */ /* 0x000f22000c101900 */
[----:B------:R-:W-:-:S03]  /*3f790*/  FMUL.FTZ R119, R9, R126 ;  /* 0x0000007e09777220 */ /* 0x000fc60000410000 */
[----:B------:R-:W4:Y:S04]  /*3f7a0*/  LD.E R101, desc[UR20][R6.64+0x13c] ;  /* 0x00013c1406657980 */ /* 0x000f28000c101900 */
[----:B0-----:R-:W4:Y:S04]  /*3f7b0*/  LD.E R97, desc[UR18][R6.64+0x138] ;  /* 0x0001381206617980 */ /* 0x001f28000c101900 */
[----:B------:R0:W-:Y:S04]  /*3f7c0*/  ST.E desc[UR8][R6.64+0x84], R107 ;  /* 0x0000846b06007985 */ /* 0x0001e8000c101908 */
[----:B------:R-:W4:Y:S01]  /*3f7d0*/  LD.E R99, desc[UR22][R6.64+0x148] ;  /* 0x0001481606637980 */ /* 0x000f22000c101900 */
[----:B------:R-:W-:-:S03]  /*3f7e0*/  FMUL.FTZ R121, R9, R128 ;  /* 0x0000008009797220 */ /* 0x000fc60000410000 */
[----:B------:R1:W-:Y:S04]  /*3f7f0*/  ST.E desc[UR6][R6.64+0x80], R105 ;  /* 0x0000806906007985 */ /* 0x0003e8000c101906 */
[----:B0-----:R-:W4:Y:S04]  /*3f800*/  LD.E R107, desc[UR8][R6.64+0x14c] ;  /* 0x00014c08066b7980 */ /* 0x001f28000c101900 */
[----:B------:R-:W4:Y:S04]  /*3f810*/  LD.E R117, desc[UR12][R6.64+0x15c] ;  /* 0x00015c0c06757980 */ /* 0x000f28000c101900 */
[----:B-1----:R-:W4:Y:S01]  /*3f820*/  LD.E R105, desc[UR10][R6.64+0x158] ;  /* 0x0001580a06697980 */ /* 0x002f22000c101900 */
[----:B------:R-:W-:-:S03]  /*3f830*/  FMUL.FTZ R123, R9, R130 ;  /* 0x00000082097b7220 */ /* 0x000fc60000410000 */
[----:B------:R-:W4:Y:S04]  /*3f840*/  LD.E R109, desc[UR14][R6.64+0x168] ;  /* 0x0001680e066d7980 */ /* 0x000f28000c101900 */
[----:B------:R-:W4:Y:S01]  /*3f850*/  LD.E R115, desc[UR16][R6.64+0x16c] ;  /* 0x00016c1006737980 */ /* 0x000f22000c101900 */
[----:B------:R-:W-:-:S03]  /*3f860*/  FMUL.FTZ R131, R9, R132 ;  /* 0x0000008409837220 */ /* 0x000fc60000410000 */
[----:B------:R-:W4:Y:S04]  /*3f870*/  LD.E R113, desc[UR18][R6.64+0x178] ;  /* 0x0001781206717980 */ /* 0x000f28000c101900 */
[----:B------:R0:W-:Y:S04]  /*3f880*/  ST.E desc[UR4][R6.64+0x90], R119 ;  /* 0x0000907706007985 */ /* 0x0001e8000c101904 */
        /* <DEDUP_REMOVED lines=8> */
[----:B------:R-:W4:Y:S01]  /*3f910*/  LD.E R125, desc[UR16][R6.64+0x1a8] ;  /* 0x0001a810067d7980 */ /* 0x000f22000c101900 */
[----:B------:R-:W-:-:S03]  /*3f920*/  FMUL.FTZ R143, R9, R136 ;  /* 0x00000088098f7220 */ /* 0x000fc60000410000 */
[----:B------:R1:W-:Y:S04]  /*3f930*/  ST.E desc[UR6][R6.64+0xa4], R131 ;  /* 0x0000a48306007985 */ /* 0x0003e8000c101906 */
[----:B0-----:R-:W4:Y:S04]  /*3f940*/  LD.E R123, desc[UR18][R6.64+0x1ac] ;  /* 0x0001ac12067b7980 */ /* 0x001f28000c101900 */
[----:B------:R-:W4:Y:S04]  /*3f950*/  LD.E R133, desc[UR20][R6.64+0x1b8] ;  /* 0x0001b81406857980 */ /* 0x000f28000c101900 */
[----:B-1----:R-:W4:Y:S04]  /*3f960*/  LD.E R131, desc[UR22][R6.64+0x1bc] ;  /* 0x0001bc1606837980 */ /* 0x002f28000c101900 */
[----:B------:R-:W4:Y:S04]  /*3f970*/  LD.E R139, desc[UR10][R6.64+0x1c8] ;  /* 0x0001c80a068b7980 */ /* 0x000f28000c101900 */
[----:B------:R-:W4:Y:S04]  /*3f980*/  LD.E R135, desc[UR12][R6.64+0x1cc] ;  /* 0x0001cc0c06877980 */ /* 0x000f28000c101900 */
[----:B------:R-:W4:Y:S04]  /*3f990*/  LD.E R137, desc[UR14][R6.64+0x1d8] ;  /* 0x0001d80e06897980 */ /* 0x000f28000c101900 */
[----:B------:R0:W-:Y:S04]  /*3f9a0*/  ST.E desc[UR4][R6.64+0xb0], R141 ;  /* 0x0000b08d06007985 */ /* 0x0001e8000c101904 */
[----:B------:R-:W4:Y:S04]  /*3f9b0*/  LD.E R147, desc[UR16][R6.64+0x1dc] ;  /* 0x0001dc1006937980 */ /* 0x000f28000c101900 */
[----:B------:R1:W-:Y:S04]  /*3f9c0*/  ST.E desc[UR6][R6.64+0xb4], R143 ;  /* 0x0000b48f06007985 */ /* 0x0003e8000c101906 */
[----:B0-----:R-:W4:Y:S04]  /*3f9d0*/  LD.E R141, desc[UR18][R6.64+0x1e8] ;  /* 0x0001e812068d7980 */ /* 0x001f28000c101900 */
[----:B------:R-:W4:Y:S04]  /*3f9e0*/  LD.E R145, desc[UR20][R6.64+0x1ec] ;  /* 0x0001ec1406917980 */ /* 0x000f28000c101900 */
[----:B-1----:R-:W4:Y:S04]  /*3f9f0*/  LD.E R143, desc[UR22][R6.64+0x1f8] ;  /* 0x0001f816068f7980 */ /* 0x002f28000c101900 */
[----:B------:R-:W4:Y:S01]  /*3fa00*/  LD.E R149, desc[UR24][R6.64+0x1fc] ;  /* 0x0001fc1806957980 */ /* 0x000f22000c101900 */
[C---:B------:R-:W-:Y:S01]  /*3fa10*/  FMUL.FTZ R151, R9.reuse, R138 ;  /* 0x0000008a09977220 */ /* 0x040fe20000410000 */
[C---:B------:R-:W-:Y:S01]  /*3fa20*/  FMUL.FTZ R195, R9.reuse, R140 ;  /* 0x0000008c09c37220 */ /* 0x040fe20000410000 */
[----:B------:R-:W-:-:S03]  /*3fa30*/  FMUL.FTZ R197, R9, R76 ;  /* 0x0000004c09c57220 */ /* 0x000fc60000410000 */
[----:B------:R0:W-:Y:S01]  /*3fa40*/  ST.E desc[UR8][R6.64+0xc0], R151 ;  /* 0x0000c09706007985 */ /* 0x0001e2000c101908 */
[C---:B------:R-:W-:Y:S01]  /*3fa50*/  FMUL.FTZ R199, R9.reuse, R74 ;  /* 0x0000004a09c77220 */ /* 0x040fe20000410000 */
[C---:B------:R-:W-:Y:S01]  /*3fa60*/  FMUL.FTZ R201, R9.reuse, R72 ;  /* 0x0000004809c97220 */ /* 0x040fe20000410000 */
[C---:B------:R-:W-:Y:S01]  /*3fa70*/  FMUL.FTZ R203, R9.reuse, R70 ;  /* 0x0000004609cb7220 */ /* 0x040fe20000410000 */
[----:B------:R1:W-:Y:S01]  /*3fa80*/  ST.E desc[UR4][R6.64+0xc4], R195 ;  /* 0x0000c4c306007985 */ /* 0x0003e2000c101904 */
[C---:B------:R-:W-:Y:S01]  /*3fa90*/  FMUL.FTZ R205, R9.reuse, R66 ;  /* 0x0000004209cd7220 */ /* 0x040fe20000410000 */
[C---:B0-----:R-:W-:Y:S02]  /*3faa0*/  FMUL.FTZ R151, R9.reuse, R142 ;  /* 0x0000008e09977220 */ /* 0x041fe40000410000 */
[----:B------:R0:W-:Y:S01]  /*3fab0*/  ST.E desc[UR8][R6.64+0xd4], R197 ;  /* 0x0000d4c506007985 */ /* 0x0001e2000c101908 */
[----:B-1----:R-:W-:-:S03]  /*3fac0*/  FMUL.FTZ R195, R9, R68 ;  /* 0x0000004409c37220 */ /* 0x002fc60000410000 */
[----:B------:R1:W-:Y:S04]  /*3fad0*/  ST.E desc[UR6][R6.64+0xd0], R151 ;  /* 0x0000d09706007985 */ /* 0x0003e8000c101906 */
[----:B------:R2:W-:Y:S04]  /*3fae0*/  ST.E desc[UR10][R6.64+0xe0], R199 ;  /* 0x0000e0c706007985 */ /* 0x0005e8000c10190a */
[----:B------:R3:W-:Y:S01]  /*3faf0*/  ST.E desc[UR12][R6.64+0xe4], R201 ;  /* 0x0000e4c906007985 */ /* 0x0007e2000c10190c */
[C---:B0-----:R-:W-:Y:S01]  /*3fb00*/  FMUL.FTZ R197, R9.reuse, R58 ;  /* 0x0000003a09c57220 */ /* 0x041fe20000410000 */
[----:B-1----:R-:W-:-:S02]  /*3fb10*/  FMUL.FTZ R151, R9, R64 ;  /* 0x0000004009977220 */ /* 0x002fc40000410000 */
[----:B------:R0:W-:Y:S01]  /*3fb20*/  ST.E desc[UR14][R6.64+0xf0], R203 ;  /* 0x0000f0cb06007985 */ /* 0x0001e2000c10190e */
[----:B--2---:R-:W-:-:S03]  /*3fb30*/  FMUL.FTZ R199, R9, R62 ;  /* 0x0000003e09c77220 */ /* 0x004fc60000410000 */
[----:B------:R1:W-:Y:S01]  /*3fb40*/  ST.E desc[UR4][R6.64+0xf4], R195 ;  /* 0x0000f4c306007985 */ /* 0x0003e2000c101904 */
[----:B---3--:R-:W-:-:S03]  /*3fb50*/  FMUL.FTZ R201, R9, R60 ;  /* 0x0000003c09c97220 */ /* 0x008fc60000410000 */
[----:B------:R2:W-:Y:S04]  /*3fb60*/  ST.E desc[UR16][R6.64+0x100], R205 ;  /* 0x000100cd06007985 */ /* 0x0005e8000c101910 */
[----:B------:R3:W-:Y:S01]  /*3fb70*/  ST.E desc[UR6][R6.64+0x104], R151 ;  /* 0x0001049706007985 */ /* 0x0007e2000c101906 */
[C---:B0-----:R-:W-:Y:S01]  /*3fb80*/  FMUL.FTZ R203, R9.reuse, R52 ;  /* 0x0000003409cb7220 */ /* 0x041fe20000410000 */
[C---:B-1----:R-:W-:Y:S02]  /*3fb90*/  FMUL.FTZ R195, R9.reuse, R56 ;  /* 0x0000003809c37220 */ /* 0x042fe40000410000 */
[----:B------:R0:W-:Y:S01]  /*3fba0*/  ST.E desc[UR8][R6.64+0x110], R197 ;  /* 0x000110c506007985 */ /* 0x0001e2000c101908 */
[----:B--2---:R-:W-:-:S03]  /*3fbb0*/  FMUL.FTZ R205, R9, R54 ;  /* 0x0000003609cd7220 */ /* 0x004fc60000410000 */
[----:B------:R1:W-:Y:S01]  /*3fbc0*/  ST.E desc[UR10][R6.64+0x114], R199 ;  /* 0x000114c706007985 */ /* 0x0003e2000c10190a */
[----:B---3--:R-:W-:-:S03]  /*3fbd0*/  FMUL.FTZ R151, R9, R50 ;  /* 0x0000003209977220 */ /* 0x008fc60000410000 */
[----:B------:R2:W-:Y:S01]  /*3fbe0*/  ST.E desc[UR12][R6.64+0x120], R201 ;  /* 0x000120c906007985 */ /* 0x0005e2000c10190c */
[----:B0-----:R-:W-:-:S03]  /*3fbf0*/  FMUL.FTZ R197, R9, R46 ;  /* 0x0000002e09c57220 */ /* 0x001fc60000410000 */
[----:B------:R0:W-:Y:S01]  /*3fc00*/  ST.E desc[UR4][R6.64+0x124], R195 ;  /* 0x000124c306007985 */ /* 0x0001e2000c101904 */
[----:B-1----:R-:W-:-:S03]  /*3fc10*/  FMUL.FTZ R199, R9, R48 ;  /* 0x0000003009c77220 */ /* 0x002fc60000410000 */
[----:B------:R1:W-:Y:S01]  /*3fc20*/  ST.E desc[UR14][R6.64+0x130], R203 ;  /* 0x000130cb06007985 */ /* 0x0003e2000c10190e */
[----:B--2---:R-:W-:-:S03]  /*3fc30*/  FMUL.FTZ R201, R9, R38 ;  /* 0x0000002609c97220 */ /* 0x004fc60000410000 */
        /* <DEDUP_REMOVED lines=34> */
[----:B------:R-:W-:Y:S01]  /*3fe60*/  ST.E desc[UR8][R6.64+0x1c0], R197 ;  /* 0x0001c0c506007985 */ /* 0x000fe2000c101908 */
[----:B----4-:R-:W-:-:S03]  /*3fe70*/  FMUL.FTZ R151, R9, R82 ;  /* 0x0000005209977220 */ /* 0x010fc60000410000 */
[----:B------:R-:W-:Y:S01]  /*3fe80*/  ST.E desc[UR10][R6.64+0x1c4], R199 ;  /* 0x0001c4c706007985 */ /* 0x000fe2000c10190a */
[C---:B------:R-:W-:Y:S01]  /*3fe90*/  FMUL.FTZ R25, R24.reuse, R25 ;  /* 0x0000001918197220 */ /* 0x040fe20000410000 */
[C---:B0-----:R-:W-:Y:S02]  /*3fea0*/  FMUL.FTZ R195, R9.reuse, R96 ;  /* 0x0000006009c37220 */ /* 0x041fe40000410000 */
[----:B------:R-:W-:Y:S01]  /*3feb0*/  ST.E desc[UR12][R6.64+0x1d0], R201 ;  /* 0x0001d0c906007985 */ /* 0x000fe2000c10190c */
[----:B------:R-:W-:Y:S01]  /*3fec0*/  FMUL.FTZ R9, R9, R94 ;  /* 0x0000005e09097220 */ /* 0x000fe20000410000 */
[C---:B------:R-:W-:Y:S02]  /*3fed0*/  FMUL.FTZ R3, R24.reuse, R3 ;  /* 0x0000000318037220 */ /* 0x040fe40000410000 */
[----:B------:R-:W-:Y:S01]  /*3fee0*/  ST.E desc[UR14][R6.64+0x1d4], R203 ;  /* 0x0001d4cb06007985 */ /* 0x000fe2000c10190e */
[C---:B------:R-:W-:Y:S01]  /*3fef0*/  FMUL.FTZ R31, R24.reuse, R31 ;  /* 0x0000001f181f7220 */ /* 0x040fe20000410000 */
[----:B------:R-:W-:-:S02]  /*3ff00*/  FMUL.FTZ R27, R24, R27 ;  /* 0x0000001b181b7220 */ /* 0x000fc40000410000 */
[----:B------:R-:W-:Y:S01]  /*3ff10*/  ST.E desc[UR6][R6.64+0x1e0], R151 ;  /* 0x0001e09706007985 */ /* 0x000fe2000c101906 */
[----:B------:R-:W-:-:S03]  /*3ff20*/  FMUL.FTZ R29, R24, R29 ;  /* 0x0000001d181d7220 */ /* 0x000fc60000410000 */
        /* <DEDUP_REMOVED lines=8> */
[----:B------:R0:W-:Y:S01]  /*3ffb0*/  ST.E desc[UR12][R6.64+0xc], R3 ;  /* 0x00000c0306007985 */ /* 0x0001e2000c10190c */
[----:B------:R-:W-:-:S03]  /*3ffc0*/  FMUL.FTZ R35, R24, R35 ;  /* 0x0000002318237220 */ /* 0x000fc60000410000 */
[----:B------:R-:W-:Y:S01]  /*3ffd0*/  ST.E desc[UR6][R6.64+0x18], R31 ;  /* 0x0000181f06007985 */ /* 0x000fe2000c101906 */
[----:B------:R-:W-:-:S03]  /*3ffe0*/  FMUL.FTZ R39, R24, R39 ;  /* 0x0000002718277220 */ /* 0x000fc60000410000 */
[----:B------:R1:W-:Y:S01]  /*3fff0*/  ST.E desc[UR14][R6.64+0x1c], R27 ;  /* 0x00001c1b06007985 */ /* 0x0003e2000c10190e */
[----:B------:R-:W-:-:S03]  /*40000*/  FMUL.FTZ R37, R24, R37 ;  /* 0x0000002518257220 */ /* 0x000fc60000410000 */
[----:B------:R2:W-:Y:S01]  /*40010*/  ST.E desc[UR16][R6.64+0x28], R29 ;  /* 0x0000281d06007985 */ /* 0x0005e2000c101910 */
        /* <DEDUP_REMOVED lines=21> */
[----:B------:R4:W-:Y:S01]  /*40170*/  ST.E desc[UR10][R6.64+0x7c], R51 ;  /* 0x00007c3306007985 */ /* 0x0009e2000c10190a */
        /* <DEDUP_REMOVED lines=81> */
[----:B------:R-:W-:Y:S04]  /*40690*/  ST.E desc[UR4][R6.64+0x1c8], R139 ;  /* 0x0001c88b06007985 */ /* 0x000fe8000c101904 */
[----:B------:R4:W-:Y:S04]  /*406a0*/  ST.E desc[UR8][R6.64+0x1cc], R135 ;  /* 0x0001cc8706007985 */ /* 0x0009e8000c101908 */
[----:B------:R4:W-:Y:S04]  /*406b0*/  ST.E desc[UR10][R6.64+0x1d8], R137 ;  /* 0x0001d88906007985 */ /* 0x0009e8000c10190a */
[----:B------:R-:W-:Y:S04]  /*406c0*/  ST.E desc[UR6][R6.64+0x1dc], R147 ;  /* 0x0001dc9306007985 */ /* 0x000fe8000c101906 */
[----:B------:R4:W-:Y:S04]  /*406d0*/  ST.E desc[UR12][R6.64+0x1e8], R141 ;  /* 0x0001e88d06007985 */ /* 0x0009e8000c10190c */
[----:B------:R-:W-:Y:S04]  /*406e0*/  ST.E desc[UR14][R6.64+0x1ec], R145 ;  /* 0x0001ec9106007985 */ /* 0x000fe8000c10190e */
[----:B------:R4:W-:Y:S04]  /*406f0*/  ST.E desc[UR16][R6.64+0x1f8], R143 ;  /* 0x0001f88f06007985 */ /* 0x0009e8000c101910 */
[----:B------:R4:W-:Y:S04]  /*40700*/  ST.E desc[UR18][R6.64+0x1fc], R149 ;  /* 0x0001fc9506007985 */ /* 0x0009e8000c101912 */
[----:B0-----:R-:W2:Y:S01]  /*40710*/  LDL.64 R2, [R162+0x80] ;  /* 0x00008000a2027983 */ /* 0x001ea20000100a00 */
[----:B------:R-:W-:-:S02]  /*40720*/  LEA.HI R8, R8, 0x8, RZ, 0x19 ;  /* 0x0000000808087811 */ /* 0x000fc400078fc8ff */
[----:B------:R-:W-:Y:S01]  /*40730*/  R2UR UR28, R4 ;  /* 0x00000000041c72ca */ /* 0x000fe200000e0000 */
[----:B-1----:R-:W4:Y:S02]  /*40740*/  LDL.64 R26, [R162] ;  /* 0x00000000a21a7983 */ /* 0x002f240000100a00 */
[----:B------:R0:W-:Y:S01]  /*40750*/  BAR.SYNC.DEFER_BLOCKING R8, 0x100 ;  /* 0x000400080000751d */ /* 0x0001e20000010000 */
[----:B------:R-:W-:-:S05]  /*40760*/  R2UR UR29, R5 ;  /* 0x00000000051d72ca */ /* 0x000fca00000e0000 */
[----:B------:R-:W4:Y:S04]  /*40770*/  LDL.64 R24, [R162+0x98] ;  /* 0x00009800a2187983 */ /* 0x000f280000100a00 */
[----:B0-----:R-:W4:Y:S04]  /*40780*/  LDL.64 R8, [R162+0x88] ;  /* 0x00008800a2087983 */ /* 0x001f280000100a00 */
        /* <DEDUP_REMOVED lines=10> */
[----:B----4-:R-:W4:Y:S04]  /*40830*/  LD.E R49, desc[UR22][R2.64+0x28] ;  /* 0x0000281602317980 */ /* 0x010f28000c101900 */
        /* <DEDUP_REMOVED lines=55> */
[----:B------:R-:W4:Y:S04]  /*40bb0*/  LD.E.64 R6, desc[UR4][R24.64] ;  /* 0x0000000418067980 */ /* 0x000f28000c101b00 */
[----:B--2---:R0:W-:Y:S04]  /*40bc0*/  ST.E desc[UR8][R2.64], R29 ;  /* 0x0000001d02007985 */ /* 0x0041e8000c101908 */
[----:B------:R1:W-:Y:S04]  /*40bd0*/  ST.E desc[UR4][R2.64+0x4], R31 ;  /* 0x0000041f02007985 */ /* 0x0003e8000c101904 */
[----:B---3--:R2:W-:Y:S04]  /*40be0*/  ST.E desc[UR6][R2.64+0x8], R33 ;  /* 0x0000082102007985 */ /* 0x0085e8000c101906 */
[----:B------:R3:W-:Y:S04]  /*40bf0*/  ST.E desc[UR8][R2.64+0xc], R35 ;  /* 0x00000c2302007985 */ /* 0x0007e8000c101908 */
[----:B------:R3:W-:Y:S04]  /*40c00*/  ST.E desc[UR10][R2.64+0x10], R37 ;  /* 0x0000102502007985 */ /* 0x0007e8000c10190a */
[----:B------:R3:W-:Y:S04]  /*40c10*/  ST.E desc[UR12][R2.64+0x14], R39 ;  /* 0x0000142702007985 */ /* 0x0007e8000c10190c */
[----:B------:R3:W-:Y:S04]  /*40c20*/  ST.E desc[UR14][R2.64+0x18], R41 ;  /* 0x0000182902007985 */ /* 0x0007e8000c10190e */
[----:B------:R3:W-:Y:S04]  /*40c30*/  ST.E desc[UR16][R2.64+0x1c], R43 ;  /* 0x00001c2b02007985 */ /* 0x0007e8000c101910 */
[----:B------:R3:W-:Y:S04]  /*40c40*/  ST.E desc[UR18][R2.64+0x20], R45 ;  /* 0x0000202d02007985 */ /* 0x0007e8000c101912 */
[----:B------:R-:W-:Y:S04]  /*40c50*/  ST.E desc[UR20][R2.64+0x24], R47 ;  /* 0x0000242f02007985 */ /* 0x000fe8000c101914 */
[----:B----4-:R-:W-:Y:S04]  /*40c60*/  ST.E desc[UR22][R2.64+0x28], R49 ;  /* 0x0000283102007985 */ /* 0x010fe8000c101916 */
        /* <DEDUP_REMOVED lines=54> */
[----:B------:R-:W4:Y:S04]  /*40fd0*/  LD.E R25, desc[UR28][R2.64+0x104] ;  /* 0x0001041c02197980 */ /* 0x000f28000c101900 */
[----:B----4-:R4:W-:Y:S04]  /*40fe0*/  ST.E desc[UR4][R2.64+0x104], R25 ;  /* 0x0001041902007985 */ /* 0x0109e8000c101904 */
[----:B------:R-:W4:Y:S04]  /*40ff0*/  LD.E R27, desc[UR6][R2.64+0x108] ;  /* 0x00010806021b7980 */ /* 0x000f28000c101900 */
[----:B0-----:R-:W4:Y:S04]  /*41000*/  LD.E R29, desc[UR8][R2.64+0x10c] ;  /* 0x00010c08021d7980 */ /* 0x001f28000c101900 */
[----:B-1----:R-:W4:Y:S04]  /*41010*/  LD.E R31, desc[UR10][R2.64+0x110] ;  /* 0x0001100a021f7980 */ /* 0x002f28000c101900 */
[----:B--2---:R-:W2:Y:S04]  /*41020*/  LD.E R33, desc[UR12][R2.64+0x114] ;  /* 0x0001140c02217980 */ /* 0x004ea8000c101900 */
[----:B---3--:R-:W3:Y:S04]  /*41030*/  LD.E R35, desc[UR14][R2.64+0x118] ;  /* 0x0001180e02237980 */ /* 0x008ee8000c101900 */
        /* <DEDUP_REMOVED lines=59> */
[----:B------:R-:W-:Y:S04]  /*413f0*/  ST.E desc[UR4][R2.64+0x108], R27 ;  /* 0x0001081b02007985 */ /* 0x000fe8000c101904 */
[----:B------:R-:W-:Y:S04]  /*41400*/  ST.E desc[UR6][R2.64+0x10c], R29 ;  /* 0x00010c1d02007985 */ /* 0x000fe8000c101906 */
[----:B------:R-:W-:Y:S04]  /*41410*/  ST.E desc[UR8][R2.64+0x110], R31 ;  /* 0x0001101f02007985 */ /* 0x000fe8000c101908 */
[----:B--2---:R-:W-:Y:S04]  /*41420*/  ST.E desc[UR10][R2.64+0x114], R33 ;  /* 0x0001142102007985 */ /* 0x004fe8000c10190a */
[----:B---3--:R-:W-:Y:S04]  /*41430*/  ST.E desc[UR12][R2.64+0x118], R35 ;  /* 0x0001182302007985 */ /* 0x008fe8000c10190c */
[----:B------:R-:W-:Y:S04]  /*41440*/  ST.E desc[UR14][R2.64+0x11c], R37 ;  /* 0x00011c2502007985 */ /* 0x000fe8000c10190e */
[----:B------:R-:W-:Y:S04]  /*41450*/  ST.E desc[UR16][R2.64+0x120], R39 ;  /* 0x0001202702007985 */ /* 0x000fe8000c101910 */
[----:B------:R-:W-:Y:S04]  /*41460*/  ST.E desc[UR18][R2.64+0x124], R41 ;  /* 0x0001242902007985 */ /* 0x000fe8000c101912 */
[----:B------:R-:W-:Y:S04]  /*41470*/  ST.E desc[UR20][R2.64+0x128], R43 ;  /* 0x0001282b02007985 */ /* 0x000fe8000c101914 */
[----:B------:R-:W-:Y:S04]  /*41480*/  ST.E desc[UR22][R2.64+0x12c], R45 ;  /* 0x00012c2d02007985 */ /* 0x000fe8000c101916 */
[----:B----4-:R0:W-:Y:S04]  /*41490*/  ST.E desc[UR4][R2.64+0x130], R25 ;  /* 0x0001301902007985 */ /* 0x0101e8000c101904 */
        /* <DEDUP_REMOVED lines=46> */
[----:B------:R4:W-:Y:S01]  /*41780*/  ST.E desc[UR20][R2.64+0x1ec], R139 ;  /* 0x0001ec8b02007985 */ /* 0x0009e2000c101914 */
[----:B------:R-:W-:-:S03]  /*41790*/  R2UR UR56, R4 ;  /* 0x00000000043872ca */ /* 0x000fc600000e0000 */
[----:B------:R4:W-:Y:S01]  /*417a0*/  ST.E desc[UR22][R2.64+0x1f0], R141 ;  /* 0x0001f08d02007985 */ /* 0x0009e2000c101916 */
[----:B------:R-:W-:-:S03]  /*417b0*/  R2UR UR57, R5 ;  /* 0x00000000053972ca */ /* 0x000fc600000e0000 */
[----:B------:R4:W-:Y:S01]  /*417c0*/  ST.E desc[UR24][R2.64+0x1f4], R143 ;  /* 0x0001f48f02007985 */ /* 0x0009e2000c101918 */
[C---:B------:R-:W-:Y:S02]  /*417d0*/  R2UR UR54, R4.reuse ;  /* 0x00000000043672ca */ /* 0x040fe400000e0000 */
[C---:B------:R-:W-:Y:S01]  /*417e0*/  R2UR UR55, R5.reuse ;  /* 0x00000000053772ca */ /* 0x040fe200000e0000 */
[----:B------:R4:W-:Y:S01]  /*417f0*/  ST.E desc[UR26][R2.64+0x1f8], R145 ;  /* 0x0001f89102007985 */ /* 0x0009e2000c10191a */
[C---:B------:R-:W-:Y:S02]  /*41800*/  R2UR UR52, R4.reuse ;  /* 0x00000000043472ca */ /* 0x040fe400000e0000 */
[C---:B------:R-:W-:Y:S01]  /*41810*/  R2UR UR53, R5.reuse ;  /* 0x00000000053572ca */ /* 0x040fe200000e0000 */
[----:B------:R4:W-:Y:S01]  /*41820*/  ST.E desc[UR28][R2.64+0x1fc], R147 ;  /* 0x0001fc9302007985 */ /* 0x0009e2000c10191c */
[C---:B------:R-:W-:Y:S02]  /*41830*/  R2UR UR50, R4.reuse ;  /* 0x00000000043272ca */ /* 0x040fe400000e0000 */
[----:B------:R-:W-:Y:S01]  /*41840*/  R2UR UR51, R5 ;  /* 0x00000000053372ca */ /* 0x000fe200000e0000 */
[----:B------:R-:W4:Y:S01]  /*41850*/  LD.E R196, desc[UR34][R8.64] ;  /* 0x0000002208c47980 */ /* 0x000f22000c101900 */
[----:B------:R-:W-:-:S02]  /*41860*/  R2UR UR48, R4 ;  /* 0x00000000043072ca */ /* 0x000fc400000e0000 */
[C---:B------:R-:W-:Y:S01]  /*41870*/  R2UR UR49, R5.reuse ;  /* 0x00000000053172ca */ /* 0x040fe200000e0000 */
[----:B------:R-:W4:Y:S01]  /*41880*/  LD.E R24, desc[UR26][R2.64] ;  /* 0x0000001a02187980 */ /* 0x000f22000c101900 */
[C---:B------:R-:W-:Y:S02]  /*41890*/  R2UR UR46, R4.reuse ;  /* 0x00000000042e72ca */ /* 0x040fe400000e0000 */
[C---:B------:R-:W-:Y:S01]  /*418a0*/  R2UR UR47, R5.reuse ;  /* 0x00000000052f72ca */ /* 0x040fe200000e0000 */
[----:B0-----:R-:W4:Y:S01]  /*418b0*/  LD.E R25, desc[UR24][R2.64+0x4] ;  /* 0x0000041802197980 */ /* 0x001f22000c101900 */
        /* <DEDUP_REMOVED lines=8> */
[----:B------:R-:W4:Y:S01]  /*41940*/  LD.E R28, desc[UR18][R2.64+0x10] ;  /* 0x00001012021c7980 */ /* 0x000f22000c101900 */
[----:B------:R-:W-:Y:S02]  /*41950*/  R2UR UR30, R4 ;  /* 0x00000000041e72ca */ /* 0x000fe400000e0000 */
        /* <DEDUP_REMOVED lines=19> */
[----:B-1----:R-:W4:Y:S04]  /*41a90*/  LD.E R47, desc[UR26][R2.64+0x5c] ;  /* 0x00005c1a022f7980 */ /* 0x002f28000c101900 */
[----:B------:R-:W4:Y:S04]  /*41aa0*/  LD.E R48, desc[UR24][R2.64+0x60] ;  /* 0x0000601802307980 */ /* 0x000f28000c101900 */
[----:B--2---:R-:W2:Y:S04]  /*41ab0*/  LD.E R49, desc[UR22][R2.64+0x64] ;  /* 0x0000641602317980 */ /* 0x004ea8000c101900 */
[----:B------:R-:W2:Y:S04]  /*41ac0*/  LD.E R50, desc[UR20][R2.64+0x68] ;  /* 0x0000681402327980 */ /* 0x000ea8000c101900 */
[----:B---3--:R-:W2:Y:S04]  /*41ad0*/  LD.E R51, desc[UR18][R2.64+0x6c] ;  /* 0x00006c1202337980 */ /* 0x008ea8000c101900 */
[----:B------:R-:W2:Y:S04]  /*41ae0*/  LD.E R52, desc[UR16][R2.64+0x70] ;  /* 0x0000701002347980 */ /* 0x000ea8000c101900 */
[----:B----4-:R-:W2:Y:S04]  /*41af0*/  LD.E R53, desc[UR56][R2.64+0x74] ;  /* 0x0000743802357980 */ /* 0x010ea8000c101900 */
        /* <DEDUP_REMOVED lines=104> */
[----:B------:R-:W-:Y:S02]  /*42180*/  F2FP.BF16.F32.PACK_AB R153, R193, R192 ;  /* 0x000000c0c199723e */ /* 0x000fe400000010ff */
[----:B------:R-:W-:Y:S01]  /*42190*/  F2FP.BF16.F32.PACK_AB R155, R194, R191 ;  /* 0x000000bfc29b723e */ /* 0x000fe200000010ff */
[----:B------:R-:W-:Y:S01]  /*421a0*/  VOTEU.ANY UP0, P0 ;  /* 0x00000000003f7886 */ /* 0x000fe20000000100 */
[----:B------:R-:W-:-:S02]  /*421b0*/  R2UR UR4, R4 ;  /* 0x00000000040472ca */ /* 0x000fc400000e0000 */
[C---:B------:R-:W-:Y:S02]  /*421c0*/  R2UR UR5, R5.reuse ;  /* 0x00000000050572ca */ /* 0x040fe400000e0000 */
[C---:B------:R-:W-:Y:S02]  /*421d0*/  R2UR UR8, R4.reuse ;  /* 0x00000000040872ca */ /* 0x040fe400000e0000 */
[C---:B------:R-:W-:Y:S02]  /*421e0*/  R2UR UR9, R5.reuse ;  /* 0x00000000050972ca */ /* 0x040fe400000e0000 */
[C---:B------:R-:W-:Y:S02]  /*421f0*/  R2UR UR10, R4.reuse ;  /* 0x00000000040a72ca */ /* 0x040fe400000e0000 */
[----:B------:R-:W-:Y:S02]  /*42200*/  R2UR UR11, R5 ;  /* 0x00000000050b72ca */ /* 0x000fe400000e0000 */
        /* <DEDUP_REMOVED lines=16> */
[----:B------:R-:W-:Y:S02]  /*42310*/  R2UR UR28, R4 ;  /* 0x00000000041c72ca */ /* 0x000fe400000e0000 */
[----:B------:R-:W-:Y:S01]  /*42320*/  R2UR UR29, R5 ;  /* 0x00000000051d72ca */ /* 0x000fe200000e0000 */
[----:B--2---:R-:W-:-:S06]  /*42330*/  WARPGROUP.ARRIVE ;  /* 0x00000000000079c5 */ /* 0x004fcc0000000000 */
[----:B------:R-:W-:Y:S01]  /*42340*/  HGMMA.64x256x16.F32.BF16 R24, R152, gdesc[UR4].tnspB, R24, UP0, gsb0 ;  /* 0x43e0000498187df0 */ /* 0x000fe2000b801818 */
        /* <DEDUP_REMOVED lines=23> */
[----:B------:R-:W-:Y:S01]  /*424c0*/  R2UR UR31, R5 ;  /* 0x00000000051f72ca */ /* 0x000fe200000e0000 */
[----:B------:R-:W-:-:S02]  /*424d0*/  WARPGROUP.DEPBAR.LE gsb0, 0x0 ;  /* 0x00008000000079c5 */ /* 0x000fc40000010000 */
        /* <DEDUP_REMOVED lines=9> */
[----:B------:R3:W-:Y:S01]  /*42570*/  ST.E desc[UR10][R2.64+0xc], R27 ;  /* 0x00000c1b02007985 */ /* 0x0007e2000c10190a */
[----:B------:R-:W-:-:S02]  /*42580*/  R2UR UR10, R4 ;  /* 0x00000000040a72ca */ /* 0x000fc400000e0000 */
        /* <DEDUP_REMOVED lines=324> */
[----:B------:R-:W-:Y:S01]  /*439d0*/  R2UR UR23, R5 ;  /* 0x00000000051772ca */ /* 0x000fe200000e0000 */
        /* <DEDUP_REMOVED lines=11> */
[----:B------:R-:W-:-:S03]  /*43a90*/  R2UR UR26, R4 ;  /* 0x00000000041a72ca */ /* 0x000fc600000e0000 */
[----:B------:R4:W-:Y:S01]  /*43aa0*/  ST.E desc[UR16][R2.64+0x1e4], R145 ;  /* 0x0001e49102007985 */ /* 0x0009e2000c101910 */
[----:B------:R-:W-:-:S03]  /*43ab0*/  R2UR UR27, R5 ;  /* 0x00000000051b72ca */ /* 0x000fc600000e0000 */
[----:B------:R4:W-:Y:S01]  /*43ac0*/  ST.E desc[UR18][R2.64+0x1e8], R146 ;  /* 0x0001e89202007985 */ /* 0x0009e2000c101912 */
[C---:B------:R-:W-:Y:S02]  /*43ad0*/  R2UR UR28, R4.reuse ;  /* 0x00000000041c72ca */ /* 0x040fe400000e0000 */
[----:B------:R-:W-:Y:S01]  /*43ae0*/  R2UR UR29, R5 ;  /* 0x00000000051d72ca */ /* 0x000fe200000e0000 */
[----:B------:R4:W-:Y:S01]  /*43af0*/  ST.E desc[UR20][R2.64+0x1ec], R147 ;  /* 0x0001ec9302007985 */ /* 0x0009e2000c101914 */
[----:B------:R-:W-:-:S03]  /*43b00*/  R2UR UR20, R4 ;  /* 0x00000000041472ca */ /* 0x000fc600000e0000 */
[----:B------:R4:W-:Y:S01]  /*43b10*/  ST.E desc[UR22][R2.64+0x1f0], R148 ;  /* 0x0001f09402007985 */ /* 0x0009e2000c101916 */
        /* <DEDUP_REMOVED lines=12> */
[----:B------:R-:W-:Y:S01]  /*43be0*/  R2UR UR11, R5 ;  /* 0x00000000050b72ca */ /* 0x000fe200000e0000 */
[----:B------:R4:W-:Y:S04]  /*43bf0*/  ST.E desc[UR24][R2.64+0x1f4], R149 ;  /* 0x0001f49502007985 */ /* 0x0009e8000c101918 */
[----:B------:R4:W-:Y:S01]  /*43c00*/  ST.E desc[UR26][R2.64+0x1f8], R150 ;  /* 0x0001f89602007985 */ /* 0x0009e2000c10191a */
[----:B------:R-:W-:-:S03]  /*43c10*/  R2UR UR8, R4 ;  /* 0x00000000040872ca */ /* 0x000fc600000e0000 */
[----:B------:R4:W-:Y:S01]  /*43c20*/  ST.E desc[UR28][R2.64+0x1fc], R151 ;  /* 0x0001fc9702007985 */ /* 0x0009e2000c10191c */
[----:B------:R-:W-:-:S03]  /*43c30*/  R2UR UR9, R5 ;  /* 0x00000000050972ca */ /* 0x000fc600000e0000 */
[----:B------:R-:W-:Y:S01]  /*43c40*/  ST.E desc[UR22][R8.64], R189 ;  /* 0x000000bd08007985 */ /* 0x000fe2000c101916 */
[C---:B------:R-:W-:Y:S02]  /*43c50*/  R2UR UR6, R4.reuse ;  /* 0x00000000040672ca */ /* 0x040fe400000e0000 */
[C---:B------:R-:W-:Y:S01]  /*43c60*/  R2UR UR7, R5.reuse ;  /* 0x00000000050772ca */ /* 0x040fe200000e0000 */
[----:B0-----:R-:W4:Y:S01]  /*43c70*/  LD.E R24, desc[UR20][R2.64] ;  /* 0x0000001402187980 */ /* 0x001f22000c101900 */
[C---:B------:R-:W-:Y:S02]  /*43c80*/  R2UR UR4, R4.reuse ;  /* 0x00000000040472ca */ /* 0x040fe400000e0000 */
[C---:B------:R-:W-:Y:S01]  /*43c90*/  R2UR UR5, R5.reuse ;  /* 0x00000000050572ca */ /* 0x040fe200000e0000 */
[----:B-1----:R-:W4:Y:S01]  /*43ca0*/  LD.E R25, desc[UR18][R2.64+0x4] ;  /* 0x0000041202197980 */ /* 0x002f22000c101900 */
[C---:B------:R-:W-:Y:S02]  /*43cb0*/  R2UR UR28, R4.reuse ;  /* 0x00000000041c72ca */ /* 0x040fe400000e0000 */
[----:B------:R-:W-:Y:S01]  /*43cc0*/  R2UR UR29, R5 ;  /* 0x00000000051d72ca */ /* 0x000fe200000e0000 */
[----:B--2---:R-:W2:Y:S01]  /*43cd0*/  LD.E R26, desc[UR16][R2.64+0x8] ;  /* 0x00000810021a7980 */ /* 0x004ea2000c101900 */
[----:B------:R-:W-:-:S02]  /*43ce0*/  R2UR UR26, R4 ;  /* 0x00000000041a72ca */ /* 0x000fc400000e0000 */
[C---:B------:R-:W-:Y:S01]  /*43cf0*/  R2UR UR27, R5.reuse ;  /* 0x00000000051b72ca */ /* 0x040fe200000e0000 */
[----:B---3--:R-:W2:Y:S01]  /*43d00*/  LD.E R27, desc[UR56][R2.64+0xc] ;  /* 0x00000c38021b7980 */ /* 0x008ea2000c101900 */
[C---:B------:R-:W-:Y:S02]  /*43d10*/  R2UR UR24, R4.reuse ;  /* 0x00000000041872ca */ /* 0x040fe400000e0000 */
[C---:B------:R-:W-:Y:S01]  /*43d20*/  R2UR UR25, R5.reuse ;  /* 0x00000000051972ca */ /* 0x040fe200000e0000 */
[----:B----4-:R-:W2:Y:S01]  /*43d30*/  LD.E R28, desc[UR54][R2.64+0x10] ;  /* 0x00001036021c7980 */ /* 0x010ea2000c101900 */
[C---:B------:R-:W-:Y:S02]  /*43d40*/  R2UR UR22, R4.reuse ;  /* 0x00000000041672ca */ /* 0x040fe400000e0000 */
[----:B------:R-:W-:Y:S01]  /*43d50*/  R2UR UR23, R5 ;  /* 0x00000000051772ca */ /* 0x000fe200000e0000 */
[----:B------:R-:W2:Y:S01]  /*43d60*/  LD.E R29, desc[UR14][R2.64+0x14] ;  /* 0x0000140e021d7980 */ /* 0x000ea2000c101900 */
[----:B------:R-:W-:-:S02]  /*43d70*/  R2UR UR20, R4 ;  /* 0x00000000041472ca */ /* 0x000fc400000e0000 */
[C---:B------:R-:W-:Y:S01]  /*43d80*/  R2UR UR21, R5.reuse ;  /* 0x00000000051572ca */ /* 0x040fe200000e0000 */
[----:B------:R-:W2:Y:S01]  /*43d90*/  LD.E R30, desc[UR12][R2.64+0x18] ;  /* 0x0000180c021e7980 */ /* 0x000ea2000c101900 */
[C---:B------:R-:W-:Y:S02]  /*43da0*/  R2UR UR18, R4.reuse ;  /* 0x00000000041272ca */ /* 0x040fe400000e0000 */
[C---:B------:R-:W-:Y:S01]  /*43db0*/  R2UR UR19, R5.reuse ;  /* 0x00000000051372ca */ /* 0x040fe200000e0000 */
[----:B------:R-:W2:Y:S01]  /*43dc0*/  LD.E R31, desc[UR10][R2.64+0x1c] ;  /* 0x00001c0a021f7980 */ /* 0x000ea2000c101900 */
        /* <DEDUP_REMOVED lines=303> */
[----:B------:R-:W-:Y:S02]  /*450c0*/  R2UR UR10, R4 ;  /* 0x00000000040a72ca */ /* 0x000fe400000e0000 */
[----:B------:R-:W-:Y:S01]  /*450d0*/  R2UR UR11, R5 ;  /* 0x00000000050b72ca */ /* 0x000fe200000e0000 */
        /* <DEDUP_REMOVED lines=19> */
[----:B------:R-:W-:-:S02]  /*45210*/  VIADD R152, R6, 0x80 ;  /* 0x0000008006987836 */ /* 0x000fc40000000000 */
[----:B------:R-:W-:-:S03]  /*45220*/  IMAD.MOV.U32 R153, RZ, RZ, R7 ;  /* 0x000000ffff997224 */ /* 0x000fc600078e0007 */
[----:B------:R-:W-:Y:S02]  /*45230*/  R2UR UR6, R152 ;  /* 0x00000000980672ca */ /* 0x000fe400000e0000 */
[----:B------:R-:W-:Y:S02]  /*45240*/  R2UR UR7, R153 ;  /* 0x00000000990772ca */ /* 0x000fe400000e0000 */
[----:B------:R-:W-:Y:S02]  /*45250*/  F2FP.BF16.F32.PACK_AB R152, R17, R20 ;  /* 0x000000141198723e */ /* 0x000fe400000010ff */
[----:B------:R-:W-:Y:S02]  /*45260*/  F2FP.BF16.F32.PACK_AB R154, R12, R13 ;  /* 0x0000000d0c9a723e */ /* 0x000fe400000010ff */
[----:B------:R-:W-:Y:S02]  /*45270*/  F2FP.BF16.F32.PACK_AB R153, R11, R21 ;  /* 0x000000150b99723e */ /* 0x000fe400000010ff */
[----:B------:R-:W-:-:S02]  /*45280*/  F2FP.BF16.F32.PACK_AB R155, R156, R0 ;  /* 0x000000009c9b723e */ /* 0x000fc400000010ff */
        /* <DEDUP_REMOVED lines=24> */
[----:B--2---:R-:W-:-:S06]  /*45410*/  WARPGROUP.ARRIVE ;  /* 0x00000000000079c5 */ /* 0x004fcc0000000000 */
[----:B------:R-:W-:Y:S01]  /*45420*/  HGMMA.64x256x16.F32.BF16 R24, R152, gdesc[UR4].tnspB, R24, gsb0 ;  /* 0x43e0000498187df0 */ /* 0x000fe20008001818 */
        /* <DEDUP_REMOVED lines=2698> */
[----:B------:R4:W-:Y:S04]  /*4fcd0*/  ST.E desc[UR18][R2.64+0x1b4], R133 ;  /* 0x0001b48502007985 */ /* 0x0009e8000c101912 */
        /* <DEDUP_REMOVED lines=17> */
[----:B------:R-:W-:Y:S01]  /*4fdf0*/  R2UR UR19, R5 ;  /* 0x00000000051372ca */ /* 0x000fe200000e0000 */
[----:B------:R4:W-:Y:S04]  /*4fe00*/  ST.E desc[UR6][R2.64+0x1d0], R140 ;  /* 0x0001d08c02007985 */ /* 0x0009e8000c101906 */
[----:B------:R4:W-:Y:S04]  /*4fe10*/  ST.E desc[UR8][R2.64+0x1d4], R141 ;  /* 0x0001d48d02007985 */ /* 0x0009e8000c101908 */
[----:B------:R4:W-:Y:S04]  /*4fe20*/  ST.E desc[UR10][R2.64+0x1d8], R142 ;  /* 0x0001d88e02007985 */ /* 0x0009e8000c10190a */
[----:B------:R4:W-:Y:S04]  /*4fe30*/  ST.E desc[UR12][R2.64+0x1dc], R143 ;  /* 0x0001dc8f02007985 */ /* 0x0009e8000c10190c */
[----:B------:R4:W-:Y:S04]  /*4fe40*/  ST.E desc[UR14][R2.64+0x1e0], R144 ;  /* 0x0001e09002007985 */ /* 0x0009e8000c10190e */
[----:B------:R4:W-:Y:S04]  /*4fe50*/  ST.E desc[UR16][R2.64+0x1e4], R145 ;  /* 0x0001e49102007985 */ /* 0x0009e8000c101910 */
[----:B------:R-:W-:Y:S04]  /*4fe60*/  ST.E desc[UR20][R2.64+0x1ec], R147 ;  /* 0x0001ec9302007985 */ /* 0x000fe8000c101914 */
[----:B------:R-:W-:Y:S01]  /*4fe70*/  ST.E desc[UR22][R2.64+0x1f0], R148 ;  /* 0x0001f09402007985 */ /* 0x000fe2000c101916 */
[----:B------:R-:W-:-:S03]  /*4fe80*/  R2UR UR22, R4 ;  /* 0x00000000041672ca */ /* 0x000fc600000e0000 */
[----:B------:R-:W-:Y:S01]  /*4fe90*/  ST.E desc[UR24][R2.64+0x1f4], R149 ;  /* 0x0001f49502007985 */ /* 0x000fe2000c101918 */
[----:B------:R-:W-:-:S03]  /*4fea0*/  R2UR UR23, R5 ;  /* 0x00000000051772ca */ /* 0x000fc600000e0000 */
[----:B------:R-:W-:Y:S01]  /*4feb0*/  ST.E desc[UR26][R2.64+0x1f8], R150 ;  /* 0x0001f89602007985 */ /* 0x000fe2000c10191a */
[----:B------:R-:W-:-:S03]  /*4fec0*/  R2UR UR20, R4 ;  /* 0x00000000041472ca */ /* 0x000fc600000e0000 */
[----:B------:R-:W-:Y:S01]  /*4fed0*/  ST.E desc[UR28][R2.64+0x1fc], R151 ;  /* 0x0001fc9702007985 */ /* 0x000fe2000c10191c */
[C---:B------:R-:W-:Y:S02]  /*4fee0*/  R2UR UR21, R5.reuse ;  /* 0x00000000051572ca */ /* 0x040fe400000e0000 */
[C---:B------:R-:W-:Y:S01]  /*4fef0*/  R2UR UR16, R4.reuse ;  /* 0x00000000041072ca */ /* 0x040fe200000e0000 */
[----:B------:R4:W-:Y:S01]  /*4ff00*/  ST.E desc[UR18][R2.64+0x1e8], R146 ;  /* 0x0001e89202007985 */ /* 0x0009e2000c101912 */
        /* <DEDUP_REMOVED lines=8> */
[----:B------:R-:W-:Y:S01]  /*4ff90*/  R2UR UR11, R5 ;  /* 0x00000000050b72ca */ /* 0x000fe200000e0000 */
[----:B------:R-:W-:Y:S01]  /*4ffa0*/  ST.E desc[UR22][R8.64], R189 ;  /* 0x000000bd08007985 */ /* 0x000fe2000c101916 */
[----:B------:R-:W-:-:S02]  /*4ffb0*/  R2UR UR8, R4 ;  /* 0x00000000040872ca */ /* 0x000fc400000e0000 */
        /* <DEDUP_REMOVED lines=349> */
[----:B------:R-:W-:Y:S01]  /*51590*/  VIADD R6, R6, 0x280 ;  /* 0x0000028006067836 */ /* 0x000fe20000000000 */
[----:B------:R-:W-:-:S04]  /*515a0*/  R2UR UR7, R7 ;  /* 0x00000000070772ca */ /* 0x000fc800000e0000 */
[----:B------:R-:W-:Y:S02]  /*515b0*/  R2UR UR6, R6 ;  /* 0x00000000060672ca */ /* 0x000fe400000e0000 */
[----:B------:R-:W-:Y:S02]  /*515c0*/  F2FP.BF16.F32.PACK_AB R152, R186, R187 ;  /* 0x000000bbba98723e */ /* 0x000fe400000010ff */
[----:B------:R-:W-:Y:S02]  /*515d0*/  F2FP.BF16.F32.PACK_AB R154, R184, R185 ;  /* 0x000000b9b89a723e */ /* 0x000fe400000010ff */
[----:B------:R-:W-:Y:S02]  /*515e0*/  F2FP.BF16.F32.PACK_AB R153, R159, R160 ;  /* 0x000000a09f99723e */ /* 0x000fe400000010ff */
[----:B------:R-:W-:Y:S02]  /*515f0*/  F2FP.BF16.F32.PACK_AB R155, R157, R158 ;  /* 0x0000009e9d9b723e */ /* 0x000fe400000010ff */
        /* <DEDUP_REMOVED lines=27> */
[C---:B------:R-:W-:Y:S01]  /*517b0*/  R2UR UR7, R5.reuse ;  /* 0x00000000050772ca */ /* 0x040fe200000e0000 */
[----:B------:R-:W-:Y:S02]  /*517c0*/  WARPGROUP.DEPBAR.LE gsb0, 0x0 ;  /* 0x00008000000079c5 */ /* 0x000fe40000010000 */
[----:B------:R-:W-:Y:S01]  /*517d0*/  ST.E desc[UR4][R2.64], R24 ;  /* 0x0000001802007985 */ /* 0x000fe2000c101904 */
[----:B------:R-:W-:Y:S02]  /*517e0*/  R2UR UR4, R4 ;  /* 0x00000000040472ca */ /* 0x000fe400000e0000 */
[----:B------:R-:W-:-:S07]  /*517f0*/  R2UR UR5, R5 ;  /* 0x00000000050572ca */ /* 0x000fce00000e0000 */
[----:B------:R0:W-:Y:S01]  /*51800*/  ST.E desc[UR6][R2.64+0x4], R25 ;  /* 0x0000041902007985 */ /* 0x0001e2000c101906 */
[C---:B------:R-:W-:Y:S02]  /*51810*/  R2UR UR6, R4.reuse ;  /* 0x00000000040672ca */ /* 0x040fe400000e0000 */
[C---:B------:R-:W-:Y:S01]  /*51820*/  R2UR UR7, R5.reuse ;  /* 0x00000000050772ca */ /* 0x040fe200000e0000 */
[----:B------:R-:W-:Y:S01]  /*51830*/  ST.E desc[UR8][R2.64+0x8], R26 ;  /* 0x0000081a02007985 */ /* 0x000fe2000c101908 */
[C---:B------:R-:W-:Y:S02]  /*51840*/  R2UR UR8, R4.reuse ;  /* 0x00000000040872ca */ /* 0x040fe400000e0000 */
[C---:B------:R-:W-:Y:S01]  /*51850*/  R2UR UR9, R5.reuse ;  /* 0x00000000050972ca */ /* 0x040fe200000e0000 */
[----:B------:R1:W-:Y:S01]  /*51860*/  ST.E desc[UR10][R2.64+0xc], R27 ;  /* 0x00000c1b02007985 */ /* 0x0003e2000c10190a */
[C---:B------:R-:W-:Y:S02]  /*51870*/  R2UR UR10, R4.reuse ;  /* 0x00000000040a72ca */ /* 0x040fe400000e0000 */
[----:B------:R-:W-:Y:S01]  /*51880*/  R2UR UR11, R5 ;  /* 0x00000000050b72ca */ /* 0x000fe200000e0000 */
[----:B------:R-:W-:Y:S01]  /*51890*/  ST.E desc[UR12][R2.64+0x10], R28 ;  /* 0x0000101c02007985 */ /* 0x000fe2000c10190c */
[----:B------:R-:W-:-:S02]  /*518a0*/  R2UR UR12, R4 ;  /* 0x00000000040c72ca */ /* 0x000fc400000e0000 */
[C---:B------:R-:W-:Y:S01]  /*518b0*/  R2UR UR13, R5.reuse ;  /* 0x00000000050d72ca */ /* 0x040fe200000e0000 */
[----:B------:R2:W-:Y:S01]  /*518c0*/  ST.E desc[UR14][R2.64+0x14], R29 ;  /* 0x0000141d02007985 */ /* 0x0005e2000c10190e */
[C---:B------:R-:W-:Y:S02]  /*518d0*/  R2UR UR14, R4.reuse ;  /* 0x00000000040e72ca */ /* 0x040fe400000e0000 */
[C---:B------:R-:W-:Y:S01]  /*518e0*/  R2UR UR15, R5.reuse ;  /* 0x00000000050f72ca */ /* 0x040fe200000e0000 */
[----:B------:R-:W-:Y:S01]  /*518f0*/  ST.E desc[UR16][R2.64+0x18], R30 ;  /* 0x0000181e02007985 */ /* 0x000fe2000c101910 */
[C---:B------:R-:W-:Y:S02]  /*51900*/  R2UR UR16, R4.reuse ;  /* 0x00000000041072ca */ /* 0x040fe400000e0000 */
[----:B------:R-:W-:Y:S01]  /*51910*/  R2UR UR17, R5 ;  /* 0x00000000051172ca */ /* 0x000fe200000e0000 */
[----:B------:R3:W-:Y:S01]  /*51920*/  ST.E desc[UR18][R2.64+0x1c], R31 ;  /* 0x00001c1f02007985 */ /* 0x0007e2000c101912 */
[----:B------:R-:W-:-:S02]  /*51930*/  R2UR UR18, R4 ;  /* 0x00000000041272ca */ /* 0x000fc400000e0000 */
[C---:B------:R-:W-:Y:S01]  /*51940*/  R2UR UR19, R5.reuse ;  /* 0x00000000051372ca */ /* 0x040fe200000e0000 */
[----:B------:R-:W-:Y:S01]  /*51950*/  ST.E desc[UR20][R2.64+0x20], R32 ;  /* 0x0000202002007985 */ /* 0x000fe2000c101914 */
[C---:B------:R-:W-:Y:S02]  /*51960*/  R2UR UR20, R4.reuse ;  /* 0x00000000041472ca */ /* 0x040fe400000e0000 */
[C---:B------:R-:W-:Y:S01]  /*51970*/  R2UR UR21, R5.reuse ;  /* 0x00000000051572ca */ /* 0x040fe200000e0000 */
[----:B------:R-:W-:Y:S01]  /*51980*/  ST.E desc[UR22][R2.64+0x24], R33 ;  /* 0x0000242102007985 */ /* 0x000fe2000c101916 */
[C---:B------:R-:W-:Y:S02]  /*51990*/  R2UR UR22, R4.reuse ;  /* 0x00000000041672ca */ /* 0x040fe400000e0000 */
[----:B------:R-:W-:Y:S01]  /*519a0*/  R2UR UR23, R5 ;  /* 0x00000000051772ca */ /* 0x000fe200000e0000 */
[----:B------:R-:W-:Y:S01]  /*519b0*/  ST.E desc[UR4][R2.64+0x28], R34 ;  /* 0x0000282202007985 */ /* 0x000fe2000c101904 */
        /* <DEDUP_REMOVED lines=351> */
[----:B------:R-:W-:-:S03]  /*52fb0*/  R2UR UR4, R4 ;  /* 0x00000000040472ca */ /* 0x000fc600000e0000 */
[----:B------:R4:W-:Y:S01]  /*52fc0*/  ST.E desc[UR6][R8.64], R189 ;  /* 0x000000bd08007985 */ /* 0x0009e2000c101906 */
[----:B------:R-:W-:-:S03]  /*52fd0*/  R2UR UR5, R5 ;  /* 0x00000000050572ca */ /* 0x000fc600000e0000 */
[----:B------:R-:W4:Y:S01]  /*52fe0*/  LD.E R7, desc[UR8][R2.64] ;  /* 0x0000000802077980 */ /* 0x000f22000c101900 */
[C---:B------:R-:W-:Y:S02]  /*52ff0*/  R2UR UR6, R4.reuse ;  /* 0x00000000040672ca */ /* 0x040fe400000e0000 */
[C---:B------:R-:W-:Y:S01]  /*53000*/  R2UR UR7, R5.reuse ;  /* 0x00000000050772ca */ /* 0x040fe200000e0000 */
[----:B------:R-:W4:Y:S01]  /*53010*/  LD.E R11, desc[UR10][R2.64+0x4] ;  /* 0x0000040a020b7980 */ /* 0x000f22000c101900 */
[C---:B------:R-:W-:Y:S02]  /*53020*/  R2UR UR8, R4.reuse ;  /* 0x00000000040872ca */ /* 0x040fe400000e0000 */
[C---:B------:R-:W-:Y:S01]  /*53030*/  R2UR UR9, R5.reuse ;  /* 0x00000000050972ca */ /* 0x040fe200000e0000 */
[----:B------:R-:W4:Y:S01]  /*53040*/  LD.E R13, desc[UR12][R2.64+0x8] ;  /* 0x0000080c020d7980 */ /* 0x000f22000c101900 */
        /* <DEDUP_REMOVED lines=9> */
[C---:B------:R-:W-:Y:S02]  /*530e0*/  R2UR UR16, R4.reuse ;  /* 0x00000000041072ca */ /* 0x040fe400000e0000 */
[----:B------:R-:W-:Y:S01]  /*530f0*/  R2UR UR17, R5 ;  /* 0x00000000051172ca */ /* 0x000fe200000e0000 */
[----:B0-----:R-:W4:Y:S01]  /*53100*/  LD.E R25, desc[UR20][R2.64+0x18] ;  /* 0x0000181402197980 */ /* 0x001f22000c101900 */
[----:B------:R-:W-:-:S02]  /*53110*/  R2UR UR18, R4 ;  /* 0x00000000041272ca */ /* 0x000fc400000e0000 */
[C---:B------:R-:W-:Y:S01]  /*53120*/  R2UR UR19, R5.reuse ;  /* 0x00000000051372ca */ /* 0x040fe200000e0000 */
[----:B-1----:R-:W4:Y:S01]  /*53130*/  LD.E R27, desc[UR22][R2.64+0x1c] ;  /* 0x00001c16021b7980 */ /* 0x002f22000c101900 */
[C---:B------:R-:W-:Y:S02]  /*53140*/  R2UR UR20, R4.reuse ;  /* 0x00000000041472ca */ /* 0x040fe400000e0000 */
[C---:B------:R-:W-:Y:S01]  /*53150*/  R2UR UR21, R5.reuse ;  /* 0x00000000051572ca */ /* 0x040fe200000e0000 */
[----:B--2---:R-:W2:Y:S01]  /*53160*/  LD.E R29, desc[UR24][R2.64+0x20] ;  /* 0x00002018021d7980 */ /* 0x004ea2000c101900 */
[C---:B------:R-:W-:Y:S02]  /*53170*/  R2UR UR22, R4.reuse ;  /* 0x00000000041672ca */ /* 0x040fe400000e0000 */
[----:B------:R-:W-:Y:S01]  /*53180*/  R2UR UR23, R5 ;  /* 0x00000000051772ca */ /* 0x000fe200000e0000 */
[----:B---3--:R-:W3:Y:S01]  /*53190*/  LD.E R31, desc[UR26][R2.64+0x24] ;  /* 0x0000241a021f7980 */ /* 0x008ee2000c101900 */
[----:B------:R-:W-:-:S02]  /*531a0*/  R2UR UR24, R4 ;  /* 0x00000000041872ca */ /* 0x000fc400000e0000 */
[C---:B------:R-:W-:Y:S01]  /*531b0*/  R2UR UR25, R5.reuse ;  /* 0x00000000051972ca */ /* 0x040fe200000e0000 */
[----:B----4-:R-:W4:Y:S01]  /*531c0*/  LD.E R9, desc[UR28][R2.64+0x28] ;  /* 0x0000281c02097980 */ /* 0x010f22000c101900 */
        /* <DEDUP_REMOVED lines=375> */
[----:B--2---:R-:W-:Y:S01]  /*54940*/  ST.E desc[UR20][R2.64+0x20], R29 ;  /* 0x0000201d02007985 */ /* 0x004fe2000c101914 */
[C---:B------:R-:W-:Y:S02]  /*54950*/  R2UR UR20, R4.reuse ;  /* 0x00000000041472ca */ /* 0x040fe400000e0000 */
[C---:B------:R-:W-:Y:S01]  /*54960*/  R2UR UR21, R5.reuse ;  /* 0x00000000051572ca */ /* 0x040fe200000e0000 */
[----:B---3--:R-:W-:Y:S01]  /*54970*/  ST.E desc[UR22][R2.64+0x24], R31 ;  /* 0x0000241f02007985 */ /* 0x008fe2000c101916 */
[C---:B------:R-:W-:Y:S02]  /*54980*/  R2UR UR22, R4.reuse ;  /* 0x00000000041672ca */ /* 0x040fe400000e0000 */
[----:B------:R-:W-:Y:S01]  /*54990*/  R2UR UR23, R5 ;  /* 0x00000000051772ca */ /* 0x000fe200000e0000 */
[----:B----4-:R-:W-:Y:S01]  /*549a0*/  ST.E desc[UR24][R2.64+0x28], R9 ;  /* 0x0000280902007985 */ /* 0x010fe2000c101918 */
        /* <DEDUP_REMOVED lines=331> */
[----:B0-----:R-:W2:Y:S01]  /*55e60*/  LDL.64 R8, [R162+0x40] ;  /* 0x00004000a2087983 */ /* 0x001ea20000100a00 */
[----:B------:R-:W-:-:S02]  /*55e70*/  R2UR UR4, R4 ;  /* 0x00000000040472ca */ /* 0x000fc400000e0000 */
[----:B------:R-:W-:Y:S01]  /*55e80*/  R2UR UR5, R5 ;  /* 0x00000000050572ca */ /* 0x000fe200000e0000 */
[----:B------:R-:W3:-:S12]  /*55e90*/  LDL.64 R6, [R162] ;  /* 0x00000000a2067983 */ /* 0x000ed80000100a00 */
[----:B--2---:R-:W2:Y:S01]  /*55ea0*/  LD.E R0, desc[UR4][R8.64] ;  /* 0x0000000408007980 */ /* 0x004ea2000c101900 */
[----:B------:R-:W-:Y:S02]  /*55eb0*/  R2UR UR4, R4 ;  /* 0x00000000040472ca */ /* 0x000fe400000e0000 */
[----:B------:R-:W-:Y:S01]  /*55ec0*/  R2UR UR5, R5 ;  /* 0x00000000050572ca */ /* 0x000fe200000e0000 */
[----:B------:R-:W-:-:S12]  /*55ed0*/  BSSY B2, `(.L_x_2488) ;  /* 0x0000006000027945 */ /* 0x000fd80003800000 */
[----:B---3--:R1:W5:Y:S01]  /*55ee0*/  LD.E R6, desc[UR4][R6.64] ;  /* 0x0000000406067980 */ /* 0x008362000c101900 */
[----:B--2---:R-:W-:-:S04]  /*55ef0*/  LOP3.LUT R0, R0, 0x1, RZ, 0xfc, !PT ;  /* 0x0000000100007812 */ /* 0x004fc800078efcff */
[----:B------:R-:W-:-:S13]  /*55f00*/  ISETP.NE.AND P0, PT, R0, 0x3, PT ;  /* 0x000000030000780c */ /* 0x000fda0003f05270 */
[----:B-1----:R-:W-:Y:S05]  /*55f10*/  @!P0 BRA `(.L_x_2489) ;  /* 0x0000000000048947 */ /* 0x002fea0003800000 */
[----:B------:R-:W-:Y:S01]  /*55f20*/  BPT.TRAP 0x1 ;  /* 0x000000040000795c */ /* 0x000fe20000300000 */
.L_x_2489:
[----:B------:R-:W-:Y:S05]  /*55f30*/  BSYNC B2 ;  /* 0x0000000000027941 */ /* 0x000fea0003800000 */
.L_x_2488:
[C---:B------:R-:W-:Y:S02]  /*55f40*/  R2UR UR6, R4.reuse ;  /* 0x00000000040672ca */ /* 0x040fe400000e0000 */
[C---:B------:R-:W-:Y:S02]  /*55f50*/  R2UR UR7, R5.reuse ;  /* 0x00000000050772ca */ /* 0x040fe400000e0000 */
[----:B------:R-:W-:Y:S02]  /*55f60*/  R2UR UR4, R4 ;  /* 0x00000000040472ca */ /* 0x000fe400000e0000 */
[----:B------:R-:W-:-:S09]  /*55f70*/  R2UR UR5, R5 ;  /* 0x00000000050572ca */ /* 0x000fd200000e0000 */
[----:B------:R-:W2:Y:S04]  /*55f80*/  LD.E.64 R2, desc[UR6][R8.64+0x20] ;  /* 0x0000200608027980 */ /* 0x000ea8000c101b00 */
[----:B------:R-:W3:Y:S01]  /*55f90*/  LD.E R0, desc[UR4][R8.64+0xc] ;  /* 0x00000c0408007980 */ /* 0x000ee2000c101900 */
[----:B------:R-:W-:Y:S01]  /*55fa0*/  IMAD.MOV.U32 R191, RZ, RZ, 0x0 ;  /* 0x00000000ffbf7424 */ /* 0x000fe200078e00ff */
[----:B--2---:R-:W-:-:S05]  /*55fb0*/  MOV R3, R2 ;  /* 0x0000000200037202 */ /* 0x004fca0000000f00 */
[----:B-----5:R-:W-:-:S05]  /*55fc0*/  IMAD R3, R6, 0x8, R3 ;  /* 0x0000000806037824 */ /* 0x020fca00078e0203 */
[----:B---3--:R-:W-:-:S04]  /*55fd0*/  PRMT R0, R0, 0x654, R3 ;  /* 0x0000065400007816 */ /* 0x008fc80000000003 */
[----:B------:R0:W-:Y:S02]  /*55fe0*/  SYNCS.ARRIVE.TRANS64.RED.A1T0 RZ, [R0+URZ], RZ ;  /* 0x000000ff00ff79a7 */ /* 0x0001e4000810043f */
[----:B0-----:R-:W-:Y:S05]  /*55ff0*/  RET.REL.NODEC R190 `(_ZN7cutlass13device_kernelIN5flash11enable_sm90INS1_16FlashAttnFwdSm90INS1_25CollectiveMainloopFwdSm90ILi2EN4cute5tupleIJNS5_1CILi1EEES8_S8_EEENS6_IJNS7_ILi128EEENS7_ILi96EEENS7_ILi64EEEEEELi256ENS_10bfloat16_tEfNS_4arch4Sm90ELb0ELb1ELb0ELb0ELb1ELb0ELb1ELb1ELb0ELb1ELb1ELb0EEENS1_21CollectiveEpilogueFwdINS6_IJSA_NS7_ILi256EEESB_EEES9_SE_SG_Li256ELb0ELb1ELb1ELb0EEENS1_19SingleTileSchedulerILb0ELb1ELb1ELi128EEEEEEEEEvNT_6ParamsE) ;  /* 0xfffffaa0be007950 */ /* 0x001fea0003c3ffff */
.L_x_2464:
[----:B0-----:R0:W1:Y:S02]  /*56000*/  SYNCS.PHASECHK.TRANS64.TRYWAIT P0, [R11+URZ], R12 ;  /* 0x0000000c0b0075a7 */ /* 0x001064000800017f */
[----:B-1----:R-:W-:Y:S05]  /*56010*/  @!P0 NANOSLEEP.SYNCS 0x989680 ;  /* 0x009896800000895d */ /* 0x002fea0003900000 */
[----:B------:R-:W1:Y:S02]  /*56020*/  @!P0 SYNCS.PHASECHK.TRANS64 P0, [R11+URZ], R12 ;  /* 0x0000000c0b0085a7 */ /* 0x000e64000800007f */
[----:B-1----:R-:W-:Y:S05]  /*56030*/  @!P0 BRA `(.L_x_2464) ;  /* 0xfffffffc00f08947 */ /* 0x002fea000383ffff */
[----:B------:R-:W-:Y:S05]  /*56040*/  BRA `(.L_x_2463) ;  /* 0xfffffe4c00a87947 */ /* 0x000fea000383ffff */
.L_x_2471:
[----:B0-----:R0:W1:Y:S02]  /*56050*/  SYNCS.PHASECHK.TRANS64.TRYWAIT P0, [R11+URZ], R12 ;  /* 0x0000000c0b0075a7 */ /* 0x001064000800017f */
[----:B-1----:R-:W-:Y:S05]  /*56060*/  @!P0 NANOSLEEP.SYNCS 0x989680 ;  /* 0x009896800000895d */ /* 0x002fea0003900000 */
[----:B------:R-:W1:Y:S02]  /*56070*/  @!P0 SYNCS.PHASECHK.TRANS64 P0, [R11+URZ], R12 ;  /* 0x0000000c0b0085a7 */ /* 0x000e64000800007f */
[----:B-1----:R-:W-:Y:S05]  /*56080*/  @!P0 BRA `(.L_x_2471) ;  /* 0xfffffffc00f08947 */ /* 0x002fea000383ffff */
[----:B------:R-:W-:Y:S05]  /*56090*/  BRA `(.L_x_2470) ;  /* 0xfffffe54007c7947 */ /* 0x000fea000383ffff */
.L_x_2490:
        /* <DEDUP_REMOVED lines=14> */
.L_x_6563:


//--------------------- .text._ZN7cutlass13device_kernelIN5flash11enable_sm90INS1_16FlashAttnFwdSm90INS1_25CollectiveMainloopFwdSm90ILi2EN4cute5tupleIJNS5_1CILi1EEES8_S8_EEENS6_IJNS7_ILi128EEENS7_ILi96EEENS7_ILi64EEEEEELi256ENS_10bfloat16_tEfNS_4arch4Sm90ELb0ELb1ELb0ELb1ELb1ELb0ELb0ELb1ELb0ELb1ELb1ELb0EEENS1_21CollectiveEpilogueFwdINS6_IJSA_NS7_ILi256EEESB_EEES9_SE_SG_Li256ELb1ELb1ELb1ELb0EEENS1_36VarlenDynamicPersistentTileSchedulerILi128ELi96ELi256ELi128ELb1ELb1ELb1ELb1ELb0ELb1EEEEEEEEEvNT_6ParamsE --------------------------
	.section	.text._ZN7cutlass13device_kernelIN5flash11enable_sm90INS1_16FlashAttnFwdSm90INS1_25CollectiveMainloopFwdSm90ILi2EN4cute5tupleIJNS5_1CILi1EEES8_S8_EEENS6_IJNS7_ILi128EEENS7_ILi96EEENS7_ILi64EEEEEELi256ENS_10bfloat16_tEfNS_4arch4Sm90ELb0ELb1ELb0ELb1ELb1ELb0ELb0ELb1ELb0ELb1ELb1ELb0EEENS1_21CollectiveEpilogueFwdINS6_IJSA_NS7_ILi256EEESB_EEES9_SE_SG_Li256ELb1ELb1ELb1ELb0EEENS1_36VarlenDynamicPersistentTileSchedulerILi128ELi96ELi256ELi128ELb1ELb1ELb1ELb1ELb0ELb1EEEEEEEEEvNT_6ParamsE,"ax",@progbits
	.align	128
.text._ZN7cutlass13device_kernelIN5flash11enable_sm90INS1_16FlashAttnFwdSm90INS1_25CollectiveMainloopFwdSm90ILi2EN4cute5tupleIJNS5_1CILi1EEES8_S8_EEENS6_IJNS7_ILi128EEENS7_ILi96EEENS7_ILi64EEEEEELi256ENS_10bfloat16_tEfNS_4arch4Sm90ELb0ELb1ELb0ELb1ELb1ELb0ELb0ELb1ELb0ELb1ELb1ELb0EEENS1_21CollectiveEpilogueFwdINS6_IJSA_NS7_ILi256EEESB_EEES9_SE_SG_Li256ELb1ELb1ELb1ELb0EEENS1_36VarlenDynamicPersistentTileSchedulerILi128ELi96ELi256ELi128ELb1ELb1ELb1ELb1ELb0ELb1EEEEEEEEEvNT_6ParamsE:
        .type           _ZN7cutlass13device_kernelIN5flash11enable_sm90INS1_16FlashAttnFwdSm90INS1_25CollectiveMainloopFwdSm90ILi2EN4cute5tupleIJNS5_1CILi1EEES8_S8_EEENS6_IJNS7_ILi128EEENS7_ILi96EEENS7_ILi64EEEEEELi256ENS_10bfloat16_tEfNS_4arch4Sm90ELb0ELb1ELb0ELb1ELb1ELb0ELb0ELb1ELb0ELb1ELb1ELb0EEENS1_21CollectiveEpilogueFwdINS6_IJSA_NS7_ILi256EEESB_EEES9_SE_SG_Li256ELb1ELb1ELb1ELb0EEENS1_36VarlenDynamicPersistentTileSchedulerILi128ELi96ELi256ELi128ELb1ELb1ELb1ELb1ELb0ELb1EEEEEEEEEvNT_6ParamsE,@function
        .size           _ZN7cutlass13device_kernelIN5flash11enable_sm90INS1_16FlashAttnFwdSm90INS1_25CollectiveMainloopFwdSm90ILi2EN4cute5tupleIJNS5_1CILi1EEES8_S8_EEENS6_IJNS7_ILi128EEENS7_ILi96EEENS7_ILi64EEEEEELi256ENS_10bfloat16_tEfNS_4arch4Sm90ELb0ELb1ELb0ELb1ELb1ELb0ELb0ELb1ELb0ELb1ELb1ELb0EEENS1_21CollectiveEpilogueFwdINS6_IJSA_NS7_ILi256EEESB_EEES9_SE_SG_Li256ELb1ELb1ELb1ELb0EEENS1_36VarlenDynamicPersistentTileSchedulerILi128ELi96ELi256ELi128ELb1ELb1ELb1ELb1ELb0ELb1EEEEEEEEEvNT_6ParamsE,(.L_x_6565 - _ZN7cutlass13device_kernelIN5flash11enable_sm90INS1_16FlashAttnFwdSm90INS1_25CollectiveMainloopFwdSm90ILi2EN4cute5tupleIJNS5_1CILi1EEES8_S8_EEENS6_IJNS7_ILi128EEENS7_ILi96EEENS7_ILi64EEEEEELi256ENS_10bfloat16_tEfNS_4arch4Sm90ELb0ELb1ELb0ELb1ELb1ELb0ELb0ELb1ELb0ELb1ELb1ELb0EEENS1_21CollectiveEpilogueFwdINS6_IJSA_NS7_ILi256EEESB_EEES9_SE_SG_Li256ELb1ELb1ELb1ELb0EEENS1_36VarlenDynamicPersistentTileSchedulerILi128ELi96ELi256ELi128ELb1ELb1ELb1ELb1ELb0ELb1EEEEEEEEEvNT_6ParamsE)
        .other          _ZN7cutlass13device_kernelIN5flash11enable_sm90INS1_16FlashAttnFwdSm90INS1_25CollectiveMainloopFwdSm90ILi2EN4cute5tupleIJNS5_1CILi1EEES8_S8_EEENS6_IJNS7_ILi128EEENS7_ILi96EEENS7_ILi64EEEEEELi256ENS_10bfloat16_tEfNS_4arch4Sm90ELb0ELb1ELb0ELb1ELb1ELb0ELb0ELb1ELb0ELb1ELb1ELb0EEENS1_21CollectiveEpilogueFwdINS6_IJSA_NS7_ILi256EEESB_EEES9_SE_SG_Li256ELb1ELb1ELb1ELb0EEENS1_36VarlenDynamicPersistentTileSchedulerILi128ELi96ELi256ELi128ELb1ELb1ELb1ELb1ELb0ELb1EEEEEEEEEvNT_6ParamsE,@"STO_CUDA_ENTRY STV_DEFAULT"
_ZN7cutlass13device_kernelIN5flash11enable_sm90INS1_16FlashAttnFwdSm90INS1_25CollectiveMainloopFwdSm90ILi2EN4cute5tupleIJNS5_1CILi1EEES8_S8_EEENS6_IJNS7_ILi128EEENS7_ILi96EEENS7_ILi64EEEEEELi256ENS_10bfloat16_tEfNS_4arch4Sm90ELb0ELb1ELb0ELb1ELb1ELb0ELb0ELb1ELb0ELb1ELb1ELb0EEENS1_21CollectiveEpilogueFwdINS6_IJSA_NS7_ILi256EEESB_EEES9_SE_SG_Li256ELb1ELb1ELb1ELb0EEENS1_36VarlenDynamicPersistentTileSchedulerILi128ELi96ELi256ELi128ELb1ELb1ELb1ELb1ELb0ELb1EEEEEEEEEvNT_6ParamsE:
        /* <DEDUP_REMOVED lines=45> */
.L_x_2491:
        /* <DEDUP_REMOVED lines=22> */
.L_x_2492:
        /* <DEDUP_REMOVED lines=18> */
.L_x_2493:
        /* <DEDUP_REMOVED lines=22> */
.L_x_2494:
        /* <DEDUP_REMOVED lines=23> */
.L_x_2495:
        /* <DEDUP_REMOVED lines=8> */
.L_x_2497:
        /* <DEDUP_REMOVED lines=28> */
[----:B------:R-:W-:-:S03]  /*0a60*/  LOP3.LUT R5, R2, 0xffffff80, RZ, 0xc0, !PT ;  /* 0xffffff8002057812 */ /* 0x000fc600078ec0ff */
[----:B------:R-:W-:Y:S02]  /*0a70*/  IMAD.SHL.U32 R6, R4, 0x20, RZ ;  /* 0x0000002004067824 */ /* 0x000fe400078e00ff */
[----:B------:R-:W-:Y:S01]  /*0a80*/  IMAD.IADD R13, R0, 0x1, -R5 ;  /* 0x00000001000d7824 */ /* 0x000fe200078e0a05 */
[CC--:B------:R-:W-:Y:S02]  /*0a90*/  LEA.HI R5, R3.reuse, R0.reuse, RZ, 0x2 ;  /* 0x0000000003057211 */ /* 0x0c0fe400078f10ff */
[----:B------:R-:W-:Y:S02]  /*0aa0*/  LEA.HI R3, R3, R0, RZ, 0x4 ;  /* 0x0000000003037211 */ /* 0x000fe400078f20ff */
[----:B------:R-:W-:Y:S01]  /*0ab0*/  SHF.R.S32.HI R8, RZ, 0x1f, R13 ;  /* 0x0000001fff087819 */ /* 0x000fe2000001140d */
[----:B------:R-:W-:Y:S01]  /*0ac0*/  STL [R1], R13 ;  /* 0x0000000d01007387 */ /* 0x000fe20000100800 */
[----:B------:R-:W-:Y:S02]  /*0ad0*/  LOP3.LUT R11, R5, 0xfffffffc, RZ, 0xc0, !PT ;  /* 0xfffffffc050b7812 */ /* 0x000fe400078ec0ff */
[----:B------:R-:W-:-:S02]  /*0ae0*/  LOP3.LUT R5, R3, 0x3fffff0, RZ, 0xc0, !PT ;  /* 0x03fffff003057812 */ /* 0x000fc400078ec0ff */
[----:B------:R-:W-:Y:S01]  /*0af0*/  SHF.R.S32.HI R4, RZ, 0x4, R3 ;  /* 0x00000004ff047819 */ /* 0x000fe20000011403 */
[----:B------:R-:W-:Y:S01]  /*0b00*/  IMAD.IADD R12, R0, 0x1, -R11 ;  /* 0x00000001000c7824 */ /* 0x000fe200078e0a0b */
[----:B------:R-:W-:Y:S01]  /*0b10*/  LEA.HI R9, R8, R13, RZ, 0x2 ;  /* 0x0000000d08097211 */ /* 0x000fe200078f10ff */
[----:B------:R-:W-:Y:S01]  /*0b20*/  IMAD.IADD R5, R0, 0x1, -R5 ;  /* 0x0000000100057824 */ /* 0x000fe200078e0a05 */
[----:B------:R-:W-:Y:S02]  /*0b30*/  LEA.HI R0, R3, R4, RZ, 0x1 ;  /* 0x0000000403007211 */ /* 0x000fe400078f08ff */
[--C-:B------:R-:W-:Y:S02]  /*0b40*/  SHF.R.S32.HI R10, RZ, 0x2, R9.reuse ;  /* 0x00000002ff0a7819 */ /* 0x100fe40000011409 */
[----:B------:R-:W-:Y:S02]  /*0b50*/  SHF.R.S32.HI R7, RZ, 0x1f, R9 ;  /* 0x0000001fff077819 */ /* 0x000fe40000011409 */
[----:B------:R-:W-:-:S02]  /*0b60*/  SHF.R.S32.HI R3, RZ, 0x7, R2 ;  /* 0x00000007ff037819 */ /* 0x000fc40000011402 */
[----:B------:R-:W-:Y:S02]  /*0b70*/  LEA.HI R11, R7, R10, RZ, 0x3 ;  /* 0x0000000a070b7211 */ /* 0x000fe400078f18ff */
[----:B------:R-:W-:Y:S02]  /*0b80*/  LEA.HI R2, R2, R3, RZ, 0x1 ;  /* 0x0000000302027211 */ /* 0x000fe400078f08ff */
[----:B------:R-:W-:Y:S02]  /*0b90*/  LOP3.LUT R6, R6, 0xfffffc00, RZ, 0xc0, !PT ;  /* 0xfffffc0006067812 */ /* 0x000fe400078ec0ff */
[----:B------:R-:W-:Y:S02]  /*0ba0*/  LOP3.LUT R7, R0, 0x1ffffffe, RZ, 0xc0, !PT ;  /* 0x1ffffffe00077812 */ /* 0x000fe400078ec0ff */
[----:B------:R-:W-:Y:S01]  /*0bb0*/  LOP3.LUT R11, R11, 0xfffffff8, RZ, 0xc0, !PT ;  /* 0xfffffff80b0b7812 */ /* 0x000fe200078ec0ff */
[----:B------:R-:W-:Y:S01]  /*0bc0*/  IMAD R6, R5, 0x40, R6 ;  /* 0x0000004005067824 */ /* 0x000fe200078e0206 */
[----:B------:R-:W-:Y:S01]  /*0bd0*/  LEA.HI R8, R8, R13, RZ, 0x5 ;  /* 0x0000000d08087211 */ /* 0x000fe200078f28ff */
[----:B------:R-:W-:Y:S01]  /*0be0*/  IMAD.IADD R7, R4, 0x1, -R7 ;  /* 0x0000000104077824 */ /* 0x000fe200078e0a07 */
[----:B------:R-:W-:Y:S01]  /*0bf0*/  LOP3.LUT R2, R2, 0x3fffffe, RZ, 0xc0, !PT ;  /* 0x03fffffe02027812 */ /* 0x000fe200078ec0ff */
[----:B------:R-:W-:Y:S01]  /*0c00*/  IMAD.IADD R11, R10, 0x1, -R11 ;  /* 0x000000010a0b7824 */ /* 0x000fe200078e0a0b */
[----:B------:R-:W-:-:S02]  /*0c10*/  LEA.HI R0, R12, R12, RZ, 0x1 ;  /* 0x0000000c0c007211 */ /* 0x000fc400078f08ff */
[----:B------:R-:W-:Y:S01]  /*0c20*/  SHF.R.S32.HI R8, RZ, 0x5, R8 ;  /* 0x00000005ff087819 */ /* 0x000fe20000011408 */
[----:B------:R-:W-:Y:S01]  /*0c30*/  IMAD.IADD R2, R3, 0x1, -R2 ;  /* 0x0000000103027824 */ /* 0x000fe200078e0a02 */
[----:B------:R-:W-:Y:S01]  /*0c40*/  LOP3.LUT R3, R0, 0x1ffffffe, RZ, 0xc0, !PT ;  /* 0x1ffffffe00037812 */ /* 0x000fe200078ec0ff */
[----:B------:R-:W-:Y:S01]  /*0c50*/  IMAD R0, R7, 0x8, R6 ;  /* 0x0000000807007824 */ /* 0x000fe200078e0206 */
[----:B------:R-:W-:Y:S01]  /*0c60*/  LOP3.LUT R9, R9, 0x7ffffffc, RZ, 0xc0, !PT ;  /* 0x7ffffffc09097812 */ /* 0x000fe200078ec0ff */
[----:B------:R-:W-:Y:S02]  /*0c70*/  IMAD R11, R8, 0x10, R11 ;  /* 0x00000010080b7824 */ /* 0x000fe400078e020b */
[----:B------:R-:W-:Y:S01]  /*0c80*/  IMAD.IADD R3, R12, 0x1, -R3 ;  /* 0x000000010c037824 */ /* 0x000fe200078e0a03 */
[----:B------:R0:W-:Y:S01]  /*0c90*/  STL [R1+0x18], R0 ;  /* 0x0000180001007387 */ /* 0x0001e20000100800 */
[----:B------:R-:W-:-:S04]  /*0ca0*/  IMAD.IADD R9, R13, 0x1, -R9 ;  /* 0x000000010d097824 */ /* 0x000fc800078e0a09 */
[----:B------:R-:W-:-:S04]  /*0cb0*/  IMAD.SHL.U32 R17, R9, 0x2, RZ ;  /* 0x0000000209117824 */ /* 0x000fc800078e00ff */
[C---:B------:R-:W-:Y:S02]  /*0cc0*/  VIADD R229, R17.reuse, 0x8 ;  /* 0x0000000811e57836 */ /* 0x040fe40000000000 */
[----:B0-----:R-:W-:Y:S02]  /*0cd0*/  IMAD R0, R2, 0x40, R11 ;  /* 0x0000004002007824 */ /* 0x001fe400078e020b */
        /* <DEDUP_REMOVED lines=51> */
[----:B------:R-:W-:Y:S01]  /*1010*/  SHF.R.S32.HI R4, RZ, 0x1f, R205 ;  /* 0x0000001fff047819 */ /* 0x000fe200000114cd */
[----:B------:R-:W-:Y:S01]  /*1020*/  IMAD R22, R3, 0x8, R0 ;  /* 0x0000000803167824 */ /* 0x000fe200078e0200 */
[----:B0-----:R-:W-:-:S07]  /*1030*/  SHF.R.S32.HI R2, RZ, 0x1f, R204 ;  /* 0x0000001fff027819 */ /* 0x001fce00000114cc */
.L_x_2609:
[----:B------:R-:W-:Y:S01]  /*1040*/  ULDC.64 UR8, c[0x0][0xa28] ;  /* 0x00028a0000087ab9 */ /* 0x000fe20000000a00 */
[----:B0---4-:R-:W0:Y:S01]  /*1050*/  LDC.64 R6, c[0x0][0x418] ;  /* 0x00010600ff067b82 */ /* 0x011e220000000a00 */
[----:B------:R-:W-:Y:S01]  /*1060*/  UISETP.NE.U32.AND UP0, UPT, UR8, URZ, UPT ;  /* 0x0000003f0800728c */ /* 0x000fe2000bf05070 */
[----:B------:R-:W-:-:S03]  /*1070*/  IMAD.MOV.U32 R4, RZ, RZ, RZ ;  /* 0x000000ffff047224 */ /* 0x000fc600078e00ff */
[----:B------:R-:W-:-:S03]  /*1080*/  UISETP.NE.AND.EX UP0, UPT, UR9, URZ, UPT, UP0 ;  /* 0x0000003f0900728c */ /* 0x000fc6000bf05300 */
[----:B------:R-:W-:Y:S01]  /*1090*/  ULDC.64 UR8, c[0x0][0xa18] ;  /* 0x0002860000087ab9 */ /* 0x000fe20000000a00 */
[----:B-12---:R-:W1:Y:S01]  /*10a0*/  LDC R0, c[0x0][0x424] ;  /* 0x00010900ff007b82 */ /* 0x006e620000000800 */
[----:B------:R-:W-:Y:S01]  /*10b0*/  UISETP.NE.U32.AND UP1, UPT, UR8, URZ, UPT ;  /* 0x0000003f0800728c */ /* 0x000fe2000bf25070 */
[----:B------:R-:W-:-:S03]  /*10c0*/  PLOP3.LUT P0, PT, PT, PT, UP0, 0x80, 0x0 ;  /* 0x000000000000781c */ /* 0x000fc60003f0f008 */
[----:B------:R-:W-:-:S03]  /*10d0*/  UISETP.NE.AND.EX UP1, UPT, UR9, URZ, UPT, UP1 ;  /* 0x0000003f0900728c */ /* 0x000fc6000bf25310 */
[----:B------:R-:W-:Y:S01]  /*10e0*/  @UP0 ULDC.64 UR8, c[0x0][0xa28] ;  /* 0x00028a0000080ab9 */ /* 0x000fe20000000a00 */
[----:B------:R-:W2:Y:S01]  /*10f0*/  LDC R9, c[0x0][0x2f0] ;  /* 0x0000bc00ff097b82 */ /* 0x000ea20000000800 */
[----:B------:R-:W-:Y:S01]  /*1100*/  @UP0 UIMAD.WIDE UR8, UR7, 0x4, UR8 ;  /* 0x00000004070808a5 */ /* 0x000fe2000f8e0208 */
[----:B------:R-:W-:-:S05]  /*1110*/  PLOP3.LUT P2, PT, PT, PT, UP1, 0x80, 0x0 ;  /* 0x000000000000781c */ /* 0x000fca0003f4f018 */
[----:B------:R-:W-:Y:S01]  /*1120*/  @UP1 ULDC.64 UR10, c[0x0][0xa18] ;  /* 0x00028600000a1ab9 */ /* 0x000fe20000000a00 */
[----:B------:R-:W-:Y:S02]  /*1130*/  IMAD.U32 R2, RZ, RZ, UR8 ;  /* 0x00000008ff027e24 */ /* 0x000fe4000f8e00ff */
[----:B---3--:R-:W-:Y:S01]  /*1140*/  IMAD.U32 R3, RZ, RZ, UR9 ;  /* 0x00000009ff037e24 */ /* 0x008fe2000f8e00ff */
[----:B------:R-:W-:-:S04]  /*1150*/  @UP1 UIMAD.WIDE UR8, UR7, 0x4, UR10 ;  /* 0x00000004070818a5 */ /* 0x000fc8000f8e020a */
[----:B------:R3:W5:Y:S02]  /*1160*/  @P0 LDG.E R4, desc[UR48][R2.64] ;  /* 0x0000003002040981 */ /* 0x000764000c1e1900 */
[----:B------:R-:W-:Y:S02]  /*1170*/  IMAD.U32 R18, RZ, RZ, UR8 ;  /* 0x00000008ff127e24 */ /* 0x000fe4000f8e00ff */
[----:B------:R-:W-:Y:S01]  /*1180*/  IMAD.U32 R19, RZ, RZ, UR9 ;  /* 0x00000009ff137e24 */ /* 0x000fe2000f8e00ff */
[----:B------:R-:W-:-:S04]  /*1190*/  ULDC.64 UR8, c[0x0][0xa20] ;  /* 0x0002880000087ab9 */ /* 0x000fc80000000a00 */
[----:B------:R3:W5:Y:S01]  /*11a0*/  @P2 LDG.E R18, desc[UR48][R18.64] ;  /* 0x0000003012122981 */ /* 0x000762000c1e1900 */
[----:B0-----:R-:W-:Y:S01]  /*11b0*/  ISETP.NE.U32.AND P0, PT, R6, RZ, PT ;  /* 0x000000ff0600720c */ /* 0x001fe20003f05070 */
[----:B------:R-:W-:Y:S01]  /*11c0*/  ULOP3.LUT UR40, UR5, 0xffff, URZ, 0xc0, !UPT ;  /* 0x0000ffff05287892 */ /* 0x000fe2000f8ec03f */
[----:B------:R-:W-:Y:S02]  /*11d0*/  ISETP.NE.U32.AND P1, PT, RZ, UR8, PT ;  /* 0x00000008ff007c0c */ /* 0x000fe4000bf25070 */
[----:B------:R-:W-:Y:S02]  /*11e0*/  ISETP.NE.AND.EX P0, PT, R7, RZ, PT, P0 ;  /* 0x000000ff0700720c */ /* 0x000fe40003f05300 */
[----:B------:R-:W-:Y:S02]  /*11f0*/  ISETP.NE.AND.EX P1, PT, RZ, UR9, PT, P1 ;  /* 0x00000009ff007c0c */ /* 0x000fe4000bf25310 */
[----:B-1----:R-:W-:Y:S01]  /*1200*/  SEL R0, R0, 0x1, P0 ;  /* 0x0000000100007807 */ /* 0x002fe20000000000 */
[----:B---3--:R-:W-:Y:S10]  /*1210*/  @P2 BRA `(.L_x_2498) ;  /* 0x0000000000302947 */ /* 0x008ff40003800000 */
[----:B------:R-:W-:Y:S01]  /*1220*/  ULDC.64 UR8, c[0x0][0xa00] ;  /* 0x0002800000087ab9 */ /* 0x000fe20000000a00 */
[----:B-----5:R-:W0:Y:S01]  /*1230*/  LDC R18, c[0x0][0x288] ;  /* 0x0000a200ff127b82 */ /* 0x020e220000000800 */
[----:B------:R-:W-:-:S04]  /*1240*/  ISETP.NE.U32.AND P0, PT, RZ, UR8, PT ;  /* 0x00000008ff007c0c */ /* 0x000fc8000bf05070 */
[----:B------:R-:W-:-:S13]  /*1250*/  ISETP.NE.AND.EX P0, PT, RZ, UR9, PT, P0 ;  /* 0x00000009ff007c0c */ /* 0x000fda000bf05300 */
[----:B------:R-:W-:Y:S05]  /*1260*/  @!P0 BRA `(.L_x_2498) ;  /* 0x00000000001c8947 */ /* 0x000fea0003800000 */
[----:B------:R-:W-:Y:S02]  /*1270*/  ULDC.64 UR8, c[0x0][0xa00] ;  /* 0x0002800000087ab9 */ /* 0x000fe40000000a00 */
[----:B------:R-:W-:-:S06]  /*1280*/  UIMAD.WIDE UR8, UR7, 0x4, UR8 ;  /* 0x00000004070878a5 */ /* 0x000fcc000f8e0208 */
[----:B------:R-:W-:Y:S02]  /*1290*/  IMAD.U32 R2, RZ, RZ, UR8 ;  /* 0x00000008ff027e24 */ /* 0x000fe4000f8e00ff */
[----:B------:R-:W-:-:S05]  /*12a0*/  IMAD.U32 R3, RZ, RZ, UR9 ;  /* 0x00000009ff037e24 */ /* 0x000fca000f8e00ff */
[----:B0-----:R-:W3:Y:S04]  /*12b0*/  LDG.E R18, desc[UR48][R2.64] ;  /* 0x0000003002127981 */ /* 0x001ee8000c1e1900 */
[----:B------:R-:W3:Y:S02]  /*12c0*/  LDG.E R5, desc[UR48][R2.64+0x4] ;  /* 0x0000043002057981 */ /* 0x000ee4000c1e1900 */
[----:B---3--:R-:W-:-:S07]  /*12d0*/  IMAD.IADD R18, R5, 0x1, -R18 ;  /* 0x0000000105127824 */ /* 0x008fce00078e0a12 */
.L_x_2498:
[----:B------:R-:W-:Y:S01]  /*12e0*/  UMOV UR41, UR7 ;  /* 0x0000000700297c82 */ /* 0x000fe20008000000 */
[----:B--2---:R-:W-:Y:S01]  /*12f0*/  IMAD R19, R0, R9, RZ ;  /* 0x0000000900137224 */ /* 0x004fe200078e02ff */
[----:B------:R-:W-:Y:S06]  /*1300*/  @!P1 BRA `(.L_x_2499) ;  /* 0x0000000000189947 */ /* 0x000fec0003800000 */
[----:B------:R-:W-:Y:S02]  /*1310*/  ULDC.64 UR8, c[0x0][0xa20] ;  /* 0x0002880000087ab9 */ /* 0x000fe40000000a00 */
[----:B------:R-:W-:-:S06]  /*1320*/  UIMAD.WIDE UR8, UR7, 0x4, UR8 ;  /* 0x00000004070878a5 */ /* 0x000fcc000f8e0208 */
[----:B------:R-:W-:Y:S02]  /*1330*/  IMAD.U32 R2, RZ, RZ, UR8 ;  /* 0x00000008ff027e24 */ /* 0x000fe4000f8e00ff */
[----:B------:R-:W-:-:S05]  /*1340*/  IMAD.U32 R3, RZ, RZ, UR9 ;  /* 0x00000009ff037e24 */ /* 0x000fca000f8e00ff */
[----:B------:R1:W5:Y:S01]  /*1350*/  LDG.E R19, desc[UR48][R2.64] ;  /* 0x0000003002137981 */ /* 0x000362000c1e1900 */
[----:B------:R-:W-:Y:S05]  /*1360*/  BRA `(.L_x_2500) ;  /* 0x00000000002c7947 */ /* 0x000fea0003800000 */
.L_x_2499:
        /* <DEDUP_REMOVED lines=9> */
[----:B------:R-:W2:Y:S02]  /*1400*/  LDG.E R0, desc[UR48][R2.64+0x4] ;  /* 0x0000043002007981 */ /* 0x000ea4000c1e1900 */
[----:B--2---:R-:W-:-:S07]  /*1410*/  IMAD.IADD R19, R0, 0x1, -R19 ;  /* 0x0000000100137824 */ /* 0x004fce00078e0a13 */
.L_x_2500:
[----:B------:R-:W2:Y:S01]  /*1420*/  LDC R0, c[0x0][0x448] ;  /* 0x00011200ff007b82 */ /* 0x000ea20000000800 */
[----:B------:R-:W-:Y:S01]  /*1430*/  USHF.L.U32 UR42, UR6, 0x7, URZ ;  /* 0x00000007062a7899 */ /* 0x000fe2000800063f */
[----:B-----5:R-:W-:Y:S01]  /*1440*/  IMAD.IADD R19, R19, 0x1, -R4 ;  /* 0x0000000113137824 */ /* 0x020fe200078e0a04 */
[----:B------:R-:W-:Y:S01]  /*1450*/  ULDC.64 UR12, c[0x0][0x9e0] ;  /* 0x00027800000c7ab9 */ /* 0x000fe20000000a00 */
[----:B------:R-:W-:Y:S01]  /*1460*/  LOP3.LUT R16, R16, 0xfff7ffff, RZ, 0xc0, !PT ;  /* 0xfff7ffff10107812 */ /* 0x000fe200078ec0ff */
[----:B------:R-:W-:Y:S02]  /*1470*/  UIADD3 UR4, UR42, 0x7f, URZ ;  /* 0x0000007f2a047890 */ /* 0x000fe4000fffe03f */
[----:B------:R-:W-:Y:S01]  /*1480*/  UISETP.GE.AND UP0, UPT, UR13, 0x1, UPT ;  /* 0x000000010d00788c */ /* 0x000fe2000bf06270 */
[----:B01----:R-:W-:-:S03]  /*1490*/  IADD3 R3, R19, 0x1, -R18 ;  /* 0x0000000113037810 */ /* 0x003fc60007ffe812 */
[----:B------:R-:W-:Y:S02]  /*14a0*/  UP2UR UR47, UPR, URZ, 0x1 ;  /* 0x000000013f2f7883 */ /* 0x000fe40008000000 */
[----:B------:R-:W-:Y:S02]  /*14b0*/  PLOP3.LUT P0, PT, PT, PT, UP0, 0x40, 0x0 ;  /* 0x000000000000781c */ /* 0x000fe40003f0e808 */
[----:B--2---:R-:W-:Y:S01]  /*14c0*/  ISETP.NE.AND P1, PT, R0, 0x1, PT ;  /* 0x000000010000780c */ /* 0x004fe20003f25270 */
[----:B------:R-:W-:-:S12]  /*14d0*/  IMAD.U32 R0, RZ, RZ, UR4 ;  /* 0x00000004ff007e24 */ /* 0x000fd8000f8e00ff */
[----:B------:R-:W0:Y:S01]  /*14e0*/  @P1 LDC R2, c[0x0][0x44c] ;  /* 0x00011300ff021b82 */ /* 0x000e220000000800 */
[----:B------:R-:W-:-:S07]  /*14f0*/  @P1 LOP3.LUT R16, R16, 0x80000, RZ, 0xfc, !PT ;  /* 0x0008000010101812 */ /* 0x000fce00078efcff */
[----:B------:R-:W1:Y:S01]  /*1500*/  @P1 LDC R5, c[0x0][0x450] ;  /* 0x00011400ff051b82 */ /* 0x000e620000000800 */
[----:B0-----:R-:W-:-:S05]  /*1510*/  @P1 IMAD.HI.U32 R2, R2, UR4, RZ ;  /* 0x0000000402021c27 */ /* 0x001fca000f8e00ff */
[----:B-1----:R-:W-:-:S05]  /*1520*/  @P1 SHF.R.U32.HI R0, RZ, R5, R2 ;  /* 0x00000005ff001219 */ /* 0x002fca0000011602 */
[----:B------:R-:W-:-:S04]  /*1530*/  IMAD.IADD R3, R3, 0x1, R0 ;  /* 0x0000000103037824 */ /* 0x000fc800078e0200 */
[----:B------:R-:W-:Y:S01]  /*1540*/  VIADD R0, R3, UR12 ;  /* 0x0000000c03007c36 */ /* 0x000fe20008000000 */
[----:B------:R-:W-:Y:S06]  /*1550*/  @P0 BRA `(.L_x_2501) ;  /* 0x0000000000480947 */ /* 0x000fec0003800000 */
[C---:B------:R-:W-:Y:S01]  /*1560*/  ISETP.GT.AND P0, PT, R3.reuse, RZ, PT ;  /* 0x000000ff0300720c */ /* 0x040fe20003f04270 */
[----:B------:R-:W-:-:S05]  /*1570*/  VIADD R2, R3, 0xffffffff ;  /* 0xffffffff03027836 */ /* 0x000fca0000000000 */
[----:B------:R-:W-:-:S07]  /*1580*/  R2UR UR4, R2 ;  /* 0x00000000020472ca */ /* 0x000fce00000e0000 */
[----:B------:R-:W-:Y:S08]  /*1590*/  @P0 BRA `(.L_x_2502) ;  /* 0x0000000000200947 */ /* 0x000ff00003800000 */
[----:B------:R-:W-:Y:S01]  /*15a0*/  R2UR UR4, R3 ;  /* 0x00000000030472ca */ /* 0x000fe200000e0000 */
[----:B------:R-:W-:-:S11]  /*15b0*/  UISETP.NE.AND UP0, UPT, UR13, 0x1, UPT ;  /* 0x000000010d00788c */ /* 0x000fd6000bf05270 */
[----:B------:R-:W-:Y:S01]  /*15c0*/  @UP0 ULDC.64 UR8, c[0x0][0x9e8] ;  /* 0x00027a0000080ab9 */ /* 0x000fe20000000a00 */
[----:B------:R-:W-:-:S04]  /*15d0*/  UIADD3 UR4, -UR4, URZ, URZ ;  /* 0x0000003f04047290 */ /* 0x000fc8000fffe13f */
[----:B------:R-:W-:-:S04]  /*15e0*/  UIMAD.WIDE.U32 UR6, UR4, UR8, URZ ;  /* 0x00000008040672a5 */ /* 0x000fc8000f8e003f */
[----:B------:R-:W-:-:S04]  /*15f0*/  @UP0 USHF.R.U32.HI UR4, URZ, UR9, UR7 ;  /* 0x000000093f040299 */ /* 0x000fc80008011607 */
[----:B------:R-:W-:Y:S01]  /*1600*/  ULOP3.LUT UR4, URZ, UR4, URZ, 0x33, !UPT ;  /* 0x000000043f047292 */ /* 0x000fe2000f8e333f */
[----:B------:R-:W-:Y:S11]  /*1610*/  BRA `(.L_x_2503) ;  /* 0x0000000000107947 */ /* 0x000ff60003800000 */
.L_x_2502:
[----:B------:R-:W-:-:S11]  /*1620*/  UISETP.NE.AND UP0, UPT, UR13, 0x1, UPT ;  /* 0x000000010d00788c */ /* 0x000fd6000bf05270 */
[----:B------:R-:W-:Y:S02]  /*1630*/  @UP0 ULDC.64 UR8, c[0x0][0x9e8] ;  /* 0x00027a0000080ab9 */ /* 0x000fe40000000a00 */
[----:B------:R-:W-:-:S04]  /*1640*/  UIMAD.WIDE.U32 UR6, UR4, UR8, URZ ;  /* 0x00000008040672a5 */ /* 0x000fc8000f8e003f */
[----:B------:R-:W-:-:S12]  /*1650*/  @UP0 USHF.R.U32.HI UR4, URZ, UR9, UR7 ;  /* 0x000000093f040299 */ /* 0x000fd80008011607 */
.L_x_2503:
[----:B------:R-:W-:-:S06]  /*1660*/  UIMAD UR4, UR4, UR13, UR13 ;  /* 0x0000000d040472a4 */ /* 0x000fcc000f8e020d */
[----:B------:R-:W-:-:S07]  /*1670*/  VIMNMX R0, R0, UR4, PT ;  /* 0x0000000400007c48 */ /* 0x000fce000bfe0100 */
.L_x_2501:
[----:B------:R-:W0:Y:S01]  /*1680*/  @P1 LDC R4, c[0x0][0x44c] ;  /* 0x00011300ff041b82 */ /* 0x000e220000000800 */
[----:B------:R-:W-:Y:S01]  /*1690*/  UISETP.GE.AND UP0, UPT, UR13, 0x1, UPT ;  /* 0x000000010d00788c */ /* 0x000fe2000bf06270 */
[----:B------:R-:W-:Y:S01]  /*16a0*/  IMAD.U32 R3, RZ, RZ, UR42 ;  /* 0x0000002aff037e24 */ /* 0x000fe2000f8e00ff */
[----:B------:R-:W-:Y:S01]  /*16b0*/  ULDC UR4, c[0x0][0x9dc] ;  /* 0x0002770000047ab9 */ /* 0x000fe20000000800 */
[----:B------:R-:W-:Y:S02]  /*16c0*/  VIADD R2, R0, 0x5f ;  /* 0x0000005f00027836 */ /* 0x000fe40000000000 */
[----:B------:R-:W-:Y:S01]  /*16d0*/  VIADD R0, R19, 0x5f ;  /* 0x0000005f13007836 */ /* 0x000fe20000000000 */
[----:B------:R-:W-:Y:S01]  /*16e0*/  PLOP3.LUT P0, PT, PT, PT, UP0, 0x40, 0x0 ;  /* 0x000000000000781c */ /* 0x000fe20003f0e808 */
[----:B------:R-:W1:Y:S01]  /*16f0*/  @P1 LDC R5, c[0x0][0x450] ;  /* 0x00011400ff051b82 */ /* 0x000e620000000800 */
[----:B------:R-:W-:-:S04]  /*1700*/  IMAD.HI R2, R2, 0x2aaaaaab, RZ ;  /* 0x2aaaaaab02027827 */ /* 0x000fc800078e02ff */
[----:B------:R-:W-:-:S04]  /*1710*/  IMAD.HI R0, R0, 0x2aaaaaab, RZ ;  /* 0x2aaaaaab00007827 */ /* 0x000fc800078e02ff */
[----:B0-----:R-:W-:-:S05]  /*1720*/  @P1 IMAD.HI.U32 R4, R4, UR42, RZ ;  /* 0x0000002a04041c27 */ /* 0x001fca000f8e00ff */
[----:B-1----:R-:W-:Y:S02]  /*1730*/  @P1 SHF.R.U32.HI R3, RZ, R5, R4 ;  /* 0x00000005ff031219 */ /* 0x002fe40000011604 */
[----:B------:R-:W-:Y:S02]  /*1740*/  SHF.R.U32.HI R5, RZ, 0x1f, R2 ;  /* 0x0000001fff057819 */ /* 0x000fe40000011602 */
[----:B------:R-:W-:Y:S02]  /*1750*/  IADD3 R4, R3, R19, -R18 ;  /* 0x0000001303047210 */ /* 0x000fe40007ffe812 */
[----:B------:R-:W-:Y:S02]  /*1760*/  SHF.R.U32.HI R3, RZ, 0x1f, R0 ;  /* 0x0000001fff037819 */ /* 0x000fe40000011600 */
[----:B------:R-:W-:Y:S01]  /*1770*/  LEA.HI.SX32 R2, R2, R5, 0x1c ;  /* 0x0000000502027211 */ /* 0x000fe200078fe2ff */
[----:B------:R-:W-:Y:S01]  /*1780*/  VIADD R6, R4, -UR4 ;  /* 0x8000000404067c36 */ /* 0x000fe20008000000 */
[----:B------:R-:W-:-:S04]  /*1790*/  LEA.HI.SX32 R3, R0, R3, 0x1c ;  /* 0x0000000300037211 */ /* 0x000fc800078fe2ff */
[----:B------:R-:W-:Y:S02]  /*17a0*/  R2UR UR8, R6 ;  /* 0x00000000060872ca */ /* 0x000fe400000e0000 */
[----:B------:R-:W-:Y:S01]  /*17b0*/  VIMNMX R152, R3, R2, PT ;  /* 0x0000000203987248 */ /* 0x000fe20003fe0100 */
[----:B------:R-:W-:-:S12]  /*17c0*/  @P0 BRA `(.L_x_2504) ;  /* 0x0000000000480947 */ /* 0x000fd80003800000 */
[----:B------:R-:W-:-:S13]  /*17d0*/  R2UR UR4, R4 ;  /* 0x00000000040472ca */ /* 0x000fda00000e0000 */
        /* <DEDUP_REMOVED lines=10> */
.L_x_2505:
[----:B------:R-:W-:-:S11]  /*1880*/  UISETP.NE.AND UP0, UPT, UR13, 0x1, UPT ;  /* 0x000000010d00788c */ /* 0x000fd6000bf05270 */
[----:B------:R-:W-:Y:S02]  /*1890*/  @UP0 ULDC.64 UR10, c[0x0][0x9e8] ;  /* 0x00027a00000a0ab9 */ /* 0x000fe40000000a00 */
[----:B------:R-:W-:-:S04]  /*18a0*/  UIMAD.WIDE.U32 UR6, UR4, UR10, URZ ;  /* 0x0000000a040672a5 */ /* 0x000fc8000f8e003f */
[----:B------:R-:W-:-:S12]  /*18b0*/  @UP0 USHF.R.U32.HI UR4, URZ, UR11, UR7 ;  /* 0x0000000b3f040299 */ /* 0x000fd80008011607 */
.L_x_2506:
[----:B------:R-:W-:-:S04]  /*18c0*/  UIMAD UR4, UR4, UR13, URZ ;  /* 0x0000000d040472a4 */ /* 0x000fc8000f8e023f */
[----:B------:R-:W-:-:S04]  /*18d0*/  UISETP.LT.AND UP0, UPT, UR8, UR4, UPT ;  /* 0x000000040800728c */ /* 0x000fc8000bf01270 */
[----:B------:R-:W-:-:S12]  /*18e0*/  USEL UR8, UR8, UR4, !UP0 ;  /* 0x0000000408087287 */ /* 0x000fd8000c000000 */
.L_x_2504:
[----:B------:R-:W-:-:S04]  /*18f0*/  UIMAD.WIDE UR6, UR8, 0x2aaaaaab, URZ ;  /* 0x2aaaaaab080678a5 */ /* 0x000fc8000f8e023f */
[----:B------:R-:W-:-:S04]  /*1900*/  USHF.R.U32.HI UR4, URZ, 0x1f, UR7 ;  /* 0x0000001f3f047899 */ /* 0x000fc80008011607 */
[----:B------:R-:W-:Y:S02]  /*1910*/  ULEA.HI.SX32 UR7, UR7, UR4, 0x1c ;  /* 0x0000000407077291 */ /* 0x000fe4000f8fe23f */
[----:B------:R-:W-:Y:S02]  /*1920*/  ULOP3.LUT UR4, UR5, 0xff000000, URZ, 0xc0, !UPT ;  /* 0xff00000005047892 */ /* 0x000fe4000f8ec03f */
[----:B------:R-:W-:Y:S02]  /*1930*/  UISETP.LT.AND UP0, UPT, URZ, UR7, UPT ;  /* 0x000000073f00728c */ /* 0x000fe4000bf01270 */
[----:B------:R-:W-:Y:S02]  /*1940*/  ULOP3.LUT UR5, UR5, 0xff0000, URZ, 0xc0, !UPT ;  /* 0x00ff000005057892 */ /* 0x000fe4000f8ec03f */
[----:B------:R-:W-:Y:S02]  /*1950*/  USEL UR45, URZ, UR7, !UP0 ;  /* 0x000000073f2d7287 */ /* 0x000fe4000c000000 */
[----:B------:R-:W-:-:S04]  /*1960*/  USHF.R.U32.HI UR4, URZ, 0x8, UR4 ;  /* 0x000000083f047899 */ /* 0x000fc80008011604 */
[----:B------:R-:W-:Y:S01]  /*1970*/  ISETP.GT.AND P0, PT, R152, UR45, PT ;  /* 0x0000002d98007c0c */ /* 0x000fe2000bf04270 */
[----:B------:R-:W-:-:S03]  /*1980*/  ULEA.HI UR5, UR5, UR4, URZ, 0x10 ;  /* 0x0000000405057291 */ /* 0x000fc6000f8f803f */
[----:B------:R-:W-:Y:S01]  /*1990*/  UMOV UR4, URZ ;  /* 0x0000003f00047c82 */ /* 0x000fe20008000000 */
[----:B------:R-:W-:Y:S02]  /*19a0*/  ULOP3.LUT UR43, UR5, 0xff, URZ, 0xc0, !UPT ;  /* 0x000000ff052b7892 */ /* 0x000fe4000f8ec03f */
[----:B------:R-:W-:-:S06]  /*19b0*/  USHF.R.U32.HI UR44, URZ, 0x10, UR5 ;  /* 0x000000103f2c7899 */ /* 0x000fcc0008011605 */
[----:B------:R-:W-:Y:S06]  /*19c0*/  @!P0 BRA `(.L_x_2507) ;  /* 0x0000000000988947 */ /* 0x000fec0003800000 */
[----:B------:R-:W-:Y:S01]  /*19d0*/  UISETP.NE.AND UP0, UPT, UR44, URZ, UPT ;  /* 0x0000003f2c00728c */ /* 0x000fe2000bf05270 */
[----:B------:R-:W-:-:S03]  /*19e0*/  ULDC UR4, c[0x0][0x9f0] ;  /* 0x00027c0000047ab9 */ /* 0x000fc60000000800 */
[----:B------:R-:W-:-:S03]  /*19f0*/  USEL UR9, UR44, UR4, UP0 ;  /* 0x000000042c097287 */ /* 0x000fc60008000000 */
[----:B------:R-:W-:-:S03]  /*1a00*/  UMOV UR4, URZ ;  /* 0x0000003f00047c82 */ /* 0x000fc60008000000 */
[----:B------:R-:W-:-:S05]  /*1a10*/  IMAD.U32 R5, RZ, RZ, UR9 ;  /* 0x00000009ff057e24 */ /* 0x000fca000f8e00ff */
        /* <DEDUP_REMOVED lines=33> */
.L_x_2507:
        /* <DEDUP_REMOVED lines=107> */
.L_x_2509:
        /* <DEDUP_REMOVED lines=13> */
.L_x_2704:
[----:B------:R-:W-:Y:S01]  /*23b0*/  IMAD.U32 R0, RZ, RZ, UR46 ;  /* 0x0000002eff007e24 */ /* 0x000fe2000f8e00ff */
[----:B------:R-:W-:Y:S05]  /*23c0*/  WARPSYNC.ALL ;  /* 0x0000000000007948 */ /* 0x000fea0003800000 */
[----:B------:R1:W-:Y:S01]  /*23d0*/  BAR.SYNC.DEFER_BLOCKING R7, 0x100 ;  /* 0x000400070000751d */ /* 0x0003e20000010000 */
[----:B------:R-:W-:-:S13]  /*23e0*/  ISETP.NE.AND P0, PT, R0, 0x3, PT ;  /* 0x000000030000780c */ /* 0x000fda0003f05270 */
[----:B-1----:R-:W-:Y:S05]  /*23f0*/  @!P0 BRA `(.L_x_2511) ;  /* 0x0000000000048947 */ /* 0x002fea0003800000 */
[----:B------:R-:W-:Y:S01]  /*2400*/  BPT.TRAP 0x1 ;  /* 0x000000040000795c */ /* 0x000fe20000300000 */
.L_x_2511:
[----:B------:R-:W-:Y:S01]  /*2410*/  R2UR UR22, R6 ;  /* 0x00000000061672ca */ /* 0x000fe200000e0000 */
[----:B------:R-:W-:-:S05]  /*2420*/  IMAD.U32 R8, RZ, RZ, UR37 ;  /* 0x00000025ff087e24 */ /* 0x000fca000f8e00ff */
[----:B------:R-:W-:-:S07]  /*2430*/  SHF.L.U32 R8, R8, 0x1f, RZ ;  /* 0x0000001f08087819 */ /* 0x000fce00000006ff */
[----:B------:R-:W-:-:S09]  /*2440*/  ULEA UR22, UR38, UR22, 0x3 ;  /* 0x0000001626167291 */ /* 0x000fd2000f8e183f */
[----:B------:R1:W2:Y:S01]  /*2450*/  SYNCS.PHASECHK.TRANS64.TRYWAIT P1, [UR22+0x22830], R8 ;  /* 0x02283008ff0075a7 */ /* 0x0002a20008020156 */
[----:B------:R-:W-:Y:S05]  /*2460*/  @!P0 BRA `(.L_x_2512) ;  /* 0x0000000000048947 */ /* 0x000fea0003800000 */
[----:B------:R-:W-:Y:S01]  /*2470*/  BPT.TRAP 0x1 ;  /* 0x000000040000795c */ /* 0x000fe20000300000 */
.L_x_2512:
[----:B--2---:R-:W-:Y:S05]  /*2480*/  @P1 BRA `(.L_x_2513) ;  /* 0x0000000000081947 */ /* 0x004fea0003800000 */
[----:B------:R-:W2:Y:S02]  /*2490*/  SYNCS.PHASECHK.TRANS64.TRYWAIT P1, [UR22+0x22830], R8 ;  /* 0x02283008ff0075a7 */ /* 0x000ea40008020156 */
[----:B--2---:R-:W-:Y:S05]  /*24a0*/  @!P1 BRA `(.L_x_2514) ;  /* 0x0000016000409947 */ /* 0x004fea0003800000 */
.L_x_2513:
        /* <DEDUP_REMOVED lines=8> */
[----:B------:R-:W2:Y:S01]  /*2530*/  S2R R0, SR_TID.X ;  /* 0x0000000000007919 */ /* 0x000ea20000002100 */
        /* <DEDUP_REMOVED lines=15> */
[----:B--2---:R-:W-:-:S04]  /*2630*/  SHF.R.U32.HI R0, RZ, 0x7, R0 ;  /* 0x00000007ff007819 */ /* 0x004fc80000011600 */
[----:B0-----:R-:W-:Y:S01]  /*2640*/  IADD3 R3, -R0, 0xb, RZ ;  /* 0x0000000b00037810 */ /* 0x001fe20007ffe1ff */
        /* <DEDUP_REMOVED lines=13> */
.L_x_2515:
[----:B------:R-:W2:Y:S01]  /*2720*/  LDC R0, c[0x0][0x448] ;  /* 0x00011200ff007b82 */ /* 0x000ea20000000800 */
[----:B------:R-:W-:Y:S02]  /*2730*/  UIADD3 UR6, UR22, 0x22840, URZ ;  /* 0x0002284016067890 */ /* 0x000fe4000fffe03f */
[----:B------:R-:W-:Y:S01]  /*2740*/  UISETP.NE.AND UP0, UPT, UR47, URZ, UPT ;  /* 0x0000003f2f00728c */ /* 0x000fe2000bf05270 */
[----:B------:R-:W-:Y:S01]  /*2750*/  ULDC UR23, c[0x0][0x9dc] ;  /* 0x0002770000177ab9 */ /* 0x000fe20000000800 */
[----:B------:R-:W-:-:S03]  /*2760*/  ULDC UR14, c[0x0][0x9e0] ;  /* 0x00027800000e7ab9 */ /* 0x000fc60000000800 */
[----:B------:R-:W3:Y:S01]  /*2770*/  S2UR UR7, SR_CgaCtaId ;  /* 0x00000000000779c3 */ /* 0x000ee20000008800 */
[----:B--2---:R-:W-:Y:S01]  /*2780*/  ISETP.NE.AND P1, PT, R0, 0x1, PT ;  /* 0x000000010000780c */ /* 0x004fe20003f25270 */
[----:B------:R-:W-:-:S04]  /*2790*/  VIADD R0, R22, UR42 ;  /* 0x0000002a16007c36 */ /* 0x000fc80008000000 */
[----:B------:R-:W-:Y:S01]  /*27a0*/  IMAD.MOV.U32 R2, RZ, RZ, R0 ;  /* 0x000000ffff027224 */ /* 0x000fe200078e0000 */
[----:B---3--:R-:W-:-:S07]  /*27b0*/  UPRMT UR6, UR7, 0x654, UR6 ;  /* 0x0000065407067896 */ /* 0x008fce0008000006 */
[----:B------:R-:W2:Y:S08]  /*27c0*/  @P1 LDC R5, c[0x0][0x44c] ;  /* 0x00011300ff051b82 */ /* 0x000eb00000000800 */
[----:B------:R-:W3:Y:S01]  /*27d0*/  @P1 LDC R9, c[0x0][0x450] ;  /* 0x00011400ff091b82 */ /* 0x000ee20000000800 */
[----:B------:R-:W-:Y:S01]  /*27e0*/  SYNCS.ARRIVE.TRANS64.RED.A1T0 RZ, [UR6], RZ ;  /* 0x000000ffffff79a7 */ /* 0x000fe20008100406 */
[----:B------:R-:W-:Y:S01]  /*27f0*/  ULOP3.LUT UR6, URZ, UR23, URZ, 0x33, !UPT ;  /* 0x000000173f067292 */ /* 0x000fe2000f8e333f */
[----:B--2---:R-:W-:-:S04]  /*2800*/  @P1 IMAD.HI.U32 R4, R0, R5, RZ ;  /* 0x0000000500041227 */ /* 0x004fc800078e00ff */
[C---:B------:R-:W-:Y:S01]  /*2810*/  IMAD R0, R152.reuse, -0x60, R19 ;  /* 0xffffffa098007824 */ /* 0x040fe200078e0213 */
[----:B---3--:R-:W-:Y:S01]  /*2820*/  @P1 SHF.R.U32.HI R2, RZ, R9, R4 ;  /* 0x00000009ff021219 */ /* 0x008fe20000011604 */
[----:B------:R-:W-:Y:S01]  /*2830*/  IMAD.MOV.U32 R9, RZ, RZ, -0x60 ;  /* 0xffffffa0ff097424 */ /* 0x000fe200078e00ff */
[----:B------:R-:W-:Y:S02]  /*2840*/  PLOP3.LUT P1, PT, PT, PT, UP0, 0x40, 0x0 ;  /* 0x000000000000781c */ /* 0x000fe40003f2e808 */
[C-C-:B------:R-:W-:Y:S01]  /*2850*/  IADD3 R5, -R17.reuse, 0x61, R0.reuse ;  /* 0x0000006111057810 */ /* 0x140fe20007ffe100 */
[----:B------:R-:W2:Y:S01]  /*2860*/  SHFL.IDX PT, R10, R2, RZ, 0x1c1f ;  /* 0x001c1fff020a7589 */ /* 0x000ea200000e0000 */
[----:B------:R-:W-:Y:S01]  /*2870*/  IMAD R14, R152, R9, 0x60 ;  /* 0x00000060980e7424 */ /* 0x000fe200078e0209 */
[----:B------:R-:W-:Y:S02]  /*2880*/  IADD3 R9, -R17, 0x60, R0 ;  /* 0x0000006011097810 */ /* 0x000fe40007ffe100 */
[----:B------:R-:W-:-:S02]  /*2890*/  IMAD.IADD R5, R5, 0x1, -R18 ;  /* 0x0000000105057824 */ /* 0x000fc400078e0a12 */
[----:B------:R-:W-:Y:S02]  /*28a0*/  IMAD.IADD R20, R14, 0x1, -R17 ;  /* 0x000000010e147824 */ /* 0x000fe400078e0a11 */
[C---:B------:R-:W-:Y:S02]  /*28b0*/  VIADD R12, R5.reuse, UR14 ;  /* 0x0000000e050c7c36 */ /* 0x040fe40008000000 */
[----:B------:R-:W-:-:S03]  /*28c0*/  VIADD R11, R5, UR6 ;  /* 0x00000006050b7c36 */ /* 0x000fc60008000000 */
[----:B--2---:R-:W-:Y:S01]  /*28d0*/  VIADDMNMX R0, R10, R12, R9, PT ;  /* 0x0000000c0a007246 */ /* 0x004fe20003800109 */
[----:B------:R-:W-:Y:S01]  /*28e0*/  IMAD.IADD R4, R11, 0x1, R10 ;  /* 0x000000010b047824 */ /* 0x000fe200078e020a */
[----:B------:R-:W-:Y:S06]  /*28f0*/  @P1 BRA `(.L_x_2516) ;  /* 0x00000000005c1947 */ /* 0x000fec0003800000 */
[----:B------:R-:W-:Y:S01]  /*2900*/  IADD3 R5, -R18, R19, R10 ;  /* 0x0000001312057210 */ /* 0x000fe20007ffe10a */
[----:B------:R-:W-:Y:S03]  /*2910*/  BSSY B0, `(.L_x_2517) ;  /* 0x0000012000007945 */ /* 0x000fe60003800000 */
[----:B------:R-:W-:-:S13]  /*2920*/  ISETP.GT.AND P1, PT, R5, -0x1, PT ;  /* 0xffffffff0500780c */ /* 0x000fda0003f24270 */
[----:B------:R-:W-:Y:S05]  /*2930*/  @P1 BRA `(.L_x_2518) ;  /* 0x0000000000241947 */ /* 0x000fea0003800000 */
[----:B------:R-:W-:Y:S01]  /*2940*/  ULDC UR6, c[0x0][0x9e4] ;  /* 0x0002790000067ab9 */ /* 0x000fe20000000800 */
[----:B------:R-:W-:Y:S01]  /*2950*/  LOP3.LUT R5, RZ, R5, RZ, 0x33, !PT ;  /* 0x00000005ff057212 */ /* 0x000fe200078e33ff */
[----:B------:R-:W-:-:S05]  /*2960*/  IMAD.U32 R13, RZ, RZ, UR6 ;  /* 0x00000006ff0d7e24 */ /* 0x000fca000f8e00ff */
[----:B------:R-:W-:-:S13]  /*2970*/  ISETP.NE.AND P1, PT, R13, 0x1, PT ;  /* 0x000000010d00780c */ /* 0x000fda0003f25270 */
[----:B------:R-:W2:Y:S02]  /*2980*/  @P1 LDC.64 R72, c[0x0][0x9e8] ;  /* 0x00027a00ff481b82 */ /* 0x000ea40000000a00 */
[----:B--2---:R-:W-:-:S05]  /*2990*/  @P1 IMAD.HI.U32 R10, R5, R72, RZ ;  /* 0x00000048050a1227 */ /* 0x004fca00078e00ff */
[----:B------:R-:W-:-:S04]  /*29a0*/  @P1 SHF.R.U32.HI R5, RZ, R73, R10 ;  /* 0x00000049ff051219 */ /* 0x000fc8000001160a */
[----:B------:R-:W-:Y:S01]  /*29b0*/  LOP3.LUT R5, RZ, R5, RZ, 0x33, !PT ;  /* 0x00000005ff057212 */ /* 0x000fe200078e33ff */
[----:B------:R-:W-:Y:S06]  /*29c0*/  BRA `(.L_x_2519) ;  /* 0x0000000000187947 */ /* 0x000fec0003800000 */
.L_x_2518:
[----:B------:R-:W-:Y:S02]  /*29d0*/  ULDC UR6, c[0x0][0x9e4] ;  /* 0x0002790000067ab9 */ /* 0x000fe40000000800 */
[----:B------:R-:W-:-:S05]  /*29e0*/  IMAD.U32 R13, RZ, RZ, UR6 ;  /* 0x00000006ff0d7e24 */ /* 0x000fca000f8e00ff */
[----:B------:R-:W-:-:S13]  /*29f0*/  ISETP.NE.AND P1, PT, R13, 0x1, PT ;  /* 0x000000010d00780c */ /* 0x000fda0003f25270 */
[----:B------:R-:W2:Y:S02]  /*2a00*/  @P1 LDC.64 R72, c[0x0][0x9e8] ;  /* 0x00027a00ff481b82 */ /* 0x000ea40000000a00 */
[----:B--2---:R-:W-:-:S05]  /*2a10*/  @P1 IMAD.HI.U32 R10, R5, R72, RZ ;  /* 0x00000048050a1227 */ /* 0x004fca00078e00ff */
[----:B------:R-:W-:-:S07]  /*2a20*/  @P1 SHF.R.U32.HI R5, RZ, R73, R10 ;  /* 0x00000049ff051219 */ /* 0x000fce000001160a */
.L_x_2519:
[----:B------:R-:W-:Y:S05]  /*2a30*/  BSYNC B0 ;  /* 0x0000000000007941 */ /* 0x000fea0003800000 */
.L_x_2517:
[----:B------:R-:W-:-:S05]  /*2a40*/  IMAD R5, R5, R13, R20 ;  /* 0x0000000d05057224 */ /* 0x000fca00078e0214 */
[----:B------:R-:W-:Y:S02]  /*2a50*/  VIADDMNMX R0, R5, R13, R0, PT ;  /* 0x0000000d05007246 */ /* 0x000fe40003800100 */
[----:B------:R-:W-:-:S07]  /*2a60*/  VIMNMX R4, R4, R5, !PT ;  /* 0x0000000504047248 */ /* 0x000fce0007fe0100 */
.L_x_2516:
[C---:B------:R-:W-:Y:S01]  /*2a70*/  ISETP.GE.AND P1, PT, R14.reuse, 0x2, PT ;  /* 0x000000020e00780c */ /* 0x040fe20003f26270 */
[----:B------:R-:W2:Y:S01]  /*2a80*/  SHFL.IDX PT, R2, R2, 0x1, 0x1c1f ;  /* 0x003c1f0002027f89 */ /* 0x000ea200000e0000 */
[----:B------:R-:W-:Y:S01]  /*2a90*/  ISETP.GE.AND P5, PT, R14, 0xa, PT ;  /* 0x0000000a0e00780c */ /* 0x000fe20003fa6270 */
[----:B------:R-:W-:Y:S01]  /*2aa0*/  UISETP.NE.AND UP0, UPT, UR47, URZ, UPT ;  /* 0x0000003f2f00728c */ /* 0x000fe2000bf05270 */
[----:B------:R-:W-:Y:S02]  /*2ab0*/  ISETP.GT.AND P3, PT, R4, 0x1, !P1 ;  /* 0x000000010400780c */ /* 0x000fe40004f64270 */
[----:B------:R-:W-:Y:S02]  /*2ac0*/  ISETP.GE.AND P2, PT, R14, 0x9, PT ;  /* 0x000000090e00780c */ /* 0x000fe40003f46270 */
[----:B------:R-:W-:Y:S02]  /*2ad0*/  ISETP.LT.OR P3, PT, R0, 0x2, P3 ;  /* 0x000000020000780c */ /* 0x000fe40001f61670 */
[----:B------:R-:W-:-:S02]  /*2ae0*/  P2R R21, PR, RZ, 0x20 ;  /* 0x00000020ff157803 */ /* 0x000fc40000000000 */
[----:B------:R-:W-:Y:S02]  /*2af0*/  FSEL R25, R25, -INF , !P3 ;  /* 0xff80000019197808 */ /* 0x000fe40005800000 */
[C---:B------:R-:W-:Y:S02]  /*2b00*/  ISETP.GT.AND P3, PT, R4.reuse, 0x9, !P5 ;  /* 0x000000090400780c */ /* 0x040fe40006f64270 */
[----:B------:R-:W-:Y:S02]  /*2b10*/  ISETP.GT.AND P4, PT, R4, 0x8, !P2 ;  /* 0x000000080400780c */ /* 0x000fe40005784270 */
[----:B------:R-:W-:Y:S02]  /*2b20*/  ISETP.LT.OR P3, PT, R0, 0xa, P3 ;  /* 0x0000000a0000780c */ /* 0x000fe40001f61670 */
[----:B------:R-:W-:Y:S02]  /*2b30*/  ISETP.GE.AND P5, PT, R14, 0x11, PT ;  /* 0x000000110e00780c */ /* 0x000fe40003fa6270 */
[----:B------:R-:W-:-:S02]  /*2b40*/  FSEL R29, R29, -INF , !P3 ;  /* 0xff8000001d1d7808 */ /* 0x000fc40005800000 */
[----:B------:R-:W-:Y:S01]  /*2b50*/  ISETP.LT.OR P4, PT, R0, 0x9, P4 ;  /* 0x000000090000780c */ /* 0x000fe20002781670 */
[----:B--2---:R-:W-:Y:S01]  /*2b60*/  IMAD.IADD R10, R11, 0x1, R2 ;  /* 0x000000010b0a7824 */ /* 0x004fe200078e0202 */
[----:B------:R-:W-:Y:S02]  /*2b70*/  ISETP.GT.AND P3, PT, R4, 0x10, !P5 ;  /* 0x000000100400780c */ /* 0x000fe40006f64270 */
[----:B------:R-:W-:Y:S02]  /*2b80*/  FSEL R28, R28, -INF , !P4 ;  /* 0xff8000001c1c7808 */ /* 0x000fe40006000000 */
        /* <DEDUP_REMOVED lines=81> */
[----:B------:R-:W-:Y:S02]  /*30a0*/  P2R R72, PR, RZ, 0x20 ;  /* 0x00000020ff487803 */ /* 0x000fe40000000000 */
[----:B------:R-:W-:Y:S02]  /*30b0*/  FSEL R64, R64, -INF , !P3 ;  /* 0xff80000040407808 */ /* 0x000fe40005800000 */
[C---:B------:R-:W-:Y:S02]  /*30c0*/  ISETP.GE.AND P3, PT, R14.reuse, 0x52, PT ;  /* 0x000000520e00780c */ /* 0x040fe40003f66270 */
[----:B------:R-:W-:Y:S02]  /*30d0*/  ISETP.GE.AND P6, PT, R14, 0x1, PT ;  /* 0x000000010e00780c */ /* 0x000fe40003fc6270 */
[----:B------:R-:W-:Y:S02]  /*30e0*/  ISETP.GT.AND P4, PT, R4, 0x51, !P3 ;  /* 0x000000510400780c */ /* 0x000fe40005f84270 */
[----:B------:R-:W-:-:S02]  /*30f0*/  P2R R15, PR, RZ, 0x40 ;  /* 0x00000040ff0f7803 */ /* 0x000fc40000000000 */
[----:B------:R-:W-:-:S04]  /*3100*/  ISETP.LT.OR P4, PT, R0, 0x52, P4 ;  /* 0x000000520000780c */ /* 0x000fc80002781670 */
[----:B------:R-:W-:Y:S02]  /*3110*/  FSEL R65, R65, -INF , !P4 ;  /* 0xff80000041417808 */ /* 0x000fe40006000000 */
[----:B------:R-:W-:-:S04]  /*3120*/  ISETP.GE.AND P4, PT, R14, 0x59, PT ;  /* 0x000000590e00780c */ /* 0x000fc80003f86270 */
[----:B------:R-:W-:-:S04]  /*3130*/  ISETP.GT.AND P5, PT, R4, 0x58, !P4 ;  /* 0x000000580400780c */ /* 0x000fc800067a4270 */
[----:B------:R-:W-:-:S04]  /*3140*/  ISETP.LT.OR P5, PT, R0, 0x59, P5 ;  /* 0x000000590000780c */ /* 0x000fc80002fa1670 */
[----:B------:R-:W-:Y:S02]  /*3150*/  FSEL R68, R68, -INF , !P5 ;  /* 0xff80000044447808 */ /* 0x000fe40006800000 */
[----:B------:R-:W-:-:S04]  /*3160*/  ISETP.GT.AND P5, PT, R4, RZ, !P6 ;  /* 0x000000ff0400720c */ /* 0x000fc800077a4270 */
[----:B------:R-:W-:-:S04]  /*3170*/  ISETP.LT.OR P5, PT, R0, 0x1, P5 ;  /* 0x000000010000780c */ /* 0x000fc80002fa1670 */
[----:B------:R-:W-:Y:S02]  /*3180*/  FSEL R13, R24, -INF , !P5 ;  /* 0xff800000180d7808 */ /* 0x000fe40006800000 */
[----:B------:R-:W-:-:S04]  /*3190*/  ISETP.GE.AND P5, PT, R14, 0x5a, PT ;  /* 0x0000005a0e00780c */ /* 0x000fc80003fa6270 */
[----:B------:R-:W-:-:S04]  /*31a0*/  ISETP.GT.AND P6, PT, R4, 0x59, !P5 ;  /* 0x000000590400780c */ /* 0x000fc80006fc4270 */
[----:B------:R-:W-:Y:S02]  /*31b0*/  ISETP.LT.OR P6, PT, R0, 0x5a, P6 ;  /* 0x0000005a0000780c */ /* 0x000fe400037c1670 */
[----:B------:R-:W-:Y:S02]  /*31c0*/  VIADDMNMX R0, R2, R12, R9, PT ;  /* 0x0000000c02007246 */ /* 0x000fe40003800109 */
[----:B------:R-:W-:Y:S02]  /*31d0*/  FSEL R69, R69, -INF , !P6 ;  /* 0xff80000045457808 */ /* 0x000fe40007000000 */
[----:B------:R-:W-:-:S13]  /*31e0*/  PLOP3.LUT P6, PT, PT, PT, UP0, 0x40, 0x0 ;  /* 0x000000000000781c */ /* 0x000fda0003fce808 */
[----:B------:R-:W-:Y:S05]  /*31f0*/  @P6 BRA `(.L_x_2520) ;  /* 0x00000000005c6947 */ /* 0x000fea0003800000 */
        /* <DEDUP_REMOVED lines=13> */
.L_x_2522:
[----:B------:R-:W-:Y:S02]  /*32d0*/  ULDC UR6, c[0x0][0x9e4] ;  /* 0x0002790000067ab9 */ /* 0x000fe40000000800 */
[----:B------:R-:W-:-:S05]  /*32e0*/  IMAD.U32 R2, RZ, RZ, UR6 ;  /* 0x00000006ff027e24 */ /* 0x000fca000f8e00ff */
[----:B------:R-:W-:-:S13]  /*32f0*/  ISETP.NE.AND P6, PT, R2, 0x1, PT ;  /* 0x000000010200780c */ /* 0x000fda0003fc5270 */
[----:B------:R-:W2:Y:S02]  /*3300*/  @P6 LDC.64 R4, c[0x0][0x9e8] ;  /* 0x00027a00ff046b82 */ /* 0x000ea40000000a00 */
[----:B--2---:R-:W-:-:S05]  /*3310*/  @P6 IMAD.HI.U32 R4, R9, R4, RZ ;  /* 0x0000000409046227 */ /* 0x004fca00078e00ff */
[----:B------:R-:W-:-:S07]  /*3320*/  @P6 SHF.R.U32.HI R9, RZ, R5, R4 ;  /* 0x00000005ff096219 */ /* 0x000fce0000011604 */
.L_x_2523:
[----:B------:R-:W-:Y:S05]  /*3330*/  BSYNC B0 ;  /* 0x0000000000007941 */ /* 0x000fea0003800000 */
.L_x_2521:
[----:B------:R-:W-:-:S05]  /*3340*/  IMAD R9, R9, R2, R20 ;  /* 0x0000000209097224 */ /* 0x000fca00078e0214 */
[----:B------:R-:W-:Y:S02]  /*3350*/  VIADDMNMX R0, R9, R2, R0, PT ;  /* 0x0000000209007246 */ /* 0x000fe40003800100 */
[----:B------:R-:W-:-:S07]  /*3360*/  VIMNMX R10, R10, R9, !PT ;  /* 0x000000090a0a7248 */ /* 0x000fce0007fe0100 */
.L_x_2520:
[C---:B------:R-:W-:Y:S01]  /*3370*/  ISETP.GT.AND P1, PT, R10.reuse, 0x1, !P1 ;  /* 0x000000010a00780c */ /* 0x040fe20004f24270 */
[----:B------:R-:W-:Y:S01]  /*3380*/  ULDC UR10, c[0x0][0x988] ;  /* 0x00026200000a7ab9 */ /* 0x000fe20000000800 */
[----:B------:R-:W-:Y:S02]  /*3390*/  ISETP.GT.AND P2, PT, R10, 0x8, !P2 ;  /* 0x000000080a00780c */ /* 0x000fe40005744270 */
[C---:B------:R-:W-:Y:S02]  /*33a0*/  ISETP.LT.OR P1, PT, R0.reuse, 0x2, P1 ;  /* 0x000000020000780c */ /* 0x040fe40000f21670 */
[----:B------:R-:W-:Y:S02]  /*33b0*/  ISETP.LT.OR P2, PT, R0, 0x9, P2 ;  /* 0x000000090000780c */ /* 0x000fe40001741670 */
[----:B------:R-:W-:Y:S02]  /*33c0*/  FSEL R27, R27, -INF , !P1 ;  /* 0xff8000001b1b7808 */ /* 0x000fe40004800000 */
[----:B------:R-:W-:-:S02]  /*33d0*/  ISETP.NE.AND P1, PT, R21, RZ, PT ;  /* 0x000000ff1500720c */ /* 0x000fc40003f25270 */
[----:B------:R-:W-:Y:S02]  /*33e0*/  FSEL R30, R30, -INF , !P2 ;  /* 0xff8000001e1e7808 */ /* 0x000fe40005000000 */
[----:B------:R-:W-:Y:S02]  /*33f0*/  ISETP.GT.AND P1, PT, R10, 0x9, !P1 ;  /* 0x000000090a00780c */ /* 0x000fe40004f24270 */
[----:B------:R-:W-:Y:S02]  /*3400*/  ISETP.NE.AND P2, PT, R74, RZ, PT ;  /* 0x000000ff4a00720c */ /* 0x000fe40003f45270 */
[----:B------:R-:W-:Y:S02]  /*3410*/  ISETP.LT.OR P1, PT, R0, 0xa, P1 ;  /* 0x0000000a0000780c */ /* 0x000fe40000f21670 */
[----:B------:R-:W-:Y:S02]  /*3420*/  FMNMX.FTZ R5, R13, R25, !PT ;  /* 0x000000190d057209 */ /* 0x000fe40007810000 */
[----:B------:R-:W-:-:S02]  /*3430*/  FSEL R31, R31, -INF , !P1 ;  /* 0xff8000001f1f7808 */ /* 0x000fc40004800000 */
[----:B------:R-:W-:Y:S02]  /*3440*/  ISETP.NE.AND P1, PT, R72, RZ, PT ;  /* 0x000000ff4800720c */ /* 0x000fe40003f25270 */
[----:B------:R-:W-:Y:S02]  /*3450*/  ISETP.NE.AND P6, PT, R75, RZ, PT ;  /* 0x000000ff4b00720c */ /* 0x000fe40003fc5270 */
        /* <DEDUP_REMOVED lines=53> */
[----:B------:R-:W-:Y:S01]  /*37b0*/  ISETP.NE.AND P2, PT, R85, RZ, PT ;  /* 0x000000ff5500720c */ /* 0x000fe20003f45270 */
[----:B------:R-:W2:Y:S01]  /*37c0*/  SHFL.BFLY PT, R5, R2, 0x2, 0x1f ;  /* 0x0c401f0002057f89 */ /* 0x000ea200000e0000 */
[----:B------:R-:W-:Y:S02]  /*37d0*/  ISETP.LT.OR P1, PT, R0, 0x31, P1 ;  /* 0x000000310000780c */ /* 0x000fe40000f21670 */
[----:B------:R-:W-:Y:S02]  /*37e0*/  ISETP.NE.AND P6, PT, R15, RZ, PT ;  /* 0x000000ff0f00720c */ /* 0x000fe40003fc5270 */
[----:B------:R-:W-:Y:S02]  /*37f0*/  FSEL R50, R50, -INF , !P1 ;  /* 0xff80000032327808 */ /* 0x000fe40004800000 */
[----:B------:R-:W-:-:S02]  /*3800*/  ISETP.NE.AND P1, PT, R81, RZ, PT ;  /* 0x000000ff5100720c */ /* 0x000fc40003f25270 */
[C---:B------:R-:W-:Y:S02]  /*3810*/  ISETP.GT.AND P3, PT, R10.reuse, 0x51, !P3 ;  /* 0x000000510a00780c */ /* 0x040fe40005f64270 */
[C---:B------:R-:W-:Y:S02]  /*3820*/  ISETP.GT.AND P1, PT, R10.reuse, 0x31, !P1 ;  /* 0x000000310a00780c */ /* 0x040fe40004f24270 */
[----:B------:R-:W-:Y:S02]  /*3830*/  ISETP.GT.AND P4, PT, R10, 0x58, !P4 ;  /* 0x000000580a00780c */ /* 0x000fe40006784270 */
[C---:B------:R-:W-:Y:S02]  /*3840*/  ISETP.LT.OR P1, PT, R0.reuse, 0x32, P1 ;  /* 0x000000320000780c */ /* 0x040fe40000f21670 */
[----:B------:R-:W-:Y:S02]  /*3850*/  ISETP.LT.OR P3, PT, R0, 0x52, P3 ;  /* 0x000000520000780c */ /* 0x000fe40001f61670 */
[----:B------:R-:W-:-:S02]  /*3860*/  FSEL R51, R51, -INF , !P1 ;  /* 0xff80000033337808 */ /* 0x000fc40004800000 */
[----:B------:R-:W-:Y:S02]  /*3870*/  ISETP.NE.AND P1, PT, R82, RZ, PT ;  /* 0x000000ff5200720c */ /* 0x000fe40003f25270 */
[C---:B------:R-:W-:Y:S02]  /*3880*/  ISETP.GT.AND P5, PT, R10.reuse, 0x59, !P5 ;  /* 0x000000590a00780c */ /* 0x040fe40006fa4270 */
[----:B------:R-:W-:Y:S02]  /*3890*/  ISETP.GT.AND P1, PT, R10, 0x38, !P1 ;  /* 0x000000380a00780c */ /* 0x000fe40004f24270 */
[----:B--2---:R-:W-:Y:S02]  /*38a0*/  FMNMX.FTZ R9, R2, R5, !PT ;  /* 0x0000000502097209 */ /* 0x004fe40007810000 */
[C---:B------:R-:W-:Y:S02]  /*38b0*/  ISETP.LT.OR P1, PT, R0.reuse, 0x39, P1 ;  /* 0x000000390000780c */ /* 0x040fe40000f21670 */
[----:B------:R-:W-:Y:S01]  /*38c0*/  ISETP.LT.OR P4, PT, R0, 0x59, P4 ;  /* 0x000000590000780c */ /* 0x000fe20002781670 */
[----:B------:R-:W2:Y:S01]  /*38d0*/  SHFL.BFLY PT, R4, R9, 0x1, 0x1f ;  /* 0x0c201f0009047f89 */ /* 0x000ea200000e0000 */
[----:B------:R-:W-:-:S02]  /*38e0*/  FSEL R54, R54, -INF , !P1 ;  /* 0xff80000036367808 */ /* 0x000fc40004800000 */
[----:B------:R-:W-:Y:S02]  /*38f0*/  ISETP.NE.AND P1, PT, R83, RZ, PT ;  /* 0x000000ff5300720c */ /* 0x000fe40003f25270 */
[----:B------:R-:W-:Y:S02]  /*3900*/  FSEL R67, R67, -INF , !P3 ;  /* 0xff80000043437808 */ /* 0x000fe40005800000 */
[----:B------:R-:W-:Y:S02]  /*3910*/  ISETP.GT.AND P1, PT, R10, 0x39, !P1 ;  /* 0x000000390a00780c */ /* 0x000fe40004f24270 */
[C---:B------:R-:W-:Y:S02]  /*3920*/  ISETP.LT.OR P5, PT, R0.reuse, 0x5a, P5 ;  /* 0x0000005a0000780c */ /* 0x040fe40002fa1670 */
[----:B------:R-:W-:Y:S02]  /*3930*/  ISETP.LT.OR P1, PT, R0, 0x3a, P1 ;  /* 0x0000003a0000780c */ /* 0x000fe40000f21670 */
[----:B------:R-:W-:-:S02]  /*3940*/  FSEL R70, R70, -INF , !P4 ;  /* 0xff80000046467808 */ /* 0x000fc40006000000 */
[----:B------:R-:W-:Y:S02]  /*3950*/  FSEL R55, R55, -INF , !P1 ;  /* 0xff80000037377808 */ /* 0x000fe40004800000 */
[----:B------:R-:W-:Y:S02]  /*3960*/  ISETP.NE.AND P1, PT, R84, RZ, PT ;  /* 0x000000ff5400720c */ /* 0x000fe40003f25270 */
[----:B------:R-:W-:Y:S02]  /*3970*/  FSEL R71, R71, -INF , !P5 ;  /* 0xff80000047477808 */ /* 0x000fe40006800000 */
[----:B------:R-:W-:Y:S02]  /*3980*/  ISETP.GT.AND P1, PT, R10, 0x40, !P1 ;  /* 0x000000400a00780c */ /* 0x000fe40004f24270 */
[----:B--2---:R-:W-:Y:S02]  /*3990*/  FMNMX.FTZ R4, R9, R4, !PT ;  /* 0x0000000409047209 */ /* 0x004fe40007810000 */
[----:B------:R-:W-:-:S03]  /*39a0*/  ISETP.LT.OR P1, PT, R0, 0x41, P1 ;  /* 0x000000410000780c */ /* 0x000fc60000f21670 */
[----:B------:R-:W-:Y:S01]  /*39b0*/  FMUL.FTZ R5, R4, UR10 ;  /* 0x0000000a04057c20 */ /* 0x000fe20008410000 */
        /* <DEDUP_REMOVED lines=9> */
[----:B------:R-:W-:-:S04]  /*3a50*/  FSETP.NEU.FTZ.AND P1, PT, R4, -INF , PT ;  /* 0xff8000000400780b */ /* 0x000fc80003f3d000 */
        /* <DEDUP_REMOVED lines=17> */
[----:B------:R-:W2:Y:S01]  /*3b70*/  MUFU.EX2 R9, R9 ;  /* 0x0000000900097308 */ /* 0x000ea20000000800 */
[----:B------:R-:W-:Y:S01]  /*3b80*/  ISETP.GT.AND P1, PT, R10, 0x49, !P2 ;  /* 0x000000490a00780c */ /* 0x000fe20005724270 */
[--C-:B------:R-:W-:Y:S01]  /*3b90*/  FFMA.FTZ R162, R36, UR10, -R12.reuse ;  /* 0x0000000a24a27c23 */ /* 0x100fe2000801080c */
[----:B------:R-:W-:Y:S01]  /*3ba0*/  FMNMX.FTZ R2, R38, R5, !PT ;  /* 0x0000000526027209 */ /* 0x000fe20007810000 */
[--C-:B------:R-:W-:Y:S01]  /*3bb0*/  FFMA.FTZ R21, R41, UR10, -R12.reuse ;  /* 0x0000000a29157c23 */ /* 0x100fe2000801080c */
[----:B------:R-:W-:Y:S01]  /*3bc0*/  ISETP.GT.AND P2, PT, R10, 0x50, !P6 ;  /* 0x000000500a00780c */ /* 0x000fe20007744270 */
[--C-:B------:R-:W-:Y:S01]  /*3bd0*/  FFMA.FTZ R15, R37, UR10, -R12.reuse ;  /* 0x0000000a250f7c23 */ /* 0x100fe2000801080c */
[----:B------:R-:W-:Y:S01]  /*3be0*/  FMNMX.FTZ R5, R39, R2, !PT ;  /* 0x0000000227057209 */ /* 0x000fe20007810000 */
[----:B------:R-:W3:Y:S01]  /*3bf0*/  MUFU.EX2 R158, R158 ;  /* 0x0000009e009e7308 */ /* 0x000ee20000000800 */
[----:B------:R-:W-:Y:S01]  /*3c00*/  ISETP.LT.OR P1, PT, R0, 0x4a, P1 ;  /* 0x0000004a0000780c */ /* 0x000fe20000f21670 */
[--C-:B------:R-:W-:Y:S01]  /*3c10*/  FFMA.FTZ R164, R40, UR10, -R12.reuse ;  /* 0x0000000a28a47c23 */ /* 0x100fe2000801080c */
[----:B------:R-:W-:Y:S01]  /*3c20*/  FMNMX.FTZ R2, R42, R5, !PT ;  /* 0x000000052a027209 */ /* 0x000fe20007810000 */
[--C-:B------:R-:W-:Y:S01]  /*3c30*/  FFMA.FTZ R166, R44, UR10, -R12.reuse ;  /* 0x0000000a2ca67c23 */ /* 0x100fe2000801080c */
[----:B------:R-:W-:Y:S01]  /*3c40*/  ISETP.LT.OR P2, PT, R0, 0x51, P2 ;  /* 0x000000510000780c */ /* 0x000fe20001741670 */
[--C-:B------:R-:W-:Y:S01]  /*3c50*/  FFMA.FTZ R25, R45, UR10, -R12.reuse ;  /* 0x0000000a2d197c23 */ /* 0x100fe2000801080c */
[----:B------:R-:W-:Y:S01]  /*3c60*/  FMNMX.FTZ R5, R43, R2, !PT ;  /* 0x000000022b057209 */ /* 0x000fe20007810000 */
[----:B------:R-:W4:Y:S01]  /*3c70*/  MUFU.EX2 R11, R11 ;  /* 0x0000000b000b7308 */ /* 0x000f220000000800 */
[----:B------:R-:W-:Y:S01]  /*3c80*/  FSEL R63, R63, -INF , !P1 ;  /* 0xff8000003f3f7808 */ /* 0x000fe20004800000 */
[----:B--2---:R-:W-:Y:S01]  /*3c90*/  FADD.FTZ R41, R156, R9 ;  /* 0x000000099c297221 */ /* 0x004fe20000010000 */
[----:B------:R-:W-:Y:S01]  /*3ca0*/  FMNMX.FTZ R2, R46, R5, !PT ;  /* 0x000000052e027209 */ /* 0x000fe20007810000 */
[--C-:B------:R-:W-:Y:S01]  /*3cb0*/  FFMA.FTZ R168, R48, UR10, -R12.reuse ;  /* 0x0000000a30a87c23 */ /* 0x100fe2000801080c */
[----:B------:R-:W-:Y:S01]  /*3cc0*/  FSEL R66, R66, -INF , !P2 ;  /* 0xff80000042427808 */ /* 0x000fe20005000000 */
        /* <DEDUP_REMOVED lines=11> */
[--C-:B------:R-:W-:Y:S01]  /*3d80*/  FFMA.FTZ R61, R61, UR10, -R12.reuse ;  /* 0x0000000a3d3d7c23 */ /* 0x100fe2000801080c */
[--C-:B------:R-:W-:Y:S01]  /*3d90*/  FFMA.FTZ R64, R64, UR10, -R12.reuse ;  /* 0x0000000a40407c23 */ /* 0x100fe2000801080c */
[----:B------:R-:W-:Y:S01]  /*3da0*/  FMNMX.FTZ R2, R54, R5, !PT ;  /* 0x0000000536027209 */ /* 0x000fe20007810000 */
[--C-:B------:R-:W-:Y:S01]  /*3db0*/  FFMA.FTZ R65, R65, UR10, -R12.reuse ;  /* 0x0000000a41417c23 */ /* 0x100fe2000801080c */
[----:B------:R-:W-:Y:S01]  /*3dc0*/  F2FP.BF16.F32.PACK_AB R156, R9, R156 ;  /* 0x0000009c099c723e */ /* 0x000fe200000010ff */
[--C-:B------:R-:W-:Y:S01]  /*3dd0*/  FFMA.FTZ R68, R68, UR10, -R12.reuse ;  /* 0x0000000a44447c23 */ /* 0x100fe2000801080c */
[----:B------:R-:W-:Y:S01]  /*3de0*/  FMNMX.FTZ R5, R55, R2, !PT ;  /* 0x0000000237057209 */ /* 0x000fe20007810000 */
[----:B------:R-:W0:Y:S01]  /*3df0*/  MUFU.EX2 R162, R162 ;  /* 0x000000a200a27308 */ /* 0x000e220000000800 */
[----:B------:R-:W-:-:S02]  /*3e00*/  FFMA.FTZ R12, R69, UR10, -R12 ;  /* 0x0000000a450c7c23 */ /* 0x000fc4000801080c */
[----:B------:R-:W-:-:S04]  /*3e10*/  FMNMX.FTZ R2, R58, R5, !PT ;  /* 0x000000053a027209 */ /* 0x000fc80007810000 */
[----:B------:R-:W-:Y:S01]  /*3e20*/  FMNMX.FTZ R5, R59, R2, !PT ;  /* 0x000000023b057209 */ /* 0x000fe20007810000 */
[----:B------:R-:W1:Y:S03]  /*3e30*/  MUFU.EX2 R15, R15 ;  /* 0x0000000f000f7308 */ /* 0x000e660000000800 */
        /* <DEDUP_REMOVED lines=8> */
[----:B------:R-:W1:Y:S04]  /*3ec0*/  MUFU.EX2 R166, R166 ;  /* 0x000000a600a67308 */ /* 0x000e680000000800 */
[----:B------:R-:W3:Y:S04]  /*3ed0*/  SHFL.BFLY PT, R5, R0, 0x2, 0x1f ;  /* 0x0c401f0000057f89 */ /* 0x000ee800000e0000 */
[----:B------:R-:W-:Y:S08]  /*3ee0*/  MUFU.EX2 R25, R25 ;  /* 0x0000001900197308 */ /* 0x000ff00000000800 */
[----:B------:R-:W-:Y:S08]  /*3ef0*/  MUFU.EX2 R168, R168 ;  /* 0x000000a800a87308 */ /* 0x000ff00000000800 */
[----:B------:R-:W-:Y:S01]  /*3f00*/  MUFU.EX2 R29, R29 ;  /* 0x0000001d001d7308 */ /* 0x000fe20000000800 */
[----:B---3--:R-:W-:-:S07]  /*3f10*/  FMNMX.FTZ R2, R0, R5, !PT ;  /* 0x0000000500027209 */ /* 0x008fce0007810000 */
[----:B------:R-:W-:Y:S01]  /*3f20*/  MUFU.EX2 R170, R170 ;  /* 0x000000aa00aa7308 */ /* 0x000fe20000000800 */
[----:B------:R-:W3:Y:S07]  /*3f30*/  SHFL.BFLY PT, R5, R2, 0x1, 0x1f ;  /* 0x0c201f0002057f89 */ /* 0x000eee00000e0000 */
[----:B------:R-:W-:Y:S08]  /*3f40*/  MUFU.EX2 R33, R33 ;  /* 0x0000002100217308 */ /* 0x000ff00000000800 */
[----:B------:R-:W-:Y:S08]  /*3f50*/  MUFU.EX2 R172, R172 ;  /* 0x000000ac00ac7308 */ /* 0x000ff00000000800 */
[----:B------:R-:W-:Y:S01]  /*3f60*/  MUFU.EX2 R57, R57 ;  /* 0x0000003900397308 */ /* 0x000fe20000000800 */
[----:B---3--:R-:W-:Y:S01]  /*3f70*/  FMNMX.FTZ R5, R2, R5, !PT ;  /* 0x0000000502057209 */ /* 0x008fe20007810000 */
[----:B------:R-:W-:Y:S01]  /*3f80*/  FADD.FTZ R2, R158, R41 ;  /* 0x000000299e027221 */ /* 0x000fe20000010000 */
[----:B----4-:R-:W-:-:S02]  /*3f90*/  F2FP.BF16.F32.PACK_AB R158, R11, R158 ;  /* 0x0000009e0b9e723e */ /* 0x010fc400000010ff */
[C---:B------:R-:W-:Y:S01]  /*3fa0*/  FSETP.NEU.FTZ.AND P1, PT, R5.reuse, -INF , PT ;  /* 0xff8000000500780b */ /* 0x040fe20003f3d000 */
[----:B------:R-:W-:Y:S01]  /*3fb0*/  FMUL.FTZ R0, R5, UR10 ;  /* 0x0000000a05007c20 */ /* 0x000fe20008410000 */
[----:B------:R-:W-:Y:S01]  /*3fc0*/  FADD.FTZ R41, R11, R2 ;  /* 0x000000020b297221 */ /* 0x000fe20000010000 */
[----:B------:R-:W-:Y:S03]  /*3fd0*/  MUFU.EX2 R60, R60 ;  /* 0x0000003c003c7308 */ /* 0x000fe60000000800 */
[----:B------:R-:W-:Y:S01]  /*3fe0*/  FSEL R0, R0, RZ, P1 ;  /* 0x000000ff00007208 */ /* 0x000fe20000800000 */
[----:B--2---:R-:W-:Y:S01]  /*3ff0*/  FADD.FTZ R2, R160, R41 ;  /* 0x00000029a0027221 */ /* 0x004fe20000010000 */
[----:B-----5:R-:W-:-:S03]  /*4000*/  F2FP.BF16.F32.PACK_AB R160, R13, R160 ;  /* 0x000000a00da0723e */ /* 0x020fc600000010ff */
        /* <DEDUP_REMOVED lines=8> */
[----:B------:R-:W-:Y:S01]  /*4090*/  FFMA.FTZ R39, R39, UR10, -R0 ;  /* 0x0000000a27277c23 */ /* 0x000fe20008010800 */
[----:B------:R-:W-:Y:S01]  /*40a0*/  FADD.FTZ R45, R13, R2 ;  /* 0x000000020d2d7221 */ /* 0x000fe20000010000 */
[--C-:B------:R-:W-:Y:S01]  /*40b0*/  FFMA.FTZ R42, R42, UR10, -R0.reuse ;  /* 0x0000000a2a2a7c23 */ /* 0x100fe20008010800 */
[--C-:B------:R-:W-:Y:S01]  /*40c0*/  FFMA.FTZ R43, R43, UR10, -R0.reuse ;  /* 0x0000000a2b2b7c23 */ /* 0x100fe20008010800 */
[--C-:B------:R-:W-:Y:S01]  /*40d0*/  FFMA.FTZ R46, R46, UR10, -R0.reuse ;  /* 0x0000000a2e2e7c23 */ /* 0x100fe20008010800 */
[----:B0-----:R-:W-:Y:S01]  /*40e0*/  FADD.FTZ R10, R162, R45 ;  /* 0x0000002da20a7221 */ /* 0x001fe20000010000 */
[----:B------:R-:W0:Y:S01]  /*40f0*/  MUFU.EX2 R27, R27 ;  /* 0x0000001b001b7308 */ /* 0x000e220000000800 */
[--C-:B------:R-:W-:Y:S01]  /*4100*/  FFMA.FTZ R47, R47, UR10, -R0.reuse ;  /* 0x0000000a2f2f7c23 */ /* 0x100fe20008010800 */
[----:B------:R-:W-:Y:S01]  /*4110*/  FFMA.FTZ R50, R50, UR10, -R0 ;  /* 0x0000000a32327c23 */ /* 0x000fe20008010800 */
[----:B-1----:R-:W-:Y:S01]  /*4120*/  FADD.FTZ R45, R15, R10 ;  /* 0x0000000a0f2d7221 */ /* 0x002fe20000010000 */
[--C-:B------:R-:W-:Y:S01]  /*4130*/  FFMA.FTZ R51, R51, UR10, -R0.reuse ;  /* 0x0000000a33337c23 */ /* 0x100fe20008010800 */
[--C-:B------:R-:W-:Y:S01]  /*4140*/  FFMA.FTZ R54, R54, UR10, -R0.reuse ;  /* 0x0000000a36367c23 */ /* 0x100fe20008010800 */
[--C-:B------:R-:W-:Y:S01]  /*4150*/  FFMA.FTZ R55, R55, UR10, -R0.reuse ;  /* 0x0000000a37377c23 */ /* 0x100fe20008010800 */
[----:B------:R-:W-:Y:S01]  /*4160*/  FADD.FTZ R10, R164, R45 ;  /* 0x0000002da40a7221 */ /* 0x000fe20000010000 */
[----:B------:R-:W1:Y:S01]  /*4170*/  MUFU.EX2 R30, R30 ;  /* 0x0000001e001e7308 */ /* 0x000e620000000800 */
[--C-:B------:R-:W-:Y:S01]  /*4180*/  FFMA.FTZ R58, R58, UR10, -R0.reuse ;  /* 0x0000000a3a3a7c23 */ /* 0x100fe20008010800 */
[----:B------:R-:W-:Y:S01]  /*4190*/  FFMA.FTZ R59, R59, UR10, -R0 ;  /* 0x0000000a3b3b7c23 */ /* 0x000fe20008010800 */
[----:B------:R-:W-:Y:S01]  /*41a0*/  FADD.FTZ R45, R21, R10 ;  /* 0x0000000a152d7221 */ /* 0x000fe20000010000 */
[--C-:B------:R-:W-:Y:S01]  /*41b0*/  FFMA.FTZ R62, R62, UR10, -R0.reuse ;  /* 0x0000000a3e3e7c23 */ /* 0x100fe20008010800 */
[--C-:B------:R-:W-:Y:S01]  /*41c0*/  FFMA.FTZ R63, R63, UR10, -R0.reuse ;  /* 0x0000000a3f3f7c23 */ /* 0x100fe20008010800 */
[--C-:B------:R-:W-:Y:S01]  /*41d0*/  FFMA.FTZ R66, R66, UR10, -R0.reuse ;  /* 0x0000000a42427c23 */ /* 0x100fe20008010800 */
[----:B------:R-:W-:Y:S01]  /*41e0*/  FADD.FTZ R10, R166, R45 ;  /* 0x0000002da60a7221 */ /* 0x000fe20000010000 */
[----:B------:R-:W2:Y:S01]  /*41f0*/  MUFU.EX2 R31, R31 ;  /* 0x0000001f001f7308 */ /* 0x000ea20000000800 */
[----:B0-----:R-:W-:Y:S01]  /*4200*/  FADD.FTZ R41, R26, R27 ;  /* 0x0000001b1a297221 */ /* 0x001fe20000010000 */
[----:B------:R-:W-:Y:S01]  /*4210*/  FFMA.FTZ R67, R67, UR10, -R0 ;  /* 0x0000000a43437c23 */ /* 0x000fe20008010800 */
[----:B------:R-:W-:Y:S01]  /*4220*/  FADD.FTZ R45, R25, R10 ;  /* 0x0000000a192d7221 */ /* 0x000fe20000010000 */
[--C-:B------:R-:W-:Y:S01]  /*4230*/  FFMA.FTZ R70, R70, UR10, -R0.reuse ;  /* 0x0000000a46467c23 */ /* 0x100fe20008010800 */
[----:B------:R-:W-:Y:S01]  /*4240*/  FFMA.FTZ R0, R71, UR10, -R0 ;  /* 0x0000000a47007c23 */ /* 0x000fe20008010800 */
[----:B------:R-:W-:Y:S01]  /*4250*/  F2FP.BF16.F32.PACK_AB R162, R15, R162 ;  /* 0x000000a20fa2723e */ /* 0x000fe200000010ff */
[----:B------:R-:W-:Y:S01]  /*4260*/  FADD.FTZ R10, R168, R45 ;  /* 0x0000002da80a7221 */ /* 0x000fe20000010000 */
[----:B------:R-:W0:Y:S01]  /*4270*/  MUFU.EX2 R34, R34 ;  /* 0x0000002200227308 */ /* 0x000e220000000800 */
[----:B-1----:R-:W-:Y:S01]  /*4280*/  FADD.FTZ R2, R30, R41 ;  /* 0x000000291e027221 */ /* 0x002fe20000010000 */
[----:B------:R-:W-:Y:S01]  /*4290*/  F2FP.BF16.F32.PACK_AB R164, R21, R164 ;  /* 0x000000a415a4723e */ /* 0x000fe200000010ff */
[----:B------:R-:W-:Y:S01]  /*42a0*/  FADD.FTZ R45, R29, R10 ;  /* 0x0000000a1d2d7221 */ /* 0x000fe20000010000 */
[----:B------:R-:W-:-:S02]  /*42b0*/  F2FP.BF16.F32.PACK_AB R166, R25, R166 ;  /* 0x000000a619a6723e */ /* 0x000fc400000010ff */
[----:B------:R-:W-:Y:S01]  /*42c0*/  F2FP.BF16.F32.PACK_AB R168, R29, R168 ;  /* 0x000000a81da8723e */ /* 0x000fe200000010ff */
[----:B------:R-:W-:Y:S01]  /*42d0*/  FADD.FTZ R10, R170, R45 ;  /* 0x0000002daa0a7221 */ /* 0x000fe20000010000 */
[----:B------:R-:W1:Y:S01]  /*42e0*/  MUFU.EX2 R35, R35 ;  /* 0x0000002300237308 */ /* 0x000e620000000800 */
[----:B--2---:R-:W-:Y:S01]  /*42f0*/  FADD.FTZ R41, R31, R2 ;  /* 0x000000021f297221 */ /* 0x004fe20000010000 */
[C---:B------:R-:W-:Y:S01]  /*4300*/  F2FP.BF16.F32.PACK_AB R170, R33.reuse, R170 ;  /* 0x000000aa21aa723e */ /* 0x040fe200000010ff */
[----:B------:R-:W-:Y:S01]  /*4310*/  FADD.FTZ R45, R33, R10 ;  /* 0x0000000a212d7221 */ /* 0x000fe20000010000 */
[----:B------:R-:W-:Y:S02]  /*4320*/  F2FP.BF16.F32.PACK_AB R157, R27, R26 ;  /* 0x0000001a1b9d723e */ /* 0x000fe400000010ff */
[----:B------:R-:W-:Y:S01]  /*4330*/  F2FP.BF16.F32.PACK_AB R159, R31, R30 ;  /* 0x0000001e1f9f723e */ /* 0x000fe200000010ff */
[----:B------:R-:W-:Y:S01]  /*4340*/  FADD.FTZ R10, R172, R45 ;  /* 0x0000002dac0a7221 */ /* 0x000fe20000010000 */
[----:B------:R-:W2:Y:S01]  /*4350*/  MUFU.EX2 R38, R38 ;  /* 0x0000002600267308 */ /* 0x000ea20000000800 */
[----:B0-----:R-:W-:Y:S01]  /*4360*/  FADD.FTZ R2, R34, R41 ;  /* 0x0000002922027221 */ /* 0x001fe20000010000 */
[C---:B------:R-:W-:Y:S01]  /*4370*/  F2FP.BF16.F32.PACK_AB R172, R57.reuse, R172 ;  /* 0x000000ac39ac723e */ /* 0x040fe200000010ff */
[----:B------:R-:W-:-:S04]  /*4380*/  FADD.FTZ R11, R57, R10 ;  /* 0x0000000a390b7221 */ /* 0x000fc80000010000 */
[----:B------:R-:W-:Y:S01]  /*4390*/  FADD.FTZ R10, R60, R11 ;  /* 0x0000000b3c0a7221 */ /* 0x000fe20000010000 */
        /* <DEDUP_REMOVED lines=53> */
[----:B------:R2:W0:Y:S01]  /*46f0*/  MUFU.EX2 R179, R0 ;  /* 0x0000000000b37308 */ /* 0x0004220000000800 */
[C---:B-1----:R-:W-:Y:S01]  /*4700*/  FADD.FTZ R9, R67.reuse, R10 ;  /* 0x0000000a43097221 */ /* 0x042fe20000010000 */
[----:B------:R-:W-:-:S03]  /*4710*/  F2FP.BF16.F32.PACK_AB R177, R67, R66 ;  /* 0x0000004243b1723e */ /* 0x000fc600000010ff */
[----:B--2---:R-:W-:-:S04]  /*4720*/  FADD.FTZ R0, R70, R9 ;  /* 0x0000000946007221 */ /* 0x004fc80000010000 */
[C---:B0-----:R-:W-:Y:S01]  /*4730*/  FADD.FTZ R0, R179.reuse, R0 ;  /* 0x00000000b3007221 */ /* 0x041fe20000010000 */
[----:B------:R-:W-:Y:S01]  /*4740*/  F2FP.BF16.F32.PACK_AB R179, R179, R70 ;  /* 0x00000046b3b3723e */ /* 0x000fe200000010ff */
[----:B------:R-:W-:Y:S06]  /*4750*/  @!P0 BRA `(.L_x_2524) ;  /* 0x0000000000048947 */ /* 0x000fec0003800000 */
[----:B------:R-:W-:Y:S01]  /*4760*/  BPT.TRAP 0x1 ;  /* 0x000000040000795c */ /* 0x000fe20000300000 */
.L_x_2524:
[----:B------:R0:W1:Y:S01]  /*4770*/  SYNCS.PHASECHK.TRANS64.TRYWAIT P1, [UR22+0x22850], R8 ;  /* 0x02285008ff0075a7 */ /* 0x0000620008020156 */
[----:B------:R-:W-:Y:S05]  /*4780*/  @!P0 BRA `(.L_x_2525) ;  /* 0x0000000000048947 */ /* 0x000fea0003800000 */
[----:B------:R-:W-:Y:S01]  /*4790*/  BPT.TRAP 0x1 ;  /* 0x000000040000795c */ /* 0x000fe20000300000 */
.L_x_2525:
[----:B-1----:R-:W-:Y:S05]  /*47a0*/  @P1 BRA `(.L_x_2526) ;  /* 0x0000000000081947 */ /* 0x002fea0003800000 */
[----:B------:R-:W1:Y:S02]  /*47b0*/  SYNCS.PHASECHK.TRANS64.TRYWAIT P1, [UR22+0x22850], R8 ;  /* 0x02285008ff0075a7 */ /* 0x000e640008020156 */
[----:B-1----:R-:W-:Y:S05]  /*47c0*/  @!P1 BRA `(.L_x_2527) ;  /* 0x0000013c00909947 */ /* 0x002fea0003800000 */
.L_x_2526:
        /* <DEDUP_REMOVED lines=42> */
[----:B--2---:R-:W-:Y:S05]  /*4a70*/  @!P0 BRA `(.L_x_2528) ;  /* 0x0000000000048947 */ /* 0x004fea0003800000 */
[----:B------:R-:W-:Y:S01]  /*4a80*/  BPT.TRAP 0x1 ;  /* 0x000000040000795c */ /* 0x000fe20000300000 */
.L_x_2528:
[----:B------:R-:W2:Y:S01]  /*4a90*/  LDC R6, c[0x0][0x448] ;  /* 0x00011200ff067b82 */ /* 0x000ea20000000800 */
[----:B------:R-:W-:Y:S02]  /*4aa0*/  UISETP.NE.AND UP0, UPT, UR47, URZ, UPT ;  /* 0x0000003f2f00728c */ /* 0x000fe4000bf05270 */
[----:B------:R-:W-:-:S05]  /*4ab0*/  UIADD3 UR22, UR22, 0x22860, URZ ;  /* 0x0002286016167890 */ /* 0x000fca000fffe03f */
[----:B------:R-:W3:Y:S01]  /*4ac0*/  S2UR UR6, SR_CgaCtaId ;  /* 0x00000000000679c3 */ /* 0x000ee20000008800 */
[----:B--2---:R-:W-:Y:S01]  /*4ad0*/  ISETP.NE.AND P1, PT, R6, 0x1, PT ;  /* 0x000000010600780c */ /* 0x004fe20003f25270 */
[----:B---3--:R-:W-:-:S12]  /*4ae0*/  UPRMT UR22, UR6, 0x654, UR22 ;  /* 0x0000065406167896 */ /* 0x008fd80008000016 */
[----:B------:R-:W2:Y:S08]  /*4af0*/  @P1 LDC R6, c[0x0][0x44c] ;  /* 0x00011300ff061b82 */ /* 0x000eb00000000800 */
[----:B01----:R-:W0:Y:S01]  /*4b00*/  @P1 LDC R8, c[0x0][0x450] ;  /* 0x00011400ff081b82 */ /* 0x003e220000000800 */
[----:B------:R-:W-:Y:S01]  /*4b10*/  SYNCS.ARRIVE.TRANS64.RED.A1T0 RZ, [UR22], RZ ;  /* 0x000000ffffff79a7 */ /* 0x000fe20008100416 */
[----:B--2---:R-:W-:-:S04]  /*4b20*/  @P1 IMAD.HI.U32 R7, R6, UR42, RZ ;  /* 0x0000002a06071c27 */ /* 0x004fc8000f8e00ff */
[----:B------:R-:W-:Y:S01]  /*4b30*/  IMAD.U32 R6, RZ, RZ, UR42 ;  /* 0x0000002aff067e24 */ /* 0x000fe2000f8e00ff */
[----:B0-----:R-:W-:Y:S02]  /*4b40*/  @P1 SHF.R.U32.HI R6, RZ, R8, R7 ;  /* 0x00000008ff061219 */ /* 0x001fe40000011607 */
[----:B------:R-:W-:Y:S02]  /*4b50*/  PLOP3.LUT P1, PT, PT, PT, UP0, 0x40, 0x0 ;  /* 0x000000000000781c */ /* 0x000fe40003f2e808 */
[----:B------:R-:W-:-:S05]  /*4b60*/  IADD3 R7, R6, R19, -R18 ;  /* 0x0000001306077210 */ /* 0x000fca0007ffe812 */
[----:B------:R-:W-:-:S05]  /*4b70*/  VIADD R6, R7, UR14 ;  /* 0x0000000e07067c36 */ /* 0x000fca0008000000 */
[----:B------:R-:W-:Y:S01]  /*4b80*/  R2UR UR11, R6 ;  /* 0x00000000060b72ca */ /* 0x000fe200000e0000 */
[----:B------:R-:W-:Y:S01]  /*4b90*/  VIADD R6, R152, 0xfffffffe ;  /* 0xfffffffe98067836 */ /* 0x000fe20000000000 */
[----:B------:R-:W-:-:S13]  /*4ba0*/  @P1 BRA `(.L_x_2529) ;  /* 0x0000000000541947 */ /* 0x000fda0003800000 */
[C---:B------:R-:W-:Y:S01]  /*4bb0*/  ISETP.GT.AND P1, PT, R7.reuse, RZ, PT ;  /* 0x000000ff0700720c */ /* 0x040fe20003f24270 */
[----:B------:R-:W-:-:S05]  /*4bc0*/  VIADD R8, R7, 0xffffffff ;  /* 0xffffffff07087836 */ /* 0x000fca0000000000 */
[----:B------:R-:W-:-:S07]  /*4bd0*/  R2UR UR14, R8 ;  /* 0x00000000080e72ca */ /* 0x000fce00000e0000 */
[----:B------:R-:W-:Y:S08]  /*4be0*/  @P1 BRA `(.L_x_2530) ;  /* 0x0000000000241947 */ /* 0x000ff00003800000 */
[----:B------:R-:W-:Y:S01]  /*4bf0*/  R2UR UR14, R7 ;  /* 0x00000000070e72ca */ /* 0x000fe200000e0000 */
[----:B------:R-:W-:Y:S02]  /*4c00*/  ULDC UR15, c[0x0][0x9e4] ;  /* 0x00027900000f7ab9 */ /* 0x000fe40000000800 */
[----:B------:R-:W-:-:S10]  /*4c10*/  UISETP.NE.AND UP0, UPT, UR15, 0x1, UPT ;  /* 0x000000010f00788c */ /* 0x000fd4000bf05270 */
[----:B------:R-:W-:Y:S01]  /*4c20*/  UIADD3 UR14, -UR14, URZ, URZ ;  /* 0x0000003f0e0e7290 */ /* 0x000fe2000fffe13f */
[----:B------:R-:W-:-:S03]  /*4c30*/  @UP0 ULDC.64 UR18, c[0x0][0x9e8] ;  /* 0x00027a0000120ab9 */ /* 0x000fc60000000a00 */
[----:B------:R-:W-:-:S04]  /*4c40*/  UIMAD.WIDE.U32 UR6, UR14, UR18, URZ ;  /* 0x000000120e0672a5 */ /* 0x000fc8000f8e003f */
[----:B------:R-:W-:-:S04]  /*4c50*/  @UP0 USHF.R.U32.HI UR14, URZ, UR19, UR7 ;  /* 0x000000133f0e0299 */ /* 0x000fc80008011607 */
[----:B------:R-:W-:Y:S01]  /*4c60*/  ULOP3.LUT UR14, URZ, UR14, URZ, 0x33, !UPT ;  /* 0x0000000e3f0e7292 */ /* 0x000fe2000f8e333f */
[----:B------:R-:W-:Y:S11]  /*4c70*/  BRA `(.L_x_2531) ;  /* 0x0000000000147947 */ /* 0x000ff60003800000 */
.L_x_2530:
[----:B------:R-:W-:Y:S02]  /*4c80*/  ULDC UR15, c[0x0][0x9e4] ;  /* 0x00027900000f7ab9 */ /* 0x000fe40000000800 */
[----:B------:R-:W-:-:S11]  /*4c90*/  UISETP.NE.AND UP0, UPT, UR15, 0x1, UPT ;  /* 0x000000010f00788c */ /* 0x000fd6000bf05270 */
[----:B------:R-:W-:Y:S02]  /*4ca0*/  @UP0 ULDC.64 UR18, c[0x0][0x9e8] ;  /* 0x00027a0000120ab9 */ /* 0x000fe40000000a00 */
[----:B------:R-:W-:-:S04]  /*4cb0*/  UIMAD.WIDE.U32 UR6, UR14, UR18, URZ ;  /* 0x000000120e0672a5 */ /* 0x000fc8000f8e003f */
[----:B------:R-:W-:-:S12]  /*4cc0*/  @UP0 USHF.R.U32.HI UR14, URZ, UR19, UR7 ;  /* 0x000000133f0e0299 */ /* 0x000fd80008011607 */
.L_x_2531:
[----:B------:R-:W-:-:S04]  /*4cd0*/  UIMAD UR14, UR14, UR15, UR15 ;  /* 0x0000000f0e0e72a4 */ /* 0x000fc8000f8e020f */
[----:B------:R-:W-:-:S04]  /*4ce0*/  UISETP.LT.AND UP0, UPT, UR11, UR14, UPT ;  /* 0x0000000e0b00728c */ /* 0x000fc8000bf01270 */
[----:B------:R-:W-:-:S12]  /*4cf0*/  USEL UR11, UR11, UR14, UP0 ;  /* 0x0000000e0b0b7287 */ /* 0x000fd80008000000 */
.L_x_2529:
        /* <DEDUP_REMOVED lines=9> */
[----:B------:R-:W-:Y:S01]  /*4d90*/  IMAD.MOV.U32 R9, RZ, RZ, R4 ;  /* 0x000000ffff097224 */ /* 0x000fe200078e0004 */
[----:B------:R-:W-:Y:S01]  /*4da0*/  ULDC UR23, c[0x0][0x9dc] ;  /* 0x0002770000177ab9 */ /* 0x000fe20000000800 */
[----:B------:R-:W-:Y:S01]  /*4db0*/  ULDC UR28, c[0x0][0x988] ;  /* 0x00026200001c7ab9 */ /* 0x000fe20000000800 */
[----:B------:R-:W-:-:S05]  /*4dc0*/  ULDC UR24, c[0x0][0x9e0] ;  /* 0x0002780000187ab9 */ /* 0x000fca0000000800 */
.L_x_2551:
[----:B------:R-:W-:-:S04]  /*4dd0*/  UIADD3 UR38, UR38, 0x1, URZ ;  /* 0x0000000126267890 */ /* 0x000fc8000fffe03f */
[----:B------:R-:W-:-:S04]  /*4de0*/  UISETP.NE.AND UP0, UPT, UR38, 0x2, UPT ;  /* 0x000000022600788c */ /* 0x000fc8000bf05270 */
[----:B------:R-:W-:Y:S02]  /*4df0*/  USEL UR6, URZ, 0x1, UP0 ;  /* 0x000000013f067887 */ /* 0x000fe40008000000 */
[----:B------:R-:W-:Y:S02]  /*4e00*/  USEL UR38, UR38, URZ, UP0 ;  /* 0x0000003f26267287 */ /* 0x000fe40008000000 */
[----:B------:R-:W-:Y:S01]  /*4e10*/  ULOP3.LUT UR37, UR37, UR6, URZ, 0x3c, !UPT ;  /* 0x0000000625257292 */ /* 0x000fe2000f8e3c3f */
[----:B--2---:R-:W-:Y:S11]  /*4e20*/  @!P0 BRA `(.L_x_2533) ;  /* 0x0000000000048947 */ /* 0x004ff60003800000 */
[----:B------:R-:W-:Y:S01]  /*4e30*/  BPT.TRAP 0x1 ;  /* 0x000000040000795c */ /* 0x000fe20000300000 */
.L_x_2533:
[----:B------:R-:W0:Y:S01]  /*4e40*/  S2UR UR25, SR_CgaCtaId ;  /* 0x00000000001979c3 */ /* 0x000e220000008800 */
[----:B------:R-:W-:Y:S01]  /*4e50*/  UMOV UR6, 0x400 ;  /* 0x0000040000067882 */ /* 0x000fe20000000000 */
[----:B------:R-:W-:-:S05]  /*4e60*/  IMAD.U32 R7, RZ, RZ, UR37 ;  /* 0x00000025ff077e24 */ /* 0x000fca000f8e00ff */
[----:B------:R-:W-:Y:S01]  /*4e70*/  SHF.L.U32 R7, R7, 0x1f, RZ ;  /* 0x0000001f07077819 */ /* 0x000fe200000006ff */
[----:B0-----:R-:W-:-:S04]  /*4e80*/  ULEA UR6, UR25, UR6, 0x18 ;  /* 0x0000000619067291 */ /* 0x001fc8000f8ec03f */
[----:B------:R-:W-:-:S09]  /*4e90*/  ULEA UR26, UR38, UR6, 0x3 ;  /* 0x00000006261a7291 */ /* 0x000fd2000f8e183f */
[----:B------:R0:W1:Y:S01]  /*4ea0*/  SYNCS.PHASECHK.TRANS64.TRYWAIT P1, [UR26+0x22830], R7 ;  /* 0x02283007ff0075a7 */ /* 0x000062000802015a */
[----:B------:R-:W-:Y:S05]  /*4eb0*/  @!P0 BRA `(.L_x_2534) ;  /* 0x0000000000048947 */ /* 0x000fea0003800000 */
[----:B------:R-:W-:Y:S01]  /*4ec0*/  BPT.TRAP 0x1 ;  /* 0x000000040000795c */ /* 0x000fe20000300000 */
.L_x_2534:
[----:B-1----:R-:W-:Y:S05]  /*4ed0*/  @P1 BRA `(.L_x_2535) ;  /* 0x0000000000081947 */ /* 0x002fea0003800000 */
[----:B------:R-:W1:Y:S02]  /*4ee0*/  SYNCS.PHASECHK.TRANS64.TRYWAIT P1, [UR26+0x22830], R7 ;  /* 0x02283007ff0075a7 */ /* 0x000e64000802015a */
[----:B-1----:R-:W-:Y:S05]  /*4ef0*/  @!P1 BRA `(.L_x_2536) ;  /* 0x0000013400dc9947 */ /* 0x002fea0003800000 */
.L_x_2535:
[----:B------:R-:W-:Y:S01]  /*4f00*/  UIMAD UR18, UR38, 0x300, UR20 ;  /* 0x00000300261278a4 */ /* 0x000fe2000f8e0214 */
[----:B------:R-:W-:Y:S01]  /*4f10*/  WARPGROUP.ARRIVE ;  /* 0x00000000000079c5 */ /* 0x000fe20000000000 */
[----:B------:R-:W-:Y:S01]  /*4f20*/  UMOV UR19, 0x40000040 ;  /* 0x4000004000137882 */ /* 0x000fe20000000000 */
[----:B------:R-:W-:Y:S01]  /*4f30*/  UMOV UR7, 0x40000040 ;  /* 0x4000004000077882 */ /* 0x000fe20000000000 */
[----:B------:R-:W-:-:S03]  /*4f40*/  UIADD3 UR6, UR18, 0x2, URZ ;  /* 0x0000000212067890 */ /* 0x000fc6000fffe03f */
[----:B------:R-:W2:Y:S01]  /*4f50*/  S2R R3, SR_TID.X ;  /* 0x0000000000037919 */ /* 0x000ea20000002100 */
[----:B------:R-:W-:Y:S01]  /*4f60*/  UIADD3 UR10, UR18, 0x4, URZ ;  /* 0x00000004120a7890 */ /* 0x000fe2000fffe03f */
[----:B------:R-:W-:Y:S01]  /*4f70*/  UMOV UR11, 0x40000040 ;  /* 0x40000040000b7882 */ /* 0x000fe20000000000 */
[----:B------:R-:W-:Y:S01]  /*4f80*/  HGMMA.64x96x16.F32.BF16 R152, gdesc[UR16], RZ, !UPT, gsb0 ;  /* 0x01600000109879f0 */ /* 0x000fe2000c0018ff */
[----:B------:R-:W-:Y:S01]  /*4f90*/  UIADD3 UR14, UR18, 0x6, URZ ;  /* 0x00000006120e7890 */ /* 0x000fe2000fffe03f */
[----:B------:R-:W-:Y:S01]  /*4fa0*/  UMOV UR15, 0x40000040 ;  /* 0x40000040000f7882 */ /* 0x000fe20000000000 */
        /* <DEDUP_REMOVED lines=15> */
.L_x_2537:
[----:B-1----:R-:W1:Y:S01]  /*50a0*/  LDC R4, c[0x0][0x448] ;  /* 0x00011200ff047b82 */ /* 0x002e620000000800 */
[----:B------:R-:W-:Y:S01]  /*50b0*/  VIADD R15, R22, UR42 ;  /* 0x0000002a160f7c36 */ /* 0x000fe20008000000 */
[----:B------:R-:W-:Y:S01]  /*50c0*/  UIADD3 UR6, UR26, 0x22840, URZ ;  /* 0x000228401a067890 */ /* 0x000fe2000fffe03f */
[----:B------:R-:W-:Y:S01]  /*50d0*/  IMAD R10, R6, -0x60, RZ ;  /* 0xffffffa0060a7824 */ /* 0x000fe200078e02ff */
[----:B------:R-:W-:Y:S02]  /*50e0*/  UISETP.NE.AND UP0, UPT, UR47, URZ, UPT ;  /* 0x0000003f2f00728c */ /* 0x000fe4000bf05270 */
[----:B------:R-:W-:Y:S02]  /*50f0*/  UPRMT UR6, UR25, 0x654, UR6 ;  /* 0x0000065419067896 */ /* 0x000fe40008000006 */
[----:B------:R-:W-:-:S04]  /*5100*/  IADD3 R13, -R17, 0x1, R10 ;  /* 0x00000001110d7810 */ /* 0x000fc80007ffe10a */
[----:B------:R-:W-:-:S03]  /*5110*/  IADD3 R13, -R18, R13, R19 ;  /* 0x0000000d120d7210 */ /* 0x000fc60007ffe113 */
[----:B------:R-:W-:Y:S01]  /*5120*/  SYNCS.ARRIVE.TRANS64.RED.A1T0 RZ, [UR6], RZ ;  /* 0x000000ffffff79a7 */ /* 0x000fe20008100406 */
[----:B------:R-:W-:Y:S01]  /*5130*/  ULOP3.LUT UR6, URZ, UR23, URZ, 0x33, !UPT ;  /* 0x000000173f067292 */ /* 0x000fe2000f8e333f */
[----:B------:R-:W-:-:S05]  /*5140*/  VIADD R14, R13, UR24 ;  /* 0x000000180d0e7c36 */ /* 0x000fca0008000000 */
[----:B------:R-:W-:Y:S01]  /*5150*/  VIADD R13, R13, UR6 ;  /* 0x000000060d0d7c36 */ /* 0x000fe20008000000 */
[----:B-1----:R-:W-:-:S13]  /*5160*/  ISETP.NE.AND P1, PT, R4, 0x1, PT ;  /* 0x000000010400780c */ /* 0x002fda0003f25270 */
[----:B------:R-:W1:Y:S08]  /*5170*/  @P1 LDC R5, c[0x0][0x44c] ;  /* 0x00011300ff051b82 */ /* 0x000e700000000800 */
[----:B------:R-:W3:Y:S01]  /*5180*/  @P1 LDC R4, c[0x0][0x450] ;  /* 0x00011400ff041b82 */ /* 0x000ee20000000800 */
[----:B-1----:R-:W-:-:S05]  /*5190*/  @P1 IMAD.HI.U32 R5, R15, R5, RZ ;  /* 0x000000050f051227 */ /* 0x002fca00078e00ff */
[----:B---3--:R-:W-:Y:S02]  /*51a0*/  @P1 SHF.R.U32.HI R15, RZ, R4, R5 ;  /* 0x00000004ff0f1219 */ /* 0x008fe40000011605 */
[----:B------:R-:W-:-:S03]  /*51b0*/  PLOP3.LUT P1, PT, PT, PT, UP0, 0x40, 0x0 ;  /* 0x000000000000781c */ /* 0x000fc60003f2e808 */
[----:B------:R-:W1:Y:S02]  /*51c0*/  SHFL.IDX PT, R20, R15, RZ, 0x1c1f ;  /* 0x001c1fff0f147589 */ /* 0x000e6400000e0000 */
[----:B-1----:R-:W-:Y:S02]  /*51d0*/  IMAD.IADD R12, R14, 0x1, R20 ;  /* 0x000000010e0c7824 */ /* 0x002fe400078e0214 */
[----:B------:R-:W-:-:S06]  /*51e0*/  IMAD.IADD R11, R20, 0x1, R13 ;  /* 0x00000001140b7824 */ /* 0x000fcc00078e020d */
[----:B------:R-:W-:Y:S05]  /*51f0*/  @P1 BRA `(.L_x_2538) ;  /* 0x0000000000581947 */ /* 0x000fea0003800000 */
[----:B------:R-:W-:Y:S01]  /*5200*/  IADD3 R20, -R18, R19, R20 ;  /* 0x0000001312147210 */ /* 0x000fe20007ffe114 */
[----:B------:R-:W-:Y:S03]  /*5210*/  BSSY B0, `(.L_x_2539) ;  /* 0x0000010000007945 */ /* 0x000fe60003800000 */
        /* <DEDUP_REMOVED lines=10> */
.L_x_2540:
[----:B------:R-:W-:-:S05]  /*52c0*/  IMAD.U32 R21, RZ, RZ, UR22 ;  /* 0x00000016ff157e24 */ /* 0x000fca000f8e00ff */
[----:B------:R-:W-:-:S13]  /*52d0*/  ISETP.NE.AND P1, PT, R21, 0x1, PT ;  /* 0x000000011500780c */ /* 0x000fda0003f25270 */
[----:B------:R-:W1:Y:S02]  /*52e0*/  @P1 LDC.64 R4, c[0x0][0x9e8] ;  /* 0x00027a00ff041b82 */ /* 0x000e640000000a00 */
[----:B-1----:R-:W-:-:S05]  /*52f0*/  @P1 IMAD.HI.U32 R4, R20, R4, RZ ;  /* 0x0000000414041227 */ /* 0x002fca00078e00ff */
[----:B------:R-:W-:-:S07]  /*5300*/  @P1 SHF.R.U32.HI R20, RZ, R5, R4 ;  /* 0x00000005ff141219 */ /* 0x000fce0000011604 */
.L_x_2541:
[----:B------:R-:W-:Y:S05]  /*5310*/  BSYNC B0 ;  /* 0x0000000000007941 */ /* 0x000fea0003800000 */
.L_x_2539:
[----:B------:R-:W-:-:S04]  /*5320*/  IMAD.IADD R4, R10, 0x1, -R17 ;  /* 0x000000010a047824 */ /* 0x000fc800078e0a11 */
[----:B------:R-:W-:-:S05]  /*5330*/  IMAD R4, R20, R21, R4 ;  /* 0x0000001514047224 */ /* 0x000fca00078e0204 */
[----:B------:R-:W-:Y:S02]  /*5340*/  VIMNMX R11, R11, R4, !PT ;  /* 0x000000040b0b7248 */ /* 0x000fe40007fe0100 */
[----:B------:R-:W-:-:S07]  /*5350*/  VIADDMNMX R12, R4, R21, R12, PT ;  /* 0x00000015040c7246 */ /* 0x000fce000380010c */
.L_x_2538:
[C---:B------:R-:W-:Y:S01]  /*5360*/  ISETP.GE.AND P1, PT, R10.reuse, 0x1, PT ;  /* 0x000000010a00780c */ /* 0x040fe20003f26270 */
[----:B------:R-:W-:Y:S01]  /*5370*/  UISETP.NE.AND UP0, UPT, UR47, URZ, UPT ;  /* 0x0000003f2f00728c */ /* 0x000fe2000bf05270 */
[----:B------:R-:W-:Y:S02]  /*5380*/  ISETP.GE.AND P4, PT, R10, 0x9, PT ;  /* 0x000000090a00780c */ /* 0x000fe40003f86270 */
[----:B------:R-:W-:Y:S02]  /*5390*/  LOP3.LUT R16, R16, 0xfffbffff, RZ, 0xc0, !PT ;  /* 0xfffbffff10107812 */ /* 0x000fe400078ec0ff */
[----:B------:R-:W-:-:S04]  /*53a0*/  ISETP.GT.AND P2, PT, R11, RZ, !P1 ;  /* 0x000000ff0b00720c */ /* 0x000fc80004f44270 */
[----:B------:R-:W-:-:S03]  /*53b0*/  ISETP.LT.OR P2, PT, R12, 0x1, P2 ;  /* 0x000000010c00780c */ /* 0x000fc60001741670 */
[----:B------:R-:W-:Y:S02]  /*53c0*/  @P1 LOP3.LUT R16, R16, 0x40000, RZ, 0xfc, !PT ;  /* 0x0004000010101812 */ /* 0x000fe400078efcff */
[----:B------:R-:W-:Y:S02]  /*53d0*/  ISETP.GE.AND P1, PT, R10, 0x2, PT ;  /* 0x000000020a00780c */ /* 0x000fe40003f26270 */
[----:B------:R-:W-:Y:S02]  /*53e0*/  LOP3.LUT R16, R16, 0xfffffffd, RZ, 0xc0, !PT ;  /* 0xfffffffd10107812 */ /* 0x000fe400078ec0ff */
[----:B------:R-:W-:Y:S02]  /*53f0*/  FSEL R152, R152, -INF , !P2 ;  /* 0xff80000098987808 */ /* 0x000fe40005000000 */
[----:B------:R-:W-:Y:S02]  /*5400*/  ISETP.GT.AND P3, PT, R11, 0x1, !P1 ;  /* 0x000000010b00780c */ /* 0x000fe40004f64270 */
[----:B------:R-:W-:-:S02]  /*5410*/  @P4 LOP3.LUT R16, R16, 0x2, RZ, 0xfc, !PT ;  /* 0x0000000210104812 */ /* 0x000fc400078efcff */
[----:B------:R-:W-:Y:S02]  /*5420*/  ISETP.GT.AND P2, PT, R11, 0x8, !P4 ;  /* 0x000000080b00780c */ /* 0x000fe40006744270 */
[----:B------:R-:W-:Y:S02]  /*5430*/  ISETP.GE.AND P4, PT, R10, 0xa, PT ;  /* 0x0000000a0a00780c */ /* 0x000fe40003f86270 */
[C---:B------:R-:W-:Y:S02]  /*5440*/  ISETP.LT.OR P3, PT, R12.reuse, 0x2, P3 ;  /* 0x000000020c00780c */ /* 0x040fe40001f61670 */
[----:B------:R-:W-:Y:S02]  /*5450*/  ISETP.LT.OR P2, PT, R12, 0x9, P2 ;  /* 0x000000090c00780c */ /* 0x000fe40001741670 */
[----:B------:R-:W-:Y:S02]  /*5460*/  FSEL R153, R153, -INF , !P3 ;  /* 0xff80000099997808 */ /* 0x000fe40005800000 */
[----:B------:R-:W-:-:S02]  /*5470*/  ISETP.GE.AND P3, PT, R10, 0x11, PT ;  /* 0x000000110a00780c */ /* 0x000fc40003f66270 */
[----:B------:R-:W-:Y:S02]  /*5480*/  LOP3.LUT R16, R16, 0xfffffffb, RZ, 0xc0, !PT ;  /* 0xfffffffb10107812 */ /* 0x000fe400078ec0ff */
[----:B------:R-:W-:Y:S02]  /*5490*/  FSEL R156, R156, -INF , !P2 ;  /* 0xff8000009c9c7808 */ /* 0x000fe40005000000 */
[----:B------:R-:W-:Y:S02]  /*54a0*/  ISETP.GT.AND P2, PT, R11, 0x9, !P4 ;  /* 0x000000090b00780c */ /* 0x000fe40006744270 */
[----:B------:R-:W-:Y:S02]  /*54b0*/  @P4 LOP3.LUT R16, R16, 0x4, RZ, 0xfc, !PT ;  /* 0x0000000410104812 */ /* 0x000fe400078efcff */
[----:B------:R-:W-:Y:S02]  /*54c0*/  ISETP.LT.OR P2, PT, R12, 0xa, P2 ;  /* 0x0000000a0c00780c */ /* 0x000fe40001741670 */
[----:B------:R-:W-:-:S02]  /*54d0*/  LOP3.LUT R16, R16, 0xfffffff7, RZ, 0xc0, !PT ;  /* 0xfffffff710107812 */ /* 0x000fc400078ec0ff */
[----:B------:R-:W-:Y:S02]  /*54e0*/  FSEL R157, R157, -INF , !P2 ;  /* 0xff8000009d9d7808 */ /* 0x000fe40005000000 */
[----:B------:R-:W-:Y:S02]  /*54f0*/  @P3 LOP3.LUT R16, R16, 0x8, RZ, 0xfc, !PT ;  /* 0x0000000810103812 */ /* 0x000fe400078efcff */
[----:B------:R-:W-:Y:S02]  /*5500*/  ISETP.GT.AND P2, PT, R11, 0x10, !P3 ;  /* 0x000000100b00780c */ /* 0x000fe40005f44270 */
[----:B------:R-:W-:Y:S02]  /*5510*/  ISETP.GE.AND P3, PT, R10, 0x12, PT ;  /* 0x000000120a00780c */ /* 0x000fe40003f66270 */
[----:B------:R-:W-:Y:S02]  /*5520*/  ISETP.LT.OR P2, PT, R12, 0x11, P2 ;  /* 0x000000110c00780c */ /* 0x000fe40001741670 */
[----:B------:R-:W-:-:S02]  /*5530*/  LOP3.LUT R16, R16, 0xffffffef, RZ, 0xc0, !PT ;  /* 0xffffffef10107812 */ /* 0x000fc400078ec0ff */
[----:B------:R-:W-:Y:S02]  /*5540*/  FSEL R160, R160, -INF , !P2 ;  /* 0xff800000a0a07808 */ /* 0x000fe40005000000 */
        /* <DEDUP_REMOVED lines=101> */
[----:B------:R-:W-:Y:S02]  /*5ba0*/  ISETP.GT.AND P6, PT, R11, 0x59, !P6 ;  /* 0x000000590b00780c */ /* 0x000fe400077c4270 */
[----:B------:R-:W1:Y:S02]  /*5bb0*/  SHFL.IDX PT, R11, R15, 0x1, 0x1c1f ;  /* 0x003c1f000f0b7f89 */ /* 0x000e6400000e0000 */
[----:B------:R-:W-:-:S04]  /*5bc0*/  ISETP.LT.OR P6, PT, R12, 0x5a, P6 ;  /* 0x0000005a0c00780c */ /* 0x000fc800037c1670 */
[----:B------:R-:W-:Y:S02]  /*5bd0*/  FSEL R197, R197, -INF , !P6 ;  /* 0xff800000c5c57808 */ /* 0x000fe40007000000 */
[----:B------:R-:W-:Y:S01]  /*5be0*/  PLOP3.LUT P6, PT, PT, PT, UP0, 0x40, 0x0 ;  /* 0x000000000000781c */ /* 0x000fe20003fce808 */
[--C-:B-1----:R-:W-:Y:S02]  /*5bf0*/  IMAD.IADD R14, R14, 0x1, R11.reuse ;  /* 0x000000010e0e7824 */ /* 0x102fe400078e020b */
[----:B------:R-:W-:-:S10]  /*5c00*/  IMAD.IADD R13, R13, 0x1, R11 ;  /* 0x000000010d0d7824 */ /* 0x000fd400078e020b */
        /* <DEDUP_REMOVED lines=13> */
.L_x_2544:
[----:B------:R-:W-:-:S05]  /*5ce0*/  IMAD.U32 R12, RZ, RZ, UR22 ;  /* 0x00000016ff0c7e24 */ /* 0x000fca000f8e00ff */
[----:B------:R-:W-:-:S13]  /*5cf0*/  ISETP.NE.AND P6, PT, R12, 0x1, PT ;  /* 0x000000010c00780c */ /* 0x000fda0003fc5270 */
[----:B------:R-:W1:Y:S02]  /*5d00*/  @P6 LDC.64 R4, c[0x0][0x9e8] ;  /* 0x00027a00ff046b82 */ /* 0x000e640000000a00 */
[----:B-1----:R-:W-:-:S05]  /*5d10*/  @P6 IMAD.HI.U32 R4, R11, R4, RZ ;  /* 0x000000040b046227 */ /* 0x002fca00078e00ff */
[----:B------:R-:W-:-:S07]  /*5d20*/  @P6 SHF.R.U32.HI R11, RZ, R5, R4 ;  /* 0x00000005ff0b6219 */ /* 0x000fce0000011604 */
.L_x_2545:
[----:B------:R-:W-:Y:S05]  /*5d30*/  BSYNC B0 ;  /* 0x0000000000007941 */ /* 0x000fea0003800000 */
.L_x_2543:
[----:B------:R-:W-:-:S04]  /*5d40*/  IMAD.IADD R10, R10, 0x1, -R17 ;  /* 0x000000010a0a7824 */ /* 0x000fc800078e0a11 */
[----:B------:R-:W-:-:S05]  /*5d50*/  IMAD R10, R11, R12, R10 ;  /* 0x0000000c0b0a7224 */ /* 0x000fca00078e020a */
[----:B------:R-:W-:Y:S02]  /*5d60*/  VIMNMX R13, R13, R10, !PT ;  /* 0x0000000a0d0d7248 */ /* 0x000fe40007fe0100 */
[----:B------:R-:W-:-:S07]  /*5d70*/  VIADDMNMX R14, R10, R12, R14, PT ;  /* 0x0000000c0a0e7246 */ /* 0x000fce000380010e */
.L_x_2542:
[----:B------:R-:W-:Y:S01]  /*5d80*/  ISETP.GT.AND P1, PT, R13, 0x1, !P1 ;  /* 0x000000010d00780c */ /* 0x000fe20004f24270 */
[----:B------:R-:W-:Y:S01]  /*5d90*/  UMOV UR10, UR28 ;  /* 0x0000001c000a7c82 */ /* 0x000fe20008000000 */
[----:B------:R-:W-:Y:S02]  /*5da0*/  FMNMX.FTZ R4, R152, R9, !PT ;  /* 0x0000000998047209 */ /* 0x000fe40007810000 */
[----:B------:R-:W-:Y:S02]  /*5db0*/  ISETP.LT.OR P1, PT, R14, 0x2, P1 ;  /* 0x000000020e00780c */ /* 0x000fe40000f21670 */
[C---:B------:R-:W-:Y:S02]  /*5dc0*/  LOP3.LUT P6, RZ, R16.reuse, 0x10000, RZ, 0xc0, !PT ;  /* 0x0001000010ff7812 */ /* 0x040fe400078cc0ff */
        /* <DEDUP_REMOVED lines=48> */
[----:B------:R-:W-:Y:S02]  /*60d0*/  LOP3.LUT P1, RZ, R16, 0x2000, RZ, 0xc0, !PT ;  /* 0x0000200010ff7812 */ /* 0x000fe4000782c0ff */
[----:B------:R-:W-:-:S02]  /*60e0*/  FMNMX.FTZ R4, R193, R4, !PT ;  /* 0x00000004c1047209 */ /* 0x000fc40007810000 */
[----:B------:R-:W-:Y:S02]  /*60f0*/  ISETP.GT.AND P1, PT, R13, 0x21, !P1 ;  /* 0x000000210d00780c */ /* 0x000fe40004f24270 */
[----:B------:R-:W-:Y:S02]  /*6100*/  FMNMX.FTZ R4, R196, R4, !PT ;  /* 0x00000004c4047209 */ /* 0x000fe40007810000 */
[----:B------:R-:W-:Y:S02]  /*6110*/  ISETP.LT.OR P1, PT, R14, 0x22, P1 ;  /* 0x000000220e00780c */ /* 0x000fe40000f21670 */
[----:B------:R-:W-:Y:S02]  /*6120*/  FMNMX.FTZ R4, R197, R4, !PT ;  /* 0x00000004c5047209 */ /* 0x000fe40007810000 */
[----:B------:R-:W-:Y:S02]  /*6130*/  FSEL R171, R171, -INF , !P1 ;  /* 0xff800000abab7808 */ /* 0x000fe40004800000 */
[C---:B------:R-:W-:Y:S01]  /*6140*/  LOP3.LUT P1, RZ, R16.reuse, 0x1000, RZ, 0xc0, !PT ;  /* 0x0000100010ff7812 */ /* 0x040fe2000782c0ff */
[----:B------:R-:W1:Y:S01]  /*6150*/  SHFL.BFLY PT, R5, R4, 0x2, 0x1f ;  /* 0x0c401f0004057f89 */ /* 0x000e6200000e0000 */
[----:B------:R-:W-:-:S02]  /*6160*/  LOP3.LUT P6, RZ, R16, 0x20, RZ, 0xc0, !PT ;  /* 0x0000002010ff7812 */ /* 0x000fc400078cc0ff */
[C---:B------:R-:W-:Y:S02]  /*6170*/  ISETP.GT.AND P1, PT, R13.reuse, 0x28, !P1 ;  /* 0x000000280d00780c */ /* 0x040fe40004f24270 */
[C---:B------:R-:W-:Y:S02]  /*6180*/  ISETP.GT.AND P2, PT, R13.reuse, 0x49, !P2 ;  /* 0x000000490d00780c */ /* 0x040fe40005744270 */
[----:B------:R-:W-:Y:S02]  /*6190*/  ISETP.LT.OR P1, PT, R14, 0x29, P1 ;  /* 0x000000290e00780c */ /* 0x000fe40000f21670 */
[----:B------:R-:W-:Y:S02]  /*61a0*/  ISETP.GT.AND P3, PT, R13, 0x50, !P3 ;  /* 0x000000500d00780c */ /* 0x000fe40005f64270 */
[----:B------:R-:W-:Y:S02]  /*61b0*/  FSEL R174, R174, -INF , !P1 ;  /* 0xff800000aeae7808 */ /* 0x000fe40004800000 */
[----:B------:R-:W-:-:S02]  /*61c0*/  LOP3.LUT P1, RZ, R16, 0x800, RZ, 0xc0, !PT ;  /* 0x0000080010ff7812 */ /* 0x000fc4000782c0ff */
[C---:B------:R-:W-:Y:S02]  /*61d0*/  ISETP.LT.OR P2, PT, R14.reuse, 0x4a, P2 ;  /* 0x0000004a0e00780c */ /* 0x040fe40001741670 */
[C---:B------:R-:W-:Y:S02]  /*61e0*/  ISETP.GT.AND P1, PT, R13.reuse, 0x29, !P1 ;  /* 0x000000290d00780c */ /* 0x040fe40004f24270 */
[----:B------:R-:W-:Y:S02]  /*61f0*/  ISETP.GT.AND P4, PT, R13, 0x51, !P4 ;  /* 0x000000510d00780c */ /* 0x000fe40006784270 */
[C---:B------:R-:W-:Y:S02]  /*6200*/  ISETP.LT.OR P1, PT, R14.reuse, 0x2a, P1 ;  /* 0x0000002a0e00780c */ /* 0x040fe40000f21670 */
[----:B------:R-:W-:Y:S02]  /*6210*/  ISETP.LT.OR P3, PT, R14, 0x51, P3 ;  /* 0x000000510e00780c */ /* 0x000fe40001f61670 */
[----:B------:R-:W-:-:S02]  /*6220*/  FSEL R175, R175, -INF , !P1 ;  /* 0xff800000afaf7808 */ /* 0x000fc40004800000 */
[----:B------:R-:W-:Y:S02]  /*6230*/  LOP3.LUT P1, RZ, R16, 0x400, RZ, 0xc0, !PT ;  /* 0x0000040010ff7812 */ /* 0x000fe4000782c0ff */
[----:B-1----:R-:W-:Y:S02]  /*6240*/  FMNMX.FTZ R4, R4, R5, !PT ;  /* 0x0000000504047209 */ /* 0x002fe40007810000 */
[----:B------:R-:W-:Y:S02]  /*6250*/  ISETP.GT.AND P1, PT, R13, 0x30, !P1 ;  /* 0x000000300d00780c */ /* 0x000fe40004f24270 */
[----:B------:R-:W-:Y:S01]  /*6260*/  FSEL R191, R191, -INF , !P2 ;  /* 0xff800000bfbf7808 */ /* 0x000fe20005000000 */
[----:B------:R-:W1:Y:S01]  /*6270*/  SHFL.BFLY PT, R5, R4, 0x1, 0x1f ;  /* 0x0c201f0004057f89 */ /* 0x000e6200000e0000 */
[----:B------:R-:W-:Y:S02]  /*6280*/  ISETP.LT.OR P1, PT, R14, 0x31, P1 ;  /* 0x000000310e00780c */ /* 0x000fe40000f21670 */
[----:B------:R-:W-:-:S02]  /*6290*/  ISETP.GT.AND P5, PT, R13, 0x58, !P5 ;  /* 0x000000580d00780c */ /* 0x000fc40006fa4270 */
[----:B------:R-:W-:Y:S02]  /*62a0*/  FSEL R178, R178, -INF , !P1 ;  /* 0xff800000b2b27808 */ /* 0x000fe40004800000 */
[----:B------:R-:W-:Y:S02]  /*62b0*/  LOP3.LUT P1, RZ, R16, 0x200, RZ, 0xc0, !PT ;  /* 0x0000020010ff7812 */ /* 0x000fe4000782c0ff */
[----:B------:R-:W-:Y:S02]  /*62c0*/  ISETP.LT.OR P4, PT, R14, 0x52, P4 ;  /* 0x000000520e00780c */ /* 0x000fe40002781670 */
[----:B------:R-:W-:Y:S02]  /*62d0*/  ISETP.GT.AND P1, PT, R13, 0x31, !P1 ;  /* 0x000000310d00780c */ /* 0x000fe40004f24270 */
[----:B------:R-:W-:Y:S02]  /*62e0*/  FSEL R194, R194, -INF , !P3 ;  /* 0xff800000c2c27808 */ /* 0x000fe40005800000 */
[----:B------:R-:W-:-:S02]  /*62f0*/  ISETP.LT.OR P1, PT, R14, 0x32, P1 ;  /* 0x000000320e00780c */ /* 0x000fc40000f21670 */
[----:B------:R-:W-:Y:S02]  /*6300*/  ISETP.LT.OR P5, PT, R14, 0x59, P5 ;  /* 0x000000590e00780c */ /* 0x000fe40002fa1670 */
[----:B------:R-:W-:Y:S02]  /*6310*/  FSEL R179, R179, -INF , !P1 ;  /* 0xff800000b3b37808 */ /* 0x000fe40004800000 */
[----:B------:R-:W-:Y:S02]  /*6320*/  LOP3.LUT P1, RZ, R16, 0x100, RZ, 0xc0, !PT ;  /* 0x0000010010ff7812 */ /* 0x000fe4000782c0ff */
[----:B------:R-:W-:Y:S02]  /*6330*/  FSEL R195, R195, -INF , !P4 ;  /* 0xff800000c3c37808 */ /* 0x000fe40006000000 */
[----:B------:R-:W-:Y:S02]  /*6340*/  ISETP.GT.AND P1, PT, R13, 0x38, !P1 ;  /* 0x000000380d00780c */ /* 0x000fe40004f24270 */
[----:B-1----:R-:W-:-:S02]  /*6350*/  FMNMX.FTZ R4, R4, R5, !PT ;  /* 0x0000000504047209 */ /* 0x002fc40007810000 */
[----:B------:R-:W-:Y:S02]  /*6360*/  ISETP.LT.OR P1, PT, R14, 0x39, P1 ;  /* 0x000000390e00780c */ /* 0x000fe40000f21670 */
[----:B------:R-:W-:Y:S02]  /*6370*/  FSEL R198, R198, -INF , !P5 ;  /* 0xff800000c6c67808 */ /* 0x000fe40006800000 */
[----:B------:R-:W-:Y:S02]  /*6380*/  FSEL R182, R182, -INF , !P1 ;  /* 0xff800000b6b67808 */ /* 0x000fe40004800000 */
[----:B------:R-:W-:-:S04]  /*6390*/  LOP3.LUT P1, RZ, R16, 0x80, RZ, 0xc0, !PT ;  /* 0x0000008010ff7812 */ /* 0x000fc8000782c0ff */
[----:B------:R-:W-:-:S04]  /*63a0*/  ISETP.GT.AND P1, PT, R13, 0x39, !P1 ;  /* 0x000000390d00780c */ /* 0x000fc80004f24270 */
[----:B------:R-:W-:-:S04]  /*63b0*/  ISETP.LT.OR P1, PT, R14, 0x3a, P1 ;  /* 0x0000003a0e00780c */ /* 0x000fc80000f21670 */
[----:B------:R-:W-:Y:S02]  /*63c0*/  FSEL R183, R183, -INF , !P1 ;  /* 0xff800000b7b77808 */ /* 0x000fe40004800000 */
[----:B------:R-:W-:-:S04]  /*63d0*/  LOP3.LUT P1, RZ, R16, 0x40, RZ, 0xc0, !PT ;  /* 0x0000004010ff7812 */ /* 0x000fc8000782c0ff */
[----:B------:R-:W-:-:S04]  /*63e0*/  ISETP.GT.AND P1, PT, R13, 0x40, !P1 ;  /* 0x000000400d00780c */ /* 0x000fc80004f24270 */
[----:B------:R-:W-:-:S04]  /*63f0*/  ISETP.LT.OR P1, PT, R14, 0x41, P1 ;  /* 0x000000410e00780c */ /* 0x000fc80000f21670 */
[----:B------:R-:W-:Y:S02]  /*6400*/  FSEL R186, R186, -INF , !P1 ;  /* 0xff800000baba7808 */ /* 0x000fe40004800000 */
[----:B------:R-:W-:Y:S02]  /*6410*/  ISETP.GT.AND P1, PT, R13, 0x41, !P6 ;  /* 0x000000410d00780c */ /* 0x000fe40007724270 */
[----:B------:R-:W-:Y:S02]  /*6420*/  LOP3.LUT P6, RZ, R16, 0x20000, RZ, 0xc0, !PT ;  /* 0x0002000010ff7812 */ /* 0x000fe400078cc0ff */
[----:B------:R-:W-:-:S04]  /*6430*/  ISETP.LT.OR P1, PT, R14, 0x42, P1 ;  /* 0x000000420e00780c */ /* 0x000fc80000f21670 */
[----:B------:R-:W-:Y:S02]  /*6440*/  FSEL R187, R187, -INF , !P1 ;  /* 0xff800000bbbb7808 */ /* 0x000fe40004800000 */
[----:B------:R-:W-:-:S04]  /*6450*/  FSETP.NEU.FTZ.AND P1, PT, R4, -INF , PT ;  /* 0xff8000000400780b */ /* 0x000fc80003f3d000 */
[----:B------:R-:W-:-:S05]  /*6460*/  FSEL R5, R4, RZ, P1 ;  /* 0x000000ff04057208 */ /* 0x000fca0000800000 */
[----:B------:R-:W-:Y:S01]  /*6470*/  FADD.FTZ R9, -R5, R9 ;  /* 0x0000000905097221 */ /* 0x000fe20000010100 */
[----:B------:R-:W-:-:S03]  /*6480*/  FMUL.FTZ R5, R4, UR10 ;  /* 0x0000000a04057c20 */ /* 0x000fc60008410000 */
[----:B------:R-:W-:Y:S02]  /*6490*/  FMUL.FTZ R9, R9, UR10 ;  /* 0x0000000a09097c20 */ /* 0x000fe40008410000 */
[----:B------:R-:W-:Y:S02]  /*64a0*/  FSEL R5, R5, RZ, P1 ;  /* 0x000000ff05057208 */ /* 0x000fe40000800000 */
[----:B------:R-:W-:Y:S02]  /*64b0*/  ISETP.GT.AND P1, PT, R13, 0x48, !P6 ;  /* 0x000000480d00780c */ /* 0x000fe40007724270 */
[----:B------:R-:W-:Y:S01]  /*64c0*/  LOP3.LUT P6, RZ, R16, 0x1, RZ, 0xc0, !PT ;  /* 0x0000000110ff7812 */ /* 0x000fe200078cc0ff */
[--C-:B------:R-:W-:Y:S01]  /*64d0*/  FFMA.FTZ R152, R152, UR10, -R5.reuse ;  /* 0x0000000a98987c23 */ /* 0x100fe20008010805 */
[----:B------:R-:W-:Y:S01]  /*64e0*/  ISETP.LT.OR P1, PT, R14, 0x49, P1 ;  /* 0x000000490e00780c */ /* 0x000fe20000f21670 */
[--C-:B------:R-:W-:Y:S01]  /*64f0*/  FFMA.FTZ R153, R153, UR10, -R5.reuse ;  /* 0x0000000a99997c23 */ /* 0x100fe20008010805 */
[--C-:B------:R-:W-:Y:S01]  /*6500*/  FFMA.FTZ R156, R156, UR10, -R5.reuse ;  /* 0x0000000a9c9c7c23 */ /* 0x100fe20008010805 */
[--C-:B------:R-:W-:Y:S01]  /*6510*/  FFMA.FTZ R157, R157, UR10, -R5.reuse ;  /* 0x0000000a9d9d7c23 */ /* 0x100fe20008010805 */
[----:B------:R-:W-:Y:S01]  /*6520*/  FSEL R190, R190, -INF , !P1 ;  /* 0xff800000bebe7808 */ /* 0x000fe20004800000 */
[--C-:B------:R-:W-:Y:S01]  /*6530*/  FFMA.FTZ R160, R160, UR10, -R5.reuse ;  /* 0x0000000aa0a07c23 */ /* 0x100fe20008010805 */
[----:B------:R-:W-:Y:S01]  /*6540*/  LOP3.LUT P1, RZ, R16, 0x40000, RZ, 0xc0, !PT ;  /* 0x0004000010ff7812 */ /* 0x000fe2000782c0ff */
[--C-:B------:R-:W-:Y:S01]  /*6550*/  FFMA.FTZ R161, R161, UR10, -R5.reuse ;  /* 0x0000000aa1a17c23 */ /* 0x100fe20008010805 */
[--C-:B------:R-:W-:Y:S01]  /*6560*/  FFMA.FTZ R164, R164, UR10, -R5.reuse ;  /* 0x0000000aa4a47c23 */ /* 0x100fe20008010805 */
[--C-:B------:R-:W-:Y:S01]  /*6570*/  FFMA.FTZ R165, R165, UR10, -R5.reuse ;  /* 0x0000000aa5a57c23 */ /* 0x100fe20008010805 */
[----:B------:R-:W-:Y:S01]  /*6580*/  ISETP.GT.AND P1, PT, R13, RZ, !P1 ;  /* 0x000000ff0d00720c */ /* 0x000fe20004f24270 */
[--C-:B------:R-:W-:Y:S01]  /*6590*/  FFMA.FTZ R168, R168, UR10, -R5.reuse ;  /* 0x0000000aa8a87c23 */ /* 0x100fe20008010805 */
[--C-:B------:R-:W-:Y:S01]  /*65a0*/  FFMA.FTZ R169, R169, UR10, -R5.reuse ;  /* 0x0000000aa9a97c23 */ /* 0x100fe20008010805 */
[--C-:B------:R-:W-:Y:S01]  /*65b0*/  FFMA.FTZ R172, R172, UR10, -R5.reuse ;  /* 0x0000000aacac7c23 */ /* 0x100fe20008010805 */
[----:B------:R-:W-:Y:S01]  /*65c0*/  ISETP.LT.OR P1, PT, R14, 0x1, P1 ;  /* 0x000000010e00780c */ /* 0x000fe20000f21670 */
[--C-:B------:R-:W-:Y:S01]  /*65d0*/  FFMA.FTZ R173, R173, UR10, -R5.reuse ;  /* 0x0000000aadad7c23 */ /* 0x100fe20008010805 */
[--C-:B------:R-:W-:Y:S01]  /*65e0*/  FFMA.FTZ R176, R176, UR10, -R5.reuse ;  /* 0x0000000ab0b07c23 */ /* 0x100fe20008010805 */
[--C-:B------:R-:W-:Y:S01]  /*65f0*/  FFMA.FTZ R177, R177, UR10, -R5.reuse ;  /* 0x0000000ab1b17c23 */ /* 0x100fe20008010805 */
[----:B------:R-:W-:Y:S01]  /*6600*/  FSEL R154, R154, -INF , !P1 ;  /* 0xff8000009a9a7808 */ /* 0x000fe20004800000 */
        /* <DEDUP_REMOVED lines=10> */
[----:B------:R-:W-:Y:S01]  /*66b0*/  FMNMX.FTZ R5, R154, R8, !PT ;  /* 0x000000089a057209 */ /* 0x000fe20007810000 */
[----:B------:R-:W-:Y:S01]  /*66c0*/  MUFU.EX2 R152, R152 ;  /* 0x0000009800987308 */ /* 0x000fe20000000800 */
[----:B------:R-:W-:-:S02]  /*66d0*/  ISETP.GT.AND P1, PT, R13, 0x59, !P6 ;  /* 0x000000590d00780c */ /* 0x000fc40007724270 */
[----:B------:R-:W-:Y:S02]  /*66e0*/  FMNMX.FTZ R5, R155, R5, !PT ;  /* 0x000000059b057209 */ /* 0x000fe40007810000 */
[----:B------:R-:W-:Y:S02]  /*66f0*/  ISETP.LT.OR P1, PT, R14, 0x5a, P1 ;  /* 0x0000005a0e00780c */ /* 0x000fe40000f21670 */
[----:B------:R-:W-:Y:S01]  /*6700*/  FMNMX.FTZ R5, R158, R5, !PT ;  /* 0x000000059e057209 */ /* 0x000fe20007810000 */
[----:B------:R-:W1:Y:S01]  /*6710*/  MUFU.EX2 R9, R9 ;  /* 0x0000000900097308 */ /* 0x000e620000000800 */
[----:B------:R-:W-:Y:S02]  /*6720*/  FSEL R199, R199, -INF , !P1 ;  /* 0xff800000c7c77808 */ /* 0x000fe40004800000 */
[----:B------:R-:W-:-:S04]  /*6730*/  FMNMX.FTZ R5, R159, R5, !PT ;  /* 0x000000059f057209 */ /* 0x000fc80007810000 */
[----:B------:R-:W-:Y:S01]  /*6740*/  FMNMX.FTZ R5, R162, R5, !PT ;  /* 0x00000005a2057209 */ /* 0x000fe20007810000 */
[----:B------:R-:W3:Y:S03]  /*6750*/  MUFU.EX2 R153, R153 ;  /* 0x0000009900997308 */ /* 0x000ee60000000800 */
[----:B------:R-:W-:-:S04]  /*6760*/  FMNMX.FTZ R5, R163, R5, !PT ;  /* 0x00000005a3057209 */ /* 0x000fc80007810000 */
[----:B------:R-:W-:Y:S01]  /*6770*/  FMNMX.FTZ R5, R166, R5, !PT ;  /* 0x00000005a6057209 */ /* 0x000fe20007810000 */
[----:B------:R-:W4:Y:S01]  /*6780*/  MUFU.EX2 R156, R156 ;  /* 0x0000009c009c7308 */ /* 0x000f220000000800 */
[----:B-1----:R-:W-:Y:S01]  /*6790*/  FFMA.FTZ R2, R9, R2, R152 ;  /* 0x0000000209027223 */ /* 0x002fe20000010098 */
[----:B------:R-:W-:Y:S01]  /*67a0*/  FMUL.FTZ R24, R24, R9 ;  /* 0x0000000918187220 */ /* 0x000fe20000410000 */
[----:B------:R-:W-:Y:S01]  /*67b0*/  FMNMX.FTZ R5, R167, R5, !PT ;  /* 0x00000005a7057209 */ /* 0x000fe20007810000 */
[-C--:B------:R-:W-:Y:S01]  /*67c0*/  FMUL.FTZ R25, R25, R9.reuse ;  /* 0x0000000919197220 */ /* 0x080fe20000410000 */
[-C--:B------:R-:W-:Y:S01]  /*67d0*/  FMUL.FTZ R28, R28, R9.reuse ;  /* 0x000000091c1c7220 */ /* 0x080fe20000410000 */
[----:B------:R-:W-:Y:S01]  /*67e0*/  FMUL.FTZ R29, R29, R9 ;  /* 0x000000091d1d7220 */ /* 0x000fe20000410000 */
[----:B------:R-:W-:Y:S01]  /*67f0*/  FMNMX.FTZ R5, R170, R5, !PT ;  /* 0x00000005aa057209 */ /* 0x000fe20007810000 */
[----:B------:R-:W1:Y:S01]  /*6800*/  MUFU.EX2 R157, R157 ;  /* 0x0000009d009d7308 */ /* 0x000e620000000800 */
[C---:B---3--:R-:W-:Y:S01]  /*6810*/  FADD.FTZ R2, R153.reuse, R2 ;  /* 0x0000000299027221 */ /* 0x048fe20000010000 */
[----:B------:R-:W-:Y:S01]  /*6820*/  F2FP.BF16.F32.PACK_AB R152, R153, R152 ;  /* 0x000000989998723e */ /* 0x000fe200000010ff */
[----:B------:R-:W-:Y:S01]  /*6830*/  FMUL.FTZ R32, R32, R9 ;  /* 0x0000000920207220 */ /* 0x000fe20000410000 */
[----:B------:R-:W-:Y:S01]  /*6840*/  FMNMX.FTZ R5, R171, R5, !PT ;  /* 0x00000005ab057209 */ /* 0x000fe20007810000 */
[-C--:B------:R-:W-:Y:S01]  /*6850*/  FMUL.FTZ R33, R33, R9.reuse ;  /* 0x0000000921217220 */ /* 0x080fe20000410000 */
[-C--:B------:R-:W-:Y:S01]  /*6860*/  FMUL.FTZ R36, R36, R9.reuse ;  /* 0x0000000924247220 */ /* 0x080fe20000410000 */
[----:B------:R-:W-:Y:S01]  /*6870*/  FMUL.FTZ R37, R37, R9 ;  /* 0x0000000925257220 */ /* 0x000fe20000410000 */
[----:B------:R-:W-:Y:S01]  /*6880*/  FMNMX.FTZ R5, R174, R5, !PT ;  /* 0x00000005ae057209 */ /* 0x000fe20007810000 */
[----:B------:R-:W3:Y:S01]  /*6890*/  MUFU.EX2 R160, R160 ;  /* 0x000000a000a07308 */ /* 0x000ee20000000800 */
[----:B----4-:R-:W-:Y:S01]  /*68a0*/  FADD.FTZ R2, R156, R2 ;  /* 0x000000029c027221 */ /* 0x010fe20000010000 */
[----:B------:R-:W-:Y:S01]  /*68b0*/  FMUL.FTZ R40, R40, R9 ;  /* 0x0000000928287220 */ /* 0x000fe20000410000 */
[----:B------:R-:W-:Y:S01]  /*68c0*/  FMNMX.FTZ R5, R175, R5, !PT ;  /* 0x00000005af057209 */ /* 0x000fe20007810000 */
[-C--:B------:R-:W-:Y:S01]  /*68d0*/  FMUL.FTZ R41, R41, R9.reuse ;  /* 0x0000000929297220 */ /* 0x080fe20000410000 */
[-C--:B------:R-:W-:Y:S01]  /*68e0*/  FMUL.FTZ R44, R44, R9.reuse ;  /* 0x000000092c2c7220 */ /* 0x080fe20000410000 */
[----:B------:R-:W-:Y:S01]  /*68f0*/  FMUL.FTZ R45, R45, R9 ;  /* 0x000000092d2d7220 */ /* 0x000fe20000410000 */
[----:B------:R-:W-:Y:S01]  /*6900*/  FMNMX.FTZ R5, R178, R5, !PT ;  /* 0x00000005b2057209 */ /* 0x000fe20007810000 */
[----:B------:R-:W4:Y:S01]  /*6910*/  MUFU.EX2 R161, R161 ;  /* 0x000000a100a17308 */ /* 0x000f220000000800 */
[----:B-1----:R-:W-:Y:S01]  /*6920*/  FADD.FTZ R2, R157, R2 ;  /* 0x000000029d027221 */ /* 0x002fe20000010000 */
[----:B------:R-:W-:Y:S01]  /*6930*/  FMUL.FTZ R48, R48, R9 ;  /* 0x0000000930307220 */ /* 0x000fe20000410000 */
[----:B------:R-:W-:Y:S01]  /*6940*/  FMNMX.FTZ R5, R179, R5, !PT ;  /* 0x00000005b3057209 */ /* 0x000fe20007810000 */
[-C--:B------:R-:W-:Y:S01]  /*6950*/  FMUL.FTZ R49, R49, R9.reuse ;  /* 0x0000000931317220 */ /* 0x080fe20000410000 */
[-C--:B------:R-:W-:Y:S01]  /*6960*/  FMUL.FTZ R52, R52, R9.reuse ;  /* 0x0000000934347220 */ /* 0x080fe20000410000 */
[----:B------:R-:W-:Y:S01]  /*6970*/  FMUL.FTZ R53, R53, R9 ;  /* 0x0000000935357220 */ /* 0x000fe20000410000 */
[----:B------:R-:W-:Y:S01]  /*6980*/  FMNMX.FTZ R5, R182, R5, !PT ;  /* 0x00000005b6057209 */ /* 0x000fe20007810000 */
[----:B------:R-:W1:Y:S01]  /*6990*/  MUFU.EX2 R164, R164 ;  /* 0x000000a400a47308 */ /* 0x000e620000000800 */
[----:B---3--:R-:W-:Y:S01]  /*69a0*/  FADD.FTZ R2, R160, R2 ;  /* 0x00000002a0027221 */ /* 0x008fe20000010000 */
        /* <DEDUP_REMOVED lines=36> */
[-C--:B------:R-:W-:Y:S01]  /*6bf0*/  FMUL.FTZ R93, R93, R9.reuse ;  /* 0x000000095d5d7220 */ /* 0x080fe20000410000 */
[-C--:B------:R-:W-:Y:S01]  /*6c00*/  FMUL.FTZ R96, R96, R9.reuse ;  /* 0x0000000960607220 */ /* 0x080fe20000410000 */
[----:B------:R-:W4:Y:S01]  /*6c10*/  SHFL.BFLY PT, R10, R5, 0x2, 0x1f ;  /* 0x0c401f00050a7f89 */ /* 0x000f2200000e0000 */
[----:B------:R-:W5:Y:S01]  /*6c20*/  MUFU.EX2 R173, R173 ;  /* 0x000000ad00ad7308 */ /* 0x000f620000000800 */
[----:B-1----:R-:W-:Y:S01]  /*6c30*/  FADD.FTZ R2, R169, R2 ;  /* 0x00000002a9027221 */ /* 0x002fe20000010000 */
[-C--:B------:R-:W-:Y:S01]  /*6c40*/  FMUL.FTZ R97, R97, R9.reuse ;  /* 0x0000000961617220 */ /* 0x080fe20000410000 */
[-C--:B------:R-:W-:Y:S01]  /*6c50*/  FMUL.FTZ R100, R100, R9.reuse ;  /* 0x0000000964647220 */ /* 0x080fe20000410000 */
[-C--:B------:R-:W-:Y:S01]  /*6c60*/  FMUL.FTZ R101, R101, R9.reuse ;  /* 0x0000000965657220 */ /* 0x080fe20000410000 */
[-C--:B------:R-:W-:Y:S01]  /*6c70*/  FMUL.FTZ R104, R104, R9.reuse ;  /* 0x0000000968687220 */ /* 0x080fe20000410000 */
[-C--:B------:R-:W-:Y:S01]  /*6c80*/  FMUL.FTZ R105, R105, R9.reuse ;  /* 0x0000000969697220 */ /* 0x080fe20000410000 */
[-C--:B------:R-:W-:Y:S01]  /*6c90*/  FMUL.FTZ R108, R108, R9.reuse ;  /* 0x000000096c6c7220 */ /* 0x080fe20000410000 */
[----:B------:R-:W1:Y:S01]  /*6ca0*/  MUFU.EX2 R176, R176 ;  /* 0x000000b000b07308 */ /* 0x000e620000000800 */
        /* <DEDUP_REMOVED lines=14> */
[----:B----4-:R-:W-:Y:S01]  /*6d90*/  FMNMX.FTZ R5, R5, R10, !PT ;  /* 0x0000000a05057209 */ /* 0x010fe20007810000 */
[----:B------:R-:W4:Y:S01]  /*6da0*/  MUFU.EX2 R180, R180 ;  /* 0x000000b400b47308 */ /* 0x000f220000000800 */
[----:B-1----:R-:W-:Y:S01]  /*6db0*/  FADD.FTZ R2, R176, R2 ;  /* 0x00000002b0027221 */ /* 0x002fe20000010000 */
[-C--:B------:R-:W-:Y:S01]  /*6dc0*/  FMUL.FTZ R132, R132, R9.reuse ;  /* 0x0000000984847220 */ /* 0x080fe20000410000 */
[-C--:B------:R-:W-:Y:S01]  /*6dd0*/  FMUL.FTZ R133, R133, R9.reuse ;  /* 0x0000000985857220 */ /* 0x080fe20000410000 */
[----:B------:R-:W1:Y:S01]  /*6de0*/  SHFL.BFLY PT, R10, R5, 0x1, 0x1f ;  /* 0x0c201f00050a7f89 */ /* 0x000e6200000e0000 */
[-C--:B------:R-:W-:Y:S01]  /*6df0*/  FMUL.FTZ R136, R136, R9.reuse ;  /* 0x0000000988887220 */ /* 0x080fe20000410000 */
[-C--:B------:R-:W-:Y:S01]  /*6e00*/  FMUL.FTZ R137, R137, R9.reuse ;  /* 0x0000000989897220 */ /* 0x080fe20000410000 */
[-C--:B------:R-:W-:Y:S01]  /*6e10*/  FMUL.FTZ R140, R140, R9.reuse ;  /* 0x000000098c8c7220 */ /* 0x080fe20000410000 */
[----:B------:R-:W5:Y:S01]  /*6e20*/  MUFU.EX2 R181, R181 ;  /* 0x000000b500b57308 */ /* 0x000f620000000800 */
[----:B---3--:R-:W-:Y:S01]  /*6e30*/  FADD.FTZ R2, R177, R2 ;  /* 0x00000002b1027221 */ /* 0x008fe20000010000 */
[-C--:B------:R-:W-:Y:S01]  /*6e40*/  FMUL.FTZ R141, R141, R9.reuse ;  /* 0x000000098d8d7220 */ /* 0x080fe20000410000 */
[-C--:B------:R-:W-:Y:S01]  /*6e50*/  FMUL.FTZ R144, R144, R9.reuse ;  /* 0x0000000990907220 */ /* 0x080fe20000410000 */
[-C--:B------:R-:W-:Y:S01]  /*6e60*/  FMUL.FTZ R145, R145, R9.reuse ;  /* 0x0000000991917220 */ /* 0x080fe20000410000 */
[-C--:B------:R-:W-:Y:S01]  /*6e70*/  FMUL.FTZ R148, R148, R9.reuse ;  /* 0x0000000994947220 */ /* 0x080fe20000410000 */
[----:B------:R-:W-:-:S02]  /*6e80*/  FMUL.FTZ R149, R149, R9 ;  /* 0x0000000995957220 */ /* 0x000fc40000410000 */
[----:B------:R-:W3:Y:S01]  /*6e90*/  MUFU.EX2 R184, R184 ;  /* 0x000000b800b87308 */ /* 0x000ee20000000800 */
[----:B----4-:R-:W-:-:S07]  /*6ea0*/  FADD.FTZ R2, R180, R2 ;  /* 0x00000002b4027221 */ /* 0x010fce0000010000 */
[----:B------:R-:W-:Y:S01]  /*6eb0*/  MUFU.EX2 R185, R185 ;  /* 0x000000b900b97308 */ /* 0x000fe20000000800 */
[----:B-----5:R-:W-:Y:S01]  /*6ec0*/  FADD.FTZ R2, R181, R2 ;  /* 0x00000002b5027221 */ /* 0x020fe20000010000 */
[----:B-1----:R-:W-:-:S04]  /*6ed0*/  FMNMX.FTZ R5, R5, R10, !PT ;  /* 0x0000000a05057209 */ /* 0x002fc80007810000 */
[C---:B------:R-:W-:Y:S01]  /*6ee0*/  FSETP.NEU.FTZ.AND P1, PT, R5.reuse, -INF , PT ;  /* 0xff8000000500780b */ /* 0x040fe20003f3d000 */
[C---:B------:R-:W-:Y:S01]  /*6ef0*/  FMUL.FTZ R11, R5.reuse, UR10 ;  /* 0x0000000a050b7c20 */ /* 0x040fe20008410000 */
[----:B------:R-:W-:Y:S01]  /*6f00*/  MUFU.EX2 R188, R188 ;  /* 0x000000bc00bc7308 */ /* 0x000fe20000000800 */
[----:B---3--:R-:W-:Y:S01]  /*6f10*/  FADD.FTZ R2, R184, R2 ;  /* 0x00000002b8027221 */ /* 0x008fe20000010000 */
[----:B------:R-:W-:Y:S02]  /*6f20*/  FSEL R21, R5, RZ, P1 ;  /* 0x000000ff05157208 */ /* 0x000fe40000800000 */
[----:B------:R-:W-:-:S03]  /*6f30*/  FSEL R11, R11, RZ, P1 ;  /* 0x000000ff0b0b7208 */ /* 0x000fc60000800000 */
[----:B------:R-:W-:Y:S01]  /*6f40*/  FADD.FTZ R21, -R21, R8 ;  /* 0x0000000815157221 */ /* 0x000fe20000010100 */
[----:B------:R-:W-:Y:S01]  /*6f50*/  MUFU.EX2 R189, R189 ;  /* 0x000000bd00bd7308 */ /* 0x000fe20000000800 */
[--C-:B------:R-:W-:Y:S01]  /*6f60*/  FFMA.FTZ R20, R154, UR10, -R11.reuse ;  /* 0x0000000a9a147c23 */ /* 0x100fe2000801080b */
        /* <DEDUP_REMOVED lines=8> */
[----:B------:R-:W-:Y:S01]  /*6ff0*/  F2FP.BF16.F32.PACK_AB R154, R157, R156 ;  /* 0x0000009c9d9a723e */ /* 0x000fe200000010ff */
[--C-:B------:R-:W-:Y:S01]  /*7000*/  FFMA.FTZ R167, R167, UR10, -R11.reuse ;  /* 0x0000000aa7a77c23 */ /* 0x100fe2000801080b */
[--C-:B------:R-:W-:Y:S01]  /*7010*/  FFMA.FTZ R12, R170, UR10, -R11.reuse ;  /* 0x0000000aaa0c7c23 */ /* 0x100fe2000801080b */
[--C-:B------:R-:W-:Y:S01]  /*7020*/  FFMA.FTZ R171, R171, UR10, -R11.reuse ;  /* 0x0000000aabab7c23 */ /* 0x100fe2000801080b */
[--C-:B------:R-:W-:Y:S01]  /*7030*/  FFMA.FTZ R10, R174, UR10, -R11.reuse ;  /* 0x0000000aae0a7c23 */ /* 0x100fe2000801080b */
[----:B------:R-:W-:Y:S01]  /*7040*/  F2FP.BF16.F32.PACK_AB R156, R161, R160 ;  /* 0x000000a0a19c723e */ /* 0x000fe200000010ff */
[----:B------:R-:W1:Y:S01]  /*7050*/  MUFU.EX2 R8, R8 ;  /* 0x0000000800087308 */ /* 0x000e620000000800 */
[--C-:B------:R-:W-:Y:S01]  /*7060*/  FFMA.FTZ R175, R175, UR10, -R11.reuse ;  /* 0x0000000aafaf7c23 */ /* 0x100fe2000801080b */
[--C-:B------:R-:W-:Y:S01]  /*7070*/  FFMA.FTZ R178, R178, UR10, -R11.reuse ;  /* 0x0000000ab2b27c23 */ /* 0x100fe2000801080b */
[--C-:B------:R-:W-:Y:S01]  /*7080*/  FFMA.FTZ R179, R179, UR10, -R11.reuse ;  /* 0x0000000ab3b37c23 */ /* 0x100fe2000801080b */
[----:B------:R-:W-:Y:S01]  /*7090*/  F2FP.BF16.F32.PACK_AB R158, R165, R164 ;  /* 0x000000a4a59e723e */ /* 0x000fe200000010ff */
[--C-:B------:R-:W-:Y:S01]  /*70a0*/  FFMA.FTZ R182, R182, UR10, -R11.reuse ;  /* 0x0000000ab6b67c23 */ /* 0x100fe2000801080b */
[--C-:B------:R-:W-:Y:S01]  /*70b0*/  FFMA.FTZ R183, R183, UR10, -R11.reuse ;  /* 0x0000000ab7b77c23 */ /* 0x100fe2000801080b */
[--C-:B------:R-:W-:Y:S01]  /*70c0*/  FFMA.FTZ R186, R186, UR10, -R11.reuse ;  /* 0x0000000ababa7c23 */ /* 0x100fe2000801080b */
[----:B------:R-:W3:Y:S01]  /*70d0*/  MUFU.EX2 R153, R155 ;  /* 0x0000009b00997308 */ /* 0x000ee20000000800 */
[--C-:B------:R-:W-:Y:S01]  /*70e0*/  FFMA.FTZ R187, R187, UR10, -R11.reuse ;  /* 0x0000000abbbb7c23 */ /* 0x100fe2000801080b */
[----:B------:R-:W-:Y:S01]  /*70f0*/  F2FP.BF16.F32.PACK_AB R160, R169, R168 ;  /* 0x000000a8a9a0723e */ /* 0x000fe200000010ff */
[--C-:B------:R-:W-:Y:S01]  /*7100*/  FFMA.FTZ R190, R190, UR10, -R11.reuse ;  /* 0x0000000abebe7c23 */ /* 0x100fe2000801080b */
[--C-:B------:R-:W-:Y:S01]  /*7110*/  FFMA.FTZ R191, R191, UR10, -R11.reuse ;  /* 0x0000000abfbf7c23 */ /* 0x100fe2000801080b */
[--C-:B------:R-:W-:Y:S01]  /*7120*/  FFMA.FTZ R194, R194, UR10, -R11.reuse ;  /* 0x0000000ac2c27c23 */ /* 0x100fe2000801080b */
[--C-:B------:R-:W-:Y:S01]  /*7130*/  FFMA.FTZ R195, R195, UR10, -R11.reuse ;  /* 0x0000000ac3c37c23 */ /* 0x100fe2000801080b */
[----:B------:R-:W-:Y:S01]  /*7140*/  F2FP.BF16.F32.PACK_AB R162, R173, R172 ;  /* 0x000000acada2723e */ /* 0x000fe200000010ff */
[----:B------:R-:W4:Y:S01]  /*7150*/  MUFU.EX2 R15, R15 ;  /* 0x0000000f000f7308 */ /* 0x000f220000000800 */
[----:B-1----:R-:W-:Y:S01]  /*7160*/  FFMA.FTZ R0, R8, R0, R20 ;  /* 0x0000000008007223 */ /* 0x002fe20000010014 */
[--C-:B------:R-:W-:Y:S01]  /*7170*/  FFMA.FTZ R198, R198, UR10, -R11.reuse ;  /* 0x0000000ac6c67c23 */ /* 0x100fe2000801080b */
[----:B------:R-:W-:Y:S01]  /*7180*/  FADD.FTZ R2, R185, R2 ;  /* 0x00000002b9027221 */ /* 0x000fe20000010000 */
[----:B------:R-:W-:Y:S01]  /*7190*/  FFMA.FTZ R11, R199, UR10, -R11 ;  /* 0x0000000ac70b7c23 */ /* 0x000fe2000801080b */
[----:B------:R-:W-:Y:S01]  /*71a0*/  F2FP.BF16.F32.PACK_AB R164, R177, R176 ;  /* 0x000000b0b1a4723e */ /* 0x000fe200000010ff */
[----:B------:R-:W-:Y:S01]  /*71b0*/  FMUL.FTZ R26, R26, R8 ;  /* 0x000000081a1a7220 */ /* 0x000fe20000410000 */
[----:B------:R-:W-:Y:S01]  /*71c0*/  FADD.FTZ R2, R188, R2 ;  /* 0x00000002bc027221 */ /* 0x000fe20000010000 */
[----:B------:R-:W1:Y:S01]  /*71d0*/  MUFU.EX2 R155, R159 ;  /* 0x0000009f009b7308 */ /* 0x000e620000000800 */
[----:B---3--:R-:W-:Y:S01]  /*71e0*/  FADD.FTZ R0, R153, R0 ;  /* 0x0000000099007221 */ /* 0x008fe20000010000 */
[----:B------:R-:W-:Y:S01]  /*71f0*/  F2FP.BF16.F32.PACK_AB R166, R181, R180 ;  /* 0x000000b4b5a6723e */ /* 0x000fe200000010ff */
[----:B------:R-:W-:Y:S01]  /*7200*/  FADD.FTZ R2, R189, R2 ;  /* 0x00000002bd027221 */ /* 0x000fe20000010000 */
[----:B------:R-:W-:Y:S01]  /*7210*/  F2FP.BF16.F32.PACK_AB R168, R185, R184 ;  /* 0x000000b8b9a8723e */ /* 0x000fe200000010ff */
[----:B------:R-:W-:Y:S01]  /*7220*/  FMUL.FTZ R27, R27, R8 ;  /* 0x000000081b1b7220 */ /* 0x000fe20000410000 */
[----:B------:R-:W-:Y:S01]  /*7230*/  F2FP.BF16.F32.PACK_AB R170, R189, R188 ;  /* 0x000000bcbdaa723e */ /* 0x000fe200000010ff */
[----:B------:R-:W-:Y:S01]  /*7240*/  FMUL.FTZ R30, R30, R8 ;  /* 0x000000081e1e7220 */ /* 0x000fe20000410000 */
[----:B------:R-:W3:Y:S01]  /*7250*/  MUFU.EX2 R14, R14 ;  /* 0x0000000e000e7308 */ /* 0x000ee20000000800 */
[----:B----4-:R-:W-:Y:S01]  /*7260*/  FADD.FTZ R0, R15, R0 ;  /* 0x000000000f007221 */ /* 0x010fe20000010000 */
[----:B------:R-:W-:Y:S01]  /*7270*/  F2FP.BF16.F32.PACK_AB R153, R153, R20 ;  /* 0x000000149999723e */ /* 0x000fe200000010ff */
[-C--:B------:R-:W-:Y:S01]  /*7280*/  FMUL.FTZ R31, R31, R8.reuse ;  /* 0x000000081f1f7220 */ /* 0x080fe20000410000 */
[-C--:B------:R-:W-:Y:S01]  /*7290*/  FMUL.FTZ R34, R34, R8.reuse ;  /* 0x0000000822227220 */ /* 0x080fe20000410000 */
[-C--:B------:R-:W-:Y:S01]  /*72a0*/  FMUL.FTZ R35, R35, R8.reuse ;  /* 0x0000000823237220 */ /* 0x080fe20000410000 */
[-C--:B------:R-:W-:Y:S01]  /*72b0*/  FMUL.FTZ R38, R38, R8.reuse ;  /* 0x0000000826267220 */ /* 0x080fe20000410000 */
[-C--:B------:R-:W-:Y:S01]  /*72c0*/  FMUL.FTZ R39, R39, R8.reuse ;  /* 0x0000000827277220 */ /* 0x080fe20000410000 */
[----:B------:R-:W4:Y:S01]  /*72d0*/  MUFU.EX2 R157, R163 ;  /* 0x000000a3009d7308 */ /* 0x000f220000000800 */
        /* <DEDUP_REMOVED lines=82> */
[----:B------:R-:W-:-:S05]  /*7800*/  FMUL.FTZ R151, R151, R8 ;  /* 0x0000000897977220 */ /* 0x000fca0000410000 */
[----:B------:R-:W3:Y:S01]  /*7810*/  MUFU.EX2 R169, R186 ;  /* 0x000000ba00a97308 */ /* 0x000ee20000000800 */
[----:B----4-:R-:W-:-:S07]  /*7820*/  FADD.FTZ R0, R167, R0 ;  /* 0x00000000a7007221 */ /* 0x010fce0000010000 */
[----:B------:R-:W4:Y:S01]  /*7830*/  MUFU.EX2 R187, R187 ;  /* 0x000000bb00bb7308 */ /* 0x000f220000000800 */
[C---:B-1----:R-:W-:Y:S01]  /*7840*/  FADD.FTZ R0, R183.reuse, R0 ;  /* 0x00000000b7007221 */ /* 0x042fe20000010000 */
[----:B------:R-:W-:-:S06]  /*7850*/  F2FP.BF16.F32.PACK_AB R167, R183, R167 ;  /* 0x000000a7b7a7723e */ /* 0x000fcc00000010ff */
[----:B------:R-:W1:Y:S01]  /*7860*/  MUFU.EX2 R171, R190 ;  /* 0x000000be00ab7308 */ /* 0x000e620000000800 */
[----:B---3--:R-:W-:-:S07]  /*7870*/  FADD.FTZ R0, R169, R0 ;  /* 0x00000000a9007221 */ /* 0x008fce0000010000 */
[----:B------:R-:W3:Y:S01]  /*7880*/  MUFU.EX2 R191, R191 ;  /* 0x000000bf00bf7308 */ /* 0x000ee20000000800 */
[C---:B----4-:R-:W-:Y:S01]  /*7890*/  FADD.FTZ R0, R187.reuse, R0 ;  /* 0x00000000bb007221 */ /* 0x050fe20000010000 */
[----:B------:R-:W-:-:S06]  /*78a0*/  F2FP.BF16.F32.PACK_AB R169, R187, R169 ;  /* 0x000000a9bba9723e */ /* 0x000fcc00000010ff */
[----:B------:R-:W4:Y:S01]  /*78b0*/  MUFU.EX2 R192, R192 ;  /* 0x000000c000c07308 */ /* 0x000f220000000800 */
[----:B-1----:R-:W-:-:S07]  /*78c0*/  FADD.FTZ R0, R171, R0 ;  /* 0x00000000ab007221 */ /* 0x002fce0000010000 */
[----:B------:R-:W1:Y:S01]  /*78d0*/  MUFU.EX2 R173, R194 ;  /* 0x000000c200ad7308 */ /* 0x000e620000000800 */
[C---:B---3--:R-:W-:Y:S01]  /*78e0*/  FADD.FTZ R0, R191.reuse, R0 ;  /* 0x00000000bf007221 */ /* 0x048fe20000010000 */
[----:B------:R-:W-:-:S06]  /*78f0*/  F2FP.BF16.F32.PACK_AB R171, R191, R171 ;  /* 0x000000abbfab723e */ /* 0x000fcc00000010ff */
[----:B------:R-:W3:Y:S01]  /*7900*/  MUFU.EX2 R193, R193 ;  /* 0x000000c100c17308 */ /* 0x000ee20000000800 */
[----:B----4-:R-:W-:-:S07]  /*7910*/  FADD.FTZ R2, R192, R2 ;  /* 0x00000002c0027221 */ /* 0x010fce0000010000 */
[----:B------:R-:W4:Y:S01]  /*7920*/  MUFU.EX2 R195, R195 ;  /* 0x000000c300c37308 */ /* 0x000f220000000800 */
[----:B-1----:R-:W-:-:S07]  /*7930*/  FADD.FTZ R0, R173, R0 ;  /* 0x00000000ad007221 */ /* 0x002fce0000010000 */
[----:B------:R-:W1:Y:S01]  /*7940*/  MUFU.EX2 R196, R196 ;  /* 0x000000c400c47308 */ /* 0x000e620000000800 */
[C---:B---3--:R-:W-:Y:S01]  /*7950*/  FADD.FTZ R2, R193.reuse, R2 ;  /* 0x00000002c1027221 */ /* 0x048fe20000010000 */
[----:B------:R-:W-:-:S06]  /*7960*/  F2FP.BF16.F32.PACK_AB R172, R193, R192 ;  /* 0x000000c0c1ac723e */ /* 0x000fcc00000010ff */
[----:B------:R-:W3:Y:S01]  /*7970*/  MUFU.EX2 R175, R198 ;  /* 0x000000c600af7308 */ /* 0x000ee20000000800 */
[C---:B----4-:R-:W-:Y:S01]  /*7980*/  FADD.FTZ R0, R195.reuse, R0 ;  /* 0x00000000c3007221 */ /* 0x050fe20000010000 */
[----:B------:R-:W-:-:S06]  /*7990*/  F2FP.BF16.F32.PACK_AB R173, R195, R173 ;  /* 0x000000adc3ad723e */ /* 0x000fcc00000010ff */
[----:B------:R-:W4:Y:S01]  /*79a0*/  MUFU.EX2 R174, R197 ;  /* 0x000000c500ae7308 */ /* 0x000f220000000800 */
[----:B-1----:R-:W-:-:S07]  /*79b0*/  FADD.FTZ R2, R196, R2 ;  /* 0x00000002c4027221 */ /* 0x002fce0000010000 */
[----:B------:R-:W1:Y:S01]  /*79c0*/  MUFU.EX2 R11, R11 ;  /* 0x0000000b000b7308 */ /* 0x000e620000000800 */
[----:B---3--:R-:W-:Y:S01]  /*79d0*/  FADD.FTZ R0, R175, R0 ;  /* 0x00000000af007221 */ /* 0x008fe20000010000 */
[C---:B----4-:R-:W-:Y:S01]  /*79e0*/  FADD.FTZ R2, R174.reuse, R2 ;  /* 0x00000002ae027221 */ /* 0x050fe20000010000 */
[----:B------:R-:W-:Y:S02]  /*79f0*/  F2FP.BF16.F32.PACK_AB R174, R174, R196 ;  /* 0x000000c4aeae723e */ /* 0x000fe400000010ff */
[C---:B-1----:R-:W-:Y:S01]  /*7a00*/  FADD.FTZ R0, R11.reuse, R0 ;  /* 0x000000000b007221 */ /* 0x042fe20000010000 */
[----:B------:R-:W-:Y:S01]  /*7a10*/  F2FP.BF16.F32.PACK_AB R175, R11, R175 ;  /* 0x000000af0baf723e */ /* 0x000fe200000010ff */
[----:B------:R-:W-:Y:S06]  /*7a20*/  @!P0 BRA `(.L_x_2546) ;  /* 0x0000000000048947 */ /* 0x000fec0003800000 */
[----:B------:R-:W-:Y:S01]  /*7a30*/  BPT.TRAP 0x1 ;  /* 0x000000040000795c */ /* 0x000fe20000300000 */
.L_x_2546:
[----:B------:R1:W3:Y:S01]  /*7a40*/  SYNCS.PHASECHK.TRANS64.TRYWAIT P1, [UR26+0x22850], R7 ;  /* 0x02285007ff0075a7 */ /* 0x0002e2000802015a */
[----:B------:R-:W-:Y:S05]  /*7a50*/  @!P0 BRA `(.L_x_2547) ;  /* 0x0000000000048947 */ /* 0x000fea0003800000 */
[----:B------:R-:W-:Y:S01]  /*7a60*/  BPT.TRAP 0x1 ;  /* 0x000000040000795c */ /* 0x000fe20000300000 */
.L_x_2547:
[----:B---3--:R-:W-:Y:S05]  /*7a70*/  @P1 BRA `(.L_x_2548) ;  /* 0x0000000000081947 */ /* 0x008fea0003800000 */
[----:B------:R-:W3:Y:S02]  /*7a80*/  SYNCS.PHASECHK.TRANS64.TRYWAIT P1, [UR26+0x22850], R7 ;  /* 0x02285007ff0075a7 */ /* 0x000ee4000802015a */
[----:B---3--:R-:W-:Y:S05]  /*7a90*/  @!P1 BRA `(.L_x_2549) ;  /* 0x0000010c000c9947 */ /* 0x008fea0003800000 */
.L_x_2548:
[----:B---3--:R-:W3:Y:S01]  /*7aa0*/  S2R R8, SR_TID.X ;  /* 0x0000000000087919 */ /* 0x008ee20000002100 */
[----:B------:R-:W-:Y:S01]  /*7ab0*/  UIMAD UR11, UR38, 0xc00, UR21 ;  /* 0x00000c00260b78a4 */ /* 0x000fe2000f8e0215 */
[----:B------:R-:W-:-:S06]  /*7ac0*/  UMOV UR7, 0x40000040 ;  /* 0x4000004000077882 */ /* 0x000fcc0000000000 */
[----:B------:R-:W-:Y:S01]  /*7ad0*/  UMOV UR6, UR11 ;  /* 0x0000000b00067c82 */ /* 0x000fe20008000000 */
[----:B---3--:R-:W-:-:S05]  /*7ae0*/  SHF.R.U32.HI R8, RZ, 0x7, R8 ;  /* 0x00000007ff087819 */ /* 0x008fca0000011608 */
[----:B01----:R-:W-:-:S05]  /*7af0*/  VIADD R7, R8, 0x8 ;  /* 0x0000000808077836 */ /* 0x003fca0000000000 */
        /* <DEDUP_REMOVED lines=36> */
.L_x_2550:
[----:B------:R-:W-:Y:S01]  /*7d40*/  UIADD3 UR26, UR26, 0x22860, URZ ;  /* 0x000228601a1a7890 */ /* 0x000fe2000fffe03f */
[C---:B------:R-:W-:Y:S01]  /*7d50*/  ISETP.GT.AND P1, PT, R6.reuse, UR27, PT ;  /* 0x0000001b06007c0c */ /* 0x040fe2000bf24270 */
[----:B------:R-:W-:Y:S02]  /*7d60*/  VIADD R6, R6, 0xffffffff ;  /* 0xffffffff06067836 */ /* 0x000fe40000000000 */
[----:B------:R-:W-:Y:S01]  /*7d70*/  UPRMT UR26, UR25, 0x654, UR26 ;  /* 0x00000654191a7896 */ /* 0x000fe2000800001a */
[----:B------:R-:W-:Y:S02]  /*7d80*/  IMAD.MOV.U32 R8, RZ, RZ, R5 ;  /* 0x000000ffff087224 */ /* 0x000fe400078e0005 */
[----:B------:R-:W-:-:S06]  /*7d90*/  IMAD.MOV.U32 R9, RZ, RZ, R4 ;  /* 0x000000ffff097224 */ /* 0x000fcc00078e0004 */
[----:B------:R-:W-:Y:S01]  /*7da0*/  SYNCS.ARRIVE.TRANS64.RED.A1T0 RZ, [UR26], RZ ;  /* 0x000000ffffff79a7 */ /* 0x000fe2000810041a */
[----:B------:R-:W-:Y:S05]  /*7db0*/  @P1 BRA `(.L_x_2551) ;  /* 0xffffffd000041947 */ /* 0x000fea000383ffff */
.L_x_2532:
[----:B------:R-:W0:Y:S01]  /*7dc0*/  LDC R7, c[0x0][0x448] ;  /* 0x00011200ff077b82 */ /* 0x000e220000000800 */
[----:B------:R-:W-:Y:S01]  /*7dd0*/  UIADD3 UR6, UR42, 0x7f, URZ ;  /* 0x0000007f2a067890 */ /* 0x000fe2000fffe03f */
[----:B------:R-:W-:Y:S01]  /*7de0*/  IADD3 R10, R19, 0x1, -R18 ;  /* 0x00000001130a7810 */ /* 0x000fe20007ffe812 */
[----:B------:R-:W-:Y:S01]  /*7df0*/  UISETP.NE.AND UP0, UPT, UR47, URZ, UPT ;  /* 0x0000003f2f00728c */ /* 0x000fe2000bf05270 */
[----:B0-----:R-:W-:-:S13]  /*7e00*/  ISETP.NE.AND P1, PT, R7, 0x1, PT ;  /* 0x000000010700780c */ /* 0x001fda0003f25270 */
[----:B------:R-:W0:Y:S08]  /*7e10*/  @P1 LDC R7, c[0x0][0x44c] ;  /* 0x00011300ff071b82 */ /* 0x000e300000000800 */
[----:B------:R-:W1:Y:S01]  /*7e20*/  @P1 LDC R9, c[0x0][0x450] ;  /* 0x00011400ff091b82 */ /* 0x000e620000000800 */
[----:B0-----:R-:W-:-:S04]  /*7e30*/  @P1 IMAD.HI.U32 R8, R7, UR6, RZ ;  /* 0x0000000607081c27 */ /* 0x001fc8000f8e00ff */
[----:B------:R-:W-:Y:S01]  /*7e40*/  IMAD.U32 R7, RZ, RZ, UR6 ;  /* 0x00000006ff077e24 */ /* 0x000fe2000f8e00ff */
[----:B-1----:R-:W-:Y:S02]  /*7e50*/  @P1 SHF.R.U32.HI R7, RZ, R9, R8 ;  /* 0x00000009ff071219 */ /* 0x002fe40000011608 */
[----:B------:R-:W-:-:S03]  /*7e60*/  PLOP3.LUT P1, PT, PT, PT, UP0, 0x40, 0x0 ;  /* 0x000000000000781c */ /* 0x000fc60003f2e808 */
[----:B------:R-:W-:-:S04]  /*7e70*/  IMAD.IADD R7, R10, 0x1, R7 ;  /* 0x000000010a077824 */ /* 0x000fc800078e0207 */
[----:B------:R-:W-:-:S05]  /*7e80*/  VIADD R8, R7, -UR23 ;  /* 0x8000001707087c36 */ /* 0x000fca0008000000 */
[----:B------:R-:W-:Y:S01]  /*7e90*/  R2UR UR14, R8 ;  /* 0x00000000080e72ca */ /* 0x000fe200000e0000 */
[----:B------:R-:W-:-:S14]  /*7ea0*/  @P1 BRA `(.L_x_2552) ;  /* 0x0000000000501947 */ /* 0x000fdc0003800000 */
[----:B------:R-:W-:-:S13]  /*7eb0*/  R2UR UR11, R7 ;  /* 0x00000000070b72ca */ /* 0x000fda00000e0000 */
        /* <DEDUP_REMOVED lines=11> */
.L_x_2553:
[----:B------:R-:W-:Y:S02]  /*7f70*/  ULDC UR15, c[0x0][0x9e4] ;  /* 0x00027900000f7ab9 */ /* 0x000fe40000000800 */
[----:B------:R-:W-:-:S11]  /*7f80*/  UISETP.NE.AND UP0, UPT, UR15, 0x1, UPT ;  /* 0x000000010f00788c */ /* 0x000fd6000bf05270 */
[----:B------:R-:W-:Y:S02]  /*7f90*/  @UP0 ULDC.64 UR18, c[0x0][0x9e8] ;  /* 0x00027a0000120ab9 */ /* 0x000fe40000000a00 */
[----:B------:R-:W-:-:S04]  /*7fa0*/  UIMAD.WIDE.U32 UR6, UR11, UR18, URZ ;  /* 0x000000120b0672a5 */ /* 0x000fc8000f8e003f */
[----:B------:R-:W-:-:S12]  /*7fb0*/  @UP0 USHF.R.U32.HI UR11, URZ, UR19, UR7 ;  /* 0x000000133f0b0299 */ /* 0x000fd80008011607 */
.L_x_2554:
[----:B------:R-:W-:-:S04]  /*7fc0*/  UIMAD UR11, UR11, UR15, URZ ;  /* 0x0000000f0b0b72a4 */ /* 0x000fc8000f8e023f */
[----:B------:R-:W-:-:S04]  /*7fd0*/  UISETP.LT.AND UP0, UPT, UR14, UR11, UPT ;  /* 0x0000000b0e00728c */ /* 0x000fc8000bf01270 */
[----:B------:R-:W-:-:S12]  /*7fe0*/  USEL UR14, UR14, UR11, !UP0 ;  /* 0x0000000b0e0e7287 */ /* 0x000fd8000c000000 */
.L_x_2552:
        /* <DEDUP_REMOVED lines=12> */
.L_x_2566:
[----:B------:R-:W-:Y:S01]  /*80b0*/  UIADD3 UR38, UR38, 0x1, URZ ;  /* 0x0000000126267890 */ /* 0x000fe2000fffe03f */
[C---:B------:R-:W-:Y:S01]  /*80c0*/  ISETP.GT.AND P1, PT, R7.reuse, UR22, PT ;  /* 0x0000001607007c0c */ /* 0x040fe2000bf24270 */
[----:B------:R-:W-:Y:S02]  /*80d0*/  VIADD R7, R7, 0xffffffff ;  /* 0xffffffff07077836 */ /* 0x000fe40000000000 */
[----:B------:R-:W-:-:S04]  /*80e0*/  UISETP.NE.AND UP0, UPT, UR38, 0x2, UPT ;  /* 0x000000022600788c */ /* 0x000fc8000bf05270 */
[----:B------:R-:W-:Y:S02]  /*80f0*/  USEL UR6, URZ, 0x1, UP0 ;  /* 0x000000013f067887 */ /* 0x000fe40008000000 */
[----:B------:R-:W-:Y:S02]  /*8100*/  USEL UR38, UR38, URZ, UP0 ;  /* 0x0000003f26267287 */ /* 0x000fe40008000000 */
[----:B------:R-:W-:Y:S01]  /*8110*/  ULOP3.LUT UR37, UR37, UR6, URZ, 0x3c, !UPT ;  /* 0x0000000625257292 */ /* 0x000fe2000f8e3c3f */
[----:B-1----:R-:W-:Y:S11]  /*8120*/  @!P0 BRA `(.L_x_2556) ;  /* 0x0000000000048947 */ /* 0x002ff60003800000 */
[----:B------:R-:W-:Y:S01]  /*8130*/  BPT.TRAP 0x1 ;  /* 0x000000040000795c */ /* 0x000fe20000300000 */
.L_x_2556:
        /* <DEDUP_REMOVED lines=9> */
.L_x_2557:
[----:B-1----:R-:W-:Y:S05]  /*81d0*/  @P2 BRA `(.L_x_2558) ;  /* 0x0000000000082947 */ /* 0x002fea0003800000 */
[----:B------:R-:W1:Y:S02]  /*81e0*/  SYNCS.PHASECHK.TRANS64.TRYWAIT P2, [UR24+0x22830], R6 ;  /* 0x02283006ff0075a7 */ /* 0x000e640008040158 */
[----:B-1----:R-:W-:Y:S05]  /*81f0*/  @!P2 BRA `(.L_x_2559) ;  /* 0x00000104004ca947 */ /* 0x002fea0003800000 */
.L_x_2558:
[----:B------:R-:W-:Y:S01]  /*8200*/  UIMAD UR18, UR38, 0x300, UR20 ;  /* 0x00000300261278a4 */ /* 0x000fe2000f8e0214 */
[----:B------:R-:W-:Y:S01]  /*8210*/  WARPGROUP.ARRIVE ;  /* 0x00000000000079c5 */ /* 0x000fe20000000000 */
[----:B------:R-:W-:Y:S01]  /*8220*/  UMOV UR19, 0x40000040 ;  /* 0x4000004000137882 */ /* 0x000fe20000000000 */
[----:B------:R-:W-:Y:S01]  /*8230*/  UMOV UR7, 0x40000040 ;  /* 0x4000004000077882 */ /* 0x000fe20000000000 */
[----:B------:R-:W-:-:S03]  /*8240*/  UIADD3 UR6, UR18, 0x2, URZ ;  /* 0x0000000212067890 */ /* 0x000fc6000fffe03f */
[----:B-12---:R-:W1:Y:S01]  /*8250*/  S2R R3, SR_TID.X ;  /* 0x0000000000037919 */ /* 0x006e620000002100 */
        /* <DEDUP_REMOVED lines=20> */
.L_x_2560:
        /* <DEDUP_REMOVED lines=59> */
[----:B------:R-:W-:Y:S01]  /*8750*/  FMUL.FTZ R8, R8, UR10 ;  /* 0x0000000a08087c20 */ /* 0x000fe20008410000 */
[----:B------:R-:W-:Y:S02]  /*8760*/  MUFU.EX2 R152, R152 ;  /* 0x0000009800987308 */ /* 0x000fe40000000800 */
[----:B------:R-:W-:-:S04]  /*8770*/  FMNMX.FTZ R5, R155, R5, !PT ;  /* 0x000000059b057209 */ /* 0x000fc80007810000 */
[----:B------:R-:W-:Y:S02]  /*8780*/  FMNMX.FTZ R5, R158, R5, !PT ;  /* 0x000000059e057209 */ /* 0x000fe40007810000 */
[----:B------:R-:W2:Y:S02]  /*8790*/  MUFU.EX2 R8, R8 ;  /* 0x0000000800087308 */ /* 0x000ea40000000800 */
[----:B------:R-:W-:-:S04]  /*87a0*/  FMNMX.FTZ R5, R159, R5, !PT ;  /* 0x000000059f057209 */ /* 0x000fc80007810000 */
[----:B------:R-:W-:Y:S02]  /*87b0*/  FMNMX.FTZ R5, R162, R5, !PT ;  /* 0x00000005a2057209 */ /* 0x000fe40007810000 */
[----:B------:R-:W3:Y:S02]  /*87c0*/  MUFU.EX2 R153, R153 ;  /* 0x0000009900997308 */ /* 0x000ee40000000800 */
[----:B------:R-:W-:-:S04]  /*87d0*/  FMNMX.FTZ R5, R163, R5, !PT ;  /* 0x00000005a3057209 */ /* 0x000fc80007810000 */
[----:B------:R-:W-:Y:S02]  /*87e0*/  FMNMX.FTZ R5, R166, R5, !PT ;  /* 0x00000005a6057209 */ /* 0x000fe40007810000 */
[----:B------:R-:W4:Y:S01]  /*87f0*/  MUFU.EX2 R156, R156 ;  /* 0x0000009c009c7308 */ /* 0x000f220000000800 */
[----:B--2---:R-:W-:Y:S01]  /*8800*/  FFMA.FTZ R2, R8, R2, R152 ;  /* 0x0000000208027223 */ /* 0x004fe20000010098 */
[----:B------:R-:W-:Y:S01]  /*8810*/  FMNMX.FTZ R5, R167, R5, !PT ;  /* 0x00000005a7057209 */ /* 0x000fe20007810000 */
[-C--:B------:R-:W-:Y:S01]  /*8820*/  FMUL.FTZ R24, R24, R8.reuse ;  /* 0x0000000818187220 */ /* 0x080fe20000410000 */
[-C--:B------:R-:W-:Y:S01]  /*8830*/  FMUL.FTZ R25, R25, R8.reuse ;  /* 0x0000000819197220 */ /* 0x080fe20000410000 */
[-C--:B------:R-:W-:Y:S01]  /*8840*/  FMUL.FTZ R28, R28, R8.reuse ;  /* 0x000000081c1c7220 */ /* 0x080fe20000410000 */
[----:B------:R-:W-:Y:S01]  /*8850*/  FMNMX.FTZ R5, R170, R5, !PT ;  /* 0x00000005aa057209 */ /* 0x000fe20007810000 */
        /* <DEDUP_REMOVED lines=9> */
[----:B------:R-:W3:Y:S01]  /*88f0*/  MUFU.EX2 R152, R160 ;  /* 0x000000a000987308 */ /* 0x000ee20000000800 */
[----:B----4-:R-:W-:Y:S01]  /*8900*/  FADD.FTZ R2, R156, R2 ;  /* 0x000000029c027221 */ /* 0x010fe20000010000 */
[-C--:B------:R-:W-:Y:S01]  /*8910*/  FMUL.FTZ R37, R37, R8.reuse ;  /* 0x0000000825257220 */ /* 0x080fe20000410000 */
[----:B------:R-:W-:Y:S01]  /*8920*/  FMNMX.FTZ R5, R175, R5, !PT ;  /* 0x00000005af057209 */ /* 0x000fe20007810000 */
[-C--:B------:R-:W-:Y:S01]  /*8930*/  FMUL.FTZ R40, R40, R8.reuse ;  /* 0x0000000828287220 */ /* 0x080fe20000410000 */
[-C--:B------:R-:W-:Y:S01]  /*8940*/  FMUL.FTZ R41, R41, R8.reuse ;  /* 0x0000000829297220 */ /* 0x080fe20000410000 */
[----:B------:R-:W-:Y:S01]  /*8950*/  FMUL.FTZ R44, R44, R8 ;  /* 0x000000082c2c7220 */ /* 0x000fe20000410000 */
[----:B------:R-:W-:Y:S01]  /*8960*/  FMNMX.FTZ R5, R178, R5, !PT ;  /* 0x00000005b2057209 */ /* 0x000fe20007810000 */
[----:B------:R-:W4:Y:S01]  /*8970*/  MUFU.EX2 R161, R161 ;  /* 0x000000a100a17308 */ /* 0x000f220000000800 */
[C---:B--2---:R-:W-:Y:S01]  /*8980*/  FADD.FTZ R2, R157.reuse, R2 ;  /* 0x000000029d027221 */ /* 0x044fe20000010000 */
[----:B------:R-:W-:Y:S01]  /*8990*/  F2FP.BF16.F32.PACK_AB R202, R157, R156 ;  /* 0x0000009c9dca723e */ /* 0x000fe200000010ff */
[-C--:B------:R-:W-:Y:S01]  /*89a0*/  FMUL.FTZ R45, R45, R8.reuse ;  /* 0x000000082d2d7220 */ /* 0x080fe20000410000 */
[----:B------:R-:W-:Y:S01]  /*89b0*/  FMNMX.FTZ R5, R179, R5, !PT ;  /* 0x00000005b3057209 */ /* 0x000fe20007810000 */
[-C--:B------:R-:W-:Y:S01]  /*89c0*/  FMUL.FTZ R48, R48, R8.reuse ;  /* 0x0000000830307220 */ /* 0x080fe20000410000 */
[-C--:B------:R-:W-:Y:S01]  /*89d0*/  FMUL.FTZ R49, R49, R8.reuse ;  /* 0x0000000831317220 */ /* 0x080fe20000410000 */
[-C--:B------:R-:W-:Y:S01]  /*89e0*/  FMUL.FTZ R52, R52, R8.reuse ;  /* 0x0000000834347220 */ /* 0x080fe20000410000 */
[----:B------:R-:W-:Y:S01]  /*89f0*/  FMNMX.FTZ R5, R182, R5, !PT ;  /* 0x00000005b6057209 */ /* 0x000fe20007810000 */
[----:B------:R-:W-:Y:S01]  /*8a00*/  MUFU.EX2 R165, R165 ;  /* 0x000000a500a57308 */ /* 0x000fe20000000800 */
[----:B---3--:R-:W-:Y:S01]  /*8a10*/  FADD.FTZ R14, R152, R2 ;  /* 0x00000002980e7221 */ /* 0x008fe20000010000 */
[-C--:B------:R-:W-:Y:S01]  /*8a20*/  FMUL.FTZ R53, R53, R8.reuse ;  /* 0x0000000835357220 */ /* 0x080fe20000410000 */
[----:B------:R-:W-:Y:S01]  /*8a30*/  FMNMX.FTZ R5, R183, R5, !PT ;  /* 0x00000005b7057209 */ /* 0x000fe20007810000 */
[-C--:B------:R-:W-:Y:S01]  /*8a40*/  FMUL.FTZ R56, R56, R8.reuse ;  /* 0x0000000838387220 */ /* 0x080fe20000410000 */
[-C--:B------:R-:W-:Y:S01]  /*8a50*/  FMUL.FTZ R57, R57, R8.reuse ;  /* 0x0000000839397220 */ /* 0x080fe20000410000 */
[----:B------:R-:W-:Y:S01]  /*8a60*/  FMUL.FTZ R60, R60, R8 ;  /* 0x000000083c3c7220 */ /* 0x000fe20000410000 */
[----:B------:R-:W-:Y:S01]  /*8a70*/  FMNMX.FTZ R5, R186, R5, !PT ;  /* 0x00000005ba057209 */ /* 0x000fe20007810000 */
[----:B------:R-:W-:Y:S01]  /*8a80*/  MUFU.EX2 R156, R168 ;  /* 0x000000a8009c7308 */ /* 0x000fe20000000800 */
[----:B----4-:R-:W-:Y:S01]  /*8a90*/  F2FP.BF16.F32.PACK_AB R152, R161, R152 ;  /* 0x00000098a198723e */ /* 0x010fe200000010ff */
[-C--:B------:R-:W-:Y:S01]  /*8aa0*/  FMUL.FTZ R61, R61, R8.reuse ;  /* 0x000000083d3d7220 */ /* 0x080fe20000410000 */
[----:B------:R-:W-:Y:S01]  /*8ab0*/  FMNMX.FTZ R5, R187, R5, !PT ;  /* 0x00000005bb057209 */ /* 0x000fe20007810000 */
[-C--:B------:R-:W-:Y:S01]  /*8ac0*/  FMUL.FTZ R64, R64, R8.reuse ;  /* 0x0000000840407220 */ /* 0x080fe20000410000 */
[-C--:B------:R-:W-:Y:S01]  /*8ad0*/  FMUL.FTZ R65, R65, R8.reuse ;  /* 0x0000000841417220 */ /* 0x080fe20000410000 */
[-C--:B------:R-:W-:Y:S01]  /*8ae0*/  FMUL.FTZ R68, R68, R8.reuse ;  /* 0x0000000844447220 */ /* 0x080fe20000410000 */
[----:B------:R-:W-:Y:S01]  /*8af0*/  FMNMX.FTZ R5, R190, R5, !PT ;  /* 0x00000005be057209 */ /* 0x000fe20007810000 */
[----:B------:R-:W-:Y:S01]  /*8b00*/  MUFU.EX2 R169, R169 ;  /* 0x000000a900a97308 */ /* 0x000fe20000000800 */
[-C--:B------:R-:W-:Y:S01]  /*8b10*/  FMUL.FTZ R69, R69, R8.reuse ;  /* 0x0000000845457220 */ /* 0x080fe20000410000 */
        /* <DEDUP_REMOVED lines=45> */
[----:B------:R-:W-:Y:S01]  /*8df0*/  FMUL.FTZ R140, R140, R8 ;  /* 0x000000088c8c7220 */ /* 0x000fe20000410000 */
[----:B--2---:R-:W-:Y:S01]  /*8e00*/  FMNMX.FTZ R5, R5, R10, !PT ;  /* 0x0000000a05057209 */ /* 0x004fe20007810000 */
[----:B------:R-:W-:Y:S01]  /*8e10*/  MUFU.EX2 R181, R181 ;  /* 0x000000b500b57308 */ /* 0x000fe20000000800 */
[-C--:B------:R-:W-:Y:S01]  /*8e20*/  FMUL.FTZ R141, R141, R8.reuse ;  /* 0x000000088d8d7220 */ /* 0x080fe20000410000 */
[-C--:B------:R-:W-:Y:S01]  /*8e30*/  FMUL.FTZ R144, R144, R8.reuse ;  /* 0x0000000890907220 */ /* 0x080fe20000410000 */
[-C--:B------:R-:W-:Y:S01]  /*8e40*/  FMUL.FTZ R145, R145, R8.reuse ;  /* 0x0000000891917220 */ /* 0x080fe20000410000 */
[----:B------:R-:W2:Y:S01]  /*8e50*/  SHFL.BFLY PT, R11, R5, 0x1, 0x1f ;  /* 0x0c201f00050b7f89 */ /* 0x000ea200000e0000 */
[-C--:B------:R-:W-:Y:S01]  /*8e60*/  FMUL.FTZ R148, R148, R8.reuse ;  /* 0x0000000894947220 */ /* 0x080fe20000410000 */
[----:B------:R-:W-:-:S02]  /*8e70*/  FMUL.FTZ R149, R149, R8 ;  /* 0x0000000895957220 */ /* 0x000fc40000410000 */
[----:B------:R-:W-:Y:S08]  /*8e80*/  MUFU.EX2 R10, R164 ;  /* 0x000000a4000a7308 */ /* 0x000ff00000000800 */
[----:B------:R-:W-:Y:S08]  /*8e90*/  MUFU.EX2 R164, R184 ;  /* 0x000000b800a47308 */ /* 0x000ff00000000800 */
[----:B------:R-:W-:Y:S01]  /*8ea0*/  MUFU.EX2 R185, R185 ;  /* 0x000000b900b97308 */ /* 0x000fe20000000800 */
[----:B--2---:R-:W-:-:S07]  /*8eb0*/  FMNMX.FTZ R5, R5, R11, !PT ;  /* 0x0000000b05057209 */ /* 0x004fce0007810000 */
[----:B------:R-:W-:Y:S01]  /*8ec0*/  MUFU.EX2 R189, R189 ;  /* 0x000000bd00bd7308 */ /* 0x000fe20000000800 */
        /* <DEDUP_REMOVED lines=42> */
[----:B------:R-:W-:Y:S01]  /*9170*/  F2FP.BF16.F32.PACK_AB R154, R165, R10 ;  /* 0x0000000aa59a723e */ /* 0x000fe200000010ff */
[-C--:B------:R-:W-:Y:S01]  /*9180*/  FMUL.FTZ R39, R39, R9.reuse ;  /* 0x0000000927277220 */ /* 0x080fe20000410000 */
[-C--:B------:R-:W-:Y:S01]  /*9190*/  FMUL.FTZ R42, R42, R9.reuse ;  /* 0x000000092a2a7220 */ /* 0x080fe20000410000 */
[-C--:B------:R-:W-:Y:S01]  /*91a0*/  FMUL.FTZ R43, R43, R9.reuse ;  /* 0x000000092b2b7220 */ /* 0x080fe20000410000 */
[----:B------:R3:W5:Y:S01]  /*91b0*/  MUFU.EX2 R153, R162 ;  /* 0x000000a200997308 */ /* 0x0007620000000800 */
        /* <DEDUP_REMOVED lines=17> */
[----:B------:R-:W-:Y:S01]  /*92d0*/  FADD.FTZ R0, R161, R14 ;  /* 0x0000000ea1007221 */ /* 0x000fe20000010000 */
[-C--:B------:R-:W-:Y:S01]  /*92e0*/  FMUL.FTZ R63, R63, R9.reuse ;  /* 0x000000093f3f7220 */ /* 0x080fe20000410000 */
[-C--:B------:R-:W-:Y:S01]  /*92f0*/  FMUL.FTZ R66, R66, R9.reuse ;  /* 0x0000000942427220 */ /* 0x080fe20000410000 */
[-C--:B------:R-:W-:Y:S01]  /*9300*/  FMUL.FTZ R67, R67, R9.reuse ;  /* 0x0000000943437220 */ /* 0x080fe20000410000 */
[----:B------:R-:W-:Y:S01]  /*9310*/  FADD.FTZ R0, R10, R0 ;  /* 0x000000000a007221 */ /* 0x000fe20000010000 */
[----:B------:R-:W-:Y:S01]  /*9320*/  FMUL.FTZ R70, R70, R9 ;  /* 0x0000000946467220 */ /* 0x000fe20000410000 */
[----:B------:R-:W3:Y:S01]  /*9330*/  MUFU.EX2 R155, R167 ;  /* 0x000000a7009b7308 */ /* 0x000ee20000000800 */
[----:B----4-:R-:W-:Y:S01]  /*9340*/  FADD.FTZ R2, R13, R2 ;  /* 0x000000020d027221 */ /* 0x010fe20000010000 */
[----:B------:R-:W-:Y:S01]  /*9350*/  FADD.FTZ R0, R165, R0 ;  /* 0x00000000a5007221 */ /* 0x000fe20000010000 */
[----:B------:R-:W-:Y:S01]  /*9360*/  F2FP.BF16.F32.PACK_AB R153, R13, R153 ;  /* 0x000000990d99723e */ /* 0x000fe200000010ff */
[-C--:B------:R-:W-:Y:S01]  /*9370*/  FMUL.FTZ R71, R71, R9.reuse ;  /* 0x0000000947477220 */ /* 0x080fe20000410000 */
[-C--:B------:R-:W-:Y:S01]  /*9380*/  FMUL.FTZ R74, R74, R9.reuse ;  /* 0x000000094a4a7220 */ /* 0x080fe20000410000 */
[----:B------:R-:W-:Y:S01]  /*9390*/  FADD.FTZ R0, R156, R0 ;  /* 0x000000009c007221 */ /* 0x000fe20000010000 */
[C---:B------:R-:W-:Y:S01]  /*93a0*/  F2FP.BF16.F32.PACK_AB R156, R169.reuse, R156 ;  /* 0x0000009ca99c723e */ /* 0x040fe200000010ff */
[----:B------:R-:W4:Y:S01]  /*93b0*/  MUFU.EX2 R157, R170 ;  /* 0x000000aa009d7308 */ /* 0x000f220000000800 */
[----:B--2---:R-:W-:Y:S01]  /*93c0*/  FADD.FTZ R2, R12, R2 ;  /* 0x000000020c027221 */ /* 0x004fe20000010000 */
[----:B------:R-:W-:Y:S01]  /*93d0*/  FADD.FTZ R0, R169, R0 ;  /* 0x00000000a9007221 */ /* 0x000fe20000010000 */
[-C--:B------:R-:W-:Y:S01]  /*93e0*/  FMUL.FTZ R75, R75, R9.reuse ;  /* 0x000000094b4b7220 */ /* 0x080fe20000410000 */
        /* <DEDUP_REMOVED lines=8> */
[-C--:B------:R-:W-:Y:S01]  /*9470*/  FMUL.FTZ R83, R83, R9.reuse ;  /* 0x0000000953537220 */ /* 0x080fe20000410000 */
[-C--:B------:R-:W-:Y:S01]  /*9480*/  FMUL.FTZ R86, R86, R9.reuse ;  /* 0x0000000956567220 */ /* 0x080fe20000410000 */
[----:B------:R-:W-:Y:S01]  /*9490*/  FADD.FTZ R0, R160, R0 ;  /* 0x00000000a0007221 */ /* 0x000fe20000010000 */
[----:B------:R-:W-:Y:S01]  /*94a0*/  F2FP.BF16.F32.PACK_AB R160, R177, R160 ;  /* 0x000000a0b1a0723e */ /* 0x000fe200000010ff */
[----:B------:R-:W3:Y:S01]  /*94b0*/  MUFU.EX2 R159, R174 ;  /* 0x000000ae009f7308 */ /* 0x000ee20000000800 */
[----:B----4-:R-:W-:Y:S01]  /*94c0*/  FADD.FTZ R2, R157, R2 ;  /* 0x000000029d027221 */ /* 0x010fe20000010000 */
[----:B------:R-:W-:Y:S01]  /*94d0*/  FADD.FTZ R0, R177, R0 ;  /* 0x00000000b1007221 */ /* 0x000fe20000010000 */
[-C--:B------:R-:W-:Y:S01]  /*94e0*/  FMUL.FTZ R87, R87, R9.reuse ;  /* 0x0000000957577220 */ /* 0x080fe20000410000 */
[-C--:B------:R-:W-:Y:S01]  /*94f0*/  FMUL.FTZ R90, R90, R9.reuse ;  /* 0x000000095a5a7220 */ /* 0x080fe20000410000 */
[-C--:B------:R-:W-:Y:S01]  /*9500*/  FMUL.FTZ R91, R91, R9.reuse ;  /* 0x000000095b5b7220 */ /* 0x080fe20000410000 */
[----:B------:R-:W-:Y:S01]  /*9510*/  FADD.FTZ R0, R180, R0 ;  /* 0x00000000b4007221 */ /* 0x000fe20000010000 */
        /* <DEDUP_REMOVED lines=8> */
[----:B------:R-:W-:Y:S01]  /*95a0*/  F2FP.BF16.F32.PACK_AB R164, R185, R164 ;  /* 0x000000a4b9a4723e */ /* 0x000fe200000010ff */
        /* <DEDUP_REMOVED lines=75> */
[----:B------:R-:W-:Y:S06]  /*9a60*/  @!P0 BRA `(.L_x_2561) ;  /* 0x0000000000048947 */ /* 0x000fec0003800000 */
[----:B------:R-:W-:Y:S01]  /*9a70*/  BPT.TRAP 0x1 ;  /* 0x000000040000795c */ /* 0x000fe20000300000 */
.L_x_2561:
[----:B------:R2:W3:Y:S01]  /*9a80*/  SYNCS.PHASECHK.TRANS64.TRYWAIT P2, [UR24+0x22850], R6 ;  /* 0x02285006ff0075a7 */ /* 0x0004e20008040158 */
[----:B------:R-:W-:Y:S05]  /*9a90*/  @!P0 BRA `(.L_x_2562) ;  /* 0x0000000000048947 */ /* 0x000fea0003800000 */
[----:B------:R-:W-:Y:S01]  /*9aa0*/  BPT.TRAP 0x1 ;  /* 0x000000040000795c */ /* 0x000fe20000300000 */
.L_x_2562:
[----:B---3--:R-:W-:Y:S05]  /*9ab0*/  @P2 BRA `(.L_x_2563) ;  /* 0x0000000000082947 */ /* 0x008fea0003800000 */
[----:B------:R-:W3:Y:S02]  /*9ac0*/  SYNCS.PHASECHK.TRANS64.TRYWAIT P2, [UR24+0x22850], R6 ;  /* 0x02285006ff0075a7 */ /* 0x000ee40008040158 */
[----:B---3--:R-:W-:Y:S05]  /*9ad0*/  @!P2 BRA `(.L_x_2564) ;  /* 0x000000ec002ca947 */ /* 0x008fea0003800000 */
.L_x_2563:
[----:B------:R-:W4:Y:S01]  /*9ae0*/  S2R R8, SR_TID.X ;  /* 0x0000000000087919 */ /* 0x000f220000002100 */
[----:B------:R-:W-:Y:S01]  /*9af0*/  UIMAD UR11, UR38, 0xc00, UR21 ;  /* 0x00000c00260b78a4 */ /* 0x000fe2000f8e0215 */
[----:B------:R-:W-:-:S06]  /*9b00*/  UMOV UR7, 0x40000040 ;  /* 0x4000004000077882 */ /* 0x000fcc0000000000 */
[----:B------:R-:W-:Y:S01]  /*9b10*/  UMOV UR6, UR11 ;  /* 0x0000000b00067c82 */ /* 0x000fe20008000000 */
[----:B----4-:R-:W-:-:S05]  /*9b20*/  SHF.R.U32.HI R8, RZ, 0x7, R8 ;  /* 0x00000007ff087819 */ /* 0x010fca0000011608 */
[----:B0-23--:R-:W-:-:S05]  /*9b30*/  VIADD R6, R8, 0x8 ;  /* 0x0000000808067836 */ /* 0x00dfca0000000000 */
        /* <DEDUP_REMOVED lines=36> */
.L_x_2565:
[----:B------:R-:W-:Y:S01]  /*9d80*/  UIADD3 UR24, UR24, 0x22860, URZ ;  /* 0x0002286018187890 */ /* 0x000fe2000fffe03f */
[----:B------:R-:W-:Y:S02]  /*9d90*/  IMAD.MOV.U32 R9, RZ, RZ, R5 ;  /* 0x000000ffff097224 */ /* 0x000fe400078e0005 */
[----:B------:R-:W-:Y:S01]  /*9da0*/  IMAD.MOV.U32 R8, RZ, RZ, R4 ;  /* 0x000000ffff087224 */ /* 0x000fe200078e0004 */
[----:B------:R-:W-:-:S09]  /*9db0*/  UPRMT UR24, UR23, 0x654, UR24 ;  /* 0x0000065417187896 */ /* 0x000fd20008000018 */
[----:B------:R-:W-:Y:S01]  /*9dc0*/  SYNCS.ARRIVE.TRANS64.RED.A1T0 RZ, [UR24], RZ ;  /* 0x000000ffffff79a7 */ /* 0x000fe20008100418 */
[----:B------:R-:W-:Y:S05]  /*9dd0*/  @P1 BRA `(.L_x_2566) ;  /* 0xffffffe000b41947 */ /* 0x000fea000383ffff */
[----:B------:R-:W-:-:S07]  /*9de0*/  IMAD.MOV.U32 R6, RZ, RZ, R7 ;  /* 0x000000ffff067224 */ /* 0x000fce00078e0007 */
.L_x_2555:
        /* <DEDUP_REMOVED lines=8> */
.L_x_2586:
[----:B------:R-:W-:-:S04]  /*9e70*/  UIADD3 UR38, UR38, 0x1, URZ ;  /* 0x0000000126267890 */ /* 0x000fc8000fffe03f */
[----:B------:R-:W-:-:S04]  /*9e80*/  UISETP.NE.AND UP0, UPT, UR38, 0x2, UPT ;  /* 0x000000022600788c */ /* 0x000fc8000bf05270 */
[----:B------:R-:W-:Y:S02]  /*9e90*/  USEL UR6, URZ, 0x1, UP0 ;  /* 0x000000013f067887 */ /* 0x000fe40008000000 */
[----:B------:R-:W-:Y:S02]  /*9ea0*/  USEL UR38, UR38, URZ, UP0 ;  /* 0x0000003f26267287 */ /* 0x000fe40008000000 */
[----:B------:R-:W-:Y:S01]  /*9eb0*/  ULOP3.LUT UR37, UR37, UR6, URZ, 0x3c, !UPT ;  /* 0x0000000625257292 */ /* 0x000fe2000f8e3c3f */
[----:B------:R-:W-:Y:S11]  /*9ec0*/  @!P0 BRA `(.L_x_2568) ;  /* 0x0000000000048947 */ /* 0x000ff60003800000 */
[----:B------:R-:W-:Y:S01]  /*9ed0*/  BPT.TRAP 0x1 ;  /* 0x000000040000795c */ /* 0x000fe20000300000 */
.L_x_2568:
[----:B------:R-:W0:Y:S01]  /*9ee0*/  S2UR UR22, SR_CgaCtaId ;  /* 0x00000000001679c3 */ /* 0x000e220000008800 */
[----:B------:R-:W-:Y:S01]  /*9ef0*/  UMOV UR6, 0x400 ;  /* 0x0000040000067882 */ /* 0x000fe20000000000 */
[----:B------:R-:W-:-:S05]  /*9f00*/  IMAD.U32 R7, RZ, RZ, UR37 ;  /* 0x00000025ff077e24 */ /* 0x000fca000f8e00ff */
[----:B------:R-:W-:Y:S01]  /*9f10*/  SHF.L.U32 R7, R7, 0x1f, RZ ;  /* 0x0000001f07077819 */ /* 0x000fe200000006ff */
[----:B0-----:R-:W-:-:S04]  /*9f20*/  ULEA UR6, UR22, UR6, 0x18 ;  /* 0x0000000616067291 */ /* 0x001fc8000f8ec03f */
[----:B------:R-:W-:-:S09]  /*9f30*/  ULEA UR23, UR38, UR6, 0x3 ;  /* 0x0000000626177291 */ /* 0x000fd2000f8e183f */
[----:B------:R0:W3:Y:S01]  /*9f40*/  SYNCS.PHASECHK.TRANS64.TRYWAIT P1, [UR23+0x22830], R7 ;  /* 0x02283007ff0075a7 */ /* 0x0000e20008020157 */
[----:B------:R-:W-:Y:S05]  /*9f50*/  @!P0 BRA `(.L_x_2569) ;  /* 0x0000000000048947 */ /* 0x000fea0003800000 */
[----:B------:R-:W-:Y:S01]  /*9f60*/  BPT.TRAP 0x1 ;  /* 0x000000040000795c */ /* 0x000fe20000300000 */
.L_x_2569:
[----:B---3--:R-:W-:Y:S05]  /*9f70*/  @P1 BRA `(.L_x_2570) ;  /* 0x0000000000081947 */ /* 0x008fea0003800000 */
[----:B------:R-:W3:Y:S02]  /*9f80*/  SYNCS.PHASECHK.TRANS64.TRYWAIT P1, [UR23+0x22830], R7 ;  /* 0x02283007ff0075a7 */ /* 0x000ee40008020157 */
[----:B---3--:R-:W-:Y:S05]  /*9f90*/  @!P1 BRA `(.L_x_2571) ;  /* 0x000000e800149947 */ /* 0x008fea0003800000 */
.L_x_2570:
        /* <DEDUP_REMOVED lines=26> */
.L_x_2572:
[----:B---3--:R-:W2:Y:S01]  /*a140*/  LDC R4, c[0x0][0x448] ;  /* 0x00011200ff047b82 */ /* 0x008ea20000000800 */
        /* <DEDUP_REMOVED lines=11> */
[----:B--2---:R-:W-:-:S13]  /*a200*/  ISETP.NE.AND P1, PT, R4, 0x1, PT ;  /* 0x000000010400780c */ /* 0x004fda0003f25270 */
[----:B------:R-:W2:Y:S08]  /*a210*/  @P1 LDC R5, c[0x0][0x44c] ;  /* 0x00011300ff051b82 */ /* 0x000eb00000000800 */
[----:B------:R-:W3:Y:S01]  /*a220*/  @P1 LDC R4, c[0x0][0x450] ;  /* 0x00011400ff041b82 */ /* 0x000ee20000000800 */
[----:B--2---:R-:W-:-:S05]  /*a230*/  @P1 IMAD.HI.U32 R5, R15, R5, RZ ;  /* 0x000000050f051227 */ /* 0x004fca00078e00ff */
[----:B---3--:R-:W-:Y:S02]  /*a240*/  @P1 SHF.R.U32.HI R15, RZ, R4, R5 ;  /* 0x00000004ff0f1219 */ /* 0x008fe40000011605 */
[----:B------:R-:W-:-:S03]  /*a250*/  PLOP3.LUT P1, PT, PT, PT, UP0, 0x40, 0x0 ;  /* 0x000000000000781c */ /* 0x000fc60003f2e808 */
[----:B------:R-:W2:Y:S02]  /*a260*/  SHFL.IDX PT, R20, R15, RZ, 0x1c1f ;  /* 0x001c1fff0f147589 */ /* 0x000ea400000e0000 */
[----:B--2---:R-:W-:Y:S02]  /*a270*/  IMAD.IADD R12, R14, 0x1, R20 ;  /* 0x000000010e0c7824 */ /* 0x004fe400078e0214 */
        /* <DEDUP_REMOVED lines=9> */
[----:B------:R-:W2:Y:S02]  /*a310*/  @P1 LDC.64 R4, c[0x0][0x9e8] ;  /* 0x00027a00ff041b82 */ /* 0x000ea40000000a00 */
[----:B--2---:R-:W-:-:S05]  /*a320*/  @P1 IMAD.HI.U32 R4, R20, R4, RZ ;  /* 0x0000000414041227 */ /* 0x004fca00078e00ff */
[----:B------:R-:W-:-:S04]  /*a330*/  @P1 SHF.R.U32.HI R20, RZ, R5, R4 ;  /* 0x00000005ff141219 */ /* 0x000fc80000011604 */
[----:B------:R-:W-:Y:S01]  /*a340*/  LOP3.LUT R20, RZ, R20, RZ, 0x33, !PT ;  /* 0x00000014ff147212 */ /* 0x000fe200078e33ff */
[----:B------:R-:W-:Y:S06]  /*a350*/  BRA `(.L_x_2576) ;  /* 0x0000000000147947 */ /* 0x000fec0003800000 */
.L_x_2575:
[----:B------:R-:W-:-:S05]  /*a360*/  IMAD.U32 R21, RZ, RZ, UR25 ;  /* 0x00000019ff157e24 */ /* 0x000fca000f8e00ff */
[----:B------:R-:W-:-:S13]  /*a370*/  ISETP.NE.AND P1, PT, R21, 0x1, PT ;  /* 0x000000011500780c */ /* 0x000fda0003f25270 */
[----:B------:R-:W2:Y:S02]  /*a380*/  @P1 LDC.64 R4, c[0x0][0x9e8] ;  /* 0x00027a00ff041b82 */ /* 0x000ea40000000a00 */
[----:B--2---:R-:W-:-:S05]  /*a390*/  @P1 IMAD.HI.U32 R4, R20, R4, RZ ;  /* 0x0000000414041227 */ /* 0x004fca00078e00ff */
[----:B------:R-:W-:-:S07]  /*a3a0*/  @P1 SHF.R.U32.HI R20, RZ, R5, R4 ;  /* 0x00000005ff141219 */ /* 0x000fce0000011604 */
.L_x_2576:
[----:B------:R-:W-:Y:S05]  /*a3b0*/  BSYNC B0 ;  /* 0x0000000000007941 */ /* 0x000fea0003800000 */
.L_x_2574:
[----:B------:R-:W-:-:S04]  /*a3c0*/  IMAD.IADD R4, R10, 0x1, -R17 ;  /* 0x000000010a047824 */ /* 0x000fc800078e0a11 */
[----:B------:R-:W-:-:S05]  /*a3d0*/  IMAD R4, R20, R21, R4 ;  /* 0x0000001514047224 */ /* 0x000fca00078e0204 */
[----:B------:R-:W-:Y:S02]  /*a3e0*/  VIMNMX R11, R11, R4, !PT ;  /* 0x000000040b0b7248 */ /* 0x000fe40007fe0100 */
[----:B------:R-:W-:-:S07]  /*a3f0*/  VIADDMNMX R12, R4, R21, R12, PT ;  /* 0x00000015040c7246 */ /* 0x000fce000380010c */
.L_x_2573:
        /* <DEDUP_REMOVED lines=133> */
[----:B------:R-:W2:Y:S02]  /*ac50*/  SHFL.IDX PT, R11, R15, 0x1, 0x1c1f ;  /* 0x003c1f000f0b7f89 */ /* 0x000ea400000e0000 */
[----:B------:R-:W-:-:S04]  /*ac60*/  ISETP.LT.OR P6, PT, R12, 0x5a, P6 ;  /* 0x0000005a0c00780c */ /* 0x000fc800037c1670 */
[----:B------:R-:W-:Y:S02]  /*ac70*/  FSEL R197, R197, -INF , !P6 ;  /* 0xff800000c5c57808 */ /* 0x000fe40007000000 */
[----:B------:R-:W-:Y:S01]  /*ac80*/  PLOP3.LUT P6, PT, PT, PT, UP0, 0x40, 0x0 ;  /* 0x000000000000781c */ /* 0x000fe20003fce808 */
[--C-:B--2---:R-:W-:Y:S02]  /*ac90*/  IMAD.IADD R14, R14, 0x1, R11.reuse ;  /* 0x000000010e0e7824 */ /* 0x104fe400078e020b */
        /* <DEDUP_REMOVED lines=14> */
.L_x_2579:
[----:B------:R-:W-:-:S05]  /*ad80*/  IMAD.U32 R12, RZ, RZ, UR25 ;  /* 0x00000019ff0c7e24 */ /* 0x000fca000f8e00ff */
[----:B------:R-:W-:-:S13]  /*ad90*/  ISETP.NE.AND P6, PT, R12, 0x1, PT ;  /* 0x000000010c00780c */ /* 0x000fda0003fc5270 */
[----:B------:R-:W2:Y:S02]  /*ada0*/  @P6 LDC.64 R4, c[0x0][0x9e8] ;  /* 0x00027a00ff046b82 */ /* 0x000ea40000000a00 */
[----:B--2---:R-:W-:-:S05]  /*adb0*/  @P6 IMAD.HI.U32 R4, R11, R4, RZ ;  /* 0x000000040b046227 */ /* 0x004fca00078e00ff */
[----:B------:R-:W-:-:S07]  /*adc0*/  @P6 SHF.R.U32.HI R11, RZ, R5, R4 ;  /* 0x00000005ff0b6219 */ /* 0x000fce0000011604 */
.L_x_2580:
[----:B------:R-:W-:Y:S05]  /*add0*/  BSYNC B0 ;  /* 0x0000000000007941 */ /* 0x000fea0003800000 */
.L_x_2578:
[----:B------:R-:W-:-:S04]  /*ade0*/  IMAD.IADD R10, R10, 0x1, -R17 ;  /* 0x000000010a0a7824 */ /* 0x000fc800078e0a11 */
[----:B------:R-:W-:-:S05]  /*adf0*/  IMAD R10, R11, R12, R10 ;  /* 0x0000000c0b0a7224 */ /* 0x000fca00078e020a */
[----:B------:R-:W-:Y:S02]  /*ae00*/  VIMNMX R13, R13, R10, !PT ;  /* 0x0000000a0d0d7248 */ /* 0x000fe40007fe0100 */
[----:B------:R-:W-:-:S07]  /*ae10*/  VIADDMNMX R14, R10, R12, R14, PT ;  /* 0x0000000c0a0e7246 */ /* 0x000fce000380010e */
.L_x_2577:
        /* <DEDUP_REMOVED lines=61> */
[----:B------:R-:W2:Y:S01]  /*b1f0*/  SHFL.BFLY PT, R5, R4, 0x2, 0x1f ;  /* 0x0c401f0004057f89 */ /* 0x000ea200000e0000 */
        /* <DEDUP_REMOVED lines=14> */
[----:B--2---:R-:W-:Y:S02]  /*b2e0*/  FMNMX.FTZ R4, R4, R5, !PT ;  /* 0x0000000504047209 */ /* 0x004fe40007810000 */
[----:B------:R-:W-:Y:S02]  /*b2f0*/  ISETP.GT.AND P1, PT, R13, 0x30, !P1 ;  /* 0x000000300d00780c */ /* 0x000fe40004f24270 */
[----:B------:R-:W-:Y:S01]  /*b300*/  FSEL R191, R191, -INF , !P2 ;  /* 0xff800000bfbf7808 */ /* 0x000fe20005000000 */
[----:B------:R-:W2:Y:S01]  /*b310*/  SHFL.BFLY PT, R5, R4, 0x1, 0x1f ;  /* 0x0c201f0004057f89 */ /* 0x000ea200000e0000 */
        /* <DEDUP_REMOVED lines=13> */
[----:B--2---:R-:W-:-:S02]  /*b3f0*/  FMNMX.FTZ R4, R4, R5, !PT ;  /* 0x0000000504047209 */ /* 0x004fc40007810000 */
        /* <DEDUP_REMOVED lines=59> */
[----:B------:R-:W2:Y:S01]  /*b7b0*/  MUFU.EX2 R9, R9 ;  /* 0x0000000900097308 */ /* 0x000ea20000000800 */
[----:B------:R-:W-:Y:S02]  /*b7c0*/  FSEL R199, R199, -INF , !P1 ;  /* 0xff800000c7c77808 */ /* 0x000fe40004800000 */
[----:B------:R-:W-:-:S04]  /*b7d0*/  FMNMX.FTZ R5, R159, R5, !PT ;  /* 0x000000059f057209 */ /* 0x000fc80007810000 */
[----:B------:R-:W-:Y:S01]  /*b7e0*/  FMNMX.FTZ R5, R162, R5, !PT ;  /* 0x00000005a2057209 */ /* 0x000fe20007810000 */
[----:B------:R-:W3:Y:S03]  /*b7f0*/  MUFU.EX2 R153, R153 ;  /* 0x0000009900997308 */ /* 0x000ee60000000800 */
[----:B------:R-:W-:-:S04]  /*b800*/  FMNMX.FTZ R5, R163, R5, !PT ;  /* 0x00000005a3057209 */ /* 0x000fc80007810000 */
[----:B------:R-:W-:Y:S01]  /*b810*/  FMNMX.FTZ R5, R166, R5, !PT ;  /* 0x00000005a6057209 */ /* 0x000fe20007810000 */
[----:B------:R-:W4:Y:S01]  /*b820*/  MUFU.EX2 R10, R10 ;  /* 0x0000000a000a7308 */ /* 0x000f220000000800 */
[----:B--2---:R-:W-:Y:S01]  /*b830*/  FFMA.FTZ R2, R9, R2, R152 ;  /* 0x0000000209027223 */ /* 0x004fe20000010098 */
[----:B------:R-:W-:Y:S01]  /*b840*/  FMUL.FTZ R24, R24, R9 ;  /* 0x0000000918187220 */ /* 0x000fe20000410000 */
[----:B------:R-:W-:Y:S01]  /*b850*/  FMNMX.FTZ R5, R167, R5, !PT ;  /* 0x00000005a7057209 */ /* 0x000fe20007810000 */
[-C--:B------:R-:W-:Y:S01]  /*b860*/  FMUL.FTZ R25, R25, R9.reuse ;  /* 0x0000000919197220 */ /* 0x080fe20000410000 */
[-C--:B------:R-:W-:Y:S01]  /*b870*/  FMUL.FTZ R28, R28, R9.reuse ;  /* 0x000000091c1c7220 */ /* 0x080fe20000410000 */
[----:B------:R-:W-:Y:S01]  /*b880*/  FMUL.FTZ R29, R29, R9 ;  /* 0x000000091d1d7220 */ /* 0x000fe20000410000 */
[----:B------:R-:W-:Y:S01]  /*b890*/  FMNMX.FTZ R5, R170, R5, !PT ;  /* 0x00000005aa057209 */ /* 0x000fe20007810000 */
[----:B------:R-:W2:Y:S01]  /*b8a0*/  MUFU.EX2 R157, R157 ;  /* 0x0000009d009d7308 */ /* 0x000ea20000000800 */
        /* <DEDUP_REMOVED lines=8> */
[----:B----4-:R-:W-:Y:S01]  /*b930*/  FADD.FTZ R2, R10, R2 ;  /* 0x000000020a027221 */ /* 0x010fe20000010000 */
[----:B------:R-:W3:Y:S01]  /*b940*/  MUFU.EX2 R160, R160 ;  /* 0x000000a000a07308 */ /* 0x000ee20000000800 */
[----:B------:R-:W-:Y:S01]  /*b950*/  FMUL.FTZ R40, R40, R9 ;  /* 0x0000000928287220 */ /* 0x000fe20000410000 */
[----:B------:R-:W-:Y:S01]  /*b960*/  FMNMX.FTZ R5, R175, R5, !PT ;  /* 0x00000005af057209 */ /* 0x000fe20007810000 */
[-C--:B------:R-:W-:Y:S01]  /*b970*/  FMUL.FTZ R41, R41, R9.reuse ;  /* 0x0000000929297220 */ /* 0x080fe20000410000 */
[-C--:B------:R-:W-:Y:S01]  /*b980*/  FMUL.FTZ R44, R44, R9.reuse ;  /* 0x000000092c2c7220 */ /* 0x080fe20000410000 */
[----:B------:R-:W-:Y:S01]  /*b990*/  FMUL.FTZ R45, R45, R9 ;  /* 0x000000092d2d7220 */ /* 0x000fe20000410000 */
[----:B------:R-:W-:Y:S01]  /*b9a0*/  FMNMX.FTZ R5, R178, R5, !PT ;  /* 0x00000005b2057209 */ /* 0x000fe20007810000 */
[----:B--2---:R-:W-:Y:S01]  /*b9b0*/  FADD.FTZ R2, R157, R2 ;  /* 0x000000029d027221 */ /* 0x004fe20000010000 */
[----:B------:R-:W2:Y:S01]  /*b9c0*/  MUFU.EX2 R161, R161 ;  /* 0x000000a100a17308 */ /* 0x000ea20000000800 */
[----:B------:R-:W-:Y:S01]  /*b9d0*/  FMUL.FTZ R48, R48, R9 ;  /* 0x0000000930307220 */ /* 0x000fe20000410000 */
[----:B------:R-:W-:Y:S01]  /*b9e0*/  FMNMX.FTZ R5, R179, R5, !PT ;  /* 0x00000005b3057209 */ /* 0x000fe20007810000 */
[-C--:B------:R-:W-:Y:S01]  /*b9f0*/  FMUL.FTZ R49, R49, R9.reuse ;  /* 0x0000000931317220 */ /* 0x080fe20000410000 */
[-C--:B------:R-:W-:Y:S01]  /*ba00*/  FMUL.FTZ R52, R52, R9.reuse ;  /* 0x0000000934347220 */ /* 0x080fe20000410000 */
[----:B------:R-:W-:Y:S01]  /*ba10*/  FMUL.FTZ R53, R53, R9 ;  /* 0x0000000935357220 */ /* 0x000fe20000410000 */
[----:B------:R-:W-:Y:S01]  /*ba20*/  FMNMX.FTZ R5, R182, R5, !PT ;  /* 0x00000005b6057209 */ /* 0x000fe20007810000 */
[----:B------:R-:W-:Y:S01]  /*ba30*/  FMUL.FTZ R56, R56, R9 ;  /* 0x0000000938387220 */ /* 0x000fe20000410000 */
[----:B------:R-:W4:Y:S01]  /*ba40*/  MUFU.EX2 R164, R164 ;  /* 0x000000a400a47308 */ /* 0x000f220000000800 */
[----:B---3--:R-:W-:Y:S01]  /*ba50*/  FADD.FTZ R2, R160, R2 ;  /* 0x00000002a0027221 */ /* 0x008fe20000010000 */
[----:B------:R-:W-:Y:S01]  /*ba60*/  FMNMX.FTZ R5, R183, R5, !PT ;  /* 0x00000005b7057209 */ /* 0x000fe20007810000 */
[-C--:B------:R-:W-:Y:S01]  /*ba70*/  FMUL.FTZ R57, R57, R9.reuse ;  /* 0x0000000939397220 */ /* 0x080fe20000410000 */
[-C--:B------:R-:W-:Y:S01]  /*ba80*/  FMUL.FTZ R60, R60, R9.reuse ;  /* 0x000000093c3c7220 */ /* 0x080fe20000410000 */
[----:B------:R-:W-:Y:S01]  /*ba90*/  FMUL.FTZ R61, R61, R9 ;  /* 0x000000093d3d7220 */ /* 0x000fe20000410000 */
[----:B------:R-:W-:Y:S01]  /*baa0*/  FMNMX.FTZ R5, R186, R5, !PT ;  /* 0x00000005ba057209 */ /* 0x000fe20007810000 */
[----:B------:R-:W-:Y:S01]  /*bab0*/  FMUL.FTZ R64, R64, R9 ;  /* 0x0000000940407220 */ /* 0x000fe20000410000 */
[----:B------:R-:W3:Y:S01]  /*bac0*/  MUFU.EX2 R165, R165 ;  /* 0x000000a500a57308 */ /* 0x000ee20000000800 */
[----:B--2---:R-:W-:Y:S01]  /*bad0*/  FADD.FTZ R2, R161, R2 ;  /* 0x00000002a1027221 */ /* 0x004fe20000010000 */
[----:B------:R-:W-:Y:S01]  /*bae0*/  FMNMX.FTZ R5, R187, R5, !PT ;  /* 0x00000005bb057209 */ /* 0x000fe20007810000 */
[-C--:B------:R-:W-:Y:S01]  /*baf0*/  FMUL.FTZ R65, R65, R9.reuse ;  /* 0x0000000941417220 */ /* 0x080fe20000410000 */
[----:B------:R-:W-:Y:S01]  /*bb00*/  F2FP.BF16.F32.PACK_AB R160, R161, R160 ;  /* 0x000000a0a1a0723e */ /* 0x000fe200000010ff */
[----:B------:R-:W-:Y:S01]  /*bb10*/  FMUL.FTZ R68, R68, R9 ;  /* 0x0000000944447220 */ /* 0x000fe20000410000 */
[----:B------:R-:W-:Y:S01]  /*bb20*/  FMNMX.FTZ R5, R190, R5, !PT ;  /* 0x00000005be057209 */ /* 0x000fe20007810000 */
[----:B------:R-:W-:Y:S01]  /*bb30*/  FMUL.FTZ R69, R69, R9 ;  /* 0x0000000945457220 */ /* 0x000fe20000410000 */
[----:B------:R-:W2:Y:S01]  /*bb40*/  MUFU.EX2 R168, R168 ;  /* 0x000000a800a87308 */ /* 0x000ea20000000800 */
[----:B----4-:R-:W-:Y:S01]  /*bb50*/  FADD.FTZ R2, R164, R2 ;  /* 0x00000002a4027221 */ /* 0x010fe20000010000 */
        /* <DEDUP_REMOVED lines=18> */
[-C--:B------:R-:W-:Y:S01]  /*bc80*/  FMUL.FTZ R89, R89, R9.reuse ;  /* 0x0000000959597220 */ /* 0x080fe20000410000 */
[-C--:B------:R-:W-:Y:S01]  /*bc90*/  FMUL.FTZ R92, R92, R9.reuse ;  /* 0x000000095c5c7220 */ /* 0x080fe20000410000 */
[-C--:B------:R-:W-:Y:S01]  /*bca0*/  FMUL.FTZ R93, R93, R9.reuse ;  /* 0x000000095d5d7220 */ /* 0x080fe20000410000 */
[----:B------:R-:W2:Y:S01]  /*bcb0*/  SHFL.BFLY PT, R11, R5, 0x2, 0x1f ;  /* 0x0c401f00050b7f89 */ /* 0x000ea200000e0000 */
[----:B------:R-:W5:Y:S01]  /*bcc0*/  MUFU.EX2 R173, R173 ;  /* 0x000000ad00ad7308 */ /* 0x000f620000000800 */
        /* <DEDUP_REMOVED lines=21> */
[----:B------:R-:W-:Y:S01]  /*be20*/  FMUL.FTZ R128, R128, R9 ;  /* 0x0000000980807220 */ /* 0x000fe20000410000 */
[----:B--2---:R-:W-:Y:S01]  /*be30*/  FMNMX.FTZ R5, R5, R11, !PT ;  /* 0x0000000b05057209 */ /* 0x004fe20007810000 */
[----:B------:R-:W2:Y:S01]  /*be40*/  MUFU.EX2 R180, R180 ;  /* 0x000000b400b47308 */ /* 0x000ea20000000800 */
[----:B----4-:R-:W-:Y:S01]  /*be50*/  FADD.FTZ R2, R176, R2 ;  /* 0x00000002b0027221 */ /* 0x010fe20000010000 */
[-C--:B------:R-:W-:Y:S01]  /*be60*/  FMUL.FTZ R129, R129, R9.reuse ;  /* 0x0000000981817220 */ /* 0x080fe20000410000 */
[-C--:B------:R-:W-:Y:S01]  /*be70*/  FMUL.FTZ R132, R132, R9.reuse ;  /* 0x0000000984847220 */ /* 0x080fe20000410000 */
[----:B------:R-:W4:Y:S01]  /*be80*/  SHFL.BFLY PT, R11, R5, 0x1, 0x1f ;  /* 0x0c201f00050b7f89 */ /* 0x000f2200000e0000 */
        /* <DEDUP_REMOVED lines=12> */
[----:B--2---:R-:W-:-:S07]  /*bf50*/  FADD.FTZ R2, R180, R2 ;  /* 0x00000002b4027221 */ /* 0x004fce0000010000 */
[----:B------:R-:W2:Y:S01]  /*bf60*/  MUFU.EX2 R185, R185 ;  /* 0x000000b900b97308 */ /* 0x000ea20000000800 */
[----:B-----5:R-:W-:Y:S01]  /*bf70*/  FADD.FTZ R2, R181, R2 ;  /* 0x00000002b5027221 */ /* 0x020fe20000010000 */
[----:B----4-:R-:W-:-:S04]  /*bf80*/  FMNMX.FTZ R5, R5, R11, !PT ;  /* 0x0000000b05057209 */ /* 0x010fc80007810000 */
[C---:B------:R-:W-:Y:S01]  /*bf90*/  FSETP.NEU.FTZ.AND P1, PT, R5.reuse, -INF , PT ;  /* 0xff8000000500780b */ /* 0x040fe20003f3d000 */
[----:B------:R-:W-:Y:S01]  /*bfa0*/  FMUL.FTZ R12, R5, UR10 ;  /* 0x0000000a050c7c20 */ /* 0x000fe20008410000 */
[----:B------:R-:W4:Y:S01]  /*bfb0*/  MUFU.EX2 R188, R188 ;  /* 0x000000bc00bc7308 */ /* 0x000f220000000800 */
[----:B---3--:R-:W-:-:S03]  /*bfc0*/  FADD.FTZ R2, R184, R2 ;  /* 0x00000002b8027221 */ /* 0x008fc60000010000 */
[----:B------:R-:W-:Y:S01]  /*bfd0*/  FSEL R12, R12, RZ, P1 ;  /* 0x000000ff0c0c7208 */ /* 0x000fe20000800000 */
[----:B--2---:R-:W-:-:S03]  /*bfe0*/  FADD.FTZ R2, R185, R2 ;  /* 0x00000002b9027221 */ /* 0x004fc60000010000 */
[----:B------:R-:W-:Y:S01]  /*bff0*/  MUFU.EX2 R189, R189 ;  /* 0x000000bd00bd7308 */ /* 0x000fe20000000800 */
[--C-:B------:R-:W-:Y:S01]  /*c000*/  FFMA.FTZ R20, R158, UR10, -R12.reuse ;  /* 0x0000000a9e147c23 */ /* 0x100fe2000801080c */
[----:B------:R-:W-:Y:S01]  /*c010*/  F2FP.BF16.F32.PACK_AB R158, R157, R10 ;  /* 0x0000000a9d9e723e */ /* 0x000fe200000010ff */
[--C-:B------:R-:W-:Y:S01]  /*c020*/  FFMA.FTZ R154, R154, UR10, -R12.reuse ;  /* 0x0000000a9a9a7c23 */ /* 0x100fe2000801080c */
[----:B------:R-:W-:Y:S01]  /*c030*/  FSEL R10, R5, RZ, P1 ;  /* 0x000000ff050a7208 */ /* 0x000fe20000800000 */
[--C-:B------:R-:W-:Y:S01]  /*c040*/  FFMA.FTZ R155, R155, UR10, -R12.reuse ;  /* 0x0000000a9b9b7c23 */ /* 0x100fe2000801080c */
[--C-:B------:R-:W-:Y:S01]  /*c050*/  FFMA.FTZ R159, R159, UR10, -R12.reuse ;  /* 0x0000000a9f9f7c23 */ /* 0x100fe2000801080c */
[----:B------:R-:W-:Y:S01]  /*c060*/  FFMA.FTZ R15, R162, UR10, -R12 ;  /* 0x0000000aa20f7c23 */ /* 0x000fe2000801080c */
[----:B------:R-:W-:Y:S01]  /*c070*/  MUFU.EX2 R20, R20 ;  /* 0x0000001400147308 */ /* 0x000fe20000000800 */
[----:B------:R-:W-:Y:S01]  /*c080*/  FADD.FTZ R10, -R10, R8 ;  /* 0x000000080a0a7221 */ /* 0x000fe20000010100 */
        /* <DEDUP_REMOVED lines=12> */
[----:B------:R-:W-:Y:S01]  /*c150*/  F2FP.BF16.F32.PACK_AB R164, R169, R168 ;  /* 0x000000a8a9a4723e */ /* 0x000fe200000010ff */
[--C-:B------:R-:W-:Y:S01]  /*c160*/  FFMA.FTZ R182, R182, UR10, -R12.reuse ;  /* 0x0000000ab6b67c23 */ /* 0x100fe2000801080c */
[----:B------:R-:W2:Y:S01]  /*c170*/  MUFU.EX2 R8, R8 ;  /* 0x0000000800087308 */ /* 0x000ea20000000800 */
        /* <DEDUP_REMOVED lines=11> */
[----:B------:R-:W-:Y:S01]  /*c230*/  FFMA.FTZ R12, R199, UR10, -R12 ;  /* 0x0000000ac70c7c23 */ /* 0x000fe2000801080c */
[----:B----4-:R-:W-:Y:S01]  /*c240*/  FADD.FTZ R2, R188, R2 ;  /* 0x00000002bc027221 */ /* 0x010fe20000010000 */
[----:B------:R-:W-:-:S02]  /*c250*/  F2FP.BF16.F32.PACK_AB R170, R181, R180 ;  /* 0x000000b4b5aa723e */ /* 0x000fc400000010ff */
[----:B------:R-:W4:Y:S01]  /*c260*/  MUFU.EX2 R159, R159 ;  /* 0x0000009f009f7308 */ /* 0x000f220000000800 */
[----:B--2---:R-:W-:Y:S01]  /*c270*/  FFMA.FTZ R0, R8, R0, R154 ;  /* 0x0000000008007223 */ /* 0x004fe2000001009a */
[----:B------:R-:W-:Y:S01]  /*c280*/  FADD.FTZ R2, R189, R2 ;  /* 0x00000002bd027221 */ /* 0x000fe20000010000 */
[----:B------:R-:W-:Y:S01]  /*c290*/  F2FP.BF16.F32.PACK_AB R172, R185, R184 ;  /* 0x000000b8b9ac723e */ /* 0x000fe200000010ff */
[----:B------:R-:W-:Y:S01]  /*c2a0*/  FMUL.FTZ R26, R26, R8 ;  /* 0x000000081a1a7220 */ /* 0x000fe20000410000 */
[----:B------:R-:W-:Y:S01]  /*c2b0*/  F2FP.BF16.F32.PACK_AB R174, R189, R188 ;  /* 0x000000bcbdae723e */ /* 0x000fe200000010ff */
[-C--:B------:R-:W-:Y:S01]  /*c2c0*/  FMUL.FTZ R27, R27, R8.reuse ;  /* 0x000000081b1b7220 */ /* 0x080fe20000410000 */
[----:B------:R-:W-:Y:S01]  /*c2d0*/  FMUL.FTZ R30, R30, R8 ;  /* 0x000000081e1e7220 */ /* 0x000fe20000410000 */
[----:B------:R-:W2:Y:S01]  /*c2e0*/  MUFU.EX2 R15, R15 ;  /* 0x0000000f000f7308 */ /* 0x000ea20000000800 */
[C---:B---3--:R-:W-:Y:S01]  /*c2f0*/  FADD.FTZ R0, R155.reuse, R0 ;  /* 0x000000009b007221 */ /* 0x048fe20000010000 */
[----:B------:R-:W-:Y:S01]  /*c300*/  F2FP.BF16.F32.PACK_AB R157, R155, R154 ;  /* 0x0000009a9b9d723e */ /* 0x000fe200000010ff */
[-C--:B------:R-:W-:Y:S01]  /*c310*/  FMUL.FTZ R31, R31, R8.reuse ;  /* 0x000000081f1f7220 */ /* 0x080fe20000410000 */
[-C--:B------:R-:W-:Y:S01]  /*c320*/  FMUL.FTZ R34, R34, R8.reuse ;  /* 0x0000000822227220 */ /* 0x080fe20000410000 */
[----:B------:R-:W-:Y:S01]  /*c330*/  FADD.FTZ R0, R20, R0 ;  /* 0x0000000014007221 */ /* 0x000fe20000010000 */
        /* <DEDUP_REMOVED lines=86> */
[----:B------:R-:W-:-:S04]  /*c8a0*/  FMUL.FTZ R151, R151, R8 ;  /* 0x0000000897977220 */ /* 0x000fc80000410000 */
        /* <DEDUP_REMOVED lines=28> */
[----:B--2---:R-:W-:Y:S01]  /*ca70*/  FADD.FTZ R0, R179, R0 ;  /* 0x00000000b3007221 */ /* 0x004fe20000010000 */
[C---:B---3--:R-:W-:Y:S01]  /*ca80*/  FADD.FTZ R2, R178.reuse, R2 ;  /* 0x00000002b2027221 */ /* 0x048fe20000010000 */
[----:B------:R-:W-:Y:S02]  /*ca90*/  F2FP.BF16.F32.PACK_AB R178, R178, R196 ;  /* 0x000000c4b2b2723e */ /* 0x000fe400000010ff */
[C---:B----4-:R-:W-:Y:S01]  /*caa0*/  FADD.FTZ R0, R12.reuse, R0 ;  /* 0x000000000c007221 */ /* 0x050fe20000010000 */
[----:B------:R-:W-:Y:S01]  /*cab0*/  F2FP.BF16.F32.PACK_AB R179, R12, R179 ;  /* 0x000000b30cb3723e */ /* 0x000fe200000010ff */
[----:B------:R-:W-:Y:S06]  /*cac0*/  @!P0 BRA `(.L_x_2581) ;  /* 0x0000000000048947 */ /* 0x000fec0003800000 */
[----:B------:R-:W-:Y:S01]  /*cad0*/  BPT.TRAP 0x1 ;  /* 0x000000040000795c */ /* 0x000fe20000300000 */
.L_x_2581:
[----:B------:R2:W3:Y:S01]  /*cae0*/  SYNCS.PHASECHK.TRANS64.TRYWAIT P1, [UR23+0x22850], R7 ;  /* 0x02285007ff0075a7 */ /* 0x0004e20008020157 */
[----:B------:R-:W-:Y:S05]  /*caf0*/  @!P0 BRA `(.L_x_2582) ;  /* 0x0000000000048947 */ /* 0x000fea0003800000 */
[----:B------:R-:W-:Y:S01]  /*cb00*/  BPT.TRAP 0x1 ;  /* 0x000000040000795c */ /* 0x000fe20000300000 */
.L_x_2582:
[----:B---3--:R-:W-:Y:S05]  /*cb10*/  @P1 BRA `(.L_x_2583) ;  /* 0x0000000000081947 */ /* 0x008fea0003800000 */
[----:B------:R-:W3:Y:S02]  /*cb20*/  SYNCS.PHASECHK.TRANS64.TRYWAIT P1, [UR23+0x22850], R7 ;  /* 0x02285007ff0075a7 */ /* 0x000ee40008020157 */
[----:B---3--:R-:W-:Y:S05]  /*cb30*/  @!P1 BRA `(.L_x_2584) ;  /* 0x000000bc00449947 */ /* 0x008fea0003800000 */
.L_x_2583:
        /* <DEDUP_REMOVED lines=42> */
.L_x_2585:
        /* <DEDUP_REMOVED lines=8> */
.L_x_2567:
[----:B------:R-:W0:Y:S01]  /*ce60*/  SHFL.BFLY PT, R7, R2, 0x2, 0x1f ;  /* 0x0c401f0002077f89 */ /* 0x000e2200000e0000 */
[----:B------:R-:W-:Y:S01]  /*ce70*/  UIADD3 UR38, UR38, 0x1, URZ ;  /* 0x0000000126267890 */ /* 0x000fe2000fffe03f */
[----:B------:R1:W-:Y:S06]  /*ce80*/  BAR.ARV R3, 0x100 ;  /* 0x000400030000751d */ /* 0x0003ec0000002000 */
[----:B------:R-:W-:Y:S02]  /*ce90*/  UISETP.NE.AND UP0, UPT, UR38, 0x2, UPT ;  /* 0x000000022600788c */ /* 0x000fe4000bf05270 */
[----:B------:R-:W-:Y:S06]  /*cea0*/  BAR.ARV 0x8, 0x180 ;  /* 0x0206000000007b1d */ /* 0x000fec0000002000 */
[----:B-12---:R-:W-:Y:S01]  /*ceb0*/  IMAD.MOV.U32 R3, RZ, RZ, -0x800000 ;  /* 0xff800000ff037424 */ /* 0x006fe200078e00ff */
[----:B------:R-:W-:Y:S01]  /*cec0*/  USEL UR4, URZ, 0x1, UP0 ;  /* 0x000000013f047887 */ /* 0x000fe20008000000 */
[----:B------:R-:W1:Y:S01]  /*ced0*/  SHFL.BFLY PT, R9, R0, 0x2, 0x1f ;  /* 0x0c401f0000097f89 */ /* 0x000e6200000e0000 */
[----:B------:R-:W-:Y:S01]  /*cee0*/  PLOP3.LUT P0, PT, PT, PT, PT, 0x8, 0x0 ;  /* 0x000000000000781c */ /* 0x000fe20003f0e170 */
[----:B------:R-:W-:Y:S01]  /*cef0*/  UIADD3 UR36, UR36, 0x1, URZ ;  /* 0x0000000124247890 */ /* 0x000fe2000fffe03f */
[----:B0-----:R-:W-:Y:S01]  /*cf00*/  FADD.FTZ R8, R7, R2 ;  /* 0x0000000207087221 */ /* 0x001fe20000010000 */
[----:B------:R-:W-:-:S02]  /*cf10*/  USEL UR38, UR38, URZ, UP0 ;  /* 0x0000003f26267287 */ /* 0x000fc40008000000 */
[----:B------:R-:W-:Y:S02]  /*cf20*/  ULOP3.LUT UR37, UR37, UR4, URZ, 0x3c, !UPT ;  /* 0x0000000425257292 */ /* 0x000fe4000f8e3c3f */
[----:B------:R-:W0:Y:S01]  /*cf30*/  SHFL.BFLY PT, R7, R8, 0x1, 0x1f ;  /* 0x0c201f0008077f89 */ /* 0x000e2200000e0000 */
[----:B-1----:R-:W-:Y:S01]  /*cf40*/  FADD.FTZ R9, R9, R0 ;  /* 0x0000000009097221 */ /* 0x002fe20000010000 */
[----:B------:R-:W-:-:S04]  /*cf50*/  IMAD.MOV.U32 R0, RZ, RZ, RZ ;  /* 0x000000ffff007224 */ /* 0x000fc800078e00ff */
        /* <DEDUP_REMOVED lines=147> */
.L_x_2508:
        /* <DEDUP_REMOVED lines=16> */
[----:B------:R-:W-:Y:S02]  /*d990*/  F2FP.BF16.F32.PACK_AB R7, R31, R30 ;  /* 0x0000001e1f07723e */ /* 0x000fe400000010ff */
[----:B------:R-:W-:Y:S02]  /*d9a0*/  F2FP.BF16.F32.PACK_AB R10, R37, R36 ;  /* 0x00000024250a723e */ /* 0x000fe400000010ff */
[----:B------:R-:W-:Y:S01]  /*d9b0*/  BAR.SYNC.DEFER_BLOCKING 0x1, 0x100 ;  /* 0x0044000000007b1d */ /* 0x000fe20000010000 */
[----:B------:R-:W-:-:S05]  /*d9c0*/  UISETP.NE.AND UP0, UPT, UR44, URZ, UPT ;  /* 0x0000003f2c00728c */ /* 0x000fca000bf05270 */
[----:B------:R-:W-:Y:S01]  /*d9d0*/  ULDC UR20, c[0x0][0xbe8] ;  /* 0x0002fa0000147ab9 */ /* 0x000fe20000000800 */
[----:B------:R-:W-:Y:S01]  /*d9e0*/  UMOV UR10, UR8 ;  /* 0x00000008000a7c82 */ /* 0x000fe20008000000 */
[----:B0-----:R-:W-:Y:S01]  /*d9f0*/  UMOV UR11, UR4 ;  /* 0x00000004000b7c82 */ /* 0x001fe20008000000 */
[----:B------:R-:W-:Y:S01]  /*da00*/  ULDC UR4, c[0x0][0xad4] ;  /* 0x0002b50000047ab9 */ /* 0x000fe20000000800 */
[----:B--2---:R-:W-:-:S03]  /*da10*/  IMAD.WIDE R18, R0, R18, UR10 ;  /* 0x0000000a00127e25 */ /* 0x004fc6000f8e0212 */
[C---:B------:R-:W-:Y:S02]  /*da20*/  IADD3 R9, P1, R18.reuse, 0x20, RZ ;  /* 0x0000002012097810 */ /* 0x040fe40007f3e0ff */
[----:B------:R-:W-:Y:S02]  /*da30*/  LOP3.LUT R5, R18, 0x380, RZ, 0xc0, !PT ;  /* 0x0000038012057812 */ /* 0x000fe400078ec0ff */
[----:B------:R-:W-:Y:S02]  /*da40*/  LOP3.LUT R8, R9, 0x380, RZ, 0xc0, !PT ;  /* 0x0000038009087812 */ /* 0x000fe400078ec0ff */
[----:B------:R-:W-:Y:S02]  /*da50*/  SHF.R.U64 R5, R5, 0x3, RZ ;  /* 0x0000000305057819 */ /* 0x000fe400000012ff */
[----:B------:R-:W-:Y:S02]  /*da60*/  SHF.R.U64 R8, R8, 0x3, RZ ;  /* 0x0000000308087819 */ /* 0x000fe400000012ff */
[----:B------:R-:W-:-:S02]  /*da70*/  IADD3 R157, P0, R18, 0x40, RZ ;  /* 0x00000040129d7810 */ /* 0x000fc40007f1e0ff */
[----:B------:R-:W-:Y:S01]  /*da80*/  LOP3.LUT R8, R8, R9, RZ, 0x3c, !PT ;  /* 0x0000000908087212 */ /* 0x000fe200078e3cff */
[--C-:B------:R-:W-:Y:S01]  /*da90*/  IMAD.X R9, RZ, RZ, R19.reuse, P1 ;  /* 0x000000ffff097224 */ /* 0x100fe200008e0613 */
[C---:B------:R-:W-:Y:S02]  /*daa0*/  IADD3 R163, P3, R18.reuse, 0x4000, RZ ;  /* 0x0000400012a37810 */ /* 0x040fe40007f7e0ff */
[C---:B------:R-:W-:Y:S02]  /*dab0*/  IADD3 R165, P6, R18.reuse, 0x4020, RZ ;  /* 0x0000402012a57810 */ /* 0x040fe40007fde0ff */
[----:B------:R-:W-:Y:S02]  /*dac0*/  IADD3 R169, P1, R18, 0x8000, RZ ;  /* 0x0000800012a97810 */ /* 0x000fe40007f3e0ff */
[----:B------:R-:W-:Y:S01]  /*dad0*/  LOP3.LUT R4, R5, R18, RZ, 0x3c, !PT ;  /* 0x0000001205047212 */ /* 0x000fe200078e3cff */
[----:B------:R-:W-:Y:S01]  /*dae0*/  IMAD.MOV.U32 R5, RZ, RZ, R19 ;  /* 0x000000ffff057224 */ /* 0x000fe200078e0013 */
[----:B------:R-:W-:-:S02]  /*daf0*/  LOP3.LUT R156, R157, 0x380, RZ, 0xc0, !PT ;  /* 0x000003809d9c7812 */ /* 0x000fc400078ec0ff */
[C---:B------:R-:W-:Y:S02]  /*db00*/  IADD3 R159, P4, R18.reuse, 0x60, RZ ;  /* 0x00000060129f7810 */ /* 0x040fe40007f9e0ff */
[----:B------:R-:W-:Y:S02]  /*db10*/  IADD3 R167, P5, R18, 0x4040, RZ ;  /* 0x0000404012a77810 */ /* 0x000fe40007fbe0ff */
[----:B------:R-:W-:Y:S02]  /*db20*/  LOP3.LUT R162, R163, 0x380, RZ, 0xc0, !PT ;  /* 0x00000380a3a27812 */ /* 0x000fe400078ec0ff */
[----:B------:R-:W-:Y:S02]  /*db30*/  LOP3.LUT R164, R165, 0x380, RZ, 0xc0, !PT ;  /* 0x00000380a5a47812 */ /* 0x000fe400078ec0ff */
[----:B------:R-:W-:Y:S02]  /*db40*/  LOP3.LUT R168, R169, 0x380, RZ, 0xc0, !PT ;  /* 0x00000380a9a87812 */ /* 0x000fe400078ec0ff */
[----:B------:R-:W-:-:S02]  /*db50*/  SHF.R.U64 R156, R156, 0x3, RZ ;  /* 0x000000039c9c7819 */ /* 0x000fc400000012ff */
[----:B------:R-:W-:Y:S02]  /*db60*/  LOP3.LUT R158, R159, 0x380, RZ, 0xc0, !PT ;  /* 0x000003809f9e7812 */ /* 0x000fe400078ec0ff */
[----:B------:R-:W-:Y:S02]  /*db70*/  MOV R13, R4 ;  /* 0x00000004000d7202 */ /* 0x000fe40000000f00 */
[----:B------:R-:W-:Y:S02]  /*db80*/  LOP3.LUT R166, R167, 0x380, RZ, 0xc0, !PT ;  /* 0x00000380a7a67812 */ /* 0x000fe400078ec0ff */
[----:B------:R-:W-:Y:S02]  /*db90*/  SHF.R.U64 R162, R162, 0x3, RZ ;  /* 0x00000003a2a27819 */ /* 0x000fe400000012ff */
[----:B------:R-:W-:Y:S02]  /*dba0*/  SHF.R.U64 R164, R164, 0x3, RZ ;  /* 0x00000003a4a47819 */ /* 0x000fe400000012ff */
[----:B------:R-:W-:-:S02]  /*dbb0*/  F2FP.BF16.F32.PACK_AB R4, R25, R24 ;  /* 0x000000181904723e */ /* 0x000fc400000010ff */
[----:B------:R-:W-:Y:S02]  /*dbc0*/  F2FP.BF16.F32.PACK_AB R5, R27, R26 ;  /* 0x0000001a1b05723e */ /* 0x000fe400000010ff */
[----:B------:R-:W-:Y:S02]  /*dbd0*/  SHF.R.U64 R168, R168, 0x3, RZ ;  /* 0x00000003a8a87819 */ /* 0x000fe400000012ff */
[----:B------:R-:W-:Y:S01]  /*dbe0*/  IADD3 R11, P2, R18, 0x4060, RZ ;  /* 0x00004060120b7810 */ /* 0x000fe20007f5e0ff */
[----:B------:R0:W-:Y:S01]  /*dbf0*/  STSM.16.M88.4 [R13], R4 ;  /* 0x000000040d007844 */ /* 0x0001e20000000200 */
[----:B------:R-:W-:Y:S01]  /*dc00*/  LOP3.LUT R156, R156, R157, RZ, 0x3c, !PT ;  /* 0x0000009d9c9c7212 */ /* 0x000fe200078e3cff */
[----:B------:R-:W-:Y:S01]  /*dc10*/  IMAD.X R157, RZ, RZ, R19, P0 ;  /* 0x000000ffff9d7224 */ /* 0x000fe200000e0613 */
        /* <DEDUP_REMOVED lines=8> */
[----:B------:R-:W-:Y:S02]  /*dca0*/  LOP3.LUT R12, R11, 0x380, RZ, 0xc0, !PT ;  /* 0x000003800b0c7812 */ /* 0x000fe400078ec0ff */
[C---:B------:R-:W-:Y:S01]  /*dcb0*/  IADD3 R15, P0, R18.reuse, 0x8020, RZ ;  /* 0x00008020120f7810 */ /* 0x040fe20007f1e0ff */
[----:B0-----:R-:W-:Y:S01]  /*dcc0*/  IMAD.X R13, RZ, RZ, R19, P2 ;  /* 0x000000ffff0d7224 */ /* 0x001fe200010e0613 */
[----:B------:R-:W-:-:S02]  /*dcd0*/  IADD3 R153, P3, R18, 0x8060, RZ ;  /* 0x0000806012997810 */ /* 0x000fc40007f7e0ff */
[C---:B------:R-:W-:Y:S02]  /*dce0*/  IADD3 R155, P6, R18.reuse, 0xc000, RZ ;  /* 0x0000c000129b7810 */ /* 0x040fe40007fde0ff */
[----:B------:R-:W-:Y:S02]  /*dcf0*/  IADD3 R5, P1, R18, 0xc060, RZ ;  /* 0x0000c06012057810 */ /* 0x000fe40007f3e0ff */
[----:B------:R-:W-:Y:S01]  /*dd00*/  LOP3.LUT R158, R158, R159, RZ, 0x3c, !PT ;  /* 0x0000009f9e9e7212 */ /* 0x000fe200078e3cff */
[--C-:B------:R-:W-:Y:S01]  /*dd10*/  IMAD.X R159, RZ, RZ, R19.reuse, P4 ;  /* 0x000000ffff9f7224 */ /* 0x100fe200020e0613 */
[----:B------:R-:W-:Y:S01]  /*dd20*/  LOP3.LUT R166, R166, R167, RZ, 0x3c, !PT ;  /* 0x000000a7a6a67212 */ /* 0x000fe200078e3cff */
[----:B------:R-:W-:Y:S01]  /*dd30*/  IMAD.X R167, RZ, RZ, R19, P5 ;  /* 0x000000ffffa77224 */ /* 0x000fe200028e0613 */
[----:B------:R-:W-:Y:S02]  /*dd40*/  SHF.R.U64 R12, R12, 0x3, RZ ;  /* 0x000000030c0c7819 */ /* 0x000fe400000012ff */
[----:B------:R-:W-:-:S02]  /*dd50*/  LOP3.LUT R14, R15, 0x380, RZ, 0xc0, !PT ;  /* 0x000003800f0e7812 */ /* 0x000fc400078ec0ff */
[C---:B------:R-:W-:Y:S02]  /*dd60*/  IADD3 R171, P4, R18.reuse, 0x8040, RZ ;  /* 0x0000804012ab7810 */ /* 0x040fe40007f9e0ff */
[C---:B------:R-:W-:Y:S02]  /*dd70*/  IADD3 R161, P5, R18.reuse, 0xc020, RZ ;  /* 0x0000c02012a17810 */ /* 0x040fe40007fbe0ff */
[----:B------:R-:W-:Y:S02]  /*dd80*/  IADD3 R21, P2, R18, 0xc040, RZ ;  /* 0x0000c04012157810 */ /* 0x000fe40007f5e0ff */
[----:B------:R-:W-:Y:S02]  /*dd90*/  LOP3.LUT R152, R153, 0x380, RZ, 0xc0, !PT ;  /* 0x0000038099987812 */ /* 0x000fe400078ec0ff */
[----:B------:R-:W-:Y:S02]  /*dda0*/  LOP3.LUT R154, R155, 0x380, RZ, 0xc0, !PT ;  /* 0x000003809b9a7812 */ /* 0x000fe400078ec0ff */
[----:B------:R-:W-:-:S02]  /*ddb0*/  LOP3.LUT R18, R5, 0x380, RZ, 0xc0, !PT ;  /* 0x0000038005127812 */ /* 0x000fc400078ec0ff */
[----:B------:R-:W-:Y:S02]  /*ddc0*/  LOP3.LUT R12, R12, R11, RZ, 0x3c, !PT ;  /* 0x0000000b0c0c7212 */ /* 0x000fe400078e3cff */
[----:B------:R-:W-:Y:S02]  /*ddd0*/  MOV R0, R8 ;  /* 0x0000000800007202 */ /* 0x000fe40000000f00 */
[----:B------:R-:W-:Y:S02]  /*dde0*/  SHF.R.U64 R14, R14, 0x3, RZ ;  /* 0x000000030e0e7819 */ /* 0x000fe400000012ff */
[----:B------:R-:W-:Y:S02]  /*ddf0*/  F2FP.BF16.F32.PACK_AB R8, R33, R32 ;  /* 0x000000202108723e */ /* 0x000fe400000010ff */
[----:B------:R-:W-:Y:S02]  /*de00*/  F2FP.BF16.F32.PACK_AB R9, R35, R34 ;  /* 0x000000222309723e */ /* 0x000fe400000010ff */
[----:B------:R-:W-:-:S02]  /*de10*/  F2FP.BF16.F32.PACK_AB R11, R39, R38 ;  /* 0x00000026270b723e */ /* 0x000fc400000010ff */
[----:B------:R-:W-:Y:S02]  /*de20*/  SHF.R.U64 R152, R152, 0x3, RZ ;  /* 0x0000000398987819 */ /* 0x000fe400000012ff */
[----:B------:R-:W-:Y:S01]  /*de30*/  SHF.R.U64 R154, R154, 0x3, RZ ;  /* 0x000000039a9a7819 */ /* 0x000fe200000012ff */
[----:B------:R0:W-:Y:S01]  /*de40*/  STSM.16.M88.4 [R0], R8 ;  /* 0x0000000800007844 */ /* 0x0001e20000000200 */
[----:B------:R-:W-:Y:S02]  /*de50*/  LOP3.LUT R20, R21, 0x380, RZ, 0xc0, !PT ;  /* 0x0000038015147812 */ /* 0x000fe400078ec0ff */
[----:B------:R-:W-:Y:S02]  /*de60*/  SHF.R.U64 R18, R18, 0x3, RZ ;  /* 0x0000000312127819 */ /* 0x000fe400000012ff */
[----:B------:R-:W-:Y:S01]  /*de70*/  LOP3.LUT R14, R14, R15, RZ, 0x3c, !PT ;  /* 0x0000000f0e0e7212 */ /* 0x000fe200078e3cff */
[----:B------:R-:W-:Y:S01]  /*de80*/  IMAD.X R15, RZ, RZ, R19, P0 ;  /* 0x000000ffff0f7224 */ /* 0x000fe200000e0613 */
[----:B------:R-:W-:-:S02]  /*de90*/  LOP3.LUT R170, R171, 0x380, RZ, 0xc0, !PT ;  /* 0x00000380abaa7812 */ /* 0x000fc400078ec0ff */
[----:B------:R-:W-:Y:S01]  /*dea0*/  LOP3.LUT R152, R152, R153, RZ, 0x3c, !PT ;  /* 0x0000009998987212 */ /* 0x000fe200078e3cff */
[--C-:B------:R-:W-:Y:S01]  /*deb0*/  IMAD.X R153, RZ, RZ, R19.reuse, P3 ;  /* 0x000000ffff997224 */ /* 0x100fe200018e0613 */
[----:B------:R-:W-:Y:S01]  /*dec0*/  LOP3.LUT R154, R154, R155, RZ, 0x3c, !PT ;  /* 0x0000009b9a9a7212 */ /* 0x000fe200078e3cff */
[----:B------:R-:W-:Y:S01]  /*ded0*/  IMAD.X R155, RZ, RZ, R19, P6 ;  /* 0x000000ffff9b7224 */ /* 0x000fe200030e0613 */
[----:B------:R-:W-:Y:S02]  /*dee0*/  SHF.R.U64 R20, R20, 0x3, RZ ;  /* 0x0000000314147819 */ /* 0x000fe400000012ff */
[----:B------:R-:W-:Y:S02]  /*def0*/  LOP3.LUT R18, R18, R5, RZ, 0x3c, !PT ;  /* 0x0000000512127212 */ /* 0x000fe400078e3cff */
[----:B------:R-:W-:Y:S02]  /*df00*/  MOV R156, R156 ;  /* 0x0000009c009c7202 */ /* 0x000fe40000000f00 */
[----:B------:R-:W-:-:S02]  /*df10*/  F2FP.BF16.F32.PACK_AB R4, R41, R40 ;  /* 0x000000282904723e */ /* 0x000fc400000010ff */
[----:B------:R-:W-:Y:S02]  /*df20*/  F2FP.BF16.F32.PACK_AB R5, R43, R42 ;  /* 0x0000002a2b05723e */ /* 0x000fe400000010ff */
[----:B------:R-:W-:Y:S02]  /*df30*/  F2FP.BF16.F32.PACK_AB R6, R45, R44 ;  /* 0x0000002c2d06723e */ /* 0x000fe400000010ff */
[----:B------:R-:W-:Y:S02]  /*df40*/  F2FP.BF16.F32.PACK_AB R7, R47, R46 ;  /* 0x0000002e2f07723e */ /* 0x000fe400000010ff */
[----:B------:R-:W-:Y:S02]  /*df50*/  MOV R158, R158 ;  /* 0x0000009e009e7202 */ /* 0x000fe40000000f00 */
[----:B0-----:R-:W-:Y:S01]  /*df60*/  F2FP.BF16.F32.PACK_AB R8, R49, R48 ;  /* 0x000000303108723e */ /* 0x001fe200000010ff */
[----:B------:R0:W-:Y:S01]  /*df70*/  STSM.16.M88.4 [R156], R4 ;  /* 0x000000049c007844 */ /* 0x0001e20000000200 */
[----:B------:R-:W-:-:S02]  /*df80*/  F2FP.BF16.F32.PACK_AB R9, R51, R50 ;  /* 0x000000323309723e */ /* 0x000fc400000010ff */
[----:B------:R-:W-:Y:S02]  /*df90*/  F2FP.BF16.F32.PACK_AB R10, R53, R52 ;  /* 0x00000034350a723e */ /* 0x000fe400000010ff */
[----:B------:R-:W-:Y:S02]  /*dfa0*/  F2FP.BF16.F32.PACK_AB R11, R55, R54 ;  /* 0x00000036370b723e */ /* 0x000fe400000010ff */
[----:B------:R-:W-:Y:S02]  /*dfb0*/  SHF.R.U64 R170, R170, 0x3, RZ ;  /* 0x00000003aaaa7819 */ /* 0x000fe400000012ff */
[----:B------:R-:W-:Y:S01]  /*dfc0*/  LOP3.LUT R160, R161, 0x380, RZ, 0xc0, !PT ;  /* 0x00000380a1a07812 */ /* 0x000fe200078ec0ff */
[----:B------:R-:W-:Y:S01]  /*dfd0*/  STSM.16.M88.4 [R158], R8 ;  /* 0x000000089e007844 */ /* 0x000fe20000000200 */
[----:B------:R-:W-:Y:S02]  /*dfe0*/  LOP3.LUT R20, R20, R21, RZ, 0x3c, !PT ;  /* 0x0000001514147212 */ /* 0x000fe400078e3cff */
[----:B------:R-:W-:-:S02]  /*dff0*/  MOV R165, R164 ;  /* 0x000000a400a57202 */ /* 0x000fc40000000f00 */
[----:B------:R-:W-:Y:S02]  /*e000*/  MOV R21, R162 ;  /* 0x000000a200157202 */ /* 0x000fe40000000f00 */
[----:B------:R-:W-:Y:S02]  /*e010*/  MOV R0, R12 ;  /* 0x0000000c00007202 */ /* 0x000fe40000000f00 */
[----:B------:R-:W-:Y:S02]  /*e020*/  MOV R164, R14 ;  /* 0x0000000e00a47202 */ /* 0x000fe40000000f00 */
[----:B------:R-:W-:Y:S02]  /*e030*/  F2FP.BF16.F32.PACK_AB R12, R57, R56 ;  /* 0x00000038390c723e */ /* 0x000fe400000010ff */
[----:B------:R-:W-:Y:S02]  /*e040*/  F2FP.BF16.F32.PACK_AB R13, R59, R58 ;  /* 0x0000003a3b0d723e */ /* 0x000fe400000010ff */
[----:B------:R-:W-:-:S02]  /*e050*/  F2FP.BF16.F32.PACK_AB R14, R61, R60 ;  /* 0x0000003c3d0e723e */ /* 0x000fc400000010ff */
[----:B------:R-:W-:Y:S02]  /*e060*/  F2FP.BF16.F32.PACK_AB R15, R63, R62 ;  /* 0x0000003e3f0f723e */ /* 0x000fe400000010ff */
[----:B------:R-:W-:Y:S02]  /*e070*/  MOV R162, R152 ;  /* 0x0000009800a27202 */ /* 0x000fe40000000f00 */
[----:B------:R-:W-:Y:S01]  /*e080*/  MOV R163, R154 ;  /* 0x0000009a00a37202 */ /* 0x000fe20000000f00 */
[----:B------:R1:W-:Y:S01]  /*e090*/  STSM.16.M88.4 [R21], R12 ;  /* 0x0000000c15007844 */ /* 0x0003e20000000200 */
[----:B------:R-:W-:Y:S01]  /*e0a0*/  LOP3.LUT R170, R170, R171, RZ, 0x3c, !PT ;  /* 0x000000abaaaa7212 */ /* 0x000fe200078e3cff */
[----:B------:R-:W-:Y:S01]  /*e0b0*/  IMAD.X R171, RZ, RZ, R19, P4 ;  /* 0x000000ffffab7224 */ /* 0x000fe200020e0613 */
[----:B------:R-:W-:Y:S02]  /*e0c0*/  F2FP.BF16.F32.PACK_AB R152, R65, R64 ;  /* 0x000000404198723e */ /* 0x000fe400000010ff */
[----:B------:R-:W-:-:S02]  /*e0d0*/  F2FP.BF16.F32.PACK_AB R153, R67, R66 ;  /* 0x000000424399723e */ /* 0x000fc400000010ff */
[----:B------:R-:W-:Y:S02]  /*e0e0*/  F2FP.BF16.F32.PACK_AB R154, R69, R68 ;  /* 0x00000044459a723e */ /* 0x000fe400000010ff */
[----:B------:R-:W-:Y:S02]  /*e0f0*/  F2FP.BF16.F32.PACK_AB R155, R71, R70 ;  /* 0x00000046479b723e */ /* 0x000fe400000010ff */
[----:B------:R-:W-:Y:S02]  /*e100*/  SHF.R.U64 R160, R160, 0x3, RZ ;  /* 0x00000003a0a07819 */ /* 0x000fe400000012ff */
[----:B------:R-:W-:Y:S01]  /*e110*/  MOV R166, R166 ;  /* 0x000000a600a67202 */ /* 0x000fe20000000f00 */
[----:B------:R2:W-:Y:S01]  /*e120*/  STSM.16.M88.4 [R165], R152 ;  /* 0x00000098a5007844 */ /* 0x0005e20000000200 */
[----:B0-----:R-:W-:Y:S01]  /*e130*/  F2FP.BF16.F32.PACK_AB R156, R73, R72 ;  /* 0x00000048499c723e */ /* 0x001fe200000010ff */
[----:B-1----:R-:W-:Y:S01]  /*e140*/  IMAD.X R21, RZ, RZ, R19, P2 ;  /* 0x000000ffff157224 */ /* 0x002fe200010e0613 */
[----:B------:R-:W-:-:S02]  /*e150*/  F2FP.BF16.F32.PACK_AB R157, R75, R74 ;  /* 0x0000004a4b9d723e */ /* 0x000fc400000010ff */
[----:B------:R-:W-:Y:S02]  /*e160*/  F2FP.BF16.F32.PACK_AB R158, R77, R76 ;  /* 0x0000004c4d9e723e */ /* 0x000fe400000010ff */
[----:B------:R-:W-:Y:S02]  /*e170*/  F2FP.BF16.F32.PACK_AB R159, R79, R78 ;  /* 0x0000004e4f9f723e */ /* 0x000fe400000010ff */
[----:B------:R-:W-:Y:S02]  /*e180*/  F2FP.BF16.F32.PACK_AB R4, R81, R80 ;  /* 0x000000505104723e */ /* 0x000fe400000010ff */
[----:B------:R-:W-:Y:S01]  /*e190*/  F2FP.BF16.F32.PACK_AB R5, R83, R82 ;  /* 0x000000525305723e */ /* 0x000fe200000010ff */
[----:B------:R0:W-:Y:S01]  /*e1a0*/  STSM.16.M88.4 [R166], R156 ;  /* 0x0000009ca6007844 */ /* 0x0001e20000000200 */
[----:B------:R-:W-:Y:S02]  /*e1b0*/  F2FP.BF16.F32.PACK_AB R6, R85, R84 ;  /* 0x000000545506723e */ /* 0x000fe400000010ff */
[----:B------:R-:W-:-:S02]  /*e1c0*/  F2FP.BF16.F32.PACK_AB R7, R87, R86 ;  /* 0x000000565707723e */ /* 0x000fc400000010ff */
[----:B------:R-:W-:Y:S02]  /*e1d0*/  MOV R168, R168 ;  /* 0x000000a800a87202 */ /* 0x000fe40000000f00 */
[----:B------:R-:W-:Y:S01]  /*e1e0*/  F2FP.BF16.F32.PACK_AB R8, R89, R88 ;  /* 0x000000585908723e */ /* 0x000fe200000010ff */
[----:B------:R1:W-:Y:S01]  /*e1f0*/  STSM.16.M88.4 [R0], R4 ;  /* 0x0000000400007844 */ /* 0x0003e20000000200 */
[----:B------:R-:W-:Y:S02]  /*e200*/  F2FP.BF16.F32.PACK_AB R9, R91, R90 ;  /* 0x0000005a5b09723e */ /* 0x000fe400000010ff */
[----:B------:R-:W-:Y:S02]  /*e210*/  F2FP.BF16.F32.PACK_AB R10, R93, R92 ;  /* 0x0000005c5d0a723e */ /* 0x000fe400000010ff */
[----:B------:R-:W-:Y:S02]  /*e220*/  F2FP.BF16.F32.PACK_AB R11, R95, R94 ;  /* 0x0000005e5f0b723e */ /* 0x000fe400000010ff */
[----:B------:R-:W-:Y:S01]  /*e230*/  LOP3.LUT R160, R160, R161, RZ, 0x3c, !PT ;  /* 0x000000a1a0a07212 */ /* 0x000fe200078e3cff */
[--C-:B------:R-:W-:Y:S01]  /*e240*/  IMAD.X R161, RZ, RZ, R19.reuse, P5 ;  /* 0x000000ffffa17224 */ /* 0x100fe200028e0613 */
[----:B------:R-:W-:Y:S01]  /*e250*/  F2FP.BF16.F32.PACK_AB R12, R97, R96 ;  /* 0x00000060610c723e */ /* 0x000fe200000010ff */
[----:B------:R-:W-:Y:S01]  /*e260*/  STSM.16.M88.4 [R168], R8 ;  /* 0x00000008a8007844 */ /* 0x000fe20000000200 */
[----:B------:R-:W-:Y:S01]  /*e270*/  F2FP.BF16.F32.PACK_AB R13, R99, R98 ;  /* 0x00000062630d723e */ /* 0x000fe200000010ff */
[----:B------:R-:W-:Y:S01]  /*e280*/  IMAD.X R19, RZ, RZ, R19, P1 ;  /* 0x000000ffff137224 */ /* 0x000fe200008e0613 */
[----:B------:R-:W-:-:S02]  /*e290*/  F2FP.BF16.F32.PACK_AB R14, R101, R100 ;  /* 0x00000064650e723e */ /* 0x000fc400000010ff */
[----:B------:R-:W-:Y:S02]  /*e2a0*/  F2FP.BF16.F32.PACK_AB R15, R103, R102 ;  /* 0x00000066670f723e */ /* 0x000fe400000010ff */
[----:B------:R-:W-:Y:S02]  /*e2b0*/  MOV R170, R170 ;  /* 0x000000aa00aa7202 */ /* 0x000fe40000000f00 */
[----:B--2---:R-:W-:Y:S01]  /*e2c0*/  F2FP.BF16.F32.PACK_AB R152, R105, R104 ;  /* 0x000000686998723e */ /* 0x004fe200000010ff */
[----:B------:R2:W-:Y:S01]  /*e2d0*/  STSM.16.M88.4 [R164], R12 ;  /* 0x0000000ca4007844 */ /* 0x0005e20000000200 */
[----:B------:R-:W-:Y:S02]  /*e2e0*/  F2FP.BF16.F32.PACK_AB R153, R107, R106 ;  /* 0x0000006a6b99723e */ /* 0x000fe400000010ff */
[----:B------:R-:W-:Y:S02]  /*e2f0*/  F2FP.BF16.F32.PACK_AB R154, R109, R108 ;  /* 0x0000006c6d9a723e */ /* 0x000fe400000010ff */
[----:B------:R-:W-:-:S02]  /*e300*/  F2FP.BF16.F32.PACK_AB R155, R111, R110 ;  /* 0x0000006e6f9b723e */ /* 0x000fc400000010ff */
[----:B0-----:R-:W-:Y:S02]  /*e310*/  F2FP.BF16.F32.PACK_AB R156, R113, R112 ;  /* 0x00000070719c723e */ /* 0x001fe400000010ff */
[----:B------:R-:W-:Y:S01]  /*e320*/  F2FP.BF16.F32.PACK_AB R157, R115, R114 ;  /* 0x00000072739d723e */ /* 0x000fe200000010ff */
[----:B------:R-:W-:Y:S01]  /*e330*/  STSM.16.M88.4 [R170], R152 ;  /* 0x00000098aa007844 */ /* 0x000fe20000000200 */
[----:B------:R-:W-:Y:S02]  /*e340*/  F2FP.BF16.F32.PACK_AB R158, R117, R116 ;  /* 0x00000074759e723e */ /* 0x000fe400000010ff */
[----:B------:R-:W-:Y:S02]  /*e350*/  F2FP.BF16.F32.PACK_AB R159, R119, R118 ;  /* 0x00000076779f723e */ /* 0x000fe400000010ff */
[----:B-1----:R-:W-:Y:S01]  /*e360*/  F2FP.BF16.F32.PACK_AB R4, R121, R120 ;  /* 0x000000787904723e */ /* 0x002fe200000010ff */
[----:B--2---:R-:W0:Y:S01]  /*e370*/  LDC.64 R164, c[0x0][0xc00] ;  /* 0x00030000ffa47b82 */ /* 0x004e220000000a00 */
[----:B------:R-:W-:Y:S01]  /*e380*/  F2FP.BF16.F32.PACK_AB R5, R123, R122 ;  /* 0x0000007a7b05723e */ /* 0x000fe200000010ff */
[----:B------:R-:W-:Y:S01]  /*e390*/  STSM.16.M88.4 [R162], R156 ;  /* 0x0000009ca2007844 */ /* 0x000fe20000000200 */
[----:B------:R-:W-:-:S02]  /*e3a0*/  F2FP.BF16.F32.PACK_AB R6, R125, R124 ;  /* 0x0000007c7d06723e */ /* 0x000fc400000010ff */
[----:B------:R-:W-:Y:S02]  /*e3b0*/  F2FP.BF16.F32.PACK_AB R7, R127, R126 ;  /* 0x0000007e7f07723e */ /* 0x000fe400000010ff */
[----:B------:R-:W-:Y:S02]  /*e3c0*/  MOV R160, R160 ;  /* 0x000000a000a07202 */ /* 0x000fe40000000f00 */
[----:B------:R-:W-:Y:S01]  /*e3d0*/  MOV R161, R20 ;  /* 0x0000001400a17202 */ /* 0x000fe20000000f00 */
[----:B------:R1:W-:Y:S01]  /*e3e0*/  STSM.16.M88.4 [R163], R4 ;  /* 0x00000004a3007844 */ /* 0x0003e20000000200 */
[----:B------:R-:W2:Y:S01]  /*e3f0*/  LDC.64 R20, c[0x0][0xc08] ;  /* 0x00030200ff147b82 */ /* 0x000ea20000000a00 */
[----:B------:R-:W-:Y:S02]  /*e400*/  F2FP.BF16.F32.PACK_AB R8, R129, R128 ;  /* 0x000000808108723e */ /* 0x000fe400000010ff */
[----:B------:R-:W-:Y:S02]  /*e410*/  F2FP.BF16.F32.PACK_AB R9, R131, R130 ;  /* 0x000000828309723e */ /* 0x000fe400000010ff */
[----:B------:R-:W-:-:S02]  /*e420*/  F2FP.BF16.F32.PACK_AB R10, R133, R132 ;  /* 0x00000084850a723e */ /* 0x000fc400000010ff */
[----:B------:R-:W-:Y:S02]  /*e430*/  F2FP.BF16.F32.PACK_AB R11, R135, R134 ;  /* 0x00000086870b723e */ /* 0x000fe400000010ff */
[----:B------:R-:W-:Y:S01]  /*e440*/  MOV R18, R18 ;  /* 0x0000001200127202 */ /* 0x000fe20000000f00 */
[----:B------:R-:W-:Y:S01]  /*e450*/  IMAD.U32 R19, RZ, RZ, UR41 ;  /* 0x00000029ff137e24 */ /* 0x000fe2000f8e00ff */
[----:B------:R-:W-:Y:S01]  /*e460*/  F2FP.BF16.F32.PACK_AB R12, R145, R144 ;  /* 0x00000090910c723e */ /* 0x000fe200000010ff */
[----:B------:R0:W-:Y:S01]  /*e470*/  STSM.16.M88.4 [R160], R8 ;  /* 0x00000008a0007844 */ /* 0x0001e20000000200 */
[----:B------:R-:W-:Y:S02]  /*e480*/  F2FP.BF16.F32.PACK_AB R13, R147, R146 ;  /* 0x00000092930d723e */ /* 0x000fe400000010ff */
[----:B-1----:R-:W-:Y:S02]  /*e490*/  F2FP.BF16.F32.PACK_AB R4, R137, R136 ;  /* 0x000000888904723e */ /* 0x002fe400000010ff */
[----:B------:R-:W-:-:S02]  /*e4a0*/  F2FP.BF16.F32.PACK_AB R5, R139, R138 ;  /* 0x0000008a8b05723e */ /* 0x000fc400000010ff */
[----:B------:R-:W-:Y:S02]  /*e4b0*/  F2FP.BF16.F32.PACK_AB R6, R141, R140 ;  /* 0x0000008c8d06723e */ /* 0x000fe400000010ff */
[----:B------:R-:W-:Y:S02]  /*e4c0*/  F2FP.BF16.F32.PACK_AB R7, R143, R142 ;  /* 0x0000008e8f07723e */ /* 0x000fe400000010ff */
[----:B------:R-:W-:Y:S02]  /*e4d0*/  F2FP.BF16.F32.PACK_AB R14, R149, R148 ;  /* 0x00000094950e723e */ /* 0x000fe400000010ff */
[----:B------:R-:W-:Y:S01]  /*e4e0*/  F2FP.BF16.F32.PACK_AB R15, R151, R150 ;  /* 0x00000096970f723e */ /* 0x000fe200000010ff */
[----:B------:R1:W-:Y:S01]  /*e4f0*/  STSM.16.M88.4 [R161], R4 ;  /* 0x00000004a1007844 */ /* 0x0003e20000000200 */
[----:B------:R-:W-:Y:S01]  /*e500*/  ISETP.NE.U32.AND P1, PT, RZ, UR12, PT ;  /* 0x0000000cff007c0c */ /* 0x000fe2000bf25070 */
[----:B0-----:R-:W-:Y:S01]  /*e510*/  IMAD.WIDE R8, R19, 0x4, R164 ;  /* 0x0000000413087825 */ /* 0x001fe200078e02a4 */
[----:B--2---:R-:W-:Y:S01]  /*e520*/  ISETP.NE.U32.AND P0, PT, R20, RZ, PT ;  /* 0x000000ff1400720c */ /* 0x004fe20003f05070 */
[----:B------:R0:W-:Y:S01]  /*e530*/  STSM.16.M88.4 [R18], R12 ;  /* 0x0000000c12007844 */ /* 0x0001e20000000200 */
[----:B------:R-:W-:Y:S01]  /*e540*/  BAR.SYNC.DEFER_BLOCKING 0x1, 0x100 ;  /* 0x0044000000007b1d */ /* 0x000fe20000010000 */
[----:B------:R-:W-:-:S02]  /*e550*/  ISETP.NE.AND.EX P1, PT, RZ, UR13, PT, P1 ;  /* 0x0000000dff007c0c */ /* 0x000fc4000bf25310 */
[----:B------:R-:W-:-:S13]  /*e560*/  ISETP.NE.AND.EX P0, PT, R21, RZ, PT, P0 ;  /* 0x000000ff1500720c */ /* 0x000fda0003f05300 */
[----:B-1----:R-:W1:Y:S01]  /*e570*/  @P0 LDC.64 R4, c[0x0][0xc08] ;  /* 0x00030200ff040b82 */ /* 0x002e620000000a00 */
[----:B------:R-:W2:Y:S01]  /*e580*/  @P1 LDG.E R0, desc[UR48][R8.64] ;  /* 0x0000003008001981 */ /* 0x000ea2000c1e1900 */
[----:B-1----:R-:W-:-:S05]  /*e590*/  @P0 IMAD.WIDE R4, R19, 0x4, R4 ;  /* 0x0000000413040825 */ /* 0x002fca00078e0204 */
[----:B------:R1:W3:Y:S01]  /*e5a0*/  @P0 LDG.E R10, desc[UR48][R4.64] ;  /* 0x00000030040a0981 */ /* 0x0002e2000c1e1900 */
[----:B------:R-:W-:Y:S01]  /*e5b0*/  USEL UR4, UR44, UR4, UP0 ;  /* 0x000000042c047287 */ /* 0x000fe20008000000 */
[----:B0-----:R-:W-:Y:S01]  /*e5c0*/  VIADD R14, R22, UR42 ;  /* 0x0000002a160e7c36 */ /* 0x001fe20008000000 */
[----:B------:R-:W-:Y:S02]  /*e5d0*/  UISETP.NE.AND UP1, UPT, UR20, 0x1, UPT ;  /* 0x000000011400788c */ /* 0x000fe4000bf25270 */
[----:B------:R-:W-:Y:S01]  /*e5e0*/  UISETP.GT.AND UP2, UPT, UR4, 0x1, UPT ;  /* 0x000000010400788c */ /* 0x000fe2000bf44270 */
[----:B------:R-:W-:Y:S01]  /*e5f0*/  UMOV UR23, 0x9b8 ;  /* 0x000009b800177882 */ /* 0x000fe20000000000 */
[----:B------:R-:W-:Y:S02]  /*e600*/  UISETP.NE.U32.AND UP0, UPT, UR12, URZ, UPT ;  /* 0x0000003f0c00728c */ /* 0x000fe4000bf05070 */
[----:B------:R-:W-:Y:S01]  /*e610*/  PLOP3.LUT P2, PT, PT, PT, UP1, 0x80, 0x0 ;  /* 0x000000000000781c */ /* 0x000fe20003f4f018 */
[----:B------:R-:W-:-:S02]  /*e620*/  USEL UR23, UR23, 0x978, UP2 ;  /* 0x0000097817177887 */ /* 0x000fc40009000000 */
[----:B------:R-:W-:Y:S01]  /*e630*/  UISETP.NE.AND.EX UP0, UPT, UR13, URZ, UPT, UP0 ;  /* 0x0000003f0d00728c */ /* 0x000fe2000bf05300 */
[----:B------:R-:W-:Y:S01]  /*e640*/  UMOV UR4, URZ ;  /* 0x0000003f00047c82 */ /* 0x000fe20008000000 */
[----:B------:R-:W-:Y:S02]  /*e650*/  USHF.R.S32.HI UR12, URZ, 0x1f, UR41 ;  /* 0x0000001f3f0c7899 */ /* 0x000fe40008011429 */
[----:B------:R-:W-:Y:S01]  /*e660*/  USEL UR9, UR41, URZ, !UP0 ;  /* 0x0000003f29097287 */ /* 0x000fe2000c000000 */
[----:B------:R-:W-:Y:S01]  /*e670*/  @UP1 ULDC UR25, c[0x0][0xbec] ;  /* 0x0002fb0000191ab9 */ /* 0x000fe20000000800 */
[----:B------:R-:W-:-:S04]  /*e680*/  USEL UR21, UR43, URZ, UP2 ;  /* 0x0000003f2b157287 */ /* 0x000fc80009000000 */
[----:B------:R-:W-:Y:S01]  /*e690*/  ULDC.64 UR16, c[0x0][UR23+0x220] ;  /* 0x0000880017107abb */ /* 0x000fe20008000a00 */
[----:B-1----:R-:W-:Y:S01]  /*e6a0*/  @P2 IMAD.HI.U32 R4, R14, UR25, RZ ;  /* 0x000000190e042c27 */ /* 0x002fe2000f8e00ff */
[----:B------:R-:W-:Y:S01]  /*e6b0*/  USEL UR22, UR12, URZ, !UP0 ;  /* 0x0000003f0c167287 */ /* 0x000fe2000c000000 */
[----:B------:R-:W-:Y:S01]  /*e6c0*/  ULDC.64 UR14, c[0x0][UR23+0x218] ;  /* 0x00008600170e7abb */ /* 0x000fe20008000a00 */
[----:B------:R-:W-:Y:S01]  /*e6d0*/  ULDC.64 UR18, c[0x0][UR23+0x228] ;  /* 0x00008a0017127abb */ /* 0x000fe20008000a00 */
[----:B------:R-:W-:Y:S01]  /*e6e0*/  UIMAD UR17, UR17, UR9, URZ ;  /* 0x00000009111172a4 */ /* 0x000fe2000f8e023f */
[----:B------:R-:W-:Y:S01]  /*e6f0*/  @UP1 ULDC UR28, c[0x0][0xbf0] ;  /* 0x0002fc00001c1ab9 */ /* 0x000fe20000000800 */
[----:B------:R-:W-:Y:S02]  /*e700*/  UIMAD.WIDE.U32 UR12, UR14, UR40, URZ ;  /* 0x000000280e0c72a5 */ /* 0x000fe4000f8e003f */
[----:B------:R-:W-:Y:S02]  /*e710*/  UIMAD UR24, UR15, UR40, URZ ;  /* 0x000000280f1872a4 */ /* 0x000fe4000f8e023f */
[----:B------:R-:W-:-:S02]  /*e720*/  UIMAD.WIDE.U32 UR26, UR18, UR21, URZ ;  /* 0x00000015121a72a5 */ /* 0x000fc4000f8e003f */
[----:B------:R-:W-:Y:S02]  /*e730*/  UIMAD.WIDE.U32 UR14, UR16, UR9, URZ ;  /* 0x00000009100e72a5 */ /* 0x000fe4000f8e003f */
[----:B------:R-:W-:Y:S02]  /*e740*/  UIMAD UR18, UR19, UR21, URZ ;  /* 0x00000015131272a4 */ /* 0x000fe4000f8e023f */
[----:B------:R-:W-:Y:S01]  /*e750*/  UIMAD UR17, UR16, UR22, UR17 ;  /* 0x00000016101172a4 */ /* 0x000fe2000f8e0211 */
[----:B------:R-:W-:Y:S01]  /*e760*/  IMAD.U32 R5, RZ, RZ, UR26 ;  /* 0x0000001aff057e24 */ /* 0x000fe2000f8e00ff */
[----:B------:R-:W-:Y:S02]  /*e770*/  UIADD3 UR18, UR27, UR18, URZ ;  /* 0x000000121b127290 */ /* 0x000fe4000fffe03f */
[----:B------:R-:W-:Y:S02]  /*e780*/  UIADD3 UR24, UR13, UR24, URZ ;  /* 0x000000180d187290 */ /* 0x000fe4000fffe03f */
[----:B------:R-:W-:-:S02]  /*e790*/  UIADD3 UR17, UR15, UR17, URZ ;  /* 0x000000110f117290 */ /* 0x000fc4000fffe03f */
[----:B------:R-:W-:Y:S01]  /*e7a0*/  IMAD.U32 R6, RZ, RZ, UR18 ;  /* 0x00000012ff067e24 */ /* 0x000fe2000f8e00ff */
[----:B--2---:R-:W-:Y:S01]  /*e7b0*/  @P1 R2UR UR4, R0 ;  /* 0x00000000000412ca */ /* 0x004fe200000e0000 */
[----:B------:R-:W-:Y:S01]  /*e7c0*/  IMAD.MOV.U32 R0, RZ, RZ, R14 ;  /* 0x000000ffff007224 */ /* 0x000fe200078e000e */
[----:B------:R-:W-:-:S05]  /*e7d0*/  @P2 SHF.R.U32.HI R0, RZ, UR28, R4 ;  /* 0x0000001cff002c19 */ /* 0x000fca0008011604 */
[----:B------:R-:W-:-:S04]  /*e7e0*/  IMAD.MOV R7, RZ, RZ, -R0 ;  /* 0x000000ffff077224 */ /* 0x000fc800078e0a00 */
[----:B------:R-:W-:Y:S02]  /*e7f0*/  IMAD R7, R7, UR20, R14 ;  /* 0x0000001407077c24 */ /* 0x000fe4000f8e020e */
[----:B------:R-:W-:Y:S02]  /*e800*/  UIADD3 UR12, UP0, UP3, UR14, UR12, UR4 ;  /* 0x0000000c0e0c7290 */ /* 0x000fe4000fb1e004 */
[----:B------:R-:W-:-:S04]  /*e810*/  USHF.R.S32.HI UR16, URZ, 0x1f, UR4 ;  /* 0x0000001f3f107899 */ /* 0x000fc80008011404 */
[----:B------:R-:W-:Y:S01]  /*e820*/  UIADD3.X UR14, UR17, UR24, UR16, UP0, UP3 ;  /* 0x00000018110e7290 */ /* 0x000fe200087e6410 */
[----:B------:R-:W-:Y:S01]  /*e830*/  IADD3 R4, P3, P4, R0, UR12, R5 ;  /* 0x0000000c00047c10 */ /* 0x000fe2000fc7e005 */
[----:B------:R-:W-:Y:S01]  /*e840*/  ULDC.64 UR12, c[0x0][UR23+0x210] ;  /* 0x00008400170c7abb */ /* 0x000fe20008000a00 */
[----:B------:R-:W-:Y:S01]  /*e850*/  SHF.R.S32.HI R5, RZ, 0x1f, R0 ;  /* 0x0000001fff057819 */ /* 0x000fe20000011400 */
[----:B------:R-:W-:Y:S01]  /*e860*/  IMAD R11, R7, UR13, RZ ;  /* 0x0000000d070b7c24 */ /* 0x000fe2000f8e02ff */
[----:B------:R-:W-:Y:S02]  /*e870*/  SHF.R.S32.HI R0, RZ, 0x1f, R7 ;  /* 0x0000001fff007819 */ /* 0x000fe40000011407 */
[----:B------:R-:W-:Y:S01]  /*e880*/  IADD3.X R5, R5, UR14, R6, P3, P4 ;  /* 0x0000000e05057c10 */ /* 0x000fe20009fe8406 */
[----:B------:R-:W-:Y:S01]  /*e890*/  ULDC.64 UR14, c[0x0][0xba8] ;  /* 0x0002ea00000e7ab9 */ /* 0x000fe20000000a00 */
[----:B------:R-:W-:Y:S01]  /*e8a0*/  @!UP2 ULDC UR14, c[0x0][0xb50] ;  /* 0x0002d400000eaab9 */ /* 0x000fe20000000800 */
[----:B------:R-:W-:Y:S01]  /*e8b0*/  IMAD R11, R0, UR12, R11 ;  /* 0x0000000c000b7c24 */ /* 0x000fe2000f8e020b */
[----:B------:R-:W-:Y:S01]  /*e8c0*/  @!UP2 ULDC UR15, c[0x0][0xb54] ;  /* 0x0002d500000faab9 */ /* 0x000fe20000000800 */
[----:B------:R-:W-:Y:S01]  /*e8d0*/  IMAD.WIDE.U32 R4, R7, UR12, R4 ;  /* 0x0000000c07047c25 */ /* 0x000fe2000f8e0004 */
[----:B------:R-:W-:Y:S01]  /*e8e0*/  ULDC UR12, c[0x0][0xa88] ;  /* 0x0002a200000c7ab9 */ /* 0x000fe20000000800 */
[----:B---3--:R-:W-:-:S02]  /*e8f0*/  @P0 R2UR UR12, R10 ;  /* 0x000000000a0c02ca */ /* 0x008fc400000e0000 */
[----:B------:R-:W-:Y:S01]  /*e900*/  IMAD.IADD R5, R5, 0x1, R11 ;  /* 0x0000000105057824 */ /* 0x000fe200078e020b */
[----:B------:R-:W-:-:S04]  /*e910*/  LEA R11, P3, R4, UR14, 0x2 ;  /* 0x0000000e040b7c11 */ /* 0x000fc8000f8610ff */
[----:B------:R-:W-:Y:S01]  /*e920*/  LEA.HI.X R12, R4, UR15, R5, 0x2, P3 ;  /* 0x0000000f040c7c11 */ /* 0x000fe200098f1405 */
[----:B------:R-:W-:Y:S08]  /*e930*/  @P0 BRA `(.L_x_2589) ;  /* 0x0000000000180947 */ /* 0x000ff00003800000 */
[----:B------:R-:W-:Y:S05]  /*e940*/  @!P1 BRA `(.L_x_2589) ;  /* 0x0000000000149947 */ /* 0x000fea0003800000 */
[----:B------:R-:W2:Y:S04]  /*e950*/  LDG.E R4, desc[UR48][R8.64] ;  /* 0x0000003008047981 */ /* 0x000ea8000c1e1900 */
[----:B------:R-:W3:Y:S01]  /*e960*/  LDG.E R0, desc[UR48][R8.64+0x4] ;  /* 0x0000043008007981 */ /* 0x000ee2000c1e1900 */
[----:B--2---:R-:W-:Y:S02]  /*e970*/  R2UR UR13, R4 ;  /* 0x00000000040d72ca */ /* 0x004fe400000e0000 */
[----:B---3--:R-:W-:-:S13]  /*e980*/  R2UR UR12, R0 ;  /* 0x00000000000c72ca */ /* 0x008fda00000e0000 */
[----:B------:R-:W-:-:S12]  /*e990*/  UIADD3 UR12, -UR13, UR12, URZ ;  /* 0x0000000c0d0c7290 */ /* 0x000fd8000fffe13f */
.L_x_2589:
[----:B------:R-:W2:Y:S04]  /*e9a0*/  LDL R8, [R1+0x14] ;  /* 0x0000140001087983 */ /* 0x000ea80000100800 */
[----:B------:R-:W3:Y:S01]  /*e9b0*/  LDL R0, [R1] ;  /* 0x0000000001007983 */ /* 0x000ee20000100800 */
[----:B------:R-:W-:-:S03]  /*e9c0*/  UIMAD UR17, UR12, UR20, URZ ;  /* 0x000000140c1172a4 */ /* 0x000fc6000f8e023f */
[----:B------:R-:W-:Y:S04]  /*e9d0*/  SHFL.IDX PT, R4, R11, RZ, 0x1c1f ;  /* 0x001c1fff0b047589 */ /* 0x000fe800000e0000 */
[----:B------:R-:W0:Y:S04]  /*e9e0*/  SHFL.IDX PT, R5, R12, RZ, 0x1c1f ;  /* 0x001c1fff0c057589 */ /* 0x000e2800000e0000 */
[----:B------:R-:W-:Y:S04]  /*e9f0*/  SHFL.IDX PT, R6, R11, 0x1, 0x1c1f ;  /* 0x003c1f000b067f89 */ /* 0x000fe800000e0000 */
[----:B------:R-:W1:Y:S01]  /*ea00*/  SHFL.IDX PT, R7, R12, 0x1, 0x1c1f ;  /* 0x003c1f000c077f89 */ /* 0x000e6200000e0000 */
[----:B--2---:R-:W-:Y:S01]  /*ea10*/  VIADD R8, R8, UR42 ;  /* 0x0000002a08087c36 */ /* 0x004fe20008000000 */
[----:B---3--:R-:W-:-:S03]  /*ea20*/  LOP3.LUT P0, RZ, R0, 0x3, RZ, 0xc0, !PT ;  /* 0x0000000300ff7812 */ /* 0x008fc6000780c0ff */
[C---:B------:R-:W-:Y:S01]  /*ea30*/  VIADD R0, R8.reuse, 0x8 ;  /* 0x0000000808007836 */ /* 0x040fe20000000000 */
[C---:B------:R-:W-:Y:S02]  /*ea40*/  ISETP.GE.AND P3, PT, R8.reuse, UR17, PT ;  /* 0x0000001108007c0c */ /* 0x040fe4000bf66270 */
[----:B------:R-:W-:Y:S02]  /*ea50*/  ISETP.GE.OR P1, PT, R8, UR17, P0 ;  /* 0x0000001108007c0c */ /* 0x000fe40008726670 */
[----:B------:R-:W-:-:S11]  /*ea60*/  ISETP.GE.OR P0, PT, R0, UR17, P0 ;  /* 0x0000001100007c0c */ /* 0x000fd60008706670 */
[----:B0-----:R0:W-:Y:S01]  /*ea70*/  @!P1 ST.E desc[UR48][R4.64], R3 ;  /* 0x0000000304009985 */ /* 0x0011e2000c101930 */
[----:B------:R-:W-:-:S03]  /*ea80*/  PLOP3.LUT P1, PT, PT, PT, UP2, 0x80, 0x0 ;  /* 0x000000000000781c */ /* 0x000fc60003f2f028 */
[----:B-1----:R0:W-:Y:S01]  /*ea90*/  @!P0 ST.E desc[UR48][R6.64], R2 ;  /* 0x0000000206008985 */ /* 0x0021e2000c101930 */
[----:B------:R-:W-:-:S09]  /*eaa0*/  ISETP.GE.AND P0, PT, R0, UR17, PT ;  /* 0x0000001100007c0c */ /* 0x000fd2000bf06270 */
[----:B------:R-:W-:Y:S05]  /*eab0*/  @P1 BRA `(.L_x_2590) ;  /* 0x0000001000081947 */ /* 0x000fea0003800000 */
[----:B------:R-:W1:Y:S01]  /*eac0*/  S2R R0, SR_TID.X ;  /* 0x0000000000007919 */ /* 0x000e620000002100 */
[----:B------:R-:W-:Y:S01]  /*ead0*/  ULDC.64 UR14, c[0x0][0xaa0] ;  /* 0x0002a800000e7ab9 */ /* 0x000fe20000000a00 */
[----:B-1----:R-:W-:-:S05]  /*eae0*/  VIADD R0, R0, 0xffffff80 ;  /* 0xffffff8000007836 */ /* 0x002fca0000000000 */
[----:B0-----:R-:W-:-:S04]  /*eaf0*/  SHF.R.S32.HI R3, RZ, 0x1f, R0 ;  /* 0x0000001fff037819 */ /* 0x001fc80000011400 */
[----:B------:R-:W-:-:S04]  /*eb00*/  LEA.HI R3, R3, R0, RZ, 0x3 ;  /* 0x0000000003037211 */ /* 0x000fc800078f18ff */
[----:B------:R-:W-:Y:S02]  /*eb10*/  LOP3.LUT R5, R3, 0xfffffff8, RZ, 0xc0, !PT ;  /* 0xfffffff803057812 */ /* 0x000fe400078ec0ff */
[----:B------:R-:W-:Y:S01]  /*eb20*/  SHF.R.S32.HI R77, RZ, 0x3, R3 ;  /* 0x00000003ff4d7819 */ /* 0x000fe20000011403 */
[----:B------:R-:W-:Y:S02]  /*eb30*/  IMAD.MOV.U32 R3, RZ, RZ, 0x2 ;  /* 0x00000002ff037424 */ /* 0x000fe400078e00ff */
[----:B------:R-:W-:-:S04]  /*eb40*/  IMAD.IADD R18, R0, 0x1, -R5 ;  /* 0x0000000100127824 */ /* 0x000fc800078e0a05 */
[----:B------:R-:W-:-:S04]  /*eb50*/  IMAD.SHL.U32 R0, R18, 0x8, RZ ;  /* 0x0000000812007824 */ /* 0x000fc800078e00ff */
[----:B------:R-:W-:-:S04]  /*eb60*/  IMAD R2, R77, 0x40, R0 ;  /* 0x000000404d027824 */ /* 0x000fc800078e0200 */
[----:B------:R-:W-:-:S03]  /*eb70*/  IMAD.WIDE R2, R2, R3, UR10 ;  /* 0x0000000a02027e25 */ /* 0x000fc6000f8e0203 */
[C---:B------:R-:W-:Y:S02]  /*eb80*/  IADD3 R25, P1, R2.reuse, 0x3000, RZ ;  /* 0x0000300002197810 */ /* 0x040fe40007f3e0ff */
[C---:B------:R-:W-:Y:S02]  /*eb90*/  IADD3 R9, P4, R2.reuse, 0x1000, RZ ;  /* 0x0000100002097810 */ /* 0x040fe40007f9e0ff */
[----:B------:R-:W-:Y:S02]  /*eba0*/  LOP3.LUT R24, R25, 0x380, RZ, 0xc0, !PT ;  /* 0x0000038019187812 */ /* 0x000fe400078ec0ff */
[----:B------:R-:W-:Y:S02]  /*ebb0*/  IADD3 R13, P3, R2, 0x2000, RZ ;  /* 0x00002000020d7810 */ /* 0x000fe40007f7e0ff */
[----:B------:R-:W-:Y:S02]  /*ebc0*/  SHF.R.U64 R24, R24, 0x3, RZ ;  /* 0x0000000318187819 */ /* 0x000fe400000012ff */
[----:B------:R-:W-:-:S02]  /*ebd0*/  LOP3.LUT R8, R9, 0x380, RZ, 0xc0, !PT ;  /* 0x0000038009087812 */ /* 0x000fc400078ec0ff */
[----:B------:R-:W-:Y:S02]  /*ebe0*/  LOP3.LUT R12, R13, 0x380, RZ, 0xc0, !PT ;  /* 0x000003800d0c7812 */ /* 0x000fe400078ec0ff */
[----:B------:R-:W-:Y:S01]  /*ebf0*/  LOP3.LUT R24, R24, R25, RZ, 0x3c, !PT ;  /* 0x0000001918187212 */ /* 0x000fe200078e3cff */
[--C-:B------:R-:W-:Y:S01]  /*ec00*/  IMAD.X R25, RZ, RZ, R3.reuse, P1 ;  /* 0x000000ffff197224 */ /* 0x100fe200008e0603 */
[----:B------:R-:W-:Y:S02]  /*ec10*/  IADD3 R49, P1, R2, 0x9000, RZ ;  /* 0x0000900002317810 */ /* 0x000fe40007f3e0ff */
[----:B------:R-:W-:Y:S02]  /*ec20*/  SHF.R.U64 R8, R8, 0x3, RZ ;  /* 0x0000000308087819 */ /* 0x000fe400000012ff */
[----:B------:R-:W-:Y:S01]  /*ec30*/  SHF.R.U64 R12, R12, 0x3, RZ ;  /* 0x000000030c0c7819 */ /* 0x000fe200000012ff */
[----:B------:R-:W-:Y:S01]  /*ec40*/  UIMAD UR12, UR16, UR14, URZ ;  /* 0x0000000e100c72a4 */ /* 0x000fe2000f8e023f */
[----:B------:R-:W-:Y:S01]  /*ec50*/  LOP3.LUT R48, R49, 0x380, RZ, 0xc0, !PT ;  /* 0x0000038031307812 */ /* 0x000fe200078ec0ff */
[----:B------:R-:W-:Y:S01]  /*ec60*/  UIMAD.WIDE.U32 UR10, UR4, UR14, URZ ;  /* 0x0000000e040a72a5 */ /* 0x000fe2000f8e003f */
[----:B------:R-:W-:Y:S01]  /*ec70*/  LOP3.LUT R8, R8, R9, RZ, 0x3c, !PT ;  /* 0x0000000908087212 */ /* 0x000fe200078e3cff */
[--C-:B------:R-:W-:Y:S01]  /*ec80*/  IMAD.X R9, RZ, RZ, R3.reuse, P4 ;  /* 0x000000ffff097224 */ /* 0x100fe200020e0603 */
[----:B------:R-:W-:Y:S01]  /*ec90*/  LOP3.LUT R12, R12, R13, RZ, 0x3c, !PT ;  /* 0x0000000d0c0c7212 */ /* 0x000fe200078e3cff */
[----:B------:R-:W-:Y:S01]  /*eca0*/  IMAD.X R13, RZ, RZ, R3, P3 ;  /* 0x000000ffff0d7224 */ /* 0x000fe200018e0603 */
[----:B------:R-:W-:-:S02]  /*ecb0*/  IADD3 R29, P0, R2, 0x4000, RZ ;  /* 0x00004000021d7810 */ /* 0x000fc40007f1e0ff */
[C---:B------:R-:W-:Y:S02]  /*ecc0*/  IADD3 R33, P6, R2.reuse, 0x5000, RZ ;  /* 0x0000500002217810 */ /* 0x040fe40007fde0ff */
[C---:B------:R-:W-:Y:S02]  /*ecd0*/  IADD3 R37, P5, R2.reuse, 0x6000, RZ ;  /* 0x0000600002257810 */ /* 0x040fe40007fbe0ff */
[C---:B------:R-:W-:Y:S01]  /*ece0*/  LOP3.LUT R7, R2.reuse, 0x380, RZ, 0xc0, !PT ;  /* 0x0000038002077812 */ /* 0x040fe200078ec0ff */
[----:B------:R-:W-:Y:S01]  /*ecf0*/  UIMAD UR12, UR4, UR15, UR12 ;  /* 0x0000000f040c72a4 */ /* 0x000fe2000f8e020c */
[C---:B------:R-:W-:Y:S01]  /*ed00*/  IADD3 R41, P4, R2.reuse, 0x7000, RZ ;  /* 0x0000700002297810 */ /* 0x040fe20007f9e0ff */
[----:B------:R-:W-:Y:S01]  /*ed10*/  @UP1 ULDC UR14, c[0x0][0xbec] ;  /* 0x0002fb00000e1ab9 */ /* 0x000fe20000000800 */
[----:B------:R-:W-:Y:S01]  /*ed20*/  IADD3 R45, P3, R2, 0x8000, RZ ;  /* 0x00008000022d7810 */ /* 0x000fe20007f7e0ff */
[----:B------:R-:W5:Y:S01]  /*ed30*/  LD.E.128 R8, desc[UR48][R8.64] ;  /* 0x0000003008087980 */ /* 0x000f62000c101d00 */
[----:B------:R-:W-:-:S02]  /*ed40*/  SHF.R.U64 R48, R48, 0x3, RZ ;  /* 0x0000000330307819 */ /* 0x000fc400000012ff */
[----:B------:R-:W-:Y:S01]  /*ed50*/  LOP3.LUT R28, R29, 0x380, RZ, 0xc0, !PT ;  /* 0x000003801d1c7812 */ /* 0x000fe200078ec0ff */
[----:B------:R-:W5:Y:S01]  /*ed60*/  LD.E.128 R12, desc[UR48][R12.64] ;  /* 0x000000300c0c7980 */ /* 0x000f62000c101d00 */
[----:B------:R-:W-:Y:S02]  /*ed70*/  LOP3.LUT R32, R33, 0x380, RZ, 0xc0, !PT ;  /* 0x0000038021207812 */ /* 0x000fe400078ec0ff */
[----:B------:R-:W-:Y:S01]  /*ed80*/  LOP3.LUT R36, R37, 0x380, RZ, 0xc0, !PT ;  /* 0x0000038025247812 */ /* 0x000fe200078ec0ff */
[----:B------:R-:W5:Y:S01]  /*ed90*/  LD.E.128 R24, desc[UR48][R24.64] ;  /* 0x0000003018187980 */ /* 0x000f62000c101d00 */
[----:B------:R-:W-:Y:S02]  /*eda0*/  LOP3.LUT R40, R41, 0x380, RZ, 0xc0, !PT ;  /* 0x0000038029287812 */ /* 0x000fe400078ec0ff */
[----:B------:R-:W-:Y:S02]  /*edb0*/  LOP3.LUT R44, R45, 0x380, RZ, 0xc0, !PT ;  /* 0x000003802d2c7812 */ /* 0x000fe400078ec0ff */
[----:B------:R-:W-:Y:S01]  /*edc0*/  LOP3.LUT R48, R48, R49, RZ, 0x3c, !PT ;  /* 0x0000003130307212 */ /* 0x000fe200078e3cff */
[----:B------:R-:W-:Y:S01]  /*edd0*/  IMAD.X R49, RZ, RZ, R3, P1 ;  /* 0x000000ffff317224 */ /* 0x000fe200008e0603 */
[----:B------:R-:W-:-:S02]  /*ede0*/  IADD3 R5, P1, R2, 0xf000, RZ ;  /* 0x0000f00002057810 */ /* 0x000fc40007f3e0ff */
[----:B------:R-:W-:Y:S02]  /*edf0*/  SHF.R.U64 R28, R28, 0x3, RZ ;  /* 0x000000031c1c7819 */ /* 0x000fe400000012ff */
[----:B------:R-:W-:Y:S02]  /*ee00*/  SHF.R.U64 R32, R32, 0x3, RZ ;  /* 0x0000000320207819 */ /* 0x000fe400000012ff */
[----:B------:R-:W-:Y:S01]  /*ee10*/  SHF.R.U64 R7, R7, 0x3, RZ ;  /* 0x0000000307077819 */ /* 0x000fe200000012ff */
[----:B------:R-:W-:Y:S01]  /*ee20*/  UIADD3 UR11, UR11, UR12, URZ ;  /* 0x0000000c0b0b7290 */ /* 0x000fe2000fffe03f */
[----:B------:R-:W-:Y:S01]  /*ee30*/  SHF.R.U64 R36, R36, 0x3, RZ ;  /* 0x0000000324247819 */ /* 0x000fe200000012ff */
[----:B------:R-:W-:Y:S01]  /*ee40*/  USHF.R.S32.HI UR4, URZ, 0x1f, UR9 ;  /* 0x0000001f3f047899 */ /* 0x000fe20008011409 */
[----:B------:R-:W-:Y:S01]  /*ee50*/  SHF.R.U64 R40, R40, 0x3, RZ ;  /* 0x0000000328287819 */ /* 0x000fe200000012ff */
[----:B------:R-:W-:Y:S01]  /*ee60*/  ULDC.64 UR12, c[0x0][0xae8] ;  /* 0x0002ba00000c7ab9 */ /* 0x000fe20000000a00 */
[----:B------:R-:W-:Y:S01]  /*ee70*/  SHF.R.U64 R44, R44, 0x3, RZ ;  /* 0x000000032c2c7819 */ /* 0x000fe200000012ff */
[--C-:B------:R-:W-:Y:S01]  /*ee80*/  IMAD.X R73, RZ, RZ, R3.reuse, P1 ;  /* 0x000000ffff497224 */ /* 0x100fe200008e0603 */
[----:B------:R-:W-:Y:S01]  /*ee90*/  LOP3.LUT R4, R5, 0x380, RZ, 0xc0, !PT ;  /* 0x0000038005047812 */ /* 0x000fe200078ec0ff */
        /* <DEDUP_REMOVED lines=12> */
[----:B------:R-:W-:Y:S01]  /*ef60*/  UIMAD.WIDE.U32 UR10, UR40, UR12, UR10 ;  /* 0x0000000c280a72a5 */ /* 0x000fe2000f8e000a */
        /* <DEDUP_REMOVED lines=8> */
[----:B------:R-:W-:Y:S02]  /*eff0*/  LOP3.LUT R2, R7, R2, RZ, 0x3c, !PT ;  /* 0x0000000207027212 */ /* 0x000fe400078e3cff */
[----:B------:R-:W-:Y:S01]  /*f000*/  LOP3.LUT R72, R4, R5, RZ, 0x3c, !PT ;  /* 0x0000000504487212 */ /* 0x000fe200078e3cff */
[----:B------:R-:W-:Y:S01]  /*f010*/  UIMAD UR11, UR40, UR13, UR11 ;  /* 0x0000000d280b72a4 */ /* 0x000fe2000f8e020b */
[----:B------:R-:W-:Y:S01]  /*f020*/  LOP3.LUT R52, R53, 0x380, RZ, 0xc0, !PT ;  /* 0x0000038035347812 */ /* 0x000fe200078ec0ff */
[----:B------:R0:W5:Y:S01]  /*f030*/  LD.E.128 R4, desc[UR48][R2.64] ;  /* 0x0000003002047980 */ /* 0x000162000c101d00 */
[----:B------:R-:W-:Y:S01]  /*f040*/  ULDC.64 UR12, c[0x0][0xaf0] ;  /* 0x0002bc00000c7ab9 */ /* 0x000fe20000000a00 */
[----:B------:R-:W-:Y:S01]  /*f050*/  LOP3.LUT R56, R57, 0x380, RZ, 0xc0, !PT ;  /* 0x0000038039387812 */ /* 0x000fe200078ec0ff */
[----:B------:R-:W-:Y:S01]  /*f060*/  UIMAD UR4, UR4, UR12, URZ ;  /* 0x0000000c040472a4 */ /* 0x000fe2000f8e023f */
[----:B------:R-:W-:Y:S01]  /*f070*/  LOP3.LUT R60, R61, 0x380, RZ, 0xc0, !PT ;  /* 0x000003803d3c7812 */ /* 0x000fe200078ec0ff */
[----:B------:R-:W5:Y:S01]  /*f080*/  LD.E.128 R40, desc[UR48][R40.64] ;  /* 0x0000003028287980 */ /* 0x000f62000c101d00 */
[----:B------:R-:W-:-:S02]  /*f090*/  LOP3.LUT R64, R65, 0x380, RZ, 0xc0, !PT ;  /* 0x0000038041407812 */ /* 0x000fc400078ec0ff */
[----:B------:R-:W-:Y:S01]  /*f0a0*/  LOP3.LUT R68, R69, 0x380, RZ, 0xc0, !PT ;  /* 0x0000038045447812 */ /* 0x000fe200078ec0ff */
[----:B------:R-:W5:Y:S01]  /*f0b0*/  LD.E.128 R44, desc[UR48][R44.64] ;  /* 0x000000302c2c7980 */ /* 0x000f62000c101d00 */
[----:B0-----:R-:W-:Y:S01]  /*f0c0*/  IMAD R2, R18, 0x20, R77 ;  /* 0x0000002012027824 */ /* 0x001fe200078e024d */
[----:B------:R-:W-:Y:S01]  /*f0d0*/  UIMAD UR4, UR9, UR13, UR4 ;  /* 0x0000000d090472a4 */ /* 0x000fe2000f8e0204 */
[----:B------:R-:W-:Y:S01]  /*f0e0*/  SHF.R.U64 R52, R52, 0x3, RZ ;  /* 0x0000000334347819 */ /* 0x000fe200000012ff */
[----:B------:R-:W5:Y:S01]  /*f0f0*/  LD.E.128 R72, desc[UR48][R72.64] ;  /* 0x0000003048487980 */ /* 0x000f62000c101d00 */
[----:B------:R-:W-:Y:S01]  /*f100*/  VIADD R20, R2, UR42 ;  /* 0x0000002a02147c36 */ /* 0x000fe20008000000 */
[----:B------:R-:W-:Y:S01]  /*f110*/  UIMAD.WIDE.U32 UR10, UR9, UR12, UR10 ;  /* 0x0000000c090a72a5 */ /* 0x000fe2000f8e000a */
[----:B------:R-:W-:Y:S02]  /*f120*/  SHF.R.U64 R56, R56, 0x3, RZ ;  /* 0x0000000338387819 */ /* 0x000fe400000012ff */
[----:B------:R-:W-:Y:S01]  /*f130*/  @P2 IMAD.HI.U32 R2, R20, UR14, RZ ;  /* 0x0000000e14022c27 */ /* 0x000fe2000f8e00ff */
[----:B------:R-:W-:Y:S01]  /*f140*/  @UP1 ULDC UR9, c[0x0][0xbf0] ;  /* 0x0002fc0000091ab9 */ /* 0x000fe20000000800 */
[----:B------:R-:W-:-:S02]  /*f150*/  SHF.R.U64 R60, R60, 0x3, RZ ;  /* 0x000000033c3c7819 */ /* 0x000fc400000012ff */
[----:B------:R-:W-:Y:S01]  /*f160*/  IMAD.MOV.U32 R19, RZ, RZ, R20 ;  /* 0x000000ffff137224 */ /* 0x000fe200078e0014 */
[----:B------:R-:W-:Y:S02]  /*f170*/  SHF.R.U64 R64, R64, 0x3, RZ ;  /* 0x0000000340407819 */ /* 0x000fe400000012ff */
[----:B------:R-:W-:Y:S02]  /*f180*/  SHF.R.U64 R68, R68, 0x3, RZ ;  /* 0x0000000344447819 */ /* 0x000fe400000012ff */
[----:B------:R-:W-:Y:S01]  /*f190*/  @P2 SHF.R.U32.HI R19, RZ, UR9, R2 ;  /* 0x00000009ff132c19 */ /* 0x000fe20008011602 */
[----:B------:R-:W-:Y:S01]  /*f1a0*/  UIADD3 UR4, UR11, UR4, URZ ;  /* 0x000000040b047290 */ /* 0x000fe2000fffe03f */
        /* <DEDUP_REMOVED lines=10> */
[--C-:B------:R-:W-:Y:S01]  /*f250*/  SHF.R.S32.HI R18, RZ, 0x1f, R19.reuse ;  /* 0x0000001fff127819 */ /* 0x100fe20000011413 */
[----:B------:R-:W-:Y:S01]  /*f260*/  IMAD.MOV R21, RZ, RZ, -R19 ;  /* 0x000000ffff157224 */ /* 0x000fe200078e0a13 */
[----:B------:R-:W5:Y:S01]  /*f270*/  LD.E.128 R52, desc[UR48][R52.64] ;  /* 0x0000003034347980 */ /* 0x000f62000c101d00 */
[----:B------:R-:W-:-:S02]  /*f280*/  IMAD.U32 R2, RZ, RZ, UR10 ;  /* 0x0000000aff027e24 */ /* 0x000fc4000f8e00ff */
[----:B------:R-:W-:Y:S01]  /*f290*/  IMAD.U32 R3, RZ, RZ, UR11 ;  /* 0x0000000bff037e24 */ /* 0x000fe2000f8e00ff */
[----:B------:R-:W-:Y:S01]  /*f2a0*/  ULDC.64 UR10, c[0x0][0xae0] ;  /* 0x0002b800000a7ab9 */ /* 0x000fe20000000a00 */
[----:B------:R-:W-:Y:S01]  /*f2b0*/  IMAD.U32 R3, RZ, RZ, UR4 ;  /* 0x00000004ff037e24 */ /* 0x000fe2000f8e00ff */
[----:B------:R-:W5:Y:S01]  /*f2c0*/  LD.E.128 R56, desc[UR48][R56.64] ;  /* 0x0000003038387980 */ /* 0x000f62000c101d00 */
[----:B------:R-:W-:Y:S02]  /*f2d0*/  IMAD R18, R18, UR10, RZ ;  /* 0x0000000a12127c24 */ /* 0x000fe4000f8e02ff */
[----:B------:R-:W-:Y:S01]  /*f2e0*/  IMAD R21, R21, UR20, R20 ;  /* 0x0000001415157c24 */ /* 0x000fe2000f8e0214 */
[----:B------:R-:W5:Y:S01]  /*f2f0*/  LD.E.128 R60, desc[UR48][R60.64] ;  /* 0x000000303c3c7980 */ /* 0x000f62000c101d00 */
[----:B------:R-:W-:-:S03]  /*f300*/  IMAD.WIDE.U32 R2, R19, UR10, R2 ;  /* 0x0000000a13027c25 */ /* 0x000fc6000f8e0002 */
[----:B------:R-:W5:Y:S01]  /*f310*/  LD.E.128 R64, desc[UR48][R64.64] ;  /* 0x0000003040407980 */ /* 0x000f62000c101d00 */
[----:B------:R-:W-:Y:S01]  /*f320*/  IMAD R19, R19, UR11, R18 ;  /* 0x0000000b13137c24 */ /* 0x000fe2000f8e0212 */
[----:B------:R-:W-:Y:S01]  /*f330*/  SHF.R.S32.HI R18, RZ, 0x1f, R21 ;  /* 0x0000001fff127819 */ /* 0x000fe20000011415 */
[----:B------:R-:W-:Y:S01]  /*f340*/  ULDC.64 UR10, c[0x0][0xad8] ;  /* 0x0002b600000a7ab9 */ /* 0x000fe20000000a00 */
[----:B------:R-:W5:Y:S01]  /*f350*/  LD.E.128 R68, desc[UR48][R68.64] ;  /* 0x0000003044447980 */ /* 0x000f62000c101d00 */
[----:B------:R-:W-:Y:S02]  /*f360*/  IMAD.IADD R3, R3, 0x1, R19 ;  /* 0x0000000103037824 */ /* 0x000fe400078e0213 */
[----:B------:R-:W-:Y:S01]  /*f370*/  IMAD R18, R18, UR10, RZ ;  /* 0x0000000a12127c24 */ /* 0x000fe2000f8e02ff */
[----:B------:R-:W-:Y:S01]  /*f380*/  @!PT LDS RZ, [RZ] ;  /* 0x00000000fffff984 */ /* 0x000fe20000000800 */
[----:B------:R-:W-:Y:S01]  /*f390*/  @!PT LDS RZ, [RZ] ;  /* 0x00000000fffff984 */ /* 0x000fe20000000800 */
[----:B------:R-:W-:Y:S01]  /*f3a0*/  @!PT LDS RZ, [RZ] ;  /* 0x00000000fffff984 */ /* 0x000fe20000000800 */
[----:B------:R-:W-:Y:S01]  /*f3b0*/  @!PT LDS RZ, [RZ] ;  /* 0x00000000fffff984 */ /* 0x000fe20000000800 */
[----:B------:R0:W-:Y:S06]  /*f3c0*/  MEMBAR.ALL.CTA ;  /* 0x0000000000007992 */ /* 0x0001ec0000008000 */
[----:B0-----:R-:W0:Y:S01]  /*f3d0*/  FENCE.VIEW.ASYNC.S ;  /* 0x00000000000073c6 */ /* 0x001e220000000000 */
[----:B------:R-:W-:-:S04]  /*f3e0*/  IMAD.WIDE.U32 R2, R21, UR10, R2 ;  /* 0x0000000a15027c25 */ /* 0x000fc8000f8e0002 */
[----:B------:R-:W-:Y:S01]  /*f3f0*/  IMAD R19, R21, UR11, R18 ;  /* 0x0000000b15137c24 */ /* 0x000fe2000f8e0212 */
[----:B------:R-:W-:Y:S01]  /*f400*/  ULDC.64 UR10, c[0x0][0xa80] ;  /* 0x0002a000000a7ab9 */ /* 0x000fe20000000a00 */
[----:B------:R-:W-:Y:S01]  /*f410*/  VIADD R80, R77, UR42 ;  /* 0x0000002a4d507c36 */ /* 0x000fe20008000000 */
[----:B------:R-:W-:Y:S01]  /*f420*/  LEA R78, P2, R2, UR10, 0x1 ;  /* 0x0000000a024e7c11 */ /* 0x000fe2000f8408ff */
[----:B------:R-:W-:Y:S01]  /*f430*/  IMAD.IADD R3, R3, 0x1, R19 ;  /* 0x0000000103037824 */ /* 0x000fe200078e0213 */
[----:B------:R-:W-:-:S04]  /*f440*/  UIADD3 UR8, UR8, 0x22820, URZ ;  /* 0x0002282008087890 */ /* 0x000fc8000fffe03f */
        /* <DEDUP_REMOVED lines=36> */
.L_x_2592:
[----:B------:R-:W-:Y:S05]  /*f690*/  BSYNC B1 ;  /* 0x0000000000017941 */ /* 0x000fea0003800000 */
.L_x_2591:
[----:B0-----:R0:W3:Y:S01]  /*f6a0*/  SHFL.IDX PT, R19, R79, 0x1, 0x181f ;  /* 0x00381f004f137f89 */ /* 0x0010e200000e0000 */
[----:B------:R-:W-:Y:S03]  /*f6b0*/  BSSY B1, `(.L_x_2593) ;  /* 0x0000014000017945 */ /* 0x000fe60003800000 */
[----:B-----5:R0:W4:Y:S01]  /*f6c0*/  SHFL.IDX PT, R7, R78, 0x1, 0x181f ;  /* 0x00381f004e077f89 */ /* 0x02012200000e0000 */
        /* <DEDUP_REMOVED lines=18> */
.L_x_2594:
[----:B------:R-:W-:Y:S05]  /*f7f0*/  BSYNC B1 ;  /* 0x0000000000017941 */ /* 0x000fea0003800000 */
.L_x_2593:
        /* <DEDUP_REMOVED lines=21> */
.L_x_2596:
[----:B------:R-:W-:Y:S05]  /*f950*/  BSYNC B1 ;  /* 0x0000000000017941 */ /* 0x000fea0003800000 */
.L_x_2595:
[----:B0-----:R-:W-:Y:S01]  /*f960*/  VIADD R2, R80, 0x60 ;  /* 0x0000006050027836 */ /* 0x001fe20000000000 */
[----:B---3--:R-:W0:Y:S04]  /*f970*/  SHFL.IDX PT, R79, R79, 0x3, 0x181f ;  /* 0x00781f004f4f7f89 */ /* 0x008e2800000e0000 */
[----:B------:R-:W-:Y:S01]  /*f980*/  ISETP.GE.AND P0, PT, R2, UR17, PT ;  /* 0x0000001102007c0c */ /* 0x000fe2000bf06270 */
        /* <DEDUP_REMOVED lines=21> */
.L_x_2590:
[----:B------:R-:W-:Y:S01]  /*fae0*/  ULDC.64 UR14, c[0x0][0xb08] ;  /* 0x0002c200000e7ab9 */ /* 0x000fe20000000a00 */
[----:B0-----:R-:W-:Y:S01]  /*faf0*/  IMAD.MOV.U32 R5, RZ, RZ, R14 ;  /* 0x000000ffff057224 */ /* 0x001fe200078e000e */
        /* <DEDUP_REMOVED lines=20> */
[----:B------:R-:W-:Y:S01]  /*fc40*/  UIADD3 UR8, UR8, 0x22820, URZ ;  /* 0x0002282008087890 */ /* 0x000fe2000fffe03f */
[----:B------:R-:W-:Y:S01]  /*fc50*/  SHF.R.S32.HI R158, RZ, 0x1f, R212 ;  /* 0x0000001fff9e7819 */ /* 0x000fe200000114d4 */
[----:B------:R-:W-:Y:S01]  /*fc60*/  UIMAD.WIDE.U32 UR10, UR9, UR14, UR10 ;  /* 0x0000000e090a72a5 */ /* 0x000fe2000f8e000a */
[----:B------:R-:W-:Y:S01]  /*fc70*/  SHF.R.S32.HI R159, RZ, 0x1f, R213 ;  /* 0x0000001fff9f7819 */ /* 0x000fe200000114d5 */
[----:B------:R-:W-:Y:S01]  /*fc80*/  ULDC.64 UR12, c[0x0][0xb48] ;  /* 0x0002d200000c7ab9 */ /* 0x000fe20000000a00 */
[----:B------:R-:W-:Y:S01]  /*fc90*/  @UP1 ULDC UR9, c[0x0][0xbec] ;  /* 0x0002fb0000091ab9 */ /* 0x000fe20000000800 */
[----:B------:R-:W-:Y:S01]  /*fca0*/  UIADD3 UR11, UR11, UR4, URZ ;  /* 0x000000040b0b7290 */ /* 0x000fe2000fffe03f */
[----:B------:R-:W-:Y:S01]  /*fcb0*/  @P2 IMAD.HI.U32 R0, R14, UR9, RZ ;  /* 0x000000090e002c27 */ /* 0x000fe2000f8e00ff */
[----:B------:R-:W-:Y:S01]  /*fcc0*/  UPRMT UR8, URZ, 0x654, UR8 ;  /* 0x000006543f087896 */ /* 0x000fe20008000008 */
[----:B------:R-:W-:Y:S01]  /*fcd0*/  SHF.R.S32.HI R160, RZ, 0x1f, R214 ;  /* 0x0000001fffa07819 */ /* 0x000fe200000114d6 */
[----:B------:R-:W-:Y:S01]  /*fce0*/  @UP1 ULDC UR4, c[0x0][0xbf0] ;  /* 0x0002fc0000041ab9 */ /* 0x000fe20000000800 */
[----:B------:R-:W-:Y:S01]  /*fcf0*/  UIMAD.WIDE.U32 UR10, UR43, UR12, UR10 ;  /* 0x0000000c2b0a72a5 */ /* 0x000fe2000f8e000a */
[----:B------:R-:W-:-:S02]  /*fd00*/  @P2 SHF.R.U32.HI R5, RZ, UR4, R0 ;  /* 0x00000004ff052c19 */ /* 0x000fc40008011600 */
[----:B------:R-:W-:Y:S01]  /*fd10*/  SHF.R.S32.HI R161, RZ, 0x1f, R215 ;  /* 0x0000001fffa17819 */ /* 0x000fe200000114d7 */
[----:B------:R-:W-:Y:S01]  /*fd20*/  UIMAD UR43, UR43, UR13, UR11 ;  /* 0x0000000d2b2b72a4 */ /* 0x000fe2000f8e020b */
[--C-:B------:R-:W-:Y:S01]  /*fd30*/  SHF.R.S32.HI R0, RZ, 0x1f, R5.reuse ;  /* 0x0000001fff007819 */ /* 0x100fe20000011405 */
[----:B------:R-:W-:Y:S01]  /*fd40*/  IMAD.MOV R7, RZ, RZ, -R5 ;  /* 0x000000ffff077224 */ /* 0x000fe200078e0a05 */
[----:B------:R-:W-:Y:S01]  /*fd50*/  ULDC.64 UR12, c[0x0][0xb30] ;  /* 0x0002cc00000c7ab9 */ /* 0x000fe20000000a00 */
[----:B------:R-:W-:Y:S01]  /*fd60*/  IMAD.U32 R3, RZ, RZ, UR11 ;  /* 0x0000000bff037e24 */ /* 0x000fe2000f8e00ff */
[----:B------:R-:W-:Y:S01]  /*fd70*/  SYNCS.ARRIVE.TRANS64.RED.A1T0 RZ, [UR8], RZ ;  /* 0x000000ffffff79a7 */ /* 0x000fe20008100408 */
        /* <DEDUP_REMOVED lines=26> */
[----:B------:R0:W1:Y:S01]  /*ff20*/  SHFL.IDX PT, R2, R0, RZ, 0x1c1f ;  /* 0x001c1fff00027589 */ /* 0x00006200000e0000 */
[----:B------:R-:W-:Y:S02]  /*ff30*/  SHF.R.S32.HI R172, RZ, 0x1f, R226 ;  /* 0x0000001fffac7819 */ /* 0x000fe400000114e2 */
[----:B------:R-:W-:Y:S01]  /*ff40*/  SHF.R.S32.HI R173, RZ, 0x1f, R227 ;  /* 0x0000001fffad7819 */ /* 0x000fe200000114e3 */
[----:B------:R0:W2:Y:S01]  /*ff50*/  SHFL.IDX PT, R3, R14, RZ, 0x1c1f ;  /* 0x001c1fff0e037589 */ /* 0x0000a200000e0000 */
[----:B------:R-:W-:Y:S02]  /*ff60*/  SHF.R.S32.HI R174, RZ, 0x1f, R228 ;  /* 0x0000001fffae7819 */ /* 0x000fe400000114e4 */
[----:B------:R-:W-:Y:S01]  /*ff70*/  SHF.R.S32.HI R175, RZ, 0x1f, R229 ;  /* 0x0000001fffaf7819 */ /* 0x000fe200000114e5 */
[----:B------:R-:W-:Y:S06]  /*ff80*/  @P3 BRA `(.L_x_2599) ;  /* 0x0000000800243947 */ /* 0x000fec0003800000 */
        /* <DEDUP_REMOVED lines=57> */
[-C--:B------:R-:W-:Y:S02]  /*10320*/  @!P3 LEA.HI.X R5, R218, R3.reuse, R164, 0x2, P6 ;  /* 0x00000003da05b211 */ /* 0x080fe400030f14a4 */
[CC--:B--2---:R-:W-:Y:S02]  /*10330*/  @!P2 LEA R6, P5, R217.reuse, R2.reuse, 0x2 ;  /* 0x00000002d906a211 */ /* 0x0c4fe400078a10ff */
[----:B------:R-:W-:Y:S01]  /*10340*/  @!P1 LEA R8, P6, R216, R2, 0x2 ;  /* 0x00000002d8089211 */ /* 0x000fe200078c10ff */
[----:B------:R1:W-:Y:S01]  /*10350*/  @!P3 ST.E.64 desc[UR48][R4.64], R72 ;  /* 0x000000480400b985 */ /* 0x0003e2000c101b30 */
[-C--:B------:R-:W-:Y:S02]  /*10360*/  @!P2 LEA.HI.X R7, R217, R3.reuse, R163, 0x2, P5 ;  /* 0x00000003d907a211 */ /* 0x080fe400028f14a3 */
[----:B------:R-:W-:Y:S02]  /*10370*/  ISETP.GE.AND P3, PT, R214, UR4, PT ;  /* 0x00000004d6007c0c */ /* 0x000fe4000bf66270 */
[----:B------:R-:W-:Y:S01]  /*10380*/  @!P1 LEA.HI.X R9, R216, R3, R162, 0x2, P6 ;  /* 0x00000003d8099211 */ /* 0x000fe200030f14a2 */
[----:B------:R2:W-:Y:S01]  /*10390*/  @!P2 ST.E.64 desc[UR48][R6.64], R76 ;  /* 0x0000004c0600a985 */ /* 0x0005e2000c101b30 */
[----:B------:R-:W-:-:S02]  /*103a0*/  ISETP.GE.AND P2, PT, R213, UR4, PT ;  /* 0x00000004d5007c0c */ /* 0x000fc4000bf46270 */
[C---:B------:R-:W-:Y:S01]  /*103b0*/  @!P4 LEA R10, P5, R215.reuse, R2, 0x2 ;  /* 0x00000002d70ac211 */ /* 0x040fe200078a10ff */
[----:B------:R3:W-:Y:S01]  /*103c0*/  @!P1 ST.E.64 desc[UR48][R8.64], R80 ;  /* 0x0000005008009985 */ /* 0x0007e2000c101b30 */
[----:B------:R-:W-:Y:S02]  /*103d0*/  ISETP.GE.AND P1, PT, R212, UR4, PT ;  /* 0x00000004d4007c0c */ /* 0x000fe4000bf26270 */
[----:B------:R-:W-:-:S03]  /*103e0*/  @!P4 LEA.HI.X R11, R215, R3, R161, 0x2, P5 ;  /* 0x00000003d70bc211 */ /* 0x000fc600028f14a1 */
[CC--:B------:R-:W-:Y:S02]  /*103f0*/  @!P3 LEA R12, P6, R214.reuse, R2.reuse, 0x2 ;  /* 0x00000002d60cb211 */ /* 0x0c0fe400078c10ff */
        /* <DEDUP_REMOVED lines=40> */
[----:B------:R2:W-:Y:S01]  /*10680*/  @!P2 ST.E.64 desc[UR48][R10.64], R124 ;  /* 0x0000007c0a00a985 */ /* 0x0005e2000c101b30 */
        /* <DEDUP_REMOVED lines=13> */
[CC--:B------:R-:W-:Y:S01]  /*10760*/  @!P2 LEA R8, P6, R19.reuse, R2.reuse, 0x2 ;  /* 0x000000021308a211 */ /* 0x0c0fe200078c10ff */
[----:B------:R4:W-:Y:S01]  /*10770*/  @!P3 ST.E.64 desc[UR48][R6.64], R136 ;  /* 0x000000880600b985 */ /* 0x0009e2000c101b30 */
[----:B--2---:R-:W-:Y:S02]  /*10780*/  SHF.R.S32.HI R11, RZ, 0x1f, R21 ;  /* 0x0000001fff0b7819 */ /* 0x004fe40000011415 */
[-C--:B------:R-:W-:Y:S02]  /*10790*/  @!P2 LEA.HI.X R9, R19, R3.reuse, R9, 0x2, P6 ;  /* 0x000000031309a211 */ /* 0x080fe400030f1409 */
[C---:B------:R-:W-:Y:S02]  /*107a0*/  @!P1 LEA R10, P6, R21.reuse, R2, 0x2 ;  /* 0x00000002150a9211 */ /* 0x040fe400078c10ff */
[----:B---3--:R-:W-:Y:S01]  /*107b0*/  SHF.R.S32.HI R12, RZ, 0x1f, R25 ;  /* 0x0000001fff0c7819 */ /* 0x008fe20000011419 */
[----:B------:R4:W-:Y:S01]  /*107c0*/  @!P2 ST.E.64 desc[UR48][R8.64], R140 ;  /* 0x0000008c0800a985 */ /* 0x0009e2000c101b30 */
[----:B------:R-:W-:-:S02]  /*107d0*/  @!P1 LEA.HI.X R11, R21, R3, R11, 0x2, P6 ;  /* 0x00000003150b9211 */ /* 0x000fc400030f140b */
[----:B------:R-:W-:-:S03]  /*107e0*/  @!P5 LEA R2, P6, R25, R2, 0x2 ;  /* 0x000000021902d211 */ /* 0x000fc600078c10ff */
[----:B------:R4:W-:Y:S01]  /*107f0*/  @!P1 ST.E.64 desc[UR48][R10.64], R144 ;  /* 0x000000900a009985 */ /* 0x0009e2000c101b30 */
[----:B------:R-:W-:-:S05]  /*10800*/  @!P5 LEA.HI.X R3, R25, R3, R12, 0x2, P6 ;  /* 0x000000031903d211 */ /* 0x000fca00030f140c */
[----:B------:R4:W-:Y:S04]  /*10810*/  @!P5 ST.E.64 desc[UR48][R2.64], R148 ;  /* 0x000000940200d985 */ /* 0x0009e8000c101b30 */
.L_x_2599:
[----:B------:R-:W-:Y:S05]  /*10820*/  BSYNC B1 ;  /* 0x0000000000017941 */ /* 0x000fea0003800000 */
.L_x_2598:
[----:B--2-4-:R2:W3:Y:S04]  /*10830*/  SHFL.IDX PT, R3, R14, 0x1, 0x1c1f ;  /* 0x003c1f000e037f89 */ /* 0x0144e800000e0000 */
[----:B-1----:R2:W1:Y:S01]  /*10840*/  SHFL.IDX PT, R2, R0, 0x1, 0x1c1f ;  /* 0x003c1f0000027f89 */ /* 0x00246200000e0000 */
[----:B------:R-:W-:Y:S05]  /*10850*/  @P0 BRA `(.L_x_2597) ;  /* 0x0000001800200947 */ /* 0x000fea0003800000 */
[----:B------:R-:W-:Y:S01]  /*10860*/  ULDC UR4, c[0x0][0xac8] ;  /* 0x0002b20000047ab9 */ /* 0x000fe20000000800 */
[----:B------:R-:W-:Y:S01]  /*10870*/  VIADD R21, R17, 0xe0 ;  /* 0x000000e011157836 */ /* 0x000fe20000000000 */
[----:B------:R-:W-:Y:S01]  /*10880*/  ISETP.GE.AND P5, PT, R229, UR4, PT ;  /* 0x00000004e5007c0c */ /* 0x000fe2000bfa6270 */
[C---:B------:R-:W-:Y:S01]  /*10890*/  VIADD R19, R17.reuse, 0xf0 ;  /* 0x000000f011137836 */ /* 0x040fe20000000000 */
[----:B------:R-:W-:Y:S02]  /*108a0*/  ISETP.GE.AND P4, PT, R17, UR4, PT ;  /* 0x0000000411007c0c */ /* 0x000fe4000bf86270 */
[----:B------:R-:W-:Y:S02]  /*108b0*/  ISETP.GE.AND P2, PT, R228, UR4, PT ;  /* 0x00000004e4007c0c */ /* 0x000fe4000bf46270 */
[----:B------:R-:W-:Y:S02]  /*108c0*/  ISETP.GE.AND P1, PT, R227, UR4, PT ;  /* 0x00000004e3007c0c */ /* 0x000fe4000bf26270 */
[----:B------:R-:W-:-:S02]  /*108d0*/  ISETP.GE.AND P0, PT, R226, UR4, PT ;  /* 0x00000004e2007c0c */ /* 0x000fc4000bf06270 */
[----:B0-2---:R-:W-:-:S03]  /*108e0*/  SHF.R.S32.HI R0, RZ, 0x1f, R21 ;  /* 0x0000001fff007819 */ /* 0x005fc60000011415 */
        /* <DEDUP_REMOVED lines=130> */
.L_x_2588:
[----:B------:R-:W0:Y:S01]  /*11110*/  LDC.64 R2, c[0x0][0xc00] ;  /* 0x00030000ff027b82 */ /* 0x000e220000000a00 */
[----:B------:R-:W-:Y:S01]  /*11120*/  ULDC.64 UR8, c[0x0][0xc00] ;  /* 0x0003000000087ab9 */ /* 0x000fe20000000a00 */
[----:B------:R-:W-:Y:S01]  /*11130*/  IMAD.MOV.U32 R7, RZ, RZ, RZ ;  /* 0x000000ffff077224 */ /* 0x000fe200078e00ff */
[----:B------:R-:W-:-:S05]  /*11140*/  UIMAD.WIDE UR8, UR41, 0x4, UR8 ;  /* 0x00000004290878a5 */ /* 0x000fca000f8e0208 */
[----:B------:R-:W1:Y:S01]  /*11150*/  LDC.64 R4, c[0x0][0xc08] ;  /* 0x00030200ff047b82 */ /* 0x000e620000000a00 */
[----:B0-----:R-:W-:Y:S01]  /*11160*/  ISETP.NE.U32.AND P0, PT, R2, RZ, PT ;  /* 0x000000ff0200720c */ /* 0x001fe20003f05070 */
[----:B------:R-:W-:Y:S01]  /*11170*/  IMAD.U32 R2, RZ, RZ, UR8 ;  /* 0x00000008ff027e24 */ /* 0x000fe2000f8e00ff */
[----:B------:R-:W-:Y:S01]  /*11180*/  R2UR UR4, R3 ;  /* 0x00000000030472ca */ /* 0x000fe200000e0000 */
[----:B------:R-:W-:Y:S01]  /*11190*/  IMAD.U32 R3, RZ, RZ, UR9 ;  /* 0x00000009ff037e24 */ /* 0x000fe2000f8e00ff */
[----:B-1----:R-:W-:-:S09]  /*111a0*/  ISETP.NE.U32.AND P1, PT, R4, RZ, PT ;  /* 0x000000ff0400720c */ /* 0x002fd20003f25070 */
[----:B------:R-:W-:Y:S02]  /*111b0*/  VOTEU.ANY UP0, P0 ;  /* 0x00000000003f7886 */ /* 0x000fe40000000100 */
[----:B------:R-:W-:Y:S01]  /*111c0*/  UISETP.NE.AND.EX UP0, UPT, UR4, URZ, UPT, UP0 ;  /* 0x0000003f0400728c */ /* 0x000fe2000bf05300 */
[----:B------:R-:W-:Y:S01]  /*111d0*/  R2UR UR4, R5 ;  /* 0x00000000050472ca */ /* 0x000fe200000e0000 */
[----:B------:R-:W-:-:S04]  /*111e0*/  VOTEU.ANY UP1, P1 ;  /* 0x00000000003f7886 */ /* 0x000fc80000820100 */
[----:B------:R-:W-:-:S08]  /*111f0*/  PLOP3.LUT P0, PT, PT, PT, UP0, 0x80, 0x0 ;  /* 0x000000000000781c */ /* 0x000fd00003f0f008 */
[----:B------:R-:W-:-:S06]  /*11200*/  UISETP.NE.AND.EX UP1, UPT, UR4, URZ, UPT, UP1 ;  /* 0x0000003f0400728c */ /* 0x000fcc000bf25310 */
[----:B------:R-:W-:Y:S01]  /*11210*/  PLOP3.LUT P1, PT, PT, PT, UP1, 0x80, 0x0 ;  /* 0x000000000000781c */ /* 0x000fe20003f2f018 */
[----:B------:R0:W5:Y:S01]  /*11220*/  @P0 LDG.E R7, desc[UR48][R2.64] ;  /* 0x0000003002070981 */ /* 0x000162000c1e1900 */
[----:B------:R-:W-:Y:S02]  /*11230*/  ULDC UR4, c[0x0][0xa88] ;  /* 0x0002a20000047ab9 */ /* 0x000fe40000000800 */
[----:B------:R-:W-:Y:S01]  /*11240*/  IMAD.U32 R0, RZ, RZ, UR4 ;  /* 0x00000004ff007e24 */ /* 0x000fe2000f8e00ff */
[----:B------:R-:W-:Y:S02]  /*11250*/  @UP1 ULDC.64 UR8, c[0x0][0xc08] ;  /* 0x0003020000081ab9 */ /* 0x000fe40000000a00 */
[----:B------:R-:W-:-:S06]  /*11260*/  @UP1 UIMAD.WIDE UR8, UR41, 0x4, UR8 ;  /* 0x00000004290818a5 */ /* 0x000fcc000f8e0208 */
[----:B------:R-:W-:Y:S02]  /*11270*/  IMAD.U32 R4, RZ, RZ, UR8 ;  /* 0x00000008ff047e24 */ /* 0x000fe4000f8e00ff */
[----:B------:R-:W-:-:S05]  /*11280*/  IMAD.U32 R5, RZ, RZ, UR9 ;  /* 0x00000009ff057e24 */ /* 0x000fca000f8e00ff */
[----:B------:R0:W5:Y:S01]  /*11290*/  @P1 LDG.E R0, desc[UR48][R4.64] ;  /* 0x0000003004001981 */ /* 0x000162000c1e1900 */
[----:B------:R-:W-:Y:S01]  /*112a0*/  UISETP.NE.AND UP1, UPT, UR44, URZ, UPT ;  /* 0x0000003f2c00728c */ /* 0x000fe2000bf25270 */
[----:B------:R-:W1:Y:S10]  /*112b0*/  S2R R6, SR_TID.X ;  /* 0x0000000000067919 */ /* 0x000e740000002100 */
[----:B------:R-:W-:Y:S01]  /*112c0*/  @!UP1 ULDC UR44, c[0x0][0xad4] ;  /* 0x0002b500002c9ab9 */ /* 0x000fe20000000800 */
[----:B0-----:R-:W-:Y:S05]  /*112d0*/  @P1 BRA `(.L_x_2600) ;  /* 0x0000000000101947 */ /* 0x001fea0003800000 */
[----:B------:R-:W-:Y:S05]  /*112e0*/  @!P0 BRA `(.L_x_2600) ;  /* 0x00000000000c8947 */ /* 0x000fea0003800000 */
[----:B------:R-:W2:Y:S04]  /*112f0*/  LDG.E R5, desc[UR48][R2.64] ;  /* 0x0000003002057981 */ /* 0x000ea8000c1e1900 */
[----:B-----5:R-:W2:Y:S02]  /*11300*/  LDG.E R0, desc[UR48][R2.64+0x4] ;  /* 0x0000043002007981 */ /* 0x020ea4000c1e1900 */
[----:B--2---:R-:W-:-:S07]  /*11310*/  IMAD.IADD R0, R0, 0x1, -R5 ;  /* 0x0000000100007824 */ /* 0x004fce00078e0a05 */
.L_x_2600:
[----:B-1----:R-:W-:Y:S01]  /*11320*/  VIADD R10, R6, 0xffffff80 ;  /* 0xffffff80060a7836 */ /* 0x002fe20000000000 */
[----:B-----5:R-:W-:Y:S01]  /*11330*/  R2UR UR20, R7 ;  /* 0x00000000071472ca */ /* 0x020fe200000e0000 */
[----:B------:R-:W-:Y:S01]  /*11340*/  USHF.R.S32.HI UR8, URZ, 0x1f, UR41 ;  /* 0x0000001f3f087899 */ /* 0x000fe20008011429 */
[----:B------:R-:W-:Y:S01]  /*11350*/  BSSY B1, `(.L_x_2601) ;  /* 0x000003c000017945 */ /* 0x000fe20003800000 */
[----:B------:R-:W-:Y:S01]  /*11360*/  USEL UR4, UR41, URZ, !UP0 ;  /* 0x0000003f29047287 */ /* 0x000fe2000c000000 */
[----:B------:R-:W-:Y:S01]  /*11370*/  ISETP.GT.AND P0, PT, R10, 0x7f, PT ;  /* 0x0000007f0a00780c */ /* 0x000fe20003f04270 */
[----:B------:R-:W-:-:S08]  /*11380*/  USEL UR8, UR8, URZ, !UP0 ;  /* 0x0000003f08087287 */ /* 0x000fd0000c000000 */
[----:B------:R-:W-:-:S04]  /*11390*/  USHF.R.S32.HI UR20, URZ, 0x1f, UR20 ;  /* 0x0000001f3f147899 */ /* 0x000fc80008011414 */
[----:B------:R-:W-:Y:S08]  /*113a0*/  @P0 BRA `(.L_x_2602) ;  /* 0x0000000000d80947 */ /* 0x000ff00003800000 */
[----:B------:R-:W0:Y:S01]  /*113b0*/  S2R R6, SR_TID.X ;  /* 0x0000000000067919 */ /* 0x000e220000002100 */
[----:B------:R-:W1:Y:S01]  /*113c0*/  LDC R9, c[0x0][0xbe8] ;  /* 0x0002fa00ff097b82 */ /* 0x000e620000000800 */
[----:B------:R-:W-:Y:S02]  /*113d0*/  IMAD.U32 R3, RZ, RZ, UR42 ;  /* 0x0000002aff037e24 */ /* 0x000fe4000f8e00ff */
[----:B-1----:R-:W-:-:S03]  /*113e0*/  IMAD R2, R0, R9, RZ ;  /* 0x0000000900027224 */ /* 0x002fc600078e02ff */
[----:B0-----:R-:W-:-:S04]  /*113f0*/  IADD3 R6, R3, -0x80, R6 ;  /* 0xffffff8003067810 */ /* 0x001fc80007ffe006 */
[----:B------:R-:W-:-:S13]  /*11400*/  ISETP.GE.AND P0, PT, R6, R2, PT ;  /* 0x000000020600720c */ /* 0x000fda0003f06270 */
[----:B------:R-:W-:Y:S05]  /*11410*/  @P0 BRA `(.L_x_2602) ;  /* 0x0000000000bc0947 */ /* 0x000fea0003800000 */
[----:B------:R-:W-:Y:S01]  /*11420*/  ISETP.NE.AND P0, PT, R9, 0x1, PT ;  /* 0x000000010900780c */ /* 0x000fe20003f05270 */
[----:B------:R-:W-:Y:S01]  /*11430*/  UISETP.GT.AND UP0, UPT, UR44, 0x1, UPT ;  /* 0x000000012c00788c */ /* 0x000fe2000bf04270 */
[----:B------:R-:W-:Y:S01]  /*11440*/  IMAD.MOV.U32 R4, RZ, RZ, R6 ;  /* 0x000000ffff047224 */ /* 0x000fe200078e0006 */
[----:B------:R-:W-:Y:S02]  /*11450*/  UMOV UR18, 0x9b8 ;  /* 0x000009b800127882 */ /* 0x000fe40000000000 */
[----:B------:R-:W-:Y:S02]  /*11460*/  USEL UR18, UR18, 0x978, UP0 ;  /* 0x0000097812127887 */ /* 0x000fe40008000000 */
[----:B------:R-:W-:-:S06]  /*11470*/  USEL UR9, UR43, URZ, UP0 ;  /* 0x0000003f2b097287 */ /* 0x000fcc0008000000 */
[----:B------:R-:W0:Y:S04]  /*11480*/  @P0 LDC R5, c[0x0][0xbec] ;  /* 0x0002fb00ff050b82 */ /* 0x000e280000000800 */
[----:B------:R-:W-:Y:S01]  /*11490*/  ULDC.64 UR10, c[0x0][UR18+0x218] ;  /* 0x00008600120a7abb */ /* 0x000fe20008000a00 */
[----:B------:R-:W-:Y:S01]  /*114a0*/  ULDC.64 UR12, c[0x0][UR18+0x220] ;  /* 0x00008800120c7abb */ /* 0x000fe20008000a00 */
[----:B------:R-:W-:Y:S02]  /*114b0*/  UIMAD.WIDE.U32 UR16, UR10, UR40, URZ ;  /* 0x000000280a1072a5 */ /* 0x000fe4000f8e003f */
[----:B------:R-:W1:Y:S01]  /*114c0*/  @P0 LDC R8, c[0x0][0xbf0] ;  /* 0x0002fc00ff080b82 */ /* 0x000e620000000800 */
[----:B------:R-:W-:Y:S02]  /*114d0*/  UIMAD UR19, UR11, UR40, URZ ;  /* 0x000000280b1372a4 */ /* 0x000fe4000f8e023f */
[----:B------:R-:W-:Y:S01]  /*114e0*/  UIMAD UR13, UR13, UR4, URZ ;  /* 0x000000040d0d72a4 */ /* 0x000fe2000f8e023f */
[----:B------:R-:W-:Y:S01]  /*114f0*/  IMAD.U32 R2, RZ, RZ, UR16 ;  /* 0x00000010ff027e24 */ /* 0x000fe2000f8e00ff */
[----:B------:R-:W-:Y:S01]  /*11500*/  UIMAD.WIDE.U32 UR10, UR12, UR4, URZ ;  /* 0x000000040c0a72a5 */ /* 0x000fe2000f8e003f */
[----:B------:R-:W-:Y:S01]  /*11510*/  IMAD.U32 R3, RZ, RZ, UR17 ;  /* 0x00000011ff037e24 */ /* 0x000fe2000f8e00ff */
[----:B------:R-:W-:-:S02]  /*11520*/  UIADD3 UR19, UR17, UR19, URZ ;  /* 0x0000001311137290 */ /* 0x000fc4000fffe03f */
[----:B------:R-:W-:Y:S01]  /*11530*/  UIMAD UR13, UR12, UR8, UR13 ;  /* 0x000000080c0d72a4 */ /* 0x000fe2000f8e020d */
[----:B------:R-:W-:-:S03]  /*11540*/  ULDC.64 UR14, c[0x0][UR18+0x228] ;  /* 0x00008a00120e7abb */ /* 0x000fc60008000a00 */
[----:B------:R-:W-:Y:S01]  /*11550*/  UIADD3 UR13, UR11, UR13, URZ ;  /* 0x0000000d0b0d7290 */ /* 0x000fe2000fffe03f */
[----:B------:R-:W-:Y:S01]  /*11560*/  IMAD.U32 R11, RZ, RZ, UR19 ;  /* 0x00000013ff0b7e24 */ /* 0x000fe2000f8e00ff */
[----:B------:R-:W-:Y:S01]  /*11570*/  UIMAD.WIDE.U32 UR16, UR14, UR9, URZ ;  /* 0x000000090e1072a5 */ /* 0x000fe2000f8e003f */
[----:B0-----:R-:W-:Y:S01]  /*11580*/  @P0 IMAD.HI.U32 R5, R6, R5, RZ ;  /* 0x0000000506050227 */ /* 0x001fe200078e00ff */
[----:B------:R-:W-:-:S04]  /*11590*/  UIMAD UR9, UR15, UR9, URZ ;  /* 0x000000090f0972a4 */ /* 0x000fc8000f8e023f */
[----:B------:R-:W-:Y:S01]  /*115a0*/  UIADD3 UR9, UR17, UR9, URZ ;  /* 0x0000000911097290 */ /* 0x000fe2000fffe03f */
[----:B-1----:R-:W-:Y:S02]  /*115b0*/  @P0 SHF.R.U32.HI R4, RZ, R8, R5 ;  /* 0x00000008ff040219 */ /* 0x002fe40000011605 */
[----:B------:R-:W-:Y:S01]  /*115c0*/  IADD3 R3, P0, P1, R2, UR10, R7 ;  /* 0x0000000a02037c10 */ /* 0x000fe2000f91e007 */
[----:B------:R-:W-:Y:S01]  /*115d0*/  IMAD.U32 R2, RZ, RZ, UR20 ;  /* 0x00000014ff027e24 */ /* 0x000fe2000f8e00ff */
[----:B------:R-:W-:Y:S01]  /*115e0*/  ULDC.64 UR10, c[0x0][UR18+0x210] ;  /* 0x00008400120a7abb */ /* 0x000fe20008000a00 */
[----:B------:R-:W-:-:S04]  /*115f0*/  IMAD.MOV R5, RZ, RZ, -R4 ;  /* 0x000000ffff057224 */ /* 0x000fc800078e0a04 */
[----:B------:R-:W-:Y:S01]  /*11600*/  IMAD R5, R9, R5, R6 ;  /* 0x0000000509057224 */ /* 0x000fe200078e0206 */
[----:B------:R-:W-:Y:S01]  /*11610*/  IADD3.X R6, R11, UR13, R2, P0, P1 ;  /* 0x0000000d0b067c10 */ /* 0x000fe200087e2402 */
[----:B------:R-:W-:Y:S01]  /*11620*/  ULDC.64 UR12, c[0x0][0xba8] ;  /* 0x0002ea00000c7ab9 */ /* 0x000fe20000000a00 */
[----:B------:R-:W-:Y:S01]  /*11630*/  IADD3 R2, P0, P1, R4, UR16, R3 ;  /* 0x0000001004027c10 */ /* 0x000fe2000f91e003 */
[----:B------:R-:W-:Y:S01]  /*11640*/  IMAD R9, R5, UR11, RZ ;  /* 0x0000000b05097c24 */ /* 0x000fe2000f8e02ff */
[----:B------:R-:W-:Y:S01]  /*11650*/  SHF.R.S32.HI R3, RZ, 0x1f, R4 ;  /* 0x0000001fff037819 */ /* 0x000fe20000011404 */
[----:B------:R-:W-:Y:S01]  /*11660*/  @!UP0 ULDC UR12, c[0x0][0xb50] ;  /* 0x0002d400000c8ab9 */ /* 0x000fe20000000800 */
[----:B------:R-:W-:Y:S01]  /*11670*/  SHF.R.S32.HI R4, RZ, 0x1f, R5 ;  /* 0x0000001fff047819 */ /* 0x000fe20000011405 */
[----:B------:R-:W-:Y:S01]  /*11680*/  @!UP0 ULDC UR13, c[0x0][0xb54] ;  /* 0x0002d500000d8ab9 */ /* 0x000fe20000000800 */
[----:B------:R-:W-:-:S03]  /*11690*/  IADD3.X R3, R3, UR9, R6, P0, P1 ;  /* 0x0000000903037c10 */ /* 0x000fc600087e2406 */
[----:B------:R-:W-:Y:S02]  /*116a0*/  IMAD R9, R4, UR10, R9 ;  /* 0x0000000a04097c24 */ /* 0x000fe4000f8e0209 */
[----:B------:R-:W-:-:S04]  /*116b0*/  IMAD.WIDE.U32 R2, R5, UR10, R2 ;  /* 0x0000000a05027c25 */ /* 0x000fc8000f8e0002 */
[----:B------:R-:W-:Y:S01]  /*116c0*/  IMAD.IADD R3, R3, 0x1, R9 ;  /* 0x0000000103037824 */ /* 0x000fe200078e0209 */
[----:B------:R-:W-:-:S04]  /*116d0*/  LEA R4, P0, R2, UR12, 0x2 ;  /* 0x0000000c02047c11 */ /* 0x000fc8000f8010ff */
[----:B------:R-:W-:Y:S01]  /*116e0*/  LEA.HI.X R5, R2, UR13, R3, 0x2, P0 ;  /* 0x0000000d02057c11 */ /* 0x000fe200080f1403 */
[----:B------:R-:W-:-:S05]  /*116f0*/  IMAD.MOV.U32 R3, RZ, RZ, -0x800000 ;  /* 0xff800000ff037424 */ /* 0x000fca00078e00ff */
[----:B------:R0:W-:Y:S03]  /*11700*/  STG.E desc[UR48][R4.64], R3 ;  /* 0x0000000304007986 */ /* 0x0001e6000c101930 */
.L_x_2602:
[----:B------:R-:W-:Y:S05]  /*11710*/  BSYNC B1 ;  /* 0x0000000000017941 */ /* 0x000fea0003800000 */
.L_x_2601:
[----:B------:R-:W-:-:S06]  /*11720*/  UISETP.GT.AND UP0, UPT, UR44, 0x1, UPT ;  /* 0x000000012c00788c */ /* 0x000fcc000bf04270 */
[----:B------:R-:W-:-:S13]  /*11730*/  PLOP3.LUT P0, PT, PT, PT, UP0, 0x80, 0x0 ;  /* 0x000000000000781c */ /* 0x000fda0003f0f008 */
[----:B------:R-:W-:Y:S05]  /*11740*/  @P0 BRA `(.L_x_2597) ;  /* 0x0000000800640947 */ /* 0x000fea0003800000 */
[----:B------:R-:W1:Y:S01]  /*11750*/  LDC R11, c[0x0][0xbe8] ;  /* 0x0002fa00ff0b7b82 */ /* 0x000e620000000800 */
[C---:B------:R-:W-:Y:S01]  /*11760*/  R2UR UR10, R7.reuse ;  /* 0x00000000070a72ca */ /* 0x040fe200000e0000 */
[----:B------:R-:W-:Y:S01]  /*11770*/  ULDC.64 UR12, c[0x0][0xaa0] ;  /* 0x0002a800000c7ab9 */ /* 0x000fe20000000a00 */
[----:B------:R-:W-:Y:S01]  /*11780*/  R2UR UR14, R7 ;  /* 0x00000000070e72ca */ /* 0x000fe200000e0000 */
[----:B------:R-:W-:Y:S01]  /*11790*/  UIMAD UR9, UR20, UR12, URZ ;  /* 0x0000000c140972a4 */ /* 0x000fe2000f8e023f */
[----:B0-----:R-:W-:Y:S01]  /*117a0*/  SHF.R.S32.HI R3, RZ, 0x1f, R10 ;  /* 0x0000001fff037819 */ /* 0x001fe2000001140a */
[----:B------:R-:W-:Y:S03]  /*117b0*/  BSSY B1, `(.L_x_2603) ;  /* 0x0000050000017945 */ /* 0x000fe60003800000 */
[----:B------:R-:W-:-:S04]  /*117c0*/  LEA.HI R2, R3, R10, RZ, 0x3 ;  /* 0x0000000a03027211 */ /* 0x000fc800078f18ff */
[----:B------:R-:W-:Y:S01]  /*117d0*/  LOP3.LUT R5, R2, 0xfffffff8, RZ, 0xc0, !PT ;  /* 0xfffffff802057812 */ /* 0x000fe200078ec0ff */
[----:B------:R-:W-:Y:S01]  /*117e0*/  UIMAD.WIDE.U32 UR10, UR10, UR12, URZ ;  /* 0x0000000c0a0a72a5 */ /* 0x000fe2000f8e003f */
[----:B------:R-:W-:Y:S01]  /*117f0*/  SHF.R.S32.HI R13, RZ, 0x3, R2 ;  /* 0x00000003ff0d7819 */ /* 0x000fe20000011402 */
[----:B------:R-:W-:Y:S02]  /*11800*/  UIMAD UR9, UR14, UR13, UR9 ;  /* 0x0000000d0e0972a4 */ /* 0x000fe4000f8e0209 */
[----:B------:R-:W-:Y:S01]  /*11810*/  IMAD.IADD R10, R10, 0x1, -R5 ;  /* 0x000000010a0a7824 */ /* 0x000fe200078e0a05 */
[----:B------:R-:W-:Y:S01]  /*11820*/  ULDC.64 UR12, c[0x0][0xae8] ;  /* 0x0002ba00000c7ab9 */ /* 0x000fe20000000a00 */
[----:B------:R-:W-:Y:S02]  /*11830*/  UIADD3 UR11, UR11, UR9, URZ ;  /* 0x000000090b0b7290 */ /* 0x000fe4000fffe03f */
[----:B------:R-:W-:Y:S01]  /*11840*/  IMAD R2, R10, 0x20, R13 ;  /* 0x000000200a027824 */ /* 0x000fe200078e020d */
[----:B-1----:R-:W-:Y:S01]  /*11850*/  ISETP.NE.AND P0, PT, R11, 0x1, PT ;  /* 0x000000010b00780c */ /* 0x002fe20003f05270 */
[----:B------:R-:W-:-:S02]  /*11860*/  UIMAD.WIDE.U32 UR10, UR40, UR12, UR10 ;  /* 0x0000000c280a72a5 */ /* 0x000fc4000f8e000a */
[----:B------:R-:W-:Y:S02]  /*11870*/  VIADD R6, R2, UR42 ;  /* 0x0000002a02067c36 */ /* 0x000fe40008000000 */
[----:B------:R-:W-:Y:S02]  /*11880*/  UIMAD UR9, UR40, UR13, UR11 ;  /* 0x0000000d280972a4 */ /* 0x000fe4000f8e020b */
[----:B------:R-:W-:Y:S01]  /*11890*/  IMAD.MOV.U32 R5, RZ, RZ, R6 ;  /* 0x000000ffff057224 */ /* 0x000fe200078e0006 */
[----:B------:R-:W-:Y:S02]  /*118a0*/  ULDC.64 UR12, c[0x0][0xaf0] ;  /* 0x0002bc00000c7ab9 */ /* 0x000fe40000000a00 */
[----:B------:R-:W-:-:S03]  /*118b0*/  UIMAD UR8, UR8, UR12, URZ ;  /* 0x0000000c080872a4 */ /* 0x000fc6000f8e023f */
[----:B------:R-:W0:Y:S01]  /*118c0*/  @P0 LDC R3, c[0x0][0xbec] ;  /* 0x0002fb00ff030b82 */ /* 0x000e220000000800 */
[----:B------:R-:W-:-:S03]  /*118d0*/  UIMAD UR11, UR4, UR13, UR8 ;  /* 0x0000000d040b72a4 */ /* 0x000fc6000f8e0208 */
[----:B------:R-:W-:Y:S02]  /*118e0*/  UMOV UR8, UR10 ;  /* 0x0000000a00087c82 */ /* 0x000fe40008000000 */
[----:B------:R-:W-:Y:S02]  /*118f0*/  UIMAD.WIDE.U32 UR8, UR4, UR12, UR8 ;  /* 0x0000000c040872a5 */ /* 0x000fe4000f8e0008 */
[----:B------:R-:W1:Y:S02]  /*11900*/  @P0 LDC R7, c[0x0][0xbf0] ;  /* 0x0002fc00ff070b82 */ /* 0x000e640000000800 */
[----:B------:R-:W-:-:S03]  /*11910*/  UIADD3 UR4, UR9, UR11, URZ ;  /* 0x0000000b09047290 */ /* 0x000fc6000fffe03f */
[----:B------:R-:W-:Y:S01]  /*11920*/  ULDC.64 UR10, c[0x0][0xae0] ;  /* 0x0002b800000a7ab9 */ /* 0x000fe20000000a00 */
        /* <DEDUP_REMOVED lines=11> */
[----:B------:R-:W-:Y:S02]  /*119e0*/  VIADD R6, R13, UR42 ;  /* 0x0000002a0d067c36 */ /* 0x000fe40008000000 */
[----:B------:R-:W-:Y:S01]  /*119f0*/  IMAD R9, R5, UR11, R4 ;  /* 0x0000000b05097c24 */ /* 0x000fe2000f8e0204 */
[----:B------:R-:W-:Y:S01]  /*11a00*/  SHF.R.S32.HI R4, RZ, 0x1f, R7 ;  /* 0x0000001fff047819 */ /* 0x000fe20000011407 */
[----:B------:R-:W-:Y:S02]  /*11a10*/  IMAD R11, R0, R11, RZ ;  /* 0x0000000b000b7224 */ /* 0x000fe400078e02ff */
[----:B------:R-:W-:-:S02]  /*11a20*/  IMAD.IADD R3, R3, 0x1, R9 ;  /* 0x0000000103037824 */ /* 0x000fc400078e0209 */
[----:B------:R-:W-:Y:S02]  /*11a30*/  IMAD R4, R4, UR8, RZ ;  /* 0x0000000804047c24 */ /* 0x000fe4000f8e02ff */
[----:B------:R-:W-:-:S04]  /*11a40*/  IMAD.WIDE.U32 R2, R7, UR8, R2 ;  /* 0x0000000807027c25 */ /* 0x000fc8000f8e0002 */
[----:B------:R-:W-:Y:S01]  /*11a50*/  IMAD R5, R7, UR9, R4 ;  /* 0x0000000907057c24 */ /* 0x000fe2000f8e0204 */
[----:B------:R-:W-:Y:S01]  /*11a60*/  ULDC.64 UR8, c[0x0][0xa80] ;  /* 0x0002a00000087ab9 */ /* 0x000fe20000000a00 */
        /* <DEDUP_REMOVED lines=36> */
.L_x_2604:
[----:B------:R-:W-:Y:S05]  /*11cb0*/  BSYNC B1 ;  /* 0x0000000000017941 */ /* 0x000fea0003800000 */
.L_x_2603:
        /* <DEDUP_REMOVED lines=21> */
.L_x_2606:
[----:B------:R-:W-:Y:S05]  /*11e10*/  BSYNC B1 ;  /* 0x0000000000017941 */ /* 0x000fea0003800000 */
.L_x_2605:
        /* <DEDUP_REMOVED lines=21> */
.L_x_2608:
[----:B------:R-:W-:Y:S05]  /*11f70*/  BSYNC B1 ;  /* 0x0000000000017941 */ /* 0x000fea0003800000 */
.L_x_2607:
        /* <DEDUP_REMOVED lines=22> */
.L_x_2597:
[----:B------:R-:W-:Y:S05]  /*120e0*/  BSYNC B0 ;  /* 0x0000000000007941 */ /* 0x000fea0003800000 */
.L_x_2587:
[----:B------:R-:W-:Y:S02]  /*120f0*/  ULDC UR4, c[0x0][0xc3c] ;  /* 0x00030f0000047ab9 */ /* 0x000fe40000000800 */
[----:B------:R-:W-:-:S06]  /*12100*/  UISETP.GE.AND UP0, UPT, UR7, UR4, UPT ;  /* 0x000000040700728c */ /* 0x000fcc000bf06270 */
[----:B------:R-:W-:-:S13]  /*12110*/  PLOP3.LUT P0, PT, PT, PT, UP0, 0x80, 0x0 ;  /* 0x000000000000781c */ /* 0x000fda0003f0f008 */
[----:B------:R-:W-:Y:S05]  /*12120*/  @!P0 BRA `(.L_x_2609) ;  /* 0xfffffeec00c48947 */ /* 0x000fea000383ffff */
[----:B------:R-:W-:Y:S05]  /*12130*/  EXIT ;  /* 0x000000000000794d */ /* 0x000fea0003800000 */
.L_x_2496:
        /* <DEDUP_REMOVED lines=16> */
.L_x_2610:
        /* <DEDUP_REMOVED lines=43> */
.L_x_2614:
        /* <DEDUP_REMOVED lines=35> */
.L_x_2612:
        /* <DEDUP_REMOVED lines=9> */
[----:B0-----:R-:W-:-:S07]  /*127b0*/  ISETP.NE.AND P1, PT, R9, 0x1, PT ;  /* 0x000000010900780c */ /* 0x001fce0003f25270 */
[----:B-1----:R-:W-:Y:S06]  /*127c0*/  @!P0 BRA `(.L_x_2615) ;  /* 0x0000000000088947 */ /* 0x002fec0003800000 */
[----:B------:R-:W-:-:S06]  /*127d0*/  VIADD R24, R27, 0xffffffff ;  /* 0xffffffff1b187836 */ /* 0x000fcc0000000000 */
[----:B------:R0:W1:Y:S02]  /*127e0*/  SHFL.IDX PT, R24, R5, R24, 0x1f ;  /* 0x00001f1805187589 */ /* 0x00006400000e0000 */
.L_x_2615:
[----:B-1----:R-:W-:Y:S02]  /*127f0*/  IMAD R24, R24, UR5, R3 ;  /* 0x0000000518187c24 */ /* 0x002fe4000f8e0203 */
[----:B------:R-:W-:-:S03]  /*12800*/  VIADD R27, R27, UR4 ;  /* 0x000000041b1b7c36 */ /* 0x000fc60008000000 */
[----:B0-----:R-:W-:Y:S01]  /*12810*/  IADD3 R5, -R24, UR6, RZ ;  /* 0x0000000618057c10 */ /* 0x001fe2000fffe1ff */
[----:B------:R-:W-:Y:S06]  /*12820*/  @!P1 BRA `(.L_x_2616) ;  /* 0x0000000000e89947 */ /* 0x000fec0003800000 */
[-C--:B--2---:R-:W-:Y:S02]  /*12830*/  IABS R12, R6.reuse ;  /* 0x00000006000c7213 */ /* 0x084fe40000000000 */
[----:B------:R-:W-:Y:S02]  /*12840*/  IABS R4, R9 ;  /* 0x0000000900047213 */ /* 0x000fe40000000000 */
[----:B------:R-:W0:Y:S01]  /*12850*/  I2F.RP R8, R12 ;  /* 0x0000000c00087306 */ /* 0x000e220000209400 */
[----:B------:R-:W-:-:S07]  /*12860*/  IABS R13, R6 ;  /* 0x00000006000d7213 */ /* 0x000fce0000000000 */
[----:B------:R-:W1:Y:S08]  /*12870*/  I2F.RP R10, R4 ;  /* 0x00000004000a7306 */ /* 0x000e700000209400 */
[----:B0-----:R-:W0:Y:S08]  /*12880*/  MUFU.RCP R8, R8 ;  /* 0x0000000800087308 */ /* 0x001e300000001000 */
[----:B-1----:R-:W-:Y:S01]  /*12890*/  MUFU.RCP R10, R10 ;  /* 0x0000000a000a7308 */ /* 0x002fe20000001000 */
[----:B0-----:R-:W-:Y:S01]  /*128a0*/  VIADD R2, R8, 0xffffffe ;  /* 0x0ffffffe08027836 */ /* 0x001fe20000000000 */
[----:B------:R-:W-:-:S06]  /*128b0*/  IABS R8, R5 ;  /* 0x0000000500087213 */ /* 0x000fcc0000000000 */
[----:B------:R0:W1:Y:S02]  /*128c0*/  F2I.FTZ.U32.TRUNC.NTZ R3, R2 ;  /* 0x0000000200037305 */ /* 0x000064000021f000 */
[----:B0-----:R-:W-:Y:S02]  /*128d0*/  IMAD.MOV.U32 R2, RZ, RZ, RZ ;  /* 0x000000ffff027224 */ /* 0x001fe400078e00ff */
[----:B-1----:R-:W-:-:S04]  /*128e0*/  IMAD.MOV R11, RZ, RZ, -R3 ;  /* 0x000000ffff0b7224 */ /* 0x002fc800078e0a03 */
[----:B------:R-:W-:-:S04]  /*128f0*/  IMAD R11, R11, R12, RZ ;  /* 0x0000000c0b0b7224 */ /* 0x000fc800078e02ff */
[----:B------:R-:W-:-:S04]  /*12900*/  IMAD.HI.U32 R3, R3, R11, R2 ;  /* 0x0000000b03037227 */ /* 0x000fc800078e0002 */
[----:B------:R-:W-:Y:S02]  /*12910*/  IMAD.MOV R11, RZ, RZ, -R13 ;  /* 0x000000ffff0b7224 */ /* 0x000fe400078e0a0d */
[----:B------:R-:W-:-:S04]  /*12920*/  IMAD.HI.U32 R2, R3, R8, RZ ;  /* 0x0000000803027227 */ /* 0x000fc800078e00ff */
[----:B------:R-:W-:Y:S01]  /*12930*/  IMAD R3, R2, R11, R8 ;  /* 0x0000000b02037224 */ /* 0x000fe200078e0208 */
[----:B------:R-:W-:Y:S01]  /*12940*/  LOP3.LUT R8, R5, R6, RZ, 0x3c, !PT ;  /* 0x0000000605087212 */ /* 0x000fe200078e3cff */
[----:B------:R-:W-:-:S03]  /*12950*/  VIADD R11, R10, 0xffffffe ;  /* 0x0ffffffe0a0b7836 */ /* 0x000fc60000000000 */
[----:B------:R-:W-:Y:S02]  /*12960*/  ISETP.GT.U32.AND P1, PT, R12, R3, PT ;  /* 0x000000030c00720c */ /* 0x000fe40003f24070 */
[----:B------:R-:W-:-:S11]  /*12970*/  ISETP.GE.AND P2, PT, R8, RZ, PT ;  /* 0x000000ff0800720c */ /* 0x000fd60003f46270 */
[----:B------:R-:W-:Y:S02]  /*12980*/  @!P1 IMAD.IADD R3, R3, 0x1, -R12 ;  /* 0x0000000103039824 */ /* 0x000fe400078e0a0c */
[----:B------:R-:W-:Y:S01]  /*12990*/  @!P1 VIADD R2, R2, 0x1 ;  /* 0x0000000102029836 */ /* 0x000fe20000000000 */
[----:B------:R-:W-:Y:S02]  /*129a0*/  ISETP.NE.AND P1, PT, R6, RZ, PT ;  /* 0x000000ff0600720c */ /* 0x000fe40003f25270 */
[----:B------:R-:W-:Y:S02]  /*129b0*/  ISETP.GE.U32.AND P0, PT, R3, R12, PT ;  /* 0x0000000c0300720c */ /* 0x000fe40003f06070 */
[----:B------:R-:W0:Y:S11]  /*129c0*/  F2I.FTZ.U32.TRUNC.NTZ R3, R11 ;  /* 0x0000000b00037305 */ /* 0x000e36000021f000 */
        /* <DEDUP_REMOVED lines=9> */
[----:B------:R-:W-:-:S04]  /*12a60*/  IMAD.MOV.U32 R2, RZ, RZ, RZ ;  /* 0x000000ffff027224 */ /* 0x000fc800078e00ff */
[----:B------:R-:W-:-:S04]  /*12a70*/  IMAD.HI.U32 R2, R3, R11, R2 ;  /* 0x0000000b03027227 */ /* 0x000fc800078e0002 */
[----:B------:R-:W-:Y:S02]  /*12a80*/  IMAD.MOV.U32 R3, RZ, RZ, R8 ;  /* 0x000000ffff037224 */ /* 0x000fe400078e0008 */
[----:B------:R-:W-:Y:S02]  /*12a90*/  IMAD.MOV.U32 R8, RZ, RZ, R12 ;  /* 0x000000ffff087224 */ /* 0x000fe400078e000c */
[----:B------:R-:W-:-:S04]  /*12aa0*/  IMAD.HI.U32 R2, R2, R3, RZ ;  /* 0x0000000302027227 */ /* 0x000fc800078e00ff */
[----:B------:R-:W-:-:S05]  /*12ab0*/  IMAD R3, R2, R8, R3 ;  /* 0x0000000802037224 */ /* 0x000fca00078e0203 */
[----:B------:R-:W-:-:S13]  /*12ac0*/  ISETP.GT.U32.AND P1, PT, R4, R3, PT ;  /* 0x000000030400720c */ /* 0x000fda0003f24070 */
[----:B------:R-:W-:Y:S02]  /*12ad0*/  @!P1 IMAD.IADD R3, R3, 0x1, -R4 ;  /* 0x0000000103039824 */ /* 0x000fe400078e0a04 */
[----:B------:R-:W-:Y:S01]  /*12ae0*/  @!P1 VIADD R2, R2, 0x1 ;  /* 0x0000000102029836 */ /* 0x000fe20000000000 */
[----:B------:R-:W-:Y:S02]  /*12af0*/  ISETP.NE.AND P1, PT, R9, RZ, PT ;  /* 0x000000ff0900720c */ /* 0x000fe40003f25270 */
[----:B------:R-:W-:Y:S02]  /*12b00*/  ISETP.GE.U32.AND P0, PT, R3, R4, PT ;  /* 0x000000040300720c */ /* 0x000fe40003f06070 */
[----:B------:R-:W-:-:S04]  /*12b10*/  LOP3.LUT R3, R10, R9, RZ, 0x3c, !PT ;  /* 0x000000090a037212 */ /* 0x000fc800078e3cff */
[----:B------:R-:W-:Y:S01]  /*12b20*/  ISETP.GE.AND P2, PT, R3, RZ, PT ;  /* 0x000000ff0300720c */ /* 0x000fe20003f46270 */
[----:B------:R-:W-:-:S06]  /*12b30*/  IMAD.MOV R3, RZ, RZ, -R10 ;  /* 0x000000ffff037224 */ /* 0x000fcc00078e0a0a */
[----:B------:R-:W-:-:S06]  /*12b40*/  @P0 VIADD R2, R2, 0x1 ;  /* 0x0000000102020836 */ /* 0x000fcc0000000000 */
[----:B------:R-:W-:Y:S01]  /*12b50*/  @!P2 IMAD.MOV R2, RZ, RZ, -R2 ;  /* 0x000000ffff02a224 */ /* 0x000fe200078e0a02 */
[----:B------:R-:W-:-:S05]  /*12b60*/  @!P1 LOP3.LUT R2, RZ, R9, RZ, 0x33, !PT ;  /* 0x00000009ff029212 */ /* 0x000fca00078e33ff */
[----:B------:R-:W-:-:S04]  /*12b70*/  IMAD.MOV R26, RZ, RZ, -R2 ;  /* 0x000000ffff1a7224 */ /* 0x000fc800078e0a02 */
[C---:B------:R-:W-:Y:S02]  /*12b80*/  IMAD R26, R9.reuse, R26, R10 ;  /* 0x0000001a091a7224 */ /* 0x040fe400078e020a */
[----:B------:R-:W-:Y:S02]  /*12b90*/  IMAD R9, R9, 0x1000000, R2 ;  /* 0x0100000009097824 */ /* 0x000fe400078e0202 */
[----:B------:R-:W-:Y:S02]  /*12ba0*/  IMAD R2, R6, R3, R5 ;  /* 0x0000000306027224 */ /* 0x000fe400078e0205 */
[----:B------:R-:W-:Y:S01]  /*12bb0*/  IMAD R26, R26, 0x10000, R9 ;  /* 0x000100001a1a7824 */ /* 0x000fe200078e0209 */
[----:B------:R-:W-:Y:S06]  /*12bc0*/  BRA `(.L_x_2617) ;  /* 0x0000000000f47947 */ /* 0x000fec0003800000 */
.L_x_2616:
[----:B------:R-:W0:Y:S02]  /*12bd0*/  LDC.64 R2, c[0x0][0xc90] ;  /* 0x00032400ff027b82 */ /* 0x000e240000000a00 */
[----:B0-----:R-:W-:-:S05]  /*12be0*/  IMAD.WIDE R2, R27, 0x4, R2 ;  /* 0x000000041b027825 */ /* 0x001fca00078e0202 */
[----:B------:R0:W2:Y:S01]  /*12bf0*/  LDG.E R13, desc[UR48][R2.64] ;  /* 0x00000030020d7981 */ /* 0x0000a2000c1e1900 */
[----:B------:R-:W-:Y:S01]  /*12c00*/  IABS R15, R5 ;  /* 0x00000005000f7213 */ /* 0x000fe20000000000 */
[----:B0-----:R-:W-:Y:S02]  /*12c10*/  IMAD.MOV.U32 R2, RZ, RZ, RZ ;  /* 0x000000ffff027224 */ /* 0x001fe400078e00ff */
[----:B--2---:R-:W-:-:S05]  /*12c20*/  IMAD R4, R6, R13, RZ ;  /* 0x0000000d06047224 */ /* 0x004fca00078e02ff */
[-C--:B------:R-:W-:Y:S02]  /*12c30*/  IABS R10, R4.reuse ;  /* 0x00000004000a7213 */ /* 0x080fe40000000000 */
[----:B------:R-:W-:Y:S02]  /*12c40*/  IABS R12, R4 ;  /* 0x00000004000c7213 */ /* 0x000fe40000000000 */
[----:B------:R-:W0:Y:S08]  /*12c50*/  I2F.RP R8, R10 ;  /* 0x0000000a00087306 */ /* 0x000e300000209400 */
[----:B0-----:R-:W0:Y:S02]  /*12c60*/  MUFU.RCP R8, R8 ;  /* 0x0000000800087308 */ /* 0x001e240000001000 */
[----:B0-----:R-:W-:-:S06]  /*12c70*/  VIADD R9, R8, 0xffffffe ;  /* 0x0ffffffe08097836 */ /* 0x001fcc0000000000 */
[----:B------:R-:W0:Y:S02]  /*12c80*/  F2I.FTZ.U32.TRUNC.NTZ R3, R9 ;  /* 0x0000000900037305 */ /* 0x000e24000021f000 */
[----:B0-----:R-:W-:-:S04]  /*12c90*/  IMAD.MOV R11, RZ, RZ, -R3 ;  /* 0x000000ffff0b7224 */ /* 0x001fc800078e0a03 */
[----:B------:R-:W-:-:S04]  /*12ca0*/  IMAD R11, R11, R10, RZ ;  /* 0x0000000a0b0b7224 */ /* 0x000fc800078e02ff */
[----:B------:R-:W-:-:S04]  /*12cb0*/  IMAD.HI.U32 R2, R3, R11, R2 ;  /* 0x0000000b03027227 */ /* 0x000fc800078e0002 */
[----:B------:R-:W-:Y:S02]  /*12cc0*/  IMAD.MOV R3, RZ, RZ, -R12 ;  /* 0x000000ffff037224 */ /* 0x000fe400078e0a0c */
        /* <DEDUP_REMOVED lines=12> */
[----:B------:R-:W-:Y:S02]  /*12d90*/  IMAD R11, R13, R2, RZ ;  /* 0x000000020d0b7224 */ /* 0x000fe400078e02ff */
[----:B------:R-:W-:Y:S02]  /*12da0*/  IMAD.MOV R2, RZ, RZ, -R2 ;  /* 0x000000ffff027224 */ /* 0x000fe400078e0a02 */
[----:B------:R-:W-:Y:S02]  /*12db0*/  IMAD.MOV R3, RZ, RZ, -R11 ;  /* 0x000000ffff037224 */ /* 0x000fe400078e0a0b */
[----:B------:R-:W-:Y:S02]  /*12dc0*/  IMAD R4, R4, R2, R5 ;  /* 0x0000000204047224 */ /* 0x000fe400078e0205 */
[----:B------:R-:W-:Y:S01]  /*12dd0*/  IMAD.MOV.U32 R2, RZ, RZ, RZ ;  /* 0x000000ffff027224 */ /* 0x000fe200078e00ff */
[----:B------:R-:W-:-:S04]  /*12de0*/  VIADDMNMX R13, R3, UR5, R13, PT ;  /* 0x00000005030d7c46 */ /* 0x000fc8000b80010d */
[-C--:B------:R-:W-:Y:S01]  /*12df0*/  IABS R10, R13.reuse ;  /* 0x0000000d000a7213 */ /* 0x080fe20000000000 */
[----:B------:R-:W-:Y:S01]  /*12e00*/  IMAD.MOV R26, RZ, RZ, -R13 ;  /* 0x000000ffff1a7224 */ /* 0x000fe200078e0a0d */
[----:B------:R-:W-:Y:S02]  /*12e10*/  IABS R12, R13 ;  /* 0x0000000d000c7213 */ /* 0x000fe40000000000 */
[----:B------:R-:W0:Y:S08]  /*12e20*/  I2F.RP R8, R10 ;  /* 0x0000000a00087306 */ /* 0x000e300000209400 */
[----:B0-----:R-:W0:Y:S02]  /*12e30*/  MUFU.RCP R8, R8 ;  /* 0x0000000800087308 */ /* 0x001e240000001000 */
[----:B0-----:R-:W-:-:S06]  /*12e40*/  VIADD R3, R8, 0xffffffe ;  /* 0x0ffffffe08037836 */ /* 0x001fcc0000000000 */
[----:B------:R-:W0:Y:S02]  /*12e50*/  F2I.FTZ.U32.TRUNC.NTZ R3, R3 ;  /* 0x0000000300037305 */ /* 0x000e24000021f000 */
[----:B0-----:R-:W-:-:S04]  /*12e60*/  IMAD.MOV R9, RZ, RZ, -R3 ;  /* 0x000000ffff097224 */ /* 0x001fc800078e0a03 */
[----:B------:R-:W-:Y:S01]  /*12e70*/  IMAD.MOV.U32 R5, RZ, RZ, R9 ;  /* 0x000000ffff057224 */ /* 0x000fe200078e0009 */
[----:B------:R-:W-:-:S03]  /*12e80*/  IABS R9, R4 ;  /* 0x0000000400097213 */ /* 0x000fc60000000000 */
        /* <DEDUP_REMOVED lines=11> */
[----:B------:R-:W-:Y:S02]  /*12f40*/  ISETP.GE.AND P2, PT, R3, RZ, PT ;  /* 0x000000ff0300720c */ /* 0x000fe40003f46270 */
[----:B------:R-:W-:-:S05]  /*12f50*/  IADD3 R3, R11, 0x1000000, R4 ;  /* 0x010000000b037810 */ /* 0x000fca0007ffe004 */
[----:B------:R-:W-:-:S06]  /*12f60*/  @P0 VIADD R2, R2, 0x1 ;  /* 0x0000000102020836 */ /* 0x000fcc0000000000 */
[----:B------:R-:W-:Y:S01]  /*12f70*/  @!P2 IMAD.MOV R2, RZ, RZ, -R2 ;  /* 0x000000ffff02a224 */ /* 0x000fe200078e0a02 */
[----:B------:R-:W-:-:S05]  /*12f80*/  @!P1 LOP3.LUT R2, RZ, R13, RZ, 0x33, !PT ;  /* 0x0000000dff029212 */ /* 0x000fca00078e33ff */
[----:B------:R-:W-:-:S07]  /*12f90*/  IMAD R26, R2, R26, R3 ;  /* 0x0000001a021a7224 */ /* 0x000fce00078e0203 */
.L_x_2617:
[----:B------:R-:W-:-:S05]  /*12fa0*/  LOP3.LUT R25, RZ, R2, RZ, 0x33, !PT ;  /* 0x00000002ff197212 */ /* 0x000fca00078e33ff */
[----:B------:R-:W-:Y:S01]  /*12fb0*/  IMAD.IADD R25, R6, 0x1, R25 ;  /* 0x0000000106197824 */ /* 0x000fe200078e0219 */
[----:B------:R-:W-:Y:S06]  /*12fc0*/  BRA `(.L_x_2618) ;  /* 0x0000000000147947 */ /* 0x000fec0003800000 */
.L_x_2613:
[----:B------:R-:W-:Y:S01]  /*12fd0*/  ULDC UR4, c[0x0][0xc3c] ;  /* 0x00030f0000047ab9 */ /* 0x000fe20000000800 */
[----:B------:R-:W-:Y:S02]  /*12fe0*/  IMAD.MOV.U32 R25, RZ, RZ, RZ ;  /* 0x000000ffff197224 */ /* 0x000fe400078e00ff */
[----:B------:R-:W-:Y:S02]  /*12ff0*/  IMAD.U32 R24, RZ, RZ, UR6 ;  /* 0x00000006ff187e24 */ /* 0x000fe4000f8e00ff */
[----:B------:R-:W-:Y:S02]  /*13000*/  IMAD.MOV.U32 R26, RZ, RZ, RZ ;  /* 0x000000ffff1a7224 */ /* 0x000fe400078e00ff */
[----:B------:R-:W-:-:S07]  /*13010*/  IMAD.U32 R27, RZ, RZ, UR4 ;  /* 0x00000004ff1b7e24 */ /* 0x000fce000f8e00ff */
.L_x_2618:
[----:B------:R-:W-:-:S13]  /*13020*/  ISETP.NE.AND P0, PT, R7, RZ, PT ;  /* 0x000000ff0700720c */ /* 0x000fda0003f05270 */
[----:B------:R-:W0:Y:S01]  /*13030*/  @!P0 S2R R3, SR_CgaCtaId ;  /* 0x0000000000038919 */ /* 0x000e220000008800 */
[----:B------:R-:W-:-:S04]  /*13040*/  @!P0 MOV R2, 0x400 ;  /* 0x0000040000028802 */ /* 0x000fc80000000f00 */
[----:B0-----:R-:W-:-:S05]  /*13050*/  @!P0 LEA R2, R3, R2, 0x18 ;  /* 0x0000000203028211 */ /* 0x001fca00078ec0ff */
[----:B------:R1:W-:Y:S01]  /*13060*/  @!P0 STS.128 [R2+0x228d0], R24 ;  /* 0x0228d01802008388 */ /* 0x0003e20000000c00 */
[----:B------:R-:W-:Y:S06]  /*13070*/  BAR.ARV 0x5, 0x180 ;  /* 0x0146000000007b1d */ /* 0x000fec0000002000 */
.L_x_2611:
        /* <DEDUP_REMOVED lines=29> */
.L_x_2690:
[----:B------:R-:W-:Y:S05]  /*13250*/  YIELD ;  /* 0x0000000000007946 */ /* 0x000fea0003800000 */
[----:B------:R-:W-:Y:S01]  /*13260*/  ULDC.64 UR4, c[0x0][0xa28] ;  /* 0x00028a0000047ab9 */ /* 0x000fe20000000a00 */
[----:B------:R-:W-:Y:S01]  /*13270*/  IMAD.MOV.U32 R30, RZ, RZ, RZ ;  /* 0x000000ffff1e7224 */ /* 0x000fe200078e00ff */
[----:B------:R-:W-:-:S04]  /*13280*/  ISETP.NE.U32.AND P0, PT, RZ, UR4, PT ;  /* 0x00000004ff007c0c */ /* 0x000fc8000bf05070 */
[----:B------:R-:W-:Y:S01]  /*13290*/  ISETP.NE.AND.EX P0, PT, RZ, UR5, PT, P0 ;  /* 0x00000005ff007c0c */ /* 0x000fe2000bf05300 */
[----:B------:R-:W-:-:S12]  /*132a0*/  ULDC.64 UR4, c[0x0][0xa18] ;  /* 0x0002860000047ab9 */ /* 0x000fd80000000a00 */
[----:B0-----:R-:W0:Y:S02]  /*132b0*/  @P0 LDC.64 R2, c[0x0][0xa28] ;  /* 0x00028a00ff020b82 */ /* 0x001e240000000a00 */
[----:B0-----:R-:W-:-:S05]  /*132c0*/  @P0 IMAD.WIDE R2, R27, 0x4, R2 ;  /* 0x000000041b020825 */ /* 0x001fca00078e0202 */
[----:B------:R0:W5:Y:S01]  /*132d0*/  @P0 LDG.E R30, desc[UR48][R2.64] ;  /* 0x00000030021e0981 */ /* 0x000162000c1e1900 */
[----:B------:R-:W-:Y:S01]  /*132e0*/  ISETP.NE.U32.AND P0, PT, RZ, UR4, PT ;  /* 0x00000004ff007c0c */ /* 0x000fe2000bf05070 */
[----:B------:R-:W-:Y:S01]  /*132f0*/  IMAD.MOV.U32 R37, RZ, RZ, RZ ;  /* 0x000000ffff257224 */ /* 0x000fe200078e00ff */
[----:B------:R-:W-:Y:S02]  /*13300*/  LOP3.LUT R16, R16, 0xfffffdff, RZ, 0xc0, !PT ;  /* 0xfffffdff10107812 */ /* 0x000fe400078ec0ff */
[----:B------:R-:W-:Y:S01]  /*13310*/  ISETP.NE.AND.EX P1, PT, RZ, UR5, PT, P0 ;  /* 0x00000005ff007c0c */ /* 0x000fe2000bf25300 */
[----:B------:R-:W-:Y:S02]  /*13320*/  ULDC.64 UR4, c[0x0][0xa00] ;  /* 0x0002800000047ab9 */ /* 0x000fe40000000a00 */
[----:B------:R-:W-:Y:S01]  /*13330*/  ISETP.NE.U32.AND P0, PT, RZ, UR4, PT ;  /* 0x00000004ff007c0c */ /* 0x000fe2000bf05070 */
[----:B0-----:R-:W0:Y:S03]  /*13340*/  LDC.64 R2, c[0x0][0xa00] ;  /* 0x00028000ff027b82 */ /* 0x001e260000000a00 */
[----:B------:R-:W-:Y:S01]  /*13350*/  ISETP.NE.AND.EX P2, PT, RZ, UR5, PT, P0 ;  /* 0x00000005ff007c0c */ /* 0x000fe2000bf45300 */
[----:B------:R-:W-:-:S05]  /*13360*/  ULDC.64 UR4, c[0x0][0x418] ;  /* 0x0001060000047ab9 */ /* 0x000fca0000000a00 */
[----:B-1----:R-:W1:Y:S07]  /*13370*/  @P1 LDC.64 R4, c[0x0][0xa18] ;  /* 0x00028600ff041b82 */ /* 0x002e6e0000000a00 */
[----:B------:R-:W-:Y:S01]  /*13380*/  @P2 LOP3.LUT R16, R16, 0x200, RZ, 0xfc, !PT ;  /* 0x0000020010102812 */ /* 0x000fe200078efcff */
[----:B0-----:R-:W-:-:S05]  /*13390*/  IMAD.WIDE R2, R27, 0x4, R2 ;  /* 0x000000041b027825 */ /* 0x001fca00078e0202 */
[----:B------:R0:W5:Y:S01]  /*133a0*/  @P2 LDG.E R37, desc[UR48][R2.64] ;  /* 0x0000003002252981 */ /* 0x000162000c1e1900 */
[----:B-1----:R-:W-:-:S05]  /*133b0*/  @P1 IMAD.WIDE R4, R27, 0x4, R4 ;  /* 0x000000041b041825 */ /* 0x002fca00078e0204 */
[----:B------:R0:W5:Y:S01]  /*133c0*/  @P1 LDG.E R35, desc[UR48][R4.64] ;  /* 0x0000003004231981 */ /* 0x000162000c1e1900 */
[----:B------:R-:W-:-:S03]  /*133d0*/  UISETP.NE.U32.AND UP0, UPT, UR4, URZ, UPT ;  /* 0x0000003f0400728c */ /* 0x000fc6000bf05070 */
[----:B------:R-:W-:Y:S01]  /*133e0*/  ULDC UR4, c[0x0][0x424] ;  /* 0x0001090000047ab9 */ /* 0x000fe20000000800 */
[----:B------:R-:W-:-:S03]  /*133f0*/  UISETP.NE.AND.EX UP0, UPT, UR5, URZ, UPT, UP0 ;  /* 0x0000003f0500728c */ /* 0x000fc6000bf05300 */
[----:B------:R-:W-:Y:S01]  /*13400*/  ULDC UR5, c[0x0][0x2f0] ;  /* 0x0000bc0000057ab9 */ /* 0x000fe20000000800 */
[----:B------:R-:W-:-:S04]  /*13410*/  USEL UR4, UR4, 0x1, UP0 ;  /* 0x0000000104047887 */ /* 0x000fc80008000000 */
[----:B------:R-:W-:-:S06]  /*13420*/  UIMAD UR4, UR4, UR5, URZ ;  /* 0x00000005040472a4 */ /* 0x000fcc000f8e023f */
[----:B------:R-:W-:Y:S01]  /*13430*/  IMAD.U32 R19, RZ, RZ, UR4 ;  /* 0x00000004ff137e24 */ /* 0x000fe2000f8e00ff */
[----:B0-2-4-:R-:W-:Y:S06]  /*13440*/  @P1 BRA `(.L_x_2620) ;  /* 0x0000000000181947 */ /* 0x015fec0003800000 */
[----:B------:R-:W-:Y:S02]  /*13450*/  ULDC UR4, c[0x0][0x288] ;  /* 0x0000a20000047ab9 */ /* 0x000fe40000000800 */
[----:B-----5:R-:W-:Y:S01]  /*13460*/  IMAD.U32 R35, RZ, RZ, UR4 ;  /* 0x00000004ff237e24 */ /* 0x020fe2000f8e00ff */
[----:B------:R-:W-:Y:S06]  /*13470*/  @!P2 BRA `(.L_x_2620) ;  /* 0x00000000000ca947 */ /* 0x000fec0003800000 */
[----:B------:R-:W2:Y:S04]  /*13480*/  LDG.E R0, desc[UR48][R2.64] ;  /* 0x0000003002007981 */ /* 0x000ea8000c1e1900 */
[----:B------:R-:W2:Y:S02]  /*13490*/  LDG.E R35, desc[UR48][R2.64+0x4] ;  /* 0x0000043002237981 */ /* 0x000ea4000c1e1900 */
[----:B--2---:R-:W-:-:S07]  /*134a0*/  IMAD.IADD R35, R35, 0x1, -R0 ;  /* 0x0000000123237824 */ /* 0x004fce00078e0a00 */
.L_x_2620:
[----:B------:R-:W-:Y:S02]  /*134b0*/  ULDC.64 UR4, c[0x0][0xa20] ;  /* 0x0002880000047ab9 */ /* 0x000fe40000000a00 */
[----:B------:R-:W-:-:S04]  /*134c0*/  ISETP.NE.U32.AND P0, PT, RZ, UR4, PT ;  /* 0x00000004ff007c0c */ /* 0x000fc8000bf05070 */
[----:B------:R-:W-:-:S13]  /*134d0*/  ISETP.NE.AND.EX P0, PT, RZ, UR5, PT, P0 ;  /* 0x00000005ff007c0c */ /* 0x000fda000bf05300 */
[----:B------:R-:W-:Y:S05]  /*134e0*/  @!P0 BRA `(.L_x_2621) ;  /* 0x0000000000108947 */ /* 0x000fea0003800000 */
[----:B------:R-:W0:Y:S02]  /*134f0*/  LDC.64 R2, c[0x0][0xa20] ;  /* 0x00028800ff027b82 */ /* 0x000e240000000a00 */
[----:B0-----:R-:W-:-:S05]  /*13500*/  IMAD.WIDE R2, R27, 0x4, R2 ;  /* 0x000000041b027825 */ /* 0x001fca00078e0202 */
[----:B------:R0:W5:Y:S01]  /*13510*/  LDG.E R19, desc[UR48][R2.64] ;  /* 0x0000003002137981 */ /* 0x000162000c1e1900 */
[----:B------:R-:W-:Y:S05]  /*13520*/  BRA `(.L_x_2622) ;  /* 0x0000000000247947 */ /* 0x000fea0003800000 */
.L_x_2621:
        /* <DEDUP_REMOVED lines=9> */
.L_x_2622:
[----:B------:R-:W1:Y:S01]  /*135c0*/  LDC R0, c[0x0][0x448] ;  /* 0x00011200ff007b82 */ /* 0x000e620000000800 */
[----:B------:R-:W-:Y:S01]  /*135d0*/  IMAD.SHL.U32 R33, R25, 0x80, RZ ;  /* 0x0000008019217824 */ /* 0x000fe200078e00ff */
[----:B------:R-:W-:Y:S01]  /*135e0*/  LOP3.LUT R16, R16, 0xfffffeff, RZ, 0xc0, !PT ;  /* 0xfffffeff10107812 */ /* 0x000fe200078ec0ff */
[----:B-----5:R-:W-:-:S05]  /*135f0*/  IMAD.IADD R19, R19, 0x1, -R30 ;  /* 0x0000000113137824 */ /* 0x020fca00078e0a1e */
[----:B0-----:R-:W0:Y:S01]  /*13600*/  LDC.64 R2, c[0x0][0x9e0] ;  /* 0x00027800ff027b82 */ /* 0x001e220000000a00 */
[----:B-1----:R-:W-:Y:S01]  /*13610*/  ISETP.NE.AND P2, PT, R0, 0x1, PT ;  /* 0x000000010000780c */ /* 0x002fe20003f45270 */
[----:B------:R-:W-:Y:S01]  /*13620*/  VIADD R0, R33, 0x7f ;  /* 0x0000007f21007836 */ /* 0x000fe20000000000 */
[----:B0-----:R-:W-:-:S11]  /*13630*/  ISETP.GE.AND P1, PT, R3, 0x1, PT ;  /* 0x000000010300780c */ /* 0x001fd60003f26270 */
[----:B------:R-:W0:Y:S01]  /*13640*/  @P2 LDC R5, c[0x0][0x44c] ;  /* 0x00011300ff052b82 */ /* 0x000e220000000800 */
[----:B------:R-:W-:-:S07]  /*13650*/  @P2 LOP3.LUT R16, R16, 0x100, RZ, 0xfc, !PT ;  /* 0x0000010010102812 */ /* 0x000fce00078efcff */
[----:B------:R-:W1:Y:S01]  /*13660*/  @P2 LDC R7, c[0x0][0x450] ;  /* 0x00011400ff072b82 */ /* 0x000e620000000800 */
[----:B0-----:R-:W-:Y:S01]  /*13670*/  @P2 IMAD.HI.U32 R4, R0, R5, RZ ;  /* 0x0000000500042227 */ /* 0x001fe200078e00ff */
[----:B------:R-:W-:-:S04]  /*13680*/  IADD3 R5, R19, 0x1, -R35 ;  /* 0x0000000113057810 */ /* 0x000fc80007ffe823 */
[----:B-1----:R-:W-:-:S05]  /*13690*/  @P2 SHF.R.U32.HI R0, RZ, R7, R4 ;  /* 0x00000007ff002219 */ /* 0x002fca0000011604 */
[----:B------:R-:W-:-:S04]  /*136a0*/  IMAD.IADD R7, R5, 0x1, R0 ;  /* 0x0000000105077824 */ /* 0x000fc800078e0200 */
[----:B------:R-:W-:Y:S01]  /*136b0*/  IMAD.IADD R2, R7, 0x1, R2 ;  /* 0x0000000107027824 */ /* 0x000fe200078e0202 */
[----:B------:R-:W-:Y:S06]  /*136c0*/  @!P1 BRA `(.L_x_2623) ;  /* 0x0000000000489947 */ /* 0x000fec0003800000 */
[C---:B------:R-:W-:Y:S01]  /*136d0*/  ISETP.GT.AND P0, PT, R7.reuse, RZ, PT ;  /* 0x000000ff0700720c */ /* 0x040fe20003f04270 */
[----:B------:R-:W-:Y:S01]  /*136e0*/  BSSY B0, `(.L_x_2624) ;  /* 0x000000e000007945 */ /* 0x000fe20003800000 */
[----:B------:R-:W-:-:S11]  /*136f0*/  VIADD R0, R7, 0xffffffff ;  /* 0xffffffff07007836 */ /* 0x000fd60000000000 */
[----:B------:R-:W-:Y:S05]  /*13700*/  @P0 BRA `(.L_x_2625) ;  /* 0x00000000001c0947 */ /* 0x000fea0003800000 */
[----:B------:R-:W-:Y:S01]  /*13710*/  ISETP.NE.AND P0, PT, R3, 0x1, PT ;  /* 0x000000010300780c */ /* 0x000fe20003f05270 */
[----:B------:R-:W-:-:S12]  /*13720*/  IMAD.MOV R7, RZ, RZ, -R7 ;  /* 0x000000ffff077224 */ /* 0x000fd800078e0a07 */
[----:B------:R-:W0:Y:S02]  /*13730*/  @P0 LDC.64 R4, c[0x0][0x9e8] ;  /* 0x00027a00ff040b82 */ /* 0x000e240000000a00 */
[----:B0-----:R-:W-:-:S05]  /*13740*/  @P0 IMAD.HI.U32 R4, R7, R4, RZ ;  /* 0x0000000407040227 */ /* 0x001fca00078e00ff */
[----:B------:R-:W-:-:S04]  /*13750*/  @P0 SHF.R.U32.HI R7, RZ, R5, R4 ;  /* 0x00000005ff070219 */ /* 0x000fc80000011604 */
[----:B------:R-:W-:Y:S01]  /*13760*/  LOP3.LUT R0, RZ, R7, RZ, 0x33, !PT ;  /* 0x00000007ff007212 */ /* 0x000fe200078e33ff */
[----:B------:R-:W-:Y:S06]  /*13770*/  BRA `(.L_x_2626) ;  /* 0x0000000000107947 */ /* 0x000fec0003800000 */
.L_x_2625:
[----:B------:R-:W-:-:S13]  /*13780*/  ISETP.NE.AND P0, PT, R3, 0x1, PT ;  /* 0x000000010300780c */ /* 0x000fda0003f05270 */
[----:B------:R-:W0:Y:S02]  /*13790*/  @P0 LDC.64 R4, c[0x0][0x9e8] ;  /* 0x00027a00ff040b82 */ /* 0x000e240000000a00 */
[----:B0-----:R-:W-:-:S05]  /*137a0*/  @P0 IMAD.HI.U32 R4, R0, R4, RZ ;  /* 0x0000000400040227 */ /* 0x001fca00078e00ff */
[----:B------:R-:W-:-:S07]  /*137b0*/  @P0 SHF.R.U32.HI R0, RZ, R5, R4 ;  /* 0x00000005ff000219 */ /* 0x000fce0000011604 */
.L_x_2626:
[----:B------:R-:W-:Y:S05]  /*137c0*/  BSYNC B0 ;  /* 0x0000000000007941 */ /* 0x000fea0003800000 */
.L_x_2624:
[----:B------:R-:W-:-:S05]  /*137d0*/  IMAD R5, R0, R3, R3 ;  /* 0x0000000300057224 */ /* 0x000fca00078e0203 */
[----:B------:R-:W-:-:S07]  /*137e0*/  VIMNMX R2, R2, R5, PT ;  /* 0x0000000502027248 */ /* 0x000fce0003fe0100 */
.L_x_2623:
[----:B------:R-:W0:Y:S01]  /*137f0*/  @P2 LDC R0, c[0x0][0x44c] ;  /* 0x00011300ff002b82 */ /* 0x000e220000000800 */
[----:B------:R-:W-:Y:S01]  /*13800*/  VIADD R2, R2, 0x5f ;  /* 0x0000005f02027836 */ /* 0x000fe20000000000 */
[----:B------:R-:W-:Y:S01]  /*13810*/  ULDC UR4, c[0x0][0x9dc] ;  /* 0x0002770000047ab9 */ /* 0x000fe20000000800 */
[----:B------:R-:W-:Y:S02]  /*13820*/  IMAD.MOV.U32 R4, RZ, RZ, R33 ;  /* 0x000000ffff047224 */ /* 0x000fe400078e0021 */
[----:B------:R-:W-:-:S03]  /*13830*/  IMAD.HI R2, R2, 0x2aaaaaab, RZ ;  /* 0x2aaaaaab02027827 */ /* 0x000fc600078e02ff */
[----:B------:R-:W1:Y:S01]  /*13840*/  @P2 LDC R5, c[0x0][0x450] ;  /* 0x00011400ff052b82 */ /* 0x000e620000000800 */
[----:B0-----:R-:W-:-:S05]  /*13850*/  @P2 IMAD.HI.U32 R0, R33, R0, RZ ;  /* 0x0000000021002227 */ /* 0x001fca00078e00ff */
[----:B-1----:R-:W-:Y:S01]  /*13860*/  @P2 SHF.R.U32.HI R4, RZ, R5, R0 ;  /* 0x00000005ff042219 */ /* 0x002fe20000011600 */
[----:B------:R-:W-:Y:S01]  /*13870*/  VIADD R0, R19, 0x5f ;  /* 0x0000005f13007836 */ /* 0x000fe20000000000 */
[----:B------:R-:W-:Y:S02]  /*13880*/  SHF.R.U32.HI R5, RZ, 0x1f, R2 ;  /* 0x0000001fff057819 */ /* 0x000fe40000011602 */
[----:B------:R-:W-:Y:S01]  /*13890*/  IADD3 R4, R4, R19, -R35 ;  /* 0x0000001304047210 */ /* 0x000fe20007ffe823 */
[----:B------:R-:W-:Y:S01]  /*138a0*/  IMAD.HI R0, R0, 0x2aaaaaab, RZ ;  /* 0x2aaaaaab00007827 */ /* 0x000fe200078e02ff */
[----:B------:R-:W-:-:S03]  /*138b0*/  LEA.HI.SX32 R7, R2, R5, 0x1c ;  /* 0x0000000502077211 */ /* 0x000fc600078fe2ff */
[----:B------:R-:W-:Y:S01]  /*138c0*/  VIADD R2, R4, -UR4 ;  /* 0x8000000404027c36 */ /* 0x000fe20008000000 */
[----:B------:R-:W-:-:S04]  /*138d0*/  SHF.R.U32.HI R5, RZ, 0x1f, R0 ;  /* 0x0000001fff057819 */ /* 0x000fc80000011600 */
[----:B------:R-:W-:-:S04]  /*138e0*/  LEA.HI.SX32 R0, R0, R5, 0x1c ;  /* 0x0000000500007211 */ /* 0x000fc800078fe2ff */
[----:B------:R-:W-:Y:S01]  /*138f0*/  VIMNMX R0, R0, R7, PT ;  /* 0x0000000700007248 */ /* 0x000fe20003fe0100 */
[----:B------:R-:W-:Y:S06]  /*13900*/  @!P1 BRA `(.L_x_2627) ;  /* 0x0000000000489947 */ /* 0x000fec0003800000 */
[----:B------:R-:W-:Y:S01]  /*13910*/  IMAD.MOV.U32 R6, RZ, RZ, R4 ;  /* 0x000000ffff067224 */ /* 0x000fe200078e0004 */
[----:B------:R-:W-:Y:S04]  /*13920*/  BSSY B0, `(.L_x_2628) ;  /* 0x000000e000007945 */ /* 0x000fe80003800000 */
[----:B------:R-:W-:-:S13]  /*13930*/  ISETP.GT.AND P0, PT, R6, -0x1, PT ;  /* 0xffffffff0600780c */ /* 0x000fda0003f04270 */
[----:B------:R-:W-:Y:S05]  /*13940*/  @P0 BRA `(.L_x_2629) ;  /* 0x00000000001c0947 */ /* 0x000fea0003800000 */
[----:B------:R-:W-:Y:S02]  /*13950*/  ISETP.NE.AND P0, PT, R3, 0x1, PT ;  /* 0x000000010300780c */ /* 0x000fe40003f05270 */
[----:B------:R-:W-:-:S11]  /*13960*/  LOP3.LUT R7, RZ, R6, RZ, 0x33, !PT ;  /* 0x00000006ff077212 */ /* 0x000fd600078e33ff */
[----:B------:R-:W0:Y:S02]  /*13970*/  @P0 LDC.64 R4, c[0x0][0x9e8] ;  /* 0x00027a00ff040b82 */ /* 0x000e240000000a00 */
[----:B0-----:R-:W-:-:S05]  /*13980*/  @P0 IMAD.HI.U32 R4, R7, R4, RZ ;  /* 0x0000000407040227 */ /* 0x001fca00078e00ff */
[----:B------:R-:W-:-:S04]  /*13990*/  @P0 SHF.R.U32.HI R7, RZ, R5, R4 ;  /* 0x00000005ff070219 */ /* 0x000fc80000011604 */
[----:B------:R-:W-:Y:S01]  /*139a0*/  LOP3.LUT R6, RZ, R7, RZ, 0x33, !PT ;  /* 0x00000007ff067212 */ /* 0x000fe200078e33ff */
[----:B------:R-:W-:Y:S06]  /*139b0*/  BRA `(.L_x_2630) ;  /* 0x0000000000107947 */ /* 0x000fec0003800000 */
.L_x_2629:
[----:B------:R-:W-:-:S13]  /*139c0*/  ISETP.NE.AND P0, PT, R3, 0x1, PT ;  /* 0x000000010300780c */ /* 0x000fda0003f05270 */
[----:B------:R-:W0:Y:S02]  /*139d0*/  @P0 LDC.64 R4, c[0x0][0x9e8] ;  /* 0x00027a00ff040b82 */ /* 0x000e240000000a00 */
[----:B0-----:R-:W-:-:S05]  /*139e0*/  @P0 IMAD.HI.U32 R4, R6, R4, RZ ;  /* 0x0000000406040227 */ /* 0x001fca00078e00ff */
[----:B------:R-:W-:-:S07]  /*139f0*/  @P0 SHF.R.U32.HI R6, RZ, R5, R4 ;  /* 0x00000005ff060219 */ /* 0x000fce0000011604 */
.L_x_2630:
[----:B------:R-:W-:Y:S05]  /*13a00*/  BSYNC B0 ;  /* 0x0000000000007941 */ /* 0x000fea0003800000 */
.L_x_2628:
[----:B------:R-:W-:-:S05]  /*13a10*/  IMAD R3, R6, R3, RZ ;  /* 0x0000000306037224 */ /* 0x000fca00078e02ff */
[----:B------:R-:W-:-:S07]  /*13a20*/  VIMNMX R2, R2, R3, !PT ;  /* 0x0000000302027248 */ /* 0x000fce0007fe0100 */
.L_x_2627:
[----:B------:R-:W-:Y:S01]  /*13a30*/  IMAD.HI R2, R2, 0x2aaaaaab, RZ ;  /* 0x2aaaaaab02027827 */ /* 0x000fe200078e02ff */
[----:B------:R-:W-:Y:S04]  /*13a40*/  BSSY B0, `(.L_x_2631) ;  /* 0x0000029000007945 */ /* 0x000fe80003800000 */
[----:B------:R-:W-:-:S04]  /*13a50*/  SHF.R.U32.HI R3, RZ, 0x1f, R2 ;  /* 0x0000001fff037819 */ /* 0x000fc80000011602 */
[----:B------:R-:W-:Y:S02]  /*13a60*/  LEA.HI.SX32 R3, R2, R3, 0x1c ;  /* 0x0000000302037211 */ /* 0x000fe400078fe2ff */
[----:B------:R-:W-:Y:S02]  /*13a70*/  LOP3.LUT R2, R26, 0xff000000, RZ, 0xc0, !PT ;  /* 0xff0000001a027812 */ /* 0x000fe400078ec0ff */
[----:B------:R-:W-:Y:S02]  /*13a80*/  VIMNMX R29, RZ, R3, !PT ;  /* 0x00000003ff1d7248 */ /* 0x000fe40007fe0100 */
[----:B------:R-:W-:Y:S02]  /*13a90*/  SHF.R.U32.HI R3, RZ, 0x8, R2 ;  /* 0x00000008ff037819 */ /* 0x000fe40000011602 */
[----:B------:R-:W-:Y:S02]  /*13aa0*/  ISETP.GT.AND P0, PT, R0, R29, PT ;  /* 0x0000001d0000720c */ /* 0x000fe40003f04270 */
[----:B------:R-:W-:-:S04]  /*13ab0*/  LOP3.LUT R2, R26, 0xff0000, RZ, 0xc0, !PT ;  /* 0x00ff00001a027812 */ /* 0x000fc800078ec0ff */
[----:B------:R-:W-:Y:S01]  /*13ac0*/  LEA.HI R3, R2, R3, RZ, 0x10 ;  /* 0x0000000302037211 */ /* 0x000fe200078f80ff */
[----:B------:R-:W-:-:S03]  /*13ad0*/  IMAD.MOV.U32 R2, RZ, RZ, RZ ;  /* 0x000000ffff027224 */ /* 0x000fc600078e00ff */
[----:B------:R-:W-:-:S03]  /*13ae0*/  LOP3.LUT R4, R3, 0xff, RZ, 0xc0, !PT ;  /* 0x000000ff03047812 */ /* 0x000fc600078ec0ff */
[----:B------:R-:W-:Y:S05]  /*13af0*/  @!P0 BRA `(.L_x_2632) ;  /* 0x0000000000748947 */ /* 0x000fea0003800000 */
[----:B------:R-:W-:Y:S01]  /*13b00*/  SHF.R.U32.HI R5, RZ, 0x10, R3 ;  /* 0x00000010ff057819 */ /* 0x000fe20000011603 */
[----:B------:R-:W-:-:S03]  /*13b10*/  IMAD.MOV.U32 R2, RZ, RZ, RZ ;  /* 0x000000ffff027224 */ /* 0x000fc600078e00ff */
[----:B------:R-:W-:-:S13]  /*13b20*/  ISETP.NE.AND P0, PT, R5, RZ, PT ;  /* 0x000000ff0500720c */ /* 0x000fda0003f05270 */
[----:B------:R-:W0:Y:S02]  /*13b30*/  @!P0 LDC R5, c[0x0][0x9f0] ;  /* 0x00027c00ff058b82 */ /* 0x000e240000000800 */
[----:B0-----:R-:W-:Y:S02]  /*13b40*/  IABS R6, R5 ;  /* 0x0000000500067213 */ /* 0x001fe40000000000 */
[----:B------:R-:W-:Y:S02]  /*13b50*/  IADD3 R8, R5, -0x1, R0 ;  /* 0xffffffff05087810 */ /* 0x000fe40007ffe000 */
[----:B------:R-:W0:Y:S03]  /*13b60*/  I2F.RP R7, R6 ;  /* 0x0000000600077306 */ /* 0x000e260000209400 */
[----:B------:R-:W-:-:S05]  /*13b70*/  IMAD.IADD R8, R8, 0x1, -R29 ;  /* 0x0000000108087824 */ /* 0x000fca00078e0a1d */
[----:B0-----:R-:W0:Y:S02]  /*13b80*/  MUFU.RCP R7, R7 ;  /* 0x0000000700077308 */ /* 0x001e240000001000 */
[----:B0-----:R-:W-:Y:S01]  /*13b90*/  VIADD R3, R7, 0xffffffe ;  /* 0x0ffffffe07037836 */ /* 0x001fe20000000000 */
[----:B------:R-:W-:-:S05]  /*13ba0*/  IABS R7, R5 ;  /* 0x0000000500077213 */ /* 0x000fca0000000000 */
[----:B------:R-:W0:Y:S01]  /*13bb0*/  F2I.FTZ.U32.TRUNC.NTZ R3, R3 ;  /* 0x0000000300037305 */ /* 0x000e22000021f000 */
[----:B------:R-:W-:Y:S02]  /*13bc0*/  IMAD.MOV R7, RZ, RZ, -R7 ;  /* 0x000000ffff077224 */ /* 0x000fe400078e0a07 */
[----:B0-----:R-:W-:-:S04]  /*13bd0*/  IMAD.MOV R9, RZ, RZ, -R3 ;  /* 0x000000ffff097224 */ /* 0x001fc800078e0a03 */
[----:B------:R-:W-:-:S04]  /*13be0*/  IMAD R9, R9, R6, RZ ;  /* 0x0000000609097224 */ /* 0x000fc800078e02ff */
[----:B------:R-:W-:Y:S01]  /*13bf0*/  IMAD.HI.U32 R2, R3, R9, R2 ;  /* 0x0000000903027227 */ /* 0x000fe200078e0002 */
        /* <DEDUP_REMOVED lines=13> */
.L_x_2632:
[----:B------:R-:W-:Y:S05]  /*13cd0*/  BSYNC B0 ;  /* 0x0000000000007941 */ /* 0x000fea0003800000 */
.L_x_2631:
[-C--:B------:R-:W-:Y:S01]  /*13ce0*/  IMAD R29, R4, R2.reuse, R29 ;  /* 0x00000002041d7224 */ /* 0x080fe200078e021d */
[----:B------:R-:W-:Y:S04]  /*13cf0*/  BSSY B7, `(.L_x_2633) ;  /* 0x0000348000077945 */ /* 0x000fe80003800000 */
[----:B------:R-:W-:-:S04]  /*13d00*/  VIADDMNMX R31, R29, R2, R0, PT ;  /* 0x000000021d1f7246 */ /* 0x000fc80003800100 */
[----:B------:R-:W-:Y:S01]  /*13d10*/  ISETP.GT.AND P0, PT, R31, R29, PT ;  /* 0x0000001d1f00720c */ /* 0x000fe20003f04270 */
[----:B------:R0:W-:-:S12]  /*13d20*/  STL [R1], R31 ;  /* 0x0000001f01007387 */ /* 0x0001d80000100800 */
        /* <DEDUP_REMOVED lines=18> */
.L_x_2634:
        /* <DEDUP_REMOVED lines=20> */
.L_x_2637:
[----:B------:R-:W-:Y:S05]  /*13f90*/  BSYNC B6 ;  /* 0x0000000000067941 */ /* 0x000fea0003800000 */
.L_x_2636:
        /* <DEDUP_REMOVED lines=20> */
.L_x_2640:
        /* <DEDUP_REMOVED lines=15> */
.L_x_2639:
[----:B------:R-:W-:Y:S05]  /*141d0*/  BSYNC B6 ;  /* 0x0000000000067941 */ /* 0x000fea0003800000 */
.L_x_2638:
[----:B------:R-:W-:Y:S01]  /*141e0*/  ULDC.64 UR4, c[0x0][0x9f8] ;  /* 0x00027e0000047ab9 */ /* 0x000fe20000000a00 */
[----:B------:R-:W0:Y:S01]  /*141f0*/  S2R R20, SR_TID.X ;  /* 0x0000000000147919 */ /* 0x000e220000002100 */
[----:B------:R-:W-:Y:S01]  /*14200*/  ISETP.NE.U32.AND P0, PT, RZ, UR4, PT ;  /* 0x00000004ff007c0c */ /* 0x000fe2000bf05070 */
[----:B------:R-:W-:Y:S01]  /*14210*/  IMAD.MOV.U32 R25, RZ, RZ, R27 ;  /* 0x000000ffff197224 */ /* 0x000fe200078e001b */
[----:B------:R-:W-:Y:S01]  /*14220*/  ULDC UR4, c[0x0][0x320] ;  /* 0x0000c80000047ab9 */ /* 0x000fe20000000800 */
[----:B------:R-:W1:Y:S01]  /*14230*/  S2R R21, SR_TID.X ;  /* 0x0000000000157919 */ /* 0x000e620000002100 */
[----:B------:R-:W-:Y:S01]  /*14240*/  ISETP.NE.AND.EX P0, PT, RZ, UR5, PT, P0 ;  /* 0x00000005ff007c0c */ /* 0x000fe2000bf05300 */
[----:B------:R-:W2:-:S12]  /*14250*/  LDC R8, c[0x0][0x430] ;  /* 0x00010c00ff087b82 */ /* 0x000e980000000800 */
[----:B------:R-:W3:Y:S01]  /*14260*/  @P0 LDC.64 R2, c[0x0][0x9f8] ;  /* 0x00027e00ff020b82 */ /* 0x000ee20000000a00 */
[----:B0-----:R-:W-:-:S05]  /*14270*/  IMAD.SHL.U32 R20, R20, 0x8, RZ ;  /* 0x0000000814147824 */ /* 0x001fca00078e00ff */
[----:B------:R-:W-:-:S04]  /*14280*/  LOP3.LUT R20, R20, 0x38, RZ, 0xc0, !PT ;  /* 0x0000003814147812 */ /* 0x000fc800078ec0ff */
[C---:B------:R-:W-:Y:S01]  /*14290*/  LOP3.LUT R22, R20.reuse, 0x40, RZ, 0xfc, !PT ;  /* 0x0000004014167812 */ /* 0x040fe200078efcff */
[----:B---3--:R-:W-:Y:S01]  /*142a0*/  @P0 IMAD.WIDE R2, R27, 0x4, R2 ;  /* 0x000000041b020825 */ /* 0x008fe200078e0202 */
[----:B------:R-:W-:-:S04]  /*142b0*/  LOP3.LUT R20, R20, 0x80, RZ, 0xfc, !PT ;  /* 0x0000008014147812 */ /* 0x000fc800078efcff */
[----:B------:R0:W5:Y:S01]  /*142c0*/  @P0 LDG.E R25, desc[UR48][R2.64] ;  /* 0x0000003002190981 */ /* 0x000162000c1e1900 */
[----:B------:R-:W-:Y:S01]  /*142d0*/  ISETP.GE.AND P0, PT, R20, UR4, PT ;  /* 0x0000000414007c0c */ /* 0x000fe2000bf06270 */
[----:B-1----:R-:W-:Y:S01]  /*142e0*/  IMAD.SHL.U32 R21, R21, 0x8, RZ ;  /* 0x0000000815157824 */ /* 0x002fe200078e00ff */
[----:B------:R-:W-:Y:S01]  /*142f0*/  ISETP.GE.AND P1, PT, R22, UR4, PT ;  /* 0x0000000416007c0c */ /* 0x000fe2000bf26270 */
[----:B------:R-:W1:Y:S01]  /*14300*/  S2R R20, SR_TID.X ;  /* 0x0000000000147919 */ /* 0x000e620000002100 */
[----:B------:R-:W-:Y:S01]  /*14310*/  LOP3.LUT R16, R16, 0xfffffffe, RZ, 0xc0, !PT ;  /* 0xfffffffe10107812 */ /* 0x000fe200078ec0ff */
[----:B------:R-:W-:Y:S01]  /*14320*/  UMOV UR5, 0xffffffff ;  /* 0xffffffff00057882 */ /* 0x000fe20000000000 */
[----:B------:R-:W-:Y:S01]  /*14330*/  LOP3.LUT R21, R21, 0x38, RZ, 0xc0, !PT ;  /* 0x0000003815157812 */ /* 0x000fe200078ec0ff */
[----:B------:R-:W-:Y:S01]  /*14340*/  VIADD R0, R31, 0xffffffff ;  /* 0xffffffff1f007836 */ /* 0x000fe20000000000 */
[----:B------:R-:W-:Y:S02]  /*14350*/  LOP3.LUT R16, R16, 0xffffffef, RZ, 0xc0, !PT ;  /* 0xffffffef10107812 */ /* 0x000fe400078ec0ff */
[----:B------:R-:W-:-:S02]  /*14360*/  ISETP.GE.AND P2, PT, R21, UR4, PT ;  /* 0x0000000415007c0c */ /* 0x000fc4000bf46270 */
[----:B------:R-:W-:-:S03]  /*14370*/  LOP3.LUT R21, R21, 0xc0, RZ, 0xfc, !PT ;  /* 0x000000c015157812 */ /* 0x000fc600078efcff */
[----:B------:R-:W-:-:S08]  /*14380*/  @P1 LOP3.LUT R16, R16, 0x10, RZ, 0xfc, !PT ;  /* 0x0000001010101812 */ /* 0x000fd000078efcff */
[----:B------:R-:W-:-:S04]  /*14390*/  @P2 LOP3.LUT R16, R16, 0x1, RZ, 0xfc, !PT ;  /* 0x0000000110102812 */ /* 0x000fc800078efcff */
[----:B------:R-:W-:-:S04]  /*143a0*/  LOP3.LUT R16, R16, 0xfffffff7, RZ, 0xc0, !PT ;  /* 0xfffffff710107812 */ /* 0x000fc800078ec0ff */
[----:B------:R-:W-:Y:S02]  /*143b0*/  @P0 LOP3.LUT R16, R16, 0x8, RZ, 0xfc, !PT ;  /* 0x0000000810100812 */ /* 0x000fe400078efcff */
[----:B------:R-:W-:Y:S02]  /*143c0*/  ISETP.GE.AND P0, PT, R21, UR4, PT ;  /* 0x0000000415007c0c */ /* 0x000fe4000bf06270 */
[----:B-1----:R-:W-:Y:S02]  /*143d0*/  LOP3.LUT R20, R20, 0x7f, RZ, 0xc0, !PT ;  /* 0x0000007f14147812 */ /* 0x002fe400078ec0ff */
[----:B------:R-:W-:Y:S02]  /*143e0*/  LOP3.LUT R16, R16, 0xfffffffb, RZ, 0xc0, !PT ;  /* 0xfffffffb10107812 */ /* 0x000fe400078ec0ff */
[----:B------:R-:W-:Y:S02]  /*143f0*/  SHF.R.U32.HI R22, RZ, 0x3, R20 ;  /* 0x00000003ff167819 */ /* 0x000fe40000011614 */
[----:B------:R-:W1:Y:S05]  /*14400*/  S2R R20, SR_TID.X ;  /* 0x0000000000147919 */ /* 0x000e6a0000002100 */
[----:B------:R-:W-:Y:S01]  /*14410*/  @P0 LOP3.LUT R16, R16, 0x4, RZ, 0xfc, !PT ;  /* 0x0000000410100812 */ /* 0x000fe200078efcff */
[----:B-1----:R-:W-:-:S05]  /*14420*/  IMAD.SHL.U32 R20, R20, 0x10, RZ ;  /* 0x0000001014147824 */ /* 0x002fca00078e00ff */
[----:B------:R-:W-:-:S05]  /*14430*/  LOP3.LUT R20, R22, 0x70, R20, 0xf8, !PT ;  /* 0x0000007016147812 */ /* 0x000fca00078ef814 */
[----:B------:R-:W-:Y:S01]  /*14440*/  IMAD R34, R0, 0x60, R20 ;  /* 0x0000006000227824 */ /* 0x000fe200078e0214 */
[----:B0-2---:R-:W-:Y:S06]  /*14450*/  BRA.DIV UR5, `(.L_x_2641) ;  /* 0x0000004605147947 */ /* 0x005fec000b800000 */
.L_x_2707:
[----:B------:R-:W-:Y:S01]  /*14460*/  ISETP.NE.AND P1, PT, R8, 0x1, PT ;  /* 0x000000010800780c */ /* 0x000fe20003f25270 */
[----:B------:R-:W-:Y:S01]  /*14470*/  IMAD.MOV.U32 R32, RZ, RZ, RZ ;  /* 0x000000ffff207224 */ /* 0x000fe200078e00ff */
[C---:B------:R-:W-:Y:S01]  /*14480*/  ISETP.GE.AND P0, PT, R34.reuse, R19, PT ;  /* 0x000000132200720c */ /* 0x040fe20003f06270 */
[----:B------:R-:W-:Y:S01]  /*14490*/  IMAD.IADD R34, R34, 0x1, R30 ;  /* 0x0000000122227824 */ /* 0x000fe200078e021e */
[----:B-----5:R-:W-:Y:S02]  /*144a0*/  SHF.R.S32.HI R31, RZ, 0x1f, R25 ;  /* 0x0000001fff1f7819 */ /* 0x020fe40000011419 */
[----:B------:R-:W-:Y:S01]  /*144b0*/  ISETP.GT.U32.OR P0, PT, R20, 0x5f, P0 ;  /* 0x0000005f1400780c */ /* 0x000fe20000704470 */
[----:B------:R-:W-:Y:S01]  /*144c0*/  IMAD.MOV.U32 R6, RZ, RZ, R34 ;  /* 0x000000ffff067224 */ /* 0x000fe200078e0022 */
[----:B------:R-:W-:-:S05]  /*144d0*/  LOP3.LUT R16, R16, 0xffffff7f, RZ, 0xc0, !PT ;  /* 0xffffff7f10107812 */ /* 0x000fca00078ec0ff */
[----:B------:R-:W0:Y:S01]  /*144e0*/  @P1 LDC R3, c[0x0][0x434] ;  /* 0x00010d00ff031b82 */ /* 0x000e220000000800 */
[----:B------:R-:W-:-:S07]  /*144f0*/  @P1 LOP3.LUT R16, R16, 0x80, RZ, 0xfc, !PT ;  /* 0x0000008010101812 */ /* 0x000fce00078efcff */
[----:B------:R-:W1:Y:S08]  /*14500*/  @P1 LDC R2, c[0x0][0x438] ;  /* 0x00010e00ff021b82 */ /* 0x000e700000000800 */
[----:B------:R-:W2:Y:S01]  /*14510*/  @!P0 LDC.64 R4, c[0x0][0x428] ;  /* 0x00010a00ff048b82 */ /* 0x000ea20000000a00 */
[----:B0-----:R-:W-:-:S05]  /*14520*/  @P1 IMAD.HI.U32 R3, R34, R3, RZ ;  /* 0x0000000322031227 */ /* 0x001fca00078e00ff */
[----:B-1----:R-:W-:-:S04]  /*14530*/  @P1 SHF.R.U32.HI R6, RZ, R2, R3 ;  /* 0x00000002ff061219 */ /* 0x002fc80000011603 */
[--C-:B------:R-:W-:Y:S01]  /*14540*/  @!P0 SHF.R.S32.HI R3, RZ, 0x1f, R6.reuse ;  /* 0x0000001fff038819 */ /* 0x100fe20000011406 */
[----:B------:R-:W-:Y:S02]  /*14550*/  @!P0 IMAD.MOV.U32 R2, RZ, RZ, R6 ;  /* 0x000000ffff028224 */ /* 0x000fe400078e0006 */
[-C--:B--2---:R-:W-:Y:S02]  /*14560*/  @!P0 IMAD R7, R31, R4.reuse, RZ ;  /* 0x000000041f078224 */ /* 0x084fe400078e02ff */
[----:B------:R-:W-:-:S04]  /*14570*/  @!P0 IMAD.WIDE.U32 R2, R25, R4, R2 ;  /* 0x0000000419028225 */ /* 0x000fc800078e0002 */
[----:B------:R-:W-:Y:S02]  /*14580*/  @!P0 IMAD R7, R25, R5, R7 ;  /* 0x0000000519078224 */ /* 0x000fe400078e0207 */
[----:B------:R-:W0:Y:S02]  /*14590*/  @!P0 LDC.64 R4, c[0x0][0x418] ;  /* 0x00010600ff048b82 */ /* 0x000e240000000a00 */
[----:B------:R-:W-:Y:S02]  /*145a0*/  @!P0 IMAD.IADD R7, R3, 0x1, R7 ;  /* 0x0000000103078824 */ /* 0x000fe400078e0207 */
[----:B------:R-:W-:-:S04]  /*145b0*/  IMAD.MOV R3, RZ, RZ, -R6 ;  /* 0x000000ffff037224 */ /* 0x000fc800078e0a06 */
[----:B------:R-:W-:Y:S01]  /*145c0*/  IMAD R34, R8, R3, R34 ;  /* 0x0000000308227224 */ /* 0x000fe200078e0222 */
[----:B------:R-:W-:Y:S02]  /*145d0*/  SEL R3, RZ, 0x1, P2 ;  /* 0x00000001ff037807 */ /* 0x000fe40001000000 */
[----:B0-----:R-:W-:-:S04]  /*145e0*/  @!P0 LEA R4, P1, R2, R4, 0x2 ;  /* 0x0000000402048211 */ /* 0x001fc800078210ff */
[----:B------:R-:W-:Y:S01]  /*145f0*/  @!P0 LEA.HI.X R5, R2, R5, R7, 0x2, P1 ;  /* 0x0000000502058211 */ /* 0x000fe200008f1407 */
[----:B------:R-:W-:Y:S01]  /*14600*/  IMAD.U32 R2, RZ, RZ, UR36 ;  /* 0x00000024ff027e24 */ /* 0x000fe2000f8e00ff */
[----:B------:R0:W-:Y:S04]  /*14610*/  STL [R1+0x10], R3 ;  /* 0x0000100301007387 */ /* 0x0001e80000100800 */
[----:B------:R0:W5:Y:S01]  /*14620*/  @!P0 LDG.E R32, desc[UR48][R4.64] ;  /* 0x0000003004208981 */ /* 0x000162000c1e1900 */
[----:B------:R-:W-:Y:S02]  /*14630*/  ISETP.NE.AND P0, PT, R2, 0x3, PT ;  /* 0x000000030200780c */ /* 0x000fe40003f05270 */
[----:B------:R-:W-:Y:S02]  /*14640*/  ISETP.GT.U32.AND P1, PT, R20, 0x5f, PT ;  /* 0x0000005f1400780c */ /* 0x000fe40003f24070 */
[----:B------:R-:W-:-:S02]  /*14650*/  LOP3.LUT R16, R16, 0xffffffbf, RZ, 0xc0, !PT ;  /* 0xffffffbf10107812 */ /* 0x000fc400078ec0ff */
[----:B------:R-:W-:-:S07]  /*14660*/  LOP3.LUT R26, R26, 0xffff, RZ, 0xc0, !PT ;  /* 0x0000ffff1a1a7812 */ /* 0x000fce00078ec0ff */
[----:B------:R-:W-:-:S04]  /*14670*/  @P0 LOP3.LUT R16, R16, 0x40, RZ, 0xfc, !PT ;  /* 0x0000004010100812 */ /* 0x000fc800078efcff */
[----:B------:R-:W-:-:S04]  /*14680*/  LOP3.LUT R16, R16, 0xffffffdf, RZ, 0xc0, !PT ;  /* 0xffffffdf10107812 */ /* 0x000fc800078ec0ff */
[----:B------:R-:W-:Y:S01]  /*14690*/  @P1 LOP3.LUT R16, R16, 0x20, RZ, 0xfc, !PT ;  /* 0x0000002010101812 */ /* 0x000fe200078efcff */
[----:B0-----:R-:W-:Y:S06]  /*146a0*/  @!P0 BRA `(.L_x_2642) ;  /* 0x0000000000048947 */ /* 0x001fec0003800000 */
[----:B------:R-:W-:Y:S01]  /*146b0*/  BPT.TRAP 0x1 ;  /* 0x000000040000795c */ /* 0x000fe20000300000 */
.L_x_2642:
[----:B------:R-:W-:Y:S01]  /*146c0*/  IMAD R22, R0, -0x60, R19 ;  /* 0xffffffa000167824 */ /* 0x000fe200078e0213 */
[----:B------:R-:W-:Y:S01]  /*146d0*/  SHF.L.U32 R0, R23, 0x1f, RZ ;  /* 0x0000001f17007819 */ /* 0x000fe200000006ff */
[----:B------:R-:W-:Y:S01]  /*146e0*/  IMAD R19, R18, 0x8, R17 ;  /* 0x0000000812137824 */ /* 0x000fe200078e0211 */
[----:B------:R-:W-:Y:S03]  /*146f0*/  BSSY B0, `(.L_x_2643) ;  /* 0x0000003000007945 */ /* 0x000fe60003800000 */
[----:B------:R-:W0:Y:S02]  /*14700*/  SYNCS.PHASECHK.TRANS64.TRYWAIT P0, [R19+URZ+0x22840], R0 ;  /* 0x02284000130075a7 */ /* 0x000e24000800017f */
[----:B0-----:R-:W-:Y:S05]  /*14710*/  @!P0 BRA `(.L_x_2644) ;  /* 0x0000004000988947 */ /* 0x001fea0003800000 */
.L_x_2708:
[----:B------:R-:W-:Y:S05]  /*14720*/  BSYNC B0 ;  /* 0x0000000000007941 */ /* 0x000fea0003800000 */
.L_x_2643:
[----:B0-----:R-:W-:Y:S01]  /*14730*/  SHF.R.S32.HI R0, RZ, 0x1f, R34 ;  /* 0x0000001fff007819 */ /* 0x001fe20000011422 */
[----:B------:R-:W-:Y:S01]  /*14740*/  ULDC.64 UR4, c[0x0][0x300] ;  /* 0x0000c00000047ab9 */ /* 0x000fe20000000a00 */
[----:B------:R-:W0:Y:S01]  /*14750*/  S2R R7, SR_TID.X ;  /* 0x0000000000077919 */ /* 0x000e220000002100 */
[----:B-----5:R-:W-:Y:S01]  /*14760*/  SHF.R.S32.HI R4, RZ, 0x1f, R32 ;  /* 0x0000001fff047819 */ /* 0x020fe20000011420 */
[----:B------:R-:W-:Y:S01]  /*14770*/  ULDC.64 UR6, c[0x0][0x2e8] ;  /* 0x0000ba0000067ab9 */ /* 0x000fe20000000a00 */
[----:B------:R-:W-:Y:S01]  /*14780*/  IMAD R3, R0, UR4, RZ ;  /* 0x0000000400037c24 */ /* 0x000fe2000f8e02ff */
[----:B------:R1:W-:Y:S01]  /*14790*/  STL [R1+0x4], R0 ;  /* 0x0000040001007387 */ /* 0x0003e20000100800 */
[----:B------:R-:W-:-:S03]  /*147a0*/  LOP3.LUT R16, R16, 0xfffffffd, RZ, 0xc0, !PT ;  /* 0xfffffffd10107812 */ /* 0x000fc600078ec0ff */
[----:B------:R2:W-:Y:S01]  /*147b0*/  STL [R1+0x8], R4 ;  /* 0x0000080401007387 */ /* 0x0005e20000100800 */
[C---:B-1----:R-:W-:Y:S02]  /*147c0*/  IMAD R0, R34.reuse, UR5, R3 ;  /* 0x0000000522007c24 */ /* 0x042fe4000f8e0203 */
[----:B------:R-:W-:Y:S01]  /*147d0*/  IMAD.WIDE.U32 R2, R34, UR4, RZ ;  /* 0x0000000422027c25 */ /* 0x000fe2000f8e00ff */
        /* <DEDUP_REMOVED lines=76> */
.L_x_2722:
        /* <DEDUP_REMOVED lines=10> */
.L_x_2646:
        /* <DEDUP_REMOVED lines=11> */
.L_x_2647:
[----:B------:R-:W-:Y:S01]  /*14df0*/  VIADD R0, R17, 0x18400 ;  /* 0x0001840011007836 */ /* 0x000fe20000000000 */
[----:B------:R1:W-:Y:S06]  /*14e00*/  SYNCS.ARRIVE.TRANS64.A1T0 RZ, [R19+URZ+0x22830], RZ ;  /* 0x022830ff13ff79a7 */ /* 0x0003ec000810003f */
[----:B------:R-:W-:Y:S05]  /*14e10*/  WARPSYNC.ALL ;  /* 0x0000000000007948 */ /* 0x000fea0003800000 */
[----:B------:R-:W-:Y:S01]  /*14e20*/  BAR.SYNC.DEFER_BLOCKING 0x8, 0x180 ;  /* 0x0206000000007b1d */ /* 0x000fe20000010000 */
[----:B------:R-:W-:-:S05]  /*14e30*/  LOP3.LUT P0, RZ, R0, 0x3ff, RZ, 0xc0, !PT ;  /* 0x000003ff00ff7812 */ /* 0x000fca000780c0ff */
[----:B------:R-:W-:Y:S08]  /*14e40*/  BSSY B6, `(.L_x_2648) ;  /* 0x0000012000067945 */ /* 0x000ff00003800000 */
        /* <DEDUP_REMOVED lines=17> */
.L_x_2649:
[----:B------:R-:W-:Y:S05]  /*14f60*/  BSYNC B6 ;  /* 0x0000000000067941 */ /* 0x000fea0003800000 */
.L_x_2648:
[----:B------:R-:W2:Y:S01]  /*14f70*/  S2R R20, SR_TID.X ;  /* 0x0000000000147919 */ /* 0x000ea20000002100 */
[----:B------:R-:W3:Y:S01]  /*14f80*/  LDC R21, c[0x0][0x448] ;  /* 0x00011200ff157b82 */ /* 0x000ee20000000800 */
[----:B------:R-:W-:Y:S01]  /*14f90*/  SHF.R.S32.HI R0, RZ, 0x1f, R37 ;  /* 0x0000001fff007819 */ /* 0x000fe20000011425 */
[----:B------:R-:W-:Y:S01]  /*14fa0*/  ULDC.64 UR4, c[0x0][0x298] ;  /* 0x0000a60000047ab9 */ /* 0x000fe20000000a00 */
[----:B------:R-:W-:Y:S01]  /*14fb0*/  LOP3.LUT P6, RZ, R16, 0x200, RZ, 0xc0, !PT ;  /* 0x0000020010ff7812 */ /* 0x000fe200078cc0ff */
[----:B0-----:R-:W-:Y:S01]  /*14fc0*/  IMAD.WIDE.U32 R2, R37, UR4, RZ ;  /* 0x0000000425027c25 */ /* 0x001fe2000f8e00ff */
[----:B------:R-:W-:Y:S01]  /*14fd0*/  SHF.R.S32.HI R4, RZ, 0x1f, R27 ;  /* 0x0000001fff047819 */ /* 0x000fe2000001141b */
[----:B------:R-:W0:Y:S02]  /*14fe0*/  S2R R7, SR_TID.X ;  /* 0x0000000000077919 */ /* 0x000e240000002100 */
[----:B------:R-:W-:Y:S01]  /*14ff0*/  IMAD R0, R0, UR4, RZ ;  /* 0x0000000400007c24 */ /* 0x000fe2000f8e02ff */
[----:B------:R-:W-:-:S03]  /*15000*/  SEL R4, R4, RZ, !P6 ;  /* 0x000000ff04047207 */ /* 0x000fc60007000000 */
[----:B------:R-:W-:Y:S01]  /*15010*/  IMAD R0, R37, UR5, R0 ;  /* 0x0000000525007c24 */ /* 0x000fe2000f8e0200 */
[----:B------:R-:W-:-:S03]  /*15020*/  ULDC.64 UR4, c[0x0][0x2d8] ;  /* 0x0000b60000047ab9 */ /* 0x000fc60000000a00 */
[----:B------:R-:W-:Y:S01]  /*15030*/  IMAD.IADD R3, R3, 0x1, R0 ;  /* 0x0000000103037824 */ /* 0x000fe200078e0200 */
[----:B------:R-:W-:Y:S01]  /*15040*/  SEL R0, R27, RZ, !P6 ;  /* 0x000000ff1b007207 */ /* 0x000fe20007000000 */
[----:B------:R-:W-:Y:S01]  /*15050*/  IMAD.WIDE.U32 R2, R26, UR4, R2 ;  /* 0x000000041a027c25 */ /* 0x000fe2000f8e0002 */
[----:B---3--:R-:W-:-:S03]  /*15060*/  ISETP.NE.AND P6, PT, R21, 0x1, PT ;  /* 0x000000011500780c */ /* 0x008fc60003fc5270 */
[----:B------:R-:W-:Y:S01]  /*15070*/  IMAD R3, R26, UR5, R3 ;  /* 0x000000051a037c24 */ /* 0x000fe2000f8e0203 */
[----:B------:R-:W-:Y:S02]  /*15080*/  ULDC.64 UR4, c[0x0][0x2e0] ;  /* 0x0000b80000047ab9 */ /* 0x000fe40000000a00 */
[----:B------:R-:W-:Y:S02]  /*15090*/  IMAD R4, R4, UR4, RZ ;  /* 0x0000000404047c24 */ /* 0x000fe4000f8e02ff */
[----:B------:R-:W-:Y:S01]  /*150a0*/  IMAD.WIDE.U32 R2, R0, UR4, R2 ;  /* 0x0000000400027c25 */ /* 0x000fe2000f8e0002 */
[----:B--2---:R-:W-:-:S03]  /*150b0*/  LOP3.LUT R20, R20, 0x7f, RZ, 0xc0, !PT ;  /* 0x0000007f14147812 */ /* 0x004fc600078ec0ff */
[----:B------:R-:W-:Y:S01]  /*150c0*/  IMAD R4, R0, UR5, R4 ;  /* 0x0000000500047c24 */ /* 0x000fe2000f8e0204 */
[----:B------:R-:W-:Y:S01]  /*150d0*/  SHF.R.U32.HI R21, RZ, 0x3, R20 ;  /* 0x00000003ff157819 */ /* 0x000fe20000011614 */
[----:B------:R-:W-:Y:S01]  /*150e0*/  ULDC.64 UR4, c[0x0][0x2d0] ;  /* 0x0000b40000047ab9 */ /* 0x000fe20000000a00 */
[----:B------:R-:W2:Y:S01]  /*150f0*/  S2R R20, SR_TID.X ;  /* 0x0000000000147919 */ /* 0x000ea20000002100 */
[----:B------:R-:W3:Y:S01]  /*15100*/  @P6 LDC R6, c[0x0][0x44c] ;  /* 0x00011300ff066b82 */ /* 0x000ee20000000800 */
[----:B------:R-:W-:Y:S02]  /*15110*/  IMAD.IADD R3, R3, 0x1, R4 ;  /* 0x0000000103037824 */ /* 0x000fe400078e0204 */
[----:B0-----:R-:W-:-:S05]  /*15120*/  IMAD.SHL.U32 R7, R7, 0x8, RZ ;  /* 0x0000000807077824 */ /* 0x001fca00078e00ff */
[----:B------:R-:W0:Y:S01]  /*15130*/  @P6 LDC R5, c[0x0][0x450] ;  /* 0x00011400ff056b82 */ /* 0x000e220000000800 */
[----:B------:R-:W-:Y:S01]  /*15140*/  LOP3.LUT R7, R7, 0x38, RZ, 0xc0, !PT ;  /* 0x0000003807077812 */ /* 0x000fe200078ec0ff */
[----:B--2---:R-:W-:-:S05]  /*15150*/  IMAD.SHL.U32 R20, R20, 0x10, RZ ;  /* 0x0000001014147824 */ /* 0x004fca00078e00ff */
[----:B------:R-:W-:-:S05]  /*15160*/  LOP3.LUT R20, R21, 0x70, R20, 0xf8, !PT ;  /* 0x0000007015147812 */ /* 0x000fca00078ef814 */
[----:B------:R-:W-:Y:S02]  /*15170*/  IMAD.IADD R0, R20, 0x1, R33 ;  /* 0x0000000114007824 */ /* 0x000fe400078e0221 */
[----:B------:R-:W2:Y:S02]  /*15180*/  S2R R20, SR_TID.X ;  /* 0x0000000000147919 */ /* 0x000ea40000002100 */
[----:B---3--:R-:W-:-:S04]  /*15190*/  @P6 IMAD.HI.U32 R6, R0, R6, RZ ;  /* 0x0000000600066227 */ /* 0x008fc800078e00ff */
[----:B------:R-:W-:Y:S01]  /*151a0*/  IMAD.MOV.U32 R4, RZ, RZ, R0 ;  /* 0x000000ffff047224 */ /* 0x000fe200078e0000 */
[----:B0-----:R-:W-:Y:S02]  /*151b0*/  @P6 SHF.R.U32.HI R4, RZ, R5, R6 ;  /* 0x00000005ff046219 */ /* 0x001fe40000011606 */
[----:B------:R-:W0:Y:S03]  /*151c0*/  LDC R6, c[0x0][0x448] ;  /* 0x00011200ff067b82 */ /* 0x000e260000000800 */
[----:B------:R-:W-:Y:S02]  /*151d0*/  IMAD.MOV R5, RZ, RZ, -R4 ;  /* 0x000000ffff057224 */ /* 0x000fe400078e0a04 */
[----:B------:R-:W-:Y:S01]  /*151e0*/  IMAD.WIDE.U32 R2, R4, UR4, R2 ;  /* 0x0000000404027c25 */ /* 0x000fe2000f8e0002 */
[----:B--2---:R-:W-:-:S03]  /*151f0*/  LOP3.LUT R20, R20, 0x7f, RZ, 0xc0, !PT ;  /* 0x0000007f14147812 */ /* 0x004fc600078ec0ff */
[----:B0-----:R-:W-:Y:S01]  /*15200*/  IMAD R0, R6, R5, R0 ;  /* 0x0000000506007224 */ /* 0x001fe200078e0200 */
[----:B------:R-:W-:Y:S02]  /*15210*/  SHF.R.S32.HI R5, RZ, 0x1f, R4 ;  /* 0x0000001fff057819 */ /* 0x000fe40000011404 */
[----:B------:R-:W-:-:S03]  /*15220*/  SHF.R.U32.HI R8, RZ, 0x3, R20 ;  /* 0x00000003ff087819 */ /* 0x000fc60000011614 */
        /* <DEDUP_REMOVED lines=14> */
[----:B------:R-:W-:-:S03]  /*15310*/  UMOV UR5, 0xffffffff ;  /* 0xffffffff00057882 */ /* 0x000fc60000000000 */
[----:B------:R-:W-:Y:S07]  /*15320*/  BRA.DIV UR5, `(.L_x_2650) ;  /* 0x0000003e05a87947 */ /* 0x000fee000b800000 */
[----:B------:R-:W0:Y:S01]  /*15330*/  SHFL.IDX PT, R3, R0, RZ, 0x181f ;  /* 0x00181fff00037589 */ /* 0x000e2200000e0000 */
[----:B------:R-:W-:Y:S02]  /*15340*/  IMAD R35, R35, R6, RZ ;  /* 0x0000000623237224 */ /* 0x000fe400078e02ff */
[----:B------:R-:W-:Y:S01]  /*15350*/  IMAD.IADD R33, R8, 0x1, R33 ;  /* 0x0000000108217824 */ /* 0x000fe200078e0221 */
[----:B------:R-:W2:Y:S03]  /*15360*/  SHFL.IDX PT, R2, R4, RZ, 0x181f ;  /* 0x00181fff04027589 */ /* 0x000ea600000e0000 */
[C---:B------:R-:W-:Y:S01]  /*15370*/  VIADD R5, R33.reuse, 0x10 ;  /* 0x0000001021057836 */ /* 0x040fe20000000000 */
[----:B------:R-:W-:Y:S01]  /*15380*/  ISETP.GE.AND P0, PT, R33, R35, PT ;  /* 0x000000232100720c */ /* 0x000fe20003f06270 */
[----:B------:R-:W-:-:S12]  /*15390*/  SHFL.IDX PT, R14, R0, 0x7, 0x181f ;  /* 0x00f81f00000e7f89 */ /* 0x000fd800000e0000 */
[----:B0-----:R-:W-:-:S05]  /*153a0*/  @!P0 LEA R3, P2, R7, R3, 0x1 ;  /* 0x0000000307038211 */ /* 0x001fca00078408ff */
[----:B--2---:R-:W-:-:S05]  /*153b0*/  @!P0 IMAD.X R2, RZ, RZ, R2, P2 ;  /* 0x000000ffff028224 */ /* 0x004fca00010e0602 */
[----:B------:R-:W-:-:S04]  /*153c0*/  @!P0 LOP3.LUT R3, R3, R2, RZ, 0x3c, !PT ;  /* 0x0000000203038212 */ /* 0x000fc800078e3cff */
[----:B------:R-:W-:-:S04]  /*153d0*/  @!P0 LOP3.LUT R2, R3, R2, RZ, 0x3c, !PT ;  /* 0x0000000203028212 */ /* 0x000fc800078e3cff */
[----:B------:R-:W-:-:S05]  /*153e0*/  @!P0 LOP3.LUT R3, R3, R2, RZ, 0x3c, !PT ;  /* 0x0000000203038212 */ /* 0x000fca00078e3cff */
[----:B------:R0:W-:Y:S01]  /*153f0*/  @!P0 LDGSTS.E.BYPASS.LTC128B.128 [R36+0x18400], desc[UR48][R2.64], !P1 ;  /* 0x1840000002248fae */ /* 0x0001e2000c901d70 */
[----:B------:R-:W-:Y:S01]  /*15400*/  ISETP.GE.AND P0, PT, R5, R35, PT ;  /* 0x000000230500720c */ /* 0x000fe20003f06270 */
[----:B------:R-:W-:Y:S02]  /*15410*/  VIADD R5, R33, 0x20 ;  /* 0x0000002021057836 */ /* 0x000fe40000000000 */
[----:B0-----:R-:W0:Y:S04]  /*15420*/  SHFL.IDX PT, R3, R0, 0x1, 0x181f ;  /* 0x00381f0000037f89 */ /* 0x001e2800000e0000 */
[----:B------:R-:W2:Y:S06]  /*15430*/  SHFL.IDX PT, R2, R4, 0x1, 0x181f ;  /* 0x00381f0004027f89 */ /* 0x000eac00000e0000 */
        /* <DEDUP_REMOVED lines=46> */
[----:B------:R-:W-:-:S03]  /*15720*/  ISETP.GE.AND P0, PT, R5, R35, PT ;  /* 0x000000230500720c */ /* 0x000fc60003f06270 */
[----:B0-----:R-:W0:Y:S04]  /*15730*/  SHFL.IDX PT, R3, R0, 0x6, 0x181f ;  /* 0x00d81f0000037f89 */ /* 0x001e2800000e0000 */
[----:B------:R-:W2:Y:S04]  /*15740*/  SHFL.IDX PT, R2, R4, 0x6, 0x181f ;  /* 0x00d81f0004027f89 */ /* 0x000ea800000e0000 */
[----:B------:R-:W3:Y:S02]  /*15750*/  SHFL.IDX PT, R4, R4, 0x7, 0x181f ;  /* 0x00f81f0004047f89 */ /* 0x000ee400000e0000 */
[----:B0-----:R-:W-:-:S05]  /*15760*/  @!P0 LEA R3, P2, R7, R3, 0x1 ;  /* 0x0000000307038211 */ /* 0x001fca00078408ff */
[----:B--2---:R-:W-:-:S05]  /*15770*/  @!P0 IMAD.X R2, RZ, RZ, R2, P2 ;  /* 0x000000ffff028224 */ /* 0x004fca00010e0602 */
[----:B------:R-:W-:-:S04]  /*15780*/  @!P0 LOP3.LUT R3, R3, R2, RZ, 0x3c, !PT ;  /* 0x0000000203038212 */ /* 0x000fc800078e3cff */
[----:B------:R-:W-:-:S04]  /*15790*/  @!P0 LOP3.LUT R2, R3, R2, RZ, 0x3c, !PT ;  /* 0x0000000203028212 */ /* 0x000fc800078e3cff */
[----:B------:R-:W-:-:S05]  /*157a0*/  @!P0 LOP3.LUT R3, R3, R2, RZ, 0x3c, !PT ;  /* 0x0000000203038212 */ /* 0x000fca00078e3cff */
[----:B---3--:R0:W-:Y:S02]  /*157b0*/  @!P0 LDGSTS.E.BYPASS.LTC128B.128 [R36+0x1b400], desc[UR48][R2.64], !P1 ;  /* 0x1b40000002248fae */ /* 0x0081e4000c901d70 */
.L_x_2739:
        /* <DEDUP_REMOVED lines=10> */
.L_x_2651:
        /* <DEDUP_REMOVED lines=16> */
[----:B------:R-:W2:Y:S03]  /*15960*/  SYNCS.PHASECHK.TRANS64.TRYWAIT P0, [R17+URZ+0x22820], R0 ;  /* 0x02282000110075a7 */ /* 0x000ea6000800017f */
[----:B0-2---:R-:W-:Y:S05]  /*15970*/  @!P0 BRA `(.L_x_2653) ;  /* 0x0000004000b48947 */ /* 0x005fea0003800000 */
.L_x_2740:
[----:B------:R-:W-:Y:S05]  /*15980*/  BSYNC B0 ;  /* 0x0000000000007941 */ /* 0x000fea0003800000 */
.L_x_2652:
[----:B------:R-:W-:-:S05]  /*15990*/  IMAD.U32 R2, RZ, RZ, UR36 ;  /* 0x00000024ff027e24 */ /* 0x000fca000f8e00ff */
[----:B------:R-:W-:-:S13]  /*159a0*/  ISETP.NE.AND P0, PT, R2, 0x3, PT ;  /* 0x000000030200780c */ /* 0x000fda0003f05270 */
[----:B------:R-:W-:Y:S05]  /*159b0*/  @!P0 BRA `(.L_x_2654) ;  /* 0x0000000000048947 */ /* 0x000fea0003800000 */
[----:B------:R-:W-:Y:S01]  /*159c0*/  BPT.TRAP 0x1 ;  /* 0x000000040000795c */ /* 0x000fe20000300000 */
.L_x_2654:
[----:B0-----:R-:W-:Y:S01]  /*159d0*/  SHF.L.U32 R0, R23, 0x1f, RZ ;  /* 0x0000001f17007819 */ /* 0x001fe200000006ff */
[----:B------:R-:W-:Y:S03]  /*159e0*/  BSSY B0, `(.L_x_2655) ;  /* 0x0000003000007945 */ /* 0x000fe60003800000 */
[----:B------:R-:W0:Y:S02]  /*159f0*/  SYNCS.PHASECHK.TRANS64.TRYWAIT P0, [R19+URZ+0x22860], R0 ;  /* 0x02286000130075a7 */ /* 0x000e24000800017f */
[----:B0-----:R-:W-:Y:S05]  /*15a00*/  @!P0 BRA `(.L_x_2656) ;  /* 0x0000004000a48947 */ /* 0x001fea0003800000 */
.L_x_2741:
[----:B------:R-:W-:Y:S05]  /*15a10*/  BSYNC B0 ;  /* 0x0000000000007941 */ /* 0x000fea0003800000 */
.L_x_2655:
[----:B------:R-:W2:Y:S01]  /*15a20*/  LDL.LU R2, [R1+0x4] ;  /* 0x0000040001027983 */ /* 0x000ea20000300800 */
[----:B------:R-:W-:Y:S01]  /*15a30*/  ULDC.64 UR4, c[0x0][0x328] ;  /* 0x0000ca0000047ab9 */ /* 0x000fe20000000a00 */
[----:B------:R-:W-:Y:S02]  /*15a40*/  ULDC.64 UR6, c[0x0][0x318] ;  /* 0x0000c60000067ab9 */ /* 0x000fe40000000a00 */
[----:B------:R-:W3:Y:S04]  /*15a50*/  LDL.LU R6, [R1+0x8] ;  /* 0x0000080001067983 */ /* 0x000ee80000300800 */
[----:B------:R-:W4:Y:S01]  /*15a60*/  LDL.LU R4, [R1+0x10] ;  /* 0x0000100001047983 */ /* 0x000f220000300800 */
[C---:B------:R-:W-:Y:S02]  /*15a70*/  LOP3.LUT P3, RZ, R16.reuse, 0x10, RZ, 0xc0, !PT ;  /* 0x0000001010ff7812 */ /* 0x040fe4000786c0ff */
[----:B------:R-:W-:-:S02]  /*15a80*/  LOP3.LUT P2, RZ, R16, 0x8, RZ, 0xc0, !PT ;  /* 0x0000000810ff7812 */ /* 0x000fc4000784c0ff */
[C---:B------:R-:W-:Y:S02]  /*15a90*/  LOP3.LUT P1, RZ, R16.reuse, 0x4, RZ, 0xc0, !PT ;  /* 0x0000000410ff7812 */ /* 0x040fe4000782c0ff */
[----:B0-----:R-:W-:Y:S02]  /*15aa0*/  SEL R0, RZ, 0x2, P3 ;  /* 0x00000002ff007807 */ /* 0x001fe40001800000 */
[----:B------:R-:W-:Y:S02]  /*15ab0*/  SEL R7, RZ, 0x8, P1 ;  /* 0x00000008ff077807 */ /* 0x000fe40000800000 */
[----:B------:R-:W-:Y:S01]  /*15ac0*/  LOP3.LUT P4, RZ, R16, 0x1, RZ, 0xc0, !PT ;  /* 0x0000000110ff7812 */ /* 0x000fe2000788c0ff */
[----:B--2---:R-:W-:-:S04]  /*15ad0*/  IMAD R3, R2, UR4, RZ ;  /* 0x0000000402037c24 */ /* 0x004fc8000f8e02ff */
[C---:B------:R-:W-:Y:S02]  /*15ae0*/  IMAD R5, R34.reuse, UR5, R3 ;  /* 0x0000000522057c24 */ /* 0x040fe4000f8e0203 */
[----:B------:R-:W-:Y:S01]  /*15af0*/  IMAD.WIDE.U32 R2, R34, UR4, RZ ;  /* 0x0000000422027c25 */ /* 0x000fe2000f8e00ff */
[----:B------:R-:W-:-:S03]  /*15b00*/  ULDC.64 UR4, c[0x0][0x338] ;  /* 0x0000ce0000047ab9 */ /* 0x000fc60000000a00 */
[----:B------:R-:W-:Y:S02]  /*15b10*/  IMAD.IADD R3, R3, 0x1, R5 ;  /* 0x0000000103037824 */ /* 0x000fe400078e0205 */
[----:B---3--:R-:W-:Y:S02]  /*15b20*/  IMAD R5, R6, UR4, RZ ;  /* 0x0000000406057c24 */ /* 0x008fe4000f8e02ff */
        /* <DEDUP_REMOVED lines=10> */
[----:B----4-:R-:W-:Y:S01]  /*15bd0*/  IADD3 R0, R3, R0, R4 ;  /* 0x0000000003007210 */ /* 0x010fe20007ffe004 */
[----:B------:R-:W-:-:S04]  /*15be0*/  IMAD R4, R18, 0x6000, R28 ;  /* 0x0000600012047824 */ /* 0x000fc800078e021c */
[----:B------:R-:W-:Y:S01]  /*15bf0*/  IMAD.IADD R7, R0, 0x1, R7 ;  /* 0x0000000100077824 */ /* 0x000fe200078e0207 */
[----:B------:R-:W-:Y:S06]  /*15c00*/  BRA.DIV UR4, `(.L_x_2657) ;  /* 0x0000004204387947 */ /* 0x000fec000b800000 */
[----:B------:R-:W0:Y:S01]  /*15c10*/  S2R R2, SR_TID.X ;  /* 0x0000000000027919 */ /* 0x000e220000002100 */
[----:B------:R-:W-:Y:S01]  /*15c20*/  IMAD R4, R4, 0x2, R17 ;  /* 0x0000000204047824 */ /* 0x000fe200078e0211 */
[C---:B------:R-:W-:Y:S01]  /*15c30*/  LOP3.LUT P2, RZ, R7.reuse, 0x2, RZ, 0xc0, !PT ;  /* 0x0000000207ff7812 */ /* 0x040fe2000784c0ff */
[----:B------:R-:W2:Y:S01]  /*15c40*/  SHFL.IDX PT, R14, R5, RZ, 0x181f ;  /* 0x00181fff050e7589 */ /* 0x000ea200000e0000 */
[----:B------:R-:W-:-:S03]  /*15c50*/  LOP3.LUT P1, RZ, R7, 0x4, RZ, 0xc0, !PT ;  /* 0x0000000407ff7812 */ /* 0x000fc6000782c0ff */
[----:B------:R-:W3:Y:S01]  /*15c60*/  SHFL.IDX PT, R3, R6, RZ, 0x181f ;  /* 0x00181fff06037589 */ /* 0x000ee200000e0000 */
[----:B0-----:R-:W-:-:S05]  /*15c70*/  IMAD.SHL.U32 R2, R2, 0x8, RZ ;  /* 0x0000000802027824 */ /* 0x001fca00078e00ff */
[----:B------:R-:W-:-:S05]  /*15c80*/  LOP3.LUT R2, R2, 0x38, RZ, 0xc0, !PT ;  /* 0x0000003802027812 */ /* 0x000fca00078ec0ff */
[----:B------:R-:W-:-:S05]  /*15c90*/  IMAD.SHL.U32 R0, R2, 0x2, RZ ;  /* 0x0000000202007824 */ /* 0x000fca00078e00ff */
[----:B--2---:R-:W-:Y:S02]  /*15ca0*/  IADD3 R2, P0, R14, R0, RZ ;  /* 0x000000000e027210 */ /* 0x004fe40007f1e0ff */
[----:B------:R-:W0:Y:S03]  /*15cb0*/  SHFL.IDX PT, R14, R5, 0x1, 0x181f ;  /* 0x00381f00050e7f89 */ /* 0x000e2600000e0000 */
[----:B---3--:R-:W-:Y:S01]  /*15cc0*/  IMAD.X R3, RZ, RZ, R3, P0 ;  /* 0x000000ffff037224 */ /* 0x008fe200000e0603 */
        /* <DEDUP_REMOVED lines=9> */
[----:B--2---:R-:W2:Y:S01]  /*15d60*/  SHFL.IDX PT, R3, R6, 0x1, 0x181f ;  /* 0x00381f0006037f89 */ /* 0x004ea200000e0000 */
[----:B0-----:R-:W-:-:S03]  /*15d70*/  IADD3 R2, P3, R14, R0, RZ ;  /* 0x000000000e027210 */ /* 0x001fc60007f7e0ff */
[----:B------:R-:W0:Y:S02]  /*15d80*/  SHFL.IDX PT, R14, R5, 0x2, 0x181f ;  /* 0x00581f00050e7f89 */ /* 0x000e2400000e0000 */
[----:B--2---:R-:W-:Y:S01]  /*15d90*/  IMAD.X R3, RZ, RZ, R3, P3 ;  /* 0x000000ffff037224 */ /* 0x004fe200018e0603 */
        /* <DEDUP_REMOVED lines=10> */
[----:B--2---:R-:W0:Y:S02]  /*15e40*/  SHFL.IDX PT, R3, R6, 0x2, 0x181f ;  /* 0x00581f0006037f89 */ /* 0x004e2400000e0000 */
        /* <DEDUP_REMOVED lines=11> */
[----:B------:R-:W2:Y:S02]  /*15f00*/  SHFL.IDX PT, R14, R5, 0x4, 0x181f ;  /* 0x00981f00050e7f89 */ /* 0x000ea400000e0000 */
        /* <DEDUP_REMOVED lines=10> */
[----:B--2---:R-:W-:-:S03]  /*15fb0*/  IADD3 R2, P3, R14, R0, RZ ;  /* 0x000000000e027210 */ /* 0x004fc60007f7e0ff */
[----:B------:R-:W2:Y:S04]  /*15fc0*/  SHFL.IDX PT, R6, R6, 0x5, 0x181f ;  /* 0x00b81f0006067f89 */ /* 0x000ea800000e0000 */
[----:B------:R3:W4:Y:S01]  /*15fd0*/  SHFL.IDX PT, R14, R5, 0x5, 0x181f ;  /* 0x00b81f00050e7f89 */ /* 0x00072200000e0000 */
        /* <DEDUP_REMOVED lines=9> */
.L_x_2755:
[----:B0--3--:R-:W-:Y:S02]  /*16070*/  IADD3 R2, P3, R14, R0, RZ ;  /* 0x000000000e027210 */ /* 0x009fe40007f7e0ff */
        /* <DEDUP_REMOVED lines=14> */
.L_x_2658:
        /* <DEDUP_REMOVED lines=11> */
.L_x_2659:
[----:B------:R-:W2:Y:S01]  /*16210*/  LDL.LU R2, [R1] ;  /* 0x0000000001027983 */ /* 0x000ea20000300800 */
[----:B------:R0:W-:Y:S01]  /*16220*/  SYNCS.ARRIVE.TRANS64.A1T0 RZ, [R19+URZ+0x22850], RZ ;  /* 0x022850ff13ff79a7 */ /* 0x0001e2000810003f */
[----:B------:R-:W-:Y:S01]  /*16230*/  BSSY B0, `(.L_x_2660) ;  /* 0x00000dc000007945 */ /* 0x000fe20003800000 */
[----:B--2---:R-:W-:-:S05]  /*16240*/  VIADD R21, R2, 0xfffffffe ;  /* 0xfffffffe02157836 */ /* 0x004fca0000000000 */
[----:B------:R-:W-:-:S13]  /*16250*/  ISETP.GE.AND P0, PT, R21, R29, PT ;  /* 0x0000001d1500720c */ /* 0x000fda0003f06270 */
[----:B0-----:R-:W-:Y:S05]  /*16260*/  @!P0 BRA `(.L_x_2661) ;  /* 0x0000000c00608947 */ /* 0x001fea0003800000 */
.L_x_2674:
[----:B0-----:R-:W0:Y:S01]  /*16270*/  S2R R2, SR_TID.X ;  /* 0x0000000000027919 */ /* 0x001e220000002100 */
[----:B------:R-:W2:Y:S01]  /*16280*/  LDC R3, c[0x0][0x430] ;  /* 0x00010c00ff037b82 */ /* 0x000ea20000000800 */
[----:B------:R-:W-:Y:S02]  /*16290*/  IMAD R8, R21, 0x60, R30 ;  /* 0x0000006015087824 */ /* 0x000fe400078e021e */
[----:B------:R-:W-:Y:S01]  /*162a0*/  VIADD R18, R18, 0x1 ;  /* 0x0000000112127836 */ /* 0x000fe20000000000 */
[----:B--2---:R-:W-:Y:S02]  /*162b0*/  ISETP.NE.AND P0, PT, R3, 0x1, PT ;  /* 0x000000010300780c */ /* 0x004fe40003f05270 */
[----:B0-----:R-:W-:-:S04]  /*162c0*/  LOP3.LUT R2, R2, 0x7f, RZ, 0xc0, !PT ;  /* 0x0000007f02027812 */ /* 0x001fc800078ec0ff */
[----:B------:R-:W-:Y:S02]  /*162d0*/  SHF.R.U32.HI R4, RZ, 0x3, R2 ;  /* 0x00000003ff047819 */ /* 0x000fe40000011602 */
[----:B------:R-:W0:Y:S05]  /*162e0*/  S2R R2, SR_TID.X ;  /* 0x0000000000027919 */ /* 0x000e2a0000002100 */
[----:B------:R-:W2:Y:S08]  /*162f0*/  @P0 LDC R3, c[0x0][0x434] ;  /* 0x00010d00ff030b82 */ /* 0x000eb00000000800 */
[----:B------:R-:W3:Y:S01]  /*16300*/  @P0 LDC R7, c[0x0][0x438] ;  /* 0x00010e00ff070b82 */ /* 0x000ee20000000800 */
[----:B0-----:R-:W-:-:S05]  /*16310*/  IMAD.SHL.U32 R2, R2, 0x10, RZ ;  /* 0x0000001002027824 */ /* 0x001fca00078e00ff */
[----:B------:R-:W-:-:S04]  /*16320*/  LOP3.LUT R2, R4, 0x70, R2, 0xf8, !PT ;  /* 0x0000007004027812 */ /* 0x000fc800078ef802 */
[C---:B------:R-:W-:Y:S01]  /*16330*/  ISETP.GT.U32.AND P1, PT, R2.reuse, 0x5f, PT ;  /* 0x0000005f0200780c */ /* 0x040fe20003f24070 */
[----:B------:R-:W-:-:S04]  /*16340*/  IMAD.IADD R8, R2, 0x1, R8 ;  /* 0x0000000102087824 */ /* 0x000fc800078e0208 */
[----:B--2---:R-:W-:-:S04]  /*16350*/  @P0 IMAD.HI.U32 R2, R8, R3, RZ ;  /* 0x0000000308020227 */ /* 0x004fc800078e00ff */
[----:B------:R-:W-:Y:S01]  /*16360*/  IMAD.MOV.U32 R9, RZ, RZ, R8 ;  /* 0x000000ffff097224 */ /* 0x000fe200078e0008 */
[----:B---3--:R-:W-:-:S03]  /*16370*/  @P0 SHF.R.U32.HI R9, RZ, R7, R2 ;  /* 0x00000007ff090219 */ /* 0x008fc60000011602 */
[----:B------:R-:W0:Y:S01]  /*16380*/  @!P1 LDC.64 R4, c[0x0][0x428] ;  /* 0x00010a00ff049b82 */ /* 0x000e220000000a00 */
[----:B------:R-:W-:-:S07]  /*16390*/  @!P1 SHF.R.S32.HI R3, RZ, 0x1f, R9 ;  /* 0x0000001fff039819 */ /* 0x000fce0000011409 */
[----:B------:R-:W2:Y:S01]  /*163a0*/  @!P1 LDC.64 R6, c[0x0][0x418] ;  /* 0x00010600ff069b82 */ /* 0x000ea20000000a00 */
[----:B0-----:R-:W-:-:S04]  /*163b0*/  @!P1 IMAD R2, R31, R4, RZ ;  /* 0x000000041f029224 */ /* 0x001fc800078e02ff */
[----:B------:R-:W-:Y:S02]  /*163c0*/  @!P1 IMAD R5, R25, R5, R2 ;  /* 0x0000000519059224 */ /* 0x000fe400078e0202 */
[----:B------:R-:W-:-:S04]  /*163d0*/  @!P1 IMAD.MOV.U32 R2, RZ, RZ, R9 ;  /* 0x000000ffff029224 */ /* 0x000fc800078e0009 */
[----:B------:R-:W-:-:S04]  /*163e0*/  @!P1 IMAD.WIDE.U32 R2, R25, R4, R2 ;  /* 0x0000000419029225 */ /* 0x000fc800078e0002 */
[----:B------:R-:W-:Y:S01]  /*163f0*/  @!P1 IMAD.IADD R3, R5, 0x1, R3 ;  /* 0x0000000105039824 */ /* 0x000fe200078e0203 */
[C---:B--2---:R-:W-:Y:S01]  /*16400*/  @!P1 LEA R6, P0, R2.reuse, R6, 0x2 ;  /* 0x0000000602069211 */ /* 0x044fe200078010ff */
[----:B------:R-:W-:Y:S02]  /*16410*/  IMAD.MOV.U32 R4, RZ, RZ, RZ ;  /* 0x000000ffff047224 */ /* 0x000fe400078e00ff */
[----:B-1----:R-:W-:Y:S01]  /*16420*/  IMAD.U32 R10, RZ, RZ, UR36 ;  /* 0x00000024ff0a7e24 */ /* 0x002fe2000f8e00ff */
[----:B------:R-:W-:Y:S02]  /*16430*/  @!P1 LEA.HI.X R7, R2, R7, R3, 0x2, P0 ;  /* 0x0000000702079211 */ /* 0x000fe400000f1403 */
[----:B------:R-:W-:-:S03]  /*16440*/  ISETP.NE.AND P0, PT, R18, 0x2, PT ;  /* 0x000000021200780c */ /* 0x000fc60003f05270 */
[----:B------:R0:W5:Y:S01]  /*16450*/  @!P1 LDG.E R4, desc[UR48][R6.64] ;  /* 0x0000003006049981 */ /* 0x000162000c1e1900 */
[----:B------:R-:W-:Y:S02]  /*16460*/  ISETP.NE.AND P1, PT, R10, 0x3, PT ;  /* 0x000000030a00780c */ /* 0x000fe40003f25270 */
[----:B------:R-:W-:Y:S01]  /*16470*/  SEL R2, RZ, 0x1, P0 ;  /* 0x00000001ff027807 */ /* 0x000fe20000000000 */
[----:B------:R-:W-:Y:S01]  /*16480*/  IMAD.MOV R5, RZ, RZ, -R9 ;  /* 0x000000ffff057224 */ /* 0x000fe200078e0a09 */
[----:B------:R-:W-:Y:S05]  /*16490*/  YIELD ;  /* 0x0000000000007946 */ /* 0x000fea0003800000 */
[----:B------:R-:W-:Y:S01]  /*164a0*/  LOP3.LUT R23, R23, R2, RZ, 0x3c, !PT ;  /* 0x0000000217177212 */ /* 0x000fe200078e3cff */
[----:B------:R-:W-:Y:S01]  /*164b0*/  ULDC UR4, c[0x0][0x430] ;  /* 0x00010c0000047ab9 */ /* 0x000fe20000000800 */
[----:B------:R-:W-:Y:S01]  /*164c0*/  IMAD.MOV.U32 R2, RZ, RZ, R21 ;  /* 0x000000ffff027224 */ /* 0x000fe200078e0015 */
[----:B------:R-:W-:Y:S01]  /*164d0*/  SEL R18, R18, RZ, P0 ;  /* 0x000000ff12127207 */ /* 0x000fe20000000000 */
[----:B------:R-:W-:-:S02]  /*164e0*/  IMAD R5, R5, UR4, R8 ;  /* 0x0000000405057c24 */ /* 0x000fc4000f8e0208 */
[----:B------:R-:W-:Y:S01]  /*164f0*/  VIADD R21, R21, 0xffffffff ;  /* 0xffffffff15157836 */ /* 0x000fe20000000000 */
[----:B------:R-:W-:Y:S01]  /*16500*/  ISETP.GT.AND P2, PT, R2, R29, PT ;  /* 0x0000001d0200720c */ /* 0x000fe20003f44270 */
[----:B0-----:R-:W-:-:S12]  /*16510*/  @!P1 BRA `(.L_x_2662) ;  /* 0x0000000000049947 */ /* 0x001fd80003800000 */
[----:B------:R-:W-:Y:S01]  /*16520*/  BPT.TRAP 0x1 ;  /* 0x000000040000795c */ /* 0x000fe20000300000 */
.L_x_2662:
[----:B------:R-:W-:Y:S01]  /*16530*/  IMAD R10, R18, 0x8, R17 ;  /* 0x00000008120a7824 */ /* 0x000fe200078e0211 */
[----:B------:R-:W-:Y:S01]  /*16540*/  SHF.L.U32 R20, R23, 0x1f, RZ ;  /* 0x0000001f17147819 */ /* 0x000fe200000006ff */
[----:B------:R-:W-:Y:S01]  /*16550*/  BSSY B1, `(.L_x_2663) ;  /* 0x0000004000017945 */ /* 0x000fe20003800000 */
[----:B------:R-:W-:Y:S02]  /*16560*/  SHF.R.S32.HI R9, RZ, 0x1f, R5 ;  /* 0x0000001fff097819 */ /* 0x000fe40000011405 */
[----:B------:R-:W0:Y:S02]  /*16570*/  SYNCS.PHASECHK.TRANS64.TRYWAIT P0, [R10+URZ+0x22840], R20 ;  /* 0x022840140a0075a7 */ /* 0x000e24000800017f */
[----:B0-----:R-:W-:Y:S05]  /*16580*/  @!P0 BRA `(.L_x_2664) ;  /* 0x0000004000188947 */ /* 0x001fea0003800000 */
.L_x_2756:
[----:B------:R-:W-:Y:S05]  /*16590*/  BSYNC B1 ;  /* 0x0000000000017941 */ /* 0x000fea0003800000 */
.L_x_2663:
[----:B------:R-:W-:Y:S01]  /*165a0*/  ULDC.64 UR4, c[0x0][0x300] ;  /* 0x0000c00000047ab9 */ /* 0x000fe20000000a00 */
[----:B-1---5:R-:W-:Y:S01]  /*165b0*/  SHF.R.S32.HI R19, RZ, 0x1f, R4 ;  /* 0x0000001fff137819 */ /* 0x022fe20000011404 */
        /* <DEDUP_REMOVED lines=47> */
.L_x_2770:
        /* <DEDUP_REMOVED lines=8> */
.L_x_2666:
        /* <DEDUP_REMOVED lines=11> */
.L_x_2667:
[----:B------:R1:W-:Y:S01]  /*169e0*/  SYNCS.ARRIVE.TRANS64.A1T0 RZ, [R10+URZ+0x22830], RZ ;  /* 0x022830ff0aff79a7 */ /* 0x0003e2000810003f */
[----:B------:R-:W-:Y:S05]  /*169f0*/  @!P3 BRA `(.L_x_2668) ;  /* 0x000000000004b947 */ /* 0x000fea0003800000 */
[----:B------:R-:W-:Y:S01]  /*16a00*/  BPT.TRAP 0x1 ;  /* 0x000000040000795c */ /* 0x000fe20000300000 */
.L_x_2668:
[----:B------:R-:W2:Y:S01]  /*16a10*/  SYNCS.PHASECHK.TRANS64.TRYWAIT P0, [R10+URZ+0x22860], R20 ;  /* 0x022860140a0075a7 */ /* 0x000ea2000800017f */
[----:B------:R-:W-:Y:S04]  /*16a20*/  BSSY B1, `(.L_x_2669) ;  /* 0x0000002000017945 */ /* 0x000fe80003800000 */
[----:B--2---:R-:W-:Y:S05]  /*16a30*/  @!P0 BRA `(.L_x_2670) ;  /* 0x0000004000a08947 */ /* 0x004fea0003800000 */
.L_x_2771:
[----:B------:R-:W-:Y:S05]  /*16a40*/  BSYNC B1 ;  /* 0x0000000000017941 */ /* 0x000fea0003800000 */
.L_x_2669:
[----:B------:R-:W-:Y:S01]  /*16a50*/  ULDC.64 UR4, c[0x0][0x328] ;  /* 0x0000ca0000047ab9 */ /* 0x000fe20000000a00 */
[----:B------:R-:W-:Y:S01]  /*16a60*/  ULDC.64 UR6, c[0x0][0x318] ;  /* 0x0000c60000067ab9 */ /* 0x000fe20000000a00 */
[----:B------:R-:W-:Y:S01]  /*16a70*/  IMAD R2, R9, UR4, RZ ;  /* 0x0000000409027c24 */ /* 0x000fe2000f8e02ff */
[----:B------:R-:W-:Y:S01]  /*16a80*/  LOP3.LUT P5, RZ, R16, 0x1, RZ, 0xc0, !PT ;  /* 0x0000000110ff7812 */ /* 0x000fe200078ac0ff */
[----:B0-2---:R-:W-:Y:S01]  /*16a90*/  IMAD R20, R18, 0x6000, R28 ;  /* 0x0000600012147824 */ /* 0x005fe200078e021c */
[C---:B------:R-:W-:Y:S01]  /*16aa0*/  LOP3.LUT P4, RZ, R16.reuse, 0x10, RZ, 0xc0, !PT ;  /* 0x0000001010ff7812 */ /* 0x040fe2000788c0ff */
[C---:B------:R-:W-:Y:S01]  /*16ab0*/  IMAD R7, R5.reuse, UR5, R2 ;  /* 0x0000000505077c24 */ /* 0x040fe2000f8e0202 */
[C---:B------:R-:W-:Y:S01]  /*16ac0*/  LOP3.LUT P3, RZ, R16.reuse, 0x8, RZ, 0xc0, !PT ;  /* 0x0000000810ff7812 */ /* 0x040fe2000786c0ff */
        /* <DEDUP_REMOVED lines=58> */
.L_x_2785:
        /* <DEDUP_REMOVED lines=11> */
.L_x_2672:
        /* <DEDUP_REMOVED lines=11> */
.L_x_2673:
[----:B------:R0:W-:Y:S01]  /*16fd0*/  SYNCS.ARRIVE.TRANS64.A1T0 RZ, [R10+URZ+0x22850], RZ ;  /* 0x022850ff0aff79a7 */ /* 0x0001e2000810003f */
[----:B------:R-:W-:Y:S05]  /*16fe0*/  @P2 BRA `(.L_x_2674) ;  /* 0xfffffff000a02947 */ /* 0x000fea000383ffff */
.L_x_2661:
[----:B------:R-:W-:Y:S05]  /*16ff0*/  BSYNC B0 ;  /* 0x0000000000007941 */ /* 0x000fea0003800000 */
.L_x_2660:
        /* <DEDUP_REMOVED lines=20> */
.L_x_2676:
[----:B------:R-:W-:Y:S05]  /*17140*/  BSYNC B0 ;  /* 0x0000000000007941 */ /* 0x000fea0003800000 */
.L_x_2675:
[----:B------:R-:W-:Y:S02]  /*17150*/  SEL R18, R18, RZ, P0 ;  /* 0x000000ff12127207 */ /* 0x000fe40000000000 */
[----:B------:R-:W-:-:S07]  /*17160*/  LOP3.LUT R23, R23, R0, RZ, 0x3c, !PT ;  /* 0x0000000017177212 */ /* 0x000fce00078e3cff */
.L_x_2635:
[----:B------:R-:W-:Y:S05]  /*17170*/  BSYNC B7 ;  /* 0x0000000000077941 */ /* 0x000fea0003800000 */
.L_x_2633:
        /* <DEDUP_REMOVED lines=8> */
[----:B------:R2:W3:Y:S01]  /*17200*/  LDS.128 R24, [R17+0x228d0] ;  /* 0x0228d00011187984 */ /* 0x0004e20000000c00 */
[----:B------:R-:W-:Y:S06]  /*17210*/  BAR.ARV 0x4, 0x180 ;  /* 0x0106000000007b1d */ /* 0x000fec0000002000 */
[----:B------:R-:W-:Y:S05]  /*17220*/  BRA `(.L_x_2678) ;  /* 0x0000000c00d47947 */ /* 0x000fea0003800000 */
.L_x_2677:
        /* <DEDUP_REMOVED lines=43> */
.L_x_2795:
[----:B------:R-:W-:Y:S02]  /*174e0*/  ULDC UR4, c[0x0][0xc38] ;  /* 0x00030e0000047ab9 */ /* 0x000fe40000000800 */
[----:B------:R-:W-:-:S04]  /*174f0*/  IMAD.U32 R5, RZ, RZ, UR4 ;  /* 0x00000004ff057e24 */ /* 0x000fc8000f8e00ff */
[----:B---3--:R-:W-:-:S04]  /*17500*/  IMAD R14, R14, R5, RZ ;  /* 0x000000050e0e7224 */ /* 0x008fc800078e02ff */
[----:B------:R-:W-:-:S05]  /*17510*/  IMAD.IADD R7, R7, 0x1, R14 ;  /* 0x0000000107077824 */ /* 0x000fca00078e020e */
[----:B------:R-:W-:-:S13]  /*17520*/  ISETP.GT.AND P6, PT, R7, R0, PT ;  /* 0x000000000700720c */ /* 0x000fda0003fc4270 */
[----:B------:R-:W-:Y:S05]  /*17530*/  @P6 BRA `(.L_x_2680) ;  /* 0x0000000000a46947 */ /* 0x000fea0003800000 */
.L_x_2683:
        /* <DEDUP_REMOVED lines=35> */
.L_x_2803:
[----:B------:R-:W-:Y:S02]  /*17770*/  ULDC UR4, c[0x0][0xc38] ;  /* 0x00030e0000047ab9 */ /* 0x000fe40000000800 */
[----:B------:R-:W-:-:S04]  /*17780*/  IMAD.U32 R5, RZ, RZ, UR4 ;  /* 0x00000004ff057e24 */ /* 0x000fc8000f8e00ff */
[----:B---3--:R-:W-:-:S04]  /*17790*/  IMAD R14, R14, R5, RZ ;  /* 0x000000050e0e7224 */ /* 0x008fc800078e02ff */
[----:B------:R-:W-:-:S05]  /*177a0*/  IMAD.IADD R7, R14, 0x1, R7 ;  /* 0x000000010e077824 */ /* 0x000fca00078e0207 */
[----:B------:R-:W-:-:S13]  /*177b0*/  ISETP.GT.AND P6, PT, R7, R0, PT ;  /* 0x000000000700720c */ /* 0x000fda0003fc4270 */
[----:B------:R-:W-:Y:S05]  /*177c0*/  @!P6 BRA `(.L_x_2683) ;  /* 0xfffffffc005ce947 */ /* 0x000fea000383ffff */
.L_x_2680:
[----:B------:R-:W-:Y:S01]  /*177d0*/  IMAD.IADD R7, R7, 0x1, -R14 ;  /* 0x0000000107077824 */ /* 0x000fe200078e0a0e */
[----:B------:R-:W-:-:S03]  /*177e0*/  UMOV UR4, 0xffffffff ;  /* 0xffffffff00047882 */ /* 0x000fc60000000000 */
[----:B------:R-:W-:-:S05]  /*177f0*/  IMAD R3, R2, R5, R7 ;  /* 0x0000000502037224 */ /* 0x000fca00078e0207 */
[----:B------:R-:W-:Y:S01]  /*17800*/  ISETP.GT.AND P6, PT, R3, R0, PT ;  /* 0x000000000300720c */ /* 0x000fe20003fc4270 */
[----:B------:R-:W-:-:S12]  /*17810*/  BRA.DIV UR4, `(.L_x_2684) ;  /* 0x0000004204fc7947 */ /* 0x000fd8000b800000 */
[----:B------:R-:W-:-:S04]  /*17820*/  VOTE.ANY R3, PT, !P6 ;  /* 0x0000000000037806 */ /* 0x000fc800070e0100 */
[----:B------:R-:W3:Y:S02]  /*17830*/  POPC R12, R3 ;  /* 0x00000003000c7309 */ /* 0x000ee40000000000 */
[----:B---3--:R3:W4:Y:S01]  /*17840*/  SHFL.IDX PT, R25, R25, R12, 0x1f ;  /* 0x00001f0c19197589 */ /* 0x00872200000e0000 */
[----:B------:R-:W-:-:S03]  /*17850*/  IMAD.IADD R27, R12, 0x1, R27 ;  /* 0x000000010c1b7824 */ /* 0x000fc600078e021b */
[----:B------:R3:W0:Y:S04]  /*17860*/  SHFL.IDX PT, R4, R4, R12, 0x1f ;  /* 0x00001f0c04047589 */ /* 0x00062800000e0000 */
.L_x_2808:
[----:B------:R-:W-:-:S13]  /*17870*/  ISETP.NE.AND P0, PT, R3, RZ, PT ;  /* 0x000000ff0300720c */ /* 0x000fda0003f05270 */
[----:B------:R-:W-:Y:S05]  /*17880*/  @!P0 BRA `(.L_x_2685) ;  /* 0x0000000000108947 */ /* 0x000fea0003800000 */
[----:B------:R-:W-:Y:S01]  /*17890*/  UMOV UR4, 0xffffffff ;  /* 0xffffffff00047882 */ /* 0x000fe20000000000 */
[----:B---3--:R-:W-:Y:S02]  /*178a0*/  VIADD R12, R12, 0xffffffff ;  /* 0xffffffff0c0c7836 */ /* 0x008fe40000000000 */
[----:B------:R-:W-:Y:S05]  /*178b0*/  BRA.DIV UR4, `(.L_x_2686) ;  /* 0x0000004604307947 */ /* 0x000fea000b800000 */
[----:B------:R3:W0:Y:S02]  /*178c0*/  SHFL.IDX PT, R6, R2, R12, 0x1f ;  /* 0x00001f0c02067589 */ /* 0x00062400000e0000 */
.L_x_2685:
[----:B0-----:R-:W-:Y:S01]  /*178d0*/  ISETP.NE.AND P0, PT, R4, 0x1, PT ;  /* 0x000000010400780c */ /* 0x001fe20003f05270 */
[----:B------:R-:W-:-:S04]  /*178e0*/  IMAD R24, R6, R5, R7 ;  /* 0x0000000506187224 */ /* 0x000fc800078e0207 */
[----:B------:R-:W-:-:S08]  /*178f0*/  IMAD.IADD R0, R0, 0x1, -R24 ;  /* 0x0000000100007824 */ /* 0x000fd000078e0a18 */
[----:B------:R-:W-:Y:S05]  /*17900*/  @!P0 BRA `(.L_x_2687) ;  /* 0x0000000000dc8947 */ /* 0x000fea0003800000 */
[-C--:B----4-:R-:W-:Y:S02]  /*17910*/  IABS R6, R25.reuse ;  /* 0x0000001900067213 */ /* 0x090fe40000000000 */
[----:B------:R-:W-:Y:S02]  /*17920*/  IABS R5, R4 ;  /* 0x0000000400057213 */ /* 0x000fe40000000000 */
[----:B------:R-:W0:Y:S08]  /*17930*/  I2F.RP R7, R6 ;  /* 0x0000000600077306 */ /* 0x000e300000209400 */
[----:B------:R-:W4:Y:S08]  /*17940*/  I2F.RP R8, R5 ;  /* 0x0000000500087306 */ /* 0x000f300000209400 */
[----:B0-----:R-:W2:Y:S08]  /*17950*/  MUFU.RCP R7, R7 ;  /* 0x0000000700077308 */ /* 0x001eb00000001000 */
[----:B----4-:R-:W-:Y:S01]  /*17960*/  MUFU.RCP R8, R8 ;  /* 0x0000000800087308 */ /* 0x010fe20000001000 */
[----:B--23--:R-:W-:Y:S01]  /*17970*/  VIADD R2, R7, 0xffffffe ;  /* 0x0ffffffe07027836 */ /* 0x00cfe20000000000 */
[----:B------:R-:W-:-:S06]  /*17980*/  IABS R7, R25 ;  /* 0x0000001900077213 */ /* 0x000fcc0000000000 */
[----:B------:R0:W2:Y:S02]  /*17990*/  F2I.FTZ.U32.TRUNC.NTZ R3, R2 ;  /* 0x0000000200037305 */ /* 0x0000a4000021f000 */
[----:B0-----:R-:W-:Y:S02]  /*179a0*/  IMAD.MOV.U32 R2, RZ, RZ, RZ ;  /* 0x000000ffff027224 */ /* 0x001fe400078e00ff */
[----:B--2---:R-:W-:-:S04]  /*179b0*/  IMAD.MOV R9, RZ, RZ, -R3 ;  /* 0x000000ffff097224 */ /* 0x004fc800078e0a03 */
[----:B------:R-:W-:-:S04]  /*179c0*/  IMAD R9, R9, R6, RZ ;  /* 0x0000000609097224 */ /* 0x000fc800078e02ff */
[----:B------:R-:W-:Y:S01]  /*179d0*/  IMAD.HI.U32 R3, R3, R9, R2 ;  /* 0x0000000903037227 */ /* 0x000fe200078e0002 */
        /* <DEDUP_REMOVED lines=22> */
[----:B------:R-:W-:-:S05]  /*17b40*/  IABS R3, R7 ;  /* 0x0000000700037213 */ /* 0x000fca0000000000 */
        /* <DEDUP_REMOVED lines=9> */
[----:B------:R-:W-:-:S04]  /*17be0*/  IMAD.MOV R2, RZ, RZ, -R7 ;  /* 0x000000ffff027224 */ /* 0x000fc800078e0a07 */
[----:B------:R-:W-:Y:S02]  /*17bf0*/  IMAD R2, R25, R2, R0 ;  /* 0x0000000219027224 */ /* 0x000fe400078e0200 */
        /* <DEDUP_REMOVED lines=8> */
.L_x_2687:
[----:B--23--:R-:W0:Y:S02]  /*17c80*/  LDC.64 R2, c[0x0][0xc90] ;  /* 0x00032400ff027b82 */ /* 0x00ce240000000a00 */
[----:B0-----:R-:W-:-:S05]  /*17c90*/  IMAD.WIDE R2, R27, 0x4, R2 ;  /* 0x000000041b027825 */ /* 0x001fca00078e0202 */
[----:B------:R0:W4:Y:S02]  /*17ca0*/  LDG.E R6, desc[UR48][R2.64] ;  /* 0x0000003002067981 */ /* 0x000124000c1e1900 */
[----:B0-----:R-:W-:Y:S02]  /*17cb0*/  IMAD.MOV.U32 R2, RZ, RZ, RZ ;  /* 0x000000ffff027224 */ /* 0x001fe400078e00ff */
[----:B----4-:R-:W-:-:S05]  /*17cc0*/  IMAD R7, R25, R6, RZ ;  /* 0x0000000619077224 */ /* 0x010fca00078e02ff */
[----:B------:R-:W-:-:S04]  /*17cd0*/  IABS R4, R7 ;  /* 0x0000000700047213 */ /* 0x000fc80000000000 */
[----:B------:R-:W0:Y:S08]  /*17ce0*/  I2F.RP R8, R4 ;  /* 0x0000000400087306 */ /* 0x000e300000209400 */
        /* <DEDUP_REMOVED lines=26> */
[----:B------:R-:W-:-:S04]  /*17e90*/  VIADDMNMX R5, R3, R5, R6, PT ;  /* 0x0000000503057246 */ /* 0x000fc80003800106 */
[----:B------:R-:W-:-:S04]  /*17ea0*/  IABS R6, R5 ;  /* 0x0000000500067213 */ /* 0x000fc80000000000 */
[----:B------:R-:W0:Y:S08]  /*17eb0*/  I2F.RP R8, R6 ;  /* 0x0000000600087306 */ /* 0x000e300000209400 */
[----:B0-----:R-:W0:Y:S02]  /*17ec0*/  MUFU.RCP R8, R8 ;  /* 0x0000000800087308 */ /* 0x001e240000001000 */
[----:B0-----:R-:W-:Y:S01]  /*17ed0*/  VIADD R3, R8, 0xffffffe ;  /* 0x0ffffffe08037836 */ /* 0x001fe20000000000 */
[----:B------:R-:W-:-:S05]  /*17ee0*/  IABS R8, R5 ;  /* 0x0000000500087213 */ /* 0x000fca0000000000 */
[----:B------:R-:W0:Y:S02]  /*17ef0*/  F2I.FTZ.U32.TRUNC.NTZ R3, R3 ;  /* 0x0000000300037305 */ /* 0x000e24000021f000 */
[----:B0-----:R-:W-:-:S04]  /*17f00*/  IMAD.MOV R7, RZ, RZ, -R3 ;  /* 0x000000ffff077224 */ /* 0x001fc800078e0a03 */
[----:B------:R-:W-:-:S04]  /*17f10*/  IMAD R7, R7, R6, RZ ;  /* 0x0000000607077224 */ /* 0x000fc800078e02ff */
[----:B------:R-:W-:Y:S01]  /*17f20*/  IMAD.HI.U32 R2, R3, R7, R2 ;  /* 0x0000000703027227 */ /* 0x000fe200078e0002 */
[----:B------:R-:W-:-:S03]  /*17f30*/  IABS R7, R0 ;  /* 0x0000000000077213 */ /* 0x000fc60000000000 */
        /* <DEDUP_REMOVED lines=13> */
[----:B------:R-:W-:Y:S01]  /*18010*/  @!P1 LOP3.LUT R2, RZ, R5, RZ, 0x33, !PT ;  /* 0x00000005ff029212 */ /* 0x000fe200078e33ff */
[----:B------:R-:W-:-:S04]  /*18020*/  IMAD.MOV R5, RZ, RZ, -R5 ;  /* 0x000000ffff057224 */ /* 0x000fc800078e0a05 */
[----:B------:R-:W-:-:S07]  /*18030*/  IMAD R26, R2, R5, R3 ;  /* 0x00000005021a7224 */ /* 0x000fce00078e0203 */
.L_x_2688:
[----:B------:R-:W-:-:S05]  /*18040*/  LOP3.LUT R2, RZ, R2, RZ, 0x33, !PT ;  /* 0x00000002ff027212 */ /* 0x000fca00078e33ff */
[----:B------:R-:W-:Y:S01]  /*18050*/  IMAD.IADD R25, R25, 0x1, R2 ;  /* 0x0000000119197824 */ /* 0x000fe200078e0202 */
[----:B------:R-:W-:Y:S06]  /*18060*/  BRA `(.L_x_2689) ;  /* 0x00000000001c7947 */ /* 0x000fec0003800000 */
.L_x_2681:
[----:B------:R-:W-:Y:S01]  /*18070*/  UMOV UR4, URZ ;  /* 0x0000003f00047c82 */ /* 0x000fe20008000000 */
[----:B------:R-:W-:Y:S01]  /*18080*/  UMOV UR5, URZ ;  /* 0x0000003f00057c82 */ /* 0x000fe20008000000 */
[----:B------:R-:W-:Y:S01]  /*18090*/  ULDC UR6, c[0x0][0xc3c] ;  /* 0x00030f0000067ab9 */ /* 0x000fe20000000800 */
[----:B------:R-:W-:Y:S02]  /*180a0*/  IMAD.MOV.U32 R24, RZ, RZ, R0 ;  /* 0x000000ffff187224 */ /* 0x000fe400078e0000 */
[----:B------:R-:W-:Y:S02]  /*180b0*/  IMAD.U32 R25, RZ, RZ, UR4 ;  /* 0x00000004ff197e24 */ /* 0x000fe4000f8e00ff */
[----:B------:R-:W-:Y:S02]  /*180c0*/  IMAD.U32 R26, RZ, RZ, UR5 ;  /* 0x00000005ff1a7e24 */ /* 0x000fe4000f8e00ff */
[----:B------:R-:W-:-:S07]  /*180d0*/  IMAD.U32 R27, RZ, RZ, UR6 ;  /* 0x00000006ff1b7e24 */ /* 0x000fce000f8e00ff */
.L_x_2689:
        /* <DEDUP_REMOVED lines=10> */
.L_x_2678:
[----:B------:R-:W-:Y:S02]  /*18180*/  ULDC UR4, c[0x0][0xc3c] ;  /* 0x00030f0000047ab9 */ /* 0x000fe40000000800 */
[----:B---3--:R-:W-:-:S13]  /*18190*/  ISETP.GE.AND P0, PT, R27, UR4, PT ;  /* 0x000000041b007c0c */ /* 0x008fda000bf06270 */
[----:B------:R-:W-:Y:S05]  /*181a0*/  @!P0 BRA `(.L_x_2690) ;  /* 0xffffffb000288947 */ /* 0x000fea000383ffff */
[----:B------:R-:W-:Y:S05]  /*181b0*/  BSYNC B8 ;  /* 0x0000000000087941 */ /* 0x000fea0003800000 */
.L_x_2619:
        /* <DEDUP_REMOVED lines=12> */
.L_x_2811:
[----:B------:R-:W-:Y:S05]  /*18280*/  BSYNC B0 ;  /* 0x0000000000007941 */ /* 0x000fea0003800000 */
.L_x_2691:
[----:B------:R-:W-:-:S03]  /*18290*/  UMOV UR4, 0xffffffff ;  /* 0xffffffff00047882 */ /* 0x000fc60000000000 */
[----:B------:R-:W-:Y:S05]  /*182a0*/  BRA.DIV UR4, `(.L_x_2693) ;  /* 0x0000003a04f07947 */ /* 0x000fea000b800000 */
[----:B-1----:R-:W1:Y:S02]  /*182b0*/  S2R R0, SR_TID.X ;  /* 0x0000000000007919 */ /* 0x002e640000002100 */
[----:B-1----:R-:W-:-:S04]  /*182c0*/  SHF.R.U32.HI R0, RZ, 0x5, R0 ;  /* 0x00000005ff007819 */ /* 0x002fc80000011600 */
[----:B------:R-:W-:-:S05]  /*182d0*/  LOP3.LUT R0, R0, 0x3, RZ, 0xc0, !PT ;  /* 0x0000000300007812 */ /* 0x000fca00078ec0ff */
[----:B------:R1:W3:Y:S02]  /*182e0*/  SHFL.IDX PT, R14, R0, RZ, 0x1f ;  /* 0x00001fff000e7589 */ /* 0x0002e400000e0000 */
.L_x_2814:
[----:B---3--:R-:W-:Y:S01]  /*182f0*/  ISETP.NE.AND P0, PT, R14, RZ, PT ;  /* 0x000000ff0e00720c */ /* 0x008fe20003f05270 */
[----:B------:R-:W-:-:S12]  /*18300*/  BSSY B0, `(.L_x_2694) ;  /* 0x0000024000007945 */ /* 0x000fd80003800000 */
[----:B------:R-:W-:Y:S05]  /*18310*/  @P0 BRA `(.L_x_2695) ;  /* 0x0000000000880947 */ /* 0x000fea0003800000 */
[----:B------:R-:W-:-:S03]  /*18320*/  UMOV UR4, 0xffffffff ;  /* 0xffffffff00047882 */ /* 0x000fc60000000000 */
[----:B------:R-:W-:Y:S05]  /*18330*/  BRA.DIV UR4, `(.L_x_2696) ;  /* 0x0000003e04007947 */ /* 0x000fea000b800000 */
[----:B------:R-:W-:-:S13]  /*18340*/  ELECT P6, URZ, PT ;  /* 0x00000000003f782f */ /* 0x000fda00038c0000 */
.L_x_2817:
[----:B------:R-:W-:Y:S05]  /*18350*/  @!P6 BRA `(.L_x_2695) ;  /* 0x000000000078e947 */ /* 0x000fea0003800000 */
[----:B------:R-:W-:-:S06]  /*18360*/  ULOP3.LUT UR4, UR39, 0x2, URZ, 0xfc, !UPT ;  /* 0x0000000227047892 */ /* 0x000fcc000f8efc3f */
[----:B-1----:R-:W-:-:S05]  /*18370*/  IMAD.U32 R0, RZ, RZ, UR4 ;  /* 0x00000004ff007e24 */ /* 0x002fca000f8e00ff */
[----:B------:R-:W-:-:S13]  /*18380*/  ISETP.NE.AND P0, PT, R0, 0x3, PT ;  /* 0x000000030000780c */ /* 0x000fda0003f05270 */
[----:B------:R-:W-:Y:S05]  /*18390*/  @!P0 BRA `(.L_x_2697) ;  /* 0x0000000000048947 */ /* 0x000fea0003800000 */
[----:B------:R-:W-:Y:S01]  /*183a0*/  BPT.TRAP 0x1 ;  /* 0x000000040000795c */ /* 0x000fe20000300000 */
.L_x_2697:
[C---:B------:R-:W-:Y:S01]  /*183b0*/  IMAD R3, R18.reuse, 0x8, R5 ;  /* 0x0000000812037824 */ /* 0x040fe200078e0205 */
[----:B------:R-:W-:Y:S01]  /*183c0*/  SHF.L.U32 R2, R23, 0x1f, RZ ;  /* 0x0000001f17027819 */ /* 0x000fe200000006ff */
[----:B------:R-:W-:-:S03]  /*183d0*/  VIADD R18, R18, 0x1 ;  /* 0x0000000112127836 */ /* 0x000fc60000000000 */
[----:B------:R-:W1:Y:S02]  /*183e0*/  SYNCS.PHASECHK.TRANS64.TRYWAIT P1, [R3+URZ+0x22840], R2 ;  /* 0x02284002030075a7 */ /* 0x000e64000802017f */
[----:B------:R-:W-:-:S04]  /*183f0*/  ISETP.NE.AND P2, PT, R18, 0x2, PT ;  /* 0x000000021200780c */ /* 0x000fc80003f45270 */
[----:B------:R-:W-:Y:S01]  /*18400*/  SEL R0, RZ, 0x1, P2 ;  /* 0x00000001ff007807 */ /* 0x000fe20001000000 */
[----:B-1----:R-:W-:Y:S08]  /*18410*/  @!P1 BRA `(.L_x_2698) ;  /* 0x0000003800e89947 */ /* 0x002ff00003800000 */
.L_x_2818:
[----:B------:R-:W-:Y:S02]  /*18420*/  SEL R18, R18, RZ, P2 ;  /* 0x000000ff12127207 */ /* 0x000fe40001000000 */
[----:B------:R-:W-:Y:S01]  /*18430*/  LOP3.LUT R0, R23, R0, RZ, 0x3c, !PT ;  /* 0x0000000017007212 */ /* 0x000fe200078e3cff */
[----:B------:R-:W-:Y:S06]  /*18440*/  @!P0 BRA `(.L_x_2699) ;  /* 0x0000000000048947 */ /* 0x000fec0003800000 */
[----:B------:R-:W-:Y:S01]  /*18450*/  BPT.TRAP 0x1 ;  /* 0x000000040000795c */ /* 0x000fe20000300000 */
.L_x_2699:
[----:B------:R-:W-:Y:S01]  /*18460*/  IMAD R5, R18, 0x8, R5 ;  /* 0x0000000812057824 */ /* 0x000fe200078e0205 */
[----:B------:R-:W-:-:S04]  /*18470*/  SHF.L.U32 R0, R0, 0x1f, RZ ;  /* 0x0000001f00007819 */ /* 0x000fc800000006ff */
[----:B------:R-:W3:Y:S02]  /*18480*/  SYNCS.PHASECHK.TRANS64.TRYWAIT P1, [R5+URZ+0x22840], R0 ;  /* 0x02284000050075a7 */ /* 0x000ee4000802017f */
[----:B---3--:R-:W-:Y:S05]  /*18490*/  @!P1 BRA `(.L_x_2700) ;  /* 0x0000003800dc9947 */ /* 0x008fea0003800000 */
.L_x_2819:
[----:B------:R-:W-:Y:S05]  /*184a0*/  @!P0 BRA `(.L_x_2701) ;  /* 0x0000000000048947 */ /* 0x000fea0003800000 */
[----:B------:R-:W-:Y:S01]  /*184b0*/  BPT.TRAP 0x1 ;  /* 0x000000040000795c */ /* 0x000fe20000300000 */
.L_x_2701:
[----:B------:R-:W5:Y:S02]  /*184c0*/  SYNCS.PHASECHK.TRANS64.TRYWAIT P1, [R3+URZ+0x22860], R2 ;  /* 0x02286002030075a7 */ /* 0x000f64000802017f */
[----:B-----5:R-:W-:Y:S05]  /*184d0*/  @!P1 BRA `(.L_x_2702) ;  /* 0x0000003800e09947 */ /* 0x020fea0003800000 */
.L_x_2820:
[----:B------:R-:W-:Y:S05]  /*184e0*/  @!P0 BRA `(.L_x_2703) ;  /* 0x0000000000048947 */ /* 0x000fea0003800000 */
[----:B------:R-:W-:Y:S01]  /*184f0*/  BPT.TRAP 0x1 ;  /* 0x000000040000795c */ /* 0x000fe20000300000 */
.L_x_2703:
[----:B------:R0:W0:Y:S02]  /*18500*/  SYNCS.PHASECHK.TRANS64.TRYWAIT P0, [R5+URZ+0x22860], R0 ;  /* 0x02286000050075a7 */ /* 0x000024000800017f */
[----:B0-----:R-:W-:Y:S05]  /*18510*/  @!P0 NANOSLEEP.SYNCS 0x989680 ;  /* 0x009896800000895d */ /* 0x001fea0003900000 */
[----:B------:R-:W0:Y:S02]  /*18520*/  @!P0 SYNCS.PHASECHK.TRANS64 P0, [R5+URZ+0x22860], R0 ;  /* 0x02286000050085a7 */ /* 0x000e24000800007f */
[----:B0-----:R-:W-:Y:S05]  /*18530*/  @!P0 BRA `(.L_x_2703) ;  /* 0xfffffffc00f08947 */ /* 0x001fea000383ffff */
.L_x_2695:
[----:B------:R-:W-:Y:S05]  /*18540*/  BSYNC B0 ;  /* 0x0000000000007941 */ /* 0x000fea0003800000 */
.L_x_2694:
[----:B------:R-:W-:Y:S05]  /*18550*/  EXIT ;  /* 0x000000000000794d */ /* 0x000fea0003800000 */
.L_x_2510:
[----:B0-----:R0:W1:Y:S02]  /*18560*/  SYNCS.PHASECHK.TRANS64.TRYWAIT P0, [R6+URZ+0x22800], R3 ;  /* 0x02280003060075a7 */ /* 0x001064000800017f */
[----:B-1----:R-:W-:Y:S05]  /*18570*/  @!P0 NANOSLEEP.SYNCS 0x989680 ;  /* 0x009896800000895d */ /* 0x002fea0003900000 */
[----:B------:R-:W1:Y:S02]  /*18580*/  @!P0 SYNCS.PHASECHK.TRANS64 P0, [R6+URZ+0x22800], R3 ;  /* 0x02280003060085a7 */ /* 0x000e64000800007f */
[----:B-1----:R-:W-:Y:S05]  /*18590*/  @!P0 BRA `(.L_x_2510) ;  /* 0xfffffffc00f08947 */ /* 0x002fea000383ffff */
[----:B------:R-:W-:Y:S05]  /*185a0*/  BRA `(.L_x_2704) ;  /* 0xfffffe9c00807947 */ /* 0x000fea000383ffff */
.L_x_2514:
[----:B0-----:R-:W-:-:S04]  /*185b0*/  IMAD.U32 R3, RZ, RZ, UR22 ;  /* 0x00000016ff037e24 */ /* 0x001fc8000f8e00ff */
[----:B------:R0:W2:Y:S03]  /*185c0*/  SYNCS.PHASECHK.TRANS64.TRYWAIT P1, [R3+URZ+0x22830], R8 ;  /* 0x02283008030075a7 */ /* 0x0000a6000802017f */
[----:B--2---:R-:W-:Y:S05]  /*185d0*/  @!P1 NANOSLEEP.SYNCS 0x989680 ;  /* 0x009896800000995d */ /* 0x004fea0003900000 */
[----:B------:R-:W2:Y:S02]  /*185e0*/  @!P1 SYNCS.PHASECHK.TRANS64 P1, [R3+URZ+0x22830], R8 ;  /* 0x02283008030095a7 */ /* 0x000ea4000802007f */
[----:B--2---:R-:W-:Y:S05]  /*185f0*/  @!P1 BRA `(.L_x_2514) ;  /* 0xfffffffc00ec9947 */ /* 0x004fea000383ffff */
[----:B------:R-:W-:Y:S05]  /*18600*/  BRA `(.L_x_2513) ;  /* 0xfffffe9c00a87947 */ /* 0x000fea000383ffff */
.L_x_2527:
[----:B-1----:R-:W-:-:S04]  /*18610*/  IMAD.U32 R9, RZ, RZ, UR22 ;  /* 0x00000016ff097e24 */ /* 0x002fc8000f8e00ff */
[----:B------:R1:W2:Y:S03]  /*18620*/  SYNCS.PHASECHK.TRANS64.TRYWAIT P1, [R9+URZ+0x22850], R8 ;  /* 0x02285008090075a7 */ /* 0x0002a6000802017f */
[----:B--2---:R-:W-:Y:S05]  /*18630*/  @!P1 NANOSLEEP.SYNCS 0x989680 ;  /* 0x009896800000995d */ /* 0x004fea0003900000 */
[----:B------:R-:W2:Y:S02]  /*18640*/  @!P1 SYNCS.PHASECHK.TRANS64 P1, [R9+URZ+0x22850], R8 ;  /* 0x02285008090095a7 */ /* 0x000ea4000802007f */
[----:B--2---:R-:W-:Y:S05]  /*18650*/  @!P1 BRA `(.L_x_2527) ;  /* 0xfffffffc00ec9947 */ /* 0x004fea000383ffff */
[----:B------:R-:W-:Y:S05]  /*18660*/  BRA `(.L_x_2526) ;  /* 0xfffffec000587947 */ /* 0x000fea000383ffff */
.L_x_2536:
[----:B-1----:R-:W-:-:S04]  /*18670*/  IMAD.U32 R4, RZ, RZ, UR26 ;  /* 0x0000001aff047e24 */ /* 0x002fc8000f8e00ff */
[----:B------:R1:W2:Y:S03]  /*18680*/  SYNCS.PHASECHK.TRANS64.TRYWAIT P1, [R4+URZ+0x22830], R7 ;  /* 0x02283007040075a7 */ /* 0x0002a6000802017f */
[----:B--2---:R-:W-:Y:S05]  /*18690*/  @!P1 NANOSLEEP.SYNCS 0x989680 ;  /* 0x009896800000995d */ /* 0x004fea0003900000 */
[----:B------:R-:W2:Y:S02]  /*186a0*/  @!P1 SYNCS.PHASECHK.TRANS64 P1, [R4+URZ+0x22830], R7 ;  /* 0x02283007040095a7 */ /* 0x000ea4000802007f */
[----:B--2---:R-:W-:Y:S05]  /*186b0*/  @!P1 BRA `(.L_x_2536) ;  /* 0xfffffffc00ec9947 */ /* 0x004fea000383ffff */
[----:B------:R-:W-:Y:S05]  /*186c0*/  BRA `(.L_x_2535) ;  /* 0xfffffec8000c7947 */ /* 0x000fea000383ffff */
.L_x_2549:
[----:B---3--:R-:W-:-:S04]  /*186d0*/  IMAD.U32 R8, RZ, RZ, UR26 ;  /* 0x0000001aff087e24 */ /* 0x008fc8000f8e00ff */
[----:B------:R3:W4:Y:S03]  /*186e0*/  SYNCS.PHASECHK.TRANS64.TRYWAIT P1, [R8+URZ+0x22850], R7 ;  /* 0x02285007080075a7 */ /* 0x000726000802017f */
[----:B----4-:R-:W-:Y:S05]  /*186f0*/  @!P1 NANOSLEEP.SYNCS 0x989680 ;  /* 0x009896800000995d */ /* 0x010fea0003900000 */
[----:B------:R-:W4:Y:S02]  /*18700*/  @!P1 SYNCS.PHASECHK.TRANS64 P1, [R8+URZ+0x22850], R7 ;  /* 0x02285007080095a7 */ /* 0x000f24000802007f */
[----:B----4-:R-:W-:Y:S05]  /*18710*/  @!P1 BRA `(.L_x_2549) ;  /* 0xfffffffc00ec9947 */ /* 0x010fea000383ffff */
[----:B------:R-:W-:Y:S05]  /*18720*/  BRA `(.L_x_2548) ;  /* 0xfffffef000dc7947 */ /* 0x000fea000383ffff */
.L_x_2559:
[----:B-12---:R-:W-:-:S04]  /*18730*/  IMAD.U32 R3, RZ, RZ, UR24 ;  /* 0x00000018ff037e24 */ /* 0x006fc8000f8e00ff */
[----:B------:R1:W2:Y:S03]  /*18740*/  SYNCS.PHASECHK.TRANS64.TRYWAIT P2, [R3+URZ+0x22830], R6 ;  /* 0x02283006030075a7 */ /* 0x0002a6000804017f */
[----:B--2---:R-:W-:Y:S05]  /*18750*/  @!P2 NANOSLEEP.SYNCS 0x989680 ;  /* 0x009896800000a95d */ /* 0x004fea0003900000 */
[----:B------:R-:W2:Y:S02]  /*18760*/  @!P2 SYNCS.PHASECHK.TRANS64 P2, [R3+URZ+0x22830], R6 ;  /* 0x022830060300a5a7 */ /* 0x000ea4000804007f */
[----:B--2---:R-:W-:Y:S05]  /*18770*/  @!P2 BRA `(.L_x_2559) ;  /* 0xfffffffc00eca947 */ /* 0x004fea000383ffff */
[----:B------:R-:W-:Y:S05]  /*18780*/  BRA `(.L_x_2558) ;  /* 0xfffffef8009c7947 */ /* 0x000fea000383ffff */
.L_x_2564:
[----:B---3--:R-:W-:-:S04]  /*18790*/  IMAD.U32 R9, RZ, RZ, UR24 ;  /* 0x00000018ff097e24 */ /* 0x008fc8000f8e00ff */
[----:B------:R3:W4:Y:S03]  /*187a0*/  SYNCS.PHASECHK.TRANS64.TRYWAIT P2, [R9+URZ+0x22850], R6 ;  /* 0x02285006090075a7 */ /* 0x000726000804017f */
[----:B----4-:R-:W-:Y:S05]  /*187b0*/  @!P2 NANOSLEEP.SYNCS 0x989680 ;  /* 0x009896800000a95d */ /* 0x010fea0003900000 */
[----:B------:R-:W4:Y:S02]  /*187c0*/  @!P2 SYNCS.PHASECHK.TRANS64 P2, [R9+URZ+0x22850], R6 ;  /* 0x022850060900a5a7 */ /* 0x000f24000804007f */
[----:B----4-:R-:W-:Y:S05]  /*187d0*/  @!P2 BRA `(.L_x_2564) ;  /* 0xfffffffc00eca947 */ /* 0x010fea000383ffff */
[----:B------:R-:W-:Y:S05]  /*187e0*/  BRA `(.L_x_2563) ;  /* 0xffffff1000bc7947 */ /* 0x000fea000383ffff */
.L_x_2571:
[----:B---3--:R-:W-:-:S04]  /*187f0*/  IMAD.U32 R4, RZ, RZ, UR23 ;  /* 0x00000017ff047e24 */ /* 0x008fc8000f8e00ff */
[----:B------:R3:W4:Y:S03]  /*18800*/  SYNCS.PHASECHK.TRANS64.TRYWAIT P1, [R4+URZ+0x22830], R7 ;  /* 0x02283007040075a7 */ /* 0x000726000802017f */
[----:B----4-:R-:W-:Y:S05]  /*18810*/  @!P1 NANOSLEEP.SYNCS 0x989680 ;  /* 0x009896800000995d */ /* 0x010fea0003900000 */
[----:B------:R-:W4:Y:S02]  /*18820*/  @!P1 SYNCS.PHASECHK.TRANS64 P1, [R4+URZ+0x22830], R7 ;  /* 0x02283007040095a7 */ /* 0x000f24000802007f */
[----:B----4-:R-:W-:Y:S05]  /*18830*/  @!P1 BRA `(.L_x_2571) ;  /* 0xfffffffc00ec9947 */ /* 0x010fea000383ffff */
[----:B------:R-:W-:Y:S05]  /*18840*/  BRA `(.L_x_2570) ;  /* 0xffffff1400d47947 */ /* 0x000fea000383ffff */
.L_x_2584:
[----:B---3--:R-:W-:-:S04]  /*18850*/  IMAD.U32 R8, RZ, RZ, UR23 ;  /* 0x00000017ff087e24 */ /* 0x008fc8000f8e00ff */
[----:B------:R3:W4:Y:S03]  /*18860*/  SYNCS.PHASECHK.TRANS64.TRYWAIT P1, [R8+URZ+0x22850], R7 ;  /* 0x02285007080075a7 */ /* 0x000726000802017f */
[----:B----4-:R-:W-:Y:S05]  /*18870*/  @!P1 NANOSLEEP.SYNCS 0x989680 ;  /* 0x009896800000995d */ /* 0x010fea0003900000 */
[----:B------:R-:W4:Y:S02]  /*18880*/  @!P1 SYNCS.PHASECHK.TRANS64 P1, [R8+URZ+0x22850], R7 ;  /* 0x02285007080095a7 */ /* 0x000f24000802007f */
[----:B----4-:R-:W-:Y:S05]  /*18890*/  @!P1 BRA `(.L_x_2584) ;  /* 0xfffffffc00ec9947 */ /* 0x010fea000383ffff */
[----:B------:R-:W-:Y:S05]  /*188a0*/  BRA `(.L_x_2583) ;  /* 0xffffff4000a47947 */ /* 0x000fea000383ffff */
.L_x_2641:
        /* <DEDUP_REMOVED lines=11> */
.L_x_2706:
[----:B------:R-:W-:Y:S05]  /*18960*/  BSYNC B0 ;  /* 0x0000000000007941 */ /* 0x000fea0003800000 */
.L_x_2705:
[----:B------:R-:W-:Y:S05]  /*18970*/  BRA `(.L_x_2707) ;  /* 0xffffffb800b87947 */ /* 0x000fea000383ffff */
.L_x_2644:
[----:B0-----:R0:W1:Y:S02]  /*18980*/  SYNCS.PHASECHK.TRANS64.TRYWAIT P0, [R19+URZ+0x22840], R0 ;  /* 0x02284000130075a7 */ /* 0x001064000800017f */
[----:B-1----:R-:W-:Y:S05]  /*18990*/  @!P0 NANOSLEEP.SYNCS 0x989680 ;  /* 0x009896800000895d */ /* 0x002fea0003900000 */
[----:B------:R-:W1:Y:S02]  /*189a0*/  @!P0 SYNCS.PHASECHK.TRANS64 P0, [R19+URZ+0x22840], R0 ;  /* 0x02284000130085a7 */ /* 0x000e64000800007f */
[----:B-1----:R-:W-:Y:S05]  /*189b0*/  @!P0 BRA `(.L_x_2644) ;  /* 0xfffffffc00f08947 */ /* 0x002fea000383ffff */
[----:B------:R-:W-:Y:S05]  /*189c0*/  BRA `(.L_x_2708) ;  /* 0xffffffbc00547947 */ /* 0x000fea000383ffff */
.L_x_2645:
        /* <DEDUP_REMOVED lines=8> */
.L_x_2710:
[----:B------:R-:W-:Y:S05]  /*18a50*/  BSYNC B0 ;  /* 0x0000000000007941 */ /* 0x000fea0003800000 */
.L_x_2709:
        /* <DEDUP_REMOVED lines=9> */
.L_x_2711:
[----:B------:R-:W-:Y:S02]  /*18af0*/  IMAD.MOV.U32 R13, RZ, RZ, R4 ;  /* 0x000000ffff0d7224 */ /* 0x000fe400078e0004 */
[----:B------:R-:W-:Y:S02]  /*18b00*/  IMAD.MOV.U32 R12, RZ, RZ, 0x1 ;  /* 0x00000001ff0c7424 */ /* 0x000fe400078e00ff */
[----:B------:R-:W-:-:S07]  /*18b10*/  IMAD.MOV.U32 R3, RZ, RZ, R14 ;  /* 0x000000ffff037224 */ /* 0x000fce00078e000e */
[----:B------:R-:W-:Y:S05]  /*18b20*/  WARPSYNC.COLLECTIVE R15, `(.L_x_2712) ;  /* 0x000000000f087348 */ /* 0x000fea0003c00000 */
[----:B------:R0:W1:Y:S02]  /*18b30*/  SHFL.IDX P6, R14, R13, R12, R11 ;  /* 0x0000000c0d0e7389 */ /* 0x00006400000c000b */
[----:B01----:R-:W-:Y:S01]  /*18b40*/  ENDCOLLECTIVE ;  /* 0x000000000000791b */ /* 0x003fe20003800000 */
.L_x_2712:
        /* <DEDUP_REMOVED lines=15> */
.L_x_2713:
[----:B------:R-:W-:Y:S02]  /*18c40*/  @P0 IMAD R6, R5, 0x2, R17 ;  /* 0x0000000205060824 */ /* 0x000fe400078e0211 */
[----:B------:R-:W-:Y:S02]  /*18c50*/  IMAD.MOV.U32 R13, RZ, RZ, R4 ;  /* 0x000000ffff0d7224 */ /* 0x000fe400078e0004 */
[----:B------:R-:W-:Y:S02]  /*18c60*/  IMAD.MOV.U32 R12, RZ, RZ, 0x2 ;  /* 0x00000002ff0c7424 */ /* 0x000fe400078e00ff */
[----:B------:R-:W-:-:S07]  /*18c70*/  IMAD.MOV.U32 R3, RZ, RZ, R14 ;  /* 0x000000ffff037224 */ /* 0x000fce00078e000e */
[----:B------:R-:W-:Y:S05]  /*18c80*/  WARPSYNC.COLLECTIVE R15, `(.L_x_2714) ;  /* 0x000000000f087348 */ /* 0x000fea0003c00000 */
[----:B------:R0:W1:Y:S02]  /*18c90*/  SHFL.IDX P6, R14, R13, R12, R11 ;  /* 0x0000000c0d0e7389 */ /* 0x00006400000c000b */
[----:B01----:R-:W-:Y:S01]  /*18ca0*/  ENDCOLLECTIVE ;  /* 0x000000000000791b */ /* 0x003fe20003800000 */
.L_x_2714:
        /* <DEDUP_REMOVED lines=15> */
.L_x_2715:
[----:B------:R-:W-:Y:S02]  /*18da0*/  @P0 IMAD R6, R5, 0x2, R17 ;  /* 0x0000000205060824 */ /* 0x000fe400078e0211 */
[----:B------:R-:W-:Y:S02]  /*18db0*/  IMAD.MOV.U32 R13, RZ, RZ, R4 ;  /* 0x000000ffff0d7224 */ /* 0x000fe400078e0004 */
[----:B------:R-:W-:Y:S02]  /*18dc0*/  IMAD.MOV.U32 R12, RZ, RZ, 0x3 ;  /* 0x00000003ff0c7424 */ /* 0x000fe400078e00ff */
[----:B------:R-:W-:-:S07]  /*18dd0*/  IMAD.MOV.U32 R3, RZ, RZ, R14 ;  /* 0x000000ffff037224 */ /* 0x000fce00078e000e */
[----:B------:R-:W-:Y:S05]  /*18de0*/  WARPSYNC.COLLECTIVE R15, `(.L_x_2716) ;  /* 0x000000000f087348 */ /* 0x000fea0003c00000 */
[----:B------:R0:W1:Y:S02]  /*18df0*/  SHFL.IDX P6, R14, R13, R12, R11 ;  /* 0x0000000c0d0e7389 */ /* 0x00006400000c000b */
[----:B01----:R-:W-:Y:S01]  /*18e00*/  ENDCOLLECTIVE ;  /* 0x000000000000791b */ /* 0x003fe20003800000 */
.L_x_2716:
        /* <DEDUP_REMOVED lines=15> */
.L_x_2717:
[----:B------:R-:W-:Y:S02]  /*18f00*/  @P0 IMAD R6, R5, 0x2, R17 ;  /* 0x0000000205060824 */ /* 0x000fe400078e0211 */
[----:B------:R-:W-:Y:S02]  /*18f10*/  IMAD.MOV.U32 R13, RZ, RZ, R4 ;  /* 0x000000ffff0d7224 */ /* 0x000fe400078e0004 */
[----:B------:R-:W-:Y:S02]  /*18f20*/  IMAD.MOV.U32 R12, RZ, RZ, 0x4 ;  /* 0x00000004ff0c7424 */ /* 0x000fe400078e00ff */
[----:B------:R-:W-:-:S07]  /*18f30*/  IMAD.MOV.U32 R3, RZ, RZ, R14 ;  /* 0x000000ffff037224 */ /* 0x000fce00078e000e */
[----:B------:R-:W-:Y:S05]  /*18f40*/  WARPSYNC.COLLECTIVE R15, `(.L_x_2718) ;  /* 0x000000000f087348 */ /* 0x000fea0003c00000 */
[----:B------:R0:W1:Y:S02]  /*18f50*/  SHFL.IDX P6, R14, R13, R12, R11 ;  /* 0x0000000c0d0e7389 */ /* 0x00006400000c000b */
[----:B01----:R-:W-:Y:S01]  /*18f60*/  ENDCOLLECTIVE ;  /* 0x000000000000791b */ /* 0x003fe20003800000 */
.L_x_2718:
        /* <DEDUP_REMOVED lines=15> */
.L_x_2719:
[----:B------:R-:W-:Y:S02]  /*19060*/  @P0 IMAD R6, R5, 0x2, R17 ;  /* 0x0000000205060824 */ /* 0x000fe400078e0211 */
[----:B------:R-:W-:Y:S02]  /*19070*/  IMAD.MOV.U32 R13, RZ, RZ, R4 ;  /* 0x000000ffff0d7224 */ /* 0x000fe400078e0004 */
[----:B------:R-:W-:Y:S02]  /*19080*/  IMAD.MOV.U32 R12, RZ, RZ, 0x5 ;  /* 0x00000005ff0c7424 */ /* 0x000fe400078e00ff */
[----:B------:R-:W-:-:S07]  /*19090*/  IMAD.MOV.U32 R3, RZ, RZ, R14 ;  /* 0x000000ffff037224 */ /* 0x000fce00078e000e */
[----:B------:R-:W-:Y:S05]  /*190a0*/  WARPSYNC.COLLECTIVE R15, `(.L_x_2720) ;  /* 0x000000000f087348 */ /* 0x000fea0003c00000 */
[----:B------:R0:W1:Y:S02]  /*190b0*/  SHFL.IDX P6, R14, R13, R12, R11 ;  /* 0x0000000c0d0e7389 */ /* 0x00006400000c000b */
[----:B01----:R-:W-:Y:S01]  /*190c0*/  ENDCOLLECTIVE ;  /* 0x000000000000791b */ /* 0x003fe20003800000 */
.L_x_2720:
        /* <DEDUP_REMOVED lines=10> */
.L_x_2721:
[----:B------:R-:W-:Y:S01]  /*19170*/  @!PT LDS RZ, [RZ] ;  /* 0x00000000fffff984 */ /* 0x000fe20000000800 */
[----:B------:R-:W-:Y:S01]  /*19180*/  @!PT LDS RZ, [RZ] ;  /* 0x00000000fffff984 */ /* 0x000fe20000000800 */
[----:B------:R-:W-:Y:S01]  /*19190*/  @!PT LDS RZ, [RZ] ;  /* 0x00000000fffff984 */ /* 0x000fe20000000800 */
[----:B------:R1:W-:Y:S01]  /*191a0*/  @P0 LDGSTS.E.BYPASS.LTC128B.128 [R6+0x1e400], desc[UR48][R2.64], !P2 ;  /* 0x1e40000002060fae */ /* 0x0003e2000d101d70 */
[----:B------:R-:W-:Y:S01]  /*191b0*/  IMAD.MOV.U32 R0, RZ, RZ, R14 ;  /* 0x000000ffff007224 */ /* 0x000fe200078e000e */
[----:B------:R-:W-:Y:S06]  /*191c0*/  BRA `(.L_x_2722) ;  /* 0xffffffb800b47947 */ /* 0x000fec000383ffff */
.L_x_2650:
[----:B------:R-:W-:Y:S02]  /*191d0*/  IMAD.MOV.U32 R13, RZ, RZ, R4 ;  /* 0x000000ffff0d7224 */ /* 0x000fe400078e0004 */
[----:B------:R-:W-:Y:S02]  /*191e0*/  IMAD.MOV.U32 R12, RZ, RZ, RZ ;  /* 0x000000ffff0c7224 */ /* 0x000fe400078e00ff */
[----:B------:R-:W-:Y:S02]  /*191f0*/  IMAD.MOV.U32 R11, RZ, RZ, 0x181f ;  /* 0x0000181fff0b7424 */ /* 0x000fe400078e00ff */
[----:B------:R-:W-:Y:S02]  /*19200*/  IMAD.MOV.U32 R15, RZ, RZ, -0x1 ;  /* 0xffffffffff0f7424 */ /* 0x000fe400078e00ff */
[----:B------:R-:W-:Y:S02]  /*19210*/  IMAD R35, R35, R6, RZ ;  /* 0x0000000623237224 */ /* 0x000fe400078e02ff */
[----:B------:R-:W-:-:S07]  /*19220*/  IMAD.IADD R33, R8, 0x1, R33 ;  /* 0x0000000108217824 */ /* 0x000fce00078e0221 */
[----:B-1----:R-:W-:Y:S05]  /*19230*/  WARPSYNC.COLLECTIVE R15, `(.L_x_2723) ;  /* 0x000000000f087348 */ /* 0x002fea0003c00000 */
[----:B------:R0:W2:Y:S02]  /*19240*/  SHFL.IDX P6, R14, R13, R12, R11 ;  /* 0x0000000c0d0e7389 */ /* 0x0000a400000c000b */
[----:B012---:R-:W-:Y:S01]  /*19250*/  ENDCOLLECTIVE ;  /* 0x000000000000791b */ /* 0x007fe20003800000 */
.L_x_2723:
[C---:B------:R-:W-:Y:S01]  /*19260*/  VIADD R6, R33.reuse, 0x10 ;  /* 0x0000001021067836 */ /* 0x040fe20000000000 */
[----:B------:R-:W-:Y:S01]  /*19270*/  ISETP.GE.AND P0, PT, R33, R35, PT ;  /* 0x000000232100720c */ /* 0x000fe20003f06270 */
[----:B------:R-:W-:Y:S02]  /*19280*/  IMAD.MOV.U32 R13, RZ, RZ, R0 ;  /* 0x000000ffff0d7224 */ /* 0x000fe400078e0000 */
[----:B------:R-:W-:-:S10]  /*19290*/  IMAD.MOV.U32 R2, RZ, RZ, R14 ;  /* 0x000000ffff027224 */ /* 0x000fd400078e000e */
[----:B------:R-:W-:Y:S05]  /*192a0*/  WARPSYNC.COLLECTIVE R15, `(.L_x_2724) ;  /* 0x000000000f087348 */ /* 0x000fea0003c00000 */
[----:B------:R0:W1:Y:S02]  /*192b0*/  SHFL.IDX P6, R14, R13, R12, R11 ;  /* 0x0000000c0d0e7389 */ /* 0x00006400000c000b */
[----:B01----:R-:W-:Y:S01]  /*192c0*/  ENDCOLLECTIVE ;  /* 0x000000000000791b */ /* 0x003fe20003800000 */
.L_x_2724:
[----:B------:R-:W-:Y:S02]  /*192d0*/  IMAD.MOV.U32 R13, RZ, RZ, R4 ;  /* 0x000000ffff0d7224 */ /* 0x000fe400078e0004 */
[----:B------:R-:W-:Y:S02]  /*192e0*/  IMAD.MOV.U32 R12, RZ, RZ, 0x1 ;  /* 0x00000001ff0c7424 */ /* 0x000fe400078e00ff */
[----:B------:R-:W-:-:S07]  /*192f0*/  IMAD.MOV.U32 R3, RZ, RZ, R14 ;  /* 0x000000ffff037224 */ /* 0x000fce00078e000e */
[----:B------:R-:W-:Y:S05]  /*19300*/  WARPSYNC.COLLECTIVE R15, `(.L_x_2725) ;  /* 0x000000000f087348 */ /* 0x000fea0003c00000 */
[----:B------:R0:W1:Y:S02]  /*19310*/  SHFL.IDX P6, R14, R13, R12, R11 ;  /* 0x0000000c0d0e7389 */ /* 0x00006400000c000b */
[----:B01----:R-:W-:Y:S01]  /*19320*/  ENDCOLLECTIVE ;  /* 0x000000000000791b */ /* 0x003fe20003800000 */
.L_x_2725:
        /* <DEDUP_REMOVED lines=15> */
.L_x_2726:
[----:B------:R-:W-:Y:S02]  /*19420*/  IMAD.MOV.U32 R13, RZ, RZ, R4 ;  /* 0x000000ffff0d7224 */ /* 0x000fe400078e0004 */
[----:B------:R-:W-:Y:S02]  /*19430*/  IMAD.MOV.U32 R12, RZ, RZ, 0x2 ;  /* 0x00000002ff0c7424 */ /* 0x000fe400078e00ff */
[----:B------:R-:W-:-:S07]  /*19440*/  IMAD.MOV.U32 R3, RZ, RZ, R14 ;  /* 0x000000ffff037224 */ /* 0x000fce00078e000e */
[----:B------:R-:W-:Y:S05]  /*19450*/  WARPSYNC.COLLECTIVE R15, `(.L_x_2727) ;  /* 0x000000000f087348 */ /* 0x000fea0003c00000 */
[----:B------:R0:W1:Y:S02]  /*19460*/  SHFL.IDX P6, R14, R13, R12, R11 ;  /* 0x0000000c0d0e7389 */ /* 0x00006400000c000b */
[----:B01----:R-:W-:Y:S01]  /*19470*/  ENDCOLLECTIVE ;  /* 0x000000000000791b */ /* 0x003fe20003800000 */
.L_x_2727:
        /* <DEDUP_REMOVED lines=16> */
.L_x_2728:
[----:B------:R-:W-:Y:S02]  /*19580*/  IMAD.MOV.U32 R13, RZ, RZ, R4 ;  /* 0x000000ffff0d7224 */ /* 0x000fe400078e0004 */
[----:B------:R-:W-:Y:S02]  /*19590*/  IMAD.MOV.U32 R12, RZ, RZ, 0x3 ;  /* 0x00000003ff0c7424 */ /* 0x000fe400078e00ff */
[----:B------:R-:W-:-:S07]  /*195a0*/  IMAD.MOV.U32 R3, RZ, RZ, R14 ;  /* 0x000000ffff037224 */ /* 0x000fce00078e000e */
[----:B------:R-:W-:Y:S05]  /*195b0*/  WARPSYNC.COLLECTIVE R15, `(.L_x_2729) ;  /* 0x000000000f087348 */ /* 0x000fea0003c00000 */
[----:B------:R0:W1:Y:S02]  /*195c0*/  SHFL.IDX P6, R14, R13, R12, R11 ;  /* 0x0000000c0d0e7389 */ /* 0x00006400000c000b */
[----:B01----:R-:W-:Y:S01]  /*195d0*/  ENDCOLLECTIVE ;  /* 0x000000000000791b */ /* 0x003fe20003800000 */
.L_x_2729:
        /* <DEDUP_REMOVED lines=16> */
.L_x_2730:
[----:B------:R-:W-:Y:S02]  /*196e0*/  IMAD.MOV.U32 R13, RZ, RZ, R4 ;  /* 0x000000ffff0d7224 */ /* 0x000fe400078e0004 */
[----:B------:R-:W-:Y:S02]  /*196f0*/  IMAD.MOV.U32 R12, RZ, RZ, 0x4 ;  /* 0x00000004ff0c7424 */ /* 0x000fe400078e00ff */
[----:B------:R-:W-:-:S07]  /*19700*/  IMAD.MOV.U32 R3, RZ, RZ, R14 ;  /* 0x000000ffff037224 */ /* 0x000fce00078e000e */
[----:B------:R-:W-:Y:S05]  /*19710*/  WARPSYNC.COLLECTIVE R15, `(.L_x_2731) ;  /* 0x000000000f087348 */ /* 0x000fea0003c00000 */
[----:B------:R0:W1:Y:S02]  /*19720*/  SHFL.IDX P6, R14, R13, R12, R11 ;  /* 0x0000000c0d0e7389 */ /* 0x00006400000c000b */
[----:B01----:R-:W-:Y:S01]  /*19730*/  ENDCOLLECTIVE ;  /* 0x000000000000791b */ /* 0x003fe20003800000 */
.L_x_2731:
        /* <DEDUP_REMOVED lines=16> */
.L_x_2732:
[----:B------:R-:W-:Y:S02]  /*19840*/  IMAD.MOV.U32 R13, RZ, RZ, R4 ;  /* 0x000000ffff0d7224 */ /* 0x000fe400078e0004 */
[----:B------:R-:W-:Y:S02]  /*19850*/  IMAD.MOV.U32 R12, RZ, RZ, 0x5 ;  /* 0x00000005ff0c7424 */ /* 0x000fe400078e00ff */
[----:B------:R-:W-:-:S07]  /*19860*/  IMAD.MOV.U32 R3, RZ, RZ, R14 ;  /* 0x000000ffff037224 */ /* 0x000fce00078e000e */
[----:B------:R-:W-:Y:S05]  /*19870*/  WARPSYNC.COLLECTIVE R15, `(.L_x_2733) ;  /* 0x000000000f087348 */ /* 0x000fea0003c00000 */
[----:B------:R0:W1:Y:S02]  /*19880*/  SHFL.IDX P6, R14, R13, R12, R11 ;  /* 0x0000000c0d0e7389 */ /* 0x00006400000c000b */
[----:B01----:R-:W-:Y:S01]  /*19890*/  ENDCOLLECTIVE ;  /* 0x000000000000791b */ /* 0x003fe20003800000 */
.L_x_2733:
        /* <DEDUP_REMOVED lines=16> */
.L_x_2734:
[----:B------:R-:W-:Y:S02]  /*199a0*/  IMAD.MOV.U32 R13, RZ, RZ, R4 ;  /* 0x000000ffff0d7224 */ /* 0x000fe400078e0004 */
[----:B------:R-:W-:Y:S02]  /*199b0*/  IMAD.MOV.U32 R12, RZ, RZ, 0x6 ;  /* 0x00000006ff0c7424 */ /* 0x000fe400078e00ff */
[----:B------:R-:W-:-:S07]  /*199c0*/  IMAD.MOV.U32 R3, RZ, RZ, R14 ;  /* 0x000000ffff037224 */ /* 0x000fce00078e000e */
[----:B------:R-:W-:Y:S05]  /*199d0*/  WARPSYNC.COLLECTIVE R15, `(.L_x_2735) ;  /* 0x000000000f087348 */ /* 0x000fea0003c00000 */
[----:B------:R0:W1:Y:S02]  /*199e0*/  SHFL.IDX P6, R14, R13, R12, R11 ;  /* 0x0000000c0d0e7389 */ /* 0x00006400000c000b */
[----:B01----:R-:W-:Y:S01]  /*199f0*/  ENDCOLLECTIVE ;  /* 0x000000000000791b */ /* 0x003fe20003800000 */
.L_x_2735:
        /* <DEDUP_REMOVED lines=16> */
.L_x_2736:
[----:B------:R-:W-:Y:S02]  /*19b00*/  IMAD.MOV.U32 R13, RZ, RZ, R4 ;  /* 0x000000ffff0d7224 */ /* 0x000fe400078e0004 */
[----:B------:R-:W-:Y:S02]  /*19b10*/  IMAD.MOV.U32 R12, RZ, RZ, 0x7 ;  /* 0x00000007ff0c7424 */ /* 0x000fe400078e00ff */
[----:B------:R-:W-:-:S07]  /*19b20*/  IMAD.MOV.U32 R3, RZ, RZ, R14 ;  /* 0x000000ffff037224 */ /* 0x000fce00078e000e */
[----:B------:R-:W-:Y:S05]  /*19b30*/  WARPSYNC.COLLECTIVE R15, `(.L_x_2737) ;  /* 0x000000000f087348 */ /* 0x000fea0003c00000 */
[----:B------:R0:W1:Y:S02]  /*19b40*/  SHFL.IDX P6, R14, R13, R12, R11 ;  /* 0x0000000c0d0e7389 */ /* 0x00006400000c000b */
[----:B01----:R-:W-:Y:S01]  /*19b50*/  ENDCOLLECTIVE ;  /* 0x000000000000791b */ /* 0x003fe20003800000 */
.L_x_2737:
        /* <DEDUP_REMOVED lines=14> */
.L_x_2738:
[----:B------:R-:W-:Y:S05]  /*19c40*/  BRA `(.L_x_2739) ;  /* 0xffffffb800dc7947 */ /* 0x000fea000383ffff */
.L_x_2653:
[----:B0-----:R0:W2:Y:S02]  /*19c50*/  SYNCS.PHASECHK.TRANS64.TRYWAIT P0, [R17+URZ+0x22820], R0 ;  /* 0x02282000110075a7 */ /* 0x0010a4000800017f */
[----:B--2---:R-:W-:Y:S05]  /*19c60*/  @!P0 NANOSLEEP.SYNCS 0x989680 ;  /* 0x009896800000895d */ /* 0x004fea0003900000 */
[----:B------:R-:W2:Y:S02]  /*19c70*/  @!P0 SYNCS.PHASECHK.TRANS64 P0, [R17+URZ+0x22820], R0 ;  /* 0x02282000110085a7 */ /* 0x000ea4000800007f */
[----:B--2---:R-:W-:Y:S05]  /*19c80*/  @!P0 BRA `(.L_x_2653) ;  /* 0xfffffffc00f08947 */ /* 0x004fea000383ffff */
[----:B------:R-:W-:Y:S05]  /*19c90*/  BRA `(.L_x_2740) ;  /* 0xffffffbc00387947 */ /* 0x000fea000383ffff */
.L_x_2656:
[----:B0-----:R0:W2:Y:S02]  /*19ca0*/  SYNCS.PHASECHK.TRANS64.TRYWAIT P0, [R19+URZ+0x22860], R0 ;  /* 0x02286000130075a7 */ /* 0x0010a4000800017f */
[----:B--2---:R-:W-:Y:S05]  /*19cb0*/  @!P0 NANOSLEEP.SYNCS 0x989680 ;  /* 0x009896800000895d */ /* 0x004fea0003900000 */
[----:B------:R-:W2:Y:S02]  /*19cc0*/  @!P0 SYNCS.PHASECHK.TRANS64 P0, [R19+URZ+0x22860], R0 ;  /* 0x02286000130085a7 */ /* 0x000ea4000800007f */
[----:B--2---:R-:W-:Y:S05]  /*19cd0*/  @!P0 BRA `(.L_x_2656) ;  /* 0xfffffffc00f08947 */ /* 0x004fea000383ffff */
[----:B------:R-:W-:Y:S05]  /*19ce0*/  BRA `(.L_x_2741) ;  /* 0xffffffbc00487947 */ /* 0x000fea000383ffff */
.L_x_2657:
        /* <DEDUP_REMOVED lines=8> */
.L_x_2743:
[----:B------:R-:W-:Y:S05]  /*19d70*/  BSYNC B0 ;  /* 0x0000000000007941 */ /* 0x000fea0003800000 */
.L_x_2742:
        /* <DEDUP_REMOVED lines=13> */
.L_x_2744:
        /* <DEDUP_REMOVED lines=9> */
.L_x_2745:
        /* <DEDUP_REMOVED lines=17> */
.L_x_2746:
[----:B------:R-:W-:Y:S02]  /*19ff0*/  IMAD.MOV.U32 R13, RZ, RZ, R6 ;  /* 0x000000ffff0d7224 */ /* 0x000fe400078e0006 */
[----:B------:R-:W-:Y:S01]  /*1a000*/  IMAD.MOV.U32 R12, RZ, RZ, 0x2 ;  /* 0x00000002ff0c7424 */ /* 0x000fe200078e00ff */
[----:B------:R-:W-:-:S13]  /*1a010*/  IADD3 R2, P3, R14, R0, RZ ;  /* 0x000000000e027210 */ /* 0x000fda0007f7e0ff */
[----:B------:R-:W-:Y:S05]  /*1a020*/  WARPSYNC.COLLECTIVE R15, `(.L_x_2747) ;  /* 0x000000000f087348 */ /* 0x000fea0003c00000 */
[----:B------:R0:W1:Y:S02]  /*1a030*/  SHFL.IDX P6, R14, R13, R12, R11 ;  /* 0x0000000c0d0e7389 */ /* 0x00006400000c000b */
[----:B01----:R-:W-:Y:S01]  /*1a040*/  ENDCOLLECTIVE ;  /* 0x000000000000791b */ /* 0x003fe20003800000 */
.L_x_2747:
        /* <DEDUP_REMOVED lines=17> */
.L_x_2748:
[----:B------:R-:W-:Y:S02]  /*1a160*/  IMAD.MOV.U32 R13, RZ, RZ, R6 ;  /* 0x000000ffff0d7224 */ /* 0x000fe400078e0006 */
[----:B------:R-:W-:Y:S01]  /*1a170*/  IMAD.MOV.U32 R12, RZ, RZ, 0x3 ;  /* 0x00000003ff0c7424 */ /* 0x000fe200078e00ff */
[----:B------:R-:W-:-:S13]  /*1a180*/  IADD3 R2, P3, R14, R0, RZ ;  /* 0x000000000e027210 */ /* 0x000fda0007f7e0ff */
[----:B------:R-:W-:Y:S05]  /*1a190*/  WARPSYNC.COLLECTIVE R15, `(.L_x_2749) ;  /* 0x000000000f087348 */ /* 0x000fea0003c00000 */
[----:B------:R0:W1:Y:S02]  /*1a1a0*/  SHFL.IDX P6, R14, R13, R12, R11 ;  /* 0x0000000c0d0e7389 */ /* 0x00006400000c000b */
[----:B01----:R-:W-:Y:S01]  /*1a1b0*/  ENDCOLLECTIVE ;  /* 0x000000000000791b */ /* 0x003fe20003800000 */
.L_x_2749:
        /* <DEDUP_REMOVED lines=17> */
.L_x_2750:
[----:B------:R-:W-:Y:S02]  /*1a2d0*/  IMAD.MOV.U32 R13, RZ, RZ, R6 ;  /* 0x000000ffff0d7224 */ /* 0x000fe400078e0006 */
[----:B------:R-:W-:Y:S01]  /*1a2e0*/  IMAD.MOV.U32 R12, RZ, RZ, 0x4 ;  /* 0x00000004ff0c7424 */ /* 0x000fe200078e00ff */
[----:B------:R-:W-:-:S13]  /*1a2f0*/  IADD3 R2, P3, R14, R0, RZ ;  /* 0x000000000e027210 */ /* 0x000fda0007f7e0ff */
[----:B------:R-:W-:Y:S05]  /*1a300*/  WARPSYNC.COLLECTIVE R15, `(.L_x_2751) ;  /* 0x000000000f087348 */ /* 0x000fea0003c00000 */
[----:B------:R0:W1:Y:S02]  /*1a310*/  SHFL.IDX P6, R14, R13, R12, R11 ;  /* 0x0000000c0d0e7389 */ /* 0x00006400000c000b */
[----:B01----:R-:W-:Y:S01]  /*1a320*/  ENDCOLLECTIVE ;  /* 0x000000000000791b */ /* 0x003fe20003800000 */
.L_x_2751:
        /* <DEDUP_REMOVED lines=17> */
.L_x_2752:
[----:B------:R-:W-:Y:S02]  /*1a440*/  IMAD.MOV.U32 R13, RZ, RZ, R6 ;  /* 0x000000ffff0d7224 */ /* 0x000fe400078e0006 */
[----:B------:R-:W-:Y:S01]  /*1a450*/  IMAD.MOV.U32 R12, RZ, RZ, 0x5 ;  /* 0x00000005ff0c7424 */ /* 0x000fe200078e00ff */
[----:B------:R-:W-:-:S13]  /*1a460*/  IADD3 R2, P3, R14, R0, RZ ;  /* 0x000000000e027210 */ /* 0x000fda0007f7e0ff */
[----:B------:R-:W-:Y:S05]  /*1a470*/  WARPSYNC.COLLECTIVE R15, `(.L_x_2753) ;  /* 0x000000000f087348 */ /* 0x000fea0003c00000 */
[----:B------:R0:W1:Y:S02]  /*1a480*/  SHFL.IDX P6, R14, R13, R12, R11 ;  /* 0x0000000c0d0e7389 */ /* 0x00006400000c000b */
[----:B01----:R-:W-:Y:S01]  /*1a490*/  ENDCOLLECTIVE ;  /* 0x000000000000791b */ /* 0x003fe20003800000 */
.L_x_2753:
        /* <DEDUP_REMOVED lines=12> */
.L_x_2754:
        /* <DEDUP_REMOVED lines=9> */
.L_x_2664:
[----:B0-----:R0:W2:Y:S02]  /*1a5f0*/  SYNCS.PHASECHK.TRANS64.TRYWAIT P0, [R10+URZ+0x22840], R20 ;  /* 0x022840140a0075a7 */ /* 0x0010a4000800017f */
[----:B--2---:R-:W-:Y:S05]  /*1a600*/  @!P0 NANOSLEEP.SYNCS 0x989680 ;  /* 0x009896800000895d */ /* 0x004fea0003900000 */
[----:B------:R-:W2:Y:S02]  /*1a610*/  @!P0 SYNCS.PHASECHK.TRANS64 P0, [R10+URZ+0x22840], R20 ;  /* 0x022840140a0085a7 */ /* 0x000ea4000800007f */
[----:B--2---:R-:W-:Y:S05]  /*1a620*/  @!P0 BRA `(.L_x_2664) ;  /* 0xfffffffc00f08947 */ /* 0x004fea000383ffff */
[----:B------:R-:W-:Y:S05]  /*1a630*/  BRA `(.L_x_2756) ;  /* 0xffffffbc00d47947 */ /* 0x000fea000383ffff */
.L_x_2665:
        /* <DEDUP_REMOVED lines=8> */
.L_x_2758:
[----:B------:R-:W-:Y:S05]  /*1a6c0*/  BSYNC B1 ;  /* 0x0000000000017941 */ /* 0x000fea0003800000 */
.L_x_2757:
        /* <DEDUP_REMOVED lines=9> */
.L_x_2759:
[----:B------:R-:W-:Y:S02]  /*1a760*/  IMAD.MOV.U32 R13, RZ, RZ, R8 ;  /* 0x000000ffff0d7224 */ /* 0x000fe400078e0008 */
[----:B------:R-:W-:Y:S02]  /*1a770*/  IMAD.MOV.U32 R12, RZ, RZ, 0x1 ;  /* 0x00000001ff0c7424 */ /* 0x000fe400078e00ff */
[----:B------:R-:W-:-:S07]  /*1a780*/  IMAD.MOV.U32 R2, RZ, RZ, R14 ;  /* 0x000000ffff027224 */ /* 0x000fce00078e000e */
[----:B------:R-:W-:Y:S05]  /*1a790*/  WARPSYNC.COLLECTIVE R15, `(.L_x_2760) ;  /* 0x000000000f087348 */ /* 0x000fea0003c00000 */
[----:B------:R0:W1:Y:S02]  /*1a7a0*/  SHFL.IDX P6, R14, R13, R12, R11 ;  /* 0x0000000c0d0e7389 */ /* 0x00006400000c000b */
[----:B01----:R-:W-:Y:S01]  /*1a7b0*/  ENDCOLLECTIVE ;  /* 0x000000000000791b */ /* 0x003fe20003800000 */
.L_x_2760:
        /* <DEDUP_REMOVED lines=11> */
.L_x_2761:
[----:B------:R-:W-:Y:S02]  /*1a870*/  IMAD.MOV.U32 R13, RZ, RZ, R8 ;  /* 0x000000ffff0d7224 */ /* 0x000fe400078e0008 */
[----:B------:R-:W-:Y:S02]  /*1a880*/  IMAD.MOV.U32 R12, RZ, RZ, 0x2 ;  /* 0x00000002ff0c7424 */ /* 0x000fe400078e00ff */
[----:B------:R-:W-:-:S07]  /*1a890*/  IMAD.MOV.U32 R2, RZ, RZ, R14 ;  /* 0x000000ffff027224 */ /* 0x000fce00078e000e */
[----:B------:R-:W-:Y:S05]  /*1a8a0*/  WARPSYNC.COLLECTIVE R15, `(.L_x_2762) ;  /* 0x000000000f087348 */ /* 0x000fea0003c00000 */
[----:B------:R0:W1:Y:S02]  /*1a8b0*/  SHFL.IDX P6, R14, R13, R12, R11 ;  /* 0x0000000c0d0e7389 */ /* 0x00006400000c000b */
[----:B01----:R-:W-:Y:S01]  /*1a8c0*/  ENDCOLLECTIVE ;  /* 0x000000000000791b */ /* 0x003fe20003800000 */
.L_x_2762:
        /* <DEDUP_REMOVED lines=11> */
.L_x_2763:
[----:B------:R-:W-:Y:S02]  /*1a980*/  IMAD.MOV.U32 R13, RZ, RZ, R8 ;  /* 0x000000ffff0d7224 */ /* 0x000fe400078e0008 */
[----:B------:R-:W-:Y:S02]  /*1a990*/  IMAD.MOV.U32 R12, RZ, RZ, 0x3 ;  /* 0x00000003ff0c7424 */ /* 0x000fe400078e00ff */
[----:B------:R-:W-:-:S07]  /*1a9a0*/  IMAD.MOV.U32 R2, RZ, RZ, R14 ;  /* 0x000000ffff027224 */ /* 0x000fce00078e000e */
[----:B------:R-:W-:Y:S05]  /*1a9b0*/  WARPSYNC.COLLECTIVE R15, `(.L_x_2764) ;  /* 0x000000000f087348 */ /* 0x000fea0003c00000 */
[----:B------:R0:W1:Y:S02]  /*1a9c0*/  SHFL.IDX P6, R14, R13, R12, R11 ;  /* 0x0000000c0d0e7389 */ /* 0x00006400000c000b */
[----:B01----:R-:W-:Y:S01]  /*1a9d0*/  ENDCOLLECTIVE ;  /* 0x000000000000791b */ /* 0x003fe20003800000 */
.L_x_2764:
        /* <DEDUP_REMOVED lines=11> */
.L_x_2765:
[----:B------:R-:W-:Y:S02]  /*1aa90*/  IMAD.MOV.U32 R13, RZ, RZ, R8 ;  /* 0x000000ffff0d7224 */ /* 0x000fe400078e0008 */
[----:B------:R-:W-:Y:S02]  /*1aaa0*/  IMAD.MOV.U32 R12, RZ, RZ, 0x4 ;  /* 0x00000004ff0c7424 */ /* 0x000fe400078e00ff */
[----:B------:R-:W-:-:S07]  /*1aab0*/  IMAD.MOV.U32 R2, RZ, RZ, R14 ;  /* 0x000000ffff027224 */ /* 0x000fce00078e000e */
[----:B------:R-:W-:Y:S05]  /*1aac0*/  WARPSYNC.COLLECTIVE R15, `(.L_x_2766) ;  /* 0x000000000f087348 */ /* 0x000fea0003c00000 */
[----:B------:R0:W1:Y:S02]  /*1aad0*/  SHFL.IDX P6, R14, R13, R12, R11 ;  /* 0x0000000c0d0e7389 */ /* 0x00006400000c000b */
[----:B01----:R-:W-:Y:S01]  /*1aae0*/  ENDCOLLECTIVE ;  /* 0x000000000000791b */ /* 0x003fe20003800000 */
.L_x_2766:
        /* <DEDUP_REMOVED lines=11> */
.L_x_2767:
[----:B------:R-:W-:Y:S02]  /*1aba0*/  IMAD.MOV.U32 R13, RZ, RZ, R8 ;  /* 0x000000ffff0d7224 */ /* 0x000fe400078e0008 */
[----:B------:R-:W-:Y:S02]  /*1abb0*/  IMAD.MOV.U32 R12, RZ, RZ, 0x5 ;  /* 0x00000005ff0c7424 */ /* 0x000fe400078e00ff */
[----:B------:R-:W-:-:S07]  /*1abc0*/  IMAD.MOV.U32 R2, RZ, RZ, R14 ;  /* 0x000000ffff027224 */ /* 0x000fce00078e000e */
[----:B------:R-:W-:Y:S05]  /*1abd0*/  WARPSYNC.COLLECTIVE R15, `(.L_x_2768) ;  /* 0x000000000f087348 */ /* 0x000fea0003c00000 */
[----:B------:R0:W1:Y:S02]  /*1abe0*/  SHFL.IDX P6, R14, R13, R12, R11 ;  /* 0x0000000c0d0e7389 */ /* 0x00006400000c000b */
[----:B01----:R-:W-:Y:S01]  /*1abf0*/  ENDCOLLECTIVE ;  /* 0x000000000000791b */ /* 0x003fe20003800000 */
.L_x_2768:
        /* <DEDUP_REMOVED lines=11> */
.L_x_2769:
[----:B------:R-:W-:Y:S05]  /*1acb0*/  BRA `(.L_x_2770) ;  /* 0xffffffb800fc7947 */ /* 0x000fea000383ffff */
.L_x_2670:
[----:B--2---:R2:W3:Y:S02]  /*1acc0*/  SYNCS.PHASECHK.TRANS64.TRYWAIT P0, [R10+URZ+0x22860], R20 ;  /* 0x022860140a0075a7 */ /* 0x0044e4000800017f */
[----:B---3--:R-:W-:Y:S05]  /*1acd0*/  @!P0 NANOSLEEP.SYNCS 0x989680 ;  /* 0x009896800000895d */ /* 0x008fea0003900000 */
[----:B------:R-:W3:Y:S02]  /*1ace0*/  @!P0 SYNCS.PHASECHK.TRANS64 P0, [R10+URZ+0x22860], R20 ;  /* 0x022860140a0085a7 */ /* 0x000ee4000800007f */
[----:B---3--:R-:W-:Y:S05]  /*1acf0*/  @!P0 BRA `(.L_x_2670) ;  /* 0xfffffffc00f08947 */ /* 0x008fea000383ffff */
[----:B------:R-:W-:Y:S05]  /*1ad00*/  BRA `(.L_x_2771) ;  /* 0xffffffbc004c7947 */ /* 0x000fea000383ffff */
.L_x_2671:
        /* <DEDUP_REMOVED lines=8> */
.L_x_2773:
[----:B------:R-:W-:Y:S05]  /*1ad90*/  BSYNC B1 ;  /* 0x0000000000017941 */ /* 0x000fea0003800000 */
.L_x_2772:
        /* <DEDUP_REMOVED lines=9> */
.L_x_2774:
[----:B------:R-:W-:Y:S02]  /*1ae30*/  IMAD.MOV.U32 R13, RZ, RZ, R22 ;  /* 0x000000ffff0d7224 */ /* 0x000fe400078e0016 */
[----:B------:R-:W-:Y:S01]  /*1ae40*/  IMAD.MOV.U32 R12, RZ, RZ, 0x1 ;  /* 0x00000001ff0c7424 */ /* 0x000fe200078e00ff */
[----:B------:R-:W-:-:S13]  /*1ae50*/  IADD3 R2, P0, R14, R0, RZ ;  /* 0x000000000e027210 */ /* 0x000fda0007f1e0ff */
[----:B------:R-:W-:Y:S05]  /*1ae60*/  WARPSYNC.COLLECTIVE R15, `(.L_x_2775) ;  /* 0x000000000f087348 */ /* 0x000fea0003c00000 */
[----:B------:R0:W1:Y:S02]  /*1ae70*/  SHFL.IDX P6, R14, R13, R12, R11 ;  /* 0x0000000c0d0e7389 */ /* 0x00006400000c000b */
[----:B01----:R-:W-:Y:S01]  /*1ae80*/  ENDCOLLECTIVE ;  /* 0x000000000000791b */ /* 0x003fe20003800000 */
.L_x_2775:
        /* <DEDUP_REMOVED lines=13> */
.L_x_2776:
[----:B------:R-:W-:Y:S02]  /*1af60*/  IMAD.MOV.U32 R13, RZ, RZ, R22 ;  /* 0x000000ffff0d7224 */ /* 0x000fe400078e0016 */
[----:B------:R-:W-:Y:S01]  /*1af70*/  IMAD.MOV.U32 R12, RZ, RZ, 0x2 ;  /* 0x00000002ff0c7424 */ /* 0x000fe200078e00ff */
[----:B------:R-:W-:-:S13]  /*1af80*/  IADD3 R2, P0, R14, R0, RZ ;  /* 0x000000000e027210 */ /* 0x000fda0007f1e0ff */
[----:B------:R-:W-:Y:S05]  /*1af90*/  WARPSYNC.COLLECTIVE R15, `(.L_x_2777) ;  /* 0x000000000f087348 */ /* 0x000fea0003c00000 */
[----:B------:R0:W1:Y:S02]  /*1afa0*/  SHFL.IDX P6, R14, R13, R12, R11 ;  /* 0x0000000c0d0e7389 */ /* 0x00006400000c000b */
[----:B01----:R-:W-:Y:S01]  /*1afb0*/  ENDCOLLECTIVE ;  /* 0x000000000000791b */ /* 0x003fe20003800000 */
.L_x_2777:
        /* <DEDUP_REMOVED lines=13> */
.L_x_2778:
[----:B------:R-:W-:Y:S02]  /*1b090*/  IMAD.MOV.U32 R13, RZ, RZ, R22 ;  /* 0x000000ffff0d7224 */ /* 0x000fe400078e0016 */
[----:B------:R-:W-:Y:S02]  /*1b0a0*/  IMAD.MOV.U32 R12, RZ, RZ, 0x3 ;  /* 0x00000003ff0c7424 */ /* 0x000fe400078e00ff */
[----:B------:R-:W-:-:S07]  /*1b0b0*/  IMAD.MOV.U32 R8, RZ, RZ, R14 ;  /* 0x000000ffff087224 */ /* 0x000fce00078e000e */
[----:B------:R-:W-:Y:S05]  /*1b0c0*/  WARPSYNC.COLLECTIVE R15, `(.L_x_2779) ;  /* 0x000000000f087348 */ /* 0x000fea0003c00000 */
[----:B------:R0:W1:Y:S02]  /*1b0d0*/  SHFL.IDX P6, R14, R13, R12, R11 ;  /* 0x0000000c0d0e7389 */ /* 0x00006400000c000b */
[----:B01----:R-:W-:Y:S01]  /*1b0e0*/  ENDCOLLECTIVE ;  /* 0x000000000000791b */ /* 0x003fe20003800000 */
.L_x_2779:
        /* <DEDUP_REMOVED lines=14> */
.L_x_2780:
[----:B------:R-:W-:Y:S02]  /*1b1d0*/  IMAD.MOV.U32 R13, RZ, RZ, R22 ;  /* 0x000000ffff0d7224 */ /* 0x000fe400078e0016 */
[----:B------:R-:W-:Y:S01]  /*1b1e0*/  IMAD.MOV.U32 R12, RZ, RZ, 0x4 ;  /* 0x00000004ff0c7424 */ /* 0x000fe200078e00ff */
[----:B------:R-:W-:-:S13]  /*1b1f0*/  IADD3 R2, P0, R14, R0, RZ ;  /* 0x000000000e027210 */ /* 0x000fda0007f1e0ff */
[----:B------:R-:W-:Y:S05]  /*1b200*/  WARPSYNC.COLLECTIVE R15, `(.L_x_2781) ;  /* 0x000000000f087348 */ /* 0x000fea0003c00000 */
[----:B------:R0:W1:Y:S02]  /*1b210*/  SHFL.IDX P6, R14, R13, R12, R11 ;  /* 0x0000000c0d0e7389 */ /* 0x00006400000c000b */
[----:B01----:R-:W-:Y:S01]  /*1b220*/  ENDCOLLECTIVE ;  /* 0x000000000000791b */ /* 0x003fe20003800000 */
.L_x_2781:
        /* <DEDUP_REMOVED lines=13> */
.L_x_2782:
[----:B------:R-:W-:Y:S02]  /*1b300*/  IMAD.MOV.U32 R13, RZ, RZ, R22 ;  /* 0x000000ffff0d7224 */ /* 0x000fe400078e0016 */
[----:B------:R-:W-:Y:S01]  /*1b310*/  IMAD.MOV.U32 R12, RZ, RZ, 0x5 ;  /* 0x00000005ff0c7424 */ /* 0x000fe200078e00ff */
[----:B------:R-:W-:-:S13]  /*1b320*/  IADD3 R2, P0, R14, R0, RZ ;  /* 0x000000000e027210 */ /* 0x000fda0007f1e0ff */
[----:B------:R-:W-:Y:S05]  /*1b330*/  WARPSYNC.COLLECTIVE R15, `(.L_x_2783) ;  /* 0x000000000f087348 */ /* 0x000fea0003c00000 */
[----:B------:R0:W1:Y:S02]  /*1b340*/  SHFL.IDX P6, R14, R13, R12, R11 ;  /* 0x0000000c0d0e7389 */ /* 0x00006400000c000b */
[----:B01----:R-:W-:Y:S01]  /*1b350*/  ENDCOLLECTIVE ;  /* 0x000000000000791b */ /* 0x003fe20003800000 */
.L_x_2783:
        /* <DEDUP_REMOVED lines=13> */
.L_x_2784:
[----:B------:R-:W-:Y:S05]  /*1b430*/  BRA `(.L_x_2785) ;  /* 0xffffffb8008c7947 */ /* 0x000fea000383ffff */
.L_x_2679:
        /* <DEDUP_REMOVED lines=8> */
.L_x_2787:
[----:B------:R-:W-:Y:S05]  /*1b4c0*/  BSYNC B0 ;  /* 0x0000000000007941 */ /* 0x000fea0003800000 */
.L_x_2786:
        /* <DEDUP_REMOVED lines=9> */
.L_x_2788:
[----:B------:R-:W-:Y:S02]  /*1b560*/  ULDC UR4, c[0x0][0xc3c] ;  /* 0x00030f0000047ab9 */ /* 0x000fe40000000800 */
[----:B------:R-:W-:-:S13]  /*1b570*/  ISETP.GE.OR P1, PT, R9, UR4, !P0 ;  /* 0x0000000409007c0c */ /* 0x000fda000c726670 */
[----:B------:R-:W0:Y:S08]  /*1b580*/  @!P1 LDC.64 R2, c[0x0][0xc80] ;  /* 0x00032000ff029b82 */ /* 0x000e300000000a00 */
[----:B------:R-:W1:Y:S01]  /*1b590*/  @!P1 LDC.64 R4, c[0x0][0xc78] ;  /* 0x00031e00ff049b82 */ /* 0x000e620000000a00 */
[----:B------:R-:W-:Y:S02]  /*1b5a0*/  IMAD.MOV.U32 R25, RZ, RZ, RZ ;  /* 0x000000ffff197224 */ /* 0x000fe400078e00ff */
[----:B------:R-:W-:-:S02]  /*1b5b0*/  IMAD.MOV.U32 R11, RZ, RZ, RZ ;  /* 0x000000ffff0b7224 */ /* 0x000fc400078e00ff */
[----:B------:R-:W-:Y:S02]  /*1b5c0*/  IMAD.MOV.U32 R7, RZ, RZ, R14 ;  /* 0x000000ffff077224 */ /* 0x000fe400078e000e */
[----:B0-----:R-:W-:-:S05]  /*1b5d0*/  @!P1 IMAD.WIDE R2, R9, 0x4, R2 ;  /* 0x0000000409029825 */ /* 0x001fca00078e0202 */
[----:B------:R1:W2:Y:S02]  /*1b5e0*/  @!P1 LDG.E R6, desc[UR48][R2.64] ;  /* 0x0000003002069981 */ /* 0x0002a4000c1e1900 */
[----:B-1----:R-:W-:-:S05]  /*1b5f0*/  @!P1 IMAD.WIDE R2, R9, 0x4, R4 ;  /* 0x0000000409029825 */ /* 0x002fca00078e0204 */
[----:B------:R-:W3:Y:S01]  /*1b600*/  @!P1 LDG.E R5, desc[UR48][R2.64] ;  /* 0x0000003002059981 */ /* 0x000ee2000c1e1900 */
[----:B------:R-:W-:Y:S01]  /*1b610*/  IMAD.MOV.U32 R4, RZ, RZ, RZ ;  /* 0x000000ffff047224 */ /* 0x000fe200078e00ff */
[C---:B------:R-:W-:Y:S02]  /*1b620*/  ISETP.GE.U32.AND P2, PT, R8.reuse, 0x2, PT ;  /* 0x000000020800780c */ /* 0x040fe40003f46070 */
        /* <DEDUP_REMOVED lines=11> */
.L_x_2789:
[----:B------:R-:W-:Y:S01]  /*1b6e0*/  IMAD.MOV.U32 R12, RZ, RZ, 0x2 ;  /* 0x00000002ff0c7424 */ /* 0x000fe200078e00ff */
[----:B------:R-:W-:-:S05]  /*1b6f0*/  SEL R14, R14, RZ, P1 ;  /* 0x000000ff0e0e7207 */ /* 0x000fca0000800000 */
[----:B------:R-:W-:-:S04]  /*1b700*/  IMAD.IADD R5, R13, 0x1, R14 ;  /* 0x000000010d057824 */ /* 0x000fc800078e020e */
[----:B------:R-:W-:-:S07]  /*1b710*/  IMAD.MOV.U32 R13, RZ, RZ, R5 ;  /* 0x000000ffff0d7224 */ /* 0x000fce00078e0005 */
[----:B------:R-:W-:Y:S05]  /*1b720*/  WARPSYNC.COLLECTIVE R15, `(.L_x_2790) ;  /* 0x000000000f087348 */ /* 0x000fea0003c00000 */
[----:B------:R0:W1:Y:S02]  /*1b730*/  SHFL.UP P6, R14, R13, R12, R11 ;  /* 0x0400000c0d0e7389 */ /* 0x00006400000c000b */
[----:B01----:R-:W-:Y:S01]  /*1b740*/  ENDCOLLECTIVE ;  /* 0x000000000000791b */ /* 0x003fe20003800000 */
.L_x_2790:
[----:B------:R-:W-:Y:S01]  /*1b750*/  IMAD.MOV.U32 R12, RZ, RZ, 0x4 ;  /* 0x00000004ff0c7424 */ /* 0x000fe200078e00ff */
[----:B------:R-:W-:-:S05]  /*1b760*/  SEL R2, R14, RZ, P2 ;  /* 0x000000ff0e027207 */ /* 0x000fca0001000000 */
[----:B------:R-:W-:-:S04]  /*1b770*/  IMAD.IADD R2, R5, 0x1, R2 ;  /* 0x0000000105027824 */ /* 0x000fc800078e0202 */
[----:B------:R-:W-:-:S07]  /*1b780*/  IMAD.MOV.U32 R13, RZ, RZ, R2 ;  /* 0x000000ffff0d7224 */ /* 0x000fce00078e0002 */
[----:B------:R-:W-:Y:S05]  /*1b790*/  WARPSYNC.COLLECTIVE R15, `(.L_x_2791) ;  /* 0x000000000f087348 */ /* 0x000fea0003c00000 */
[----:B------:R0:W1:Y:S02]  /*1b7a0*/  SHFL.UP P6, R14, R13, R12, R11 ;  /* 0x0400000c0d0e7389 */ /* 0x00006400000c000b */
[----:B01----:R-:W-:Y:S01]  /*1b7b0*/  ENDCOLLECTIVE ;  /* 0x000000000000791b */ /* 0x003fe20003800000 */
.L_x_2791:
[----:B------:R-:W-:Y:S01]  /*1b7c0*/  IMAD.MOV.U32 R12, RZ, RZ, 0x8 ;  /* 0x00000008ff0c7424 */ /* 0x000fe200078e00ff */
[----:B------:R-:W-:-:S05]  /*1b7d0*/  SEL R3, R14, RZ, P3 ;  /* 0x000000ff0e037207 */ /* 0x000fca0001800000 */
[----:B------:R-:W-:-:S04]  /*1b7e0*/  IMAD.IADD R3, R2, 0x1, R3 ;  /* 0x0000000102037824 */ /* 0x000fc800078e0203 */
[----:B------:R-:W-:-:S07]  /*1b7f0*/  IMAD.MOV.U32 R13, RZ, RZ, R3 ;  /* 0x000000ffff0d7224 */ /* 0x000fce00078e0003 */
[----:B------:R-:W-:Y:S05]  /*1b800*/  WARPSYNC.COLLECTIVE R15, `(.L_x_2792) ;  /* 0x000000000f087348 */ /* 0x000fea0003c00000 */
[----:B------:R0:W1:Y:S02]  /*1b810*/  SHFL.UP P6, R14, R13, R12, R11 ;  /* 0x0400000c0d0e7389 */ /* 0x00006400000c000b */
[----:B01----:R-:W-:Y:S01]  /*1b820*/  ENDCOLLECTIVE ;  /* 0x000000000000791b */ /* 0x003fe20003800000 */
.L_x_2792:
[----:B------:R-:W-:Y:S01]  /*1b830*/  IMAD.MOV.U32 R12, RZ, RZ, 0x10 ;  /* 0x00000010ff0c7424 */ /* 0x000fe200078e00ff */
[----:B------:R-:W-:-:S05]  /*1b840*/  SEL R14, R14, RZ, P4 ;  /* 0x000000ff0e0e7207 */ /* 0x000fca0002000000 */
[----:B------:R-:W-:-:S04]  /*1b850*/  IMAD.IADD R5, R3, 0x1, R14 ;  /* 0x0000000103057824 */ /* 0x000fc800078e020e */
[----:B------:R-:W-:-:S07]  /*1b860*/  IMAD.MOV.U32 R13, RZ, RZ, R5 ;  /* 0x000000ffff0d7224 */ /* 0x000fce00078e0005 */
[----:B------:R-:W-:Y:S05]  /*1b870*/  WARPSYNC.COLLECTIVE R15, `(.L_x_2793) ;  /* 0x000000000f087348 */ /* 0x000fea0003c00000 */
[----:B------:R0:W1:Y:S02]  /*1b880*/  SHFL.UP P6, R14, R13, R12, R11 ;  /* 0x0400000c0d0e7389 */ /* 0x00006400000c000b */
[----:B01----:R-:W-:Y:S01]  /*1b890*/  ENDCOLLECTIVE ;  /* 0x000000000000791b */ /* 0x003fe20003800000 */
.L_x_2793:
        /* <DEDUP_REMOVED lines=8> */
.L_x_2794:
[----:B------:R-:W-:Y:S05]  /*1b920*/  BRA `(.L_x_2795) ;  /* 0xffffffb800ec7947 */ /* 0x000fea000383ffff */
.L_x_2682:
[----:B------:R-:W-:Y:S01]  /*1b930*/  BSSY B0, `(.L_x_2796) ;  /* 0x0000007000007945 */ /* 0x000fe20003800000 */
[----:B------:R-:W-:Y:S02]  /*1b940*/  IMAD.MOV.U32 R12, RZ, RZ, 0x1 ;  /* 0x00000001ff0c7424 */ /* 0x000fe400078e00ff */
[----:B------:R-:W-:Y:S02]  /*1b950*/  IMAD.MOV.U32 R11, RZ, RZ, RZ ;  /* 0x000000ffff0b7224 */ /* 0x000fe400078e00ff */
[----:B------:R-:W-:-:S07]  /*1b960*/  IMAD.MOV.U32 R15, RZ, RZ, -0x1 ;  /* 0xffffffffff0f7424 */ /* 0x000fce00078e00ff */
[----:B01----:R-:W-:Y:S05]  /*1b970*/  WARPSYNC.COLLECTIVE R15, `(.L_x_2797) ;  /* 0x000000000f087348 */ /* 0x003fea0003c00000 */
[----:B------:R2:W3:Y:S02]  /*1b980*/  SHFL.UP P6, R14, R13, R12, R11 ;  /* 0x0400000c0d0e7389 */ /* 0x0004e400000c000b */
[----:B0123--:R-:W-:Y:S01]  /*1b990*/  ENDCOLLECTIVE ;  /* 0x000000000000791b */ /* 0x00ffe20003800000 */
.L_x_2797:
[----:B------:R-:W-:Y:S05]  /*1b9a0*/  BSYNC B0 ;  /* 0x0000000000007941 */ /* 0x000fea0003800000 */
.L_x_2796:
        /* <DEDUP_REMOVED lines=8> */
.L_x_2798:
[----:B------:R-:W-:Y:S01]  /*1ba30*/  IMAD.MOV.U32 R12, RZ, RZ, 0x4 ;  /* 0x00000004ff0c7424 */ /* 0x000fe200078e00ff */
[----:B------:R-:W-:-:S05]  /*1ba40*/  SEL R2, R14, RZ, P2 ;  /* 0x000000ff0e027207 */ /* 0x000fca0001000000 */
[----:B------:R-:W-:-:S04]  /*1ba50*/  IMAD.IADD R2, R13, 0x1, R2 ;  /* 0x000000010d027824 */ /* 0x000fc800078e0202 */
[----:B------:R-:W-:-:S07]  /*1ba60*/  IMAD.MOV.U32 R13, RZ, RZ, R2 ;  /* 0x000000ffff0d7224 */ /* 0x000fce00078e0002 */
[----:B------:R-:W-:Y:S05]  /*1ba70*/  WARPSYNC.COLLECTIVE R15, `(.L_x_2799) ;  /* 0x000000000f087348 */ /* 0x000fea0003c00000 */
[----:B------:R0:W1:Y:S02]  /*1ba80*/  SHFL.UP P6, R14, R13, R12, R11 ;  /* 0x0400000c0d0e7389 */ /* 0x00006400000c000b */
[----:B01----:R-:W-:Y:S01]  /*1ba90*/  ENDCOLLECTIVE ;  /* 0x000000000000791b */ /* 0x003fe20003800000 */
.L_x_2799:
[----:B------:R-:W-:Y:S01]  /*1baa0*/  IMAD.MOV.U32 R12, RZ, RZ, 0x8 ;  /* 0x00000008ff0c7424 */ /* 0x000fe200078e00ff */
[----:B------:R-:W-:-:S05]  /*1bab0*/  SEL R3, R14, RZ, P3 ;  /* 0x000000ff0e037207 */ /* 0x000fca0001800000 */
[----:B------:R-:W-:-:S04]  /*1bac0*/  IMAD.IADD R3, R2, 0x1, R3 ;  /* 0x0000000102037824 */ /* 0x000fc800078e0203 */
[----:B------:R-:W-:-:S07]  /*1bad0*/  IMAD.MOV.U32 R13, RZ, RZ, R3 ;  /* 0x000000ffff0d7224 */ /* 0x000fce00078e0003 */
[----:B------:R-:W-:Y:S05]  /*1bae0*/  WARPSYNC.COLLECTIVE R15, `(.L_x_2800) ;  /* 0x000000000f087348 */ /* 0x000fea0003c00000 */
[----:B------:R0:W1:Y:S02]  /*1baf0*/  SHFL.UP P6, R14, R13, R12, R11 ;  /* 0x0400000c0d0e7389 */ /* 0x00006400000c000b */
[----:B01----:R-:W-:Y:S01]  /*1bb00*/  ENDCOLLECTIVE ;  /* 0x000000000000791b */ /* 0x003fe20003800000 */
.L_x_2800:
[----:B------:R-:W-:Y:S01]  /*1bb10*/  IMAD.MOV.U32 R12, RZ, RZ, 0x10 ;  /* 0x00000010ff0c7424 */ /* 0x000fe200078e00ff */
[----:B------:R-:W-:-:S05]  /*1bb20*/  SEL R14, R14, RZ, P4 ;  /* 0x000000ff0e0e7207 */ /* 0x000fca0002000000 */
[----:B------:R-:W-:-:S04]  /*1bb30*/  IMAD.IADD R5, R3, 0x1, R14 ;  /* 0x0000000103057824 */ /* 0x000fc800078e020e */
[----:B------:R-:W-:-:S07]  /*1bb40*/  IMAD.MOV.U32 R13, RZ, RZ, R5 ;  /* 0x000000ffff0d7224 */ /* 0x000fce00078e0005 */
[----:B------:R-:W-:Y:S05]  /*1bb50*/  WARPSYNC.COLLECTIVE R15, `(.L_x_2801) ;  /* 0x000000000f087348 */ /* 0x000fea0003c00000 */
[----:B------:R0:W1:Y:S02]  /*1bb60*/  SHFL.UP P6, R14, R13, R12, R11 ;  /* 0x0400000c0d0e7389 */ /* 0x00006400000c000b */
[----:B01----:R-:W-:Y:S01]  /*1bb70*/  ENDCOLLECTIVE ;  /* 0x000000000000791b */ /* 0x003fe20003800000 */
.L_x_2801:
        /* <DEDUP_REMOVED lines=8> */
.L_x_2802:
[----:B------:R-:W-:Y:S05]  /*1bc00*/  BRA `(.L_x_2803) ;  /* 0xffffffb800d87947 */ /* 0x000fea000383ffff */
.L_x_2684:
[----:B------:R-:W-:Y:S01]  /*1bc10*/  BSSY B0, `(.L_x_2804) ;  /* 0x0000006000007945 */ /* 0x000fe20003800000 */
[----:B------:R-:W-:Y:S01]  /*1bc20*/  PLOP3.LUT P6, PT, P6, PT, PT, 0x8, 0x0 ;  /* 0x000000000000781c */ /* 0x000fe200037ce170 */
[----:B------:R-:W-:-:S12]  /*1bc30*/  IMAD.MOV.U32 R15, RZ, RZ, -0x1 ;  /* 0xffffffffff0f7424 */ /* 0x000fd800078e00ff */
[----:B012---:R-:W-:Y:S05]  /*1bc40*/  WARPSYNC.COLLECTIVE R15, `(.L_x_2805) ;  /* 0x000000000f087348 */ /* 0x007fea0003c00000 */
[----:B------:R-:W-:Y:S01]  /*1bc50*/  VOTE.ANY R14, PT, P6 ;  /* 0x00000000000e7806 */ /* 0x000fe200030e0100 */
[----:B012---:R-:W-:Y:S06]  /*1bc60*/  ENDCOLLECTIVE ;  /* 0x000000000000791b */ /* 0x007fec0003800000 */
.L_x_2805:
[----:B------:R-:W-:Y:S05]  /*1bc70*/  BSYNC B0 ;  /* 0x0000000000007941 */ /* 0x000fea0003800000 */
.L_x_2804:
[----:B------:R-:W-:Y:S02]  /*1bc80*/  IMAD.MOV.U32 R3, RZ, RZ, R14 ;  /* 0x000000ffff037224 */ /* 0x000fe400078e000e */
[----:B------:R-:W-:Y:S02]  /*1bc90*/  IMAD.MOV.U32 R13, RZ, RZ, R25 ;  /* 0x000000ffff0d7224 */ /* 0x000fe400078e0019 */
[----:B------:R0:W1:Y:S01]  /*1bca0*/  POPC R12, R3 ;  /* 0x00000003000c7309 */ /* 0x0000620000000000 */
[----:B------:R-:W-:Y:S02]  /*1bcb0*/  IMAD.MOV.U32 R11, RZ, RZ, 0x1f ;  /* 0x0000001fff0b7424 */ /* 0x000fe400078e00ff */
[----:B------:R-:W-:-:S07]  /*1bcc0*/  IMAD.MOV.U32 R15, RZ, RZ, -0x1 ;  /* 0xffffffffff0f7424 */ /* 0x000fce00078e00ff */
[----:B01----:R-:W-:Y:S05]  /*1bcd0*/  WARPSYNC.COLLECTIVE R15, `(.L_x_2806) ;  /* 0x000000000f087348 */ /* 0x003fea0003c00000 */
[----:B-1----:R1:W2:Y:S02]  /*1bce0*/  SHFL.IDX P6, R14, R13, R12, R11 ;  /* 0x0000000c0d0e7389 */ /* 0x0022a400000c000b */
[----:B012---:R-:W-:Y:S01]  /*1bcf0*/  ENDCOLLECTIVE ;  /* 0x000000000000791b */ /* 0x007fe20003800000 */
.L_x_2806:
[----:B------:R-:W-:Y:S02]  /*1bd00*/  IMAD.IADD R27, R12, 0x1, R27 ;  /* 0x000000010c1b7824 */ /* 0x000fe400078e021b */
[----:B------:R-:W-:Y:S02]  /*1bd10*/  IMAD.MOV.U32 R13, RZ, RZ, R4 ;  /* 0x000000ffff0d7224 */ /* 0x000fe400078e0004 */
[----:B------:R-:W-:-:S07]  /*1bd20*/  IMAD.MOV.U32 R25, RZ, RZ, R14 ;  /* 0x000000ffff197224 */ /* 0x000fce00078e000e */
[----:B------:R-:W-:Y:S05]  /*1bd30*/  WARPSYNC.COLLECTIVE R15, `(.L_x_2807) ;  /* 0x000000000f087348 */ /* 0x000fea0003c00000 */
[----:B------:R0:W1:Y:S02]  /*1bd40*/  SHFL.IDX P6, R14, R13, R12, R11 ;  /* 0x0000000c0d0e7389 */ /* 0x00006400000c000b */
[----:B01----:R-:W-:Y:S01]  /*1bd50*/  ENDCOLLECTIVE ;  /* 0x000000000000791b */ /* 0x003fe20003800000 */
.L_x_2807:
[----:B------:R-:W-:Y:S01]  /*1bd60*/  IMAD.MOV.U32 R4, RZ, RZ, R14 ;  /* 0x000000ffff047224 */ /* 0x000fe200078e000e */
[----:B------:R-:W-:Y:S06]  /*1bd70*/  BRA `(.L_x_2808) ;  /* 0xffffffb800bc7947 */ /* 0x000fec000383ffff */
.L_x_2686:
[----:B------:R-:W-:Y:S01]  /*1bd80*/  BSSY B0, `(.L_x_2809) ;  /* 0x0000007000007945 */ /* 0x000fe20003800000 */
[----:B------:R-:W-:Y:S02]  /*1bd90*/  IMAD.MOV.U32 R13, RZ, RZ, R2 ;  /* 0x000000ffff0d7224 */ /* 0x000fe400078e0002 */
[----:B------:R-:W-:Y:S02]  /*1bda0*/  IMAD.MOV.U32 R11, RZ, RZ, 0x1f ;  /* 0x0000001fff0b7424 */ /* 0x000fe400078e00ff */
[----:B------:R-:W-:-:S07]  /*1bdb0*/  IMAD.MOV.U32 R15, RZ, RZ, -0x1 ;  /* 0xffffffffff0f7424 */ /* 0x000fce00078e00ff */
[----:B012-4-:R-:W-:Y:S05]  /*1bdc0*/  WARPSYNC.COLLECTIVE R15, `(.L_x_2810) ;  /* 0x000000000f087348 */ /* 0x017fea0003c00000 */
[----:B------:R3:W0:Y:S02]  /*1bdd0*/  SHFL.IDX P6, R14, R13, R12, R11 ;  /* 0x0000000c0d0e7389 */ /* 0x00062400000c000b */
[----:B01234-:R-:W-:Y:S01]  /*1bde0*/  ENDCOLLECTIVE ;  /* 0x000000000000791b */ /* 0x01ffe20003800000 */
.L_x_2810:
[----:B------:R-:W-:Y:S05]  /*1bdf0*/  BSYNC B0 ;  /* 0x0000000000007941 */ /* 0x000fea0003800000 */
.L_x_2809:
[----:B------:R-:W-:Y:S01]  /*1be00*/  IMAD.MOV.U32 R6, RZ, RZ, R14 ;  /* 0x000000ffff067224 */ /* 0x000fe200078e000e */
[----:B------:R-:W-:Y:S06]  /*1be10*/  BRA `(.L_x_2685) ;  /* 0xffffffb800ac7947 */ /* 0x000fec000383ffff */
.L_x_2692:
[----:B-1----:R1:W3:Y:S02]  /*1be20*/  SYNCS.PHASECHK.TRANS64.TRYWAIT P0, [R5+URZ+0x22820], R0 ;  /* 0x02282000050075a7 */ /* 0x0022e4000800017f */
[----:B---3--:R-:W-:Y:S05]  /*1be30*/  @!P0 NANOSLEEP.SYNCS 0x989680 ;  /* 0x009896800000895d */ /* 0x008fea0003900000 */
[----:B------:R-:W3:Y:S02]  /*1be40*/  @!P0 SYNCS.PHASECHK.TRANS64 P0, [R5+URZ+0x22820], R0 ;  /* 0x02282000050085a7 */ /* 0x000ee4000800007f */
[----:B---3--:R-:W-:Y:S05]  /*1be50*/  @!P0 BRA `(.L_x_2692) ;  /* 0xfffffffc00f08947 */ /* 0x008fea000383ffff */
[----:B------:R-:W-:Y:S05]  /*1be60*/  BRA `(.L_x_2811) ;  /* 0xffffffc400047947 */ /* 0x000fea000383ffff */
.L_x_2693:
        /* <DEDUP_REMOVED lines=11> */
.L_x_2813:
[----:B------:R-:W-:Y:S05]  /*1bf20*/  BSYNC B0 ;  /* 0x0000000000007941 */ /* 0x000fea0003800000 */
.L_x_2812:
[----:B------:R-:W-:Y:S05]  /*1bf30*/  BRA `(.L_x_2814) ;  /* 0xffffffc000ec7947 */ /* 0x000fea000383ffff */
.L_x_2696:
[----:B------:R-:W-:Y:S01]  /*1bf40*/  BSSY B1, `(.L_x_2815) ;  /* 0x0000006000017945 */ /* 0x000fe20003800000 */
[----:B------:R-:W-:-:S07]  /*1bf50*/  IMAD.MOV.U32 R15, RZ, RZ, -0x1 ;  /* 0xffffffffff0f7424 */ /* 0x000fce00078e00ff */
[----:B012-4-:R-:W-:Y:S05]  /*1bf60*/  WARPSYNC.COLLECTIVE R15, `(.L_x_2816) ;  /* 0x000000000f0c7348 */ /* 0x017fea0003c00000 */
[----:B------:R-:W-:Y:S02]  /*1bf70*/  ELECT P6, UR62, PT ;  /* 0x00000000003e782f */ /* 0x000fe400038c0000 */
[----:B------:R-:W-:Y:S01]  /*1bf80*/  MOV R14, UR62 ;  /* 0x0000003e000e7c02 */ /* 0x000fe20008000f00 */
[----:B012-4-:R-:W-:Y:S10]  /*1bf90*/  ENDCOLLECTIVE ;  /* 0x000000000000791b */ /* 0x017ff40003800000 */
.L_x_2816:
[----:B------:R-:W-:Y:S05]  /*1bfa0*/  BSYNC B1 ;  /* 0x0000000000017941 */ /* 0x000fea0003800000 */
.L_x_2815:
[----:B------:R-:W-:Y:S05]  /*1bfb0*/  BRA `(.L_x_2817) ;  /* 0xffffffc000e47947 */ /* 0x000fea000383ffff */
.L_x_2698:
[----:B-1----:R1:W3:Y:S02]  /*1bfc0*/  SYNCS.PHASECHK.TRANS64.TRYWAIT P1, [R3+URZ+0x22840], R2 ;  /* 0x02284002030075a7 */ /* 0x0022e4000802017f */
[----:B---3--:R-:W-:Y:S05]  /*1bfd0*/  @!P1 NANOSLEEP.SYNCS 0x989680 ;  /* 0x009896800000995d */ /* 0x008fea0003900000 */
[----:B------:R-:W3:Y:S02]  /*1bfe0*/  @!P1 SYNCS.PHASECHK.TRANS64 P1, [R3+URZ+0x22840], R2 ;  /* 0x02284002030095a7 */ /* 0x000ee4000802007f */
[----:B---3--:R-:W-:Y:S05]  /*1bff0*/  @!P1 BRA `(.L_x_2698) ;  /* 0xfffffffc00f09947 */ /* 0x008fea000383ffff */
[----:B------:R-:W-:Y:S05]  /*1c000*/  BRA `(.L_x_2818) ;  /* 0xffffffc400047947 */ /* 0x000fea000383ffff */
.L_x_2700:
[----:B---3--:R3:W0:Y:S02]  /*1c010*/  SYNCS.PHASECHK.TRANS64.TRYWAIT P1, [R5+URZ+0x22840], R0 ;  /* 0x02284000050075a7 */ /* 0x008624000802017f */
[----:B0-----:R-:W-:Y:S05]  /*1c020*/  @!P1 NANOSLEEP.SYNCS 0x989680 ;  /* 0x009896800000995d */ /* 0x001fea0003900000 */
[----:B------:R-:W0:Y:S02]  /*1c030*/  @!P1 SYNCS.PHASECHK.TRANS64 P1, [R5+URZ+0x22840], R0 ;  /* 0x02284000050095a7 */ /* 0x000e24000802007f */
[----:B0-----:R-:W-:Y:S05]  /*1c040*/  @!P1 BRA `(.L_x_2700) ;  /* 0xfffffffc00f09947 */ /* 0x001fea000383ffff */
[----:B------:R-:W-:Y:S05]  /*1c050*/  BRA `(.L_x_2819) ;  /* 0xffffffc400107947 */ /* 0x000fea000383ffff */
.L_x_2702:
[----:B------:R0:W0:Y:S02]  /*1c060*/  SYNCS.PHASECHK.TRANS64.TRYWAIT P1, [R3+URZ+0x22860], R2 ;  /* 0x02286002030075a7 */ /* 0x000024000802017f */
[----:B0-----:R-:W-:Y:S05]  /*1c070*/  @!P1 NANOSLEEP.SYNCS 0x989680 ;  /* 0x009896800000995d */ /* 0x001fea0003900000 */
[----:B------:R-:W0:Y:S02]  /*1c080*/  @!P1 SYNCS.PHASECHK.TRANS64 P1, [R3+URZ+0x22860], R2 ;  /* 0x02286002030095a7 */ /* 0x000e24000802007f */
[----:B0-----:R-:W-:Y:S05]  /*1c090*/  @!P1 BRA `(.L_x_2702) ;  /* 0xfffffffc00f09947 */ /* 0x001fea000383ffff */
[----:B------:R-:W-:Y:S05]  /*1c0a0*/  BRA `(.L_x_2820) ;  /* 0xffffffc4000c7947 */ /* 0x000fea000383ffff */
.L_x_2821:
        /* <DEDUP_REMOVED lines=13> */
.L_x_6565:


//--------------------- .text._ZN7cutlass13device_kernelIN5flash11enable_sm90INS1_16FlashAttnFwdSm90INS1_25CollectiveMainloopFwdSm90ILi2EN4cute5tupleIJNS5_1CILi1EEES8_S8_EEENS6_IJNS7_ILi128EEENS7_ILi96EEENS7_ILi64EEEEEELi256ENS_10bfloat16_tEfNS_4arch4Sm90ELb0ELb1ELb0ELb1ELb1ELb1ELb0ELb1ELb0ELb1ELb1ELb0EEENS1_21CollectiveEpilogueFwdINS6_IJSA_NS7_ILi256EEESB_EEES9_SE_SG_Li256ELb1ELb1ELb1ELb0EEENS1_36VarlenDynamicPersistentTileSchedulerILi128ELi96ELi256ELi128ELb1ELb1ELb1ELb1ELb0ELb1EEEEEEEEEvNT_6ParamsE --------------------------
	.section	.text._ZN7cutlass13device_kernelIN5flash11enable_sm90INS1_16FlashAttnFwdSm90INS1_25CollectiveMainloopFwdSm90ILi2EN4cute5tupleIJNS5_1CILi1EEES8_S8_EEENS6_IJNS7_ILi128EEENS7_ILi96EEENS7_ILi64EEEEEELi256ENS_10bfloat16_tEfNS_4arch4Sm90ELb0ELb1ELb0ELb1ELb1ELb1ELb0ELb1ELb0ELb1ELb1ELb0EEENS1_21CollectiveEpilogueFwdINS6_IJSA_NS7_ILi256EEESB_EEES9_SE_SG_Li256ELb1ELb1ELb1ELb0EEENS1_36VarlenDynamicPersistentTileSchedulerILi128ELi96ELi256ELi128ELb1ELb1ELb1ELb1ELb0ELb1EEEEEEEEEvNT_6ParamsE,"ax",@progbits
	.align	128
.text._ZN7cutlass13device_kernelIN5flash11enable_sm90INS1_16FlashAttnFwdSm90INS1_25CollectiveMainloopFwdSm90ILi2EN4cute5tupleIJNS5_1CILi1EEES8_S8_EEENS6_IJNS7_ILi128EEENS7_ILi96EEENS7_ILi64EEEEEELi256ENS_10bfloat16_tEfNS_4arch4Sm90ELb0ELb1ELb0ELb1ELb1ELb1ELb0ELb1ELb0ELb1ELb1ELb0EEENS1_21CollectiveEpilogueFwdINS6_IJSA_NS7_ILi256EEESB_EEES9_SE_SG_Li256ELb1ELb1ELb1ELb0EEENS1_36VarlenDynamicPersistentTileSchedulerILi128ELi96ELi256ELi128ELb1ELb1ELb1ELb1ELb0ELb1EEEEEEEEEvNT_6ParamsE:
        .type           _ZN7cutlass13device_kernelIN5flash11enable_sm90INS1_16FlashAttnFwdSm90INS1_25CollectiveMainloopFwdSm90ILi2EN4cute5tupleIJNS5_1CILi1EEES8_S8_EEENS6_IJNS7_ILi128EEENS7_ILi96EEENS7_ILi64EEEEEELi256ENS_10bfloat16_tEfNS_4arch4Sm90ELb0ELb1ELb0ELb1ELb1ELb1ELb0ELb1ELb0ELb1ELb1ELb0EEENS1_21CollectiveEpilogueFwdINS6_IJSA_NS7_ILi256EEESB_EEES9_SE_SG_Li256ELb1ELb1ELb1ELb0EEENS1_36VarlenDynamicPersistentTileSchedulerILi128ELi96ELi256ELi128ELb1ELb1ELb1ELb1ELb0ELb1EEEEEEEEEvNT_6ParamsE,@function
        .size           _ZN7cutlass13device_kernelIN5flash11enable_sm90INS1_16FlashAttnFwdSm90INS1_25CollectiveMainloopFwdSm90ILi2EN4cute5tupleIJNS5_1CILi1EEES8_S8_EEENS6_IJNS7_ILi128EEENS7_ILi96EEENS7_ILi64EEEEEELi256ENS_10bfloat16_tEfNS_4arch4Sm90ELb0ELb1ELb0ELb1ELb1ELb1ELb0ELb1ELb0ELb1ELb1ELb0EEENS1_21CollectiveEpilogueFwdINS6_IJSA_NS7_ILi256EEESB_EEES9_SE_SG_Li256ELb1ELb1ELb1ELb0EEENS1_36VarlenDynamicPersistentTileSchedulerILi128ELi96ELi256ELi128ELb1ELb1ELb1ELb1ELb0ELb1EEEEEEEEEvNT_6ParamsE,(.L_x_6566 - _ZN7cutlass13device_kernelIN5flash11enable_sm90INS1_16FlashAttnFwdSm90INS1_25CollectiveMainloopFwdSm90ILi2EN4cute5tupleIJNS5_1CILi1EEES8_S8_EEENS6_IJNS7_ILi128EEENS7_ILi96EEENS7_ILi64EEEEEELi256ENS_10bfloat16_tEfNS_4arch4Sm90ELb0ELb1ELb0ELb1ELb1ELb1ELb0ELb1ELb0ELb1ELb1ELb0EEENS1_21CollectiveEpilogueFwdINS6_IJSA_NS7_ILi256EEESB_EEES9_SE_SG_Li256ELb1ELb1ELb1ELb0EEENS1_36VarlenDynamicPersistentTileSchedulerILi128ELi96ELi256ELi128ELb1ELb1ELb1ELb1ELb0ELb1EEEEEEEEEvNT_6ParamsE)
        .other          _ZN7cutlass13device_kernelIN5flash11enable_sm90INS1_16FlashAttnFwdSm90INS1_25CollectiveMainloopFwdSm90ILi2EN4cute5tupleIJNS5_1CILi1EEES8_S8_EEENS6_IJNS7_ILi128EEENS7_ILi96EEENS7_ILi64EEEEEELi256ENS_10bfloat16_tEfNS_4arch4Sm90ELb0ELb1ELb0ELb1ELb1ELb1ELb0ELb1ELb0ELb1ELb1ELb0EEENS1_21CollectiveEpilogueFwdINS6_IJSA_NS7_ILi256EEESB_EEES9_SE_SG_Li256ELb1ELb1ELb1ELb0EEENS1_36VarlenDynamicPersistentTileSchedulerILi128ELi96ELi256ELi128ELb1ELb1ELb1ELb1ELb0ELb1EEEEEEEEEvNT_6ParamsE,@"STO_CUDA_ENTRY STV_DEFAULT"
_ZN7cutlass13device_kernelIN5flash11enable_sm90INS1_16FlashAttnFwdSm90INS1_25CollectiveMainloopFwdSm90ILi2EN4cute5tupleIJNS5_1CILi1EEES8_S8_EEENS6_IJNS7_ILi128EEENS7_ILi96EEENS7_ILi64EEEEEELi256ENS_10bfloat16_tEfNS_4arch4Sm90ELb0ELb1ELb0ELb1ELb1ELb1ELb0ELb1ELb0ELb1ELb1ELb0EEENS1_21CollectiveEpilogueFwdINS6_IJSA_NS7_ILi256EEESB_EEES9_SE_SG_Li256ELb1ELb1ELb1ELb0EEENS1_36VarlenDynamicPersistentTileSchedulerILi128ELi96ELi256ELi128ELb1ELb1ELb1ELb1ELb0ELb1EEEEEEEEEvNT_6ParamsE:
[----:B------:R-:W0:Y:S02]  /*0000*/  LDC R1, c[0x0][0x28] ;  /* 0x00000a00ff017b82 */ /* 0x000e240000000800 */
[----:B0-----:R-:W-:Y:S01]  /*0010*/  VIADD R1, R1, 0xffffffa8 ;  /* 0xffffffa801017836 */ /* 0x001fe20000000000 */
[----:B------:R-:W0:Y:S01]  /*0020*/  S2R R0, SR_TID.X ;  /* 0x0000000000007919 */ /* 0x000e220000002100 */
[----:B------:R-:W-:Y:S01]  /*0030*/  ELECT P0, URZ, PT ;  /* 0x00000000003f782f */ /* 0x000fe20003800000 */
[----:B------:R-:W-:Y:S01]  /*0040*/  BSSY B0, `(.L_x_2822) ;  /* 0x000000e000007945 */ /* 0x000fe20003800000 */
[--C-:B0-----:R-:W-:Y:S02]  /*0050*/  SHF.R.U32.HI R2, RZ, 0x5, R0.reuse ;  /* 0x00000005ff027819 */ /* 0x101fe40000011600 */
[----:B------:R-:W-:-:S03]  /*0060*/  SHF.R.U32.HI R4, RZ, 0x7, R0 ;  /* 0x00000007ff047819 */ /* 0x000fc60000011600 */
        /* <DEDUP_REMOVED lines=11> */
.L_x_2823:
[----:B------:R-:W-:Y:S05]  /*0120*/  BSYNC B0 ;  /* 0x0000000000007941 */ /* 0x000fea0003800000 */
.L_x_2822:
[----:B------:R-:W-:Y:S01]  /*0130*/  VOTEU.ANY UP0, P0 ;  /* 0x00000000003f7886 */ /* 0x000fe20000000100 */
[----:B------:R-:W0:Y:S01]  /*0140*/  SHFL.IDX PT, R4, R4, RZ, 0x1f ;  /* 0x00001fff04047589 */ /* 0x000e2200000e0000 */
[----:B------:R-:W-:Y:S01]  /*0150*/  UMOV UR4, 0x80 ;  /* 0x0000008000047882 */ /* 0x000fe20000000000 */
[----:B------:R-:W-:Y:S01]  /*0160*/  UMOV UR7, 0x100 ;  /* 0x0000010000077882 */ /* 0x000fe20000000000 */
[----:B------:R-:W-:Y:S01]  /*0170*/  VOTEU.ANY UP1, P0 ;  /* 0x00000000003f7886 */ /* 0x000fe20000020100 */
[----:B------:R-:W1:Y:S01]  /*0180*/  @UP0 S2UR UR8, SR_CgaCtaId ;  /* 0x00000000000809c3 */ /* 0x000e620000008800 */
[----:B------:R-:W2:Y:S01]  /*0190*/  SHFL.IDX PT, R3, R2, RZ, 0x1f ;  /* 0x00001fff02037589 */ /* 0x000ea200000e0000 */
[----:B------:R-:W-:Y:S01]  /*01a0*/  @UP0 UMOV UR6, 0x400 ;  /* 0x0000040000060882 */ /* 0x000fe20000000000 */
[----:B------:R-:W-:-:S04]  /*01b0*/  @UP0 UIADD3 UR4, -UR4, 0x100000, URZ ;  /* 0x0010000004040890 */ /* 0x000fc8000fffe13f */
[----:B------:R-:W-:Y:S02]  /*01c0*/  @UP0 USHF.L.U32 UR5, UR4, 0xb, URZ ;  /* 0x0000000b04050899 */ /* 0x000fe4000800063f */
[----:B------:R-:W-:Y:S01]  /*01d0*/  @UP0 USHF.L.U32 UR4, UR4, 0x1, URZ ;  /* 0x0000000104040899 */ /* 0x000fe2000800063f */
[----:B------:R-:W-:Y:S01]  /*01e0*/  VOTEU.ANY UP2, P0 ;  /* 0x00000000003f7886 */ /* 0x000fe20000040100 */
[----:B0-----:R-:W-:Y:S01]  /*01f0*/  R2UR UR9, R4 ;  /* 0x00000000040972ca */ /* 0x001fe200000e0000 */
[----:B-1----:R-:W-:Y:S01]  /*0200*/  @UP0 ULEA UR8, UR8, UR6, 0x18 ;  /* 0x0000000608080291 */ /* 0x002fe2000f8ec03f */
[----:B--2---:R-:W-:Y:S01]  /*0210*/  ISETP.NE.AND P1, PT, R3, RZ, PT ;  /* 0x000000ff0300720c */ /* 0x004fe20003f25270 */
[----:B------:R-:W-:-:S04]  /*0220*/  @UP0 UIADD3 UR6, -UR7, 0x100000, URZ ;  /* 0x0010000007060890 */ /* 0x000fc8000fffe13f */
[----:B------:R-:W-:Y:S02]  /*0230*/  @UP0 USHF.L.U32 UR7, UR6, 0xb, URZ ;  /* 0x0000000b06070899 */ /* 0x000fe4000800063f */
[----:B------:R-:W-:-:S04]  /*0240*/  @UP0 USHF.L.U32 UR6, UR6, 0x1, URZ ;  /* 0x0000000106060899 */ /* 0x000fc8000800063f */
[----:B------:R-:W-:Y:S01]  /*0250*/  UISETP.NE.AND UP0, UPT, UR9, URZ, UPT ;  /* 0x0000003f0900728c */ /* 0x000fe2000bf05270 */
[----:B------:R-:W0:Y:S02]  /*0260*/  FENCE.VIEW.ASYNC.S ;  /* 0x00000000000073c6 */ /* 0x000e240000000000 */
[----:B0-----:R0:W1:Y:S05]  /*0270*/  @UP1 SYNCS.EXCH.64 URZ, [UR8+0x22800], UR4 ;  /* 0x02280004083f15b2 */ /* 0x00106a0008000100 */
[----:B------:R0:W2:Y:S01]  /*0280*/  @UP2 SYNCS.EXCH.64 URZ, [UR8+0x22820], UR6 ;  /* 0x02282006083f25b2 */ /* 0x0000a20008000100 */
        /* <DEDUP_REMOVED lines=17> */
[----:B------:R3:W0:Y:S02]  /*03a0*/  SYNCS.EXCH.64 URZ, [UR8+0x22848], UR6 ;  /* 0x02284806083f75b2 */ /* 0x0006240008000100 */
[----:B---3--:R-:W-:Y:S01]  /*03b0*/  NOP ;  /* 0x0000000000007918 */ /* 0x008fe20000000000 */
.L_x_2824:
[----:B------:R-:W3:Y:S01]  /*03c0*/  SHFL.IDX PT, R3, R2, RZ, 0x1f ;  /* 0x00001fff02037589 */ /* 0x000ee200000e0000 */
[----:B------:R-:W-:Y:S01]  /*03d0*/  NOP ;  /* 0x0000000000007918 */ /* 0x000fe20000000000 */
[----:B---3--:R-:W-:-:S13]  /*03e0*/  ISETP.NE.AND P0, PT, R3, RZ, PT ;  /* 0x000000ff0300720c */ /* 0x008fda0003f05270 */
        /* <DEDUP_REMOVED lines=17> */
[----:B------:R3:W0:Y:S02]  /*0500*/  SYNCS.EXCH.64 URZ, [UR8+0x22868], UR6 ;  /* 0x02286806083f75b2 */ /* 0x0006240008000100 */
[----:B---3--:R-:W-:Y:S01]  /*0510*/  NOP ;  /* 0x0000000000007918 */ /* 0x008fe20000000000 */
.L_x_2825:
[----:B------:R-:W3:Y:S01]  /*0520*/  SHFL.IDX PT, R3, R2, RZ, 0x1f ;  /* 0x00001fff02037589 */ /* 0x000ee200000e0000 */
[----:B------:R-:W-:Y:S01]  /*0530*/  NOP ;  /* 0x0000000000007918 */ /* 0x000fe20000000000 */
[----:B---3--:R-:W-:-:S13]  /*0540*/  ISETP.NE.AND P0, PT, R3, RZ, PT ;  /* 0x000000ff0300720c */ /* 0x008fda0003f05270 */
        /* <DEDUP_REMOVED lines=13> */
[----:B------:R3:W0:Y:S02]  /*0620*/  SYNCS.EXCH.64 URZ, [UR6+0x22888], UR4 ;  /* 0x02288804063f75b2 */ /* 0x0006240008000100 */
[----:B---3--:R-:W-:Y:S01]  /*0630*/  NOP ;  /* 0x0000000000007918 */ /* 0x008fe20000000000 */
.L_x_2826:
        /* <DEDUP_REMOVED lines=22> */
.L_x_2827:
        /* <DEDUP_REMOVED lines=22> */
.L_x_2828:
[----:B------:R-:W-:Y:S01]  /*0900*/  PLOP3.LUT P0, PT, PT, PT, UP0, 0x80, 0x0 ;  /* 0x000000000000781c */ /* 0x000fe20003f0f008 */
[----:B------:R-:W-:Y:S01]  /*0910*/  UMOV UR36, 0x1 ;  /* 0x0000000100247882 */ /* 0x000fe20000000000 */
[----:B------:R-:W-:Y:S01]  /*0920*/  NOP ;  /* 0x0000000000007918 */ /* 0x000fe20000000000 */
[----:B------:R-:W-:Y:S01]  /*0930*/  USEL UR36, UR36, 0x2, !UP0 ;  /* 0x0000000224247887 */ /* 0x000fe2000c000000 */
[----:B------:R-:W-:Y:S01]  /*0940*/  BSSY B9, `(.L_x_2829) ;  /* 0x000230d000097945 */ /* 0x000fe20003800000 */
[----:B------:R-:W-:Y:S01]  /*0950*/  ULDC.64 UR52, c[0x0][0x208] ;  /* 0x0000820000347ab9 */ /* 0x000fe20000000a00 */
[----:B012-4-:R-:W-:Y:S07]  /*0960*/  BAR.SYNC.DEFER_BLOCKING 0x0 ;  /* 0x0000000000007b1d */ /* 0x017fee0000010000 */
[----:B------:R-:W-:Y:S05]  /*0970*/  @!P0 BRA `(.L_x_2830) ;  /* 0x000001b000608947 */ /* 0x000fea0003800000 */
.L_x_2831:
        /* <DEDUP_REMOVED lines=8> */
[----:B------:R-:W-:Y:S01]  /*0a00*/  UMOV UR4, 0x400 ;  /* 0x0000040000047882 */ /* 0x000fe20000000000 */
[----:B------:R-:W-:-:S11]  /*0a10*/  LOP3.LUT R16, R16, 0xffdfffff, RZ, 0xc0, !PT ;  /* 0xffdfffff10107812 */ /* 0x000fd600078ec0ff */
[----:B------:R-:W-:Y:S06]  /*0a20*/  @!P0 BAR.ARV 0x9, 0x100 ;  /* 0x0244000000008b1d */ /* 0x000fec0000002000 */
[----:B0-----:R-:W-:Y:S01]  /*0a30*/  ULEA UR4, UR47, UR4, 0x18 ;  /* 0x000000042f047291 */ /* 0x001fe2000f8ec03f */
[----:B------:R-:W-:Y:S01]  /*0a40*/  @P0 LOP3.LUT R16, R16, 0x200000, RZ, 0xfc, !PT ;  /* 0x0020000010100812 */ /* 0x000fe200078efcff */
[----:B------:R-:W-:Y:S04]  /*0a50*/  BAR.SYNC.DEFER_BLOCKING 0x5, 0x180 ;  /* 0x0146000000007b1d */ /* 0x000fe80000010000 */
[----:B------:R-:W-:-:S02]  /*0a60*/  IMAD.U32 R23, RZ, RZ, UR4 ;  /* 0x00000004ff177e24 */ /* 0x000fc4000f8e00ff */
[----:B------:R-:W-:-:S03]  /*0a70*/  ULDC UR4, c[0x0][0xc3c] ;  /* 0x00030f0000047ab9 */ /* 0x000fc60000000800 */
[----:B------:R-:W0:Y:S01]  /*0a80*/  LDS.128 R48, [R23+0x228d0] ;  /* 0x0228d00017307984 */ /* 0x000e220000000c00 */
[----:B------:R-:W-:Y:S06]  /*0a90*/  BAR.ARV 0x4, 0x180 ;  /* 0x0106000000007b1d */ /* 0x000fec0000002000 */
[----:B0-----:R-:W-:-:S13]  /*0aa0*/  ISETP.GE.AND P0, PT, R51, UR4, PT ;  /* 0x0000000433007c0c */ /* 0x001fda000bf06270 */
[----:B------:R-:W-:Y:S05]  /*0ab0*/  @P0 BRA `(.L_x_2832) ;  /* 0x0000022c00d40947 */ /* 0x000fea0003800000 */
[----:B------:R-:W-:Y:S01]  /*0ac0*/  VIADD R0, R0, 0xffffff80 ;  /* 0xffffff8000007836 */ /* 0x000fe20000000000 */
[----:B------:R-:W-:Y:S01]  /*0ad0*/  ULOP3.LUT UR50, UR36, 0x1, URZ, 0xfc, !UPT ;  /* 0x0000000124327892 */ /* 0x000fe2000f8efc3f */
[----:B------:R-:W-:Y:S02]  /*0ae0*/  IMAD.MOV.U32 R22, RZ, RZ, RZ ;  /* 0x000000ffff167224 */ /* 0x000fe400078e00ff */
[----:B------:R-:W-:Y:S01]  /*0af0*/  IMAD.MOV.U32 R213, RZ, RZ, RZ ;  /* 0x000000ffffd57224 */ /* 0x000fe200078e00ff */
[----:B------:R-:W-:Y:S01]  /*0b00*/  SHF.R.S32.HI R3, RZ, 0x1f, R0 ;  /* 0x0000001fff037819 */ /* 0x000fe20000011400 */
[----:B------:R-:W-:-:S03]  /*0b10*/  IMAD.MOV.U32 R206, RZ, RZ, RZ ;  /* 0x000000ffffce7224 */ /* 0x000fc600078e00ff */
[CC--:B------:R-:W-:Y:S02]  /*0b20*/  LEA.HI R2, R3.reuse, R0.reuse, RZ, 0x7 ;  /* 0x0000000003027211 */ /* 0x0c0fe400078f38ff */
[CC--:B------:R-:W-:Y:S02]  /*0b30*/  LEA.HI R4, R3.reuse, R0.reuse, RZ, 0x4 ;  /* 0x0000000003047211 */ /* 0x0c0fe400078f20ff */
[----:B------:R-:W-:Y:S02]  /*0b40*/  LOP3.LUT R5, R2, 0xffffff80, RZ, 0xc0, !PT ;  /* 0xffffff8002057812 */ /* 0x000fe400078ec0ff */
[----:B------:R-:W-:Y:S02]  /*0b50*/  SHF.R.S32.HI R7, RZ, 0x4, R4 ;  /* 0x00000004ff077819 */ /* 0x000fe40000011404 */
[----:B------:R-:W-:Y:S01]  /*0b60*/  LEA.HI R208, R3, R0, RZ, 0x2 ;  /* 0x0000000003d07211 */ /* 0x000fe200078f10ff */
[----:B------:R-:W-:Y:S01]  /*0b70*/  IMAD.IADD R13, R0, 0x1, -R5 ;  /* 0x00000001000d7824 */ /* 0x000fe200078e0a05 */
[----:B------:R-:W-:-:S02]  /*0b80*/  SHF.R.S32.HI R5, RZ, 0x7, R2 ;  /* 0x00000007ff057819 */ /* 0x000fc40000011402 */
[----:B------:R-:W-:Y:S02]  /*0b90*/  LEA.HI R6, R4, R7, RZ, 0x1 ;  /* 0x0000000704067211 */ /* 0x000fe400078f08ff */
[----:B------:R-:W-:Y:S01]  /*0ba0*/  SHF.R.S32.HI R9, RZ, 0x1f, R13 ;  /* 0x0000001fff097819 */ /* 0x000fe2000001140d */
[----:B------:R-:W-:Y:S01]  /*0bb0*/  STL [R1+0x44], R13 ;  /* 0x0000440d01007387 */ /* 0x000fe20000100800 */
[----:B------:R-:W-:Y:S02]  /*0bc0*/  LEA.HI R2, R2, R5, RZ, 0x1 ;  /* 0x0000000502027211 */ /* 0x000fe400078f08ff */
[----:B------:R-:W-:Y:S02]  /*0bd0*/  LEA.HI R10, R9, R13, RZ, 0x2 ;  /* 0x0000000d090a7211 */ /* 0x000fe400078f10ff */
[----:B------:R-:W-:Y:S02]  /*0be0*/  LOP3.LUT R2, R2, 0x3fffffe, RZ, 0xc0, !PT ;  /* 0x03fffffe02027812 */ /* 0x000fe400078ec0ff */
[----:B------:R-:W-:-:S02]  /*0bf0*/  SHF.R.S32.HI R11, RZ, 0x2, R10 ;  /* 0x00000002ff0b7819 */ /* 0x000fc4000001140a */
[----:B------:R-:W-:Y:S02]  /*0c00*/  SHF.R.S32.HI R8, RZ, 0x1f, R10 ;  /* 0x0000001fff087819 */ /* 0x000fe4000001140a */
[----:B------:R-:W-:Y:S02]  /*0c10*/  LOP3.LUT R6, R6, 0x1ffffffe, RZ, 0xc0, !PT ;  /* 0x1ffffffe06067812 */ /* 0x000fe400078ec0ff */
[----:B------:R-:W-:Y:S02]  /*0c20*/  LEA.HI R8, R8, R11, RZ, 0x3 ;  /* 0x0000000b08087211 */ /* 0x000fe400078f18ff */
[----:B------:R-:W-:Y:S01]  /*0c30*/  LEA.HI R9, R9, R13, RZ, 0x5 ;  /* 0x0000000d09097211 */ /* 0x000fe200078f28ff */
[----:B------:R-:W-:Y:S01]  /*0c40*/  IMAD.IADD R6, R7, 0x1, -R6 ;  /* 0x0000000107067824 */ /* 0x000fe200078e0a06 */
[----:B------:R-:W-:Y:S01]  /*0c50*/  LOP3.LUT R12, R8, 0xfffffff8, RZ, 0xc0, !PT ;  /* 0xfffffff8080c7812 */ /* 0x000fe200078ec0ff */
[----:B------:R-:W-:Y:S01]  /*0c60*/  IMAD.IADD R8, R5, 0x1, -R2 ;  /* 0x0000000105087824 */ /* 0x000fe200078e0a02 */
[----:B------:R-:W-:-:S02]  /*0c70*/  LEA.HI R2, R3, R0, RZ, 0x5 ;  /* 0x0000000003027211 */ /* 0x000fc400078f28ff */
[----:B------:R-:W-:Y:S01]  /*0c80*/  LEA.HI R3, R3, R0, RZ, 0x3 ;  /* 0x0000000003037211 */ /* 0x000fe200078f18ff */
[----:B------:R-:W-:Y:S01]  /*0c90*/  IMAD.IADD R12, R11, 0x1, -R12 ;  /* 0x000000010b0c7824 */ /* 0x000fe200078e0a0c */
[----:B------:R-:W-:Y:S02]  /*0ca0*/  SHF.R.S32.HI R9, RZ, 0x5, R9 ;  /* 0x00000005ff097819 */ /* 0x000fe40000011409 */
[----:B------:R-:W-:Y:S02]  /*0cb0*/  LOP3.LUT R7, R3, 0xfffffff8, RZ, 0xc0, !PT ;  /* 0xfffffff803077812 */ /* 0x000fe400078ec0ff */
[----:B------:R-:W-:Y:S01]  /*0cc0*/  LOP3.LUT R3, R208, 0xfffffffc, RZ, 0xc0, !PT ;  /* 0xfffffffcd0037812 */ /* 0x000fe200078ec0ff */
[----:B------:R-:W-:Y:S01]  /*0cd0*/  IMAD R9, R9, 0x10, R12 ;  /* 0x0000001009097824 */ /* 0x000fe200078e020c */
[----:B------:R-:W-:Y:S01]  /*0ce0*/  LOP3.LUT R5, R4, 0x3fffff0, RZ, 0xc0, !PT ;  /* 0x03fffff004057812 */ /* 0x000fe200078ec0ff */
[C---:B------:R-:W-:Y:S01]  /*0cf0*/  IMAD.IADD R7, R0.reuse, 0x1, -R7 ;  /* 0x0000000100077824 */ /* 0x040fe200078e0a07 */
[----:B------:R-:W-:Y:S01]  /*0d00*/  SHF.R.S32.HI R208, RZ, 0x2, R208 ;  /* 0x00000002ffd07819 */ /* 0x000fe200000114d0 */
[C---:B------:R-:W-:Y:S01]  /*0d10*/  IMAD.IADD R3, R0.reuse, 0x1, -R3 ;  /* 0x0000000100037824 */ /* 0x040fe200078e0a03 */
[----:B------:R-:W-:Y:S01]  /*0d20*/  SHF.R.S32.HI R14, RZ, 0x5, R2 ;  /* 0x00000005ff0e7819 */ /* 0x000fe20000011402 */
[----:B------:R-:W-:Y:S01]  /*0d30*/  IMAD.IADD R5, R0, 0x1, -R5 ;  /* 0x0000000100057824 */ /* 0x000fe200078e0a05 */
[----:B------:R-:W-:Y:S01]  /*0d40*/  LOP3.LUT R10, R10, 0x7ffffffc, RZ, 0xc0, !PT ;  /* 0x7ffffffc0a0a7812 */ /* 0x000fe200078ec0ff */
[----:B------:R-:W-:Y:S01]  /*0d50*/  IMAD R8, R8, 0x40, R9 ;  /* 0x0000004008087824 */ /* 0x000fe200078e0209 */
[C---:B------:R-:W-:Y:S01]  /*0d60*/  LEA.HI R0, R3.reuse, R3, RZ, 0x1 ;  /* 0x0000000303007211 */ /* 0x040fe200078f08ff */
[----:B------:R-:W-:Y:S01]  /*0d70*/  VIADD R9, R208, 0x40 ;  /* 0x00000040d0097836 */ /* 0x000fe20000000000 */
[----:B------:R0:W-:Y:S01]  /*0d80*/  STL [R1+0x28], R14 ;  /* 0x0000280e01007387 */ /* 0x0001e20000100800 */
[----:B------:R-:W-:Y:S01]  /*0d90*/  IMAD.SHL.U32 R18, R3, 0x8, RZ ;  /* 0x0000000803127824 */ /* 0x000fe200078e00ff */
[----:B------:R-:W-:Y:S01]  /*0da0*/  LOP3.LUT R0, R0, 0x1ffffffe, RZ, 0xc0, !PT ;  /* 0x1ffffffe00007812 */ /* 0x000fe200078ec0ff */
[----:B------:R-:W-:Y:S01]  /*0db0*/  IMAD R5, R14, 0x10, R5 ;  /* 0x000000100e057824 */ /* 0x000fe200078e0205 */
[----:B------:R-:W-:Y:S01]  /*0dc0*/  STL [R1+0x4c], R8 ;  /* 0x00004c0801007387 */ /* 0x000fe20000100800 */
[----:B------:R-:W-:Y:S01]  /*0dd0*/  IMAD.SHL.U32 R4, R9, 0x40, RZ ;  /* 0x0000004009047824 */ /* 0x000fe200078e00ff */
[----:B------:R-:W-:Y:S01]  /*0de0*/  SHF.R.S32.HI R19, RZ, 0x1f, R18 ;  /* 0x0000001fff137819 */ /* 0x000fe20000011412 */
[----:B------:R-:W-:Y:S01]  /*0df0*/  IMAD.SHL.U32 R215, R7, 0x8, RZ ;  /* 0x0000000807d77824 */ /* 0x000fe200078e00ff */
[----:B------:R-:W-:Y:S01]  /*0e00*/  STL [R1+0x3c], RZ ;  /* 0x00003cff01007387 */ /* 0x000fe20000100800 */
[----:B------:R-:W-:-:S02]  /*0e10*/  VIADD R219, R18, 0x40 ;  /* 0x0000004012db7836 */ /* 0x000fc40000000000 */
[----:B------:R-:W-:Y:S01]  /*0e20*/  IMAD R6, R5, 0x8, R6 ;  /* 0x0000000805067824 */ /* 0x000fe200078e0206 */
[----:B------:R-:W-:Y:S01]  /*0e30*/  SHF.R.S32.HI R5, RZ, 0x1f, R9 ;  /* 0x0000001fff057819 */ /* 0x000fe20000011409 */
[C---:B------:R-:W-:Y:S02]  /*0e40*/  IMAD.IADD R0, R3.reuse, 0x1, -R0 ;  /* 0x0000000103007824 */ /* 0x040fe400078e0a00 */
[----:B------:R-:W-:Y:S01]  /*0e50*/  IMAD.SHL.U32 R204, R3, 0x4, RZ ;  /* 0x0000000403cc7824 */ /* 0x000fe200078e00ff */
[----:B------:R-:W-:Y:S01]  /*0e60*/  LOP3.LUT R3, R4, 0x1c0, RZ, 0xc0, !PT ;  /* 0x000001c004037812 */ /* 0x000fe200078ec0ff */
[C---:B------:R-:W-:Y:S01]  /*0e70*/  VIADD R218, R18.reuse, 0x60 ;  /* 0x0000006012da7836 */ /* 0x040fe20000000000 */
[----:B------:R-:W-:Y:S01]  /*0e80*/  SHF.R.S32.HI R4, RZ, 0x1f, R215 ;  /* 0x0000001fff047819 */ /* 0x000fe200000114d7 */
[C---:B------:R-:W-:Y:S01]  /*0e90*/  VIADD R217, R18.reuse, 0x80 ;  /* 0x0000008012d97836 */ /* 0x040fe20000000000 */
[----:B------:R-:W-:Y:S01]  /*0ea0*/  SHF.R.S32.HI R4, RZ, 0x1f, R219 ;  /* 0x0000001fff047819 */ /* 0x000fe200000114db */
[C---:B------:R-:W-:Y:S01]  /*0eb0*/  VIADD R216, R18.reuse, 0xa0 ;  /* 0x000000a012d87836 */ /* 0x040fe20000000000 */
[----:B------:R-:W-:Y:S01]  /*0ec0*/  LEA.HI R5, R5, R9, RZ, 0x3 ;  /* 0x0000000905057211 */ /* 0x000fe200078f18ff */
[C---:B------:R-:W-:Y:S01]  /*0ed0*/  VIADD R221, R18.reuse, 0xc0 ;  /* 0x000000c012dd7836 */ /* 0x040fe20000000000 */
[----:B------:R-:W-:Y:S01]  /*0ee0*/  SHF.R.S32.HI R15, RZ, 0x1f, R218 ;  /* 0x0000001fff0f7819 */ /* 0x000fe200000114da */
[----:B------:R1:W-:Y:S01]  /*0ef0*/  STL [R1+0x1c], R4 ;  /* 0x00001c0401007387 */ /* 0x0003e20000100800 */
[----:B0-----:R-:W-:Y:S01]  /*0f00*/  SHF.R.S32.HI R14, RZ, 0x1f, R217 ;  /* 0x0000001fff0e7819 */ /* 0x001fe200000114d9 */
[----:B------:R-:W-:Y:S01]  /*0f10*/  VIADD R220, R18, 0xe0 ;  /* 0x000000e012dc7836 */ /* 0x000fe20000000000 */
[----:B------:R-:W-:Y:S01]  /*0f20*/  SHF.R.U32.HI R9, RZ, 0x3, R3 ;  /* 0x00000003ff097819 */ /* 0x000fe20000011603 */
[----:B------:R-:W-:Y:S01]  /*0f30*/  IMAD.SHL.U32 R5, R5, 0x40, RZ ;  /* 0x0000004005057824 */ /* 0x000fe200078e00ff */
[----:B------:R0:W-:Y:S01]  /*0f40*/  STL [R1+0x18], R15 ;  /* 0x0000180f01007387 */ /* 0x0001e20000100800 */
[----:B------:R-:W-:Y:S01]  /*0f50*/  LOP3.LUT R3, R3, 0x38, R18, 0xf8, !PT ;  /* 0x0000003803037812 */ /* 0x000fe200078ef812 */
[----:B------:R-:W-:-:S02]  /*0f60*/  VIADD R11, R215, 0x80 ;  /* 0x00000080d70b7836 */ /* 0x000fc40000000000 */
[----:B------:R2:W-:Y:S01]  /*0f70*/  STL [R1+0x14], R14 ;  /* 0x0000140e01007387 */ /* 0x0005e20000100800 */
[----:B-1----:R-:W-:Y:S01]  /*0f80*/  SHF.R.S32.HI R4, RZ, 0x1f, R216 ;  /* 0x0000001fff047819 */ /* 0x002fe200000114d8 */
[----:B------:R-:W-:Y:S02]  /*0f90*/  IMAD R0, R0, 0x8, R8 ;  /* 0x0000000800007824 */ /* 0x000fe400078e0208 */
[----:B------:R-:W-:Y:S01]  /*0fa0*/  IMAD.IADD R10, R13, 0x1, -R10 ;  /* 0x000000010d0a7824 */ /* 0x000fe200078e0a0a */
[----:B0-----:R-:W-:Y:S01]  /*0fb0*/  SHF.R.S32.HI R15, RZ, 0x1f, R221 ;  /* 0x0000001fff0f7819 */ /* 0x001fe200000114dd */
[----:B------:R0:W-:Y:S02]  /*0fc0*/  STL [R1+0x10], R4 ;  /* 0x0000100401007387 */ /* 0x0001e40000100800 */
[----:B------:R-:W-:Y:S01]  /*0fd0*/  IMAD.SHL.U32 R211, R10, 0x2, RZ ;  /* 0x000000020ad37824 */ /* 0x000fe200078e00ff */
[----:B--2---:R-:W-:Y:S01]  /*0fe0*/  SHF.R.S32.HI R14, RZ, 0x1f, R220 ;  /* 0x0000001fff0e7819 */ /* 0x004fe200000114dc */
[----:B------:R-:W-:Y:S02]  /*0ff0*/  STL [R1+0xc], R15 ;  /* 0x00000c0f01007387 */ /* 0x000fe40000100800 */
[----:B------:R-:W-:-:S02]  /*1000*/  VIADD R41, R211, 0x8 ;  /* 0x00000008d3297836 */ /* 0x000fc40000000000 */
[----:B------:R-:W-:Y:S01]  /*1010*/  VIADD R39, R211, 0x18 ;  /* 0x00000018d3277836 */ /* 0x000fe20000000000 */
[----:B------:R-:W-:Y:S01]  /*1020*/  STL [R1+0x8], R14 ;  /* 0x0000080e01007387 */ /* 0x000fe20000100800 */
[----:B------:R-:W-:Y:S01]  /*1030*/  VIADD R12, R215, 0x40 ;  /* 0x00000040d70c7836 */ /* 0x000fe20000000000 */
[----:B0-----:R-:W-:Y:S01]  /*1040*/  LOP3.LUT R4, R5, 0xfffffe00, RZ, 0xc0, !PT ;  /* 0xfffffe0005047812 */ /* 0x001fe200078ec0ff */
[C---:B------:R-:W-:Y:S01]  /*1050*/  VIADD R36, R211.reuse, 0x30 ;  /* 0x00000030d3247836 */ /* 0x040fe20000000000 */
[----:B------:R-:W-:Y:S01]  /*1060*/  SHF.R.S32.HI R5, RZ, 0x1f, R11 ;  /* 0x0000001fff057819 */ /* 0x000fe2000001140b */
[----:B------:R-:W-:Y:S01]  /*1070*/  IMAD.SHL.U32 R5, R6, 0x8, RZ ;  /* 0x0000000806057824 */ /* 0x000fe200078e00ff */
[----:B------:R-:W-:Y:S01]  /*1080*/  SHF.R.S32.HI R12, RZ, 0x1f, R12 ;  /* 0x0000001fff0c7819 */ /* 0x000fe2000001140c */
[----:B------:R0:W-:Y:S01]  /*1090*/  STL [R1+0x2c], R4 ;  /* 0x00002c0401007387 */ /* 0x0001e20000100800 */
[----:B------:R-:W-:Y:S02]  /*10a0*/  VIADD R33, R211, 0x48 ;  /* 0x00000048d3217836 */ /* 0x000fe40000000000 */
[----:B------:R-:W-:Y:S01]  /*10b0*/  VIADD R7, R215, 0xc0 ;  /* 0x000000c0d7077836 */ /* 0x000fe20000000000 */
[----:B------:R1:W-:Y:S01]  /*10c0*/  STL [R1+0x50], R5 ;  /* 0x0000500501007387 */ /* 0x0003e20000100800 */
[----:B------:R-:W-:-:S02]  /*10d0*/  VIADD R30, R211, 0x60 ;  /* 0x00000060d31e7836 */ /* 0x000fc40000000000 */
[C---:B------:R-:W-:Y:S01]  /*10e0*/  VIADD R27, R211.reuse, 0x78 ;  /* 0x00000078d31b7836 */ /* 0x040fe20000000000 */
[----:B------:R-:W-:Y:S01]  /*10f0*/  SHF.R.S32.HI R7, RZ, 0x1f, R7 ;  /* 0x0000001fff077819 */ /* 0x000fe20000011407 */
[C---:B------:R-:W-:Y:S01]  /*1100*/  VIADD R24, R211.reuse, 0x90 ;  /* 0x00000090d3187836 */ /* 0x040fe20000000000 */
[----:B0-----:R-:W-:Y:S01]  /*1110*/  LOP3.LUT R4, R4, R3, R9, 0xf6, !PT ;  /* 0x0000000304047212 */ /* 0x001fe200078ef609 */
[C---:B------:R-:W-:Y:S02]  /*1120*/  VIADD R15, R211.reuse, 0xa8 ;  /* 0x000000a8d30f7836 */ /* 0x040fe40000000000 */
[C---:B------:R-:W-:Y:S02]  /*1130*/  VIADD R12, R211.reuse, 0xc0 ;  /* 0x000000c0d30c7836 */ /* 0x040fe40000000000 */
[----:B------:R-:W-:Y:S01]  /*1140*/  IMAD R3, R4, 0x2, R23 ;  /* 0x0000000204037824 */ /* 0x000fe200078e0217 */
[----:B------:R-:W-:Y:S01]  /*1150*/  SHF.R.S32.HI R4, RZ, 0x1f, R41 ;  /* 0x0000001fff047819 */ /* 0x000fe20000011429 */
[C---:B------:R-:W-:Y:S01]  /*1160*/  VIADD R9, R211.reuse, 0xd8 ;  /* 0x000000d8d3097836 */ /* 0x040fe20000000000 */
[----:B------:R-:W-:Y:S01]  /*1170*/  SHF.R.S32.HI R4, RZ, 0x1f, R39 ;  /* 0x0000001fff047819 */ /* 0x000fe20000011427 */
[----:B------:R-:W-:Y:S01]  /*1180*/  VIADD R17, R18, 0x20 ;  /* 0x0000002012117836 */ /* 0x000fe20000000000 */
[----:B------:R0:W-:Y:S01]  /*1190*/  STL [R1+0x48], R3 ;  /* 0x0000480301007387 */ /* 0x0001e20000100800 */
[----:B------:R-:W-:Y:S01]  /*11a0*/  SHF.R.S32.HI R4, RZ, 0x1f, R36 ;  /* 0x0000001fff047819 */ /* 0x000fe20000011424 */
[C---:B------:R-:W-:Y:S01]  /*11b0*/  VIADD R40, R211.reuse, 0x10 ;  /* 0x00000010d3287836 */ /* 0x040fe20000000000 */
[----:B------:R-:W-:Y:S01]  /*11c0*/  SHF.R.S32.HI R4, RZ, 0x1f, R33 ;  /* 0x0000001fff047819 */ /* 0x000fe20000011421 */
[----:B------:R2:W-:Y:S01]  /*11d0*/  STL [R1+0x4], R0 ;  /* 0x0000040001007387 */ /* 0x0005e20000100800 */
        /* <DEDUP_REMOVED lines=37> */
[C---:B-1----:R-:W-:Y:S01]  /*1430*/  VIADD R5, R211.reuse, 0xf0 ;  /* 0x000000f0d3057836 */ /* 0x042fe20000000000 */
[----:B------:R-:W-:Y:S01]  /*1440*/  SHF.R.S32.HI R20, RZ, 0x1f, R20 ;  /* 0x0000001fff147819 */ /* 0x000fe20000011414 */
[----:B0-----:R-:W-:Y:S01]  /*1450*/  VIADD R3, R211, 0xf8 ;  /* 0x000000f8d3037836 */ /* 0x001fe20000000000 */
[----:B------:R-:W-:Y:S01]  /*1460*/  SHF.R.S32.HI R14, RZ, 0x1f, R14 ;  /* 0x0000001fff0e7819 */ /* 0x000fe2000001140e */
[----:B------:R-:W-:Y:S01]  /*1470*/  IMAD.MOV.U32 R2, RZ, RZ, RZ ;  /* 0x000000ffff027224 */ /* 0x000fe200078e00ff */
[----:B------:R-:W-:Y:S01]  /*1480*/  SHF.R.S32.HI R13, RZ, 0x1f, R13 ;  /* 0x0000001fff0d7819 */ /* 0x000fe2000001140d */
[----:B------:R-:W-:Y:S01]  /*1490*/  VIADD R214, R204, 0x10 ;  /* 0x00000010ccd67836 */ /* 0x000fe20000000000 */
[----:B------:R-:W-:-:S02]  /*14a0*/  SHF.R.S32.HI R11, RZ, 0x1f, R11 ;  /* 0x0000001fff0b7819 */ /* 0x000fc4000001140b */
[----:B------:R-:W-:Y:S02]  /*14b0*/  SHF.R.S32.HI R10, RZ, 0x1f, R10 ;  /* 0x0000001fff0a7819 */ /* 0x000fe4000001140a */
[----:B------:R-:W-:Y:S02]  /*14c0*/  SHF.R.S32.HI R7, RZ, 0x1f, R7 ;  /* 0x0000001fff077819 */ /* 0x000fe40000011407 */
[----:B------:R-:W-:Y:S02]  /*14d0*/  SHF.R.S32.HI R6, RZ, 0x1f, R6 ;  /* 0x0000001fff067819 */ /* 0x000fe40000011406 */
[----:B------:R-:W-:Y:S02]  /*14e0*/  SHF.R.S32.HI R4, RZ, 0x1f, R5 ;  /* 0x0000001fff047819 */ /* 0x000fe40000011405 */
[----:B--2---:R-:W-:-:S07]  /*14f0*/  SHF.R.S32.HI R3, RZ, 0x1f, R3 ;  /* 0x0000001fff037819 */ /* 0x004fce0000011403 */
.L_x_3065:
[----:B------:R-:W-:Y:S05]  /*1500*/  YIELD ;  /* 0x0000000000007946 */ /* 0x000fea0003800000 */
[----:B------:R-:W-:Y:S01]  /*1510*/  ULDC.64 UR4, c[0x0][0xa28] ;  /* 0x00028a0000047ab9 */ /* 0x000fe20000000a00 */
[----:B01--4-:R-:W0:Y:S01]  /*1520*/  LDC.64 R4, c[0x0][0xa08] ;  /* 0x00028200ff047b82 */ /* 0x013e220000000a00 */
[----:B------:R-:W-:Y:S01]  /*1530*/  ISETP.NE.U32.AND P1, PT, RZ, UR4, PT ;  /* 0x00000004ff007c0c */ /* 0x000fe2000bf25070 */
[----:B------:R-:W-:Y:S02]  /*1540*/  IMAD.MOV.U32 R10, RZ, RZ, RZ ;  /* 0x000000ffff0a7224 */ /* 0x000fe400078e00ff */
[----:B------:R-:W-:Y:S01]  /*1550*/  IMAD.MOV.U32 R32, RZ, RZ, RZ ;  /* 0x000000ffff207224 */ /* 0x000fe200078e00ff */
[----:B------:R-:W-:Y:S01]  /*1560*/  ISETP.NE.AND.EX P1, PT, RZ, UR5, PT, P1 ;  /* 0x00000005ff007c0c */ /* 0x000fe2000bf25310 */
[----:B------:R-:W-:-:S02]  /*1570*/  ULDC.64 UR4, c[0x0][0xa18] ;  /* 0x0002860000047ab9 */ /* 0x000fc40000000a00 */
[----:B------:R-:W-:-:S04]  /*1580*/  ISETP.NE.U32.AND P2, PT, RZ, UR4, PT ;  /* 0x00000004ff007c0c */ /* 0x000fc8000bf45070 */
[----:B------:R-:W-:Y:S01]  /*1590*/  ISETP.NE.AND.EX P2, PT, RZ, UR5, PT, P2 ;  /* 0x00000005ff007c0c */ /* 0x000fe2000bf45320 */
[----:B------:R-:W-:Y:S02]  /*15a0*/  ULDC.64 UR4, c[0x0][0xa08] ;  /* 0x0002820000047ab9 */ /* 0x000fe40000000a00 */
[----:B------:R-:W-:-:S03]  /*15b0*/  ISETP.NE.U32.AND P0, PT, RZ, UR4, PT ;  /* 0x00000004ff007c0c */ /* 0x000fc6000bf05070 */
[----:B---3--:R-:W1:Y:S01]  /*15c0*/  @P1 LDC.64 R8, c[0x0][0xa28] ;  /* 0x00028a00ff081b82 */ /* 0x008e620000000a00 */
[----:B------:R-:W-:Y:S01]  /*15d0*/  ISETP.NE.AND.EX P0, PT, RZ, UR5, PT, P0 ;  /* 0x00000005ff007c0c */ /* 0x000fe2000bf05300 */
[----:B0-----:R-:W-:-:S06]  /*15e0*/  IMAD.WIDE R4, R51, 0x4, R4 ;  /* 0x0000000433047825 */ /* 0x001fcc00078e0204 */
[----:B------:R-:W0:Y:S01]  /*15f0*/  @P2 LDC.64 R6, c[0x0][0xa18] ;  /* 0x00028600ff062b82 */ /* 0x000e220000000a00 */
[----:B------:R-:W-:Y:S02]  /*1600*/  ULDC UR4, c[0x0][0x288] ;  /* 0x0000a20000047ab9 */ /* 0x000fe40000000800 */
[----:B------:R-:W-:Y:S01]  /*1610*/  IMAD.U32 R207, RZ, RZ, UR4 ;  /* 0x00000004ffcf7e24 */ /* 0x000fe2000f8e00ff */
[----:B------:R-:W-:Y:S02]  /*1620*/  ULDC.64 UR4, c[0x0][0x418] ;  /* 0x0001060000047ab9 */ /* 0x000fe40000000a00 */
[----:B------:R2:W5:Y:S01]  /*1630*/  @P0 LDG.E R32, desc[UR52][R4.64] ;  /* 0x0000003404200981 */ /* 0x000562000c1e1900 */
[----:B-1----:R-:W-:-:S05]  /*1640*/  @P1 IMAD.WIDE R8, R51, 0x4, R8 ;  /* 0x0000000433081825 */ /* 0x002fca00078e0208 */
[----:B------:R2:W5:Y:S01]  /*1650*/  @P1 LDG.E R10, desc[UR52][R8.64] ;  /* 0x00000034080a1981 */ /* 0x000562000c1e1900 */
[----:B0-----:R-:W-:-:S05]  /*1660*/  @P2 IMAD.WIDE R6, R51, 0x4, R6 ;  /* 0x0000000433062825 */ /* 0x001fca00078e0206 */
[----:B------:R2:W5:Y:S01]  /*1670*/  @P2 LDG.E R207, desc[UR52][R6.64] ;  /* 0x0000003406cf2981 */ /* 0x000562000c1e1900 */
[----:B------:R-:W-:-:S03]  /*1680*/  UISETP.NE.U32.AND UP0, UPT, UR4, URZ, UPT ;  /* 0x0000003f0400728c */ /* 0x000fc6000bf05070 */
[----:B------:R-:W-:Y:S01]  /*1690*/  ULDC UR4, c[0x0][0x424] ;  /* 0x0001090000047ab9 */ /* 0x000fe20000000800 */
[----:B------:R-:W-:-:S03]  /*16a0*/  UISETP.NE.AND.EX UP0, UPT, UR5, URZ, UPT, UP0 ;  /* 0x0000003f0500728c */ /* 0x000fc6000bf05300 */
[----:B------:R-:W-:Y:S01]  /*16b0*/  ULDC UR5, c[0x0][0x2f0] ;  /* 0x0000bc0000057ab9 */ /* 0x000fe20000000800 */
[----:B------:R-:W-:-:S04]  /*16c0*/  USEL UR4, UR4, 0x1, UP0 ;  /* 0x0000000104047887 */ /* 0x000fc80008000000 */
[----:B------:R-:W-:-:S03]  /*16d0*/  UIMAD UR4, UR4, UR5, URZ ;  /* 0x00000005040472a4 */ /* 0x000fc6000f8e023f */
[----:B------:R-:W-:Y:S02]  /*16e0*/  ULDC UR5, c[0x0][0x348] ;  /* 0x0000d20000057ab9 */ /* 0x000fe40000000800 */
[----:B------:R-:W-:Y:S02]  /*16f0*/  IMAD.U32 R25, RZ, RZ, UR5 ;  /* 0x00000005ff197e24 */ /* 0x000fe4000f8e00ff */
[----:B------:R-:W-:Y:S01]  /*1700*/  IMAD.U32 R33, RZ, RZ, UR4 ;  /* 0x00000004ff217e24 */ /* 0x000fe2000f8e00ff */
[----:B--2---:R-:W-:Y:S06]  /*1710*/  @P2 BRA `(.L_x_2833) ;  /* 0x0000000000242947 */ /* 0x004fec0003800000 */
        /* <DEDUP_REMOVED lines=9> */
.L_x_2833:
        /* <DEDUP_REMOVED lines=10> */
[----:B------:R-:W0:Y:S02]  /*1850*/  LDC.64 R4, c[0x0][0xa20] ;  /* 0x00028800ff047b82 */ /* 0x000e240000000a00 */
[----:B0-----:R-:W-:-:S05]  /*1860*/  IMAD.WIDE R4, R51, 0x4, R4 ;  /* 0x0000000433047825 */ /* 0x001fca00078e0204 */
[----:B------:R0:W5:Y:S01]  /*1870*/  LDG.E R33, desc[UR52][R4.64] ;  /* 0x0000003404217981 */ /* 0x000162000c1e1900 */
[----:B------:R-:W-:Y:S05]  /*1880*/  BRA `(.L_x_2835) ;  /* 0x0000000000107947 */ /* 0x000fea0003800000 */
.L_x_2834:
[----:B------:R-:W-:Y:S05]  /*1890*/  @!P0 BRA `(.L_x_2835) ;  /* 0x00000000000c8947 */ /* 0x000fea0003800000 */
[----:B------:R-:W2:Y:S04]  /*18a0*/  LDG.E R0, desc[UR52][R4.64] ;  /* 0x0000003404007981 */ /* 0x000ea8000c1e1900 */
[----:B------:R-:W2:Y:S02]  /*18b0*/  LDG.E R33, desc[UR52][R4.64+0x4] ;  /* 0x0000043404217981 */ /* 0x000ea4000c1e1900 */
[----:B--2---:R-:W-:-:S07]  /*18c0*/  IMAD.IADD R33, R33, 0x1, -R0 ;  /* 0x0000000121217824 */ /* 0x004fce00078e0a00 */
.L_x_2835:
[----:B------:R-:W-:Y:S01]  /*18d0*/  ULDC.64 UR4, c[0x0][0xa10] ;  /* 0x0002840000047ab9 */ /* 0x000fe20000000a00 */
[----:B------:R-:W1:Y:S01]  /*18e0*/  LDC R6, c[0x0][0x448] ;  /* 0x00011200ff067b82 */ /* 0x000e620000000800 */
[----:B------:R-:W-:-:S04]  /*18f0*/  ISETP.NE.U32.AND P0, PT, RZ, UR4, PT ;  /* 0x00000004ff007c0c */ /* 0x000fc8000bf05070 */
[----:B------:R-:W-:Y:S01]  /*1900*/  ISETP.NE.AND.EX P0, PT, RZ, UR5, PT, P0 ;  /* 0x00000005ff007c0c */ /* 0x000fe2000bf05300 */
[----:B------:R-:W-:Y:S02]  /*1910*/  ULDC.64 UR4, c[0x0][0xa30] ;  /* 0x00028c0000047ab9 */ /* 0x000fe40000000a00 */
[----:B------:R-:W-:-:S04]  /*1920*/  ISETP.NE.U32.AND P1, PT, RZ, UR4, PT ;  /* 0x00000004ff007c0c */ /* 0x000fc8000bf25070 */
[----:B------:R-:W-:-:S06]  /*1930*/  ISETP.NE.AND.EX P1, PT, RZ, UR5, PT, P1 ;  /* 0x00000005ff007c0c */ /* 0x000fcc000bf25310 */
[----:B0-----:R-:W0:Y:S02]  /*1940*/  @P0 LDC.64 R4, c[0x0][0xa10] ;  /* 0x00028400ff040b82 */ /* 0x001e240000000a00 */
[----:B0-----:R-:W-:-:S05]  /*1950*/  @P0 IMAD.WIDE R4, R51, 0x4, R4 ;  /* 0x0000000433040825 */ /* 0x001fca00078e0204 */
[----:B------:R-:W2:Y:S04]  /*1960*/  @P0 LDG.E R0, desc[UR52][R4.64] ;  /* 0x0000003404000981 */ /* 0x000ea8000c1e1900 */
[----:B------:R0:W2:Y:S01]  /*1970*/  @P0 LDG.E R3, desc[UR52][R4.64+0x4] ;  /* 0x0000043404030981 */ /* 0x0000a2000c1e1900 */
[----:B-----5:R-:W-:Y:S01]  /*1980*/  IMAD.MOV.U32 R24, RZ, RZ, R33 ;  /* 0x000000ffff187224 */ /* 0x020fe200078e0021 */
[----:B0-----:R-:W0:Y:S02]  /*1990*/  @P1 LDC.64 R4, c[0x0][0xa30] ;  /* 0x00028c00ff041b82 */ /* 0x001e240000000a00 */
[----:B0-----:R-:W-:-:S05]  /*19a0*/  @P1 IMAD.WIDE R4, R51, 0x4, R4 ;  /* 0x0000000433041825 */ /* 0x001fca00078e0204 */
[----:B------:R0:W5:Y:S01]  /*19b0*/  @P1 LDG.E R24, desc[UR52][R4.64] ;  /* 0x0000003404181981 */ /* 0x000162000c1e1900 */
[----:B-1----:R-:W-:Y:S01]  /*19c0*/  ISETP.NE.AND P1, PT, R6, 0x1, PT ;  /* 0x000000010600780c */ /* 0x002fe20003f25270 */
[----:B------:R-:W-:Y:S02]  /*19d0*/  IMAD.SHL.U32 R228, R49, 0x80, RZ ;  /* 0x0000008031e47824 */ /* 0x000fe400078e00ff */
[----:B------:R-:W-:Y:S01]  /*19e0*/  IMAD.IADD R10, R33, 0x1, -R10 ;  /* 0x00000001210a7824 */ /* 0x000fe200078e0a0a */
[----:B0-----:R-:W0:Y:S09]  /*19f0*/  LDC.64 R4, c[0x0][0x9e0] ;  /* 0x00027800ff047b82 */ /* 0x001e320000000a00 */
[----:B------:R-:W1:Y:S08]  /*1a00*/  @P1 LDC R6, c[0x0][0x44c] ;  /* 0x00011300ff061b82 */ /* 0x000e700000000800 */
[----:B------:R-:W3:Y:S01]  /*1a10*/  @P1 LDC R7, c[0x0][0x450] ;  /* 0x00011400ff071b82 */ /* 0x000ee20000000800 */
[----:B0-----:R-:W-:Y:S01]  /*1a20*/  ISETP.GE.AND P2, PT, R5, 0x1, PT ;  /* 0x000000010500780c */ /* 0x001fe20003f46270 */
[----:B--2---:R-:W-:-:S02]  /*1a30*/  @P0 IMAD.IADD R25, R3, 0x1, -R0 ;  /* 0x0000000103190824 */ /* 0x004fc400078e0a00 */
[----:B------:R-:W-:Y:S02]  /*1a40*/  VIADD R3, R228, 0x7f ;  /* 0x0000007fe4037836 */ /* 0x000fe40000000000 */
[----:B------:R-:W-:Y:S02]  /*1a50*/  IMAD.IADD R210, R10, 0x1, R25 ;  /* 0x000000010ad27824 */ /* 0x000fe400078e0219 */
[----:B-1----:R-:W-:-:S04]  /*1a60*/  @P1 IMAD.HI.U32 R6, R3, R6, RZ ;  /* 0x0000000603061227 */ /* 0x002fc800078e00ff */
[C---:B------:R-:W-:Y:S01]  /*1a70*/  VIADD R0, R210.reuse, 0x5f ;  /* 0x0000005fd2007836 */ /* 0x040fe20000000000 */
[----:B---3--:R-:W-:Y:S02]  /*1a80*/  @P1 SHF.R.U32.HI R3, RZ, R7, R6 ;  /* 0x00000007ff031219 */ /* 0x008fe40000011606 */
[----:B------:R-:W-:Y:S01]  /*1a90*/  IADD3 R6, R210, 0x1, -R207 ;  /* 0x00000001d2067810 */ /* 0x000fe20007ffe8cf */
[----:B------:R-:W-:-:S04]  /*1aa0*/  IMAD.HI R0, R0, 0x2aaaaaab, RZ ;  /* 0x2aaaaaab00007827 */ /* 0x000fc800078e02ff */
[----:B------:R-:W-:Y:S01]  /*1ab0*/  IMAD.IADD R3, R6, 0x1, R3 ;  /* 0x0000000106037824 */ /* 0x000fe200078e0203 */
[----:B------:R-:W-:-:S03]  /*1ac0*/  SHF.R.U32.HI R31, RZ, 0x1f, R0 ;  /* 0x0000001fff1f7819 */ /* 0x000fc60000011600 */
[----:B------:R-:W-:Y:S01]  /*1ad0*/  IMAD.IADD R4, R3, 0x1, R4 ;  /* 0x0000000103047824 */ /* 0x000fe200078e0204 */
[----:B------:R-:W-:Y:S01]  /*1ae0*/  LEA.HI.SX32 R31, R0, R31, 0x1c ;  /* 0x0000001f001f7211 */ /* 0x000fe200078fe2ff */
        /* <DEDUP_REMOVED lines=12> */
.L_x_2838:
[----:B------:R-:W-:-:S13]  /*1bb0*/  ISETP.NE.AND P0, PT, R5, 0x1, PT ;  /* 0x000000010500780c */ /* 0x000fda0003f05270 */
[----:B------:R-:W0:Y:S02]  /*1bc0*/  @P0 LDC.64 R6, c[0x0][0x9e8] ;  /* 0x00027a00ff060b82 */ /* 0x000e240000000a00 */
[----:B0-----:R-:W-:-:S05]  /*1bd0*/  @P0 IMAD.HI.U32 R6, R0, R6, RZ ;  /* 0x0000000600060227 */ /* 0x001fca00078e00ff */
[----:B------:R-:W-:-:S07]  /*1be0*/  @P0 SHF.R.U32.HI R0, RZ, R7, R6 ;  /* 0x00000007ff000219 */ /* 0x000fce0000011606 */
.L_x_2839:
[----:B------:R-:W-:Y:S05]  /*1bf0*/  BSYNC B0 ;  /* 0x0000000000007941 */ /* 0x000fea0003800000 */
.L_x_2837:
[----:B------:R-:W-:-:S05]  /*1c00*/  IMAD R3, R0, R5, R5 ;  /* 0x0000000500037224 */ /* 0x000fca00078e0205 */
[----:B------:R-:W-:-:S07]  /*1c10*/  VIMNMX R4, R4, R3, PT ;  /* 0x0000000304047248 */ /* 0x000fce0003fe0100 */
.L_x_2836:
[----:B------:R-:W0:Y:S01]  /*1c20*/  @P1 LDC R3, c[0x0][0x44c] ;  /* 0x00011300ff031b82 */ /* 0x000e220000000800 */
[----:B------:R-:W-:Y:S01]  /*1c30*/  VIADD R4, R4, 0x5f ;  /* 0x0000005f04047836 */ /* 0x000fe20000000000 */
[----:B------:R-:W-:Y:S01]  /*1c40*/  ULDC UR4, c[0x0][0x9dc] ;  /* 0x0002770000047ab9 */ /* 0x000fe20000000800 */
[----:B------:R-:W-:Y:S02]  /*1c50*/  IMAD.MOV.U32 R7, RZ, RZ, R228 ;  /* 0x000000ffff077224 */ /* 0x000fe400078e00e4 */
[----:B------:R-:W-:-:S03]  /*1c60*/  IMAD.HI R4, R4, 0x2aaaaaab, RZ ;  /* 0x2aaaaaab04047827 */ /* 0x000fc600078e02ff */
[----:B------:R-:W1:Y:S01]  /*1c70*/  @P1 LDC R9, c[0x0][0x450] ;  /* 0x00011400ff091b82 */ /* 0x000e620000000800 */
[----:B------:R-:W-:Y:S02]  /*1c80*/  IMAD.IADD R30, R210, 0x1, -R207 ;  /* 0x00000001d21e7824 */ /* 0x000fe400078e0acf */
[----:B0-----:R-:W-:Y:S01]  /*1c90*/  @P1 IMAD.HI.U32 R0, R228, R3, RZ ;  /* 0x00000003e4001227 */ /* 0x001fe200078e00ff */
[----:B------:R-:W-:-:S04]  /*1ca0*/  SHF.R.U32.HI R3, RZ, 0x1f, R4 ;  /* 0x0000001fff037819 */ /* 0x000fc80000011604 */
[----:B------:R-:W-:Y:S02]  /*1cb0*/  LEA.HI.SX32 R4, R4, R3, 0x1c ;  /* 0x0000000304047211 */ /* 0x000fe400078fe2ff */
[----:B-1----:R-:W-:Y:S02]  /*1cc0*/  @P1 SHF.R.U32.HI R7, RZ, R9, R0 ;  /* 0x00000009ff071219 */ /* 0x002fe40000011600 */
[----:B------:R-:W-:-:S03]  /*1cd0*/  VIMNMX R11, R31, R4, PT ;  /* 0x000000041f0b7248 */ /* 0x000fc60003fe0100 */
[----:B------:R-:W-:-:S04]  /*1ce0*/  IMAD.IADD R0, R30, 0x1, R7 ;  /* 0x000000011e007824 */ /* 0x000fc800078e0207 */
[----:B------:R-:W-:Y:S01]  /*1cf0*/  VIADD R3, R0, -UR4 ;  /* 0x8000000400037c36 */ /* 0x000fe20008000000 */
[----:B------:R-:W-:Y:S06]  /*1d00*/  @!P2 BRA `(.L_x_2840) ;  /* 0x000000000044a947 */ /* 0x000fec0003800000 */
[----:B------:R-:W-:Y:S01]  /*1d10*/  ISETP.GT.AND P0, PT, R0, -0x1, PT ;  /* 0xffffffff0000780c */ /* 0x000fe20003f04270 */
[----:B------:R-:W-:-:S12]  /*1d20*/  BSSY B0, `(.L_x_2841) ;  /* 0x000000d000007945 */ /* 0x000fd80003800000 */
        /* <DEDUP_REMOVED lines=8> */
.L_x_2842:
[----:B------:R-:W-:-:S13]  /*1db0*/  ISETP.NE.AND P0, PT, R5, 0x1, PT ;  /* 0x000000010500780c */ /* 0x000fda0003f05270 */
[----:B------:R-:W0:Y:S02]  /*1dc0*/  @P0 LDC.64 R6, c[0x0][0x9e8] ;  /* 0x00027a00ff060b82 */ /* 0x000e240000000a00 */
[----:B0-----:R-:W-:-:S05]  /*1dd0*/  @P0 IMAD.HI.U32 R6, R0, R6, RZ ;  /* 0x0000000600060227 */ /* 0x001fca00078e00ff */
[----:B------:R-:W-:-:S07]  /*1de0*/  @P0 SHF.R.U32.HI R0, RZ, R7, R6 ;  /* 0x00000007ff000219 */ /* 0x000fce0000011606 */
.L_x_2843:
[----:B------:R-:W-:Y:S05]  /*1df0*/  BSYNC B0 ;  /* 0x0000000000007941 */ /* 0x000fea0003800000 */
.L_x_2841:
[----:B------:R-:W-:-:S05]  /*1e00*/  IMAD R0, R0, R5, RZ ;  /* 0x0000000500007224 */ /* 0x000fca00078e02ff */
[----:B------:R-:W-:-:S07]  /*1e10*/  VIMNMX R3, R3, R0, !PT ;  /* 0x0000000003037248 */ /* 0x000fce0007fe0100 */
.L_x_2840:
[----:B------:R-:W-:Y:S01]  /*1e20*/  IMAD.HI R3, R3, 0x2aaaaaab, RZ ;  /* 0x2aaaaaab03037827 */ /* 0x000fe200078e02ff */
[----:B------:R-:W-:Y:S01]  /*1e30*/  LOP3.LUT R14, R8, 0xff, RZ, 0xc0, !PT ;  /* 0x000000ff080e7812 */ /* 0x000fe200078ec0ff */
[----:B------:R-:W-:Y:S01]  /*1e40*/  BSSY B0, `(.L_x_2844) ;  /* 0x0000029000007945 */ /* 0x000fe20003800000 */
[----:B------:R-:W-:Y:S02]  /*1e50*/  SHF.R.U32.HI R4, RZ, 0x10, R8 ;  /* 0x00000010ff047819 */ /* 0x000fe40000011608 */
[----:B------:R-:W-:Y:S01]  /*1e60*/  SHF.R.U32.HI R0, RZ, 0x1f, R3 ;  /* 0x0000001fff007819 */ /* 0x000fe20000011603 */
[----:B------:R0:W-:Y:S03]  /*1e70*/  STL [R1+0x40], R14 ;  /* 0x0000400e01007387 */ /* 0x0001e60000100800 */
[----:B------:R-:W-:Y:S01]  /*1e80*/  LEA.HI.SX32 R0, R3, R0, 0x1c ;  /* 0x0000000003007211 */ /* 0x000fe200078fe2ff */
[----:B------:R0:W-:Y:S03]  /*1e90*/  STL [R1+0x34], R4 ;  /* 0x0000340401007387 */ /* 0x0001e60000100800 */
[----:B------:R-:W-:Y:S01]  /*1ea0*/  VIMNMX R9, RZ, R0, !PT ;  /* 0x00000000ff097248 */ /* 0x000fe20007fe0100 */
[----:B------:R-:W-:-:S03]  /*1eb0*/  IMAD.MOV.U32 R0, RZ, RZ, RZ ;  /* 0x000000ffff007224 */ /* 0x000fc600078e00ff */
[----:B------:R-:W-:-:S13]  /*1ec0*/  ISETP.GT.AND P0, PT, R11, R9, PT ;  /* 0x000000090b00720c */ /* 0x000fda0003f04270 */
[----:B0-----:R-:W-:Y:S05]  /*1ed0*/  @!P0 BRA `(.L_x_2845) ;  /* 0x00000000007c8947 */ /* 0x001fea0003800000 */
[----:B------:R-:W-:Y:S01]  /*1ee0*/  ISETP.NE.AND P0, PT, R4, RZ, PT ;  /* 0x000000ff0400720c */ /* 0x000fe20003f05270 */
[----:B------:R-:W-:-:S03]  /*1ef0*/  ULDC UR4, c[0x0][0x9f0] ;  /* 0x00027c0000047ab9 */ /* 0x000fc60000000800 */
[----:B------:R-:W-:-:S04]  /*1f00*/  SEL R8, R4, UR4, P0 ;  /* 0x0000000404087c07 */ /* 0x000fc80008000000 */
[-C--:B------:R-:W-:Y:S02]  /*1f10*/  IABS R6, R8.reuse ;  /* 0x0000000800067213 */ /* 0x080fe40000000000 */
[----:B------:R-:W-:Y:S02]  /*1f20*/  IADD3 R0, R8, -0x1, R11 ;  /* 0xffffffff08007810 */ /* 0x000fe40007ffe00b */
[----:B------:R-:W0:Y:S01]  /*1f30*/  I2F.RP R3, R6 ;  /* 0x0000000600037306 */ /* 0x000e220000209400 */
[----:B------:R-:W-:Y:S02]  /*1f40*/  IABS R13, R8 ;  /* 0x00000008000d7213 */ /* 0x000fe40000000000 */
[----:B------:R-:W-:-:S05]  /*1f50*/  IMAD.IADD R0, R0, 0x1, -R9 ;  /* 0x0000000100007824 */ /* 0x000fca00078e0a09 */
[----:B------:R-:W-:Y:S02]  /*1f60*/  IABS R12, R0 ;  /* 0x00000000000c7213 */ /* 0x000fe40000000000 */
[----:B------:R-:W-:-:S04]  /*1f70*/  LOP3.LUT R0, R0, R8, RZ, 0x3c, !PT ;  /* 0x0000000800007212 */ /* 0x000fc800078e3cff */
[----:B------:R-:W-:Y:S01]  /*1f80*/  ISETP.GE.AND P2, PT, R0, RZ, PT ;  /* 0x000000ff0000720c */ /* 0x000fe20003f46270 */
[----:B0-----:R-:W0:Y:S02]  /*1f90*/  MUFU.RCP R3, R3 ;  /* 0x0000000300037308 */ /* 0x001e240000001000 */
[----:B0-----:R-:W-:Y:S02]  /*1fa0*/  VIADD R4, R3, 0xffffffe ;  /* 0x0ffffffe03047836 */ /* 0x001fe40000000000 */
[----:B------:R-:W-:-:S04]  /*1fb0*/  IMAD.MOV R3, RZ, RZ, -R13 ;  /* 0x000000ffff037224 */ /* 0x000fc800078e0a0d */
[----:B------:R0:W1:Y:S02]  /*1fc0*/  F2I.FTZ.U32.TRUNC.NTZ R5, R4 ;  /* 0x0000000400057305 */ /* 0x000064000021f000 */
[----:B0-----:R-:W-:Y:S02]  /*1fd0*/  IMAD.MOV.U32 R4, RZ, RZ, RZ ;  /* 0x000000ffff047224 */ /* 0x001fe400078e00ff */
[----:B-1----:R-:W-:-:S04]  /*1fe0*/  IMAD.MOV R7, RZ, RZ, -R5 ;  /* 0x000000ffff077224 */ /* 0x002fc800078e0a05 */
[----:B------:R-:W-:-:S04]  /*1ff0*/  IMAD R7, R7, R6, RZ ;  /* 0x0000000607077224 */ /* 0x000fc800078e02ff */
[----:B------:R-:W-:-:S04]  /*2000*/  IMAD.HI.U32 R5, R5, R7, R4 ;  /* 0x0000000705057227 */ /* 0x000fc800078e0004 */
[----:B------:R-:W-:-:S04]  /*2010*/  IMAD.MOV.U32 R4, RZ, RZ, R12 ;  /* 0x000000ffff047224 */ /* 0x000fc800078e000c */
        /* <DEDUP_REMOVED lines=11> */
.L_x_2845:
[----:B------:R-:W-:Y:S05]  /*20d0*/  BSYNC B0 ;  /* 0x0000000000007941 */ /* 0x000fea0003800000 */
.L_x_2844:
[----:B------:R-:W-:-:S05]  /*20e0*/  IMAD R3, R14, R0, R9 ;  /* 0x000000000e037224 */ /* 0x000fca00078e0209 */
        /* <DEDUP_REMOVED lines=36> */
.L_x_2848:
[----:B------:R-:W-:Y:S05]  /*2330*/  BSYNC B6 ;  /* 0x0000000000067941 */ /* 0x000fea0003800000 */
.L_x_2847:
        /* <DEDUP_REMOVED lines=20> */
.L_x_2850:
[----:B------:R-:W-:Y:S05]  /*2480*/  BSYNC B6 ;  /* 0x0000000000067941 */ /* 0x000fea0003800000 */
.L_x_2849:
[----:B------:R-:W-:Y:S01]  /*2490*/  ULDC.64 UR4, c[0x0][0x9f8] ;  /* 0x00027e0000047ab9 */ /* 0x000fe20000000a00 */
[----:B------:R-:W0:Y:S01]  /*24a0*/  S2R R7, SR_TID.X ;  /* 0x0000000000077919 */ /* 0x000e220000002100 */
[----:B------:R-:W-:Y:S01]  /*24b0*/  ISETP.NE.U32.AND P0, PT, RZ, UR4, PT ;  /* 0x00000004ff007c0c */ /* 0x000fe2000bf05070 */
[----:B------:R-:W-:Y:S01]  /*24c0*/  IMAD.MOV.U32 R0, RZ, RZ, R51 ;  /* 0x000000ffff007224 */ /* 0x000fe200078e0033 */
[----:B------:R-:W-:Y:S01]  /*24d0*/  ULDC UR4, c[0x0][0x320] ;  /* 0x0000c80000047ab9 */ /* 0x000fe20000000800 */
[----:B------:R-:W1:Y:S01]  /*24e0*/  LDC.64 R48, c[0x0][0x3f8] ;  /* 0x0000fe00ff307b82 */ /* 0x000e620000000a00 */
[----:B------:R-:W-:-:S07]  /*24f0*/  ISETP.NE.AND.EX P0, PT, RZ, UR5, PT, P0 ;  /* 0x00000005ff007c0c */ /* 0x000fce000bf05300 */
[----:B------:R-:W2:Y:S08]  /*2500*/  LDC.64 R54, c[0x0][0x408] ;  /* 0x00010200ff367b82 */ /* 0x000eb00000000a00 */
[----:B------:R-:W3:Y:S01]  /*2510*/  @P0 LDC.64 R4, c[0x0][0x9f8] ;  /* 0x00027e00ff040b82 */ /* 0x000ee20000000a00 */
[----:B------:R-:W-:-:S04]  /*2520*/  ISETP.GE.AND P1, PT, R17, UR4, PT ;  /* 0x0000000411007c0c */ /* 0x000fc8000bf26270 */
[----:B------:R-:W-:Y:S02]  /*2530*/  SEL R6, RZ, 0xffffffff, P1 ;  /* 0xffffffffff067807 */ /* 0x000fe40000800000 */
[----:B------:R-:W-:Y:S01]  /*2540*/  ISETP.GE.AND P1, PT, R218, UR4, PT ;  /* 0x00000004da007c0c */ /* 0x000fe2000bf26270 */
[----:B------:R-:W4:Y:S02]  /*2550*/  LDC R61, c[0x0][0x3f4] ;  /* 0x0000fd00ff3d7b82 */ /* 0x000f240000000800 */
[----:B------:R-:W-:Y:S02]  /*2560*/  IMAD.SHL.U32 R6, R6, 0x2, RZ ;  /* 0x0000000206067824 */ /* 0x000fe400078e00ff */
[----:B---3--:R-:W-:-:S05]  /*2570*/  @P0 IMAD.WIDE R4, R51, 0x4, R4 ;  /* 0x0000000433040825 */ /* 0x008fca00078e0204 */
[----:B------:R3:W4:Y:S01]  /*2580*/  @P0 LDG.E R0, desc[UR52][R4.64] ;  /* 0x0000003404000981 */ /* 0x000722000c1e1900 */
[----:B------:R-:W-:Y:S01]  /*2590*/  ISETP.GE.AND P0, PT, R18, UR4, PT ;  /* 0x0000000412007c0c */ /* 0x000fe2000bf06270 */
[----:B0-----:R-:W-:Y:S01]  /*25a0*/  VIADD R12, R7, 0xffffff80 ;  /* 0xffffff80070c7836 */ /* 0x001fe20000000000 */
[----:B------:R-:W-:Y:S01]  /*25b0*/  SHF.R.S32.HI R7, RZ, 0x1f, R208 ;  /* 0x0000001fff077819 */ /* 0x000fe200000114d0 */
[----:B-1----:R-:W-:Y:S01]  /*25c0*/  IMAD.WIDE.U32 R20, R208, R48, R18 ;  /* 0x00000030d0147225 */ /* 0x002fe200078e0012 */
[----:B------:R-:W-:Y:S01]  /*25d0*/  SEL R3, RZ, 0x1, P0 ;  /* 0x00000001ff037807 */ /* 0x000fe20000000000 */
[----:B------:R-:W0:Y:S01]  /*25e0*/  S2R R34, SR_TID.X ;  /* 0x0000000000227919 */ /* 0x000e220000002100 */
[----:B------:R-:W-:Y:S01]  /*25f0*/  ISETP.GE.AND P0, PT, R219, UR4, PT ;  /* 0x00000004db007c0c */ /* 0x000fe2000bf06270 */
[----:B------:R-:W-:Y:S01]  /*2600*/  IMAD.SHL.U32 R57, R48, 0x40, RZ ;  /* 0x0000004030397824 */ /* 0x000fe200078e00ff */
[----:B------:R-:W-:Y:S01]  /*2610*/  LOP3.LUT R3, R6, 0x2, R3, 0xe2, !PT ;  /* 0x0000000206037812 */ /* 0x000fe200078ee203 */
[----:B--2---:R-:W-:Y:S01]  /*2620*/  IMAD.WIDE.U32 R52, R208, R54, R18 ;  /* 0x00000036d0347225 */ /* 0x004fe200078e0012 */
[----:B---3--:R-:W-:-:S02]  /*2630*/  SEL R4, RZ, 0x4, P0 ;  /* 0x00000004ff047807 */ /* 0x008fc40000000000 */
[----:B------:R-:W-:Y:S01]  /*2640*/  SEL R5, RZ, 0x8, P1 ;  /* 0x00000008ff057807 */ /* 0x000fe20000800000 */
[----:B------:R-:W-:Y:S01]  /*2650*/  IMAD.MOV.U32 R75, RZ, RZ, 0x20 ;  /* 0x00000020ff4b7424 */ /* 0x000fe200078e00ff */
[----:B------:R-:W-:Y:S01]  /*2660*/  ISETP.GE.AND P0, PT, R217, UR4, PT ;  /* 0x00000004d9007c0c */ /* 0x000fe2000bf06270 */
[----:B------:R-:W-:Y:S01]  /*2670*/  IMAD R63, R55, 0x60, RZ ;  /* 0x00000060373f7824 */ /* 0x000fe200078e02ff */
[----:B------:R-:W-:Y:S01]  /*2680*/  ISETP.GE.AND P1, PT, R216, UR4, PT ;  /* 0x00000004d8007c0c */ /* 0x000fe2000bf26270 */
[----:B------:R-:W-:Y:S01]  /*2690*/  IMAD.SHL.U32 R59, R54, 0x40, RZ ;  /* 0x00000040363b7824 */ /* 0x000fe200078e00ff */
[----:B------:R-:W-:Y:S01]  /*26a0*/  LOP3.LUT R4, R5, R3, R4, 0xfe, !PT ;  /* 0x0000000305047212 */ /* 0x000fe200078efe04 */
[----:B------:R-:W-:Y:S01]  /*26b0*/  IMAD.IADD R3, R32, 0x1, R33 ;  /* 0x0000000120037824 */ /* 0x000fe200078e0221 */
[----:B------:R-:W-:Y:S02]  /*26c0*/  SEL R5, RZ, 0x10, P0 ;  /* 0x00000010ff057807 */ /* 0x000fe40000000000 */
[----:B------:R-:W-:-:S02]  /*26d0*/  SEL R6, RZ, 0x20, P1 ;  /* 0x00000020ff067807 */ /* 0x000fc40000800000 */
[----:B------:R-:W-:Y:S02]  /*26e0*/  SHF.R.S32.HI R205, RZ, 0x1f, R204 ;  /* 0x0000001fffcd7819 */ /* 0x000fe400000114cc */
        /* <DEDUP_REMOVED lines=8> */
[----:B------:R-:W-:-:S02]  /*2770*/  ISETP.GE.AND P1, PT, R220, UR4, PT ;  /* 0x00000004dc007c0c */ /* 0x000fc4000bf26270 */
[----:B------:R-:W-:Y:S01]  /*2780*/  LOP3.LUT R13, R14, 0xfffffffc, RZ, 0xc0, !PT ;  /* 0xfffffffc0e0d7812 */ /* 0x000fe200078ec0ff */
[----:B------:R-:W-:Y:S01]  /*2790*/  IMAD.IADD R9, R9, 0x1, R11 ;  /* 0x0000000109097824 */ /* 0x000fe200078e020b */
[----:B------:R-:W-:Y:S01]  /*27a0*/  SEL R5, RZ, 0x40, P0 ;  /* 0x00000040ff057807 */ /* 0x000fe20000000000 */
[----:B------:R-:W-:Y:S01]  /*27b0*/  IMAD.IADD R21, R11, 0x1, R21 ;  /* 0x000000010b157824 */ /* 0x000fe200078e0215 */
[----:B------:R-:W-:Y:S01]  /*27c0*/  SEL R10, RZ, 0x7fff80, P1 ;  /* 0x007fff80ff0a7807 */ /* 0x000fe20000800000 */
[----:B------:R-:W-:Y:S01]  /*27d0*/  IMAD.IADD R15, R12, 0x1, -R13 ;  /* 0x000000010c0f7824 */ /* 0x000fe200078e0a0d */
[----:B------:R-:W2:Y:S01]  /*27e0*/  LDL R11, [R1+0x2c] ;  /* 0x00002c00010b7983 */ /* 0x000ea20000100800 */
[----:B------:R-:W-:Y:S01]  /*27f0*/  IMAD R13, R208, R55, R7 ;  /* 0x00000037d00d7224 */ /* 0x000fe200078e0207 */
[----:B-----5:R-:W-:Y:S01]  /*2800*/  SHF.R.S32.HI R7, RZ, 0x1f, R24 ;  /* 0x0000001fff077819 */ /* 0x020fe20000011418 */
[----:B------:R-:W-:Y:S01]  /*2810*/  IMAD.WIDE.U32 R8, R24, R48, R8 ;  /* 0x0000003018087225 */ /* 0x000fe200078e0008 */
[----:B----4-:R-:W-:-:S02]  /*2820*/  ISETP.GE.AND P0, PT, R18, R61, PT ;  /* 0x0000003d1200720c */ /* 0x010fc40003f06270 */
[----:B------:R-:W-:Y:S01]  /*2830*/  LOP3.LUT R10, R10, R4, R5, 0xfe, !PT ;  /* 0x000000040a0a7212 */ /* 0x000fe200078efe05 */
[-C--:B------:R-:W-:Y:S01]  /*2840*/  IMAD R6, R7, R48.reuse, RZ ;  /* 0x0000003007067224 */ /* 0x080fe200078e02ff */
[----:B------:R-:W-:Y:S01]  /*2850*/  SEL R5, R61, RZ, P0 ;  /* 0x000000ff3d057207 */ /* 0x000fe20000000000 */
[----:B------:R-:W-:Y:S01]  /*2860*/  IMAD.WIDE.U32 R20, R24, R48, R20 ;  /* 0x0000003018147225 */ /* 0x000fe200078e0014 */
[----:B0-----:R-:W-:Y:S02]  /*2870*/  SHF.R.U32.HI R34, RZ, 0x7, R34 ;  /* 0x00000007ff227819 */ /* 0x001fe40000011622 */
[----:B------:R-:W-:Y:S01]  /*2880*/  SHF.L.U64.HI R56, R48, 0x6, R49 ;  /* 0x0000000630387819 */ /* 0x000fe20000010231 */
[----:B------:R-:W-:Y:S01]  /*2890*/  IMAD R67, R24, R49, R6 ;  /* 0x0000003118437224 */ /* 0x000fe200078e0206 */
[----:B------:R-:W-:Y:S01]  /*28a0*/  ISETP.NE.AND P6, PT, R34, 0x1, PT ;  /* 0x000000012200780c */ /* 0x000fe20003fc5270 */
[----:B------:R-:W3:Y:S01]  /*28b0*/  LDL R6, [R1+0x28] ;  /* 0x0000280001067983 */ /* 0x000ee20000100800 */
[----:B------:R-:W-:Y:S01]  /*28c0*/  IMAD.IADD R5, R18, 0x1, R5 ;  /* 0x0000000112057824 */ /* 0x000fe200078e0205 */
[----:B------:R-:W-:Y:S01]  /*28d0*/  LOP3.LUT R16, R16, 0xfffffffe, RZ, 0xc0, !PT ;  /* 0xfffffffe10107812 */ /* 0x000fe200078ec0ff */
[----:B------:R-:W-:Y:S01]  /*28e0*/  VIADD R60, R34, 0x8 ;  /* 0x00000008223c7836 */ /* 0x000fe20000000000 */
[----:B------:R-:W-:Y:S01]  /*28f0*/  SHF.L.U64.HI R58, R54, 0x6, R55 ;  /* 0x00000006363a7819 */ /* 0x000fe20000010237 */
[----:B------:R-:W-:Y:S01]  /*2900*/  IMAD.WIDE.U32 R50, R208, R54, R204 ;  /* 0x00000036d0327225 */ /* 0x000fe200078e00cc */
[----:B------:R-:W-:-:S03]  /*2910*/  SHF.R.S32.HI R4, RZ, 0x1f, R5 ;  /* 0x0000001fff047819 */ /* 0x000fc60000011405 */
[----:B------:R-:W-:Y:S01]  /*2920*/  VIADD R34, R208, 0x40 ;  /* 0x00000040d0227836 */ /* 0x000fe20000000000 */
[----:B------:R-:W-:Y:S01]  /*2930*/  LEA.HI R4, R4, R5, RZ, 0x3 ;  /* 0x0000000504047211 */ /* 0x000fe200078f18ff */
[----:B------:R-:W-:Y:S02]  /*2940*/  IMAD R5, R49, 0x60, RZ ;  /* 0x0000006031057824 */ /* 0x000fe400078e02ff */
[----:B------:R-:W-:-:S04]  /*2950*/  IMAD.WIDE.U32 R48, R48, 0x60, RZ ;  /* 0x0000006030307825 */ /* 0x000fc800078e00ff */
[----:B------:R-:W-:Y:S01]  /*2960*/  IMAD.IADD R62, R49, 0x1, R5 ;  /* 0x00000001313e7824 */ /* 0x000fe200078e0205 */
[----:B------:R-:W-:Y:S01]  /*2970*/  SHF.R.S32.HI R5, RZ, 0x1f, R14 ;  /* 0x0000001fff057819 */ /* 0x000fe2000001140e */
[----:B------:R-:W-:Y:S01]  /*2980*/  IMAD.SHL.U32 R34, R34, 0x40, RZ ;  /* 0x0000004022227824 */ /* 0x000fe200078e00ff */
[----:B------:R-:W-:Y:S05]  /*2990*/  @!P6 WARPSYNC.ALL ;  /* 0x000000000000e948 */ /* 0x000fea0003800000 */
[----:B------:R-:W-:Y:S01]  /*29a0*/  LEA.HI R5, R5, R208, RZ, 0x3 ;  /* 0x000000d005057211 */ /* 0x000fe200078f18ff */
[----:B------:R-:W-:Y:S01]  /*29b0*/  ULDC UR4, c[0x0][0x2f4] ;  /* 0x0000bd0000047ab9 */ /* 0x000fe20000000800 */
[----:B------:R-:W-:Y:S01]  /*29c0*/  LOP3.LUT R34, R34, 0x1c0, RZ, 0xc0, !PT ;  /* 0x000001c022227812 */ /* 0x000fe200078ec0ff */
[----:B------:R-:W-:Y:S01]  /*29d0*/  IMAD.IADD R51, R51, 0x1, R13 ;  /* 0x0000000133337824 */ /* 0x000fe200078e020d */
[----:B------:R-:W-:Y:S01]  /*29e0*/  LOP3.LUT R5, R5, 0xfffffff8, RZ, 0xc0, !PT ;  /* 0xfffffff805057812 */ /* 0x000fe200078ec0ff */
[----:B------:R-:W-:Y:S01]  /*29f0*/  IMAD.IADD R53, R13, 0x1, R53 ;  /* 0x000000010d357824 */ /* 0x000fe200078e0235 */
[----:B------:R-:W-:Y:S01]  /*2a00*/  ISETP.GE.AND P2, PT, R17, UR4, PT ;  /* 0x0000000411007c0c */ /* 0x000fe2000bf46270 */
[----:B------:R-:W-:-:S02]  /*2a10*/  IMAD R7, R7, R54, RZ ;  /* 0x0000003607077224 */ /* 0x000fc400078e02ff */
[----:B------:R-:W-:Y:S01]  /*2a20*/  IMAD.IADD R73, R208, 0x1, -R5 ;  /* 0x00000001d0497824 */ /* 0x000fe200078e0a05 */
[----:B------:R-:W-:Y:S01]  /*2a30*/  LOP3.LUT R5, R34, 0x38, R4, 0xf8, !PT ;  /* 0x0000003822057812 */ /* 0x000fe200078ef804 */
[----:B------:R-:W-:Y:S02]  /*2a40*/  VIADD R34, R208, 0x40 ;  /* 0x00000040d0227836 */ /* 0x000fe40000000000 */
[----:B------:R-:W-:Y:S02]  /*2a50*/  IMAD R7, R24, R55, R7 ;  /* 0x0000003718077224 */ /* 0x000fe400078e0207 */
[----:B------:R-:W-:Y:S02]  /*2a60*/  IMAD.SHL.U32 R34, R34, 0x40, RZ ;  /* 0x0000004022227824 */ /* 0x000fe400078e00ff */
[----:B------:R-:W-:Y:S02]  /*2a70*/  IMAD.WIDE.U32 R50, R24, R54, R50 ;  /* 0x0000003618327225 */ /* 0x000fe400078e0032 */
[----:B------:R-:W-:-:S02]  /*2a80*/  @P2 LOP3.LUT R16, R16, 0x1, RZ, 0xfc, !PT ;  /* 0x0000000110102812 */ /* 0x000fc400078efcff */
[----:B------:R-:W-:Y:S01]  /*2a90*/  LOP3.LUT R34, R34, 0x1c0, RZ, 0xc0, !PT ;  /* 0x000001c022227812 */ /* 0x000fe200078ec0ff */
[----:B------:R-:W-:Y:S01]  /*2aa0*/  IMAD.WIDE.U32 R52, R24, R54, R52 ;  /* 0x0000003618347225 */ /* 0x000fe200078e0034 */
[----:B------:R-:W-:-:S03]  /*2ab0*/  LOP3.LUT P2, RZ, R73, 0x4, RZ, 0xc0, !PT ;  /* 0x0000000449ff7812 */ /* 0x000fc6000784c0ff */
[----:B------:R-:W-:Y:S01]  /*2ac0*/  IMAD.SHL.U32 R73, R73, 0x40, RZ ;  /* 0x0000004049497824 */ /* 0x000fe200078e00ff */
[----:B------:R-:W-:Y:S01]  /*2ad0*/  SHF.R.U32.HI R34, RZ, 0x3, R34 ;  /* 0x00000003ff227819 */ /* 0x000fe20000011622 */
[----:B------:R-:W-:Y:S01]  /*2ae0*/  IMAD.IADD R68, R51, 0x1, R7 ;  /* 0x0000000133447824 */ /* 0x000fe200078e0207 */
[----:B------:R-:W-:Y:S01]  /*2af0*/  PRMT R84, R10, 0x8880, RZ ;  /* 0x000088800a547816 */ /* 0x000fe200000000ff */
[----:B------:R-:W-:Y:S01]  /*2b00*/  IMAD.WIDE.U32 R54, R54, 0x60, RZ ;  /* 0x0000006036367825 */ /* 0x000fe200078e00ff */
[----:B------:R-:W-:Y:S02]  /*2b10*/  LOP3.LUT R73, R73, 0x1c0, RZ, 0xc0, !PT ;  /* 0x000001c049497812 */ /* 0x000fe400078ec0ff */
[----:B------:R-:W-:Y:S01]  /*2b20*/  LOP3.LUT R5, R5, R34, RZ, 0x3c, !PT ;  /* 0x0000002205057212 */ /* 0x000fe200078e3cff */
[----:B------:R-:W-:Y:S01]  /*2b30*/  IMAD.IADD R69, R7, 0x1, R53 ;  /* 0x0000000107457824 */ /* 0x000fe200078e0235 */
[----:B------:R-:W-:Y:S02]  /*2b40*/  SHF.R.U32.HI R76, RZ, 0x3, R73 ;  /* 0x00000003ff4c7819 */ /* 0x000fe40000011649 */
[----:B------:R-:W-:-:S04]  /*2b50*/  LOP3.LUT R7, R73, 0x18, R18, 0xf8, !PT ;  /* 0x0000001849077812 */ /* 0x000fc800078ef812 */
[----:B------:R-:W-:Y:S02]  /*2b60*/  LOP3.LUT R7, R7, R76, RZ, 0x3c, !PT ;  /* 0x0000004c07077212 */ /* 0x000fe400078e3cff */
[----:B------:R-:W-:Y:S02]  /*2b70*/  PRMT R84, R84, 0x7710, RZ ;  /* 0x0000771054547816 */ /* 0x000fe400000000ff */
[----:B------:R-:W-:Y:S02]  /*2b80*/  SEL R75, R75, 0xffffffe0, !P2 ;  /* 0xffffffe04b4b7807 */ /* 0x000fe40005000000 */
[----:B------:R-:W-:Y:S01]  /*2b90*/  LOP3.LUT R71, R4, 0xfffffff8, RZ, 0xc0, !PT ;  /* 0xfffffff804477812 */ /* 0x000fe200078ec0ff */
[----:B------:R-:W-:Y:S01]  /*2ba0*/  IMAD.IADD R66, R9, 0x1, R67 ;  /* 0x0000000109427824 */ /* 0x000fe200078e0243 */
[C---:B------:R-:W-:Y:S01]  /*2bb0*/  LOP3.LUT R77, R84.reuse, 0x1, RZ, 0xc0, !PT ;  /* 0x00000001544d7812 */ /* 0x040fe200078ec0ff */
[----:B------:R-:W-:Y:S01]  /*2bc0*/  IMAD.SHL.U32 R61, R61, 0x2, RZ ;  /* 0x000000023d3d7824 */ /* 0x000fe200078e00ff */
[C---:B------:R-:W-:Y:S01]  /*2bd0*/  LOP3.LUT R78, R84.reuse, 0x2, RZ, 0xc0, !PT ;  /* 0x00000002544e7812 */ /* 0x040fe200078ec0ff */
[----:B------:R-:W-:Y:S01]  /*2be0*/  IMAD.IADD R63, R55, 0x1, R63 ;  /* 0x00000001373f7824 */ /* 0x000fe200078e023f */
[C---:B------:R-:W-:Y:S01]  /*2bf0*/  LOP3.LUT R79, R84.reuse, 0x4, RZ, 0xc0, !PT ;  /* 0x00000004544f7812 */ /* 0x040fe200078ec0ff */
[----:B------:R-:W-:Y:S01]  /*2c00*/  IMAD R64, R15, 0x40, R208 ;  /* 0x000000400f407824 */ /* 0x000fe200078e02d0 */
[C---:B------:R-:W-:Y:S01]  /*2c10*/  LOP3.LUT R80, R84.reuse, 0x8, RZ, 0xc0, !PT ;  /* 0x0000000854507812 */ /* 0x040fe200078ec0ff */
[----:B------:R-:W-:Y:S01]  /*2c20*/  IMAD.IADD R67, R67, 0x1, R21 ;  /* 0x0000000143437824 */ /* 0x000fe200078e0215 */
[----:B------:R-:W-:-:S02]  /*2c30*/  LOP3.LUT R81, R84, 0x10, RZ, 0xc0, !PT ;  /* 0x0000001054517812 */ /* 0x000fc400078ec0ff */
[----:B------:R-:W-:Y:S01]  /*2c40*/  LOP3.LUT R83, R84, 0x20, RZ, 0xc0, !PT ;  /* 0x0000002054537812 */ /* 0x000fe200078ec0ff */
[----:B------:R-:W-:Y:S01]  /*2c50*/  @!P6 BAR.SYNC.DEFER_BLOCKING 0x9, 0x100 ;  /* 0x024400000000eb1d */ /* 0x000fe20000010000 */
[----:B------:R-:W-:Y:S02]  /*2c60*/  ISETP.GE.AND P1, PT, R18, UR4, PT ;  /* 0x0000000412007c0c */ /* 0x000fe4000bf26270 */
[----:B------:R-:W-:Y:S02]  /*2c70*/  SHF.R.S32.HI R70, RZ, 0x3, R4 ;  /* 0x00000003ff467819 */ /* 0x000fe40000011404 */
[----:B------:R-:W-:Y:S02]  /*2c80*/  SHF.R.S32.HI R72, RZ, 0x1f, R71 ;  /* 0x0000001fff487819 */ /* 0x000fe40000011447 */
[----:B------:R-:W-:Y:S02]  /*2c90*/  LOP3.LUT R84, R84, 0x40, RZ, 0xc0, !PT ;  /* 0x0000004054547812 */ /* 0x000fe400078ec0ff */
[----:B------:R-:W-:Y:S01]  /*2ca0*/  SHF.R.S32.HI R65, RZ, 0x1f, R0 ;  /* 0x0000001fff417819 */ /* 0x000fe20000011400 */
[----:B--2---:R-:W-:Y:S01]  /*2cb0*/  IMAD.IADD R74, R11, 0x1, R5 ;  /* 0x000000010b4a7824 */ /* 0x004fe200078e0205 */
[----:B------:R-:W-:-:S04]  /*2cc0*/  LOP3.LUT R5, R73, 0x38, R4, 0xf8, !PT ;  /* 0x0000003849057812 */ /* 0x000fc800078ef804 */
[----:B------:R-:W-:Y:S01]  /*2cd0*/  LOP3.LUT R5, R5, R76, RZ, 0x3c, !PT ;  /* 0x0000004c05057212 */ /* 0x000fe200078e3cff */
[----:B---3--:R-:W-:-:S04]  /*2ce0*/  IMAD R82, R6, 0x200, R7 ;  /* 0x0000020006527824 */ /* 0x008fc800078e0207 */
[----:B------:R-:W-:Y:S02]  /*2cf0*/  IMAD R85, R6, 0x200, R5 ;  /* 0x0000020006557824 */ /* 0x000fe400078e0205 */
[----:B------:R-:W-:-:S07]  /*2d00*/  IMAD.IADD R86, R75, 0x1, R82 ;  /* 0x000000014b567824 */ /* 0x000fce00078e0252 */
.L_x_2904:
[----:B------:R-:W0:Y:S01]  /*2d10*/  LDC R91, c[0x0][0x430] ;  /* 0x00010c00ff5b7b82 */ /* 0x000e220000000800 */
[----:B------:R-:W-:Y:S02]  /*2d20*/  VIADD R28, R28, 0xffffffff ;  /* 0xffffffff1c1c7836 */ /* 0x000fe40000000000 */
[----:B------:R-:W-:Y:S02]  /*2d30*/  IMAD.MOV.U32 R90, RZ, RZ, RZ ;  /* 0x000000ffff5a7224 */ /* 0x000fe400078e00ff */
[----:B------:R-:W-:-:S03]  /*2d40*/  IMAD R4, R28, 0x60, R64 ;  /* 0x000000601c047824 */ /* 0x000fc600078e0240 */
[----:B-1----:R-:W1:Y:S01]  /*2d50*/  LDC R88, c[0x0][0x3f4] ;  /* 0x0000fd00ff587b82 */ /* 0x002e620000000800 */
[----:B--2---:R-:W-:Y:S01]  /*2d60*/  IMAD.IADD R32, R3, 0x1, R4 ;  /* 0x0000000103207824 */ /* 0x004fe200078e0204 */
[----:B------:R-:W-:-:S03]  /*2d70*/  ISETP.GE.AND P2, PT, R4, R25, PT ;  /* 0x000000190400720c */ /* 0x000fc60003f46270 */
[----:B------:R-:W-:Y:S01]  /*2d80*/  IMAD.MOV.U32 R12, RZ, RZ, R32 ;  /* 0x000000ffff0c7224 */ /* 0x000fe200078e0020 */
[----:B------:R-:W-:Y:S02]  /*2d90*/  ISETP.GT.OR P2, PT, R64, 0x5f, P2 ;  /* 0x0000005f4000780c */ /* 0x000fe40001744670 */
[----:B0-----:R-:W-:-:S11]  /*2da0*/  ISETP.NE.AND P3, PT, R91, 0x1, PT ;  /* 0x000000015b00780c */ /* 0x001fd60003f65270 */
[----:B------:R-:W0:Y:S08]  /*2db0*/  @!P2 LDC.64 R6, c[0x0][0x428] ;  /* 0x00010a00ff06ab82 */ /* 0x000e300000000a00 */
[----:B------:R-:W2:Y:S08]  /*2dc0*/  @!P2 LDC.64 R4, c[0x0][0x418] ;  /* 0x00010600ff04ab82 */ /* 0x000eb00000000a00 */
[----:B------:R-:W3:Y:S08]  /*2dd0*/  @P3 LDC R11, c[0x0][0x434] ;  /* 0x00010d00ff0b3b82 */ /* 0x000ef00000000800 */
[----:B------:R-:W4:Y:S01]  /*2de0*/  @P3 LDC R14, c[0x0][0x438] ;  /* 0x00010e00ff0e3b82 */ /* 0x000f220000000800 */
[----:B---3--:R-:W-:-:S05]  /*2df0*/  @P3 IMAD.HI.U32 R11, R32, R11, RZ ;  /* 0x0000000b200b3227 */ /* 0x008fca00078e00ff */
[----:B----4-:R-:W-:Y:S01]  /*2e00*/  @P3 SHF.R.U32.HI R12, RZ, R14, R11 ;  /* 0x0000000eff0c3219 */ /* 0x010fe2000001160b */
[----:B0-----:R-:W-:-:S03]  /*2e10*/  @!P2 IMAD R11, R65, R6, RZ ;  /* 0x00000006410ba224 */ /* 0x001fc600078e02ff */
[--C-:B------:R-:W-:Y:S01]  /*2e20*/  @!P2 SHF.R.S32.HI R13, RZ, 0x1f, R12.reuse ;  /* 0x0000001fff0da819 */ /* 0x100fe2000001140c */
[C---:B------:R-:W-:Y:S02]  /*2e30*/  @!P2 IMAD R11, R0.reuse, R7, R11 ;  /* 0x00000007000ba224 */ /* 0x040fe400078e020b */
[----:B------:R-:W-:-:S04]  /*2e40*/  @!P2 IMAD.WIDE.U32 R6, R0, R6, R12 ;  /* 0x000000060006a225 */ /* 0x000fc800078e000c */
[----:B------:R-:W-:Y:S01]  /*2e50*/  @!P2 IMAD.IADD R7, R7, 0x1, R11 ;  /* 0x000000010707a824 */ /* 0x000fe200078e020b */
[----:B--2---:R-:W-:-:S04]  /*2e60*/  @!P2 LEA R4, P3, R6, R4, 0x2 ;  /* 0x000000040604a211 */ /* 0x004fc800078610ff */
[----:B------:R-:W-:Y:S02]  /*2e70*/  @!P2 LEA.HI.X R5, R6, R5, R7, 0x2, P3 ;  /* 0x000000050605a211 */ /* 0x000fe400018f1407 */
[----:B------:R-:W-:-:S03]  /*2e80*/  ISETP.GT.AND P3, PT, R28, R29, PT ;  /* 0x0000001d1c00720c */ /* 0x000fc60003f64270 */
[----:B-----5:R0:W5:Y:S01]  /*2e90*/  @!P2 LDG.E R90, desc[UR52][R4.64] ;  /* 0x00000034045aa981 */ /* 0x020162000c1e1900 */
[----:B-1----:R-:W-:Y:S01]  /*2ea0*/  ISETP.GE.AND P2, PT, R88, 0x1, PT ;  /* 0x000000015800780c */ /* 0x002fe20003f46270 */
[----:B------:R-:W-:Y:S01]  /*2eb0*/  IMAD.MOV R6, RZ, RZ, -R12 ;  /* 0x000000ffff067224 */ /* 0x000fe200078e0a0c */
[----:B------:R-:W-:Y:S01]  /*2ec0*/  LOP3.LUT R16, R16, 0xfffffffd, RZ, 0xc0, !PT ;  /* 0xfffffffd10107812 */ /* 0x000fe200078ec0ff */
[C---:B------:R-:W-:Y:S01]  /*2ed0*/  IMAD R98, R22.reuse, 0x1800, R82 ;  /* 0x0000180016627824 */ /* 0x040fe200078e0252 */
[----:B------:R-:W-:Y:S05]  /*2ee0*/  YIELD ;  /* 0x0000000000007946 */ /* 0x000fea0003800000 */
[----:B------:R-:W-:Y:S01]  /*2ef0*/  IMAD R91, R91, R6, R32 ;  /* 0x000000065b5b7224 */ /* 0x000fe200078e0220 */
[----:B------:R-:W-:Y:S01]  /*2f00*/  BSSY B0, `(.L_x_2851) ;  /* 0x000030c000007945 */ /* 0x000fe20003800000 */
[----:B------:R-:W-:Y:S01]  /*2f10*/  IMAD R6, R22, 0x1800, R86 ;  /* 0x0000180016067824 */ /* 0x000fe200078e0256 */
[----:B------:R-:W-:Y:S01]  /*2f20*/  @P3 LOP3.LUT R16, R16, 0x2, RZ, 0xfc, !PT ;  /* 0x0000000210103812 */ /* 0x000fe200078efcff */
[----:B------:R-:W-:-:S02]  /*2f30*/  IMAD R98, R98, 0x2, R27 ;  /* 0x0000000262627824 */ /* 0x000fc400078e021b */
[----:B------:R-:W-:Y:S01]  /*2f40*/  IMAD R89, R6, 0x2, R27 ;  /* 0x0000000206597824 */ /* 0x000fe200078e021b */
[----:B0-----:R-:W-:Y:S06]  /*2f50*/  @!P2 BRA `(.L_x_2852) ;  /* 0x0000002c000ca947 */ /* 0x001fec0003800000 */
[----:B------:R-:W-:Y:S01]  /*2f60*/  SHF.R.S32.HI R92, RZ, 0x1f, R91 ;  /* 0x0000001fff5c7819 */ /* 0x000fe2000001145b */
[----:B------:R-:W-:Y:S01]  /*2f70*/  ULDC.64 UR4, c[0x0][0x300] ;  /* 0x0000c00000047ab9 */ /* 0x000fe20000000a00 */
[----:B-----5:R-:W-:Y:S01]  /*2f80*/  SHF.R.S32.HI R93, RZ, 0x1f, R90 ;  /* 0x0000001fff5d7819 */ /* 0x020fe2000001145a */
[----:B------:R-:W-:Y:S01]  /*2f90*/  IMAD.WIDE.U32 R4, R91, UR4, RZ ;  /* 0x000000045b047c25 */ /* 0x000fe2000f8e00ff */
[----:B------:R-:W-:Y:S02]  /*2fa0*/  ULDC.U8 UR6, c[0x0][0x410] ;  /* 0x0001040000067ab9 */ /* 0x000fe40000000000 */
[----:B------:R-:W-:Y:S01]  /*2fb0*/  ISETP.NE.AND P2, PT, RZ, UR6, PT ;  /* 0x00000006ff007c0c */ /* 0x000fe2000bf45270 */
[----:B------:R-:W-:Y:S02]  /*2fc0*/  IMAD R6, R92, UR4, RZ ;  /* 0x000000045c067c24 */ /* 0x000fe4000f8e02ff */
[-C--:B------:R-:W-:Y:S02]  /*2fd0*/  IMAD R14, R63, R28.reuse, RZ ;  /* 0x0000001c3f0e7224 */ /* 0x080fe400078e02ff */
[----:B------:R-:W-:Y:S01]  /*2fe0*/  IMAD R7, R91, UR5, R6 ;  /* 0x000000055b077c24 */ /* 0x000fe2000f8e0206 */
[----:B------:R-:W-:Y:S01]  /*2ff0*/  ULDC.64 UR4, c[0x0][0x310] ;  /* 0x0000c40000047ab9 */ /* 0x000fe20000000a00 */
[----:B------:R-:W-:-:S02]  /*3000*/  IMAD R6, R62, R28, RZ ;  /* 0x0000001c3e067224 */ /* 0x000fc400078e02ff */
[----:B------:R-:W-:Y:S02]  /*3010*/  IMAD R11, R93, UR4, RZ ;  /* 0x000000045d0b7c24 */ /* 0x000fe4000f8e02ff */
[----:B------:R-:W-:Y:S01]  /*3020*/  IMAD.IADD R5, R5, 0x1, R7 ;  /* 0x0000000105057824 */ /* 0x000fe200078e0207 */
[----:B------:R-:W-:Y:S01]  /*3030*/  SHF.R.S32.HI R7, RZ, 0x1f, R28 ;  /* 0x0000001fff077819 */ /* 0x000fe2000001141c */
[C---:B------:R-:W-:Y:S02]  /*3040*/  IMAD R11, R90.reuse, UR5, R11 ;  /* 0x000000055a0b7c24 */ /* 0x040fe4000f8e020b */
[----:B------:R-:W-:Y:S01]  /*3050*/  IMAD.WIDE.U32 R4, R90, UR4, R4 ;  /* 0x000000045a047c25 */ /* 0x000fe2000f8e0004 */
[----:B------:R-:W-:-:S03]  /*3060*/  ULDC.64 UR4, c[0x0][0x308] ;  /* 0x0000c20000047ab9 */ /* 0x000fc60000000a00 */
[----:B------:R-:W-:Y:S02]  /*3070*/  IMAD.IADD R5, R5, 0x1, R11 ;  /* 0x0000000105057824 */ /* 0x000fe400078e020b */
[----:B------:R-:W-:Y:S02]  /*3080*/  IMAD R11, R7, R48, R6 ;  /* 0x00000030070b7224 */ /* 0x000fe400078e0206 */
[----:B------:R-:W-:-:S04]  /*3090*/  IMAD.WIDE.U32 R12, R209, UR4, R4 ;  /* 0x00000004d10c7c25 */ /* 0x000fc8000f8e0004 */
[----:B------:R-:W-:Y:S01]  /*30a0*/  IMAD R97, R209, UR5, R13 ;  /* 0x00000005d1617c24 */ /* 0x000fe2000f8e020d */
[----:B------:R-:W-:Y:S01]  /*30b0*/  ULDC.64 UR4, c[0x0][0x2e8] ;  /* 0x0000ba0000047ab9 */ /* 0x000fe20000000a00 */
[----:B------:R-:W-:Y:S01]  /*30c0*/  IMAD R15, R7, R54, R14 ;  /* 0x00000036070f7224 */ /* 0x000fe200078e020e */
[----:B------:R-:W-:Y:S01]  /*30d0*/  LEA R96, P3, R12, UR4, 0x1 ;  /* 0x000000040c607c11 */ /* 0x000fe2000f8608ff */
[----:B------:R-:W-:Y:S02]  /*30e0*/  IMAD R94, R28, -0x60, R25 ;  /* 0xffffffa01c5e7824 */ /* 0x000fe400078e0219 */
[-C--:B------:R-:W-:Y:S01]  /*30f0*/  IMAD.WIDE.U32 R6, R48, R28.reuse, RZ ;  /* 0x0000001c30067225 */ /* 0x080fe200078e00ff */
[----:B------:R-:W-:Y:S02]  /*3100*/  LEA.HI.X R97, R12, UR5, R97, 0x1, P3 ;  /* 0x000000050c617c11 */ /* 0x000fe400098f0c61 */
[----:B------:R-:W-:Y:S01]  /*3110*/  VIMNMX R94, R94, 0x60, PT ;  /* 0x000000605e5e7848 */ /* 0x000fe20003fe0100 */
[----:B------:R-:W-:-:S04]  /*3120*/  IMAD.WIDE.U32 R4, R54, R28, RZ ;  /* 0x0000001c36047225 */ /* 0x000fc800078e00ff */
[----:B------:R-:W-:Y:S02]  /*3130*/  IMAD.IADD R87, R7, 0x1, R11 ;  /* 0x0000000107577824 */ /* 0x000fe400078e020b */
[----:B------:R-:W-:Y:S01]  /*3140*/  IMAD.IADD R95, R5, 0x1, R15 ;  /* 0x00000001055f7824 */ /* 0x000fe200078e020f */
[----:B------:R-:W-:Y:S06]  /*3150*/  @!P2 BRA `(.L_x_2853) ;  /* 0x000000140038a947 */ /* 0x000fec0003800000 */
[----:B------:R-:W-:Y:S01]  /*3160*/  ISETP.GE.AND P2, PT, R208, R94, PT ;  /* 0x0000005ed000720c */ /* 0x000fe20003f46270 */
[----:B------:R-:W-:Y:S01]  /*3170*/  BSSY B1, `(.L_x_2854) ;  /* 0x000001b000017945 */ /* 0x000fe20003800000 */
[----:B------:R-:W-:Y:S02]  /*3180*/  CS2R R32, SRZ ;  /* 0x0000000000207805 */ /* 0x000fe4000001ff00 */
[----:B------:R-:W-:Y:S02]  /*3190*/  CS2R R40, SRZ ;  /* 0x0000000000287805 */ /* 0x000fe4000001ff00 */
[----:B------:R-:W-:Y:S02]  /*31a0*/  CS2R R44, SRZ ;  /* 0x00000000002c7805 */ /* 0x000fe4000001ff00 */
[----:B------:R-:W-:Y:S02]  /*31b0*/  CS2R R42, SRZ ;  /* 0x00000000002a7805 */ /* 0x000fe4000001ff00 */
[----:B------:R-:W-:-:S03]  /*31c0*/  CS2R R46, SRZ ;  /* 0x00000000002e7805 */ /* 0x000fc6000001ff00 */
[----:B------:R-:W-:Y:S05]  /*31d0*/  @P2 BRA `(.L_x_2855) ;  /* 0x0000000000502947 */ /* 0x000fea0003800000 */
[----:B------:R-:W-:Y:S01]  /*31e0*/  IADD3 R11, P3, R8, R6, RZ ;  /* 0x00000006080b7210 */ /* 0x000fe20007f7e0ff */
[----:B------:R-:W-:Y:S01]  /*31f0*/  ULDC.64 UR4, c[0x0][0x3e8] ;  /* 0x0000fa0000047ab9 */ /* 0x000fe20000000a00 */
[----:B------:R-:W-:Y:S02]  /*3200*/  CS2R R44, SRZ ;  /* 0x00000000002c7805 */ /* 0x000fe4000001ff00 */
[----:B------:R-:W-:Y:S01]  /*3210*/  CS2R R46, SRZ ;  /* 0x00000000002e7805 */ /* 0x000fe2000001ff00 */
[----:B------:R-:W-:Y:S01]  /*3220*/  IMAD.X R14, R87, 0x1, R66, P3 ;  /* 0x00000001570e7824 */ /* 0x000fe200018e0642 */
[----:B------:R-:W-:-:S04]  /*3230*/  LEA R12, P3, R11, UR4, 0x1 ;  /* 0x000000040b0c7c11 */ /* 0x000fc8000f8608ff */
[----:B------:R-:W-:Y:S01]  /*3240*/  LEA.HI.X R13, R11, UR5, R14, 0x1, P3 ;  /* 0x000000050b0d7c11 */ /* 0x000fe200098f0c0e */
[----:B------:R-:W-:Y:S01]  /*3250*/  ULDC.64 UR4, c[0x0][0x400] ;  /* 0x0001000000047ab9 */ /* 0x000fe20000000a00 */
[----:B------:R-:W-:-:S05]  /*3260*/  IADD3 R11, P3, R50, R4, RZ ;  /* 0x00000004320b7210 */ /* 0x000fca0007f7e0ff */
[----:B------:R-:W-:Y:S01]  /*3270*/  IMAD.X R34, R95, 0x1, R68, P3 ;  /* 0x000000015f227824 */ /* 0x000fe200018e0644 */
        /* <DEDUP_REMOVED lines=10> */
.L_x_2855:
[----:B------:R-:W-:Y:S05]  /*3320*/  BSYNC B1 ;  /* 0x0000000000017941 */ /* 0x000fea0003800000 */
.L_x_2854:
[----:B------:R-:W-:Y:S01]  /*3330*/  VIADD R11, R208, 0x40 ;  /* 0x00000040d00b7836 */ /* 0x000fe20000000000 */
[----:B------:R-:W-:Y:S01]  /*3340*/  BSSY B1, `(.L_x_2856) ;  /* 0x000001c000017945 */ /* 0x000fe20003800000 */
[----:B------:R-:W-:Y:S02]  /*3350*/  CS2R R36, SRZ ;  /* 0x0000000000247805 */ /* 0x000fe4000001ff00 */
[----:B------:R-:W-:Y:S01]  /*3360*/  CS2R R34, SRZ ;  /* 0x0000000000227805 */ /* 0x000fe2000001ff00 */
[----:B0----5:R-:W-:Y:S01]  /*3370*/  IMAD.MOV.U32 R13, RZ, RZ, R41 ;  /* 0x000000ffff0d7224 */ /* 0x021fe200078e0029 */
[----:B------:R-:W-:Y:S01]  /*3380*/  ISETP.GE.AND P4, PT, R11, R94, PT ;  /* 0x0000005e0b00720c */ /* 0x000fe20003f86270 */
[----:B------:R-:W-:Y:S01]  /*3390*/  IMAD.MOV.U32 R11, RZ, RZ, R40 ;  /* 0x000000ffff0b7224 */ /* 0x000fe200078e0028 */
[----:B------:R-:W-:-:S11]  /*33a0*/  CS2R R38, SRZ ;  /* 0x0000000000267805 */ /* 0x000fd6000001ff00 */
        /* <DEDUP_REMOVED lines=21> */
.L_x_2857:
[----:B------:R-:W-:Y:S05]  /*3500*/  BSYNC B1 ;  /* 0x0000000000017941 */ /* 0x000fea0003800000 */
.L_x_2856:
[----:B0-----:R-:W-:Y:S01]  /*3510*/  IMAD.MOV.U32 R4, RZ, RZ, R44 ;  /* 0x000000ffff047224 */ /* 0x001fe200078e002c */
[----:B------:R-:W-:Y:S01]  /*3520*/  UISETP.NE.AND UP0, UPT, UR50, 0x3, UPT ;  /* 0x000000033200788c */ /* 0x000fe2000bf05270 */
[----:B------:R-:W-:Y:S01]  /*3530*/  IMAD.MOV.U32 R5, RZ, RZ, R45 ;  /* 0x000000ffff057224 */ /* 0x000fe200078e002d */
[----:B------:R-:W-:Y:S01]  /*3540*/  PRMT R100, R100, 0x5410, R11 ;  /* 0x0000541064647816 */ /* 0x000fe2000000000b */
[----:B------:R-:W-:Y:S01]  /*3550*/  IMAD.MOV.U32 R6, RZ, RZ, R46 ;  /* 0x000000ffff067224 */ /* 0x000fe200078e002e */
[----:B------:R-:W-:Y:S01]  /*3560*/  PRMT R108, R4, 0x7610, R108 ;  /* 0x00007610046c7816 */ /* 0x000fe2000000006c */
[----:B------:R-:W-:Y:S01]  /*3570*/  IMAD.MOV.U32 R4, RZ, RZ, R42 ;  /* 0x000000ffff047224 */ /* 0x000fe200078e002a */
[----:B------:R-:W-:Y:S01]  /*3580*/  PRMT R111, R5, 0x7610, R111 ;  /* 0x00007610056f7816 */ /* 0x000fe2000000006f */
[----:B------:R-:W-:Y:S01]  /*3590*/  IMAD.MOV.U32 R5, RZ, RZ, R43 ;  /* 0x000000ffff057224 */ /* 0x000fe200078e002b */
[----:B------:R-:W-:Y:S01]  /*35a0*/  PLOP3.LUT P3, PT, PT, PT, UP0, 0x80, 0x0 ;  /* 0x000000000000781c */ /* 0x000fe20003f6f008 */
        /* <DEDUP_REMOVED lines=20> */
[----:B------:R-:W-:Y:S02]  /*36f0*/  PRMT R105, R6, 0x7610, R105 ;  /* 0x0000761006697816 */ /* 0x000fe40000000069 */
[----:B------:R-:W-:Y:S01]  /*3700*/  PRMT R104, R7, 0x7610, R104 ;  /* 0x0000761007687816 */ /* 0x000fe20000000068 */
[----:B------:R-:W-:Y:S06]  /*3710*/  @!P3 BRA `(.L_x_2858) ;  /* 0x000000000004b947 */ /* 0x000fec0003800000 */
[----:B------:R-:W-:Y:S01]  /*3720*/  BPT.TRAP 0x1 ;  /* 0x000000040000795c */ /* 0x000fe20000300000 */
.L_x_2858:
[----:B------:R-:W-:Y:S01]  /*3730*/  IMAD R87, R22, 0x8, R23 ;  /* 0x0000000816577824 */ /* 0x000fe200078e0217 */
[----:B------:R-:W-:Y:S01]  /*3740*/  SHF.L.U32 R95, R213, 0x1f, RZ ;  /* 0x0000001fd55f7819 */ /* 0x000fe200000006ff */
[----:B------:R-:W-:Y:S03]  /*3750*/  BSSY B1, `(.L_x_2859) ;  /* 0x0000003000017945 */ /* 0x000fe60003800000 */
[----:B------:R-:W0:Y:S02]  /*3760*/  SYNCS.PHASECHK.TRANS64.TRYWAIT P5, [R87+URZ+0x22890], R95 ;  /* 0x0228905f570075a7 */ /* 0x000e2400080a017f */
[----:B0-----:R-:W-:Y:S05]  /*3770*/  @!P5 BRA `(.L_x_2860) ;  /* 0x0000020000acd947 */ /* 0x001fea0003800000 */
.L_x_3206:
[----:B------:R-:W-:Y:S05]  /*3780*/  BSYNC B1 ;  /* 0x0000000000017941 */ /* 0x000fea0003800000 */
.L_x_2859:
[----:B------:R-:W-:-:S03]  /*3790*/  UMOV UR4, 0xffffffff ;  /* 0xffffffff00047882 */ /* 0x000fc60000000000 */
[----:B------:R-:W-:Y:S05]  /*37a0*/  BRA.DIV UR4, `(.L_x_2861) ;  /* 0x0000020204b47947 */ /* 0x000fea000b800000 */
[----:B------:R1:W2:Y:S04]  /*37b0*/  SHFL.IDX PT, R99, R97, RZ, 0x1c1f ;  /* 0x001c1fff61637589 */ /* 0x0002a800000e0000 */
[----:B------:R1:W3:Y:S02]  /*37c0*/  SHFL.IDX PT, R14, R96, RZ, 0x1c1f ;  /* 0x001c1fff600e7589 */ /* 0x0002e400000e0000 */
.L_x_3210:
        /* <DEDUP_REMOVED lines=12> */
[----:B0-----:R-:W-:Y:S01]  /*3890*/  IMAD.U32 R44, R5, 0x10000, RZ ;  /* 0x00010000052c7824 */ /* 0x001fe200078e00ff */
[----:B------:R-:W-:Y:S02]  /*38a0*/  PRMT R11, R109, 0x5410, R11 ;  /* 0x000054106d0b7816 */ /* 0x000fe4000000000b */
[----:B------:R-:W-:Y:S02]  /*38b0*/  PRMT R15, R108, 0x5410, R15 ;  /* 0x000054106c0f7816 */ /* 0x000fe4000000000f */
[----:B------:R-:W-:Y:S02]  /*38c0*/  SHF.R.U32.HI R46, RZ, 0x10, R47 ;  /* 0x00000010ff2e7819 */ /* 0x000fe4000001162f */
[----:B------:R-:W-:-:S02]  /*38d0*/  LOP3.LUT R47, R5, 0xffff0000, RZ, 0xc0, !PT ;  /* 0xffff0000052f7812 */ /* 0x000fc400078ec0ff */
[----:B------:R-:W-:Y:S02]  /*38e0*/  LOP3.LUT R109, R11, 0xffff0000, RZ, 0xc0, !PT ;  /* 0xffff00000b6d7812 */ /* 0x000fe400078ec0ff */
[C---:B------:R-:W-:Y:S01]  /*38f0*/  LOP3.LUT R108, R15.reuse, 0xffff0000, RZ, 0xc0, !PT ;  /* 0xffff00000f6c7812 */ /* 0x040fe200078ec0ff */
[----:B------:R-:W-:Y:S01]  /*3900*/  IMAD.U32 R15, R15, 0x10000, RZ ;  /* 0x000100000f0f7824 */ /* 0x000fe200078e00ff */
[----:B------:R-:W-:Y:S01]  /*3910*/  SHF.R.U32.HI R45, RZ, 0x10, R45 ;  /* 0x00000010ff2d7819 */ /* 0x000fe2000001162d */
[CC--:B------:R-:W-:Y:S01]  /*3920*/  FMUL.FTZ R5, R47.reuse, R109.reuse ;  /* 0x0000006d2f057220 */ /* 0x0c0fe20000410000 */
[----:B------:R-:W-:Y:S01]  /*3930*/  PRMT R46, R102, 0x5432, R46 ;  /* 0x00005432662e7816 */ /* 0x000fe2000000002e */
[-C--:B------:R-:W-:Y:S01]  /*3940*/  FMUL.FTZ R110, R47, R108.reuse ;  /* 0x0000006c2f6e7220 */ /* 0x080fe20000410000 */
[----:B------:R-:W-:Y:S01]  /*3950*/  PRMT R47, R111, 0x5410, R45 ;  /* 0x000054106f2f7816 */ /* 0x000fe2000000002d */
[----:B------:R-:W-:Y:S01]  /*3960*/  FFMA.FTZ R5, R44, R108, -R5 ;  /* 0x0000006c2c057223 */ /* 0x000fe20000010805 */
[----:B------:R-:W-:Y:S01]  /*3970*/  LOP3.LUT R108, R6, 0xffff0000, RZ, 0xc0, !PT ;  /* 0xffff0000066c7812 */ /* 0x000fe200078ec0ff */
[----:B------:R-:W-:Y:S01]  /*3980*/  FFMA.FTZ R44, R44, R109, R110 ;  /* 0x0000006d2c2c7223 */ /* 0x000fe2000001006e */
[----:B------:R-:W-:-:S02]  /*3990*/  IMAD.U32 R110, R46, 0x10000, RZ ;  /* 0x000100002e6e7824 */ /* 0x000fc400078e00ff */
[C---:B------:R-:W-:Y:S02]  /*39a0*/  IMAD.U32 R109, R47.reuse, 0x10000, RZ ;  /* 0x000100002f6d7824 */ /* 0x040fe400078e00ff */
[----:B------:R-:W-:Y:S02]  /*39b0*/  IMAD.U32 R45, R6, 0x10000, RZ ;  /* 0x00010000062d7824 */ /* 0x000fe400078e00ff */
[CC--:B------:R-:W-:Y:S01]  /*39c0*/  FMUL.FTZ R6, R108.reuse, R110.reuse ;  /* 0x0000006e6c067220 */ /* 0x0c0fe20000410000 */
[-C--:B------:R-:W-:Y:S01]  /*39d0*/  FMUL.FTZ R111, R108, R109.reuse ;  /* 0x0000006d6c6f7220 */ /* 0x080fe20000410000 */
[----:B------:R-:W-:Y:S02]  /*39e0*/  LOP3.LUT R108, R47, 0xffff0000, RZ, 0xc0, !PT ;  /* 0xffff00002f6c7812 */ /* 0x000fe400078ec0ff */
[C---:B------:R-:W-:Y:S01]  /*39f0*/  FFMA.FTZ R6, R45.reuse, R109, -R6 ;  /* 0x0000006d2d067223 */ /* 0x040fe20000010806 */
[----:B------:R-:W-:Y:S01]  /*3a00*/  LOP3.LUT R109, R46, 0xffff0000, RZ, 0xc0, !PT ;  /* 0xffff00002e6d7812 */ /* 0x000fe200078ec0ff */
[----:B------:R-:W-:Y:S01]  /*3a10*/  FFMA.FTZ R45, R45, R110, R111 ;  /* 0x0000006e2d2d7223 */ /* 0x000fe2000001006f */
[C---:B------:R-:W-:Y:S01]  /*3a20*/  LOP3.LUT R47, R7.reuse, 0xffff0000, RZ, 0xc0, !PT ;  /* 0xffff0000072f7812 */ /* 0x040fe200078ec0ff */
[----:B------:R-:W-:Y:S01]  /*3a30*/  IMAD.U32 R46, R7, 0x10000, RZ ;  /* 0x00010000072e7824 */ /* 0x000fe200078e00ff */
[----:B------:R-:W-:-:S02]  /*3a40*/  F2FP.BF16.F32.PACK_AB R5, R44, R5 ;  /* 0x000000052c05723e */ /* 0x000fc400000010ff */
[----:B------:R-:W-:Y:S01]  /*3a50*/  F2FP.BF16.F32.PACK_AB R6, R45, R6 ;  /* 0x000000062d06723e */ /* 0x000fe200000010ff */
[CC--:B------:R-:W-:Y:S01]  /*3a60*/  FMUL.FTZ R7, R47.reuse, R109.reuse ;  /* 0x0000006d2f077220 */ /* 0x0c0fe20000410000 */
[-C--:B------:R-:W-:Y:S01]  /*3a70*/  FMUL.FTZ R110, R47, R108.reuse ;  /* 0x0000006c2f6e7220 */ /* 0x080fe20000410000 */
[----:B------:R-:W-:Y:S01]  /*3a80*/  IMAD.U32 R47, R11, 0x10000, RZ ;  /* 0x000100000b2f7824 */ /* 0x000fe200078e00ff */
[----:B------:R-:W-:Y:S01]  /*3a90*/  LOP3.LUT R11, R4, 0xffff0000, RZ, 0xc0, !PT ;  /* 0xffff0000040b7812 */ /* 0x000fe200078ec0ff */
[C---:B------:R-:W-:Y:S01]  /*3aa0*/  FFMA.FTZ R7, R46.reuse, R108, -R7 ;  /* 0x0000006c2e077223 */ /* 0x040fe20000010807 */
[----:B------:R-:W-:Y:S01]  /*3ab0*/  FFMA.FTZ R46, R46, R109, R110 ;  /* 0x0000006d2e2e7223 */ /* 0x000fe2000001006e */
[----:B------:R-:W-:Y:S02]  /*3ac0*/  IMAD.U32 R4, R4, 0x10000, RZ ;  /* 0x0001000004047824 */ /* 0x000fe400078e00ff */
[C---:B------:R-:W-:Y:S01]  /*3ad0*/  FMUL.FTZ R109, R11.reuse, R47 ;  /* 0x0000002f0b6d7220 */ /* 0x040fe20000410000 */
[----:B------:R-:W-:Y:S01]  /*3ae0*/  FMUL.FTZ R108, R11, R15 ;  /* 0x0000000f0b6c7220 */ /* 0x000fe20000410000 */
[----:B------:R-:W-:-:S02]  /*3af0*/  F2FP.BF16.F32.PACK_AB R7, R46, R7 ;  /* 0x000000072e07723e */ /* 0x000fc400000010ff */
[C---:B------:R-:W-:Y:S01]  /*3b00*/  FFMA.FTZ R109, R4.reuse, R15, -R109 ;  /* 0x0000000f046d7223 */ /* 0x040fe2000001086d */
[----:B------:R-:W-:-:S05]  /*3b10*/  FFMA.FTZ R108, R4, R47, R108 ;  /* 0x0000002f046c7223 */ /* 0x000fca000001006c */
[----:B------:R-:W-:-:S07]  /*3b20*/  F2FP.BF16.F32.PACK_AB R4, R108, R109 ;  /* 0x0000006d6c04723e */ /* 0x000fce00000010ff */
.L_x_2867:
[----:B------:R-:W-:Y:S05]  /*3b30*/  BSYNC B3 ;  /* 0x0000000000037941 */ /* 0x000fea0003800000 */
.L_x_2866:
[----:B0-----:R4:W-:Y:S02]  /*3b40*/  ST.E.128 desc[UR52][R12.64], R4 ;  /* 0x000000040c007985 */ /* 0x0019e4000c101d34 */
.L_x_2865:
[----:B------:R-:W-:Y:S05]  /*3b50*/  BSYNC B2 ;  /* 0x0000000000027941 */ /* 0x000fea0003800000 */
.L_x_2864:
[----:B------:R-:W-:-:S13]  /*3b60*/  LOP3.LUT P2, RZ, R16, 0x1, RZ, 0xc0, !PT ;  /* 0x0000000110ff7812 */ /* 0x000fda000784c0ff */
[----:B------:R-:W-:Y:S05]  /*3b70*/  @P2 BRA `(.L_x_2863) ;  /* 0x0000000000d42947 */ /* 0x000fea0003800000 */
[----:B----4-:R4:W0:Y:S01]  /*3b80*/  LDS.128 R4, [R89] ;  /* 0x0000000059047984 */ /* 0x0108220000000c00 */
[C---:B---3--:R-:W-:Y:S01]  /*3b90*/  LEA R12, P2, R17.reuse, R14, 0x1 ;  /* 0x0000000e110c7211 */ /* 0x048fe200078408ff */
[----:B------:R-:W-:Y:S03]  /*3ba0*/  BSSY B2, `(.L_x_2868) ;  /* 0x0000031000027945 */ /* 0x000fe60003800000 */
[----:B--2---:R-:W-:Y:S02]  /*3bb0*/  LEA.HI.X R13, R17, R99, R212, 0x1, P2 ;  /* 0x00000063110d7211 */ /* 0x004fe400010f0cd4 */
[----:B------:R-:W-:-:S13]  /*3bc0*/  ISETP.GE.AND P2, PT, R214, R88, PT ;  /* 0x00000058d600720c */ /* 0x000fda0003f46270 */
[----:B----4-:R-:W-:Y:S05]  /*3bd0*/  @P2 BRA `(.L_x_2869) ;  /* 0x0000000000b42947 */ /* 0x010fea0003800000 */
[----:B------:R-:W-:Y:S01]  /*3be0*/  SHF.R.U64 R42, R42, 0x10, R43 ;  /* 0x000000102a2a7819 */ /* 0x000fe2000000122b */
[----:B0-----:R-:W-:Y:S01]  /*3bf0*/  IMAD.U32 R11, R6, 0x10000, RZ ;  /* 0x00010000060b7824 */ /* 0x001fe200078e00ff */
[--C-:B------:R-:W-:Y:S01]  /*3c00*/  SHF.R.U64 R14, R40, 0x10, R41.reuse ;  /* 0x00000010280e7819 */ /* 0x100fe20000001229 */
[----:B------:R-:W-:Y:S01]  /*3c10*/  IMAD.U32 R40, R5, 0x10000, RZ ;  /* 0x0001000005287824 */ /* 0x000fe200078e00ff */
[----:B------:R-:W-:Y:S02]  /*3c20*/  SHF.R.U32.HI R45, RZ, 0x10, R41 ;  /* 0x00000010ff2d7819 */ /* 0x000fe40000011629 */
[----:B------:R-:W-:Y:S02]  /*3c30*/  PRMT R42, R101, 0x5432, R42 ;  /* 0x00005432652a7816 */ /* 0x000fe4000000002a */
[----:B------:R-:W-:Y:S02]  /*3c40*/  PRMT R41, R100, 0x5432, R14 ;  /* 0x0000543264297816 */ /* 0x000fe4000000000e */
[----:B------:R-:W-:-:S02]  /*3c50*/  SHF.R.U32.HI R99, RZ, 0x10, R43 ;  /* 0x00000010ff637819 */ /* 0x000fc4000001162b */
[----:B------:R-:W-:Y:S02]  /*3c60*/  LOP3.LUT R15, R5, 0xffff0000, RZ, 0xc0, !PT ;  /* 0xffff0000050f7812 */ /* 0x000fe400078ec0ff */
[C---:B------:R-:W-:Y:S01]  /*3c70*/  LOP3.LUT R47, R42.reuse, 0xffff0000, RZ, 0xc0, !PT ;  /* 0xffff00002a2f7812 */ /* 0x040fe200078ec0ff */
[----:B------:R-:W-:Y:S01]  /*3c80*/  IMAD.U32 R42, R42, 0x10000, RZ ;  /* 0x000100002a2a7824 */ /* 0x000fe200078e00ff */
[----:B------:R-:W-:Y:S02]  /*3c90*/  PRMT R45, R112, 0x5410, R45 ;  /* 0x00005410702d7816 */ /* 0x000fe4000000002d */
[----:B------:R-:W-:Y:S01]  /*3ca0*/  LOP3.LUT R44, R41, 0xffff0000, RZ, 0xc0, !PT ;  /* 0xffff0000292c7812 */ /* 0x000fe200078ec0ff */
[-C--:B------:R-:W-:Y:S01]  /*3cb0*/  FMUL.FTZ R5, R15, R47.reuse ;  /* 0x0000002f0f057220 */ /* 0x080fe20000410000 */
[----:B------:R-:W-:Y:S01]  /*3cc0*/  PRMT R99, R113, 0x5410, R99 ;  /* 0x0000541071637816 */ /* 0x000fe20000000063 */
[----:B------:R-:W-:Y:S01]  /*3cd0*/  IMAD.U32 R46, R45, 0x10000, RZ ;  /* 0x000100002d2e7824 */ /* 0x000fe200078e00ff */
[----:B------:R-:W-:Y:S01]  /*3ce0*/  LOP3.LUT R43, R6, 0xffff0000, RZ, 0xc0, !PT ;  /* 0xffff0000062b7812 */ /* 0x000fe200078ec0ff */
[-C--:B------:R-:W-:Y:S01]  /*3cf0*/  FMUL.FTZ R108, R15, R44.reuse ;  /* 0x0000002c0f6c7220 */ /* 0x080fe20000410000 */
[C---:B------:R-:W-:Y:S01]  /*3d00*/  FFMA.FTZ R5, R40.reuse, R44, -R5 ;  /* 0x0000002c28057223 */ /* 0x040fe20000010805 */
[----:B------:R-:W-:Y:S01]  /*3d10*/  IMAD.U32 R14, R99, 0x10000, RZ ;  /* 0x00010000630e7824 */ /* 0x000fe200078e00ff */
[----:B------:R-:W-:Y:S01]  /*3d20*/  LOP3.LUT R6, R7, 0xffff0000, RZ, 0xc0, !PT ;  /* 0xffff000007067812 */ /* 0x000fe200078ec0ff */
[----:B------:R-:W-:Y:S01]  /*3d30*/  FFMA.FTZ R40, R40, R47, R108 ;  /* 0x0000002f28287223 */ /* 0x000fe2000001006c */
[----:B------:R-:W-:Y:S01]  /*3d40*/  FMUL.FTZ R110, R43, R46 ;  /* 0x0000002e2b6e7220 */ /* 0x000fe20000410000 */
[----:B------:R-:W-:Y:S01]  /*3d50*/  LOP3.LUT R99, R99, 0xffff0000, RZ, 0xc0, !PT ;  /* 0xffff000063637812 */ /* 0x000fe200078ec0ff */
[-C--:B------:R-:W-:Y:S01]  /*3d60*/  FMUL.FTZ R108, R43, R14.reuse ;  /* 0x0000000e2b6c7220 */ /* 0x080fe20000410000 */
[----:B------:R-:W-:Y:S01]  /*3d70*/  LOP3.LUT R45, R45, 0xffff0000, RZ, 0xc0, !PT ;  /* 0xffff00002d2d7812 */ /* 0x000fe200078ec0ff */
[C---:B------:R-:W-:Y:S01]  /*3d80*/  IMAD.U32 R15, R4.reuse, 0x10000, RZ ;  /* 0x00010000040f7824 */ /* 0x040fe200078e00ff */
[----:B------:R-:W-:Y:S01]  /*3d90*/  LOP3.LUT R44, R4, 0xffff0000, RZ, 0xc0, !PT ;  /* 0xffff0000042c7812 */ /* 0x000fe200078ec0ff */
[----:B------:R-:W-:Y:S01]  /*3da0*/  FFMA.FTZ R43, R11, R14, R110 ;  /* 0x0000000e0b2b7223 */ /* 0x000fe2000001006e */
[----:B------:R-:W-:-:S02]  /*3db0*/  IMAD.U32 R7, R7, 0x10000, RZ ;  /* 0x0001000007077824 */ /* 0x000fc400078e00ff */
[----:B------:R-:W-:Y:S01]  /*3dc0*/  FFMA.FTZ R4, R11, R46, -R108 ;  /* 0x0000002e0b047223 */ /* 0x000fe2000001086c */
[C---:B------:R-:W-:Y:S01]  /*3dd0*/  FMUL.FTZ R14, R6.reuse, R99 ;  /* 0x00000063060e7220 */ /* 0x040fe20000410000 */
[-C--:B------:R-:W-:Y:S01]  /*3de0*/  FMUL.FTZ R46, R6, R45.reuse ;  /* 0x0000002d062e7220 */ /* 0x080fe20000410000 */
[----:B------:R-:W-:Y:S02]  /*3df0*/  IMAD.U32 R41, R41, 0x10000, RZ ;  /* 0x0001000029297824 */ /* 0x000fe400078e00ff */
[C---:B------:R-:W-:Y:S01]  /*3e00*/  FMUL.FTZ R6, R44.reuse, R42 ;  /* 0x0000002a2c067220 */ /* 0x040fe20000410000 */
[C---:B------:R-:W-:Y:S01]  /*3e10*/  FFMA.FTZ R14, R7.reuse, R45, -R14 ;  /* 0x0000002d070e7223 */ /* 0x040fe2000001080e */
[----:B------:R-:W-:Y:S01]  /*3e20*/  FFMA.FTZ R7, R7, R99, R46 ;  /* 0x0000006307077223 */ /* 0x000fe2000001002e */
[-C--:B------:R-:W-:Y:S01]  /*3e30*/  FMUL.FTZ R11, R44, R41.reuse ;  /* 0x000000292c0b7220 */ /* 0x080fe20000410000 */
[----:B------:R-:W-:Y:S01]  /*3e40*/  FFMA.FTZ R6, R15, R41, -R6 ;  /* 0x000000290f067223 */ /* 0x000fe20000010806 */
[----:B------:R-:W-:-:S02]  /*3e50*/  F2FP.BF16.F32.PACK_AB R5, R40, R5 ;  /* 0x000000052805723e */ /* 0x000fc400000010ff */
[----:B------:R-:W-:Y:S01]  /*3e60*/  FFMA.FTZ R11, R15, R42, R11 ;  /* 0x0000002a0f0b7223 */ /* 0x000fe2000001000b */
[----:B------:R-:W-:Y:S02]  /*3e70*/  F2FP.BF16.F32.PACK_AB R7, R7, R14 ;  /* 0x0000000e0707723e */ /* 0x000fe400000010ff */
[----:B------:R-:W-:Y:S02]  /*3e80*/  F2FP.BF16.F32.PACK_AB R14, R43, R4 ;  /* 0x000000042b0e723e */ /* 0x000fe400000010ff */
[----:B------:R-:W-:-:S03]  /*3e90*/  F2FP.BF16.F32.PACK_AB R4, R11, R6 ;  /* 0x000000060b04723e */ /* 0x000fc600000010ff */
[----:B------:R-:W-:-:S07]  /*3ea0*/  IMAD.MOV.U32 R6, RZ, RZ, R14 ;  /* 0x000000ffff067224 */ /* 0x000fce00078e000e */
.L_x_2869:
[----:B------:R-:W-:Y:S05]  /*3eb0*/  BSYNC B2 ;  /* 0x0000000000027941 */ /* 0x000fea0003800000 */
.L_x_2868:
[----:B0-----:R0:W-:Y:S02]  /*3ec0*/  ST.E.128 desc[UR52][R12.64], R4 ;  /* 0x000000040c007985 */ /* 0x0011e4000c101d34 */
.L_x_2863:
[----:B------:R-:W-:Y:S05]  /*3ed0*/  BSYNC B1 ;  /* 0x0000000000017941 */ /* 0x000fea0003800000 */
.L_x_2862:
[----:B------:R-:W-:-:S03]  /*3ee0*/  UMOV UR4, 0xffffffff ;  /* 0xffffffff00047882 */ /* 0x000fc60000000000 */
[----:B------:R-:W-:Y:S05]  /*3ef0*/  BRA.DIV UR4, `(.L_x_2870) ;  /* 0x000001fe04287947 */ /* 0x000fea000b800000 */
[----:B-1----:R-:W1:Y:S04]  /*3f00*/  SHFL.IDX PT, R97, R97, 0x1, 0x1c1f ;  /* 0x003c1f0061617f89 */ /* 0x002e6800000e0000 */
[----:B---3--:R3:W0:Y:S02]  /*3f10*/  SHFL.IDX PT, R14, R96, 0x1, 0x1c1f ;  /* 0x003c1f00600e7f89 */ /* 0x00862400000e0000 */
.L_x_3214:
[----:B------:R-:W-:Y:S05]  /*3f20*/  @P4 BRA `(.L_x_2871) ;  /* 0x0000002000244947 */ /* 0x000fea0003800000 */
[----:B------:R-:W-:Y:S04]  /*3f30*/  BSSY B1, `(.L_x_2872) ;  /* 0x0000037000017945 */ /* 0x000fe80003800000 */
[----:B------:R-:W-:Y:S05]  /*3f40*/  @P1 BRA `(.L_x_2873) ;  /* 0x0000000000d41947 */ /* 0x000fea0003800000 */
[----:B0---4-:R0:W4:Y:S01]  /*3f50*/  LDS.128 R4, [R98+0x2000] ;  /* 0x0020000062047984 */ /* 0x0111220000000c00 */
[C---:B------:R-:W-:Y:S01]  /*3f60*/  LEA R12, P2, R18.reuse, R14, 0x1 ;  /* 0x0000000e120c7211 */ /* 0x040fe200078408ff */
[----:B------:R-:W-:Y:S03]  /*3f70*/  BSSY B2, `(.L_x_2874) ;  /* 0x0000031000027945 */ /* 0x000fe60003800000 */
[----:B-1----:R-:W-:Y:S02]  /*3f80*/  LEA.HI.X R13, R18, R97, R19, 0x1, P2 ;  /* 0x00000061120d7211 */ /* 0x002fe400010f0c13 */
[----:B------:R-:W-:-:S13]  /*3f90*/  ISETP.GE.AND P2, PT, R204, R88, PT ;  /* 0x00000058cc00720c */ /* 0x000fda0003f46270 */
[----:B0-----:R-:W-:Y:S05]  /*3fa0*/  @P2 BRA `(.L_x_2875) ;  /* 0x0000000000b42947 */ /* 0x001fea0003800000 */
[----:B------:R-:W-:Y:S01]  /*3fb0*/  SHF.R.U64 R40, R36, 0x10, R37 ;  /* 0x0000001024287819 */ /* 0x000fe20000001225 */
[----:B----4-:R-:W-:Y:S01]  /*3fc0*/  IMAD.U32 R15, R6, 0x10000, RZ ;  /* 0x00010000060f7824 */ /* 0x010fe200078e00ff */
[--C-:B------:R-:W-:Y:S02]  /*3fd0*/  SHF.R.U64 R36, R38, 0x10, R39.reuse ;  /* 0x0000001026247819 */ /* 0x100fe40000001227 */
[----:B------:R-:W-:Y:S02]  /*3fe0*/  SHF.R.U32.HI R39, RZ, 0x10, R39 ;  /* 0x00000010ff277819 */ /* 0x000fe40000011627 */
[----:B------:R-:W-:Y:S02]  /*3ff0*/  PRMT R105, R105, 0x5410, R36 ;  /* 0x0000541069697816 */ /* 0x000fe40000000024 */
[----:B------:R-:W-:Y:S02]  /*4000*/  PRMT R107, R107, 0x5410, R40 ;  /* 0x000054106b6b7816 */ /* 0x000fe40000000028 */
[----:B------:R-:W-:-:S02]  /*4010*/  SHF.R.U32.HI R41, RZ, 0x10, R37 ;  /* 0x00000010ff297819 */ /* 0x000fc40000011625 */
[----:B------:R-:W-:Y:S02]  /*4020*/  PRMT R104, R104, 0x5410, R39 ;  /* 0x0000541068687816 */ /* 0x000fe40000000027 */
[----:B------:R-:W-:Y:S02]  /*4030*/  LOP3.LUT R36, R5, 0xffff0000, RZ, 0xc0, !PT ;  /* 0xffff000005247812 */ /* 0x000fe400078ec0ff */
[----:B------:R-:W-:Y:S01]  /*4040*/  LOP3.LUT R39, R105, 0xffff0000, RZ, 0xc0, !PT ;  /* 0xffff000069277812 */ /* 0x000fe200078ec0ff */
[----:B------:R-:W-:Y:S01]  /*4050*/  IMAD.U32 R42, R104, 0x10000, RZ ;  /* 0x00010000682a7824 */ /* 0x000fe200078e00ff */
[----:B------:R-:W-:Y:S01]  /*4060*/  LOP3.LUT R38, R107, 0xffff0000, RZ, 0xc0, !PT ;  /* 0xffff00006b267812 */ /* 0x000fe200078ec0ff */
[----:B------:R-:W-:Y:S01]  /*4070*/  IMAD.U32 R105, R105, 0x10000, RZ ;  /* 0x0001000069697824 */ /* 0x000fe200078e00ff */
[----:B------:R-:W-:Y:S01]  /*4080*/  PRMT R106, R106, 0x5410, R41 ;  /* 0x000054106a6a7816 */ /* 0x000fe20000000029 */
[----:B------:R-:W-:Y:S01]  /*4090*/  FMUL.FTZ R44, R36, R39 ;  /* 0x00000027242c7220 */ /* 0x000fe20000410000 */
[----:B------:R-:W-:Y:S01]  /*40a0*/  LOP3.LUT R37, R6, 0xffff0000, RZ, 0xc0, !PT ;  /* 0xffff000006257812 */ /* 0x000fe200078ec0ff */
[C---:B------:R-:W-:Y:S01]  /*40b0*/  IMAD.U32 R6, R7.reuse, 0x10000, RZ ;  /* 0x0001000007067824 */ /* 0x040fe200078e00ff */
[----:B------:R-:W-:Y:S01]  /*40c0*/  LOP3.LUT R11, R7, 0xffff0000, RZ, 0xc0, !PT ;  /* 0xffff0000070b7812 */ /* 0x000fe200078ec0ff */
[----:B------:R-:W-:-:S02]  /*40d0*/  IMAD.U32 R7, R5, 0x10000, RZ ;  /* 0x0001000005077824 */ /* 0x000fc400078e00ff */
[----:B------:R-:W-:Y:S01]  /*40e0*/  FMUL.FTZ R36, R36, R38 ;  /* 0x0000002624247220 */ /* 0x000fe20000410000 */
[----:B------:R-:W-:Y:S02]  /*40f0*/  IMAD.U32 R40, R106, 0x10000, RZ ;  /* 0x000100006a287824 */ /* 0x000fe400078e00ff */
[----:B------:R-:W-:Y:S01]  /*4100*/  FMUL.FTZ R46, R37, R42 ;  /* 0x0000002a252e7220 */ /* 0x000fe20000410000 */
[C---:B------:R-:W-:Y:S01]  /*4110*/  FFMA.FTZ R44, R7.reuse, R38, -R44 ;  /* 0x00000026072c7223 */ /* 0x040fe2000001082c */
[C---:B------:R-:W-:Y:S02]  /*4120*/  IMAD.U32 R5, R4.reuse, 0x10000, RZ ;  /* 0x0001000004057824 */ /* 0x040fe400078e00ff */
[----:B------:R-:W-:Y:S01]  /*4130*/  FFMA.FTZ R7, R7, R39, R36 ;  /* 0x0000002707077223 */ /* 0x000fe20000010024 */
[----:B------:R-:W-:Y:S01]  /*4140*/  LOP3.LUT R4, R4, 0xffff0000, RZ, 0xc0, !PT ;  /* 0xffff000004047812 */ /* 0x000fe200078ec0ff */
[-C--:B------:R-:W-:Y:S01]  /*4150*/  FMUL.FTZ R36, R37, R40.reuse ;  /* 0x0000002825247220 */ /* 0x080fe20000410000 */
[----:B------:R-:W-:Y:S01]  /*4160*/  LOP3.LUT R104, R104, 0xffff0000, RZ, 0xc0, !PT ;  /* 0xffff000068687812 */ /* 0x000fe200078ec0ff */
[----:B------:R-:W-:Y:S01]  /*4170*/  IMAD.U32 R107, R107, 0x10000, RZ ;  /* 0x000100006b6b7824 */ /* 0x000fe200078e00ff */
[----:B------:R-:W-:Y:S01]  /*4180*/  LOP3.LUT R106, R106, 0xffff0000, RZ, 0xc0, !PT ;  /* 0xffff00006a6a7812 */ /* 0x000fe200078ec0ff */
[C---:B------:R-:W-:Y:S01]  /*4190*/  FFMA.FTZ R46, R15.reuse, R40, -R46 ;  /* 0x000000280f2e7223 */ /* 0x040fe2000001082e */
[----:B------:R-:W-:Y:S01]  /*41a0*/  FFMA.FTZ R15, R15, R42, R36 ;  /* 0x0000002a0f0f7223 */ /* 0x000fe20000010024 */
[C---:B------:R-:W-:Y:S01]  /*41b0*/  FMUL.FTZ R37, R11.reuse, R104 ;  /* 0x000000680b257220 */ /* 0x040fe20000410000 */
[C---:B------:R-:W-:Y:S01]  /*41c0*/  FMUL.FTZ R36, R4.reuse, R105 ;  /* 0x0000006904247220 */ /* 0x040fe20000410000 */
[-C--:B------:R-:W-:Y:S01]  /*41d0*/  FMUL.FTZ R11, R11, R106.reuse ;  /* 0x0000006a0b0b7220 */ /* 0x080fe20000410000 */
[-C--:B------:R-:W-:Y:S01]  /*41e0*/  FMUL.FTZ R4, R4, R107.reuse ;  /* 0x0000006b04047220 */ /* 0x080fe20000410000 */
[C---:B------:R-:W-:Y:S01]  /*41f0*/  FFMA.FTZ R37, R6.reuse, R106, -R37 ;  /* 0x0000006a06257223 */ /* 0x040fe20000010825 */
[C---:B------:R-:W-:Y:S01]  /*4200*/  FFMA.FTZ R36, R5.reuse, R107, -R36 ;  /* 0x0000006b05247223 */ /* 0x040fe20000010824 */
[----:B------:R-:W-:Y:S01]  /*4210*/  FFMA.FTZ R6, R6, R104, R11 ;  /* 0x0000006806067223 */ /* 0x000fe2000001000b */
[----:B------:R-:W-:Y:S01]  /*4220*/  FFMA.FTZ R5, R5, R105, R4 ;  /* 0x0000006905057223 */ /* 0x000fe20000010004 */
[----:B------:R-:W-:-:S03]  /*4230*/  F2FP.BF16.F32.PACK_AB R44, R7, R44 ;  /* 0x0000002c072c723e */ /* 0x000fc600000010ff */
[----:B------:R-:W-:Y:S02]  /*4240*/  F2FP.BF16.F32.PACK_AB R7, R6, R37 ;  /* 0x000000250607723e */ /* 0x000fe400000010ff */
[----:B------:R-:W-:Y:S01]  /*4250*/  F2FP.BF16.F32.PACK_AB R4, R5, R36 ;  /* 0x000000240504723e */ /* 0x000fe200000010ff */
[----:B------:R-:W-:Y:S01]  /*4260*/  IMAD.MOV.U32 R5, RZ, RZ, R44 ;  /* 0x000000ffff057224 */ /* 0x000fe200078e002c */
[----:B------:R-:W-:-:S07]  /*4270*/  F2FP.BF16.F32.PACK_AB R6, R15, R46 ;  /* 0x0000002e0f06723e */ /* 0x000fce00000010ff */
.L_x_2875:
[----:B------:R-:W-:Y:S05]  /*4280*/  BSYNC B2 ;  /* 0x0000000000027941 */ /* 0x000fea0003800000 */
.L_x_2874:
[----:B----4-:R0:W-:Y:S02]  /*4290*/  ST.E.128 desc[UR52][R12.64], R4 ;  /* 0x000000040c007985 */ /* 0x0101e4000c101d34 */
.L_x_2873:
[----:B------:R-:W-:Y:S05]  /*42a0*/  BSYNC B1 ;  /* 0x0000000000017941 */ /* 0x000fea0003800000 */
.L_x_2872:
[----:B------:R-:W-:-:S13]  /*42b0*/  LOP3.LUT P2, RZ, R16, 0x1, RZ, 0xc0, !PT ;  /* 0x0000000110ff7812 */ /* 0x000fda000784c0ff */
[----:B------:R-:W-:Y:S05]  /*42c0*/  @P2 BRA `(.L_x_2871) ;  /* 0x0000001c003c2947 */ /* 0x000fea0003800000 */
[----:B0---4-:R0:W4:Y:S01]  /*42d0*/  LDS.128 R4, [R89+0x2000] ;  /* 0x0020000059047984 */ /* 0x0111220000000c00 */
        /* <DEDUP_REMOVED lines=51> */
.L_x_2877:
[----:B------:R-:W-:Y:S05]  /*4610*/  BSYNC B1 ;  /* 0x0000000000017941 */ /* 0x000fea0003800000 */
.L_x_2876:
[----:B----4-:R0:W-:Y:S01]  /*4620*/  ST.E.128 desc[UR52][R12.64], R4 ;  /* 0x000000040c007985 */ /* 0x0101e2000c101d34 */
[----:B------:R-:W-:Y:S05]  /*4630*/  BRA `(.L_x_2871) ;  /* 0x0000001800607947 */ /* 0x000fea0003800000 */
.L_x_2853:
[----:B------:R-:W-:-:S05]  /*4640*/  VIADD R11, R208, 0x40 ;  /* 0x00000040d00b7836 */ /* 0x000fca0000000000 */
[----:B------:R-:W-:-:S04]  /*4650*/  ISETP.GE.AND P2, PT, R11, R94, PT ;  /* 0x0000005e0b00720c */ /* 0x000fc80003f46270 */
[----:B------:R-:W-:-:S13]  /*4660*/  ISETP.GE.OR P2, PT, R18, R88, P2 ;  /* 0x000000581200720c */ /* 0x000fda0001746670 */
[----:B------:R-:W-:Y:S01]  /*4670*/  @!P2 IADD3 R38, P3, P4, R20, R6, R57 ;  /* 0x000000061426a210 */ /* 0x000fe20007c7e039 */
[----:B------:R-:W0:Y:S03]  /*4680*/  @!P2 LDC.64 R14, c[0x0][0x3e8] ;  /* 0x0000fa00ff0eab82 */ /* 0x000e260000000a00 */
[----:B------:R-:W-:Y:S02]  /*4690*/  @!P2 IADD3.X R39, R67, R87, R56, P3, P4 ;  /* 0x000000574327a210 */ /* 0x000fe40001fe8438 */
[----:B------:R-:W-:-:S03]  /*46a0*/  @!P2 IADD3 R11, P3, P4, R52, R4, R59 ;  /* 0x00000004340ba210 */ /* 0x000fc60007c7e03b */
[----:B------:R-:W1:Y:S01]  /*46b0*/  @!P2 LDC.64 R12, c[0x0][0x400] ;  /* 0x00010000ff0cab82 */ /* 0x000e620000000a00 */
[----:B------:R-:W-:Y:S02]  /*46c0*/  @!P2 IADD3.X R40, R69, R95, R58, P3, P4 ;  /* 0x0000005f4528a210 */ /* 0x000fe40001fe843a */
[----:B------:R-:W-:-:S04]  /*46d0*/  ISETP.GE.AND P3, PT, R208, R94, PT ;  /* 0x0000005ed000720c */ /* 0x000fc80003f66270 */
[----:B------:R-:W-:-:S13]  /*46e0*/  ISETP.GE.OR P3, PT, R18, R88, P3 ;  /* 0x000000581200720c */ /* 0x000fda0001f66670 */
[----:B------:R-:W2:Y:S01]  /*46f0*/  @!P3 LDC.64 R32, c[0x0][0x3e8] ;  /* 0x0000fa00ff20bb82 */ /* 0x000ea20000000a00 */
[----:B------:R-:W-:-:S05]  /*4700*/  @!P3 IADD3 R6, P4, R20, R6, RZ ;  /* 0x000000061406b210 */ /* 0x000fca0007f9e0ff */
[----:B------:R-:W-:Y:S02]  /*4710*/  @!P3 IMAD.X R5, R87, 0x1, R67, P4 ;  /* 0x000000015705b824 */ /* 0x000fe400020e0643 */
[----:B------:R-:W3:Y:S01]  /*4720*/  @!P3 LDC.64 R36, c[0x0][0x400] ;  /* 0x00010000ff24bb82 */ /* 0x000ee20000000a00 */
[----:B--2---:R-:W-:-:S04]  /*4730*/  @!P3 LEA R32, P4, R6, R32, 0x1 ;  /* 0x000000200620b211 */ /* 0x004fc800078808ff */
[----:B------:R-:W-:Y:S02]  /*4740*/  @!P3 LEA.HI.X R33, R6, R33, R5, 0x1, P4 ;  /* 0x000000210621b211 */ /* 0x000fe400020f0c05 */
[----:B------:R-:W-:Y:S02]  /*4750*/  CS2R R6, SRZ ;  /* 0x0000000000067805 */ /* 0x000fe4000001ff00 */
[----:B------:R-:W-:-:S05]  /*4760*/  @!P3 IADD3 R4, P4, R52, R4, RZ ;  /* 0x000000043404b210 */ /* 0x000fca0007f9e0ff */
[----:B------:R-:W-:Y:S01]  /*4770*/  @!P3 IMAD.X R5, R95, 0x1, R69, P4 ;  /* 0x000000015f05b824 */ /* 0x000fe200020e0645 */
[----:B---3--:R-:W-:-:S04]  /*4780*/  @!P3 LEA R36, P4, R4, R36, 0x1 ;  /* 0x000000240424b211 */ /* 0x008fc800078808ff */
[----:B------:R-:W-:Y:S02]  /*4790*/  @!P3 LEA.HI.X R37, R4, R37, R5, 0x1, P4 ;  /* 0x000000250425b211 */ /* 0x000fe400020f0c05 */
[----:B------:R-:W-:Y:S02]  /*47a0*/  CS2R R4, SRZ ;  /* 0x0000000000047805 */ /* 0x000fe4000001ff00 */
[----:B------:R-:W-:-:S04]  /*47b0*/  CS2R R34, SRZ ;  /* 0x0000000000227805 */ /* 0x000fc8000001ff00 */
[----:B------:R2:W3:Y:S02]  /*47c0*/  @!P3 LDG.E.128 R4, desc[UR52][R32.64] ;  /* 0x000000342004b981 */ /* 0x0004e4000c1e1d00 */
[----:B--2---:R-:W-:-:S06]  /*47d0*/  CS2R R32, SRZ ;  /* 0x0000000000207805 */ /* 0x004fcc000001ff00 */
[----:B------:R2:W4:Y:S01]  /*47e0*/  @!P3 LDG.E.128 R32, desc[UR52][R36.64] ;  /* 0x000000342420b981 */ /* 0x000522000c1e1d00 */
[----:B0-----:R-:W-:-:S04]  /*47f0*/  @!P2 LEA R14, P3, R38, R14, 0x1 ;  /* 0x0000000e260ea211 */ /* 0x001fc800078608ff */
[----:B------:R-:W-:Y:S02]  /*4800*/  @!P2 LEA.HI.X R15, R38, R15, R39, 0x1, P3 ;  /* 0x0000000f260fa211 */ /* 0x000fe400018f0c27 */
[----:B------:R-:W-:Y:S02]  /*4810*/  CS2R R38, SRZ ;  /* 0x0000000000267805 */ /* 0x000fe4000001ff00 */
[C---:B-1----:R-:W-:Y:S02]  /*4820*/  @!P2 LEA R12, P3, R11.reuse, R12, 0x1 ;  /* 0x0000000c0b0ca211 */ /* 0x042fe400078608ff */
[----:B--2---:R-:W-:Y:S02]  /*4830*/  CS2R R36, SRZ ;  /* 0x0000000000247805 */ /* 0x004fe4000001ff00 */
[----:B------:R-:W-:Y:S02]  /*4840*/  @!P2 LEA.HI.X R13, R11, R13, R40, 0x1, P3 ;  /* 0x0000000d0b0da211 */ /* 0x000fe400018f0c28 */
[----:B------:R-:W-:-:S02]  /*4850*/  CS2R R42, SRZ ;  /* 0x00000000002a7805 */ /* 0x000fc4000001ff00 */
[----:B------:R-:W-:Y:S01]  /*4860*/  CS2R R40, SRZ ;  /* 0x0000000000287805 */ /* 0x000fe2000001ff00 */
[----:B------:R-:W2:Y:S05]  /*4870*/  @!P2 LDG.E.128 R36, desc[UR52][R14.64] ;  /* 0x000000340e24a981 */ /* 0x000eaa000c1e1d00 */
[----:B------:R0:W5:Y:S01]  /*4880*/  @!P2 LDG.E.128 R40, desc[UR52][R12.64] ;  /* 0x000000340c28a981 */ /* 0x000162000c1e1d00 */
[----:B------:R-:W-:Y:S01]  /*4890*/  UISETP.NE.AND UP0, UPT, UR50, 0x3, UPT ;  /* 0x000000033200788c */ /* 0x000fe2000bf05270 */
[----:B------:R-:W-:-:S05]  /*48a0*/  ISETP.GE.AND P2, PT, R18, R88, PT ;  /* 0x000000581200720c */ /* 0x000fca0003f46270 */
[----:B------:R-:W-:Y:S01]  /*48b0*/  PLOP3.LUT P3, PT, PT, PT, UP0, 0x80, 0x0 ;  /* 0x000000000000781c */ /* 0x000fe20003f6f008 */
[----:B---3--:R-:W-:Y:S02]  /*48c0*/  IMAD.MOV.U32 R11, RZ, RZ, R6 ;  /* 0x000000ffff0b7224 */ /* 0x008fe400078e0006 */
[----:B------:R-:W-:Y:S02]  /*48d0*/  IMAD.MOV.U32 R44, RZ, RZ, R7 ;  /* 0x000000ffff2c7224 */ /* 0x000fe400078e0007 */
[----:B------:R-:W-:Y:S01]  /*48e0*/  IMAD.MOV.U32 R45, RZ, RZ, R4 ;  /* 0x000000ffff2d7224 */ /* 0x000fe200078e0004 */
[----:B------:R-:W-:Y:S01]  /*48f0*/  PRMT R114, R114, 0x5410, R11 ;  /* 0x0000541072727816 */ /* 0x000fe2000000000b */
[----:B------:R-:W-:Y:S01]  /*4900*/  IMAD.MOV.U32 R46, RZ, RZ, R5 ;  /* 0x000000ffff2e7224 */ /* 0x000fe200078e0005 */
[----:B------:R-:W-:Y:S02]  /*4910*/  PRMT R109, R44, 0x7610, R109 ;  /* 0x000076102c6d7816 */ /* 0x000fe4000000006d */
[----:B------:R-:W-:-:S02]  /*4920*/  PRMT R116, R45, 0x7610, R116 ;  /* 0x000076102d747816 */ /* 0x000fc40000000074 */
[----:B------:R-:W-:Y:S01]  /*4930*/  PRMT R104, R46, 0x7610, R104 ;  /* 0x000076102e687816 */ /* 0x000fe20000000068 */
[----:B----4-:R-:W-:Y:S02]  /*4940*/  IMAD.MOV.U32 R11, RZ, RZ, R34 ;  /* 0x000000ffff0b7224 */ /* 0x010fe400078e0022 */
[----:B0-----:R-:W-:Y:S02]  /*4950*/  IMAD.MOV.U32 R12, RZ, RZ, R35 ;  /* 0x000000ffff0c7224 */ /* 0x001fe400078e0023 */
[----:B------:R-:W-:Y:S01]  /*4960*/  IMAD.MOV.U32 R13, RZ, RZ, R32 ;  /* 0x000000ffff0d7224 */ /* 0x000fe200078e0020 */
[----:B------:R-:W-:Y:S01]  /*4970*/  PRMT R115, R115, 0x5410, R11 ;  /* 0x0000541073737816 */ /* 0x000fe2000000000b */
[----:B------:R-:W-:Y:S01]  /*4980*/  IMAD.MOV.U32 R14, RZ, RZ, R33 ;  /* 0x000000ffff0e7224 */ /* 0x000fe200078e0021 */
[----:B------:R-:W-:Y:S02]  /*4990*/  PRMT R117, R12, 0x7610, R117 ;  /* 0x000076100c757816 */ /* 0x000fe40000000075 */
[----:B------:R-:W-:-:S02]  /*49a0*/  PRMT R118, R13, 0x7610, R118 ;  /* 0x000076100d767816 */ /* 0x000fc40000000076 */
[----:B------:R-:W-:Y:S01]  /*49b0*/  PRMT R105, R14, 0x7610, R105 ;  /* 0x000076100e697816 */ /* 0x000fe20000000069 */
[----:B--2---:R-:W-:Y:S02]  /*49c0*/  IMAD.MOV.U32 R11, RZ, RZ, R38 ;  /* 0x000000ffff0b7224 */ /* 0x004fe400078e0026 */
[----:B------:R-:W-:Y:S02]  /*49d0*/  IMAD.MOV.U32 R12, RZ, RZ, R39 ;  /* 0x000000ffff0c7224 */ /* 0x000fe400078e0027 */
[----:B------:R-:W-:Y:S01]  /*49e0*/  IMAD.MOV.U32 R13, RZ, RZ, R36 ;  /* 0x000000ffff0d7224 */ /* 0x000fe200078e0024 */
[----:B------:R-:W-:Y:S01]  /*49f0*/  PRMT R115, R11, 0x7610, R115 ;  /* 0x000076100b737816 */ /* 0x000fe20000000073 */
[----:B------:R-:W-:Y:S02]  /*4a00*/  IMAD.MOV.U32 R14, RZ, RZ, R37 ;  /* 0x000000ffff0e7224 */ /* 0x000fe400078e0025 */
[----:B-----5:R-:W-:Y:S01]  /*4a10*/  IMAD.MOV.U32 R11, RZ, RZ, R42 ;  /* 0x000000ffff0b7224 */ /* 0x020fe200078e002a */
[----:B------:R-:W-:Y:S01]  /*4a20*/  PRMT R113, R12, 0x5410, R13 ;  /* 0x000054100c717816 */ /* 0x000fe2000000000d */
        /* <DEDUP_REMOVED lines=9> */
.L_x_2878:
[----:B------:R-:W-:Y:S01]  /*4ac0*/  IMAD R87, R22, 0x8, R23 ;  /* 0x0000000816577824 */ /* 0x000fe200078e0217 */
[----:B------:R-:W-:Y:S01]  /*4ad0*/  SHF.L.U32 R95, R213, 0x1f, RZ ;  /* 0x0000001fd55f7819 */ /* 0x000fe200000006ff */
[----:B------:R-:W0:Y:S01]  /*4ae0*/  LDC R100, c[0x0][0x2f4] ;  /* 0x0000bd00ff647b82 */ /* 0x000e220000000800 */
[----:B------:R-:W-:Y:S02]  /*4af0*/  BSSY B1, `(.L_x_2879) ;  /* 0x0000003000017945 */ /* 0x000fe40003800000 */
[----:B------:R-:W1:Y:S02]  /*4b00*/  SYNCS.PHASECHK.TRANS64.TRYWAIT P4, [R87+URZ+0x22890], R95 ;  /* 0x0228905f570075a7 */ /* 0x000e64000808017f */
[----:B-1----:R-:W-:Y:S05]  /*4b10*/  @!P4 BRA `(.L_x_2880) ;  /* 0x000001f00068c947 */ /* 0x002fea0003800000 */
.L_x_3215:
[----:B------:R-:W-:Y:S05]  /*4b20*/  BSYNC B1 ;  /* 0x0000000000017941 */ /* 0x000fea0003800000 */
.L_x_2879:
[----:B------:R-:W-:Y:S01]  /*4b30*/  UMOV UR4, 0xffffffff ;  /* 0xffffffff00047882 */ /* 0x000fe20000000000 */
[----:B0-----:R-:W-:Y:S02]  /*4b40*/  IMAD.IADD R102, R100, 0x1, -R61 ;  /* 0x0000000164667824 */ /* 0x001fe400078e0a3d */
[----:B------:R-:W-:Y:S05]  /*4b50*/  BRA.DIV UR4, `(.L_x_2881) ;  /* 0x000001f2046c7947 */ /* 0x000fea000b800000 */
[----:B------:R0:W2:Y:S04]  /*4b60*/  SHFL.IDX PT, R98, R97, RZ, 0x1c1f ;  /* 0x001c1fff61627589 */ /* 0x0000a800000e0000 */
[----:B------:R0:W3:Y:S02]  /*4b70*/  SHFL.IDX PT, R99, R96, RZ, 0x1c1f ;  /* 0x001c1fff60637589 */ /* 0x0000e400000e0000 */
.L_x_3219:
        /* <DEDUP_REMOVED lines=9> */
[----:B------:R-:W-:Y:S01]  /*4c10*/  LEA.HI R11, R12, R11, RZ, 0x4 ;  /* 0x0000000b0c0b7211 */ /* 0x000fe200078f20ff */
[----:B------:R-:W-:-:S03]  /*4c20*/  IMAD R12, R22, 0x1800, R85 ;  /* 0x00001800160c7824 */ /* 0x000fc600078e0255 */
[----:B------:R-:W-:Y:S01]  /*4c30*/  LEA.HI.SX32 R11, R11, R70, 0x1c ;  /* 0x000000460b0b7211 */ /* 0x000fe200078fe2ff */
[----:B------:R-:W-:-:S04]  /*4c40*/  IMAD R12, R12, 0x2, R23 ;  /* 0x000000020c0c7824 */ /* 0x000fc800078e0217 */
[----:B------:R-:W-:-:S05]  /*4c50*/  IMAD.SHL.U32 R11, R11, 0x8, RZ ;  /* 0x000000080b0b7824 */ /* 0x000fca00078e00ff */
[----:B------:R-:W-:-:S04]  /*4c60*/  LOP3.LUT R13, R73, 0x38, R11, 0xf8, !PT ;  /* 0x00000038490d7812 */ /* 0x000fc800078ef80b */
[----:B------:R-:W-:-:S05]  /*4c70*/  LOP3.LUT R13, R13, R76, RZ, 0x3c, !PT ;  /* 0x0000004c0d0d7212 */ /* 0x000fca00078e3cff */
[----:B----4-:R-:W-:-:S04]  /*4c80*/  IMAD R13, R14, 0x200, R13 ;  /* 0x000002000e0d7824 */ /* 0x010fc800078e020d */
[----:B------:R-:W-:-:S04]  /*4c90*/  IMAD R14, R22, 0x1800, R13 ;  /* 0x00001800160e7824 */ /* 0x000fc800078e020d */
[----:B------:R-:W-:Y:S02]  /*4ca0*/  IMAD R44, R14, 0x2, R23 ;  /* 0x000000020e2c7824 */ /* 0x000fe400078e0217 */
[----:B------:R-:W2:Y:S04]  /*4cb0*/  LDS.128 R12, [R12+0x1c400] ;  /* 0x01c400000c0c7984 */ /* 0x000ea80000000c00 */
[----:B------:R-:W3:Y:S01]  /*4cc0*/  LDS.128 R44, [R44+0x1c400] ;  /* 0x01c400002c2c7984 */ /* 0x000ee20000000c00 */
[----:B------:R-:W-:Y:S05]  /*4cd0*/  @P2 BRA `(.L_x_2885) ;  /* 0x0000000400702947 */ /* 0x000fea0003800000 */
[----:B------:R-:W-:Y:S01]  /*4ce0*/  SHF.R.U32.HI R101, RZ, 0x10, R33 ;  /* 0x00000010ff657819 */ /* 0x000fe20000011621 */
[----:B---3--:R-:W-:Y:S01]  /*4cf0*/  IMAD.U32 R107, R45, 0x10000, RZ ;  /* 0x000100002d6b7824 */ /* 0x008fe200078e00ff */
[----:B------:R-:W-:Y:S02]  /*4d00*/  SHF.R.U32.HI R103, RZ, 0x10, R5 ;  /* 0x00000010ff677819 */ /* 0x000fe40000011605 */
[----:B------:R-:W-:Y:S01]  /*4d10*/  PRMT R101, R105, 0x5410, R101 ;  /* 0x0000541069657816 */ /* 0x000fe20000000065 */
[----:B--2---:R-:W-:Y:S01]  /*4d20*/  IMAD.U32 R105, R13, 0x10000, RZ ;  /* 0x000100000d697824 */ /* 0x004fe200078e00ff */
[----:B------:R-:W-:Y:S02]  /*4d30*/  PRMT R103, R104, 0x5410, R103 ;  /* 0x0000541068677816 */ /* 0x000fe40000000067 */
[----:B------:R-:W-:Y:S01]  /*4d40*/  LOP3.LUT R110, R45, 0xffff0000, RZ, 0xc0, !PT ;  /* 0xffff00002d6e7812 */ /* 0x000fe200078ec0ff */
[C---:B------:R-:W-:Y:S01]  /*4d50*/  IMAD.U32 R104, R101.reuse, 0x10000, RZ ;  /* 0x0001000065687824 */ /* 0x040fe200078e00ff */
[----:B------:R-:W-:Y:S01]  /*4d60*/  LOP3.LUT R101, R101, 0xffff0000, RZ, 0xc0, !PT ;  /* 0xffff000065657812 */ /* 0x000fe200078ec0ff */
[C---:B------:R-:W-:Y:S01]  /*4d70*/  IMAD.U32 R106, R103.reuse, 0x10000, RZ ;  /* 0x00010000676a7824 */ /* 0x040fe200078e00ff */
[----:B------:R-:W-:Y:S01]  /*4d80*/  LOP3.LUT R103, R103, 0xffff0000, RZ, 0xc0, !PT ;  /* 0xffff000067677812 */ /* 0x000fe200078ec0ff */
[C---:B------:R-:W-:Y:S01]  /*4d90*/  FMUL.FTZ R108, R107.reuse, R104 ;  /* 0x000000686b6c7220 */ /* 0x040fe20000410000 */
[----:B------:R-:W-:Y:S01]  /*4da0*/  SHF.R.U64 R33, R32, 0x10, R33 ;  /* 0x0000001020217819 */ /* 0x000fe20000001221 */
[-C--:B------:R-:W-:Y:S01]  /*4db0*/  FMUL.FTZ R107, R107, R106.reuse ;  /* 0x0000006a6b6b7220 */ /* 0x080fe20000410000 */
[C---:B------:R-:W-:Y:S01]  /*4dc0*/  FMUL.FTZ R45, R110.reuse, R101 ;  /* 0x000000656e2d7220 */ /* 0x040fe20000410000 */
[----:B------:R-:W-:Y:S01]  /*4dd0*/  FFMA.FTZ R106, R105, R106, -R108 ;  /* 0x0000006a696a7223 */ /* 0x000fe2000001086c */
[----:B------:R-:W-:Y:S01]  /*4de0*/  LOP3.LUT R108, R13, 0xffff0000, RZ, 0xc0, !PT ;  /* 0xffff00000d6c7812 */ /* 0x000fe200078ec0ff */
[----:B------:R-:W-:Y:S01]  /*4df0*/  FFMA.FTZ R104, R105, R104, R107 ;  /* 0x0000006869687223 */ /* 0x000fe2000001006b */
[----:B------:R-:W-:Y:S01]  /*4e00*/  SHF.R.U32.HI R105, RZ, 0x10, R35 ;  /* 0x00000010ff697819 */ /* 0x000fe20000011623 */
[-C--:B------:R-:W-:Y:S01]  /*4e10*/  FMUL.FTZ R110, R110, R103.reuse ;  /* 0x000000676e6e7220 */ /* 0x080fe20000410000 */
[----:B------:R-:W-:Y:S01]  /*4e20*/  SHF.R.U32.HI R107, RZ, 0x10, R7 ;  /* 0x00000010ff6b7819 */ /* 0x000fe20000011607 */
[C---:B------:R-:W-:Y:S01]  /*4e30*/  FFMA.FTZ R45, R108.reuse, R103, -R45 ;  /* 0x000000676c2d7223 */ /* 0x040fe2000001082d */
[----:B------:R-:W-:Y:S01]  /*4e40*/  PRMT R105, R117, 0x5410, R105 ;  /* 0x0000541075697816 */ /* 0x000fe20000000069 */
[----:B------:R-:W-:Y:S01]  /*4e50*/  FFMA.FTZ R13, R108, R101, R110 ;  /* 0x000000656c0d7223 */ /* 0x000fe2000001006e */
[----:B------:R-:W-:Y:S01]  /*4e60*/  PRMT R107, R109, 0x5410, R107 ;  /* 0x000054106d6b7816 */ /* 0x000fe2000000006b */
[----:B------:R-:W-:Y:S01]  /*4e70*/  IMAD.U32 R110, R47, 0x10000, RZ ;  /* 0x000100002f6e7824 */ /* 0x000fe200078e00ff */
[----:B------:R-:W-:Y:S01]  /*4e80*/  SHF.R.U64 R5, R4, 0x10, R5 ;  /* 0x0000001004057819 */ /* 0x000fe20000001205 */
[C---:B------:R-:W-:Y:S01]  /*4e90*/  IMAD.U32 R103, R105.reuse, 0x10000, RZ ;  /* 0x0001000069677824 */ /* 0x040fe200078e00ff */
[----:B------:R-:W-:Y:S01]  /*4ea0*/  LOP3.LUT R32, R105, 0xffff0000, RZ, 0xc0, !PT ;  /* 0xffff000069207812 */ /* 0x000fe200078ec0ff */
[----:B------:R-:W-:Y:S01]  /*4eb0*/  IMAD.U32 R101, R107, 0x10000, RZ ;  /* 0x000100006b657824 */ /* 0x000fe200078e00ff */
[----:B------:R-:W-:Y:S01]  /*4ec0*/  LOP3.LUT R47, R47, 0xffff0000, RZ, 0xc0, !PT ;  /* 0xffff00002f2f7812 */ /* 0x000fe200078ec0ff */
[----:B------:R-:W-:Y:S01]  /*4ed0*/  FMUL.FTZ R109, R110, R103 ;  /* 0x000000676e6d7220 */ /* 0x000fe20000410000 */
[----:B------:R-:W-:-:S02]  /*4ee0*/  IMAD.U32 R108, R15, 0x10000, RZ ;  /* 0x000100000f6c7824 */ /* 0x000fc400078e00ff */
[-C--:B------:R-:W-:Y:S01]  /*4ef0*/  FMUL.FTZ R110, R110, R101.reuse ;  /* 0x000000656e6e7220 */ /* 0x080fe20000410000 */
[----:B------:R-:W-:Y:S01]  /*4f00*/  LOP3.LUT R4, R107, 0xffff0000, RZ, 0xc0, !PT ;  /* 0xffff00006b047812 */ /* 0x000fe200078ec0ff */
[C---:B------:R-:W-:Y:S02]  /*4f10*/  FFMA.FTZ R101, R108.reuse, R101, -R109 ;  /* 0x000000656c657223 */ /* 0x040fe4000001086d */
[----:B------:R-:W-:Y:S01]  /*4f20*/  FFMA.FTZ R103, R108, R103, R110 ;  /* 0x000000676c677223 */ /* 0x000fe2000001006e */
[----:B------:R-:W-:Y:S01]  /*4f30*/  LOP3.LUT R15, R15, 0xffff0000, RZ, 0xc0, !PT ;  /* 0xffff00000f0f7812 */ /* 0x000fe200078ec0ff */
[C---:B------:R-:W-:Y:S01]  /*4f40*/  FMUL.FTZ R108, R47.reuse, R32 ;  /* 0x000000202f6c7220 */ /* 0x040fe20000410000 */
[-C--:B------:R-:W-:Y:S01]  /*4f50*/  FMUL.FTZ R47, R47, R4.reuse ;  /* 0x000000042f2f7220 */ /* 0x080fe20000410000 */
[----:B------:R-:W-:Y:S01]  /*4f60*/  PRMT R5, R116, 0x5410, R5 ;  /* 0x0000541074057816 */ /* 0x000fe20000000005 */
[----:B------:R-:W-:Y:S02]  /*4f70*/  IMAD.U32 R110, R44, 0x10000, RZ ;  /* 0x000100002c6e7824 */ /* 0x000fe400078e00ff */
[C---:B------:R-:W-:Y:S01]  /*4f80*/  FFMA.FTZ R4, R15.reuse, R4, -R108 ;  /* 0x000000040f047223 */ /* 0x040fe2000001086c */
[----:B------:R-:W-:Y:S01]  /*4f90*/  FFMA.FTZ R32, R15, R32, R47 ;  /* 0x000000200f207223 */ /* 0x000fe2000001002f */
[----:B------:R-:W-:Y:S01]  /*4fa0*/  PRMT R15, R118, 0x5410, R33 ;  /* 0x00005410760f7816 */ /* 0x000fe20000000021 */
[C---:B------:R-:W-:Y:S01]  /*4fb0*/  IMAD.U32 R47, R5.reuse, 0x10000, RZ ;  /* 0x00010000052f7824 */ /* 0x040fe200078e00ff */
[----:B------:R-:W-:Y:S01]  /*4fc0*/  LOP3.LUT R44, R44, 0xffff0000, RZ, 0xc0, !PT ;  /* 0xffff00002c2c7812 */ /* 0x000fe200078ec0ff */
[----:B------:R-:W-:Y:S01]  /*4fd0*/  IMAD.U32 R108, R12, 0x10000, RZ ;  /* 0x000100000c6c7824 */ /* 0x000fe200078e00ff */
[----:B------:R-:W-:Y:S01]  /*4fe0*/  LOP3.LUT R5, R5, 0xffff0000, RZ, 0xc0, !PT ;  /* 0xffff000005057812 */ /* 0x000fe200078ec0ff */
[C---:B------:R-:W-:Y:S01]  /*4ff0*/  IMAD.U32 R33, R15.reuse, 0x10000, RZ ;  /* 0x000100000f217824 */ /* 0x040fe200078e00ff */
[----:B------:R-:W-:-:S02]  /*5000*/  LOP3.LUT R15, R15, 0xffff0000, RZ, 0xc0, !PT ;  /* 0xffff00000f0f7812 */ /* 0x000fc400078ec0ff */
[----:B------:R-:W-:Y:S01]  /*5010*/  SHF.R.U64 R34, R34, 0x10, R35 ;  /* 0x0000001022227819 */ /* 0x000fe20000001223 */
[C---:B------:R-:W-:Y:S01]  /*5020*/  FMUL.FTZ R105, R110.reuse, R33 ;  /* 0x000000216e697220 */ /* 0x040fe20000410000 */
[----:B------:R-:W-:Y:S01]  /*5030*/  FMUL.FTZ R110, R110, R47 ;  /* 0x0000002f6e6e7220 */ /* 0x000fe20000410000 */
[----:B------:R-:W-:Y:S01]  /*5040*/  SHF.R.U64 R6, R6, 0x10, R7 ;  /* 0x0000001006067819 */ /* 0x000fe20000001207 */
[----:B------:R-:W-:Y:S01]  /*5050*/  FMUL.FTZ R7, R44, R15 ;  /* 0x0000000f2c077220 */ /* 0x000fe20000410000 */
[C---:B------:R-:W-:Y:S01]  /*5060*/  FFMA.FTZ R47, R108.reuse, R47, -R105 ;  /* 0x0000002f6c2f7223 */ /* 0x040fe20000010869 */
[----:B------:R-:W-:Y:S01]  /*5070*/  FFMA.FTZ R110, R108, R33, R110 ;  /* 0x000000216c6e7223 */ /* 0x000fe2000001006e */
[----:B------:R-:W-:Y:S01]  /*5080*/  LOP3.LUT R108, R12, 0xffff0000, RZ, 0xc0, !PT ;  /* 0xffff00000c6c7812 */ /* 0x000fe200078ec0ff */
[-C--:B------:R-:W-:Y:S01]  /*5090*/  FMUL.FTZ R44, R44, R5.reuse ;  /* 0x000000052c2c7220 */ /* 0x080fe20000410000 */
        /* <DEDUP_REMOVED lines=10> */
[----:B------:R-:W-:-:S02]  /*5140*/  IMAD.U32 R15, R14, 0x10000, RZ ;  /* 0x000100000e0f7824 */ /* 0x000fc400078e00ff */
[C---:B------:R-:W-:Y:S01]  /*5150*/  FMUL.FTZ R116, R7.reuse, R108 ;  /* 0x0000006c07747220 */ /* 0x040fe20000410000 */
[-C--:B------:R-:W-:Y:S01]  /*5160*/  FMUL.FTZ R33, R7, R44.reuse ;  /* 0x0000002c07217220 */ /* 0x080fe20000410000 */
[----:B------:R-:W-:Y:S01]  /*5170*/  LOP3.LUT R14, R14, 0xffff0000, RZ, 0xc0, !PT ;  /* 0xffff00000e0e7812 */ /* 0x000fe200078ec0ff */
[----:B------:R-:W-:Y:S01]  /*5180*/  FMUL.FTZ R105, R46, R35 ;  /* 0x000000232e697220 */ /* 0x000fe20000410000 */
[C---:B------:R-:W-:Y:S01]  /*5190*/  FFMA.FTZ R7, R15.reuse, R44, -R116 ;  /* 0x0000002c0f077223 */ /* 0x040fe20000010874 */
[----:B------:R-:W-:Y:S01]  /*51a0*/  FFMA.FTZ R15, R15, R108, R33 ;  /* 0x0000006c0f0f7223 */ /* 0x000fe20000010021 */
[----:B------:R-:W-:Y:S02]  /*51b0*/  LOP3.LUT R33, R6, 0xffff0000, RZ, 0xc0, !PT ;  /* 0xffff000006217812 */ /* 0x000fe400078ec0ff */
[----:B------:R-:W-:Y:S02]  /*51c0*/  F2FP.BF16.F32.PACK_AB R4, R4, R101 ;  /* 0x000000650404723e */ /* 0x000fe400000010ff */
[----:B------:R-:W-:Y:S01]  /*51d0*/  F2FP.BF16.F32.PACK_AB R104, R13, R104 ;  /* 0x000000680d68723e */ /* 0x000fe200000010ff */
[-C--:B------:R-:W-:Y:S01]  /*51e0*/  FMUL.FTZ R46, R46, R33.reuse ;  /* 0x000000212e2e7220 */ /* 0x080fe20000410000 */
[----:B------:R-:W-:Y:S01]  /*51f0*/  FFMA.FTZ R6, R14, R33, -R105 ;  /* 0x000000210e067223 */ /* 0x000fe20000010869 */
[----:B------:R-:W-:Y:S01]  /*5200*/  F2FP.BF16.F32.PACK_AB R32, R32, R103 ;  /* 0x000000672020723e */ /* 0x000fe200000010ff */
[----:B------:R-:W-:-:S02]  /*5210*/  IMAD.MOV.U32 R13, RZ, RZ, R45 ;  /* 0x000000ffff0d7224 */ /* 0x000fc400078e002d */
[----:B------:R-:W-:Y:S01]  /*5220*/  FFMA.FTZ R46, R14, R35, R46 ;  /* 0x000000230e2e7223 */ /* 0x000fe2000001002e */
[----:B------:R-:W-:Y:S01]  /*5230*/  F2FP.BF16.F32.PACK_AB R12, R12, R47 ;  /* 0x0000002f0c0c723e */ /* 0x000fe200000010ff */
[----:B------:R-:W-:Y:S01]  /*5240*/  IMAD.MOV.U32 R45, RZ, RZ, R104 ;  /* 0x000000ffff2d7224 */ /* 0x000fe200078e0068 */
[----:B------:R-:W-:Y:S01]  /*5250*/  F2FP.BF16.F32.PACK_AB R44, R5, R110 ;  /* 0x0000006e052c723e */ /* 0x000fe200000010ff */
[----:B------:R-:W-:Y:S01]  /*5260*/  IMAD.MOV.U32 R47, RZ, RZ, R32 ;  /* 0x000000ffff2f7224 */ /* 0x000fe200078e0020 */
[----:B------:R-:W-:Y:S01]  /*5270*/  F2FP.BF16.F32.PACK_AB R46, R46, R15 ;  /* 0x0000000f2e2e723e */ /* 0x000fe200000010ff */
[----:B------:R-:W-:Y:S01]  /*5280*/  IMAD.MOV.U32 R15, RZ, RZ, R4 ;  /* 0x000000ffff0f7224 */ /* 0x000fe200078e0004 */
[----:B------:R-:W-:-:S07]  /*5290*/  F2FP.BF16.F32.PACK_AB R14, R6, R7 ;  /* 0x00000007060e723e */ /* 0x000fce00000010ff */
.L_x_2885:
[----:B------:R-:W-:Y:S05]  /*52a0*/  BSYNC B2 ;  /* 0x0000000000027941 */ /* 0x000fea0003800000 */
.L_x_2884:
[----:B------:R-:W-:Y:S01]  /*52b0*/  ISETP.GE.AND P4, PT, R11, R100, PT ;  /* 0x000000640b00720c */ /* 0x000fe20003f86270 */
[----:B------:R-:W-:Y:S01]  /*52c0*/  IMAD.MOV.U32 R4, RZ, RZ, R99 ;  /* 0x000000ffff047224 */ /* 0x000fe200078e0063 */
[----:B--2---:R4:W-:Y:S01]  /*52d0*/  ST.E.128 desc[UR52][R88.64], R12 ;  /* 0x0000000c58007985 */ /* 0x0049e2000c101d34 */
[----:B------:R-:W-:-:S10]  /*52e0*/  IMAD.MOV.U32 R5, RZ, RZ, R98 ;  /* 0x000000ffff057224 */ /* 0x000fd400078e0062 */
[----:B------:R-:W-:-:S05]  /*52f0*/  @!P4 IMAD.WIDE R4, R11, 0x2, R4 ;  /* 0x000000020b04c825 */ /* 0x000fca00078e0204 */
[----:B---3--:R4:W-:Y:S02]  /*5300*/  @!P4 ST.E.128 desc[UR52][R4.64], R44 ;  /* 0x0000002c0400c985 */ /* 0x0089e4000c101d34 */
.L_x_2883:
[----:B------:R-:W-:Y:S05]  /*5310*/  BSYNC B1 ;  /* 0x0000000000017941 */ /* 0x000fea0003800000 */
.L_x_2882:
[----:B------:R-:W-:-:S03]  /*5320*/  UMOV UR4, 0xffffffff ;  /* 0xffffffff00047882 */ /* 0x000fc60000000000 */
[----:B------:R-:W-:Y:S05]  /*5330*/  BRA.DIV UR4, `(.L_x_2886) ;  /* 0x000001ea04c07947 */ /* 0x000fea000b800000 */
[----:B0-----:R-:W0:Y:S04]  /*5340*/  SHFL.IDX PT, R97, R97, 0x1, 0x1c1f ;  /* 0x003c1f0061617f89 */ /* 0x001e2800000e0000 */
[----:B------:R-:W0:Y:S02]  /*5350*/  SHFL.IDX PT, R96, R96, 0x1, 0x1c1f ;  /* 0x003c1f0060607f89 */ /* 0x000e2400000e0000 */
.L_x_3223:
[----:B----4-:R-:W-:-:S05]  /*5360*/  VIADD R4, R208, 0x40 ;  /* 0x00000040d0047836 */ /* 0x010fca0000000000 */
[----:B------:R-:W-:-:S13]  /*5370*/  ISETP.GE.OR P4, PT, R4, R94, P1 ;  /* 0x0000005e0400720c */ /* 0x000fda0000f86670 */
[----:B------:R-:W-:Y:S05]  /*5380*/  @P4 BRA `(.L_x_2871) ;  /* 0x0000000c000c4947 */ /* 0x000fea0003800000 */
[----:B------:R-:W4:Y:S01]  /*5390*/  LDL R6, [R1+0x2c] ;  /* 0x00002c0001067983 */ /* 0x000f220000100800 */
        /* <DEDUP_REMOVED lines=25> */
[----:B------:R-:W-:Y:S01]  /*5530*/  SHF.R.U64 R34, R36, 0x10, R37 ;  /* 0x0000001024227819 */ /* 0x000fe20000001225 */
[----:B----4-:R-:W-:Y:S01]  /*5540*/  IMAD.U32 R88, R13, 0x10000, RZ ;  /* 0x000100000d587824 */ /* 0x010fe200078e00ff */
[----:B------:R-:W-:Y:S01]  /*5550*/  SHF.R.U32.HI R89, RZ, 0x10, R41 ;  /* 0x00000010ff597819 */ /* 0x000fe20000011629 */
[----:B------:R-:W-:Y:S01]  /*5560*/  IMAD.U32 R47, R15, 0x10000, RZ ;  /* 0x000100000f2f7824 */ /* 0x000fe200078e00ff */
[----:B------:R-:W-:Y:S02]  /*5570*/  SHF.R.U32.HI R36, RZ, 0x10, R37 ;  /* 0x00000010ff247819 */ /* 0x000fe40000011625 */
[----:B------:R-:W-:Y:S02]  /*5580*/  PRMT R114, R114, 0x5410, R89 ;  /* 0x0000541072727816 */ /* 0x000fe40000000059 */
[----:B------:R-:W-:Y:S02]  /*5590*/  SHF.R.U64 R35, R38, 0x10, R39 ;  /* 0x0000001026237819 */ /* 0x000fe40000001227 */
[----:B------:R-:W-:Y:S01]  /*55a0*/  PRMT R36, R112, 0x5432, R36 ;  /* 0x0000543270247816 */ /* 0x000fe20000000024 */
[----:B------:R-:W-:Y:S01]  /*55b0*/  IMAD.U32 R89, R114, 0x10000, RZ ;  /* 0x0001000072597824 */ /* 0x000fe200078e00ff */
[----:B------:R-:W-:Y:S01]  /*55c0*/  SHF.R.U64 R38, R40, 0x10, R41 ;  /* 0x0000001028267819 */ /* 0x000fe20000001229 */
[----:B0-----:R-:W-:Y:S01]  /*55d0*/  IMAD.U32 R41, R5, 0x10000, RZ ;  /* 0x0001000005297824 */ /* 0x001fe200078e00ff */
[----:B------:R-:W-:Y:S01]  /*55e0*/  SHF.R.U32.HI R46, RZ, 0x10, R43 ;  /* 0x00000010ff2e7819 */ /* 0x000fe2000001162b */
[----:B--2---:R-:W-:Y:S01]  /*55f0*/  FMUL.FTZ R98, R88, R89 ;  /* 0x0000005958627220 */ /* 0x004fe20000410000 */
[----:B------:R-:W-:Y:S01]  /*5600*/  PRMT R115, R115, 0x5410, R35 ;  /* 0x0000541073737816 */ /* 0x000fe20000000023 */
[----:B------:R-:W-:Y:S01]  /*5610*/  IMAD.U32 R35, R36, 0x10000, RZ ;  /* 0x0001000024237824 */ /* 0x000fe200078e00ff */
[----:B------:R-:W-:Y:S01]  /*5620*/  SHF.R.U32.HI R44, RZ, 0x10, R39 ;  /* 0x00000010ff2c7819 */ /* 0x000fe20000011627 */
[----:B------:R-:W-:Y:S01]  /*5630*/  IMAD.U32 R39, R6, 0x10000, RZ ;  /* 0x0001000006277824 */ /* 0x000fe200078e00ff */
[----:B------:R-:W-:-:S02]  /*5640*/  PRMT R38, R111, 0x5432, R38 ;  /* 0x000054326f267816 */ /* 0x000fc40000000026 */
[----:B------:R-:W-:Y:S01]  /*5650*/  SHF.R.U64 R45, R42, 0x10, R43 ;  /* 0x000000102a2d7819 */ /* 0x000fe2000000122b */
[----:B------:R-:W-:Y:S01]  /*5660*/  IMAD.U32 R42, R7, 0x10000, RZ ;  /* 0x00010000072a7824 */ /* 0x000fe200078e00ff */
[----:B------:R-:W-:Y:S01]  /*5670*/  PRMT R111, R111, 0x5410, R46 ;  /* 0x000054106f6f7816 */ /* 0x000fe2000000002e */
[-C--:B------:R-:W-:Y:S01]  /*5680*/  FMUL.FTZ R46, R88, R35.reuse ;  /* 0x00000023582e7220 */ /* 0x080fe20000410000 */
[----:B------:R-:W-:Y:S01]  /*5690*/  LOP3.LUT R43, R13, 0xffff0000, RZ, 0xc0, !PT ;  /* 0xffff00000d2b7812 */ /* 0x000fe200078ec0ff */
[----:B------:R-:W-:Y:S01]  /*56a0*/  FFMA.FTZ R35, R41, R35, -R98 ;  /* 0x0000002329237223 */ /* 0x000fe20000010862 */
[----:B------:R-:W-:Y:S01]  /*56b0*/  PRMT R34, R113, 0x5432, R34 ;  /* 0x0000543271227816 */ /* 0x000fe20000000022 */
[----:B------:R-:W-:Y:S01]  /*56c0*/  FFMA.FTZ R41, R41, R89, R46 ;  /* 0x0000005929297223 */ /* 0x000fe2000001002e */
        /* <DEDUP_REMOVED lines=8> */
[----:B------:R-:W-:Y:S01]  /*5750*/  PRMT R112, R112, 0x5410, R45 ;  /* 0x0000541070707816 */ /* 0x000fe2000000002d */
[----:B------:R-:W-:-:S02]  /*5760*/  IMAD.U32 R45, R113, 0x10000, RZ ;  /* 0x00010000712d7824 */ /* 0x000fc400078e00ff */
[----:B------:R-:W-:Y:S01]  /*5770*/  FMUL.FTZ R98, R43, R44 ;  /* 0x0000002c2b627220 */ /* 0x000fe20000410000 */
[----:B------:R-:W-:Y:S01]  /*5780*/  FMUL.FTZ R43, R47, R88 ;  /* 0x000000582f2b7220 */ /* 0x000fe20000410000 */
[----:B------:R-:W-:Y:S01]  /*5790*/  FFMA.FTZ R44, R37, R44, R46 ;  /* 0x0000002c252c7223 */ /* 0x000fe2000001002e */
[----:B------:R-:W-:Y:S01]  /*57a0*/  LOP3.LUT R15, R15, 0xffff0000, RZ, 0xc0, !PT ;  /* 0xffff00000f0f7812 */ /* 0x000fe200078ec0ff */
[-C--:B------:R-:W-:Y:S01]  /*57b0*/  FMUL.FTZ R47, R47, R45.reuse ;  /* 0x0000002d2f2f7220 */ /* 0x080fe20000410000 */
[----:B------:R-:W-:Y:S01]  /*57c0*/  LOP3.LUT R102, R111, 0xffff0000, RZ, 0xc0, !PT ;  /* 0xffff00006f667812 */ /* 0x000fe200078ec0ff */
[----:B------:R-:W-:Y:S01]  /*57d0*/  FFMA.FTZ R36, R37, R36, -R98 ;  /* 0x0000002425247223 */ /* 0x000fe20000010862 */
[----:B------:R-:W-:Y:S01]  /*57e0*/  LOP3.LUT R46, R113, 0xffff0000, RZ, 0xc0, !PT ;  /* 0xffff0000712e7812 */ /* 0x000fe200078ec0ff */
[C---:B------:R-:W-:Y:S01]  /*57f0*/  FFMA.FTZ R37, R42.reuse, R45, -R43 ;  /* 0x0000002d2a257223 */ /* 0x040fe2000001082b */
[----:B------:R-:W-:Y:S01]  /*5800*/  LOP3.LUT R7, R7, 0xffff0000, RZ, 0xc0, !PT ;  /* 0xffff000007077812 */ /* 0x000fe200078ec0ff */
[----:B------:R-:W-:Y:S01]  /*5810*/  FFMA.FTZ R42, R42, R88, R47 ;  /* 0x000000582a2a7223 */ /* 0x000fe2000001002f */
[----:B------:R-:W-:Y:S01]  /*5820*/  IMAD.U32 R98, R38, 0x10000, RZ ;  /* 0x0001000026627824 */ /* 0x000fe200078e00ff */
[----:B------:R-:W-:Y:S01]  /*5830*/  LOP3.LUT R12, R12, 0xffff0000, RZ, 0xc0, !PT ;  /* 0xffff00000c0c7812 */ /* 0x000fe200078ec0ff */
[----:B------:R-:W-:Y:S01]  /*5840*/  FMUL.FTZ R104, R15, R102 ;  /* 0x000000660f687220 */ /* 0x000fe20000410000 */
[----:B------:R-:W-:-:S02]  /*5850*/  IMAD.U32 R88, R34, 0x10000, RZ ;  /* 0x0001000022587824 */ /* 0x000fc400078e00ff */
[-C--:B------:R-:W-:Y:S01]  /*5860*/  FMUL.FTZ R106, R15, R46.reuse ;  /* 0x0000002e0f6a7220 */ /* 0x080fe20000410000 */
[----:B------:R-:W-:Y:S01]  /*5870*/  LOP3.LUT R43, R38, 0xffff0000, RZ, 0xc0, !PT ;  /* 0xffff0000262b7812 */ /* 0x000fe200078ec0ff */
[----:B------:R-:W-:Y:S01]  /*5880*/  FFMA.FTZ R46, R7, R46, -R104 ;  /* 0x0000002e072e7223 */ /* 0x000fe20000010868 */
[----:B------:R-:W-:Y:S01]  /*5890*/  LOP3.LUT R15, R34, 0xffff0000, RZ, 0xc0, !PT ;  /* 0xffff0000220f7812 */ /* 0x000fe200078ec0ff */
[C---:B------:R-:W-:Y:S01]  /*58a0*/  FMUL.FTZ R34, R13.reuse, R98 ;  /* 0x000000620d227220 */ /* 0x040fe20000410000 */
[----:B------:R-:W-:Y:S01]  /*58b0*/  LOP3.LUT R4, R4, 0xffff0000, RZ, 0xc0, !PT ;  /* 0xffff000004047812 */ /* 0x000fe200078ec0ff */
[----:B------:R-:W-:Y:S01]  /*58c0*/  FMUL.FTZ R13, R13, R88 ;  /* 0x000000580d0d7220 */ /* 0x000fe20000410000 */
[----:B------:R-:W-:Y:S01]  /*58d0*/  FFMA.FTZ R47, R7, R102, R106 ;  /* 0x00000066072f7223 */ /* 0x000fe2000001006a */
[----:B------:R-:W-:Y:S01]  /*58e0*/  FMUL.FTZ R7, R12, R43 ;  /* 0x0000002b0c077220 */ /* 0x000fe20000410000 */
[----:B------:R-:W-:Y:S01]  /*58f0*/  LOP3.LUT R40, R6, 0xffff0000, RZ, 0xc0, !PT ;  /* 0xffff000006287812 */ /* 0x000fe200078ec0ff */
[----:B------:R-:W-:-:S02]  /*5900*/  IMAD.U32 R6, R14, 0x10000, RZ ;  /* 0x000100000e067824 */ /* 0x000fc400078e00ff */
[C---:B------:R-:W-:Y:S01]  /*5910*/  FFMA.FTZ R34, R5.reuse, R88, -R34 ;  /* 0x0000005805227223 */ /* 0x040fe20000010822 */
[----:B------:R-:W-:Y:S01]  /*5920*/  FFMA.FTZ R98, R5, R98, R13 ;  /* 0x0000006205627223 */ /* 0x000fe2000001000d */
[-C--:B------:R-:W-:Y:S01]  /*5930*/  FMUL.FTZ R45, R12, R15.reuse ;  /* 0x0000000f0c2d7220 */ /* 0x080fe20000410000 */
[----:B------:R-:W-:Y:S01]  /*5940*/  LOP3.LUT R14, R14, 0xffff0000, RZ, 0xc0, !PT ;  /* 0xffff00000e0e7812 */ /* 0x000fe200078ec0ff */
[----:B------:R-:W-:Y:S01]  /*5950*/  FFMA.FTZ R15, R4, R15, -R7 ;  /* 0x0000000f040f7223 */ /* 0x000fe20000010807 */
[C---:B------:R-:W-:Y:S01]  /*5960*/  IMAD.U32 R5, R115.reuse, 0x10000, RZ ;  /* 0x0001000073057824 */ /* 0x040fe200078e00ff */
[C---:B------:R-:W-:Y:S01]  /*5970*/  LOP3.LUT R13, R112.reuse, 0xffff0000, RZ, 0xc0, !PT ;  /* 0xffff0000700d7812 */ /* 0x040fe200078ec0ff */
[----:B------:R-:W-:Y:S01]  /*5980*/  IMAD.U32 R7, R112, 0x10000, RZ ;  /* 0x0001000070077824 */ /* 0x000fe200078e00ff */
[----:B------:R-:W-:Y:S01]  /*5990*/  LOP3.LUT R115, R115, 0xffff0000, RZ, 0xc0, !PT ;  /* 0xffff000073737812 */ /* 0x000fe200078ec0ff */
[----:B------:R-:W-:Y:S01]  /*59a0*/  FFMA.FTZ R45, R4, R43, R45 ;  /* 0x0000002b042d7223 */ /* 0x000fe2000001002d */
[----:B------:R-:W-:Y:S01]  /*59b0*/  F2FP.BF16.F32.PACK_AB R41, R44, R41 ;  /* 0x000000292c29723e */ /* 0x000fe200000010ff */
[----:B------:R-:W-:Y:S01]  /*59c0*/  FMUL.FTZ R4, R6, R7 ;  /* 0x0000000706047220 */ /* 0x000fe20000410000 */
[----:B------:R-:W-:Y:S01]  /*59d0*/  FMUL.FTZ R43, R14, R13 ;  /* 0x0000000d0e2b7220 */ /* 0x000fe20000410000 */
[----:B------:R-:W-:Y:S01]  /*59e0*/  FMUL.FTZ R6, R6, R5 ;  /* 0x0000000506067220 */ /* 0x000fe20000410000 */
[----:B------:R-:W-:Y:S01]  /*59f0*/  FMUL.FTZ R14, R14, R115 ;  /* 0x000000730e0e7220 */ /* 0x000fe20000410000 */
[C---:B------:R-:W-:Y:S01]  /*5a00*/  FFMA.FTZ R4, R39.reuse, R5, -R4 ;  /* 0x0000000527047223 */ /* 0x040fe20000010804 */
[C---:B------:R-:W-:Y:S01]  /*5a10*/  FFMA.FTZ R43, R40.reuse, R115, -R43 ;  /* 0x00000073282b7223 */ /* 0x040fe2000001082b */
[----:B------:R-:W-:Y:S01]  /*5a20*/  FFMA.FTZ R6, R39, R7, R6 ;  /* 0x0000000727067223 */ /* 0x000fe20000010006 */
[----:B------:R-:W-:Y:S01]  /*5a30*/  FFMA.FTZ R13, R40, R13, R14 ;  /* 0x0000000d280d7223 */ /* 0x000fe2000001000e */
[----:B------:R-:W-:-:S02]  /*5a40*/  F2FP.BF16.F32.PACK_AB R5, R36, R35 ;  /* 0x000000232405723e */ /* 0x000fc400000010ff */
[----:B------:R-:W-:Y:S02]  /*5a50*/  F2FP.BF16.F32.PACK_AB R14, R43, R4 ;  /* 0x000000042b0e723e */ /* 0x000fe400000010ff */
[----:B------:R-:W-:Y:S02]  /*5a60*/  F2FP.BF16.F32.PACK_AB R42, R47, R42 ;  /* 0x0000002a2f2a723e */ /* 0x000fe400000010ff */
[----:B------:R-:W-:Y:S02]  /*5a70*/  F2FP.BF16.F32.PACK_AB R34, R15, R34 ;  /* 0x000000220f22723e */ /* 0x000fe400000010ff */
[----:B------:R-:W-:Y:S01]  /*5a80*/  F2FP.BF16.F32.PACK_AB R35, R13, R6 ;  /* 0x000000060d23723e */ /* 0x000fe200000010ff */
[----:B------:R-:W-:Y:S01]  /*5a90*/  IMAD.MOV.U32 R6, RZ, RZ, R14 ;  /* 0x000000ffff067224 */ /* 0x000fe200078e000e */
[----:B------:R-:W-:Y:S01]  /*5aa0*/  F2FP.BF16.F32.PACK_AB R7, R46, R37 ;  /* 0x000000252e07723e */ /* 0x000fe200000010ff */
[----:B------:R-:W-:Y:S01]  /*5ab0*/  IMAD.MOV.U32 R4, RZ, RZ, R34 ;  /* 0x000000ffff047224 */ /* 0x000fe200078e0022 */
[----:B------:R-:W-:Y:S01]  /*5ac0*/  F2FP.BF16.F32.PACK_AB R12, R45, R98 ;  /* 0x000000622d0c723e */ /* 0x000fe200000010ff */
[----:B------:R-:W-:-:S02]  /*5ad0*/  IMAD.MOV.U32 R13, RZ, RZ, R41 ;  /* 0x000000ffff0d7224 */ /* 0x000fc400078e0029 */
[----:B------:R-:W-:Y:S02]  /*5ae0*/  IMAD.MOV.U32 R14, RZ, RZ, R35 ;  /* 0x000000ffff0e7224 */ /* 0x000fe400078e0023 */
[----:B------:R-:W-:-:S07]  /*5af0*/  IMAD.MOV.U32 R15, RZ, RZ, R42 ;  /* 0x000000ffff0f7224 */ /* 0x000fce00078e002a */
.L_x_2888:
[----:B------:R-:W-:Y:S05]  /*5b00*/  BSYNC B1 ;  /* 0x0000000000017941 */ /* 0x000fea0003800000 */
.L_x_2887:
        /* <DEDUP_REMOVED lines=8> */
.L_x_2852:
[----:B------:R-:W-:-:S06]  /*5b90*/  UISETP.NE.AND UP0, UPT, UR50, 0x3, UPT ;  /* 0x000000033200788c */ /* 0x000fcc000bf05270 */
[----:B------:R-:W-:-:S13]  /*5ba0*/  PLOP3.LUT P3, PT, PT, PT, UP0, 0x80, 0x0 ;  /* 0x000000000000781c */ /* 0x000fda0003f6f008 */
[----:B------:R-:W-:Y:S05]  /*5bb0*/  @!P3 BRA `(.L_x_2889) ;  /* 0x000000000004b947 */ /* 0x000fea0003800000 */
[----:B------:R-:W-:Y:S01]  /*5bc0*/  BPT.TRAP 0x1 ;  /* 0x000000040000795c */ /* 0x000fe20000300000 */
.L_x_2889:
[----:B------:R-:W-:Y:S01]  /*5bd0*/  IMAD R87, R22, 0x8, R23 ;  /* 0x0000000816577824 */ /* 0x000fe200078e0217 */
[----:B------:R-:W-:Y:S01]  /*5be0*/  SHF.L.U32 R95, R213, 0x1f, RZ ;  /* 0x0000001fd55f7819 */ /* 0x000fe200000006ff */
[----:B------:R-:W-:Y:S01]  /*5bf0*/  BSSY B1, `(.L_x_2890) ;  /* 0x0000004000017945 */ /* 0x000fe20003800000 */
[----:B------:R-:W-:Y:S02]  /*5c00*/  SHF.R.S32.HI R92, RZ, 0x1f, R91 ;  /* 0x0000001fff5c7819 */ /* 0x000fe4000001145b */
[----:B------:R-:W0:Y:S02]  /*5c10*/  SYNCS.PHASECHK.TRANS64.TRYWAIT P2, [R87+URZ+0x22890], R95 ;  /* 0x0228905f570075a7 */ /* 0x000e24000804017f */
[----:B0-----:R-:W-:Y:S05]  /*5c20*/  @!P2 BRA `(.L_x_2891) ;  /* 0x000001e000d0a947 */ /* 0x001fea0003800000 */
.L_x_3224:
[----:B------:R-:W-:Y:S05]  /*5c30*/  BSYNC B1 ;  /* 0x0000000000017941 */ /* 0x000fea0003800000 */
.L_x_2890:
[----:B------:R-:W-:Y:S01]  /*5c40*/  ULDC.64 UR4, c[0x0][0x300] ;  /* 0x0000c00000047ab9 */ /* 0x000fe20000000a00 */
[----:B-----5:R-:W-:Y:S01]  /*5c50*/  SHF.R.S32.HI R93, RZ, 0x1f, R90 ;  /* 0x0000001fff5d7819 */ /* 0x020fe2000001145a */
[----:B------:R-:W-:Y:S01]  /*5c60*/  IMAD R6, R92, UR4, RZ ;  /* 0x000000045c067c24 */ /* 0x000fe2000f8e02ff */
[----:B------:R-:W-:Y:S01]  /*5c70*/  ULDC.64 UR6, c[0x0][0x2e8] ;  /* 0x0000ba0000067ab9 */ /* 0x000fe20000000a00 */
[----:B------:R-:W-:-:S04]  /*5c80*/  IMAD.WIDE.U32 R4, R91, UR4, RZ ;  /* 0x000000045b047c25 */ /* 0x000fc8000f8e00ff */
        /* <DEDUP_REMOVED lines=20> */
.L_x_3228:
        /* <DEDUP_REMOVED lines=13> */
.L_x_2894:
[----:B------:R-:W-:Y:S05]  /*5ea0*/  BSYNC B1 ;  /* 0x0000000000017941 */ /* 0x000fea0003800000 */
.L_x_2893:
[----:B------:R-:W-:-:S03]  /*5eb0*/  UMOV UR4, 0xffffffff ;  /* 0xffffffff00047882 */ /* 0x000fc60000000000 */
[----:B------:R-:W-:Y:S05]  /*5ec0*/  BRA.DIV UR4, `(.L_x_2895) ;  /* 0x000001e204887947 */ /* 0x000fea000b800000 */
[----:B--2-4-:R2:W4:Y:S04]  /*5ed0*/  SHFL.IDX PT, R5, R33, 0x1, 0x1c1f ;  /* 0x003c1f0021057f89 */ /* 0x01452800000e0000 */
[----:B---3--:R2:W3:Y:S02]  /*5ee0*/  SHFL.IDX PT, R4, R32, 0x1, 0x1c1f ;  /* 0x003c1f0020047f89 */ /* 0x0084e400000e0000 */
.L_x_3232:
        /* <DEDUP_REMOVED lines=13> */
.L_x_2871:
[----:B------:R-:W-:Y:S05]  /*5fc0*/  BSYNC B0 ;  /* 0x0000000000007941 */ /* 0x000fea0003800000 */
.L_x_2851:
        /* <DEDUP_REMOVED lines=17> */
.L_x_2897:
[----:B------:R-:W-:Y:S05]  /*60e0*/  BSYNC B0 ;  /* 0x0000000000007941 */ /* 0x000fea0003800000 */
.L_x_2896:
[----:B------:R-:W3:Y:S01]  /*60f0*/  SYNCS.PHASECHK.TRANS64.TRYWAIT P3, [R87+URZ+0x228b0], R95 ;  /* 0x0228b05f570075a7 */ /* 0x000ee2000806017f */
[----:B------:R-:W-:Y:S04]  /*6100*/  BSSY B0, `(.L_x_2898) ;  /* 0x0000002000007945 */ /* 0x000fe80003800000 */
[----:B---3--:R-:W-:Y:S05]  /*6110*/  @!P3 BRA `(.L_x_2899) ;  /* 0x000001e00040b947 */ /* 0x008fea0003800000 */
.L_x_3233:
[----:B------:R-:W-:Y:S05]  /*6120*/  BSYNC B0 ;  /* 0x0000000000007941 */ /* 0x000fea0003800000 */
.L_x_2898:
[----:B------:R4:W5:Y:S01]  /*6130*/  LDL R45, [R1+0x1c] ;  /* 0x00001c00012d7983 */ /* 0x0009620000100800 */
[----:B------:R-:W-:Y:S01]  /*6140*/  ULDC.64 UR4, c[0x0][0x328] ;  /* 0x0000ca0000047ab9 */ /* 0x000fe20000000a00 */
[----:B------:R-:W-:Y:S02]  /*6150*/  ULDC.64 UR6, c[0x0][0x318] ;  /* 0x0000c60000067ab9 */ /* 0x000fe40000000a00 */
[----:B------:R4:W5:Y:S04]  /*6160*/  LDL R44, [R1+0x18] ;  /* 0x00001800012c7983 */ /* 0x0009680000100800 */
[----:B------:R4:W5:Y:S04]  /*6170*/  LDL R43, [R1+0x14] ;  /* 0x00001400012b7983 */ /* 0x0009680000100800 */
[----:B------:R4:W5:Y:S04]  /*6180*/  LDL R42, [R1+0x10] ;  /* 0x00001000012a7983 */ /* 0x0009680000100800 */
[----:B------:R4:W5:Y:S04]  /*6190*/  LDL R41, [R1+0xc] ;  /* 0x00000c0001297983 */ /* 0x0009680000100800 */
        /* <DEDUP_REMOVED lines=16> */
[----:B------:R-:W-:Y:S01]  /*62a0*/  LEA R35, P3, R4, UR6, 0x1 ;  /* 0x0000000604237c11 */ /* 0x000fe2000f8608ff */
[----:B------:R-:W-:Y:S02]  /*62b0*/  IMAD.IADD R11, R75, 0x1, R34 ;  /* 0x000000014b0b7824 */ /* 0x000fe400078e0222 */
[--C-:B------:R-:W-:Y:S01]  /*62c0*/  IMAD R34, R34, 0x2, R26.reuse ;  /* 0x0000000222227824 */ /* 0x100fe200078e021a */
[----:B------:R-:W-:Y:S01]  /*62d0*/  LEA.HI.X R36, R4, UR7, R5, 0x1, P3 ;  /* 0x0000000704247c11 */ /* 0x000fe200098f0c05 */
[----:B------:R4:W0:Y:S01]  /*62e0*/  SHFL.IDX PT, R38, R35, RZ, 0x1c1f ;  /* 0x001c1fff23267589 */ /* 0x00082200000e0000 */
[----:B------:R-:W-:Y:S01]  /*62f0*/  ISETP.GE.AND P3, PT, R94, 0x1, PT ;  /* 0x000000015e00780c */ /* 0x000fe20003f66270 */
[----:B------:R-:W-:Y:S02]  /*6300*/  IMAD R11, R11, 0x2, R26 ;  /* 0x000000020b0b7824 */ /* 0x000fe400078e021a */
[----:B------:R4:W0:Y:S10]  /*6310*/  SHFL.IDX PT, R39, R36, RZ, 0x1c1f ;  /* 0x001c1fff24277589 */ /* 0x00083400000e0000 */
[----:B----4-:R-:W-:Y:S05]  /*6320*/  @!P3 BRA `(.L_x_2901) ;  /* 0x0000000000a4b947 */ /* 0x010fea0003800000 */
[----:B------:R-:W-:Y:S02]  /*6330*/  ISETP.NE.AND P5, PT, R77, RZ, PT ;  /* 0x000000ff4d00720c */ /* 0x000fe40003fa5270 */
[----:B------:R-:W-:Y:S02]  /*6340*/  ISETP.NE.AND P4, PT, R78, RZ, PT ;  /* 0x000000ff4e00720c */ /* 0x000fe40003f85270 */
[----:B------:R-:W-:-:S09]  /*6350*/  PRMT R37, R10, 0x8880, RZ ;  /* 0x000088800a257816 */ /* 0x000fd200000000ff */
[----:B------:R-:W4:Y:S01]  /*6360*/  @P5 LDS.128 R4, [R34] ;  /* 0x0000000022045984 */ /* 0x000f220000000c00 */
[----:B012---:R-:W-:-:S04]  /*6370*/  @P5 LEA R32, P3, R18, R38, 0x1 ;  /* 0x0000002612205211 */ /* 0x007fc800078608ff */
[----:B------:R-:W-:Y:S02]  /*6380*/  @P5 LEA.HI.X R33, R18, R39, R19, 0x1, P3 ;  /* 0x0000002712215211 */ /* 0x000fe400018f0c13 */
[----:B------:R-:W-:-:S04]  /*6390*/  @P4 LEA R14, P3, R17, R38, 0x1 ;  /* 0x00000026110e4211 */ /* 0x000fc800078608ff */
[----:B------:R-:W-:Y:S02]  /*63a0*/  @P4 LEA.HI.X R15, R17, R39, R212, 0x1, P3 ;  /* 0x00000027110f4211 */ /* 0x000fe400018f0cd4 */
[----:B------:R-:W-:-:S13]  /*63b0*/  ISETP.NE.AND P3, PT, R79, RZ, PT ;  /* 0x000000ff4f00720c */ /* 0x000fda0003f65270 */
[----:B------:R-:W-:-:S04]  /*63c0*/  @P3 LEA R12, P6, R219, R38, 0x1 ;  /* 0x00000026db0c3211 */ /* 0x000fc800078c08ff */
[----:B-----5:R-:W-:Y:S01]  /*63d0*/  @P3 LEA.HI.X R13, R219, R39, R45, 0x1, P6 ;  /* 0x00000027db0d3211 */ /* 0x020fe200030f0c2d */
[----:B----4-:R0:W-:Y:S01]  /*63e0*/  @P5 ST.E.128 desc[UR52][R32.64], R4 ;  /* 0x0000000420005985 */ /* 0x0101e2000c101d34 */
[----:B------:R-:W-:-:S03]  /*63f0*/  ISETP.NE.AND P5, PT, R80, RZ, PT ;  /* 0x000000ff5000720c */ /* 0x000fc60003fa5270 */
[----:B------:R-:W1:Y:S10]  /*6400*/  @P4 LDS.128 R4, [R11] ;  /* 0x000000000b044984 */ /* 0x000e740000000c00 */
        /* <DEDUP_REMOVED lines=27> */
.L_x_2901:
[----:B------:R-:W-:Y:S05]  /*65c0*/  BSYNC B0 ;  /* 0x0000000000007941 */ /* 0x000fea0003800000 */
.L_x_2900:
[----:B------:R-:W-:Y:S01]  /*65d0*/  ISETP.GE.AND P3, PT, R94, 0x41, PT ;  /* 0x000000415e00780c */ /* 0x000fe20003f66270 */
[----:B------:R0:W0:Y:S01]  /*65e0*/  SHFL.IDX PT, R37, R36, 0x1, 0x1c1f ;  /* 0x003c1f0024257f89 */ /* 0x00002200000e0000 */
[----:B------:R-:W-:Y:S03]  /*65f0*/  BSSY B0, `(.L_x_2902) ;  /* 0x000002c000007945 */ /* 0x000fe60003800000 */
[----:B------:R-:W0:Y:S08]  /*6600*/  SHFL.IDX PT, R35, R35, 0x1, 0x1c1f ;  /* 0x003c1f0023237f89 */ /* 0x000e3000000e0000 */
[----:B------:R-:W-:Y:S05]  /*6610*/  @!P3 BRA `(.L_x_2903) ;  /* 0x0000000000a4b947 */ /* 0x000fea0003800000 */
[----:B------:R-:W-:Y:S02]  /*6620*/  ISETP.NE.AND P5, PT, R77, RZ, PT ;  /* 0x000000ff4d00720c */ /* 0x000fe40003fa5270 */
[----:B------:R-:W-:Y:S02]  /*6630*/  ISETP.NE.AND P4, PT, R78, RZ, PT ;  /* 0x000000ff4e00720c */ /* 0x000fe40003f85270 */
[----:B0-----:R-:W-:-:S09]  /*6640*/  PRMT R36, R10, 0x8880, RZ ;  /* 0x000088800a247816 */ /* 0x001fd200000000ff */
[----:B----4-:R-:W0:Y:S01]  /*6650*/  @P5 LDS.128 R4, [R34+0x2000] ;  /* 0x0020000022045984 */ /* 0x010e220000000c00 */
[----:B-12---:R-:W-:-:S04]  /*6660*/  @P5 LEA R32, P3, R18, R35, 0x1 ;  /* 0x0000002312205211 */ /* 0x006fc800078608ff */
[----:B------:R-:W-:Y:S02]  /*6670*/  @P5 LEA.HI.X R33, R18, R37, R19, 0x1, P3 ;  /* 0x0000002512215211 */ /* 0x000fe400018f0c13 */
[----:B------:R-:W-:-:S04]  /*6680*/  @P4 LEA R14, P3, R17, R35, 0x1 ;  /* 0x00000023110e4211 */ /* 0x000fc800078608ff */
[----:B------:R-:W-:Y:S02]  /*6690*/  @P4 LEA.HI.X R15, R17, R37, R212, 0x1, P3 ;  /* 0x00000025110f4211 */ /* 0x000fe400018f0cd4 */
[----:B------:R-:W-:-:S13]  /*66a0*/  ISETP.NE.AND P3, PT, R79, RZ, PT ;  /* 0x000000ff4f00720c */ /* 0x000fda0003f65270 */
[----:B------:R-:W-:-:S04]  /*66b0*/  @P3 LEA R12, P6, R219, R35, 0x1 ;  /* 0x00000023db0c3211 */ /* 0x000fc800078c08ff */
[----:B-----5:R-:W-:Y:S01]  /*66c0*/  @P3 LEA.HI.X R13, R219, R37, R45, 0x1, P6 ;  /* 0x00000025db0d3211 */ /* 0x020fe200030f0c2d */
[----:B0-----:R0:W-:Y:S01]  /*66d0*/  @P5 ST.E.128 desc[UR52][R32.64], R4 ;  /* 0x0000000420005985 */ /* 0x0011e2000c101d34 */
        /* <DEDUP_REMOVED lines=29> */
.L_x_2903:
[----:B------:R-:W-:Y:S05]  /*68b0*/  BSYNC B0 ;  /* 0x0000000000007941 */ /* 0x000fea0003800000 */
.L_x_2902:
[----:B------:R-:W-:Y:S01]  /*68c0*/  @!PT LDS RZ, [RZ] ;  /* 0x00000000fffff984 */ /* 0x000fe20000000800 */
[----:B------:R-:W-:Y:S01]  /*68d0*/  @!PT LDS RZ, [RZ] ;  /* 0x00000000fffff984 */ /* 0x000fe20000000800 */
[----:B------:R-:W-:Y:S01]  /*68e0*/  @!PT LDS RZ, [RZ] ;  /* 0x00000000fffff984 */ /* 0x000fe20000000800 */
[----:B------:R-:W-:Y:S01]  /*68f0*/  @!PT LDS RZ, [RZ] ;  /* 0x00000000fffff984 */ /* 0x000fe20000000800 */
[----:B------:R1:W-:Y:S06]  /*6900*/  MEMBAR.ALL.CTA ;  /* 0x0000000000007992 */ /* 0x0003ec0000008000 */
[----:B-1----:R-:W1:Y:S01]  /*6910*/  FENCE.VIEW.ASYNC.S ;  /* 0x00000000000073c6 */ /* 0x002e620000000000 */
[----:B---3--:R-:W-:Y:S01]  /*6920*/  @!P2 VIADD R87, R87, 0x228c0 ;  /* 0x000228c05757a836 */ /* 0x008fe20000000000 */
[----:B-1----:R1:W-:Y:S01]  /*6930*/  BAR.SYNC.DEFER_BLOCKING R60, 0x80 ;  /* 0x0002003c0000751d */ /* 0x0023e20000010000 */
[----:B------:R-:W-:Y:S01]  /*6940*/  LOP3.LUT P3, RZ, R16, 0x2, RZ, 0xc0, !PT ;  /* 0x0000000210ff7812 */ /* 0x000fe2000786c0ff */
[----:B------:R-:W-:-:S02]  /*6950*/  VIADD R22, R22, 0x1 ;  /* 0x0000000116167836 */ /* 0x000fc40000000000 */
[----:B------:R-:W-:-:S04]  /*6960*/  @!P2 PRMT R87, RZ, 0x654, R87 ;  /* 0x00000654ff57a816 */ /* 0x000fc80000000057 */
[----:B------:R1:W-:Y:S01]  /*6970*/  @!P2 SYNCS.ARRIVE.TRANS64.RED.A1T0 RZ, [R87+URZ], RZ ;  /* 0x000000ff57ffa9a7 */ /* 0x0003e2000810043f */
[----:B------:R-:W-:-:S04]  /*6980*/  ISETP.NE.AND P2, PT, R22, 0x2, PT ;  /* 0x000000021600780c */ /* 0x000fc80003f45270 */
[----:B0---4-:R-:W-:Y:S02]  /*6990*/  SEL R4, RZ, 0x1, P2 ;  /* 0x00000001ff047807 */ /* 0x011fe40001000000 */
[----:B------:R-:W-:Y:S02]  /*69a0*/  SEL R22, R22, RZ, P2 ;  /* 0x000000ff16167207 */ /* 0x000fe40001000000 */
[----:B------:R-:W-:Y:S01]  /*69b0*/  LOP3.LUT R213, R213, R4, RZ, 0x3c, !PT ;  /* 0x00000004d5d57212 */ /* 0x000fe200078e3cff */
[----:B------:R-:W-:Y:S06]  /*69c0*/  @P3 BRA `(.L_x_2904) ;  /* 0xffffffc000d03947 */ /* 0x000fec000383ffff */
[----:B------:R-:W0:Y:S01]  /*69d0*/  S2R R5, SR_TID.X ;  /* 0x0000000000057919 */ /* 0x000e220000002100 */
[----:B------:R-:W-:Y:S02]  /*69e0*/  PLOP3.LUT P0, PT, PT, PT, PT, 0x8, 0x0 ;  /* 0x000000000000781c */ /* 0x000fe40003f0e170 */
[----:B0-----:R-:W-:-:S04]  /*69f0*/  SHF.R.U32.HI R5, RZ, 0x7, R5 ;  /* 0x00000007ff057819 */ /* 0x001fc80000011605 */
[----:B------:R-:W-:-:S13]  /*6a00*/  ISETP.NE.AND P3, PT, R5, 0x1, PT ;  /* 0x000000010500780c */ /* 0x000fda0003f65270 */
[----:B------:R-:W-:Y:S05]  /*6a10*/  @!P3 WARPSYNC.ALL ;  /* 0x000000000000b948 */ /* 0x000fea0003800000 */
[----:B------:R-:W-:Y:S06]  /*6a20*/  @!P3 BAR.ARV 0x9, 0x100 ;  /* 0x024400000000bb1d */ /* 0x000fec0000002000 */
.L_x_2846:
[----:B------:R-:W0:Y:S01]  /*6a30*/  LDC R0, c[0x0][0x448] ;  /* 0x00011200ff007b82 */ /* 0x000e220000000800 */
[----:B------:R-:W-:-:S07]  /*6a40*/  IADD3 R7, R210, 0x1, -R207 ;  /* 0x00000001d2077810 */ /* 0x000fce0007ffe8cf */
[----:B------:R-:W3:Y:S01]  /*6a50*/  LDC.64 R4, c[0x0][0x9e0] ;  /* 0x00027800ff047b82 */ /* 0x000ee20000000a00 */
[----:B0-----:R-:W-:Y:S01]  /*6a60*/  ISETP.NE.AND P1, PT, R0, 0x1, PT ;  /* 0x000000010000780c */ /* 0x001fe20003f25270 */
[----:B------:R-:W-:Y:S01]  /*6a70*/  VIADD R0, R228, 0x7f ;  /* 0x0000007fe4007836 */ /* 0x000fe20000000000 */
[----:B---3--:R-:W-:-:S11]  /*6a80*/  ISETP.GE.AND P2, PT, R5, 0x1, PT ;  /* 0x000000010500780c */ /* 0x008fd60003f46270 */
[----:B------:R-:W0:Y:S08]  /*6a90*/  @P1 LDC R3, c[0x0][0x44c] ;  /* 0x00011300ff031b82 */ /* 0x000e300000000800 */
[----:B------:R-:W3:Y:S01]  /*6aa0*/  @P1 LDC R6, c[0x0][0x450] ;  /* 0x00011400ff061b82 */ /* 0x000ee20000000800 */
[----:B0-----:R-:W-:-:S05]  /*6ab0*/  @P1 IMAD.HI.U32 R3, R0, R3, RZ ;  /* 0x0000000300031227 */ /* 0x001fca00078e00ff */
[----:B---3--:R-:W-:-:S05]  /*6ac0*/  @P1 SHF.R.U32.HI R0, RZ, R6, R3 ;  /* 0x00000006ff001219 */ /* 0x008fca0000011603 */
[----:B------:R-:W-:Y:S01]  /*6ad0*/  IMAD.IADD R3, R7, 0x1, R0 ;  /* 0x0000000107037824 */ /* 0x000fe200078e0200 */
[----:B------:R-:W-:Y:S06]  /*6ae0*/  @P0 BRA `(.L_x_2905) ;  /* 0x00000000000c0947 */ /* 0x000fec0003800000 */
[----:B------:R-:W0:Y:S01]  /*6af0*/  FENCE.VIEW.ASYNC.G ;  /* 0x00000000000073c6 */ /* 0x000e220000000100 */
[----:B------:R-:W-:Y:S05]  /*6b00*/  WARPSYNC.ALL ;  /* 0x0000000000007948 */ /* 0x000fea0003800000 */
[----:B0-----:R-:W-:Y:S06]  /*6b10*/  BAR.ARV 0xc, 0x180 ;  /* 0x0306000000007b1d */ /* 0x001fec0000002000 */
.L_x_2905:
        /* <DEDUP_REMOVED lines=13> */
.L_x_2908:
[----:B------:R-:W-:-:S13]  /*6bf0*/  ISETP.NE.AND P0, PT, R5, 0x1, PT ;  /* 0x000000010500780c */ /* 0x000fda0003f05270 */
[----:B------:R-:W0:Y:S02]  /*6c00*/  @P0 LDC.64 R6, c[0x0][0x9e8] ;  /* 0x00027a00ff060b82 */ /* 0x000e240000000a00 */
[----:B0-----:R-:W-:-:S05]  /*6c10*/  @P0 IMAD.HI.U32 R6, R0, R6, RZ ;  /* 0x0000000600060227 */ /* 0x001fca00078e00ff */
[----:B------:R-:W-:-:S07]  /*6c20*/  @P0 SHF.R.U32.HI R0, RZ, R7, R6 ;  /* 0x00000007ff000219 */ /* 0x000fce0000011606 */
.L_x_2909:
[----:B------:R-:W-:Y:S05]  /*6c30*/  BSYNC B0 ;  /* 0x0000000000007941 */ /* 0x000fea0003800000 */
.L_x_2907:
[----:B------:R-:W-:-:S05]  /*6c40*/  IMAD R3, R0, R5, R5 ;  /* 0x0000000500037224 */ /* 0x000fca00078e0205 */
[----:B------:R-:W-:-:S07]  /*6c50*/  VIMNMX R4, R4, R3, PT ;  /* 0x0000000304047248 */ /* 0x000fce0003fe0100 */
.L_x_2906:
[----:B------:R-:W0:Y:S01]  /*6c60*/  @P1 LDC R3, c[0x0][0x44c] ;  /* 0x00011300ff031b82 */ /* 0x000e220000000800 */
[----:B------:R-:W-:Y:S01]  /*6c70*/  VIADD R4, R4, 0x5f ;  /* 0x0000005f04047836 */ /* 0x000fe20000000000 */
[----:B------:R-:W-:Y:S01]  /*6c80*/  ULDC UR4, c[0x0][0x9dc] ;  /* 0x0002770000047ab9 */ /* 0x000fe20000000800 */
[----:B------:R-:W-:Y:S02]  /*6c90*/  IMAD.MOV.U32 R7, RZ, RZ, R228 ;  /* 0x000000ffff077224 */ /* 0x000fe400078e00e4 */
[----:B------:R-:W-:-:S03]  /*6ca0*/  IMAD.HI R4, R4, 0x2aaaaaab, RZ ;  /* 0x2aaaaaab04047827 */ /* 0x000fc600078e02ff */
[----:B------:R-:W3:Y:S01]  /*6cb0*/  @P1 LDC R9, c[0x0][0x450] ;  /* 0x00011400ff091b82 */ /* 0x000ee20000000800 */
[----:B0-----:R-:W-:Y:S01]  /*6cc0*/  @P1 IMAD.HI.U32 R0, R228, R3, RZ ;  /* 0x00000003e4001227 */ /* 0x001fe200078e00ff */
[----:B------:R-:W-:-:S04]  /*6cd0*/  SHF.R.U32.HI R3, RZ, 0x1f, R4 ;  /* 0x0000001fff037819 */ /* 0x000fc80000011604 */
[----:B------:R-:W-:Y:S02]  /*6ce0*/  LEA.HI.SX32 R4, R4, R3, 0x1c ;  /* 0x0000000304047211 */ /* 0x000fe400078fe2ff */
[----:B---3--:R-:W-:Y:S02]  /*6cf0*/  @P1 SHF.R.U32.HI R7, RZ, R9, R0 ;  /* 0x00000009ff071219 */ /* 0x008fe40000011600 */
        /* <DEDUP_REMOVED lines=14> */
.L_x_2912:
[----:B------:R-:W-:-:S13]  /*6de0*/  ISETP.NE.AND P0, PT, R5, 0x1, PT ;  /* 0x000000010500780c */ /* 0x000fda0003f05270 */
[----:B------:R-:W0:Y:S02]  /*6df0*/  @P0 LDC.64 R6, c[0x0][0x9e8] ;  /* 0x00027a00ff060b82 */ /* 0x000e240000000a00 */
[----:B0-----:R-:W-:-:S05]  /*6e00*/  @P0 IMAD.HI.U32 R6, R30, R6, RZ ;  /* 0x000000061e060227 */ /* 0x001fca00078e00ff */
[----:B------:R-:W-:-:S07]  /*6e10*/  @P0 SHF.R.U32.HI R30, RZ, R7, R6 ;  /* 0x00000007ff1e0219 */ /* 0x000fce0000011606 */
.L_x_2913:
[----:B------:R-:W-:Y:S05]  /*6e20*/  BSYNC B0 ;  /* 0x0000000000007941 */ /* 0x000fea0003800000 */
.L_x_2911:
[----:B------:R-:W-:-:S05]  /*6e30*/  IMAD R5, R30, R5, RZ ;  /* 0x000000051e057224 */ /* 0x000fca00078e02ff */
[----:B------:R-:W-:-:S07]  /*6e40*/  VIMNMX R0, R0, R5, !PT ;  /* 0x0000000500007248 */ /* 0x000fce0007fe0100 */
.L_x_2910:
[----:B------:R-:W-:Y:S01]  /*6e50*/  IMAD.HI R0, R0, 0x2aaaaaab, RZ ;  /* 0x2aaaaaab00007827 */ /* 0x000fe200078e02ff */
[----:B------:R-:W-:Y:S03]  /*6e60*/  BSSY B0, `(.L_x_2914) ;  /* 0x0000027000007945 */ /* 0x000fe60003800000 */
[----:B------:R-:W-:Y:S01]  /*6e70*/  IMAD.MOV.U32 R176, RZ, RZ, RZ ;  /* 0x000000ffffb07224 */ /* 0x000fe200078e00ff */
[----:B------:R-:W-:-:S04]  /*6e80*/  SHF.R.U32.HI R3, RZ, 0x1f, R0 ;  /* 0x0000001fff037819 */ /* 0x000fc80000011600 */
[----:B------:R-:W-:-:S04]  /*6e90*/  LEA.HI.SX32 R3, R0, R3, 0x1c ;  /* 0x0000000300037211 */ /* 0x000fc800078fe2ff */
[----:B------:R-:W-:-:S04]  /*6ea0*/  VIMNMX R9, RZ, R3, !PT ;  /* 0x00000003ff097248 */ /* 0x000fc80007fe0100 */
[----:B------:R-:W-:-:S13]  /*6eb0*/  ISETP.GT.AND P0, PT, R31, R9, PT ;  /* 0x000000091f00720c */ /* 0x000fda0003f04270 */
[----:B------:R-:W-:Y:S05]  /*6ec0*/  @!P0 BRA `(.L_x_2915) ;  /* 0x0000000000808947 */ /* 0x000fea0003800000 */
[----:B------:R-:W3:Y:S01]  /*6ed0*/  LDL R4, [R1+0x34] ;  /* 0x0000340001047983 */ /* 0x000ee20000100800 */
[----:B------:R-:W-:Y:S01]  /*6ee0*/  ULDC UR4, c[0x0][0x9f0] ;  /* 0x00027c0000047ab9 */ /* 0x000fe20000000800 */
[----:B---3--:R-:W-:-:S04]  /*6ef0*/  ISETP.NE.AND P0, PT, R4, RZ, PT ;  /* 0x000000ff0400720c */ /* 0x008fc80003f05270 */
        /* <DEDUP_REMOVED lines=12> */
[----:B------:R0:W3:Y:S02]  /*6fc0*/  F2I.FTZ.U32.TRUNC.NTZ R5, R4 ;  /* 0x0000000400057305 */ /* 0x0000e4000021f000 */
[----:B0-----:R-:W-:Y:S02]  /*6fd0*/  IMAD.MOV.U32 R4, RZ, RZ, RZ ;  /* 0x000000ffff047224 */ /* 0x001fe400078e00ff */
[----:B---3--:R-:W-:-:S04]  /*6fe0*/  IMAD.MOV R7, RZ, RZ, -R5 ;  /* 0x000000ffff077224 */ /* 0x008fc800078e0a05 */
        /* <DEDUP_REMOVED lines=12> */
[----:B------:R-:W-:-:S05]  /*70b0*/  @!P1 LOP3.LUT R5, RZ, R8, RZ, 0x33, !PT ;  /* 0x00000008ff059212 */ /* 0x000fca00078e33ff */
[----:B------:R-:W-:-:S07]  /*70c0*/  IMAD.MOV.U32 R176, RZ, RZ, R5 ;  /* 0x000000ffffb07224 */ /* 0x000fce00078e0005 */
.L_x_2915:
[----:B------:R-:W-:Y:S05]  /*70d0*/  BSYNC B0 ;  /* 0x0000000000007941 */ /* 0x000fea0003800000 */
.L_x_2914:
[----:B------:R-:W3:Y:S01]  /*70e0*/  LDL R0, [R1+0x40] ;  /* 0x0000400001007983 */ /* 0x000ee20000100800 */
        /* <DEDUP_REMOVED lines=28> */
[----:B--2---:R-:W-:Y:S02]  /*72b0*/  CS2R R98, SRZ ;  /* 0x0000000000627805 */ /* 0x004fe4000001ff00 */
[----:B------:R-:W-:-:S02]  /*72c0*/  CS2R R96, SRZ ;  /* 0x0000000000607805 */ /* 0x000fc4000001ff00 */
[----:B------:R-:W-:Y:S02]  /*72d0*/  CS2R R94, SRZ ;  /* 0x00000000005e7805 */ /* 0x000fe4000001ff00 */
[----:B------:R-:W-:Y:S02]  /*72e0*/  CS2R R92, SRZ ;  /* 0x00000000005c7805 */ /* 0x000fe4000001ff00 */
[----:B------:R-:W-:Y:S02]  /*72f0*/  CS2R R90, SRZ ;  /* 0x00000000005a7805 */ /* 0x000fe4000001ff00 */
[----:B------:R-:W-:Y:S02]  /*7300*/  CS2R R88, SRZ ;  /* 0x0000000000587805 */ /* 0x000fe4000001ff00 */
[----:B-1----:R-:W-:Y:S02]  /*7310*/  CS2R R86, SRZ ;  /* 0x0000000000567805 */ /* 0x002fe4000001ff00 */
        /* <DEDUP_REMOVED lines=20> */
[----:B-----5:R-:W-:Y:S02]  /*7460*/  CS2R R44, SRZ ;  /* 0x00000000002c7805 */ /* 0x020fe4000001ff00 */
        /* <DEDUP_REMOVED lines=9> */
[----:B---3--:R-:W-:-:S05]  /*7500*/  IMAD R0, R0, R176, R9 ;  /* 0x000000b000007224 */ /* 0x008fca00078e0209 */
        /* <DEDUP_REMOVED lines=13> */
.L_x_3236:
        /* <DEDUP_REMOVED lines=26> */
.L_x_2919:
[----:B------:R-:W-:Y:S05]  /*7780*/  BSYNC B6 ;  /* 0x0000000000067941 */ /* 0x000fea0003800000 */
.L_x_2918:
        /* <DEDUP_REMOVED lines=13> */
.L_x_2923:
[----:B--2---:R2:W3:Y:S02]  /*7860*/  SYNCS.PHASECHK.TRANS64.TRYWAIT P0, [R23+URZ+0x22800], R0 ;  /* 0x02280000170075a7 */ /* 0x0044e4000800017f */
[----:B---3--:R-:W-:Y:S05]  /*7870*/  @!P0 NANOSLEEP.SYNCS 0x989680 ;  /* 0x009896800000895d */ /* 0x008fea0003900000 */
[----:B------:R-:W3:Y:S02]  /*7880*/  @!P0 SYNCS.PHASECHK.TRANS64 P0, [R23+URZ+0x22800], R0 ;  /* 0x02280000170085a7 */ /* 0x000ee4000800007f */
[----:B---3--:R-:W-:Y:S05]  /*7890*/  @!P0 BRA `(.L_x_2923) ;  /* 0xfffffffc00f08947 */ /* 0x008fea000383ffff */
.L_x_2922:
[----:B------:R-:W-:Y:S05]  /*78a0*/  BSYNC B0 ;  /* 0x0000000000007941 */ /* 0x000fea0003800000 */
.L_x_2921:
[----:B------:R-:W-:Y:S05]  /*78b0*/  BRA `(.L_x_2924) ;  /* 0x0000002c00b07947 */ /* 0x000fea0003800000 */
.L_x_2920:
[----:B------:R-:W-:Y:S01]  /*78c0*/  LOP3.LUT P0, RZ, R26, 0x3ff, RZ, 0xc0, !PT ;  /* 0x000003ff1aff7812 */ /* 0x000fe2000780c0ff */
[----:B------:R-:W-:Y:S01]  /*78d0*/  ULDC.64 UR4, c[0x0][0x3f8] ;  /* 0x0000fe0000047ab9 */ /* 0x000fe20000000a00 */
[----:B------:R-:W-:Y:S01]  /*78e0*/  SHF.R.S32.HI R0, RZ, 0x1f, R24 ;  /* 0x0000001fff007819 */ /* 0x000fe20000011418 */
[----:B------:R-:W-:Y:S01]  /*78f0*/  ULDC.64 UR6, c[0x0][0x408] ;  /* 0x0001020000067ab9 */ /* 0x000fe20000000a00 */
[----:B------:R-:W-:Y:S01]  /*7900*/  IMAD.WIDE.U32 R26, R24, UR4, RZ ;  /* 0x00000004181a7c25 */ /* 0x000fe2000f8e00ff */
[----:B------:R-:W-:Y:S03]  /*7910*/  BSSY B6, `(.L_x_2925) ;  /* 0x0000019000067945 */ /* 0x000fe60003800000 */
[C---:B------:R-:W-:Y:S02]  /*7920*/  IMAD R3, R0.reuse, UR4, RZ ;  /* 0x0000000400037c24 */ /* 0x040fe4000f8e02ff */
[----:B------:R-:W-:-:S02]  /*7930*/  IMAD R5, R0, UR6, RZ ;  /* 0x0000000600057c24 */ /* 0x000fc4000f8e02ff */
[C---:B------:R-:W-:Y:S02]  /*7940*/  IMAD R3, R24.reuse, UR5, R3 ;  /* 0x0000000518037c24 */ /* 0x040fe4000f8e0203 */
[C---:B------:R-:W-:Y:S02]  /*7950*/  IMAD R5, R24.reuse, UR7, R5 ;  /* 0x0000000718057c24 */ /* 0x040fe4000f8e0205 */
[----:B------:R-:W-:-:S04]  /*7960*/  IMAD.WIDE.U32 R24, R24, UR6, RZ ;  /* 0x0000000618187c25 */ /* 0x000fc8000f8e00ff */
[----:B------:R-:W-:Y:S02]  /*7970*/  IMAD.IADD R29, R3, 0x1, R27 ;  /* 0x00000001031d7824 */ /* 0x000fe400078e021b */
[----:B------:R-:W-:Y:S01]  /*7980*/  IMAD.IADD R31, R5, 0x1, R25 ;  /* 0x00000001051f7824 */ /* 0x000fe200078e0219 */
        /* <DEDUP_REMOVED lines=17> */
.L_x_2926:
[----:B------:R-:W-:Y:S05]  /*7aa0*/  BSYNC B6 ;  /* 0x0000000000067941 */ /* 0x000fea0003800000 */
.L_x_2925:
[----:B------:R-:W-:Y:S01]  /*7ab0*/  LEA.HI R33, R33, R28, RZ, 0x2 ;  /* 0x0000001c21217211 */ /* 0x000fe200078f10ff */
[----:B------:R-:W-:Y:S01]  /*7ac0*/  ULDC.U8 UR4, c[0x0][0x410] ;  /* 0x0001040000047ab9 */ /* 0x000fe20000000000 */
[----:B------:R-:W-:Y:S01]  /*7ad0*/  BSSY B0, `(.L_x_2927) ;  /* 0x00002c2000007945 */ /* 0x000fe20003800000 */
[----:B------:R-:W-:Y:S01]  /*7ae0*/  ISETP.NE.AND P0, PT, RZ, UR4, PT ;  /* 0x00000004ff007c0c */ /* 0x000fe2000bf05270 */
[----:B------:R-:W-:Y:S01]  /*7af0*/  IMAD.IADD R40, R208, 0x1, R228 ;  /* 0x00000001d0287824 */ /* 0x000fe200078e02e4 */
[----:B------:R-:W-:Y:S02]  /*7b00*/  SHF.R.S32.HI R3, RZ, 0x1f, R33 ;  /* 0x0000001fff037819 */ /* 0x000fe40000011421 */
[----:B------:R-:W-:Y:S02]  /*7b10*/  LOP3.LUT R33, R33, 0xfffffffc, RZ, 0xc0, !PT ;  /* 0xfffffffc21217812 */ /* 0x000fe400078ec0ff */
[----:B------:R-:W-:-:S03]  /*7b20*/  LEA.HI R3, R3, R208, RZ, 0x3 ;  /* 0x000000d003037211 */ /* 0x000fc600078f18ff */
[----:B------:R-:W-:Y:S01]  /*7b30*/  IMAD.IADD R7, R28, 0x1, -R33 ;  /* 0x000000011c077824 */ /* 0x000fe200078e0a21 */
[----:B------:R-:W-:-:S05]  /*7b40*/  LOP3.LUT R3, R3, 0xfffffff8, RZ, 0xc0, !PT ;  /* 0xfffffff803037812 */ /* 0x000fca00078ec0ff */
[----:B------:R-:W-:Y:S01]  /*7b50*/  IMAD.IADD R33, R208, 0x1, -R3 ;  /* 0x00000001d0217824 */ /* 0x000fe200078e0a03 */
[----:B------:R-:W-:Y:S06]  /*7b60*/  @!P0 BRA `(.L_x_2928) ;  /* 0x0000001400948947 */ /* 0x000fec0003800000 */
[----:B------:R-:W1:Y:S01]  /*7b70*/  LDC R6, c[0x0][0x448] ;  /* 0x00011200ff067b82 */ /* 0x000e620000000800 */
[----:B------:R-:W-:Y:S01]  /*7b80*/  IMAD R3, R7, 0x40, R40 ;  /* 0x0000004007037824 */ /* 0x000fe200078e0228 */
[----:B------:R-:W-:Y:S01]  /*7b90*/  ULDC.64 UR4, c[0x0][0x3f8] ;  /* 0x0000fe0000047ab9 */ /* 0x000fe20000000a00 */
[----:B------:R-:W-:Y:S01]  /*7ba0*/  ULDC.64 UR6, c[0x0][0x408] ;  /* 0x0001020000067ab9 */ /* 0x000fe20000000a00 */
[----:B------:R-:W-:Y:S01]  /*7bb0*/  IMAD.MOV.U32 R27, RZ, RZ, R29 ;  /* 0x000000ffff1b7224 */ /* 0x000fe200078e001d */
[----:B------:R-:W-:Y:S01]  /*7bc0*/  SHF.R.S32.HI R37, RZ, 0x1f, R214 ;  /* 0x0000001fff257819 */ /* 0x000fe200000114d6 */
[----:B------:R-:W-:Y:S01]  /*7bd0*/  IMAD.MOV.U32 R25, RZ, RZ, R31 ;  /* 0x000000ffff197224 */ /* 0x000fe200078e001f */
[----:B-1----:R-:W-:-:S13]  /*7be0*/  ISETP.NE.AND P0, PT, R6, 0x1, PT ;  /* 0x000000010600780c */ /* 0x002fda0003f05270 */
[----:B------:R-:W1:Y:S08]  /*7bf0*/  @P0 LDC R0, c[0x0][0x44c] ;  /* 0x00011300ff000b82 */ /* 0x000e700000000800 */
[----:B------:R-:W2:Y:S01]  /*7c00*/  @P0 LDC R5, c[0x0][0x450] ;  /* 0x00011400ff050b82 */ /* 0x000ea20000000800 */
[----:B-1----:R-:W-:-:S05]  /*7c10*/  @P0 IMAD.HI.U32 R0, R3, R0, RZ ;  /* 0x0000000003000227 */ /* 0x002fca00078e00ff */
[----:B--2---:R-:W-:-:S04]  /*7c20*/  @P0 SHF.R.U32.HI R3, RZ, R5, R0 ;  /* 0x00000005ff030219 */ /* 0x004fc80000011600 */
[----:B------:R-:W-:Y:S01]  /*7c30*/  SHF.R.S32.HI R0, RZ, 0x1f, R3 ;  /* 0x0000001fff007819 */ /* 0x000fe20000011403 */
[----:B------:R-:W-:-:S04]  /*7c40*/  IMAD.WIDE.U32 R26, R3, UR4, R26 ;  /* 0x00000004031a7c25 */ /* 0x000fc8000f8e001a */
[C---:B------:R-:W-:Y:S02]  /*7c50*/  IMAD R4, R0.reuse, UR4, RZ ;  /* 0x0000000400047c24 */ /* 0x040fe4000f8e02ff */
[----:B------:R-:W-:Y:S02]  /*7c60*/  IMAD R0, R0, UR6, RZ ;  /* 0x0000000600007c24 */ /* 0x000fe4000f8e02ff */
[C---:B------:R-:W-:Y:S01]  /*7c70*/  IMAD R31, R3.reuse, UR5, R4 ;  /* 0x00000005031f7c24 */ /* 0x040fe2000f8e0204 */
[----:B------:R-:W-:Y:S01]  /*7c80*/  ULDC.64 UR4, c[0x0][0x3e8] ;  /* 0x0000fa0000047ab9 */ /* 0x000fe20000000a00 */
[C---:B------:R-:W-:Y:S01]  /*7c90*/  IMAD.WIDE.U32 R24, R3.reuse, UR6, R24 ;  /* 0x0000000603187c25 */ /* 0x040fe2000f8e0018 */
[----:B------:R-:W-:Y:S01]  /*7ca0*/  LEA R10, P0, R26, UR4, 0x1 ;  /* 0x000000041a0a7c11 */ /* 0x000fe2000f8008ff */
[----:B------:R-:W-:Y:S02]  /*7cb0*/  UMOV UR4, 0xffffffff ;  /* 0xffffffff00047882 */ /* 0x000fe40000000000 */
[----:B------:R-:W-:Y:S01]  /*7cc0*/  IMAD R3, R3, UR7, R0 ;  /* 0x0000000703037c24 */ /* 0x000fe2000f8e0200 */
[----:B------:R-:W-:Y:S01]  /*7cd0*/  ULDC.64 UR6, c[0x0][0x400] ;  /* 0x0001000000067ab9 */ /* 0x000fe20000000a00 */
[----:B------:R-:W-:Y:S01]  /*7ce0*/  IMAD.IADD R31, R27, 0x1, R31 ;  /* 0x000000011b1f7824 */ /* 0x000fe200078e021f */
[----:B------:R-:W-:Y:S01]  /*7cf0*/  LEA R30, P1, R24, UR6, 0x1 ;  /* 0x00000006181e7c11 */ /* 0x000fe2000f8208ff */
[----:B------:R-:W-:-:S03]  /*7d00*/  IMAD.IADD R3, R25, 0x1, R3 ;  /* 0x0000000119037824 */ /* 0x000fc600078e0203 */
[----:B------:R-:W-:Y:S02]  /*7d10*/  LEA.HI.X R31, R26, UR5, R31, 0x1, P0 ;  /* 0x000000051a1f7c11 */ /* 0x000fe400080f0c1f */
[----:B------:R-:W-:Y:S01]  /*7d20*/  LEA.HI.X R34, R24, UR7, R3, 0x1, P1 ;  /* 0x0000000718227c11 */ /* 0x000fe200088f0c03 */
[----:B------:R-:W-:Y:S06]  /*7d30*/  BRA.DIV UR4, `(.L_x_2929) ;  /* 0x000001c604707947 */ /* 0x000fec000b800000 */
[----:B------:R1:W2:Y:S04]  /*7d40*/  SHFL.IDX PT, R0, R31, RZ, 0x1c1f ;  /* 0x001c1fff1f007589 */ /* 0x0002a800000e0000 */
[----:B------:R1:W3:Y:S04]  /*7d50*/  SHFL.IDX PT, R3, R10, RZ, 0x1c1f ;  /* 0x001c1fff0a037589 */ /* 0x0002e800000e0000 */
[----:B------:R1:W4:Y:S04]  /*7d60*/  SHFL.IDX PT, R7, R34, RZ, 0x1c1f ;  /* 0x001c1fff22077589 */ /* 0x00032800000e0000 */
[----:B------:R1:W0:Y:S02]  /*7d70*/  SHFL.IDX PT, R8, R30, RZ, 0x1c1f ;  /* 0x001c1fff1e087589 */ /* 0x00022400000e0000 */
.L_x_3242:
[----:B------:R-:W-:Y:S01]  /*7d80*/  IMAD R35, R207, R6, RZ ;  /* 0x00000006cf237224 */ /* 0x000fe200078e02ff */
[----:B------:R-:W-:Y:S01]  /*7d90*/  BSSY B1, `(.L_x_2930) ;  /* 0x000001d000017945 */ /* 0x000fe20003800000 */
[----:B------:R-:W-:Y:S02]  /*7da0*/  CS2R R24, SRZ ;  /* 0x0000000000187805 */ /* 0x000fe4000001ff00 */
[----:B------:R-:W-:Y:S02]  /*7db0*/  CS2R R26, SRZ ;  /* 0x00000000001a7805 */ /* 0x000fe4000001ff00 */
[----:B------:R-:W-:Y:S02]  /*7dc0*/  CS2R R20, SRZ ;  /* 0x0000000000147805 */ /* 0x000fe4000001ff00 */
[----:B------:R-:W-:Y:S02]  /*7dd0*/  ISETP.GE.AND P0, PT, R40, R35, PT ;  /* 0x000000232800720c */ /* 0x000fe40003f06270 */
[----:B------:R-:W-:-:S11]  /*7de0*/  CS2R R28, SRZ ;  /* 0x00000000001c7805 */ /* 0x000fd6000001ff00 */
[----:B------:R-:W-:Y:S05]  /*7df0*/  @P0 BRA `(.L_x_2931) ;  /* 0x0000000000580947 */ /* 0x000fea0003800000 */
[----:B------:R-:W-:Y:S01]  /*7e00*/  ULDC UR4, c[0x0][0x3f4] ;  /* 0x0000fd0000047ab9 */ /* 0x000fe20000000800 */
[----:B---3--:R-:W-:Y:S01]  /*7e10*/  IMAD.MOV.U32 R4, RZ, RZ, R3 ;  /* 0x000000ffff047224 */ /* 0x008fe200078e0003 */
[----:B------:R-:W-:Y:S01]  /*7e20*/  ISETP.GE.AND P2, PT, R204, UR4, PT ;  /* 0x00000004cc007c0c */ /* 0x000fe2000bf46270 */
[----:B--2---:R-:W-:Y:S01]  /*7e30*/  IMAD.MOV.U32 R5, RZ, RZ, R0 ;  /* 0x000000ffff057224 */ /* 0x004fe200078e0000 */
[----:B------:R-:W-:Y:S02]  /*7e40*/  ISETP.GE.AND P3, PT, R214, UR4, PT ;  /* 0x00000004d6007c0c */ /* 0x000fe4000bf66270 */
[----:B------:R-:W-:Y:S01]  /*7e50*/  CS2R R26, SRZ ;  /* 0x00000000001a7805 */ /* 0x000fe2000001ff00 */
[----:B----4-:R-:W-:-:S08]  /*7e60*/  IMAD.MOV.U32 R9, RZ, RZ, R7 ;  /* 0x000000ffff097224 */ /* 0x010fd000078e0007 */
[----:B------:R-:W-:Y:S02]  /*7e70*/  @!P2 IMAD.WIDE R4, R204, 0x2, R4 ;  /* 0x00000002cc04a825 */ /* 0x000fe400078e0204 */
[C---:B------:R-:W-:Y:S02]  /*7e80*/  @!P3 SHF.L.U64.HI R11, R214.reuse, 0x1, R37 ;  /* 0x00000001d60bb819 */ /* 0x040fe40000010225 */
[----:B------:R-:W-:Y:S01]  /*7e90*/  @!P3 IMAD.SHL.U32 R6, R214, 0x2, RZ ;  /* 0x00000002d606b824 */ /* 0x000fe200078e00ff */
[----:B------:R2:W5:Y:S01]  /*7ea0*/  @!P2 LD.E.64 R26, desc[UR52][R4.64] ;  /* 0x00000034041aa980 */ /* 0x000562000c101b00 */
[----:B------:R-:W-:Y:S02]  /*7eb0*/  CS2R R28, SRZ ;  /* 0x00000000001c7805 */ /* 0x000fe4000001ff00 */
[----:B------:R-:W-:Y:S02]  /*7ec0*/  CS2R R24, SRZ ;  /* 0x0000000000187805 */ /* 0x000fe4000001ff00 */
[----:B------:R-:W-:-:S02]  /*7ed0*/  CS2R R20, SRZ ;  /* 0x0000000000147805 */ /* 0x000fc4000001ff00 */
[-C--:B--2---:R-:W-:Y:S02]  /*7ee0*/  @!P3 IADD3 R4, P0, R3, R6.reuse, RZ ;  /* 0x000000060304b210 */ /* 0x084fe40007f1e0ff */
[----:B0-----:R-:W-:Y:S01]  /*7ef0*/  @!P3 IADD3 R6, P1, R8, R6, RZ ;  /* 0x000000060806b210 */ /* 0x001fe20007f3e0ff */
[----:B------:R-:W-:-:S04]  /*7f00*/  @!P2 IMAD.WIDE R8, R204, 0x2, R8 ;  /* 0x00000002cc08a825 */ /* 0x000fc800078e0208 */
[--C-:B------:R-:W-:Y:S01]  /*7f10*/  @!P3 IMAD.X R5, R0, 0x1, R11.reuse, P0 ;  /* 0x000000010005b824 */ /* 0x100fe200000e060b */
[----:B------:R0:W5:Y:S01]  /*7f20*/  @!P2 LD.E.64 R28, desc[UR52][R8.64] ;  /* 0x00000034081ca980 */ /* 0x000162000c101b00 */
[----:B------:R-:W-:-:S03]  /*7f30*/  @!P3 IMAD.X R7, R7, 0x1, R11, P1 ;  /* 0x000000010707b824 */ /* 0x000fc600008e060b */
[----:B------:R0:W5:Y:S04]  /*7f40*/  @!P3 LD.E.64 R24, desc[UR52][R4.64] ;  /* 0x000000340418b980 */ /* 0x000168000c101b00 */
[----:B------:R0:W5:Y:S02]  /*7f50*/  @!P3 LD.E.64 R20, desc[UR52][R6.64] ;  /* 0x000000340614b980 */ /* 0x000164000c101b00 */
.L_x_2931:
[----:B------:R-:W-:Y:S05]  /*7f60*/  BSYNC B1 ;  /* 0x0000000000017941 */ /* 0x000fea0003800000 */
.L_x_2930:
[----:B--2--5:R-:W-:Y:S01]  /*7f70*/  IMAD.MOV.U32 R0, RZ, RZ, R24 ;  /* 0x000000ffff007224 */ /* 0x024fe200078e0018 */
[----:B------:R-:W-:Y:S01]  /*7f80*/  UMOV UR4, 0xffffffff ;  /* 0xffffffff00047882 */ /* 0x000fe20000000000 */
[----:B---3--:R-:W-:Y:S01]  /*7f90*/  IMAD.MOV.U32 R3, RZ, RZ, R25 ;  /* 0x000000ffff037224 */ /* 0x008fe200078e0019 */
[----:B0-----:R-:W-:Y:S01]  /*7fa0*/  CS2R R8, SRZ ;  /* 0x0000000000087805 */ /* 0x001fe2000001ff00 */
[----:B------:R-:W-:Y:S02]  /*7fb0*/  IMAD.MOV.U32 R4, RZ, RZ, R26 ;  /* 0x000000ffff047224 */ /* 0x000fe400078e001a */
[----:B------:R-:W-:Y:S01]  /*7fc0*/  IMAD.MOV.U32 R5, RZ, RZ, R27 ;  /* 0x000000ffff057224 */ /* 0x000fe200078e001b */
[----:B------:R-:W-:Y:S01]  /*7fd0*/  PRMT R42, R3, 0x5410, R0 ;  /* 0x00005410032a7816 */ /* 0x000fe20000000000 */
[----:B------:R-:W-:Y:S02]  /*7fe0*/  IMAD.MOV.U32 R0, RZ, RZ, R20 ;  /* 0x000000ffff007224 */ /* 0x000fe400078e0014 */
[----:B------:R-:W-:Y:S01]  /*7ff0*/  IMAD.MOV.U32 R3, RZ, RZ, R21 ;  /* 0x000000ffff037224 */ /* 0x000fe200078e0015 */
[----:B------:R-:W-:Y:S01]  /*8000*/  PRMT R38, R5, 0x5410, R4 ;  /* 0x0000541005267816 */ /* 0x000fe20000000004 */
[----:B------:R-:W-:-:S02]  /*8010*/  IMAD.MOV.U32 R4, RZ, RZ, R28 ;  /* 0x000000ffff047224 */ /* 0x000fc400078e001c */
[----:B------:R-:W-:Y:S01]  /*8020*/  IMAD.MOV.U32 R5, RZ, RZ, R29 ;  /* 0x000000ffff057224 */ /* 0x000fe200078e001d */
[----:B------:R-:W-:-:S04]  /*8030*/  PRMT R43, R0, 0x5410, R3 ;  /* 0x00005410002b7816 */ /* 0x000fc80000000003 */
[----:B------:R-:W-:Y:S01]  /*8040*/  PRMT R39, R4, 0x5410, R5 ;  /* 0x0000541004277816 */ /* 0x000fe20000000005 */
[----:B------:R-:W-:Y:S06]  /*8050*/  BRA.DIV UR4, `(.L_x_2932) ;  /* 0x000001c6041c7947 */ /* 0x000fec000b800000 */
[----:B------:R0:W2:Y:S04]  /*8060*/  SHFL.IDX PT, R0, R31, 0x1, 0x1c1f ;  /* 0x003c1f001f007f89 */ /* 0x0000a800000e0000 */
[----:B------:R0:W3:Y:S04]  /*8070*/  SHFL.IDX PT, R3, R10, 0x1, 0x1c1f ;  /* 0x003c1f000a037f89 */ /* 0x0000e800000e0000 */
[----:B----4-:R0:W4:Y:S04]  /*8080*/  SHFL.IDX PT, R7, R34, 0x1, 0x1c1f ;  /* 0x003c1f0022077f89 */ /* 0x01012800000e0000 */
[----:B-1----:R-:W1:Y:S02]  /*8090*/  SHFL.IDX PT, R30, R30, 0x1, 0x1c1f ;  /* 0x003c1f001e1e7f89 */ /* 0x002e6400000e0000 */
.L_x_3248:
[----:B------:R-:W5:Y:S01]  /*80a0*/  LDL R5, [R1+0x3c] ;  /* 0x00003c0001057983 */ /* 0x000f620000100800 */
[----:B------:R-:W-:Y:S01]  /*80b0*/  VIADD R40, R40, 0x40 ;  /* 0x0000004028287836 */ /* 0x000fe20000000000 */
[----:B------:R-:W-:Y:S01]  /*80c0*/  BSSY B1, `(.L_x_2933) ;  /* 0x0000021000017945 */ /* 0x000fe20003800000 */
[----:B------:R-:W-:Y:S02]  /*80d0*/  CS2R R12, SRZ ;  /* 0x00000000000c7805 */ /* 0x000fe4000001ff00 */
[----:B------:R-:W-:Y:S02]  /*80e0*/  CS2R R14, SRZ ;  /* 0x00000000000e7805 */ /* 0x000fe4000001ff00 */
[----:B0-----:R-:W-:Y:S02]  /*80f0*/  CS2R R10, SRZ ;  /* 0x00000000000a7805 */ /* 0x001fe4000001ff00 */
[----:B------:R-:W-:Y:S02]  /*8100*/  ISETP.GE.AND P0, PT, R40, R35, PT ;  /* 0x000000232800720c */ /* 0x000fe40003f06270 */
[----:B-----5:R-:W-:-:S04]  /*8110*/  LEA.HI R4, R5, R5, RZ, 0x1 ;  /* 0x0000000505047211 */ /* 0x020fc800078f08ff */
[----:B------:R-:W-:-:S05]  /*8120*/  LOP3.LUT R4, R4, 0xfffffffe, RZ, 0xc0, !PT ;  /* 0xfffffffe04047812 */ /* 0x000fca00078ec0ff */
[----:B------:R-:W-:-:S05]  /*8130*/  IMAD.IADD R4, R5, 0x1, -R4 ;  /* 0x0000000105047824 */ /* 0x000fca00078e0a04 */
[----:B------:R-:W-:Y:S01]  /*8140*/  SHF.L.U32 R34, R4, 0x1f, RZ ;  /* 0x0000001f04227819 */ /* 0x000fe200000006ff */
[----:B------:R-:W-:Y:S06]  /*8150*/  @P0 BRA `(.L_x_2934) ;  /* 0x00000000005c0947 */ /* 0x000fec0003800000 */
[----:B------:R-:W-:Y:S01]  /*8160*/  ULDC UR4, c[0x0][0x3f4] ;  /* 0x0000fd0000047ab9 */ /* 0x000fe20000000800 */
[----:B---3--:R-:W-:Y:S01]  /*8170*/  IMAD.MOV.U32 R4, RZ, RZ, R3 ;  /* 0x000000ffff047224 */ /* 0x008fe200078e0003 */
[----:B------:R-:W-:Y:S01]  /*8180*/  ISETP.GE.AND P2, PT, R204, UR4, PT ;  /* 0x00000004cc007c0c */ /* 0x000fe2000bf46270 */
[----:B--2---:R-:W-:Y:S01]  /*8190*/  IMAD.MOV.U32 R5, RZ, RZ, R0 ;  /* 0x000000ffff057224 */ /* 0x004fe200078e0000 */
[----:B------:R-:W-:Y:S02]  /*81a0*/  ISETP.GE.AND P3, PT, R214, UR4, PT ;  /* 0x00000004d6007c0c */ /* 0x000fe4000bf66270 */
[----:B------:R-:W-:Y:S01]  /*81b0*/  CS2R R14, SRZ ;  /* 0x00000000000e7805 */ /* 0x000fe2000001ff00 */
[----:B-1----:R-:W-:Y:S02]  /*81c0*/  IMAD.MOV.U32 R8, RZ, RZ, R30 ;  /* 0x000000ffff087224 */ /* 0x002fe400078e001e */
[----:B----4-:R-:W-:-:S06]  /*81d0*/  IMAD.MOV.U32 R9, RZ, RZ, R7 ;  /* 0x000000ffff097224 */ /* 0x010fcc00078e0007 */
[----:B------:R-:W-:Y:S02]  /*81e0*/  @!P2 IMAD.WIDE R4, R204, 0x2, R4 ;  /* 0x00000002cc04a825 */ /* 0x000fe400078e0204 */
[C---:B------:R-:W-:Y:S02]  /*81f0*/  @!P3 SHF.L.U64.HI R36, R214.reuse, 0x1, R37 ;  /* 0x00000001d624b819 */ /* 0x040fe40000010225 */
[----:B------:R-:W-:Y:S01]  /*8200*/  @!P3 IMAD.SHL.U32 R6, R214, 0x2, RZ ;  /* 0x00000002d606b824 */ /* 0x000fe200078e00ff */
[----:B------:R0:W5:Y:S01]  /*8210*/  @!P2 LD.E.64 R14, desc[UR52][R4.64] ;  /* 0x00000034040ea980 */ /* 0x000162000c101b00 */
[----:B------:R-:W-:Y:S02]  /*8220*/  CS2R R12, SRZ ;  /* 0x00000000000c7805 */ /* 0x000fe4000001ff00 */
[----:B------:R-:W-:Y:S02]  /*8230*/  CS2R R10, SRZ ;  /* 0x00000000000a7805 */ /* 0x000fe4000001ff00 */
[----:B0-----:R-:W-:-:S02]  /*8240*/  @!P3 IADD3 R4, P0, R3, R6, RZ ;  /* 0x000000060304b210 */ /* 0x001fc40007f1e0ff */
[----:B------:R-:W-:Y:S01]  /*8250*/  @!P3 IADD3 R6, P1, R30, R6, RZ ;  /* 0x000000061e06b210 */ /* 0x000fe20007f3e0ff */
[----:B------:R-:W-:Y:S01]  /*8260*/  @!P2 IMAD.WIDE R30, R204, 0x2, R8 ;  /* 0x00000002cc1ea825 */ /* 0x000fe200078e0208 */
[----:B------:R-:W-:-:S03]  /*8270*/  CS2R R8, SRZ ;  /* 0x0000000000087805 */ /* 0x000fc6000001ff00 */
[--C-:B------:R-:W-:Y:S01]  /*8280*/  @!P3 IMAD.X R5, R0, 0x1, R36.reuse, P0 ;  /* 0x000000010005b824 */ /* 0x100fe200000e0624 */
[----:B------:R0:W5:Y:S01]  /*8290*/  @!P2 LD.E.64 R12, desc[UR52][R30.64] ;  /* 0x000000341e0ca980 */ /* 0x000162000c101b00 */
[----:B------:R-:W-:-:S03]  /*82a0*/  @!P3 IMAD.X R7, R7, 0x1, R36, P1 ;  /* 0x000000010707b824 */ /* 0x000fc600008e0624 */
[----:B------:R0:W5:Y:S04]  /*82b0*/  @!P3 LD.E.64 R10, desc[UR52][R4.64] ;  /* 0x00000034040ab980 */ /* 0x000168000c101b00 */
[----:B------:R0:W5:Y:S02]  /*82c0*/  @!P3 LD.E.64 R8, desc[UR52][R6.64] ;  /* 0x000000340608b980 */ /* 0x000164000c101b00 */
.L_x_2934:
[----:B------:R-:W-:Y:S05]  /*82d0*/  BSYNC B1 ;  /* 0x0000000000017941 */ /* 0x000fea0003800000 */
.L_x_2933:
[----:B0---4-:R-:W4:Y:S01]  /*82e0*/  LDL R7, [R1+0x28] ;  /* 0x0000280001077983 */ /* 0x011f220000100800 */
[----:B------:R-:W0:Y:S01]  /*82f0*/  SYNCS.PHASECHK.TRANS64.TRYWAIT P0, [R23+URZ+0x22800], R34 ;  /* 0x02280022170075a7 */ /* 0x000e22000800017f */
[----:B--2---:R-:W-:Y:S01]  /*8300*/  IMAD.SHL.U32 R0, R33, 0x40, RZ ;  /* 0x0000004021007824 */ /* 0x004fe200078e00ff */
[----:B------:R-:W-:Y:S01]  /*8310*/  VIADDMNMX R31, R35, -R228, 0x80, PT ;  /* 0x00000080231f7446 */ /* 0x000fe200038009e4 */
[----:B-----5:R-:W-:Y:S01]  /*8320*/  IMAD.MOV.U32 R4, RZ, RZ, R8 ;  /* 0x000000ffff047224 */ /* 0x020fe200078e0008 */
[----:B------:R-:W-:Y:S01]  /*8330*/  BSSY B1, `(.L_x_2935) ;  /* 0x0000019000017945 */ /* 0x000fe20003800000 */
[----:B------:R-:W-:Y:S01]  /*8340*/  IMAD.MOV.U32 R5, RZ, RZ, R13 ;  /* 0x000000ffff057224 */ /* 0x000fe200078e000d */
[----:B---3--:R-:W-:Y:S01]  /*8350*/  LOP3.LUT R3, R0, 0x1c0, RZ, 0xc0, !PT ;  /* 0x000001c000037812 */ /* 0x008fe200078ec0ff */
[----:B------:R-:W-:Y:S01]  /*8360*/  IMAD.MOV.U32 R6, RZ, RZ, R14 ;  /* 0x000000ffff067224 */ /* 0x000fe200078e000e */
[----:B------:R-:W-:Y:S01]  /*8370*/  PRMT R40, R40, 0x5410, R4 ;  /* 0x0000541028287816 */ /* 0x000fe20000000004 */
[----:B------:R-:W-:Y:S01]  /*8380*/  IMAD.MOV.U32 R4, RZ, RZ, R12 ;  /* 0x000000ffff047224 */ /* 0x000fe200078e000c */
[----:B------:R-:W-:-:S02]  /*8390*/  LOP3.LUT R0, R3, 0x18, R18, 0xf8, !PT ;  /* 0x0000001803007812 */ /* 0x000fc400078ef812 */
[----:B------:R-:W-:Y:S02]  /*83a0*/  SHF.R.U32.HI R3, RZ, 0x3, R3 ;  /* 0x00000003ff037819 */ /* 0x000fe40000011603 */
[----:B------:R-:W-:Y:S01]  /*83b0*/  PRMT R44, R4, 0x5410, R5 ;  /* 0x00005410042c7816 */ /* 0x000fe20000000005 */
[----:B------:R-:W-:Y:S01]  /*83c0*/  IMAD.MOV.U32 R4, RZ, RZ, R15 ;  /* 0x000000ffff047224 */ /* 0x000fe200078e000f */
[----:B------:R-:W-:Y:S01]  /*83d0*/  LOP3.LUT R0, R0, R3, RZ, 0x3c, !PT ;  /* 0x0000000300007212 */ /* 0x000fe200078e3cff */
[----:B------:R-:W-:Y:S01]  /*83e0*/  IMAD.MOV.U32 R3, RZ, RZ, R9 ;  /* 0x000000ffff037224 */ /* 0x000fe200078e0009 */
[----:B------:R-:W-:Y:S01]  /*83f0*/  PRMT R45, R45, 0x5410, R6 ;  /* 0x000054102d2d7816 */ /* 0x000fe20000000006 */
[----:B------:R-:W-:Y:S01]  /*8400*/  IMAD.MOV.U32 R5, RZ, RZ, R10 ;  /* 0x000000ffff057224 */ /* 0x000fe200078e000a */
[----:B------:R-:W-:Y:S02]  /*8410*/  LOP3.LUT P2, RZ, R33, 0x4, RZ, 0xc0, !PT ;  /* 0x0000000421ff7812 */ /* 0x000fe4000784c0ff */
[----:B------:R-:W-:-:S02]  /*8420*/  PRMT R40, R3, 0x7610, R40 ;  /* 0x0000761003287816 */ /* 0x000fc40000000028 */
[----:B------:R-:W-:Y:S02]  /*8430*/  PRMT R45, R4, 0x7610, R45 ;  /* 0x00007610042d7816 */ /* 0x000fe4000000002d */
[----:B------:R-:W-:Y:S01]  /*8440*/  PRMT R46, R5, 0x7610, R46 ;  /* 0x00007610052e7816 */ /* 0x000fe2000000002e */
[----:B------:R-:W-:Y:S01]  /*8450*/  IMAD.MOV.U32 R5, RZ, RZ, R11 ;  /* 0x000000ffff057224 */ /* 0x000fe200078e000b */
[----:B------:R-:W-:Y:S01]  /*8460*/  ISETP.GE.AND P1, PT, R208, R31, PT ;  /* 0x0000001fd000720c */ /* 0x000fe20003f26270 */
[----:B----4-:R-:W-:-:S04]  /*8470*/  IMAD R0, R7, 0x200, R0 ;  /* 0x0000020007007824 */ /* 0x010fc800078e0200 */
[----:B------:R-:W-:-:S04]  /*8480*/  IMAD R3, R0, 0x2, R23 ;  /* 0x0000000200037824 */ /* 0x000fc800078e0217 */
[C---:B------:R-:W-:Y:S02]  /*8490*/  VIADD R4, R3.reuse, 0x18400 ;  /* 0x0001840003047836 */ /* 0x040fe40000000000 */
[----:B------:R-:W-:Y:S01]  /*84a0*/  VIADD R0, R3, 0x18440 ;  /* 0x0001844003007836 */ /* 0x000fe20000000000 */
[----:B0-----:R-:W-:Y:S06]  /*84b0*/  @!P0 BRA `(.L_x_2936) ;  /* 0x000001c000788947 */ /* 0x001fec0003800000 */
.L_x_3249:
[----:B------:R-:W-:Y:S05]  /*84c0*/  BSYNC B1 ;  /* 0x0000000000017941 */ /* 0x000fea0003800000 */
.L_x_2935:
[----:B------:R-:W-:Y:S01]  /*84d0*/  BSSY B1, `(.L_x_2937) ;  /* 0x0000067000017945 */ /* 0x000fe20003800000 */
[----:B------:R-:W-:Y:S01]  /*84e0*/  PRMT R46, R46, 0x5410, R5 ;  /* 0x000054102e2e7816 */ /* 0x000fe20000000005 */
[----:B------:R-:W-:Y:S02]  /*84f0*/  @P2 VIADD R0, R4, 0xffffffc0 ;  /* 0xffffffc004002836 */ /* 0x000fe40000000000 */
[----:B------:R-:W-:Y:S05]  /*8500*/  @P1 BRA `(.L_x_2938) ;  /* 0x00000004008c1947 */ /* 0x000fea0003800000 */
[----:B------:R-:W2:Y:S01]  /*8510*/  LDC R5, c[0x0][0x3f4] ;  /* 0x0000fd00ff057b82 */ /* 0x000ea20000000800 */
[----:B------:R-:W-:Y:S01]  /*8520*/  BSSY B2, `(.L_x_2939) ;  /* 0x0000032000027945 */ /* 0x000fe20003800000 */
[-C--:B--2---:R-:W-:Y:S02]  /*8530*/  ISETP.GE.AND P0, PT, R204, R5.reuse, PT ;  /* 0x00000005cc00720c */ /* 0x084fe40003f06270 */
[----:B------:R-:W-:-:S11]  /*8540*/  ISETP.GE.AND P1, PT, R214, R5, PT ;  /* 0x00000005d600720c */ /* 0x000fd60003f26270 */
[----:B------:R-:W-:Y:S05]  /*8550*/  @P0 BRA `(.L_x_2940) ;  /* 0x0000000000b80947 */ /* 0x000fea0003800000 */
[----:B------:R-:W2:Y:S01]  /*8560*/  LDS.128 R4, [R3+0x18400] ;  /* 0x0184000003047984 */ /* 0x000ea20000000c00 */
[----:B------:R-:W-:Y:S02]  /*8570*/  SHF.R.U32.HI R36, RZ, 0x10, R29 ;  /* 0x00000010ff247819 */ /* 0x000fe4000001161d */
[----:B------:R-:W-:Y:S02]  /*8580*/  SHF.R.U32.HI R33, RZ, 0x10, R27 ;  /* 0x00000010ff217819 */ /* 0x000fe4000001161b */
[----:B------:R-:W-:Y:S02]  /*8590*/  PRMT R36, R39, 0x5432, R36 ;  /* 0x0000543227247816 */ /* 0x000fe40000000024 */
[----:B------:R-:W-:Y:S02]  /*85a0*/  PRMT R33, R38, 0x5410, R33 ;  /* 0x0000541026217816 */ /* 0x000fe40000000021 */
[----:B-1----:R-:W-:Y:S01]  /*85b0*/  SHF.R.U64 R30, R26, 0x10, R27 ;  /* 0x000000101a1e7819 */ /* 0x002fe2000000121b */
[----:B------:R-:W-:Y:S01]  /*85c0*/  IMAD.U32 R37, R36, 0x10000, RZ ;  /* 0x0001000024257824 */ /* 0x000fe200078e00ff */
[----:B------:R-:W-:Y:S01]  /*85d0*/  SHF.R.U64 R35, R28, 0x10, R29 ;  /* 0x000000101c237819 */ /* 0x000fe2000000121d */
[----:B0-----:R-:W-:Y:S01]  /*85e0*/  IMAD.U32 R34, R33, 0x10000, RZ ;  /* 0x0001000021227824 */ /* 0x001fe200078e00ff */
[----:B------:R-:W-:-:S02]  /*85f0*/  LOP3.LUT R36, R36, 0xffff0000, RZ, 0xc0, !PT ;  /* 0xffff000024247812 */ /* 0x000fc400078ec0ff */
[----:B------:R-:W-:Y:S02]  /*8600*/  PRMT R30, R38, 0x5432, R30 ;  /* 0x00005432261e7816 */ /* 0x000fe4000000001e */
[----:B------:R-:W-:Y:S02]  /*8610*/  PRMT R35, R39, 0x5410, R35 ;  /* 0x0000541027237816 */ /* 0x000fe40000000023 */
[----:B------:R-:W-:Y:S02]  /*8620*/  LOP3.LUT R33, R33, 0xffff0000, RZ, 0xc0, !PT ;  /* 0xffff000021217812 */ /* 0x000fe400078ec0ff */
[C---:B--2---:R-:W-:Y:S01]  /*8630*/  LOP3.LUT R27, R6.reuse, 0xffff0000, RZ, 0xc0, !PT ;  /* 0xffff0000061b7812 */ /* 0x044fe200078ec0ff */
[----:B------:R-:W-:Y:S01]  /*8640*/  IMAD.U32 R26, R6, 0x10000, RZ ;  /* 0x00010000061a7824 */ /* 0x000fe200078e00ff */
[C---:B------:R-:W-:Y:S01]  /*8650*/  LOP3.LUT R29, R7.reuse, 0xffff0000, RZ, 0xc0, !PT ;  /* 0xffff0000071d7812 */ /* 0x040fe200078ec0ff */
[----:B------:R-:W-:Y:S02]  /*8660*/  IMAD.U32 R28, R7, 0x10000, RZ ;  /* 0x00010000071c7824 */ /* 0x000fe400078e00ff */
[C---:B------:R-:W-:Y:S01]  /*8670*/  FMUL.FTZ R39, R27.reuse, R37 ;  /* 0x000000251b277220 */ /* 0x040fe20000410000 */
[----:B------:R-:W-:Y:S01]  /*8680*/  FMUL.FTZ R38, R27, R34 ;  /* 0x000000221b267220 */ /* 0x000fe20000410000 */
[----:B------:R-:W-:Y:S01]  /*8690*/  FMUL.FTZ R27, R29, R36 ;  /* 0x000000241d1b7220 */ /* 0x000fe20000410000 */
[----:B------:R-:W-:-:S02]  /*86a0*/  IMAD.U32 R6, R4, 0x10000, RZ ;  /* 0x0001000004067824 */ /* 0x000fc400078e00ff */
[C---:B------:R-:W-:Y:S01]  /*86b0*/  FFMA.FTZ R39, R26.reuse, R34, -R39 ;  /* 0x000000221a277223 */ /* 0x040fe20000010827 */
[----:B------:R-:W-:Y:S01]  /*86c0*/  FFMA.FTZ R38, R26, R37, R38 ;  /* 0x000000251a267223 */ /* 0x000fe20000010026 */
[-C--:B------:R-:W-:Y:S01]  /*86d0*/  FFMA.FTZ R37, R28, R33.reuse, -R27 ;  /* 0x000000211c257223 */ /* 0x080fe2000001081b */
[C---:B------:R-:W-:Y:S01]  /*86e0*/  IMAD.U32 R7, R5.reuse, 0x10000, RZ ;  /* 0x0001000005077824 */ /* 0x040fe200078e00ff */
[----:B------:R-:W-:Y:S01]  /*86f0*/  LOP3.LUT R4, R4, 0xffff0000, RZ, 0xc0, !PT ;  /* 0xffff000004047812 */ /* 0x000fe200078ec0ff */
[C---:B------:R-:W-:Y:S01]  /*8700*/  IMAD.U32 R27, R30.reuse, 0x10000, RZ ;  /* 0x000100001e1b7824 */ /* 0x040fe200078e00ff */
[----:B------:R-:W-:Y:S01]  /*8710*/  LOP3.LUT R5, R5, 0xffff0000, RZ, 0xc0, !PT ;  /* 0xffff000005057812 */ /* 0x000fe200078ec0ff */
[----:B------:R-:W-:Y:S01]  /*8720*/  FMUL.FTZ R41, R29, R33 ;  /* 0x000000211d297220 */ /* 0x000fe20000410000 */
[C---:B------:R-:W-:Y:S01]  /*8730*/  LOP3.LUT R26, R35.reuse, 0xffff0000, RZ, 0xc0, !PT ;  /* 0xffff0000231a7812 */ /* 0x040fe200078ec0ff */
[----:B------:R-:W-:Y:S01]  /*8740*/  IMAD.U32 R29, R35, 0x10000, RZ ;  /* 0x00010000231d7824 */ /* 0x000fe200078e00ff */
[----:B------:R-:W-:Y:S01]  /*8750*/  LOP3.LUT R30, R30, 0xffff0000, RZ, 0xc0, !PT ;  /* 0xffff00001e1e7812 */ /* 0x000fe200078ec0ff */
[----:B------:R-:W-:Y:S01]  /*8760*/  FFMA.FTZ R36, R28, R36, R41 ;  /* 0x000000241c247223 */ /* 0x000fe20000010029 */
[C---:B------:R-:W-:Y:S01]  /*8770*/  FMUL.FTZ R28, R4.reuse, R27 ;  /* 0x0000001b041c7220 */ /* 0x040fe20000410000 */
[-C--:B------:R-:W-:Y:S01]  /*8780*/  FMUL.FTZ R33, R4, R29.reuse ;  /* 0x0000001d04217220 */ /* 0x080fe20000410000 */
        /* <DEDUP_REMOVED lines=9> */
[----:B------:R-:W-:-:S05]  /*8820*/  F2FP.BF16.F32.PACK_AB R5, R26, R5 ;  /* 0x000000051a05723e */ /* 0x000fca00000010ff */
[----:B------:R2:W-:Y:S02]  /*8830*/  STS.128 [R3+0x18400], R4 ;  /* 0x0184000403007388 */ /* 0x0005e40000000c00 */
.L_x_2940:
[----:B------:R-:W-:Y:S05]  /*8840*/  BSYNC B2 ;  /* 0x0000000000027941 */ /* 0x000fea0003800000 */
.L_x_2939:
[----:B------:R-:W-:Y:S05]  /*8850*/  @P1 BRA `(.L_x_2938) ;  /* 0x0000000000b81947 */ /* 0x000fea0003800000 */
[----:B--2---:R-:W2:Y:S01]  /*8860*/  LDS.128 R4, [R0] ;  /* 0x0000000000047984 */ /* 0x004ea20000000c00 */
[----:B-1----:R-:W-:Y:S02]  /*8870*/  SHF.R.U32.HI R30, RZ, 0x10, R21 ;  /* 0x00000010ff1e7819 */ /* 0x002fe40000011615 */
[----:B------:R-:W-:Y:S02]  /*8880*/  SHF.R.U32.HI R27, RZ, 0x10, R25 ;  /* 0x00000010ff1b7819 */ /* 0x000fe40000011619 */
[----:B------:R-:W-:Y:S02]  /*8890*/  PRMT R30, R43, 0x5432, R30 ;  /* 0x000054322b1e7816 */ /* 0x000fe4000000001e */
[----:B------:R-:W-:Y:S02]  /*88a0*/  PRMT R27, R42, 0x5410, R27 ;  /* 0x000054102a1b7816 */ /* 0x000fe4000000001b */
[----:B------:R-:W-:Y:S01]  /*88b0*/  SHF.R.U64 R29, R20, 0x10, R21 ;  /* 0x00000010141d7819 */ /* 0x000fe20000001215 */
[----:B------:R-:W-:Y:S01]  /*88c0*/  IMAD.U32 R33, R30, 0x10000, RZ ;  /* 0x000100001e217824 */ /* 0x000fe200078e00ff */
[----:B------:R-:W-:Y:S01]  /*88d0*/  SHF.R.U64 R26, R24, 0x10, R25 ;  /* 0x00000010181a7819 */ /* 0x000fe20000001219 */
[----:B------:R-:W-:Y:S01]  /*88e0*/  IMAD.U32 R28, R27, 0x10000, RZ ;  /* 0x000100001b1c7824 */ /* 0x000fe200078e00ff */
[----:B------:R-:W-:-:S02]  /*88f0*/  LOP3.LUT R30, R30, 0xffff0000, RZ, 0xc0, !PT ;  /* 0xffff00001e1e7812 */ /* 0x000fc400078ec0ff */
[----:B------:R-:W-:Y:S02]  /*8900*/  LOP3.LUT R27, R27, 0xffff0000, RZ, 0xc0, !PT ;  /* 0xffff00001b1b7812 */ /* 0x000fe400078ec0ff */
[----:B------:R-:W-:Y:S02]  /*8910*/  PRMT R26, R42, 0x5432, R26 ;  /* 0x000054322a1a7816 */ /* 0x000fe4000000001a */
[----:B------:R-:W-:Y:S02]  /*8920*/  PRMT R29, R43, 0x5410, R29 ;  /* 0x000054102b1d7816 */ /* 0x000fe4000000001d */
[C---:B--2---:R-:W-:Y:S01]  /*8930*/  LOP3.LUT R21, R6.reuse, 0xffff0000, RZ, 0xc0, !PT ;  /* 0xffff000006157812 */ /* 0x044fe200078ec0ff */
[----:B------:R-:W-:Y:S01]  /*8940*/  IMAD.U32 R20, R6, 0x10000, RZ ;  /* 0x0001000006147824 */ /* 0x000fe200078e00ff */
[C---:B------:R-:W-:Y:S01]  /*8950*/  LOP3.LUT R25, R7.reuse, 0xffff0000, RZ, 0xc0, !PT ;  /* 0xffff000007197812 */ /* 0x040fe200078ec0ff */
[----:B------:R-:W-:Y:S02]  /*8960*/  IMAD.U32 R24, R7, 0x10000, RZ ;  /* 0x0001000007187824 */ /* 0x000fe400078e00ff */
[C---:B------:R-:W-:Y:S01]  /*8970*/  FMUL.FTZ R35, R21.reuse, R33 ;  /* 0x0000002115237220 */ /* 0x040fe20000410000 */
[----:B0-----:R-:W-:Y:S01]  /*8980*/  FMUL.FTZ R34, R21, R28 ;  /* 0x0000001c15227220 */ /* 0x001fe20000410000 */
        /* <DEDUP_REMOVED lines=26> */
[----:B------:R3:W-:Y:S02]  /*8b30*/  STS.128 [R0], R4 ;  /* 0x0000000400007388 */ /* 0x0007e40000000c00 */
.L_x_2938:
[----:B------:R-:W-:Y:S05]  /*8b40*/  BSYNC B1 ;  /* 0x0000000000017941 */ /* 0x000fea0003800000 */
.L_x_2937:
[----:B--23--:R-:W-:-:S05]  /*8b50*/  VIADD R4, R208, 0x40 ;  /* 0x00000040d0047836 */ /* 0x00cfca0000000000 */
[----:B------:R-:W-:-:S13]  /*8b60*/  ISETP.GE.AND P0, PT, R4, R31, PT ;  /* 0x0000001f0400720c */ /* 0x000fda0003f06270 */
        /* <DEDUP_REMOVED lines=52> */
.L_x_2943:
[----:B------:R-:W-:Y:S05]  /*8eb0*/  BSYNC B1 ;  /* 0x0000000000017941 */ /* 0x000fea0003800000 */
.L_x_2942:
[----:B------:R-:W-:Y:S05]  /*8ec0*/  @P1 BRA `(.L_x_2941) ;  /* 0x0000001800081947 */ /* 0x000fea0003800000 */
[----:B--2---:R-:W2:Y:S01]  /*8ed0*/  LDS.128 R4, [R0+0x2000] ;  /* 0x0020000000047984 */ /* 0x004ea20000000c00 */
[----:B------:R-:W-:Y:S02]  /*8ee0*/  SHF.R.U32.HI R15, RZ, 0x10, R9 ;  /* 0x00000010ff0f7819 */ /* 0x000fe40000011609 */
[----:B------:R-:W-:Y:S02]  /*8ef0*/  SHF.R.U32.HI R12, RZ, 0x10, R11 ;  /* 0x00000010ff0c7819 */ /* 0x000fe4000001160b */
[----:B------:R-:W-:Y:S02]  /*8f00*/  PRMT R15, R40, 0x5410, R15 ;  /* 0x00005410280f7816 */ /* 0x000fe4000000000f */
[----:B------:R-:W-:Y:S02]  /*8f10*/  PRMT R12, R46, 0x5432, R12 ;  /* 0x000054322e0c7816 */ /* 0x000fe4000000000c */
[----:B------:R-:W-:Y:S01]  /*8f20*/  SHF.R.U64 R14, R8, 0x10, R9 ;  /* 0x00000010080e7819 */ /* 0x000fe20000001209 */
[C---:B------:R-:W-:Y:S01]  /*8f30*/  IMAD.U32 R20, R15.reuse, 0x10000, RZ ;  /* 0x000100000f147824 */ /* 0x040fe200078e00ff */
[----:B------:R-:W-:Y:S01]  /*8f40*/  SHF.R.U64 R3, R10, 0x10, R11 ;  /* 0x000000100a037819 */ /* 0x000fe2000000120b */
[----:B------:R-:W-:Y:S01]  /*8f50*/  IMAD.U32 R13, R12, 0x10000, RZ ;  /* 0x000100000c0d7824 */ /* 0x000fe200078e00ff */
[----:B------:R-:W-:-:S02]  /*8f60*/  LOP3.LUT R15, R15, 0xffff0000, RZ, 0xc0, !PT ;  /* 0xffff00000f0f7812 */ /* 0x000fc400078ec0ff */
[----:B------:R-:W-:Y:S02]  /*8f70*/  LOP3.LUT R12, R12, 0xffff0000, RZ, 0xc0, !PT ;  /* 0xffff00000c0c7812 */ /* 0x000fe400078ec0ff */
[----:B------:R-:W-:Y:S02]  /*8f80*/  PRMT R11, R46, 0x5410, R3 ;  /* 0x000054102e0b7816 */ /* 0x000fe40000000003 */
[----:B------:R-:W-:Y:S02]  /*8f90*/  PRMT R14, R40, 0x5432, R14 ;  /* 0x00005432280e7816 */ /* 0x000fe4000000000e */
[C---:B--2---:R-:W-:Y:S01]  /*8fa0*/  LOP3.LUT R9, R6.reuse, 0xffff0000, RZ, 0xc0, !PT ;  /* 0xffff000006097812 */ /* 0x044fe200078ec0ff */
[C---:B------:R-:W-:Y:S01]  /*8fb0*/  IMAD.U32 R10, R7.reuse, 0x10000, RZ ;  /* 0x00010000070a7824 */ /* 0x040fe200078e00ff */
[----:B------:R-:W-:Y:S01]  /*8fc0*/  LOP3.LUT R7, R7, 0xffff0000, RZ, 0xc0, !PT ;  /* 0xffff000007077812 */ /* 0x000fe200078ec0ff */
[----:B------:R-:W-:Y:S02]  /*8fd0*/  IMAD.U32 R8, R6, 0x10000, RZ ;  /* 0x0001000006087824 */ /* 0x000fe400078e00ff */
[C---:B------:R-:W-:Y:S01]  /*8fe0*/  FMUL.FTZ R21, R9.reuse, R20 ;  /* 0x0000001409157220 */ /* 0x040fe20000410000 */
[----:B------:R-:W-:Y:S01]  /*8ff0*/  FMUL.FTZ R9, R9, R13 ;  /* 0x0000000d09097220 */ /* 0x000fe20000410000 */
[----:B------:R-:W-:Y:S01]  /*9000*/  FMUL.FTZ R25, R7, R15 ;  /* 0x0000000f07197220 */ /* 0x000fe20000410000 */
[----:B------:R-:W-:-:S02]  /*9010*/  IMAD.U32 R3, R4, 0x10000, RZ ;  /* 0x0001000004037824 */ /* 0x000fc400078e00ff */
[C---:B------:R-:W-:Y:S01]  /*9020*/  FFMA.FTZ R21, R8.reuse, R13, -R21 ;  /* 0x0000000d08157223 */ /* 0x040fe20000010815 */
[----:B------:R-:W-:Y:S01]  /*9030*/  FFMA.FTZ R20, R8, R20, R9 ;  /* 0x0000001408147223 */ /* 0x000fe20000010009 */
[-C--:B------:R-:W-:Y:S01]  /*9040*/  FMUL.FTZ R9, R7, R12.reuse ;  /* 0x0000000c07097220 */ /* 0x080fe20000410000 */
[C---:B------:R-:W-:Y:S01]  /*9050*/  IMAD.U32 R6, R5.reuse, 0x10000, RZ ;  /* 0x0001000005067824 */ /* 0x040fe200078e00ff */
[----:B------:R-:W-:Y:S01]  /*9060*/  LOP3.LUT R4, R4, 0xffff0000, RZ, 0xc0, !PT ;  /* 0xffff000004047812 */ /* 0x000fe200078ec0ff */
[C---:B------:R-:W-:Y:S01]  /*9070*/  IMAD.U32 R8, R14.reuse, 0x10000, RZ ;  /* 0x000100000e087824 */ /* 0x040fe200078e00ff */
[----:B------:R-:W-:Y:S01]  /*9080*/  LOP3.LUT R5, R5, 0xffff0000, RZ, 0xc0, !PT ;  /* 0xffff000005057812 */ /* 0x000fe200078ec0ff */
[C---:B------:R-:W-:Y:S01]  /*9090*/  IMAD.U32 R7, R11.reuse, 0x10000, RZ ;  /* 0x000100000b077824 */ /* 0x040fe200078e00ff */
[----:B------:R-:W-:Y:S01]  /*90a0*/  LOP3.LUT R14, R14, 0xffff0000, RZ, 0xc0, !PT ;  /* 0xffff00000e0e7812 */ /* 0x000fe200078ec0ff */
[C---:B------:R-:W-:Y:S01]  /*90b0*/  FFMA.FTZ R25, R10.reuse, R12, -R25 ;  /* 0x0000000c0a197223 */ /* 0x040fe20000010819 */
[----:B------:R-:W-:Y:S01]  /*90c0*/  LOP3.LUT R11, R11, 0xffff0000, RZ, 0xc0, !PT ;  /* 0xffff00000b0b7812 */ /* 0x000fe200078ec0ff */
[----:B------:R-:W-:Y:S01]  /*90d0*/  FFMA.FTZ R12, R10, R15, R9 ;  /* 0x0000000f0a0c7223 */ /* 0x000fe20000010009 */
[C---:B------:R-:W-:Y:S01]  /*90e0*/  FMUL.FTZ R10, R4.reuse, R8 ;  /* 0x00000008040a7220 */ /* 0x040fe20000410000 */
[----:B------:R-:W-:Y:S01]  /*90f0*/  FMUL.FTZ R9, R4, R7 ;  /* 0x0000000704097220 */ /* 0x000fe20000410000 */
        /* <DEDUP_REMOVED lines=10> */
[----:B------:R3:W-:Y:S01]  /*91a0*/  STS.128 [R0+0x2000], R4 ;  /* 0x0020000400007388 */ /* 0x0007e20000000c00 */
[----:B------:R-:W-:Y:S05]  /*91b0*/  BRA `(.L_x_2941) ;  /* 0x00000014004c7947 */ /* 0x000fea0003800000 */
.L_x_2928:
[----:B------:R-:W1:Y:S01]  /*91c0*/  LDC R6, c[0x0][0x448] ;  /* 0x00011200ff067b82 */ /* 0x000e620000000800 */
[----:B------:R-:W-:Y:S01]  /*91d0*/  IMAD R3, R7, 0x40, R40 ;  /* 0x0000004007037824 */ /* 0x000fe200078e0228 */
[----:B------:R-:W-:Y:S01]  /*91e0*/  ULDC.64 UR4, c[0x0][0x3f8] ;  /* 0x0000fe0000047ab9 */ /* 0x000fe20000000a00 */
[----:B------:R-:W-:Y:S01]  /*91f0*/  ULDC.64 UR6, c[0x0][0x408] ;  /* 0x0001020000067ab9 */ /* 0x000fe20000000a00 */
[----:B------:R-:W-:Y:S02]  /*9200*/  IMAD.MOV.U32 R27, RZ, RZ, R29 ;  /* 0x000000ffff1b7224 */ /* 0x000fe400078e001d */
        /* <DEDUP_REMOVED lines=23> */
[----:B------:R-:W1:Y:S01]  /*9380*/  LDC R39, c[0x0][0x3f4] ;  /* 0x0000fd00ff277b82 */ /* 0x000e620000000800 */
[----:B------:R-:W2:Y:S01]  /*9390*/  SHFL.IDX PT, R3, R36, RZ, 0x1c1f ;  /* 0x001c1fff24037589 */ /* 0x000ea200000e0000 */
[----:B------:R-:W-:-:S03]  /*93a0*/  IMAD R25, R207, R6, RZ ;  /* 0x00000006cf197224 */ /* 0x000fc600078e02ff */
[----:B------:R-:W3:Y:S04]  /*93b0*/  SHFL.IDX PT, R0, R26, RZ, 0x1c1f ;  /* 0x001c1fff1a007589 */ /* 0x000ee800000e0000 */
[----:B------:R-:W4:Y:S04]  /*93c0*/  SHFL.IDX PT, R14, R37, RZ, 0x1c1f ;  /* 0x001c1fff250e7589 */ /* 0x000f2800000e0000 */
[----:B------:R-:W5:Y:S01]  /*93d0*/  SHFL.IDX PT, R4, R24, RZ, 0x1c1f ;  /* 0x001c1fff18047589 */ /* 0x000f6200000e0000 */
[----:B-1----:R-:W-:-:S04]  /*93e0*/  ISETP.GE.AND P0, PT, R18, R39, PT ;  /* 0x000000271200720c */ /* 0x002fc80003f06270 */
[----:B------:R-:W-:-:S13]  /*93f0*/  ISETP.GE.OR P1, PT, R40, R25, P0 ;  /* 0x000000192800720c */ /* 0x000fda0000726670 */
[C---:B------:R-:W-:Y:S01]  /*9400*/  @!P1 IMAD.SHL.U32 R5, R18.reuse, 0x2, RZ ;  /* 0x0000000212059824 */ /* 0x040fe200078e00ff */
[----:B------:R-:W-:-:S04]  /*9410*/  @!P1 SHF.L.U64.HI R7, R18, 0x1, R19 ;  /* 0x0000000112079819 */ /* 0x000fc80000010213 */
[----:B--2---:R-:W-:-:S05]  /*9420*/  @!P1 IADD3 R8, P2, R3, R5, RZ ;  /* 0x0000000503089210 */ /* 0x004fca0007f5e0ff */
[----:B---3--:R-:W-:-:S06]  /*9430*/  @!P1 IMAD.X R9, R0, 0x1, R7, P2 ;  /* 0x0000000100099824 */ /* 0x008fcc00010e0607 */
[----:B------:R-:W2:Y:S01]  /*9440*/  @!P1 LD.E.128 R8, desc[UR52][R8.64] ;  /* 0x0000003408089980 */ /* 0x000ea2000c101d00 */
[----:B----4-:R-:W-:-:S05]  /*9450*/  @!P1 IADD3 R14, P2, R14, R5, RZ ;  /* 0x000000050e0e9210 */ /* 0x010fca0007f5e0ff */
[----:B-----5:R-:W-:Y:S02]  /*9460*/  @!P1 IMAD.X R5, R4, 0x1, R7, P2 ;  /* 0x0000000104059824 */ /* 0x020fe400010e0607 */
[----:B------:R-:W-:-:S06]  /*9470*/  @!P1 IMAD.MOV.U32 R4, RZ, RZ, R14 ;  /* 0x000000ffff049224 */ /* 0x000fcc00078e000e */
[----:B------:R-:W3:Y:S01]  /*9480*/  @!P1 LD.E.128 R4, desc[UR52][R4.64] ;  /* 0x0000003404049980 */ /* 0x000ee2000c101d00 */
[----:B------:R-:W-:Y:S02]  /*9490*/  CS2R R20, SRZ ;  /* 0x0000000000147805 */ /* 0x000fe4000001ff00 */
[----:B------:R-:W-:Y:S02]  /*94a0*/  CS2R R30, SRZ ;  /* 0x00000000001e7805 */ /* 0x000fe4000001ff00 */
[----:B------:R-:W-:Y:S01]  /*94b0*/  CS2R R28, SRZ ;  /* 0x00000000001c7805 */ /* 0x000fe2000001ff00 */
[----:B------:R-:W1:Y:S01]  /*94c0*/  SHFL.IDX PT, R14, R37, 0x1, 0x1c1f ;  /* 0x003c1f00250e7f89 */ /* 0x000e6200000e0000 */
[----:B------:R-:W-:-:S03]  /*94d0*/  CS2R R34, SRZ ;  /* 0x0000000000227805 */ /* 0x000fc6000001ff00 */
[----:B------:R-:W4:Y:S01]  /*94e0*/  SHFL.IDX PT, R24, R24, 0x1, 0x1c1f ;  /* 0x003c1f0018187f89 */ /* 0x000f2200000e0000 */
[----:B--2---:R-:W-:Y:S02]  /*94f0*/  @!P1 IMAD.MOV.U32 R20, RZ, RZ, R8 ;  /* 0x000000ffff149224 */ /* 0x004fe400078e0008 */
[----:B------:R-:W-:Y:S02]  /*9500*/  @!P1 IMAD.MOV.U32 R21, RZ, RZ, R9 ;  /* 0x000000ffff159224 */ /* 0x000fe400078e0009 */
[----:B------:R-:W-:Y:S02]  /*9510*/  IMAD.MOV.U32 R0, RZ, RZ, R20 ;  /* 0x000000ffff007224 */ /* 0x000fe400078e0014 */
[----:B------:R-:W-:Y:S02]  /*9520*/  @!P1 IMAD.MOV.U32 R28, RZ, RZ, R10 ;  /* 0x000000ffff1c9224 */ /* 0x000fe400078e000a */
[----:B------:R-:W-:Y:S01]  /*9530*/  @!P1 IMAD.MOV.U32 R29, RZ, RZ, R11 ;  /* 0x000000ffff1d9224 */ /* 0x000fe200078e000b */
[----:B------:R-:W-:Y:S01]  /*9540*/  PRMT R38, R38, 0x5410, R0 ;  /* 0x0000541026267816 */ /* 0x000fe20000000000 */
[----:B------:R-:W-:Y:S01]  /*9550*/  IMAD.MOV.U32 R3, RZ, RZ, R21 ;  /* 0x000000ffff037224 */ /* 0x000fe200078e0015 */
[----:B------:R-:W2:Y:S01]  /*9560*/  SHFL.IDX PT, R0, R26, 0x1, 0x1c1f ;  /* 0x003c1f001a007f89 */ /* 0x000ea200000e0000 */
[----:B------:R-:W-:-:S02]  /*9570*/  IMAD.MOV.U32 R8, RZ, RZ, R28 ;  /* 0x000000ffff087224 */ /* 0x000fc400078e001c */
[----:B---3--:R-:W-:Y:S01]  /*9580*/  @!P1 IMAD.MOV.U32 R30, RZ, RZ, R4 ;  /* 0x000000ffff1e9224 */ /* 0x008fe200078e0004 */
[----:B------:R-:W-:Y:S01]  /*9590*/  PRMT R48, R48, 0x5410, R3 ;  /* 0x0000541030307816 */ /* 0x000fe20000000003 */
[----:B------:R-:W-:Y:S01]  /*95a0*/  @!P1 IMAD.MOV.U32 R31, RZ, RZ, R5 ;  /* 0x000000ffff1f9224 */ /* 0x000fe200078e0005 */
[----:B------:R3:W0:Y:S01]  /*95b0*/  SHFL.IDX PT, R3, R36, 0x1, 0x1c1f ;  /* 0x003c1f0024037f89 */ /* 0x00062200000e0000 */
[----:B------:R-:W-:Y:S01]  /*95c0*/  @!P1 IMAD.MOV.U32 R34, RZ, RZ, R6 ;  /* 0x000000ffff229224 */ /* 0x000fe200078e0006 */
[----:B------:R-:W-:Y:S01]  /*95d0*/  PRMT R38, R8, 0x7610, R38 ;  /* 0x0000761008267816 */ /* 0x000fe20000000026 */
[----:B------:R-:W-:Y:S02]  /*95e0*/  @!P1 IMAD.MOV.U32 R35, RZ, RZ, R7 ;  /* 0x000000ffff239224 */ /* 0x000fe400078e0007 */
[----:B------:R-:W-:Y:S02]  /*95f0*/  IMAD.MOV.U32 R4, RZ, RZ, R30 ;  /* 0x000000ffff047224 */ /* 0x000fe400078e001e */
[----:B------:R-:W-:-:S02]  /*9600*/  IMAD.MOV.U32 R5, RZ, RZ, R31 ;  /* 0x000000ffff057224 */ /* 0x000fc400078e001f */
[----:B------:R-:W-:Y:S02]  /*9610*/  IMAD.MOV.U32 R9, RZ, RZ, R29 ;  /* 0x000000ffff097224 */ /* 0x000fe400078e001d */
[----:B------:R-:W-:Y:S01]  /*9620*/  IMAD.MOV.U32 R6, RZ, RZ, R34 ;  /* 0x000000ffff067224 */ /* 0x000fe200078e0022 */
[----:B------:R-:W-:Y:S01]  /*9630*/  PRMT R41, R4, 0x5410, R5 ;  /* 0x0000541004297816 */ /* 0x000fe20000000005 */
[----:B------:R-:W-:Y:S01]  /*9640*/  IMAD.MOV.U32 R7, RZ, RZ, R35 ;  /* 0x000000ffff077224 */ /* 0x000fe200078e0023 */
[----:B---3--:R-:W-:Y:S02]  /*9650*/  PRMT R36, R9, 0x7610, R36 ;  /* 0x0000761009247816 */ /* 0x008fe40000000024 */
[----:B------:R-:W-:Y:S02]  /*9660*/  CS2R R4, SRZ ;  /* 0x0000000000047805 */ /* 0x000fe4000001ff00 */
[----:B-12-4-:R-:W-:-:S07]  /*9670*/  PRMT R45, R7, 0x5410, R6 ;  /* 0x00005410072d7816 */ /* 0x016fce0000000006 */
.L_x_3259:
[----:B------:R-:W2:Y:S01]  /*9680*/  LDL R7, [R1+0x3c] ;  /* 0x00003c0001077983 */ /* 0x000ea20000100800 */
[----:B------:R-:W-:Y:S01]  /*9690*/  VIADD R40, R40, 0x40 ;  /* 0x0000004028287836 */ /* 0x000fe20000000000 */
[----:B------:R-:W-:Y:S01]  /*96a0*/  BSSY B1, `(.L_x_2945) ;  /* 0x0000016000017945 */ /* 0x000fe20003800000 */
[----:B------:R-:W-:Y:S02]  /*96b0*/  CS2R R8, SRZ ;  /* 0x0000000000087805 */ /* 0x000fe4000001ff00 */
[----:B------:R-:W-:Y:S02]  /*96c0*/  CS2R R10, SRZ ;  /* 0x00000000000a7805 */ /* 0x000fe4000001ff00 */
[----:B------:R-:W-:Y:S02]  /*96d0*/  ISETP.GE.AND P1, PT, R40, R25, PT ;  /* 0x000000192800720c */ /* 0x000fe40003f26270 */
[----:B--2---:R-:W-:-:S04]  /*96e0*/  LEA.HI R6, R7, R7, RZ, 0x1 ;  /* 0x0000000707067211 */ /* 0x004fc800078f08ff */
[----:B------:R-:W-:-:S05]  /*96f0*/  LOP3.LUT R6, R6, 0xfffffffe, RZ, 0xc0, !PT ;  /* 0xfffffffe06067812 */ /* 0x000fca00078ec0ff */
[----:B------:R-:W-:Y:S01]  /*9700*/  IMAD.IADD R12, R7, 0x1, -R6 ;  /* 0x00000001070c7824 */ /* 0x000fe200078e0a06 */
[----:B------:R-:W-:-:S04]  /*9710*/  CS2R R6, SRZ ;  /* 0x0000000000067805 */ /* 0x000fc8000001ff00 */
[----:B------:R-:W-:Y:S01]  /*9720*/  SHF.L.U32 R12, R12, 0x1f, RZ ;  /* 0x0000001f0c0c7819 */ /* 0x000fe200000006ff */
[----:B------:R-:W-:Y:S06]  /*9730*/  @P1 BRA `(.L_x_2946) ;  /* 0x0000000000301947 */ /* 0x000fec0003800000 */
[----:B------:R-:W-:Y:S02]  /*9740*/  CS2R R6, SRZ ;  /* 0x0000000000067805 */ /* 0x000fe4000001ff00 */
[----:B------:R-:W-:Y:S02]  /*9750*/  CS2R R8, SRZ ;  /* 0x0000000000087805 */ /* 0x000fe4000001ff00 */
[----:B------:R-:W-:Y:S01]  /*9760*/  CS2R R10, SRZ ;  /* 0x00000000000a7805 */ /* 0x000fe2000001ff00 */
[----:B------:R-:W-:Y:S06]  /*9770*/  @P0 BRA `(.L_x_2946) ;  /* 0x0000000000200947 */ /* 0x000fec0003800000 */
[C---:B------:R-:W-:Y:S01]  /*9780*/  IMAD.SHL.U32 R4, R18.reuse, 0x2, RZ ;  /* 0x0000000212047824 */ /* 0x040fe200078e00ff */
[----:B------:R-:W-:-:S04]  /*9790*/  SHF.L.U64.HI R5, R18, 0x1, R19 ;  /* 0x0000000112057819 */ /* 0x000fc80000010213 */
[-C--:B0-----:R-:W-:Y:S02]  /*97a0*/  IADD3 R8, P1, R3, R4.reuse, RZ ;  /* 0x0000000403087210 */ /* 0x081fe40007f3e0ff */
[----:B------:R-:W-:-:S03]  /*97b0*/  IADD3 R4, P2, R14, R4, RZ ;  /* 0x000000040e047210 */ /* 0x000fc60007f5e0ff */
[--C-:B------:R-:W-:Y:S02]  /*97c0*/  IMAD.X R9, R0, 0x1, R5.reuse, P1 ;  /* 0x0000000100097824 */ /* 0x100fe400008e0605 */
[----:B------:R-:W-:-:S04]  /*97d0*/  IMAD.X R5, R24, 0x1, R5, P2 ;  /* 0x0000000118057824 */ /* 0x000fc800010e0605 */
[----:B------:R-:W5:Y:S04]  /*97e0*/  LD.E.128 R8, desc[UR52][R8.64] ;  /* 0x0000003408087980 */ /* 0x000f68000c101d00 */
[----:B------:R-:W5:Y:S02]  /*97f0*/  LD.E.128 R4, desc[UR52][R4.64] ;  /* 0x0000003404047980 */ /* 0x000f64000c101d00 */
.L_x_2946:
[----:B------:R-:W-:Y:S05]  /*9800*/  BSYNC B1 ;  /* 0x0000000000017941 */ /* 0x000fea0003800000 */
.L_x_2945:
[----:B------:R-:W1:Y:S01]  /*9810*/  SYNCS.PHASECHK.TRANS64.TRYWAIT P1, [R23+URZ+0x22800], R12 ;  /* 0x0228000c170075a7 */ /* 0x000e62000802017f */
[----:B-----5:R-:W-:Y:S01]  /*9820*/  IMAD.MOV.U32 R0, RZ, RZ, R4 ;  /* 0x000000ffff007224 */ /* 0x020fe200078e0004 */
[----:B------:R-:W-:Y:S01]  /*9830*/  VIADDMNMX R25, R25, -R228, 0x80, PT ;  /* 0x0000008019197446 */ /* 0x000fe200038009e4 */
[----:B0-----:R-:W-:Y:S01]  /*9840*/  IMAD.MOV.U32 R3, RZ, RZ, R5 ;  /* 0x000000ffff037224 */ /* 0x001fe200078e0005 */
[----:B------:R-:W-:Y:S01]  /*9850*/  BSSY B1, `(.L_x_2947) ;  /* 0x0000011000017945 */ /* 0x000fe20003800000 */
[C---:B------:R-:W-:Y:S01]  /*9860*/  VIADD R13, R208.reuse, 0x40 ;  /* 0x00000040d00d7836 */ /* 0x040fe20000000000 */
[-C--:B------:R-:W-:Y:S01]  /*9870*/  ISETP.GE.OR P2, PT, R208, R25.reuse, P0 ;  /* 0x00000019d000720c */ /* 0x080fe20000746670 */
[----:B------:R-:W-:Y:S01]  /*9880*/  IMAD.MOV.U32 R14, RZ, RZ, R9 ;  /* 0x000000ffff0e7224 */ /* 0x000fe200078e0009 */
[----:B------:R-:W-:Y:S01]  /*9890*/  PRMT R54, R0, 0x7610, R54 ;  /* 0x0000761000367816 */ /* 0x000fe20000000036 */
[----:B------:R-:W-:Y:S01]  /*98a0*/  IMAD.MOV.U32 R0, RZ, RZ, R6 ;  /* 0x000000ffff007224 */ /* 0x000fe200078e0006 */
[----:B------:R-:W-:Y:S01]  /*98b0*/  PRMT R55, R3, 0x7610, R55 ;  /* 0x0000761003377816 */ /* 0x000fe20000000037 */
[----:B------:R-:W-:Y:S01]  /*98c0*/  IMAD.MOV.U32 R3, RZ, RZ, R7 ;  /* 0x000000ffff037224 */ /* 0x000fe200078e0007 */
[----:B------:R-:W-:Y:S01]  /*98d0*/  ISETP.GE.OR P0, PT, R13, R25, P0 ;  /* 0x000000190d00720c */ /* 0x000fe20000706670 */
[----:B------:R-:W-:Y:S01]  /*98e0*/  IMAD.MOV.U32 R13, RZ, RZ, R8 ;  /* 0x000000ffff0d7224 */ /* 0x000fe200078e0008 */
[----:B------:R-:W-:Y:S01]  /*98f0*/  PRMT R56, R0, 0x7610, R56 ;  /* 0x0000761000387816 */ /* 0x000fe20000000038 */
[----:B------:R-:W-:Y:S01]  /*9900*/  IMAD.MOV.U32 R0, RZ, RZ, R10 ;  /* 0x000000ffff007224 */ /* 0x000fe200078e000a */
[----:B------:R-:W-:Y:S01]  /*9910*/  PRMT R54, R54, 0x5410, R3 ;  /* 0x0000541036367816 */ /* 0x000fe20000000003 */
[----:B------:R-:W-:Y:S01]  /*9920*/  IMAD.MOV.U32 R3, RZ, RZ, R11 ;  /* 0x000000ffff037224 */ /* 0x000fe200078e000b */
[----:B------:R-:W-:-:S02]  /*9930*/  PRMT R57, R13, 0x7610, R57 ;  /* 0x000076100d397816 */ /* 0x000fc40000000039 */
[----:B------:R-:W-:Y:S01]  /*9940*/  PRMT R58, R14, 0x7610, R58 ;  /* 0x000076100e3a7816 */ /* 0x000fe2000000003a */
[----:B-1----:R-:W-:Y:S06]  /*9950*/  @!P1 BRA `(.L_x_2948) ;  /* 0x000001b000c89947 */ /* 0x002fec0003800000 */
.L_x_3260:
[----:B------:R-:W-:Y:S05]  /*9960*/  BSYNC B1 ;  /* 0x0000000000017941 */ /* 0x000fea0003800000 */
.L_x_2947:
[----:B------:R-:W-:Y:S04]  /*9970*/  BSSY B1, `(.L_x_2949) ;  /* 0x000006b000017945 */ /* 0x000fe80003800000 */
[----:B------:R-:W-:Y:S05]  /*9980*/  @P2 BRA `(.L_x_2950) ;  /* 0x0000000400a42947 */ /* 0x000fea0003800000 */
[----:B------:R-:W2:Y:S01]  /*9990*/  LDL R15, [R1+0x28] ;  /* 0x00002800010f7983 */ /* 0x000ea20000100800 */
[----:B------:R-:W-:Y:S01]  /*99a0*/  IMAD.SHL.U32 R33, R33, 0x40, RZ ;  /* 0x0000004021217824 */ /* 0x000fe200078e00ff */
[----:B------:R-:W-:Y:S01]  /*99b0*/  SHF.R.U64 R43, R30, 0x10, R31 ;  /* 0x000000101e2b7819 */ /* 0x000fe2000000121f */
[----:B------:R-:W-:Y:S01]  /*99c0*/  IMAD.IADD R13, R18, 0x1, R39 ;  /* 0x00000001120d7824 */ /* 0x000fe200078e0227 */
[----:B------:R-:W-:Y:S02]  /*99d0*/  SHF.R.U64 R40, R20, 0x10, R21 ;  /* 0x0000001014287819 */ /* 0x000fe40000001215 */
[----:B------:R-:W-:Y:S02]  /*99e0*/  LOP3.LUT R33, R33, 0x1c0, RZ, 0xc0, !PT ;  /* 0x000001c021217812 */ /* 0x000fe400078ec0ff */
[----:B------:R-:W-:Y:S02]  /*99f0*/  SHF.R.U64 R46, R34, 0x10, R35 ;  /* 0x00000010222e7819 */ /* 0x000fe40000001223 */
[----:B------:R-:W-:-:S02]  /*9a00*/  SHF.R.U32.HI R14, RZ, 0x3, R33 ;  /* 0x00000003ff0e7819 */ /* 0x000fc40000011621 */
[C---:B------:R-:W-:Y:S02]  /*9a10*/  LOP3.LUT R13, R33.reuse, 0x38, R13, 0xf8, !PT ;  /* 0x00000038210d7812 */ /* 0x040fe400078ef80d */
[----:B0-----:R-:W-:Y:S02]  /*9a20*/  LOP3.LUT R12, R33, 0x38, R18, 0xf8, !PT ;  /* 0x00000038210c7812 */ /* 0x001fe400078ef812 */
[-C--:B------:R-:W-:Y:S02]  /*9a30*/  LOP3.LUT R13, R13, R14.reuse, RZ, 0x3c, !PT ;  /* 0x0000000e0d0d7212 */ /* 0x080fe400078e3cff */
[----:B------:R-:W-:Y:S02]  /*9a40*/  LOP3.LUT R12, R12, R14, RZ, 0x3c, !PT ;  /* 0x0000000e0c0c7212 */ /* 0x000fe400078e3cff */
[----:B------:R-:W-:Y:S02]  /*9a50*/  SHF.R.U32.HI R47, RZ, 0x10, R35 ;  /* 0x00000010ff2f7819 */ /* 0x000fe40000011623 */
[----:B------:R-:W-:-:S02]  /*9a60*/  PRMT R43, R41, 0x5410, R43 ;  /* 0x00005410292b7816 */ /* 0x000fc4000000002b */
[----:B------:R-:W-:Y:S02]  /*9a70*/  SHF.R.U32.HI R44, RZ, 0x10, R31 ;  /* 0x00000010ff2c7819 */ /* 0x000fe4000001161f */
[----:B------:R-:W-:Y:S02]  /*9a80*/  PRMT R40, R38, 0x5432, R40 ;  /* 0x0000543226287816 */ /* 0x000fe40000000028 */
[C---:B------:R-:W-:Y:S02]  /*9a90*/  PRMT R46, R45.reuse, 0x5432, R46 ;  /* 0x000054322d2e7816 */ /* 0x040fe4000000002e */
[----:B------:R-:W-:Y:S01]  /*9aa0*/  PRMT R47, R45, 0x5410, R47 ;  /* 0x000054102d2f7816 */ /* 0x000fe2000000002f */
[----:B------:R-:W-:Y:S01]  /*9ab0*/  IMAD.U32 R45, R43, 0x10000, RZ ;  /* 0x000100002b2d7824 */ /* 0x000fe200078e00ff */
[----:B------:R-:W-:Y:S01]  /*9ac0*/  PRMT R44, R41, 0x5432, R44 ;  /* 0x00005432292c7816 */ /* 0x000fe2000000002c */
[----:B------:R-:W-:Y:S01]  /*9ad0*/  IMAD.U32 R41, R40, 0x10000, RZ ;  /* 0x0001000028297824 */ /* 0x000fe200078e00ff */
[----:B------:R-:W-:-:S02]  /*9ae0*/  SHF.R.U32.HI R42, RZ, 0x10, R21 ;  /* 0x00000010ff2a7819 */ /* 0x000fc40000011615 */
[--C-:B------:R-:W-:Y:S02]  /*9af0*/  SHF.R.U64 R21, R28, 0x10, R29.reuse ;  /* 0x000000101c157819 */ /* 0x100fe4000000121d */
[----:B------:R-:W-:Y:S02]  /*9b00*/  LOP3.LUT R43, R43, 0xffff0000, RZ, 0xc0, !PT ;  /* 0xffff00002b2b7812 */ /* 0x000fe400078ec0ff */
[----:B------:R-:W-:Y:S02]  /*9b10*/  SHF.R.U32.HI R29, RZ, 0x10, R29 ;  /* 0x00000010ff1d7819 */ /* 0x000fe4000001161d */
[----:B------:R-:W-:Y:S02]  /*9b20*/  PRMT R42, R48, 0x5432, R42 ;  /* 0x00005432302a7816 */ /* 0x000fe4000000002a */
[----:B------:R-:W-:Y:S02]  /*9b30*/  PRMT R36, R36, 0x5410, R29 ;  /* 0x0000541024247816 */ /* 0x000fe4000000001d */
[----:B------:R-:W-:Y:S01]  /*9b40*/  PRMT R38, R38, 0x5410, R21 ;  /* 0x0000541026267816 */ /* 0x000fe20000000015 */
[----:B--2---:R-:W-:-:S02]  /*9b50*/  IMAD R24, R15, 0x200, R13 ;  /* 0x000002000f187824 */ /* 0x004fc400078e020d */
[----:B------:R-:W-:Y:S02]  /*9b60*/  IMAD R12, R15, 0x200, R12 ;  /* 0x000002000f0c7824 */ /* 0x000fe400078e020c */
[--C-:B------:R-:W-:Y:S02]  /*9b70*/  IMAD R37, R24, 0x2, R23.reuse ;  /* 0x0000000218257824 */ /* 0x100fe400078e0217 */
[----:B------:R-:W-:-:S03]  /*9b80*/  IMAD R33, R12, 0x2, R23 ;  /* 0x000000020c217824 */ /* 0x000fc600078e0217 */
[----:B------:R-:W0:Y:S04]  /*9b90*/  LDS.128 R24, [R37+0x18400] ;  /* 0x0184000025187984 */ /* 0x000e280000000c00 */
[----:B------:R-:W1:Y:S01]  /*9ba0*/  LDS.128 R12, [R33+0x18400] ;  /* 0x01840000210c7984 */ /* 0x000e620000000c00 */
[C---:B0-----:R-:W-:Y:S01]  /*9bb0*/  IMAD.U32 R30, R24.reuse, 0x10000, RZ ;  /* 0x00010000181e7824 */ /* 0x041fe200078e00ff */
[----:B------:R-:W-:Y:S01]  /*9bc0*/  LOP3.LUT R24, R24, 0xffff0000, RZ, 0xc0, !PT ;  /* 0xffff000018187812 */ /* 0x000fe200078ec0ff */
[C---:B------:R-:W-:Y:S01]  /*9bd0*/  IMAD.U32 R31, R25.reuse, 0x10000, RZ ;  /* 0x00010000191f7824 */ /* 0x040fe200078e00ff */
[----:B------:R-:W-:Y:S01]  /*9be0*/  LOP3.LUT R25, R25, 0xffff0000, RZ, 0xc0, !PT ;  /* 0xffff000019197812 */ /* 0x000fe200078ec0ff */
[----:B-1----:R-:W-:Y:S02]  /*9bf0*/  IMAD.U32 R20, R12, 0x10000, RZ ;  /* 0x000100000c147824 */ /* 0x002fe400078e00ff */
[C---:B------:R-:W-:Y:S01]  /*9c00*/  FMUL.FTZ R49, R30.reuse, R45 ;  /* 0x0000002d1e317220 */ /* 0x040fe20000410000 */
[----:B------:R-:W-:Y:S01]  /*9c10*/  FMUL.FTZ R51, R30, R41 ;  /* 0x000000291e337220 */ /* 0x000fe20000410000 */
[----:B------:R-:W-:Y:S01]  /*9c20*/  LOP3.LUT R12, R12, 0xffff0000, RZ, 0xc0, !PT ;  /* 0xffff00000c0c7812 */ /* 0x000fe200078ec0ff */
[----:B------:R-:W-:-:S02]  /*9c30*/  IMAD.U32 R30, R44, 0x10000, RZ ;  /* 0x000100002c1e7824 */ /* 0x000fc400078e00ff */
[----:B------:R-:W-:Y:S01]  /*9c40*/  FFMA.FTZ R49, R20, R41, -R49 ;  /* 0x0000002914317223 */ /* 0x000fe20000010831 */
[----:B------:R-:W-:Y:S01]  /*9c50*/  LOP3.LUT R41, R40, 0xffff0000, RZ, 0xc0, !PT ;  /* 0xffff000028297812 */ /* 0x000fe200078ec0ff */
[----:B------:R-:W-:Y:S01]  /*9c60*/  FFMA.FTZ R51, R20, R45, R51 ;  /* 0x0000002d14337223 */ /* 0x000fe20000010033 */
[----:B------:R-:W-:Y:S01]  /*9c70*/  FMUL.FTZ R53, R24, R43 ;  /* 0x0000002b18357220 */ /* 0x000fe20000410000 */
[----:B------:R-:W-:Y:S02]  /*9c80*/  IMAD.U32 R20, R42, 0x10000, RZ ;  /* 0x000100002a147824 */ /* 0x000fe400078e00ff */
[----:B------:R-:W-:Y:S01]  /*9c90*/  FMUL.FTZ R50, R31, R30 ;  /* 0x0000001e1f327220 */ /* 0x000fe20000410000 */
[-C--:B------:R-:W-:Y:S01]  /*9ca0*/  FMUL.FTZ R45, R24, R41.reuse ;  /* 0x00000029182d7220 */ /* 0x080fe20000410000 */
[----:B------:R-:W-:Y:S02]  /*9cb0*/  IMAD.U32 R21, R13, 0x10000, RZ ;  /* 0x000100000d157824 */ /* 0x000fe400078e00ff */
[----:B------:R-:W-:Y:S01]  /*9cc0*/  FFMA.FTZ R40, R12, R41, -R53 ;  /* 0x000000290c287223 */ /* 0x000fe20000010835 */
[----:B------:R-:W-:-:S02]  /*9cd0*/  IMAD.U32 R35, R27, 0x10000, RZ ;  /* 0x000100001b237824 */ /* 0x000fc400078e00ff */
[----:B------:R-:W-:Y:S01]  /*9ce0*/  FFMA.FTZ R48, R12, R43, R45 ;  /* 0x0000002b0c307223 */ /* 0x000fe2000001002d */
[----:B------:R-:W-:Y:S02]  /*9cf0*/  IMAD.U32 R24, R47, 0x10000, RZ ;  /* 0x000100002f187824 */ /* 0x000fe400078e00ff */
[-C--:B------:R-:W-:Y:S01]  /*9d00*/  FMUL.FTZ R31, R31, R20.reuse ;  /* 0x000000141f1f7220 */ /* 0x080fe20000410000 */
[----:B------:R-:W-:Y:S02]  /*9d10*/  IMAD.U32 R12, R36, 0x10000, RZ ;  /* 0x00010000240c7824 */ /* 0x000fe400078e00ff */
[----:B------:R-:W-:Y:S01]  /*9d20*/  FFMA.FTZ R50, R21, R20, -R50 ;  /* 0x0000001415327223 */ /* 0x000fe20000010832 */
[----:B------:R-:W-:Y:S02]  /*9d30*/  IMAD.U32 R29, R15, 0x10000, RZ ;  /* 0x000100000f1d7824 */ /* 0x000fe400078e00ff */
[----:B------:R-:W-:Y:S01]  /*9d40*/  FFMA.FTZ R30, R21, R30, R31 ;  /* 0x0000001e151e7223 */ /* 0x000fe2000001001f */
[C---:B------:R-:W-:Y:S01]  /*9d50*/  FMUL.FTZ R20, R35.reuse, R24 ;  /* 0x0000001823147220 */ /* 0x040fe20000410000 */
[----:B------:R-:W-:Y:S01]  /*9d60*/  LOP3.LUT R44, R44, 0xffff0000, RZ, 0xc0, !PT ;  /* 0xffff00002c2c7812 */ /* 0x000fe200078ec0ff */
[-C--:B------:R-:W-:Y:S01]  /*9d70*/  FMUL.FTZ R52, R35, R12.reuse ;  /* 0x0000000c23347220 */ /* 0x080fe20000410000 */
[----:B------:R-:W-:Y:S01]  /*9d80*/  IMAD.U32 R34, R26, 0x10000, RZ ;  /* 0x000100001a227824 */ /* 0x000fe200078e00ff */
[----:B------:R-:W-:Y:S01]  /*9d90*/  LOP3.LUT R42, R42, 0xffff0000, RZ, 0xc0, !PT ;  /* 0xffff00002a2a7812 */ /* 0x000fe200078ec0ff */
[----:B------:R-:W-:Y:S01]  /*9da0*/  IMAD.U32 R31, R46, 0x10000, RZ ;  /* 0x000100002e1f7824 */ /* 0x000fe200078e00ff */
[----:B------:R-:W-:Y:S01]  /*9db0*/  LOP3.LUT R13, R13, 0xffff0000, RZ, 0xc0, !PT ;  /* 0xffff00000d0d7812 */ /* 0x000fe200078ec0ff */
[C---:B------:R-:W-:Y:S01]  /*9dc0*/  FFMA.FTZ R43, R29.reuse, R12, -R20 ;  /* 0x0000000c1d2b7223 */ /* 0x040fe20000010814 */
[----:B------:R-:W-:Y:S01]  /*9dd0*/  FFMA.FTZ R52, R29, R24, R52 ;  /* 0x000000181d347223 */ /* 0x000fe20000010034 */
[----:B------:R-:W-:-:S02]  /*9de0*/  IMAD.U32 R28, R14, 0x10000, RZ ;  /* 0x000100000e1c7824 */ /* 0x000fc400078e00ff */
[C---:B------:R-:W-:Y:S01]  /*9df0*/  FMUL.FTZ R12, R25.reuse, R44 ;  /* 0x0000002c190c7220 */ /* 0x040fe20000410000 */
[----:B------:R-:W-:Y:S02]  /*9e00*/  IMAD.U32 R21, R38, 0x10000, RZ ;  /* 0x0001000026157824 */ /* 0x000fe400078e00ff */
[C---:B------:R-:W-:Y:S01]  /*9e10*/  FMUL.FTZ R29, R34.reuse, R31 ;  /* 0x0000001f221d7220 */ /* 0x040fe20000410000 */
[-C--:B------:R-:W-:Y:S01]  /*9e20*/  FMUL.FTZ R35, R25, R42.reuse ;  /* 0x0000002a19237220 */ /* 0x080fe20000410000 */
[C---:B------:R-:W-:Y:S01]  /*9e30*/  FFMA.FTZ R25, R13.reuse, R42, -R12 ;  /* 0x0000002a0d197223 */ /* 0x040fe2000001080c */
[-C--:B------:R-:W-:Y:S01]  /*9e40*/  FMUL.FTZ R41, R34, R21.reuse ;  /* 0x0000001522297220 */ /* 0x080fe20000410000 */
[----:B------:R-:W-:Y:S01]  /*9e50*/  FFMA.FTZ R29, R28, R21, -R29 ;  /* 0x000000151c1d7223 */ /* 0x000fe2000001081d */
[----:B------:R-:W-:Y:S01]  /*9e60*/  LOP3.LUT R26, R26, 0xffff0000, RZ, 0xc0, !PT ;  /* 0xffff00001a1a7812 */ /* 0x000fe200078ec0ff */
[----:B------:R-:W-:Y:S01]  /*9e70*/  FFMA.FTZ R35, R13, R44, R35 ;  /* 0x0000002c0d237223 */ /* 0x000fe20000010023 */
[----:B------:R-:W-:Y:S01]  /*9e80*/  LOP3.LUT R27, R27, 0xffff0000, RZ, 0xc0, !PT ;  /* 0xffff00001b1b7812 */ /* 0x000fe200078ec0ff */
[----:B------:R-:W-:Y:S01]  /*9e90*/  FFMA.FTZ R41, R28, R31, R41 ;  /* 0x0000001f1c297223 */ /* 0x000fe20000010029 */
[----:B------:R-:W-:-:S02]  /*9ea0*/  LOP3.LUT R21, R46, 0xffff0000, RZ, 0xc0, !PT ;  /* 0xffff00002e157812 */ /* 0x000fc400078ec0ff */
[----:B------:R-:W-:Y:S02]  /*9eb0*/  LOP3.LUT R12, R47, 0xffff0000, RZ, 0xc0, !PT ;  /* 0xffff00002f0c7812 */ /* 0x000fe400078ec0ff */
[----:B------:R-:W-:Y:S01]  /*9ec0*/  LOP3.LUT R13, R38, 0xffff0000, RZ, 0xc0, !PT ;  /* 0xffff0000260d7812 */ /* 0x000fe200078ec0ff */
[----:B------:R-:W-:Y:S01]  /*9ed0*/  FMUL.FTZ R31, R26, R21 ;  /* 0x000000151a1f7220 */ /* 0x000fe20000410000 */
[----:B------:R-:W-:Y:S01]  /*9ee0*/  LOP3.LUT R36, R36, 0xffff0000, RZ, 0xc0, !PT ;  /* 0xffff000024247812 */ /* 0x000fe200078ec0ff */
[----:B------:R-:W-:Y:S01]  /*9ef0*/  FMUL.FTZ R24, R27, R12 ;  /* 0x0000000c1b187220 */ /* 0x000fe20000410000 */
[----:B------:R-:W-:Y:S01]  /*9f00*/  LOP3.LUT R14, R14, 0xffff0000, RZ, 0xc0, !PT ;  /* 0xffff00000e0e7812 */ /* 0x000fe200078ec0ff */
[-C--:B------:R-:W-:Y:S01]  /*9f10*/  FMUL.FTZ R26, R26, R13.reuse ;  /* 0x0000000d1a1a7220 */ /* 0x080fe20000410000 */
[----:B------:R-:W-:Y:S01]  /*9f20*/  LOP3.LUT R15, R15, 0xffff0000, RZ, 0xc0, !PT ;  /* 0xffff00000f0f7812 */ /* 0x000fe200078ec0ff */
[-C--:B------:R-:W-:Y:S02]  /*9f30*/  FMUL.FTZ R27, R27, R36.reuse ;  /* 0x000000241b1b7220 */ /* 0x080fe40000410000 */
        /* <DEDUP_REMOVED lines=14> */
.L_x_2950:
[----:B------:R-:W-:Y:S05]  /*a020*/  BSYNC B1 ;  /* 0x0000000000017941 */ /* 0x000fea0003800000 */
.L_x_2949:
[----:B------:R-:W-:Y:S01]  /*a030*/  PRMT R3, R3, 0x5410, R0 ;  /* 0x0000541003037816 */ /* 0x000fe20000000000 */
[----:B------:R-:W-:Y:S06]  /*a040*/  @P0 BRA `(.L_x_2941) ;  /* 0x0000000400a80947 */ /* 0x000fec0003800000 */
[----:B01----:R-:W2:Y:S01]  /*a050*/  LDL R12, [R1+0x2c] ;  /* 0x00002c00010c7983 */ /* 0x003ea20000100800 */
        /* <DEDUP_REMOVED lines=10> */
[----:B------:R-:W-:Y:S02]  /*a100*/  LOP3.LUT R0, R0, R13, RZ, 0x3c, !PT ;  /* 0x0000000d00007212 */ /* 0x000fe400078e3cff */
[----:B------:R-:W-:Y:S02]  /*a110*/  SHF.R.U64 R33, R4, 0x10, R5 ;  /* 0x0000001004217819 */ /* 0x000fe40000001205 */
[----:B------:R-:W-:Y:S02]  /*a120*/  SHF.R.U64 R21, R8, 0x10, R9 ;  /* 0x0000001008157819 */ /* 0x000fe40000001209 */
[----:B------:R-:W-:Y:S02]  /*a130*/  PRMT R33, R54, 0x5410, R33 ;  /* 0x0000541036217816 */ /* 0x000fe40000000021 */
[----:B------:R-:W-:Y:S02]  /*a140*/  SHF.R.U32.HI R29, RZ, 0x10, R9 ;  /* 0x00000010ff1d7819 */ /* 0x000fe40000011609 */
[--C-:B------:R-:W-:Y:S01]  /*a150*/  SHF.R.U64 R30, R10, 0x10, R11.reuse ;  /* 0x000000100a1e7819 */ /* 0x100fe2000000120b */
[----:B------:R-:W-:Y:S01]  /*a160*/  IMAD.U32 R34, R33, 0x10000, RZ ;  /* 0x0001000021227824 */ /* 0x000fe200078e00ff */
[----:B------:R-:W-:-:S02]  /*a170*/  SHF.R.U32.HI R31, RZ, 0x10, R11 ;  /* 0x00000010ff1f7819 */ /* 0x000fc4000001160b */
[----:B------:R-:W-:Y:S02]  /*a180*/  SHF.R.U32.HI R35, RZ, 0x10, R5 ;  /* 0x00000010ff237819 */ /* 0x000fe40000011605 */
[----:B------:R-:W-:Y:S02]  /*a190*/  PRMT R21, R57, 0x5410, R21 ;  /* 0x0000541039157816 */ /* 0x000fe40000000015 */
[----:B------:R-:W-:Y:S02]  /*a1a0*/  SHF.R.U32.HI R38, RZ, 0x10, R7 ;  /* 0x00000010ff267819 */ /* 0x000fe40000011607 */
[----:B------:R-:W-:Y:S01]  /*a1b0*/  PRMT R30, R3, 0x5432, R30 ;  /* 0x00005432031e7816 */ /* 0x000fe2000000001e */
[----:B------:R-:W-:Y:S01]  /*a1c0*/  IMAD.U32 R28, R21, 0x10000, RZ ;  /* 0x00010000151c7824 */ /* 0x000fe200078e00ff */
[----:B------:R-:W-:Y:S02]  /*a1d0*/  PRMT R31, R3, 0x5410, R31 ;  /* 0x00005410031f7816 */ /* 0x000fe4000000001f */
[----:B------:R-:W-:-:S02]  /*a1e0*/  PRMT R35, R55, 0x5410, R35 ;  /* 0x0000541037237816 */ /* 0x000fc40000000023 */
[----:B------:R-:W-:Y:S02]  /*a1f0*/  PRMT R29, R58, 0x5410, R29 ;  /* 0x000054103a1d7816 */ /* 0x000fe4000000001d */
[----:B------:R-:W-:Y:S01]  /*a200*/  PRMT R38, R54, 0x5432, R38 ;  /* 0x0000543236267816 */ /* 0x000fe20000000026 */
[----:B------:R-:W-:Y:S01]  /*a210*/  IMAD.U32 R36, R35, 0x10000, RZ ;  /* 0x0001000023247824 */ /* 0x000fe200078e00ff */
[----:B------:R-:W-:Y:S02]  /*a220*/  SHF.R.U64 R37, R6, 0x10, R7 ;  /* 0x0000001006257819 */ /* 0x000fe40000001207 */
[----:B------:R-:W-:Y:S02]  /*a230*/  LOP3.LUT R33, R33, 0xffff0000, RZ, 0xc0, !PT ;  /* 0xffff000021217812 */ /* 0x000fe400078ec0ff */
[----:B------:R-:W-:Y:S02]  /*a240*/  PRMT R37, R56, 0x5410, R37 ;  /* 0x0000541038257816 */ /* 0x000fe40000000025 */
[----:B------:R-:W-:-:S02]  /*a250*/  LOP3.LUT R21, R21, 0xffff0000, RZ, 0xc0, !PT ;  /* 0xffff000015157812 */ /* 0x000fc400078ec0ff */
[----:B------:R-:W-:Y:S01]  /*a260*/  LOP3.LUT R35, R35, 0xffff0000, RZ, 0xc0, !PT ;  /* 0xffff000023237812 */ /* 0x000fe200078ec0ff */
[----:B--2---:R-:W-:-:S04]  /*a270*/  IMAD.IADD R0, R12, 0x1, R0 ;  /* 0x000000010c007824 */ /* 0x004fc800078e0200 */
[----:B------:R-:W-:Y:S01]  /*a280*/  IMAD R0, R0, 0x2, R23 ;  /* 0x0000000200007824 */ /* 0x000fe200078e0217 */
[----:B---3--:R-:W0:Y:S04]  /*a290*/  LDS.128 R12, [R41+0x18400] ;  /* 0x01840000290c7984 */ /* 0x008e280000000c00 */
[----:B------:R-:W1:Y:S01]  /*a2a0*/  LDS.128 R24, [R0+0x18400] ;  /* 0x0184000000187984 */ /* 0x000e620000000c00 */
[----:B0-----:R-:W-:Y:S02]  /*a2b0*/  IMAD.U32 R3, R12, 0x10000, RZ ;  /* 0x000100000c037824 */ /* 0x001fe400078e00ff */
[----:B-1----:R-:W-:-:S04]  /*a2c0*/  IMAD.U32 R9, R24, 0x10000, RZ ;  /* 0x0001000018097824 */ /* 0x002fc800078e00ff */
[----:B------:R-:W-:Y:S01]  /*a2d0*/  FMUL.FTZ R40, R9, R34 ;  /* 0x0000002209287220 */ /* 0x000fe20000410000 */
[----:B------:R-:W-:Y:S02]  /*a2e0*/  IMAD.U32 R11, R25, 0x10000, RZ ;  /* 0x00010000190b7824 */ /* 0x000fe400078e00ff */
[-C--:B------:R-:W-:Y:S01]  /*a2f0*/  FMUL.FTZ R42, R9, R28.reuse ;  /* 0x0000001c092a7220 */ /* 0x080fe20000410000 */
[----:B------:R-:W-:Y:S01]  /*a300*/  FFMA.FTZ R40, R3, R28, -R40 ;  /* 0x0000001c03287223 */ /* 0x000fe20000010828 */
[----:B------:R-:W-:Y:S02]  /*a310*/  IMAD.U32 R28, R29, 0x10000, RZ ;  /* 0x000100001d1c7824 */ /* 0x000fe400078e00ff */
[----:B------:R-:W-:Y:S02]  /*a320*/  IMAD.U32 R20, R27, 0x10000, RZ ;  /* 0x000100001b147824 */ /* 0x000fe400078e00ff */
[----:B------:R-:W-:Y:S02]  /*a330*/  IMAD.U32 R9, R38, 0x10000, RZ ;  /* 0x0001000026097824 */ /* 0x000fe400078e00ff */
[----:B------:R-:W-:Y:S01]  /*a340*/  FMUL.FTZ R44, R11, R36 ;  /* 0x000000240b2c7220 */ /* 0x000fe20000410000 */
[----:B------:R-:W-:-:S02]  /*a350*/  IMAD.U32 R5, R13, 0x10000, RZ ;  /* 0x000100000d057824 */ /* 0x000fc400078e00ff */
[----:B------:R-:W-:Y:S01]  /*a360*/  FFMA.FTZ R42, R3, R34, R42 ;  /* 0x00000022032a7223 */ /* 0x000fe2000001002a */
[----:B------:R-:W-:Y:S02]  /*a370*/  IMAD.U32 R3, R31, 0x10000, RZ ;  /* 0x000100001f037824 */ /* 0x000fe400078e00ff */
[-C--:B------:R-:W-:Y:S01]  /*a380*/  FMUL.FTZ R34, R11, R28.reuse ;  /* 0x0000001c0b227220 */ /* 0x080fe20000410000 */
[----:B------:R-:W-:Y:S01]  /*a390*/  IMAD.U32 R8, R15, 0x10000, RZ ;  /* 0x000100000f087824 */ /* 0x000fe200078e00ff */
[----:B------:R-:W-:Y:S01]  /*a3a0*/  LOP3.LUT R10, R24, 0xffff0000, RZ, 0xc0, !PT ;  /* 0xffff0000180a7812 */ /* 0x000fe200078ec0ff */
[C---:B------:R-:W-:Y:S01]  /*a3b0*/  FMUL.FTZ R11, R20.reuse, R9 ;  /* 0x00000009140b7220 */ /* 0x040fe20000410000 */
[----:B------:R-:W-:Y:S01]  /*a3c0*/  FFMA.FTZ R44, R5, R28, -R44 ;  /* 0x0000001c052c7223 */ /* 0x000fe2000001082c */
[-C--:B------:R-:W-:Y:S01]  /*a3d0*/  FMUL.FTZ R28, R20, R3.reuse ;  /* 0x00000003141c7220 */ /* 0x080fe20000410000 */
[----:B------:R-:W-:Y:S01]  /*a3e0*/  LOP3.LUT R4, R12, 0xffff0000, RZ, 0xc0, !PT ;  /* 0xffff00000c047812 */ /* 0x000fe200078ec0ff */
[----:B------:R-:W-:Y:S01]  /*a3f0*/  FFMA.FTZ R20, R8, R3, -R11 ;  /* 0x0000000308147223 */ /* 0x000fe2000001080b */
[----:B------:R-:W-:Y:S01]  /*a400*/  FMUL.FTZ R3, R10, R33 ;  /* 0x000000210a037220 */ /* 0x000fe20000410000 */
[----:B------:R-:W-:Y:S01]  /*a410*/  LOP3.LUT R12, R13, 0xffff0000, RZ, 0xc0, !PT ;  /* 0xffff00000d0c7812 */ /* 0x000fe200078ec0ff */
[----:B------:R-:W-:Y:S01]  /*a420*/  FFMA.FTZ R34, R5, R36, R34 ;  /* 0x0000002405227223 */ /* 0x000fe20000010022 */
[----:B------:R-:W-:-:S02]  /*a430*/  IMAD.U32 R13, R26, 0x10000, RZ ;  /* 0x000100001a0d7824 */ /* 0x000fc400078e00ff */
[----:B------:R-:W-:Y:S01]  /*a440*/  FFMA.FTZ R28, R8, R9, R28 ;  /* 0x00000009081c7223 */ /* 0x000fe2000001001c */
[----:B------:R-:W-:Y:S02]  /*a450*/  IMAD.U32 R5, R37, 0x10000, RZ ;  /* 0x0001000025057824 */ /* 0x000fe400078e00ff */
[-C--:B------:R-:W-:Y:S01]  /*a460*/  FMUL.FTZ R9, R10, R21.reuse ;  /* 0x000000150a097220 */ /* 0x080fe20000410000 */
[----:B------:R-:W-:Y:S01]  /*a470*/  FFMA.FTZ R21, R4, R21, -R3 ;  /* 0x0000001504157223 */ /* 0x000fe20000010803 */
[----:B------:R-:W-:Y:S01]  /*a480*/  LOP3.LUT R24, R25, 0xffff0000, RZ, 0xc0, !PT ;  /* 0xffff000019187812 */ /* 0x000fe200078ec0ff */
[----:B------:R-:W-:Y:S02]  /*a490*/  IMAD.U32 R3, R30, 0x10000, RZ ;  /* 0x000100001e037824 */ /* 0x000fe400078e00ff */
[----:B------:R-:W-:Y:S01]  /*a4a0*/  FMUL.FTZ R25, R13, R5 ;  /* 0x000000050d197220 */ /* 0x000fe20000410000 */
[C---:B------:R-:W-:Y:S01]  /*a4b0*/  IMAD.U32 R6, R14.reuse, 0x10000, RZ ;  /* 0x000100000e067824 */ /* 0x040fe200078e00ff */
[----:B------:R-:W-:Y:S01]  /*a4c0*/  LOP3.LUT R7, R14, 0xffff0000, RZ, 0xc0, !PT ;  /* 0xffff00000e077812 */ /* 0x000fe200078ec0ff */
[----:B------:R-:W-:Y:S01]  /*a4d0*/  FFMA.FTZ R9, R4, R33, R9 ;  /* 0x0000002104097223 */ /* 0x000fe20000010009 */
[----:B------:R-:W-:Y:S01]  /*a4e0*/  LOP3.LUT R14, R15, 0xffff0000, RZ, 0xc0, !PT ;  /* 0xffff00000f0e7812 */ /* 0x000fe200078ec0ff */
[-C--:B------:R-:W-:Y:S01]  /*a4f0*/  FMUL.FTZ R13, R13, R3.reuse ;  /* 0x000000030d0d7220 */ /* 0x080fe20000410000 */
[----:B------:R-:W-:Y:S01]  /*a500*/  LOP3.LUT R15, R26, 0xffff0000, RZ, 0xc0, !PT ;  /* 0xffff00001a0f7812 */ /* 0x000fe200078ec0ff */
[----:B------:R-:W-:Y:S01]  /*a510*/  FFMA.FTZ R25, R6, R3, -R25 ;  /* 0x0000000306197223 */ /* 0x000fe20000010819 */
[----:B------:R-:W-:-:S02]  /*a520*/  LOP3.LUT R4, R37, 0xffff0000, RZ, 0xc0, !PT ;  /* 0xffff000025047812 */ /* 0x000fc400078ec0ff */
[----:B------:R-:W-:Y:S02]  /*a530*/  LOP3.LUT R30, R30, 0xffff0000, RZ, 0xc0, !PT ;  /* 0xffff00001e1e7812 */ /* 0x000fe400078ec0ff */
[----:B------:R-:W-:Y:S02]  /*a540*/  LOP3.LUT R26, R27, 0xffff0000, RZ, 0xc0, !PT ;  /* 0xffff00001b1a7812 */ /* 0x000fe400078ec0ff */
[----:B------:R-:W-:Y:S01]  /*a550*/  LOP3.LUT R3, R38, 0xffff0000, RZ, 0xc0, !PT ;  /* 0xffff000026037812 */ /* 0x000fe200078ec0ff */
[----:B------:R-:W-:Y:S01]  /*a560*/  FFMA.FTZ R10, R6, R5, R13 ;  /* 0x00000005060a7223 */ /* 0x000fe2000001000d */
[----:B------:R-:W-:Y:S02]  /*a570*/  LOP3.LUT R29, R29, 0xffff0000, RZ, 0xc0, !PT ;  /* 0xffff00001d1d7812 */ /* 0x000fe400078ec0ff */
[----:B------:R-:W-:Y:S01]  /*a580*/  LOP3.LUT R31, R31, 0xffff0000, RZ, 0xc0, !PT ;  /* 0xffff00001f1f7812 */ /* 0x000fe200078ec0ff */
[C---:B------:R-:W-:Y:S01]  /*a590*/  FMUL.FTZ R6, R15.reuse, R4 ;  /* 0x000000040f067220 */ /* 0x040fe20000410000 */
[-C--:B------:R-:W-:Y:S01]  /*a5a0*/  FMUL.FTZ R15, R15, R30.reuse ;  /* 0x0000001e0f0f7220 */ /* 0x080fe20000410000 */
[----:B------:R-:W-:Y:S01]  /*a5b0*/  FMUL.FTZ R11, R24, R35 ;  /* 0x00000023180b7220 */ /* 0x000fe20000410000 */
[----:B------:R-:W-:Y:S01]  /*a5c0*/  FMUL.FTZ R5, R26, R3 ;  /* 0x000000031a057220 */ /* 0x000fe20000410000 */
[----:B------:R-:W-:Y:S01]  /*a5d0*/  FMUL.FTZ R24, R24, R29 ;  /* 0x0000001d18187220 */ /* 0x000fe20000410000 */
[----:B------:R-:W-:Y:S01]  /*a5e0*/  FMUL.FTZ R26, R26, R31 ;  /* 0x0000001f1a1a7220 */ /* 0x000fe20000410000 */
[C---:B------:R-:W-:Y:S01]  /*a5f0*/  FFMA.FTZ R6, R7.reuse, R30, -R6 ;  /* 0x0000001e07067223 */ /* 0x040fe20000010806 */
[----:B------:R-:W-:Y:S01]  /*a600*/  FFMA.FTZ R15, R7, R4, R15 ;  /* 0x00000004070f7223 */ /* 0x000fe2000001000f */
        /* <DEDUP_REMOVED lines=14> */
.L_x_2941:
[----:B------:R-:W-:Y:S05]  /*a6f0*/  BSYNC B0 ;  /* 0x0000000000007941 */ /* 0x000fea0003800000 */
.L_x_2927:
        /* <DEDUP_REMOVED lines=8> */
.L_x_2924:
[----:B-123--:R-:W1:Y:S01]  /*a780*/  S2R R0, SR_TID.X ;  /* 0x0000000000007919 */ /* 0x00ee620000002100 */
[----:B------:R-:W-:Y:S05]  /*a790*/  WARPSYNC.ALL ;  /* 0x0000000000007948 */ /* 0x000fea0003800000 */
[----:B------:R-:W-:Y:S02]  /*a7a0*/  LOP3.LUT R16, R16, 0xfffbffff, RZ, 0xc0, !PT ;  /* 0xfffbffff10107812 */ /* 0x000fe400078ec0ff */
[----:B-1----:R-:W-:-:S05]  /*a7b0*/  SHF.R.U32.HI R0, RZ, 0x7, R0 ;  /* 0x00000007ff007819 */ /* 0x002fca0000011600 */
[----:B------:R-:W-:Y:S02]  /*a7c0*/  VIADD R20, R0, 0x8 ;  /* 0x0000000800147836 */ /* 0x000fe40000000000 */
[----:B------:R-:W-:-:S03]  /*a7d0*/  IMAD.U32 R0, RZ, RZ, UR50 ;  /* 0x00000032ff007e24 */ /* 0x000fc6000f8e00ff */
[----:B------:R1:W-:Y:S02]  /*a7e0*/  BAR.SYNC.DEFER_BLOCKING R20, 0x100 ;  /* 0x000400140000751d */ /* 0x0003e40000010000 */
[----:B------:R-:W-:-:S13]  /*a7f0*/  ISETP.NE.AND P1, PT, R0, 0x3, PT ;  /* 0x000000030000780c */ /* 0x000fda0003f25270 */
[----:B------:R-:W-:Y:S01]  /*a800*/  @P1 LOP3.LUT R16, R16, 0x40000, RZ, 0xfc, !PT ;  /* 0x0004000010101812 */ /* 0x000fe200078efcff */
[----:B-1----:R-:W-:Y:S06]  /*a810*/  @!P1 BRA `(.L_x_2951) ;  /* 0x0000000000049947 */ /* 0x002fec0003800000 */
[----:B------:R-:W-:Y:S01]  /*a820*/  BPT.TRAP 0x1 ;  /* 0x000000040000795c */ /* 0x000fe20000300000 */
.L_x_2951:
[----:B------:R-:W-:Y:S01]  /*a830*/  IMAD R3, R2, 0x8, R23 ;  /* 0x0000000802037824 */ /* 0x000fe200078e0217 */
[----:B------:R-:W-:-:S04]  /*a840*/  SHF.L.U32 R72, R206, 0x1f, RZ ;  /* 0x0000001fce487819 */ /* 0x000fc800000006ff */
[----:B------:R1:W2:Y:S01]  /*a850*/  SYNCS.PHASECHK.TRANS64.TRYWAIT P0, [R3+URZ+0x22830], R72 ;  /* 0x02283048030075a7 */ /* 0x0002a2000800017f */
[----:B------:R-:W-:Y:S05]  /*a860*/  @!P1 BRA `(.L_x_2952) ;  /* 0x0000000000049947 */ /* 0x000fea0003800000 */
[----:B------:R-:W-:Y:S01]  /*a870*/  BPT.TRAP 0x1 ;  /* 0x000000040000795c */ /* 0x000fe20000300000 */
.L_x_2952:
[----:B------:R-:W-:Y:S01]  /*a880*/  VIADD R0, R23, 0x1c400 ;  /* 0x0001c40017007836 */ /* 0x000fe20000000000 */
[----:B------:R-:W-:Y:S01]  /*a890*/  LOP3.LUT R6, R32, 0x10000, RZ, 0xfc, !PT ;  /* 0x0001000020067812 */ /* 0x000fe200078efcff */
[----:B------:R-:W-:-:S03]  /*a8a0*/  IMAD.MOV.U32 R7, RZ, RZ, 0x40000040 ;  /* 0x40000040ff077424 */ /* 0x000fc600078e00ff */
[----:B------:R-:W-:-:S04]  /*a8b0*/  SHF.R.U32.HI R0, RZ, 0x4, R0 ;  /* 0x00000004ff007819 */ /* 0x000fc80000011600 */
[----:B------:R-:W-:-:S04]  /*a8c0*/  LOP3.LUT R0, R0, 0x3fff, RZ, 0xc0, !PT ;  /* 0x00003fff00007812 */ /* 0x000fc800078ec0ff */
[----:B------:R-:W-:Y:S01]  /*a8d0*/  LOP3.LUT R229, R0, 0x10000, RZ, 0xfc, !PT ;  /* 0x0001000000e57812 */ /* 0x000fe200078efcff */
[----:B--2---:R-:W-:Y:S06]  /*a8e0*/  @P0 BRA `(.L_x_2953) ;  /* 0x0000000000080947 */ /* 0x004fec0003800000 */
[----:B------:R-:W2:Y:S02]  /*a8f0*/  SYNCS.PHASECHK.TRANS64.TRYWAIT P0, [R3+URZ+0x22830], R72 ;  /* 0x02283048030075a7 */ /* 0x000ea4000800017f */
[----:B--2---:R-:W-:Y:S05]  /*a900*/  @!P0 BRA `(.L_x_2954) ;  /* 0x000001a000f08947 */ /* 0x004fea0003800000 */
.L_x_2953:
[----:B------:R-:W-:Y:S01]  /*a910*/  IMAD R4, R2, 0x300, R229 ;  /* 0x0000030002047824 */ /* 0x000fe200078e02e5 */
[----:B------:R-:W-:Y:S05]  /*a920*/  WARPSYNC.ALL ;  /* 0x0000000000007948 */ /* 0x000fea0003800000 */
[----:B------:R-:W-:Y:S01]  /*a930*/  IMAD.MOV.U32 R5, RZ, RZ, 0x40000040 ;  /* 0x40000040ff057424 */ /* 0x000fe200078e00ff */
[C---:B------:R-:W-:Y:S01]  /*a940*/  R2UR UR4, R6.reuse ;  /* 0x00000000060472ca */ /* 0x040fe200000e0000 */
[----:B0-----:R-:W-:Y:S01]  /*a950*/  WARPGROUP.ARRIVE ;  /* 0x00000000000079c5 */ /* 0x001fe20000000000 */
[----:B------:R-:W-:Y:S01]  /*a960*/  R2UR UR5, R7 ;  /* 0x00000000070572ca */ /* 0x000fe200000e0000 */
[----:B------:R-:W-:Y:S01]  /*a970*/  VIADD R14, R6, 0x2 ;  /* 0x00000002060e7836 */ /* 0x000fe20000000000 */
[C---:B------:R-:W-:Y:S01]  /*a980*/  R2UR UR6, R4.reuse ;  /* 0x00000000040672ca */ /* 0x040fe200000e0000 */
[----:B------:R-:W-:Y:S01]  /*a990*/  VIADD R8, R4, 0x2 ;  /* 0x0000000204087836 */ /* 0x000fe20000000000 */
[----:B------:R-:W-:Y:S01]  /*a9a0*/  R2UR UR7, R5 ;  /* 0x00000000050772ca */ /* 0x000fe200000e0000 */
[----:B------:R-:W-:Y:S01]  /*a9b0*/  IMAD.MOV.U32 R15, RZ, RZ, 0x40000040 ;  /* 0x40000040ff0f7424 */ /* 0x000fe200078e00ff */
[----:B------:R-:W0:Y:S01]  /*a9c0*/  S2R R0, SR_TID.X ;  /* 0x0000000000007919 */ /* 0x000e220000002100 */
[----:B------:R-:W-:-:S02]  /*a9d0*/  IMAD.MOV.U32 R9, RZ, RZ, 0x40000040 ;  /* 0x40000040ff097424 */ /* 0x000fc400078e00ff */
[C---:B------:R-:W-:Y:S02]  /*a9e0*/  VIADD R12, R6.reuse, 0x4 ;  /* 0x00000004060c7836 */ /* 0x040fe40000000000 */
[----:B------:R-:W-:Y:S02]  /*a9f0*/  IMAD.MOV.U32 R13, RZ, RZ, 0x40000040 ;  /* 0x40000040ff0d7424 */ /* 0x000fe400078e00ff */
[----:B------:R-:W-:Y:S02]  /*aa00*/  VIADD R10, R6, 0x6 ;  /* 0x00000006060a7836 */ /* 0x000fe40000000000 */
[----:B------:R-:W-:Y:S02]  /*aa10*/  IMAD.MOV.U32 R11, RZ, RZ, 0x40000040 ;  /* 0x40000040ff0b7424 */ /* 0x000fe400078e00ff */
[----:B------:R-:W-:Y:S01]  /*aa20*/  HGMMA.64x96x16.F32.BF16 R24, gdesc[UR4], RZ, !UPT, gsb0 ;  /* 0x01600000041879f0 */ /* 0x000fe2000c0018ff */
[----:B------:R-:W-:Y:S01]  /*aa30*/  R2UR UR4, R14 ;  /* 0x000000000e0472ca */ /* 0x000fe200000e0000 */
[----:B------:R-:W-:Y:S01]  /*aa40*/  IMAD.MOV.U32 R5, RZ, RZ, 0x40000040 ;  /* 0x40000040ff057424 */ /* 0x000fe200078e00ff */
[----:B------:R-:W-:Y:S01]  /*aa50*/  R2UR UR5, R15 ;  /* 0x000000000f0572ca */ /* 0x000fe200000e0000 */
[----:B------:R-:W-:Y:S01]  /*aa60*/  IMAD.U32 R94, RZ, RZ, UR50 ;  /* 0x00000032ff5e7e24 */ /* 0x000fe2000f8e00ff */
[----:B------:R-:W-:Y:S01]  /*aa70*/  R2UR UR6, R8 ;  /* 0x00000000080672ca */ /* 0x000fe200000e0000 */
[----:B------:R-:W-:Y:S01]  /*aa80*/  VIADD R8, R4, 0x4 ;  /* 0x0000000404087836 */ /* 0x000fe20000000000 */
[----:B------:R-:W-:Y:S01]  /*aa90*/  R2UR UR7, R9 ;  /* 0x00000000090772ca */ /* 0x000fe200000e0000 */
[----:B------:R-:W-:Y:S01]  /*aaa0*/  IMAD.MOV.U32 R9, RZ, RZ, 0x40000040 ;  /* 0x40000040ff097424 */ /* 0x000fe200078e00ff */
[----:B------:R-:W-:Y:S01]  /*aab0*/  ISETP.NE.AND P0, PT, R94, 0x3, PT ;  /* 0x000000035e00780c */ /* 0x000fe20003f05270 */
[----:B------:R-:W-:Y:S01]  /*aac0*/  VIADD R4, R4, 0x6 ;  /* 0x0000000604047836 */ /* 0x000fe20000000000 */
[----:B0-----:R-:W-:-:S04]  /*aad0*/  SHF.R.U32.HI R0, RZ, 0x7, R0 ;  /* 0x00000007ff007819 */ /* 0x001fc80000011600 */
[----:B------:R-:W-:Y:S01]  /*aae0*/  IADD3 R21, -R0, 0xb, RZ ;  /* 0x0000000b00157810 */ /* 0x000fe20007ffe1ff */
[----:B------:R-:W-:Y:S02]  /*aaf0*/  WARPGROUP.DEPBAR.LE gsb0, 0x0 ;  /* 0x00008000000079c5 */ /* 0x000fe40000010000 */
[----:B------:R-:W-:-:S06]  /*ab00*/  WARPGROUP.ARRIVE ;  /* 0x00000000000079c5 */ /* 0x000fcc0000000000 */
        /* <DEDUP_REMOVED lines=19> */
.L_x_2955:
[----:B------:R-:W3:Y:S01]  /*ac40*/  LDL R0, [R1+0x4] ;  /* 0x0000040001007983 */ /* 0x000ee20000100800 */
[----:B------:R-:W4:Y:S01]  /*ac50*/  LDC R4, c[0x0][0x448] ;  /* 0x00011200ff047b82 */ /* 0x000f220000000800 */
[----:B------:R-:W-:Y:S01]  /*ac60*/  ULDC.64 UR8, c[0x0][0x9e0] ;  /* 0x0002780000087ab9 */ /* 0x000fe20000000a00 */
[----:B------:R-:W-:Y:S01]  /*ac70*/  LOP3.LUT R16, R16, 0xfff7ffff, RZ, 0xc0, !PT ;  /* 0xfff7ffff10107812 */ /* 0x000fe200078ec0ff */
[----:B------:R-:W-:Y:S01]  /*ac80*/  UISETP.GE.AND UP0, UPT, UR9, 0x1, UPT ;  /* 0x000000010900788c */ /* 0x000fe2000bf06270 */
[C---:B------:R-:W-:Y:S01]  /*ac90*/  IMAD R8, R176.reuse, -0x60, R210 ;  /* 0xffffffa0b0087824 */ /* 0x040fe200078e02d2 */
[----:B------:R-:W-:Y:S01]  /*aca0*/  ULDC UR46, c[0x0][0x9dc] ;  /* 0x00027700002e7ab9 */ /* 0x000fe20000000800 */
[----:B------:R-:W-:Y:S01]  /*acb0*/  IMAD.MOV.U32 R73, RZ, RZ, -0x60 ;  /* 0xffffffa0ff497424 */ /* 0x000fe200078e00ff */
[----:B------:R-:W-:Y:S02]  /*acc0*/  ULOP3.LUT UR4, URZ, UR46, URZ, 0x33, !UPT ;  /* 0x0000002e3f047292 */ /* 0x000fe4000f8e333f */
[----:B------:R-:W-:Y:S01]  /*acd0*/  UP2UR UR51, UPR, URZ, 0x1 ;  /* 0x000000013f337883 */ /* 0x000fe20008000000 */
[----:B------:R-:W-:Y:S01]  /*ace0*/  IMAD R74, R176, R73, 0x60 ;  /* 0x00000060b04a7424 */ /* 0x000fe200078e0249 */
[----:B----4-:R-:W-:-:S13]  /*acf0*/  ISETP.NE.AND P0, PT, R4, 0x1, PT ;  /* 0x000000010400780c */ /* 0x010fda0003f05270 */
[----:B------:R-:W4:Y:S01]  /*ad00*/  @P0 LDC R5, c[0x0][0x44c] ;  /* 0x00011300ff050b82 */ /* 0x000f220000000800 */
[----:B------:R-:W-:-:S07]  /*ad10*/  @P0 LOP3.LUT R16, R16, 0x80000, RZ, 0xfc, !PT ;  /* 0x0008000010100812 */ /* 0x000fce00078efcff */
[----:B------:R-:W5:Y:S01]  /*ad20*/  @P0 LDC R9, c[0x0][0x450] ;  /* 0x00011400ff090b82 */ /* 0x000f620000000800 */
[----:B---3--:R-:W-:-:S04]  /*ad30*/  IMAD.IADD R0, R0, 0x1, R228 ;  /* 0x0000000100007824 */ /* 0x008fc800078e02e4 */
[----:B----4-:R-:W-:-:S04]  /*ad40*/  @P0 IMAD.HI.U32 R4, R0, R5, RZ ;  /* 0x0000000500040227 */ /* 0x010fc800078e00ff */
[----:B------:R-:W-:Y:S01]  /*ad50*/  IMAD.U32 R5, RZ, RZ, UR47 ;  /* 0x0000002fff057e24 */ /* 0x000fe2000f8e00ff */
[----:B-----5:R-:W-:Y:S01]  /*ad60*/  @P0 SHF.R.U32.HI R0, RZ, R9, R4 ;  /* 0x00000009ff000219 */ /* 0x020fe20000011604 */
[----:B------:R-:W-:Y:S01]  /*ad70*/  VIADD R4, R3, 0x22840 ;  /* 0x0002284003047836 */ /* 0x000fe20000000000 */
[----:B------:R-:W-:Y:S02]  /*ad80*/  PLOP3.LUT P0, PT, PT, PT, UP0, 0x40, 0x0 ;  /* 0x000000000000781c */ /* 0x000fe40003f0e808 */
[----:B------:R-:W-:Y:S01]  /*ad90*/  IADD3 R9, -R211, 0x60, R8 ;  /* 0x00000060d3097810 */ /* 0x000fe20007ffe108 */
[----:B------:R-:W3:Y:S01]  /*ada0*/  SHFL.IDX PT, R77, R0, RZ, 0x1c1f ;  /* 0x001c1fff004d7589 */ /* 0x000ee200000e0000 */
[----:B------:R-:W-:-:S04]  /*adb0*/  PRMT R4, R5, 0x654, R4 ;  /* 0x0000065405047816 */ /* 0x000fc80000000004 */
[----:B------:R4:W-:Y:S02]  /*adc0*/  SYNCS.ARRIVE.TRANS64.RED.A1T0 RZ, [R4+URZ], RZ ;  /* 0x000000ff04ff79a7 */ /* 0x0009e4000810043f */
[----:B----4-:R-:W-:-:S05]  /*add0*/  IADD3 R4, -R211, 0x61, R8 ;  /* 0x00000061d3047810 */ /* 0x010fca0007ffe108 */
[----:B------:R-:W-:-:S04]  /*ade0*/  IMAD.IADD R5, R4, 0x1, -R207 ;  /* 0x0000000104057824 */ /* 0x000fc800078e0acf */
[C---:B------:R-:W-:Y:S02]  /*adf0*/  VIADD R4, R5.reuse, UR8 ;  /* 0x0000000805047c36 */ /* 0x040fe40008000000 */
[----:B------:R-:W-:Y:S02]  /*ae00*/  VIADD R8, R5, UR4 ;  /* 0x0000000405087c36 */ /* 0x000fe40008000000 */
[----:B------:R-:W-:Y:S01]  /*ae10*/  IMAD.IADD R5, R74, 0x1, -R211 ;  /* 0x000000014a057824 */ /* 0x000fe200078e0ad3 */
[----:B---3--:R-:W-:Y:S01]  /*ae20*/  VIADDMNMX R75, R77, R4, R9, PT ;  /* 0x000000044d4b7246 */ /* 0x008fe20003800109 */
[----:B------:R-:W-:Y:S01]  /*ae30*/  IMAD.IADD R73, R8, 0x1, R77 ;  /* 0x0000000108497824 */ /* 0x000fe200078e024d */
[----:B------:R-:W-:Y:S06]  /*ae40*/  @P0 BRA `(.L_x_2956) ;  /* 0x0000000000540947 */ /* 0x000fec0003800000 */
[----:B------:R-:W-:Y:S01]  /*ae50*/  IADD3 R76, -R207, R210, R77 ;  /* 0x000000d2cf4c7210 */ /* 0x000fe20007ffe14d */
[----:B------:R-:W-:Y:S03]  /*ae60*/  BSSY B0, `(.L_x_2957) ;  /* 0x0000010000007945 */ /* 0x000fe60003800000 */
[----:B------:R-:W-:-:S13]  /*ae70*/  ISETP.GT.AND P0, PT, R76, -0x1, PT ;  /* 0xffffffff4c00780c */ /* 0x000fda0003f04270 */
[----:B------:R-:W-:Y:S05]  /*ae80*/  @P0 BRA `(.L_x_2958) ;  /* 0x0000000000200947 */ /* 0x000fea0003800000 */
[----:B------:R-:W-:Y:S01]  /*ae90*/  UISETP.NE.AND UP0, UPT, UR9, 0x1, UPT ;  /* 0x000000010900788c */ /* 0x000fe2000bf05270 */
[----:B------:R-:W-:-:S05]  /*aea0*/  LOP3.LUT R76, RZ, R76, RZ, 0x33, !PT ;  /* 0x0000004cff4c7212 */ /* 0x000fca00078e33ff */
[----:B------:R-:W-:-:S05]  /*aeb0*/  PLOP3.LUT P0, PT, PT, PT, UP0, 0x80, 0x0 ;  /* 0x000000000000781c */ /* 0x000fca0003f0f008 */
[----:B------:R-:W-:-:S08]  /*aec0*/  @UP0 ULDC.64 UR4, c[0x0][0x9e8] ;  /* 0x00027a0000040ab9 */ /* 0x000fd00000000a00 */
[----:B------:R-:W-:-:S05]  /*aed0*/  @P0 IMAD.HI.U32 R77, R76, UR4, RZ ;  /* 0x000000044c4d0c27 */ /* 0x000fca000f8e00ff */
[----:B------:R-:W-:-:S04]  /*aee0*/  @P0 SHF.R.U32.HI R76, RZ, UR5, R77 ;  /* 0x00000005ff4c0c19 */ /* 0x000fc8000801164d */
[----:B------:R-:W-:Y:S01]  /*aef0*/  LOP3.LUT R76, RZ, R76, RZ, 0x33, !PT ;  /* 0x0000004cff4c7212 */ /* 0x000fe200078e33ff */
[----:B------:R-:W-:Y:S06]  /*af00*/  BRA `(.L_x_2959) ;  /* 0x0000000000147947 */ /* 0x000fec0003800000 */
.L_x_2958:
[----:B------:R-:W-:-:S06]  /*af10*/  UISETP.NE.AND UP0, UPT, UR9, 0x1, UPT ;  /* 0x000000010900788c */ /* 0x000fcc000bf05270 */
[----:B------:R-:W-:-:S05]  /*af20*/  PLOP3.LUT P0, PT, PT, PT, UP0, 0x80, 0x0 ;  /* 0x000000000000781c */ /* 0x000fca0003f0f008 */
[----:B------:R-:W-:-:S08]  /*af30*/  @UP0 ULDC.64 UR4, c[0x0][0x9e8] ;  /* 0x00027a0000040ab9 */ /* 0x000fd00000000a00 */
[----:B------:R-:W-:-:S05]  /*af40*/  @P0 IMAD.HI.U32 R77, R76, UR4, RZ ;  /* 0x000000044c4d0c27 */ /* 0x000fca000f8e00ff */
[----:B------:R-:W-:-:S07]  /*af50*/  @P0 SHF.R.U32.HI R76, RZ, UR5, R77 ;  /* 0x00000005ff4c0c19 */ /* 0x000fce000801164d */
.L_x_2959:
[----:B------:R-:W-:Y:S05]  /*af60*/  BSYNC B0 ;  /* 0x0000000000007941 */ /* 0x000fea0003800000 */
.L_x_2957:
[----:B------:R-:W-:-:S05]  /*af70*/  IMAD R76, R76, UR9, R5 ;  /* 0x000000094c4c7c24 */ /* 0x000fca000f8e0205 */
[----:B------:R-:W-:Y:S02]  /*af80*/  VIMNMX R73, R73, R76, !PT ;  /* 0x0000004c49497248 */ /* 0x000fe40007fe0100 */
[----:B------:R-:W-:-:S07]  /*af90*/  VIADDMNMX R75, R76, UR9, R75, PT ;  /* 0x000000094c4b7c46 */ /* 0x000fce000b80014b */
.L_x_2956:
[C---:B------:R-:W-:Y:S01]  /*afa0*/  ISETP.GE.AND P1, PT, R74.reuse, 0x9, PT ;  /* 0x000000094a00780c */ /* 0x040fe20003f26270 */
[----:B------:R-:W-:Y:S01]  /*afb0*/  UISETP.GE.AND UP0, UPT, UR9, 0x1, UPT ;  /* 0x000000010900788c */ /* 0x000fe2000bf06270 */
[C---:B------:R-:W-:Y:S02]  /*afc0*/  ISETP.GE.AND P0, PT, R74.reuse, 0x2, PT ;  /* 0x000000024a00780c */ /* 0x040fe40003f06270 */
[C---:B------:R-:W-:Y:S02]  /*afd0*/  ISETP.GT.AND P2, PT, R73.reuse, 0x8, !P1 ;  /* 0x000000084900780c */ /* 0x040fe40004f44270 */
[----:B------:R-:W-:Y:S02]  /*afe0*/  ISETP.GT.AND P3, PT, R73, 0x1, !P0 ;  /* 0x000000014900780c */ /* 0x000fe40004764270 */
[----:B------:R-:W-:Y:S02]  /*aff0*/  ISETP.LT.OR P2, PT, R75, 0x9, P2 ;  /* 0x000000094b00780c */ /* 0x000fe40001741670 */
[----:B------:R-:W-:-:S02]  /*b000*/  ISETP.GE.AND P4, PT, R74, 0xa, PT ;  /* 0x0000000a4a00780c */ /* 0x000fc40003f86270 */
[----:B------:R-:W-:Y:S02]  /*b010*/  FSEL R28, R28, -INF , !P2 ;  /* 0xff8000001c1c7808 */ /* 0x000fe40005000000 */
[----:B------:R-:W-:Y:S02]  /*b020*/  ISETP.LT.OR P3, PT, R75, 0x2, P3 ;  /* 0x000000024b00780c */ /* 0x000fe40001f61670 */
[----:B------:R-:W-:Y:S02]  /*b030*/  ISETP.GT.AND P2, PT, R73, 0x9, !P4 ;  /* 0x000000094900780c */ /* 0x000fe40006744270 */
[----:B------:R-:W-:Y:S02]  /*b040*/  FSEL R25, R25, -INF , !P3 ;  /* 0xff80000019197808 */ /* 0x000fe40005800000 */
        /* <DEDUP_REMOVED lines=89> */
[C---:B------:R-:W-:Y:S02]  /*b5e0*/  ISETP.GE.AND P5, PT, R74.reuse, 0x1, PT ;  /* 0x000000014a00780c */ /* 0x040fe40003fa6270 */
[----:B------:R-:W-:Y:S02]  /*b5f0*/  ISETP.GT.AND P3, PT, R73, 0x51, !P2 ;  /* 0x000000514900780c */ /* 0x000fe40005764270 */
[----:B------:R-:W-:-:S02]  /*b600*/  ISETP.GE.AND P6, PT, R74, 0x5a, PT ;  /* 0x0000005a4a00780c */ /* 0x000fc40003fc6270 */
        /* <DEDUP_REMOVED lines=9> */
[----:B------:R-:W-:Y:S02]  /*b6a0*/  ISETP.GT.AND P4, PT, R73, 0x59, !P6 ;  /* 0x000000594900780c */ /* 0x000fe40007784270 */
[----:B------:R-:W3:Y:S02]  /*b6b0*/  SHFL.IDX PT, R73, R0, 0x1, 0x1c1f ;  /* 0x003c1f0000497f89 */ /* 0x000ee400000e0000 */
[----:B------:R-:W-:-:S04]  /*b6c0*/  ISETP.LT.OR P4, PT, R75, 0x5a, P4 ;  /* 0x0000005a4b00780c */ /* 0x000fc80002781670 */
[----:B------:R-:W-:Y:S02]  /*b6d0*/  FSEL R69, R69, -INF , !P4 ;  /* 0xff80000045457808 */ /* 0x000fe40006000000 */
[----:B------:R-:W-:Y:S02]  /*b6e0*/  PLOP3.LUT P4, PT, PT, PT, UP0, 0x40, 0x0 ;  /* 0x000000000000781c */ /* 0x000fe40003f8e808 */
[----:B---3--:R-:W-:Y:S01]  /*b6f0*/  VIADDMNMX R4, R73, R4, R9, PT ;  /* 0x0000000449047246 */ /* 0x008fe20003800109 */
[----:B------:R-:W-:-:S10]  /*b700*/  IMAD.IADD R8, R8, 0x1, R73 ;  /* 0x0000000108087824 */ /* 0x000fd400078e0249 */
[----:B------:R-:W-:Y:S05]  /*b710*/  @P4 BRA `(.L_x_2960) ;  /* 0x00000000005c4947 */ /* 0x000fea0003800000 */
        /* <DEDUP_REMOVED lines=8> */
[----:B------:R-:W-:Y:S01]  /*b7a0*/  @P4 IMAD.HI.U32 R9, R0, UR4, RZ ;  /* 0x0000000400094c27 */ /* 0x000fe2000f8e00ff */
[----:B------:R-:W-:-:S13]  /*b7b0*/  PLOP3.LUT P4, PT, PT, PT, UP0, 0x80, 0x0 ;  /* 0x000000000000781c */ /* 0x000fda0003f8f008 */
[----:B------:R-:W-:-:S04]  /*b7c0*/  @P4 SHF.R.U32.HI R0, RZ, UR5, R9 ;  /* 0x00000005ff004c19 */ /* 0x000fc80008011609 */
[----:B------:R-:W-:Y:S01]  /*b7d0*/  LOP3.LUT R0, RZ, R0, RZ, 0x33, !PT ;  /* 0x00000000ff007212 */ /* 0x000fe200078e33ff */
[----:B------:R-:W-:Y:S06]  /*b7e0*/  BRA `(.L_x_2963) ;  /* 0x0000000000187947 */ /* 0x000fec0003800000 */
.L_x_2962:
[----:B------:R-:W-:-:S06]  /*b7f0*/  UISETP.NE.AND UP0, UPT, UR9, 0x1, UPT ;  /* 0x000000010900788c */ /* 0x000fcc000bf05270 */
[----:B------:R-:W-:-:S05]  /*b800*/  PLOP3.LUT P4, PT, PT, PT, UP0, 0x80, 0x0 ;  /* 0x000000000000781c */ /* 0x000fca0003f8f008 */
[----:B------:R-:W-:-:S08]  /*b810*/  @UP0 ULDC.64 UR4, c[0x0][0x9e8] ;  /* 0x00027a0000040ab9 */ /* 0x000fd00000000a00 */
[----:B------:R-:W-:Y:S01]  /*b820*/  @P4 IMAD.HI.U32 R9, R0, UR4, RZ ;  /* 0x0000000400094c27 */ /* 0x000fe2000f8e00ff */
[----:B------:R-:W-:-:S13]  /*b830*/  PLOP3.LUT P4, PT, PT, PT, UP0, 0x80, 0x0 ;  /* 0x000000000000781c */ /* 0x000fda0003f8f008 */
[----:B------:R-:W-:-:S07]  /*b840*/  @P4 SHF.R.U32.HI R0, RZ, UR5, R9 ;  /* 0x00000005ff004c19 */ /* 0x000fce0008011609 */
.L_x_2963:
[----:B------:R-:W-:Y:S05]  /*b850*/  BSYNC B0 ;  /* 0x0000000000007941 */ /* 0x000fea0003800000 */
.L_x_2961:
[----:B------:R-:W-:-:S05]  /*b860*/  IMAD R5, R0, UR9, R5 ;  /* 0x0000000900057c24 */ /* 0x000fca000f8e0205 */
[----:B------:R-:W-:Y:S02]  /*b870*/  VIMNMX R8, R8, R5, !PT ;  /* 0x0000000508087248 */ /* 0x000fe40007fe0100 */
[----:B------:R-:W-:-:S07]  /*b880*/  VIADDMNMX R4, R5, UR9, R4, PT ;  /* 0x0000000905047c46 */ /* 0x000fce000b800104 */
.L_x_2960:
        /* <DEDUP_REMOVED lines=69> */
[----:B------:R-:W3:Y:S01]  /*bce0*/  SHFL.BFLY PT, R0, R5, 0x2, 0x1f ;  /* 0x0c401f0005007f89 */ /* 0x000ee200000e0000 */
[----:B------:R-:W-:Y:S02]  /*bcf0*/  ISETP.LT.OR P0, PT, R4, 0x31, P0 ;  /* 0x000000310400780c */ /* 0x000fe40000701670 */
[----:B------:R-:W-:Y:S02]  /*bd00*/  ISETP.NE.AND P4, PT, R93, RZ, PT ;  /* 0x000000ff5d00720c */ /* 0x000fe40003f85270 */
[----:B------:R-:W-:Y:S02]  /*bd10*/  FSEL R50, R50, -INF , !P0 ;  /* 0xff80000032327808 */ /* 0x000fe40004000000 */
[----:B------:R-:W-:-:S02]  /*bd20*/  ISETP.NE.AND P0, PT, R80, RZ, PT ;  /* 0x000000ff5000720c */ /* 0x000fc40003f05270 */
[C---:B------:R-:W-:Y:S02]  /*bd30*/  ISETP.GT.AND P5, PT, R8.reuse, RZ, !P5 ;  /* 0x000000ff0800720c */ /* 0x040fe40006fa4270 */
[----:B------:R-:W-:Y:S02]  /*bd40*/  ISETP.GT.AND P0, PT, R8, 0x31, !P0 ;  /* 0x000000310800780c */ /* 0x000fe40004704270 */
[C---:B------:R-:W-:Y:S02]  /*bd50*/  ISETP.LT.OR P5, PT, R4.reuse, 0x1, P5 ;  /* 0x000000010400780c */ /* 0x040fe40002fa1670 */
[----:B------:R-:W-:Y:S02]  /*bd60*/  ISETP.LT.OR P0, PT, R4, 0x32, P0 ;  /* 0x000000320400780c */ /* 0x000fe40000701670 */
[----:B------:R-:W-:Y:S02]  /*bd70*/  FSEL R26, R26, -INF , !P5 ;  /* 0xff8000001a1a7808 */ /* 0x000fe40006800000 */
[----:B------:R-:W-:-:S02]  /*bd80*/  FSEL R51, R51, -INF , !P0 ;  /* 0xff80000033337808 */ /* 0x000fc40004000000 */
[----:B------:R-:W-:Y:S02]  /*bd90*/  ISETP.NE.AND P0, PT, R79, RZ, PT ;  /* 0x000000ff4f00720c */ /* 0x000fe40003f05270 */
[C---:B------:R-:W-:Y:S02]  /*bda0*/  ISETP.GT.AND P2, PT, R8.reuse, 0x51, !P2 ;  /* 0x000000510800780c */ /* 0x040fe40005744270 */
[----:B------:R-:W-:Y:S02]  /*bdb0*/  ISETP.GT.AND P0, PT, R8, 0x38, !P0 ;  /* 0x000000380800780c */ /* 0x000fe40004704270 */
[----:B---3--:R-:W-:Y:S02]  /*bdc0*/  FMNMX.FTZ R9, R5, R0, !PT ;  /* 0x0000000005097209 */ /* 0x008fe40007810000 */
[----:B------:R-:W-:Y:S02]  /*bdd0*/  ISETP.LT.OR P0, PT, R4, 0x39, P0 ;  /* 0x000000390400780c */ /* 0x000fe40000701670 */
[----:B------:R-:W-:Y:S01]  /*bde0*/  FMNMX.FTZ R5, R26, R27, !PT ;  /* 0x0000001b1a057209 */ /* 0x000fe20007810000 */
[----:B------:R-:W3:Y:S01]  /*bdf0*/  SHFL.BFLY PT, R0, R9, 0x1, 0x1f ;  /* 0x0c201f0009007f89 */ /* 0x000ee200000e0000 */
[----:B------:R-:W-:-:S02]  /*be00*/  FSEL R54, R54, -INF , !P0 ;  /* 0xff80000036367808 */ /* 0x000fc40004000000 */
[----:B------:R-:W-:Y:S02]  /*be10*/  ISETP.NE.AND P0, PT, R78, RZ, PT ;  /* 0x000000ff4e00720c */ /* 0x000fe40003f05270 */
[C---:B------:R-:W-:Y:S02]  /*be20*/  ISETP.GT.AND P3, PT, R8.reuse, 0x58, !P3 ;  /* 0x000000580800780c */ /* 0x040fe40005f64270 */
[C---:B------:R-:W-:Y:S02]  /*be30*/  ISETP.GT.AND P0, PT, R8.reuse, 0x39, !P0 ;  /* 0x000000390800780c */ /* 0x040fe40004704270 */
[----:B------:R-:W-:Y:S02]  /*be40*/  ISETP.GT.AND P6, PT, R8, 0x59, !P6 ;  /* 0x000000590800780c */ /* 0x000fe400077c4270 */
[C---:B------:R-:W-:Y:S02]  /*be50*/  ISETP.LT.OR P0, PT, R4.reuse, 0x3a, P0 ;  /* 0x0000003a0400780c */ /* 0x040fe40000701670 */
[----:B------:R-:W-:-:S02]  /*be60*/  ISETP.LT.OR P2, PT, R4, 0x52, P2 ;  /* 0x000000520400780c */ /* 0x000fc40001741670 */
[----:B------:R-:W-:Y:S02]  /*be70*/  FSEL R55, R55, -INF , !P0 ;  /* 0xff80000037377808 */ /* 0x000fe40004000000 */
[----:B------:R-:W-:Y:S02]  /*be80*/  ISETP.NE.AND P0, PT, R77, RZ, PT ;  /* 0x000000ff4d00720c */ /* 0x000fe40003f05270 */
[----:B------:R-:W-:Y:S02]  /*be90*/  ISETP.LT.OR P3, PT, R4, 0x59, P3 ;  /* 0x000000590400780c */ /* 0x000fe40001f61670 */
[----:B------:R-:W-:Y:S02]  /*bea0*/  ISETP.GT.AND P0, PT, R8, 0x40, !P0 ;  /* 0x000000400800780c */ /* 0x000fe40004704270 */
[----:B------:R-:W-:Y:S02]  /*beb0*/  FSEL R67, R67, -INF , !P2 ;  /* 0xff80000043437808 */ /* 0x000fe40005000000 */
[----:B------:R-:W-:-:S02]  /*bec0*/  ISETP.LT.OR P0, PT, R4, 0x41, P0 ;  /* 0x000000410400780c */ /* 0x000fc40000701670 */
[----:B---3--:R-:W-:Y:S02]  /*bed0*/  FMNMX.FTZ R0, R9, R0, !PT ;  /* 0x0000000009007209 */ /* 0x008fe40007810000 */
[----:B------:R-:W-:Y:S02]  /*bee0*/  FSEL R58, R58, -INF , !P0 ;  /* 0xff8000003a3a7808 */ /* 0x000fe40004000000 */
[----:B------:R-:W-:Y:S01]  /*bef0*/  ISETP.GT.AND P0, PT, R8, 0x41, !P1 ;  /* 0x000000410800780c */ /* 0x000fe20004f04270 */
[----:B------:R-:W-:Y:S01]  /*bf00*/  FMUL.FTZ R73, R0, UR48 ;  /* 0x0000003000497c20 */ /* 0x000fe20008410000 */
[C---:B------:R-:W-:Y:S02]  /*bf10*/  ISETP.LT.OR P6, PT, R4.reuse, 0x5a, P6 ;  /* 0x0000005a0400780c */ /* 0x040fe400037c1670 */
[----:B------:R-:W-:Y:S02]  /*bf20*/  ISETP.LT.OR P0, PT, R4, 0x42, P0 ;  /* 0x000000420400780c */ /* 0x000fe40000701670 */
[----:B------:R-:W-:-:S02]  /*bf30*/  FSEL R70, R70, -INF , !P3 ;  /* 0xff80000046467808 */ /* 0x000fc40005800000 */
[----:B------:R-:W-:Y:S02]  /*bf40*/  FSEL R59, R59, -INF , !P0 ;  /* 0xff8000003b3b7808 */ /* 0x000fe40004000000 */
[----:B------:R-:W-:Y:S02]  /*bf50*/  ISETP.GT.AND P0, PT, R8, 0x48, !P4 ;  /* 0x000000480800780c */ /* 0x000fe40006704270 */
[----:B------:R-:W-:Y:S02]  /*bf60*/  ISETP.NE.AND P4, PT, R89, RZ, PT ;  /* 0x000000ff5900720c */ /* 0x000fe40003f85270 */
[----:B------:R-:W-:Y:S02]  /*bf70*/  ISETP.LT.OR P0, PT, R4, 0x49, P0 ;  /* 0x000000490400780c */ /* 0x000fe40000701670 */
[----:B------:R-:W-:Y:S02]  /*bf80*/  FSEL R71, R71, -INF , !P6 ;  /* 0xff80000047477808 */ /* 0x000fe40007000000 */
[----:B------:R-:W-:-:S02]  /*bf90*/  FSEL R62, R62, -INF , !P0 ;  /* 0xff8000003e3e7808 */ /* 0x000fc40004000000 */
[----:B------:R-:W-:-:S04]  /*bfa0*/  FSETP.NEU.FTZ.AND P0, PT, R0, -INF , PT ;  /* 0xff8000000000780b */ /* 0x000fc80003f1d000 */
[----:B------:R-:W-:Y:S02]  /*bfb0*/  FSEL R73, R73, RZ, P0 ;  /* 0x000000ff49497208 */ /* 0x000fe40000000000 */
[----:B------:R-:W-:Y:S02]  /*bfc0*/  ISETP.GT.AND P0, PT, R8, 0x49, !P4 ;  /* 0x000000490800780c */ /* 0x000fe40006704270 */
[----:B------:R-:W-:Y:S01]  /*bfd0*/  ISETP.NE.AND P4, PT, R76, RZ, PT ;  /* 0x000000ff4c00720c */ /* 0x000fe20003f85270 */
        /* <DEDUP_REMOVED lines=19> */
[----:B------:R-:W-:Y:S01]  /*c110*/  FSEL R66, R66, -INF , !P0 ;  /* 0xff80000042427808 */ /* 0x000fe20004000000 */
[--C-:B------:R-:W-:Y:S01]  /*c120*/  FFMA.FTZ R160, R40, UR48, -R73.reuse ;  /* 0x0000003028a07c23 */ /* 0x100fe20008010849 */
[----:B------:R-:W-:Y:S01]  /*c130*/  FMNMX.FTZ R5, R39, R24, !PT ;  /* 0x0000001827057209 */ /* 0x000fe20007810000 */
[----:B------:R-:W4:Y:S01]  /*c140*/  MUFU.EX2 R154, R154 ;  /* 0x0000009a009a7308 */ /* 0x000f220000000800 */
        /* <DEDUP_REMOVED lines=21> */
[----:B------:R-:W-:Y:S01]  /*c2a0*/  FFMA.FTZ R65, R69, UR48, -R73 ;  /* 0x0000003045417c23 */ /* 0x000fe20008010849 */
[----:B------:R-:W-:Y:S01]  /*c2b0*/  FMNMX.FTZ R5, R51, R24, !PT ;  /* 0x0000001833057209 */ /* 0x000fe20007810000 */
[----:B------:R-:W1:Y:S01]  /*c2c0*/  MUFU.EX2 R29, R29 ;  /* 0x0000001d001d7308 */ /* 0x000e620000000800 */
[----:B------:R-:W-:-:S02]  /*c2d0*/  ISETP.NE.AND P4, PT, R94, 0x3, PT ;  /* 0x000000035e00780c */ /* 0x000fc40003f85270 */
[----:B------:R-:W-:-:S04]  /*c2e0*/  FMNMX.FTZ R24, R54, R5, !PT ;  /* 0x0000000536187209 */ /* 0x000fc80007810000 */
[----:B------:R-:W-:Y:S01]  /*c2f0*/  FMNMX.FTZ R5, R55, R24, !PT ;  /* 0x0000001837057209 */ /* 0x000fe20007810000 */
[----:B------:R-:W2:Y:S03]  /*c300*/  MUFU.EX2 R158, R158 ;  /* 0x0000009e009e7308 */ /* 0x000ea60000000800 */
[----:B------:R-:W-:-:S04]  /*c310*/  FMNMX.FTZ R24, R58, R5, !PT ;  /* 0x000000053a187209 */ /* 0x000fc80007810000 */
[----:B------:R-:W-:Y:S01]  /*c320*/  FMNMX.FTZ R5, R59, R24, !PT ;  /* 0x000000183b057209 */ /* 0x000fe20007810000 */
[----:B------:R-:W2:Y:S03]  /*c330*/  MUFU.EX2 R33, R33 ;  /* 0x0000002100217308 */ /* 0x000ea60000000800 */
[----:B------:R-:W-:-:S04]  /*c340*/  FMNMX.FTZ R8, R62, R5, !PT ;  /* 0x000000053e087209 */ /* 0x000fc80007810000 */
[----:B------:R-:W-:Y:S01]  /*c350*/  FMNMX.FTZ R5, R63, R8, !PT ;  /* 0x000000083f057209 */ /* 0x000fe20007810000 */
[----:B------:R-:W-:Y:S03]  /*c360*/  MUFU.EX2 R160, R160 ;  /* 0x000000a000a07308 */ /* 0x000fe60000000800 */
[----:B------:R-:W-:-:S04]  /*c370*/  FMNMX.FTZ R8, R66, R5, !PT ;  /* 0x0000000542087209 */ /* 0x000fc80007810000 */
[----:B------:R-:W-:Y:S01]  /*c380*/  FMNMX.FTZ R5, R67, R8, !PT ;  /* 0x0000000843057209 */ /* 0x000fe20007810000 */
[----:B------:R-:W-:Y:S03]  /*c390*/  MUFU.EX2 R37, R37 ;  /* 0x0000002500257308 */ /* 0x000fe60000000800 */
[----:B------:R-:W-:-:S04]  /*c3a0*/  FMNMX.FTZ R4, R70, R5, !PT ;  /* 0x0000000546047209 */ /* 0x000fc80007810000 */
[----:B------:R-:W-:Y:S01]  /*c3b0*/  FMNMX.FTZ R4, R71, R4, !PT ;  /* 0x0000000447047209 */ /* 0x000fe20007810000 */
[----:B------:R-:W-:Y:S04]  /*c3c0*/  MUFU.EX2 R162, R162 ;  /* 0x000000a200a27308 */ /* 0x000fe80000000800 */
        /* <DEDUP_REMOVED lines=10> */
[----:B---3--:R-:W-:-:S04]  /*c470*/  FMNMX.FTZ R5, R8, R5, !PT ;  /* 0x0000000508057209 */ /* 0x008fc80007810000 */
[C---:B------:R-:W-:Y:S01]  /*c480*/  FSETP.NEU.FTZ.AND P0, PT, R5.reuse, -INF , PT ;  /* 0xff8000000500780b */ /* 0x040fe20003f1d000 */
[----:B------:R-:W-:Y:S02]  /*c490*/  FMUL.FTZ R8, R5, UR48 ;  /* 0x0000003005087c20 */ /* 0x000fe40008410000 */
[----:B------:R-:W-:Y:S03]  /*c4a0*/  MUFU.EX2 R170, R170 ;  /* 0x000000aa00aa7308 */ /* 0x000fe60000000800 */
[----:B------:R-:W-:-:S05]  /*c4b0*/  FSEL R8, R8, RZ, P0 ;  /* 0x000000ff08087208 */ /* 0x000fca0000000000 */
[--C-:B------:R-:W-:Y:S01]  /*c4c0*/  FFMA.FTZ R153, R26, UR48, -R8.reuse ;  /* 0x000000301a997c23 */ /* 0x100fe20008010808 */
[--C-:B------:R-:W-:Y:S01]  /*c4d0*/  FFMA.FTZ R4, R27, UR48, -R8.reuse ;  /* 0x000000301b047c23 */ /* 0x100fe20008010808 */
[--C-:B------:R-:W-:Y:S01]  /*c4e0*/  FFMA.FTZ R155, R30, UR48, -R8.reuse ;  /* 0x000000301e9b7c23 */ /* 0x100fe20008010808 */
[--C-:B------:R-:W-:Y:S01]  /*c4f0*/  FFMA.FTZ R24, R31, UR48, -R8.reuse ;  /* 0x000000301f187c23 */ /* 0x100fe20008010808 */
[--C-:B------:R-:W-:Y:S01]  /*c500*/  FFMA.FTZ R157, R34, UR48, -R8.reuse ;  /* 0x00000030229d7c23 */ /* 0x100fe20008010808 */
[----:B------:R-:W-:Y:S01]  /*c510*/  FADD.FTZ R27, R152, R9 ;  /* 0x00000009981b7221 */ /* 0x000fe20000010000 */
[----:B------:R-:W-:Y:S01]  /*c520*/  MUFU.EX2 R153, R153 ;  /* 0x0000009900997308 */ /* 0x000fe20000000800 */
[--C-:B------:R-:W-:Y:S01]  /*c530*/  FFMA.FTZ R26, R35, UR48, -R8.reuse ;  /* 0x00000030231a7c23 */ /* 0x100fe20008010808 */
[--C-:B------:R-:W-:Y:S01]  /*c540*/  FFMA.FTZ R159, R38, UR48, -R8.reuse ;  /* 0x00000030269f7c23 */ /* 0x100fe20008010808 */
[----:B----4-:R-:W-:Y:S01]  /*c550*/  FADD.FTZ R36, R154, R27 ;  /* 0x0000001b9a247221 */ /* 0x010fe20000010000 */
[--C-:B------:R-:W-:Y:S01]  /*c560*/  FFMA.FTZ R28, R39, UR48, -R8.reuse ;  /* 0x00000030271c7c23 */ /* 0x100fe20008010808 */
[--C-:B------:R-:W-:Y:S01]  /*c570*/  FFMA.FTZ R161, R42, UR48, -R8.reuse ;  /* 0x000000302aa17c23 */ /* 0x100fe20008010808 */
[----:B------:R-:W-:Y:S01]  /*c580*/  FFMA.FTZ R30, R43, UR48, -R8 ;  /* 0x000000302b1e7c23 */ /* 0x000fe20008010808 */
[----:B-----5:R-:W-:Y:S01]  /*c590*/  FADD.FTZ R27, R25, R36 ;  /* 0x00000024191b7221 */ /* 0x020fe20000010000 */
[----:B------:R-:W3:Y:S01]  /*c5a0*/  MUFU.EX2 R4, R4 ;  /* 0x0000000400047308 */ /* 0x000ee20000000800 */
[--C-:B------:R-:W-:Y:S01]  /*c5b0*/  FFMA.FTZ R163, R46, UR48, -R8.reuse ;  /* 0x000000302ea37c23 */ /* 0x100fe20008010808 */
[--C-:B------:R-:W-:Y:S01]  /*c5c0*/  FFMA.FTZ R32, R47, UR48, -R8.reuse ;  /* 0x000000302f207c23 */ /* 0x100fe20008010808 */
[----:B0-----:R-:W-:Y:S01]  /*c5d0*/  FADD.FTZ R36, R156, R27 ;  /* 0x0000001b9c247221 */ /* 0x001fe20000010000 */
[--C-:B------:R-:W-:Y:S01]  /*c5e0*/  FFMA.FTZ R165, R50, UR48, -R8.reuse ;  /* 0x0000003032a57c23 */ /* 0x100fe20008010808 */
[--C-:B------:R-:W-:Y:S01]  /*c5f0*/  FFMA.FTZ R34, R51, UR48, -R8.reuse ;  /* 0x0000003033227c23 */ /* 0x100fe20008010808 */
[----:B------:R-:W-:Y:S01]  /*c600*/  FFMA.FTZ R167, R54, UR48, -R8 ;  /* 0x0000003036a77c23 */ /* 0x000fe20008010808 */
[----:B-1----:R-:W-:Y:S01]  /*c610*/  FADD.FTZ R31, R29, R36 ;  /* 0x000000241d1f7221 */ /* 0x002fe20000010000 */
[----:B------:R-:W0:Y:S01]  /*c620*/  MUFU.EX2 R155, R155 ;  /* 0x0000009b009b7308 */ /* 0x000e220000000800 */
[--C-:B------:R-:W-:Y:S01]  /*c630*/  FFMA.FTZ R36, R55, UR48, -R8.reuse ;  /* 0x0000003037247c23 */ /* 0x100fe20008010808 */
[--C-:B------:R-:W-:Y:S01]  /*c640*/  FFMA.FTZ R169, R58, UR48, -R8.reuse ;  /* 0x000000303aa97c23 */ /* 0x100fe20008010808 */
[----:B--2---:R-:W-:Y:S01]  /*c650*/  FADD.FTZ R40, R158, R31 ;  /* 0x0000001f9e287221 */ /* 0x004fe20000010000 */
[----:B------:R-:W-:Y:S01]  /*c660*/  F2FP.BF16.F32.PACK_AB R152, R9, R152 ;  /* 0x000000980998723e */ /* 0x000fe200000010ff */
[--C-:B------:R-:W-:Y:S01]  /*c670*/  FFMA.FTZ R171, R62, UR48, -R8.reuse ;  /* 0x000000303eab7c23 */ /* 0x100fe20008010808 */
[----:B------:R-:W-:Y:S01]  /*c680*/  FFMA.FTZ R66, R66, UR48, -R8 ;  /* 0x0000003042427c23 */ /* 0x000fe20008010808 */
[----:B------:R-:W-:Y:S01]  /*c690*/  FADD.FTZ R31, R33, R40 ;  /* 0x00000028211f7221 */ /* 0x000fe20000010000 */
[----:B------:R-:W1:Y:S01]  /*c6a0*/  MUFU.EX2 R24, R24 ;  /* 0x0000001800187308 */ /* 0x000e620000000800 */
[----:B---3--:R-:W-:Y:S01]  /*c6b0*/  FADD.FTZ R38, R153, R4 ;  /* 0x0000000499267221 */ /* 0x008fe20000010000 */
[--C-:B------:R-:W-:Y:S01]  /*c6c0*/  FFMA.FTZ R67, R67, UR48, -R8.reuse ;  /* 0x0000003043437c23 */ /* 0x100fe20008010808 */
[--C-:B------:R-:W-:Y:S01]  /*c6d0*/  FFMA.FTZ R70, R70, UR48, -R8.reuse ;  /* 0x0000003046467c23 */ /* 0x100fe20008010808 */
[----:B------:R-:W-:Y:S01]  /*c6e0*/  FFMA.FTZ R71, R71, UR48, -R8 ;  /* 0x0000003047477c23 */ /* 0x000fe20008010808 */
        /* <DEDUP_REMOVED lines=14> */
[----:B------:R-:W-:Y:S01]  /*c7d0*/  FFMA.FTZ R38, R59, UR48, -R8 ;  /* 0x000000303b267c23 */ /* 0x000fe20008010808 */
[----:B------:R-:W2:Y:S01]  /*c7e0*/  MUFU.EX2 R28, R28 ;  /* 0x0000001c001c7308 */ /* 0x000ea20000000800 */
[----:B0-----:R-:W-:Y:S01]  /*c7f0*/  FADD.FTZ R40, R26, R27 ;  /* 0x0000001b1a287221 */ /* 0x001fe20000010000 */
[----:B------:R-:W-:Y:S01]  /*c800*/  FADD.FTZ R42, R162, R31 ;  /* 0x0000001fa22a7221 */ /* 0x000fe20000010000 */
[C---:B------:R-:W-:Y:S02]  /*c810*/  F2FP.BF16.F32.PACK_AB R162, R41.reuse, R162 ;  /* 0x000000a229a2723e */ /* 0x040fe400000010ff */
[----:B------:R-:W-:Y:S01]  /*c820*/  F2FP.BF16.F32.PACK_AB R157, R26, R157 ;  /* 0x0000009d1a9d723e */ /* 0x000fe200000010ff */
[----:B------:R-:W-:Y:S02]  /*c830*/  FADD.FTZ R31, R41, R42 ;  /* 0x0000002a291f7221 */ /* 0x000fe40000010000 */
[----:B------:R-:W0:Y:S01]  /*c840*/  MUFU.EX2 R161, R161 ;  /* 0x000000a100a17308 */ /* 0x000e220000000800 */
[----:B-1----:R-:W-:Y:S01]  /*c850*/  FADD.FTZ R27, R159, R40 ;  /* 0x000000289f1b7221 */ /* 0x002fe20000010000 */
[----:B------:R-:W-:Y:S01]  /*c860*/  FADD.FTZ R44, R164, R31 ;  /* 0x0000001fa42c7221 */ /* 0x000fe20000010000 */
[----:B------:R-:W-:-:S03]  /*c870*/  F2FP.BF16.F32.PACK_AB R164, R45, R164 ;  /* 0x000000a42da4723e */ /* 0x000fc600000010ff */
[----:B------:R-:W-:Y:S02]  /*c880*/  FADD.FTZ R31, R45, R44 ;  /* 0x0000002c2d1f7221 */ /* 0x000fe40000010000 */
[----:B------:R-:W1:Y:S01]  /*c890*/  MUFU.EX2 R30, R30 ;  /* 0x0000001e001e7308 */ /* 0x000e620000000800 */
[----:B--2---:R-:W-:Y:S01]  /*c8a0*/  FADD.FTZ R40, R28, R27 ;  /* 0x0000001b1c287221 */ /* 0x004fe20000010000 */
[----:B------:R-:W-:Y:S01]  /*c8b0*/  FADD.FTZ R44, R166, R31 ;  /* 0x0000001fa62c7221 */ /* 0x000fe20000010000 */
[----:B------:R-:W-:Y:S02]  /*c8c0*/  F2FP.BF16.F32.PACK_AB R166, R49, R166 ;  /* 0x000000a631a6723e */ /* 0x000fe400000010ff */
[----:B------:R-:W-:-:S03]  /*c8d0*/  F2FP.BF16.F32.PACK_AB R159, R28, R159 ;  /* 0x0000009f1c9f723e */ /* 0x000fc600000010ff */
[----:B------:R-:W2:Y:S01]  /*c8e0*/  MUFU.EX2 R163, R163 ;  /* 0x000000a300a37308 */ /* 0x000ea20000000800 */
[----:B0-----:R-:W-:Y:S01]  /*c8f0*/  FADD.FTZ R27, R161, R40 ;  /* 0x00000028a11b7221 */ /* 0x001fe20000010000 */
[----:B------:R-:W-:-:S06]  /*c900*/  FFMA.FTZ R40, R63, UR48, -R8 ;  /* 0x000000303f287c23 */ /* 0x000fcc0008010808 */
[----:B------:R-:W0:Y:S01]  /*c910*/  MUFU.EX2 R32, R32 ;  /* 0x0000002000207308 */ /* 0x000e220000000800 */
[C---:B-1----:R-:W-:Y:S01]  /*c920*/  FADD.FTZ R42, R30.reuse, R27 ;  /* 0x0000001b1e2a7221 */ /* 0x042fe20000010000 */
[----:B------:R-:W-:-:S06]  /*c930*/  F2FP.BF16.F32.PACK_AB R161, R30, R161 ;  /* 0x000000a11ea1723e */ /* 0x000fcc00000010ff */
[----:B------:R-:W1:Y:S01]  /*c940*/  MUFU.EX2 R165, R165 ;  /* 0x000000a500a57308 */ /* 0x000e620000000800 */
[----:B--2---:R-:W-:-:S07]  /*c950*/  FADD.FTZ R27, R163, R42 ;  /* 0x0000002aa31b7221 */ /* 0x004fce0000010000 */
[----:B------:R-:W2:Y:S01]  /*c960*/  MUFU.EX2 R34, R34 ;  /* 0x0000002200227308 */ /* 0x000ea20000000800 */
[C---:B0-----:R-:W-:Y:S01]  /*c970*/  FADD.FTZ R42, R32.reuse, R27 ;  /* 0x0000001b202a7221 */ /* 0x041fe20000010000 */
[----:B------:R-:W-:Y:S01]  /*c980*/  FADD.FTZ R27, R49, R44 ;  /* 0x0000002c311b7221 */ /* 0x000fe20000010000 */
[----:B------:R-:W-:-:S05]  /*c990*/  F2FP.BF16.F32.PACK_AB R163, R32, R163 ;  /* 0x000000a320a3723e */ /* 0x000fca00000010ff */
        /* <DEDUP_REMOVED lines=8> */
[----:B------:R-:W-:-:S05]  /*ca20*/  F2FP.BF16.F32.PACK_AB R165, R34, R165 ;  /* 0x000000a522a5723e */ /* 0x000fca00000010ff */
        /* <DEDUP_REMOVED lines=31> */
[----:B0-----:R-:W-:Y:S01]  /*cc20*/  FADD.FTZ R4, R70, R9 ;  /* 0x0000000946047221 */ /* 0x001fe20000010000 */
[C---:B-1----:R-:W-:Y:S01]  /*cc30*/  FADD.FTZ R8, R65.reuse, R8 ;  /* 0x0000000841087221 */ /* 0x042fe20000010000 */
[----:B------:R-:W-:Y:S02]  /*cc40*/  F2FP.BF16.F32.PACK_AB R174, R65, R174 ;  /* 0x000000ae41ae723e */ /* 0x000fe400000010ff */
[C---:B--2---:R-:W-:Y:S01]  /*cc50*/  FADD.FTZ R4, R71.reuse, R4 ;  /* 0x0000000447047221 */ /* 0x044fe20000010000 */
[----:B------:R-:W-:Y:S01]  /*cc60*/  F2FP.BF16.F32.PACK_AB R175, R71, R70 ;  /* 0x0000004647af723e */ /* 0x000fe200000010ff */
[----:B------:R-:W-:Y:S06]  /*cc70*/  @!P4 BRA `(.L_x_2964) ;  /* 0x000000000004c947 */ /* 0x000fec0003800000 */
[----:B------:R-:W-:Y:S01]  /*cc80*/  BPT.TRAP 0x1 ;  /* 0x000000040000795c */ /* 0x000fe20000300000 */
.L_x_2964:
[----:B------:R0:W1:Y:S01]  /*cc90*/  SYNCS.PHASECHK.TRANS64.TRYWAIT P0, [R3+URZ+0x22850], R72 ;  /* 0x02285048030075a7 */ /* 0x000062000800017f */
[----:B------:R-:W-:Y:S05]  /*cca0*/  @!P4 BRA `(.L_x_2965) ;  /* 0x000000000004c947 */ /* 0x000fea0003800000 */
[----:B------:R-:W-:Y:S01]  /*ccb0*/  BPT.TRAP 0x1 ;  /* 0x000000040000795c */ /* 0x000fe20000300000 */
.L_x_2965:
[----:B------:R-:W-:Y:S04]  /*ccc0*/  BSSY B0, `(.L_x_2966) ;  /* 0x0000004000007945 */ /* 0x000fe80003800000 */
[----:B-1----:R-:W-:Y:S05]  /*ccd0*/  @P0 BRA `(.L_x_2967) ;  /* 0x0000000000080947 */ /* 0x002fea0003800000 */
[----:B------:R-:W1:Y:S02]  /*cce0*/  SYNCS.PHASECHK.TRANS64.TRYWAIT P0, [R3+URZ+0x22850], R72 ;  /* 0x02285048030075a7 */ /* 0x000e64000800017f */
[----:B-1----:R-:W-:Y:S05]  /*ccf0*/  @!P0 BRA `(.L_x_2968) ;  /* 0x0000018000088947 */ /* 0x002fea0003800000 */
.L_x_2967:
[----:B------:R-:W-:Y:S05]  /*cd00*/  BSYNC B0 ;  /* 0x0000000000007941 */ /* 0x000fea0003800000 */
.L_x_2966:
[----:B------:R-:W-:Y:S05]  /*cd10*/  WARPSYNC.ALL ;  /* 0x0000000000007948 */ /* 0x000fea0003800000 */
[----:B------:R-:W-:Y:S01]  /*cd20*/  R2UR UR4, R23 ;  /* 0x00000000170472ca */ /* 0x000fe200000e0000 */
[----:B------:R2:W-:Y:S01]  /*cd30*/  BAR.SYNC.DEFER_BLOCKING R20, 0x100 ;  /* 0x000400140000751d */ /* 0x0005e20000010000 */
[----:B------:R-:W-:Y:S02]  /*cd40*/  IMAD.MOV.U32 R25, RZ, RZ, 0xc00 ;  /* 0x00000c00ff197424 */ /* 0x000fe400078e00ff */
[----:B------:R-:W-:Y:S02]  /*cd50*/  IMAD.MOV.U32 R29, RZ, RZ, 0x40000040 ;  /* 0x40000040ff1d7424 */ /* 0x000fe400078e00ff */
[----:B------:R-:W-:-:S02]  /*cd60*/  IMAD.MOV.U32 R27, RZ, RZ, 0x40000040 ;  /* 0x40000040ff1b7424 */ /* 0x000fc400078e00ff */
[----:B------:R-:W-:Y:S01]  /*cd70*/  IMAD.MOV.U32 R31, RZ, RZ, 0x40000040 ;  /* 0x40000040ff1f7424 */ /* 0x000fe200078e00ff */
[----:B------:R-:W-:Y:S01]  /*cd80*/  R2UR UR11, R29 ;  /* 0x000000001d0b72ca */ /* 0x000fe200000e0000 */
[----:B------:R-:W-:Y:S01]  /*cd90*/  IMAD.U32 R9, RZ, RZ, UR50 ;  /* 0x00000032ff097e24 */ /* 0x000fe2000f8e00ff */
[----:B------:R-:W-:Y:S02]  /*cda0*/  R2UR UR15, R27 ;  /* 0x000000001b0f72ca */ /* 0x000fe400000e0000 */
[----:B------:R-:W-:Y:S01]  /*cdb0*/  UIADD3 UR4, UR4, 0x400, URZ ;  /* 0x0000040004047890 */ /* 0x000fe2000fffe03f */
[----:B------:R-:W-:Y:S02]  /*cdc0*/  R2UR UR19, R29 ;  /* 0x000000001d1372ca */ /* 0x000fe400000e0000 */
[----:B------:R-:W-:Y:S01]  /*cdd0*/  R2UR UR23, R31 ;  /* 0x000000001f1772ca */ /* 0x000fe200000e0000 */
[----:B------:R-:W-:Y:S01]  /*cde0*/  USHF.R.U32.HI UR4, URZ, 0x4, UR4 ;  /* 0x000000043f047899 */ /* 0x000fe20008011604 */
[----:B------:R-:W-:-:S03]  /*cdf0*/  ISETP.NE.AND P0, PT, R9, 0x3, PT ;  /* 0x000000030900780c */ /* 0x000fc60003f05270 */
[----:B------:R-:W-:-:S04]  /*ce00*/  ULOP3.LUT UR4, UR4, 0x3fff, URZ, 0xc0, !UPT ;  /* 0x00003fff04047892 */ /* 0x000fc8000f8ec03f */
[----:B------:R-:W-:-:S06]  /*ce10*/  ULOP3.LUT UR49, UR4, 0x3000000, URZ, 0xfc, !UPT ;  /* 0x0300000004317892 */ /* 0x000fcc000f8efc3f */
[----:B------:R-:W-:Y:S02]  /*ce20*/  IMAD R24, R2, R25, UR49 ;  /* 0x0000003102187e24 */ /* 0x000fe4000f8e0219 */
[----:B------:R-:W-:Y:S02]  /*ce30*/  IMAD.MOV.U32 R25, RZ, RZ, 0x40000040 ;  /* 0x40000040ff197424 */ /* 0x000fe400078e00ff */
[C---:B------:R-:W-:Y:S01]  /*ce40*/  VIADD R28, R24.reuse, 0x80 ;  /* 0x00000080181c7836 */ /* 0x040fe20000000000 */
[C---:B------:R-:W-:Y:S01]  /*ce50*/  R2UR UR6, R24.reuse ;  /* 0x00000000180672ca */ /* 0x040fe200000e0000 */
[C---:B------:R-:W-:Y:S01]  /*ce60*/  VIADD R26, R24.reuse, 0x100 ;  /* 0x00000100181a7836 */ /* 0x040fe20000000000 */
[----:B------:R-:W-:Y:S01]  /*ce70*/  R2UR UR7, R25 ;  /* 0x00000000190772ca */ /* 0x000fe200000e0000 */
[----:B------:R-:W-:Y:S01]  /*ce80*/  VIADD R30, R24, 0x200 ;  /* 0x00000200181e7836 */ /* 0x000fe20000000000 */
[----:B------:R-:W-:Y:S01]  /*ce90*/  R2UR UR10, R28 ;  /* 0x000000001c0a72ca */ /* 0x000fe200000e0000 */
[----:B------:R-:W-:Y:S01]  /*cea0*/  VIADD R28, R24, 0x180 ;  /* 0x00000180181c7836 */ /* 0x000fe20000000000 */
[----:B------:R-:W-:Y:S01]  /*ceb0*/  R2UR UR14, R26 ;  /* 0x000000001a0e72ca */ /* 0x000fe200000e0000 */
[----:B------:R-:W-:Y:S01]  /*cec0*/  VIADD R24, R24, 0x280 ;  /* 0x0000028018187836 */ /* 0x000fe20000000000 */
[----:B------:R-:W-:-:S02]  /*ced0*/  R2UR UR22, R30 ;  /* 0x000000001e1672ca */ /* 0x000fc400000e0000 */
[----:B------:R-:W-:Y:S02]  /*cee0*/  R2UR UR18, R28 ;  /* 0x000000001c1272ca */ /* 0x000fe400000e0000 */
[----:B------:R-:W-:Y:S02]  /*cef0*/  R2UR UR26, R24 ;  /* 0x00000000181a72ca */ /* 0x000fe400000e0000 */
        /* <DEDUP_REMOVED lines=26> */
.L_x_2969:
[----:B------:R-:W0:Y:S01]  /*d0a0*/  LDC R9, c[0x0][0x448] ;  /* 0x00011200ff097b82 */ /* 0x000e220000000800 */
[----:B------:R-:W-:Y:S01]  /*d0b0*/  VIADD R3, R3, 0x22860 ;  /* 0x0002286003037836 */ /* 0x000fe20000000000 */
[----:B------:R-:W-:Y:S01]  /*d0c0*/  UISETP.GE.AND UP0, UPT, UR9, 0x1, UPT ;  /* 0x000000010900788c */ /* 0x000fe2000bf06270 */
[----:B------:R-:W-:Y:S01]  /*d0d0*/  IMAD.MOV.U32 R20, RZ, RZ, R228 ;  /* 0x000000ffff147224 */ /* 0x000fe200078e00e4 */
[----:B0-----:R-:W-:Y:S01]  /*d0e0*/  ISETP.NE.AND P0, PT, R9, 0x1, PT ;  /* 0x000000010900780c */ /* 0x001fe20003f05270 */
[----:B------:R-:W-:-:S05]  /*d0f0*/  IMAD.U32 R9, RZ, RZ, UR47 ;  /* 0x0000002fff097e24 */ /* 0x000fca000f8e00ff */
[----:B------:R-:W-:-:S04]  /*d100*/  PRMT R3, R9, 0x654, R3 ;  /* 0x0000065409037816 */ /* 0x000fc80000000003 */
[----:B------:R0:W-:Y:S03]  /*d110*/  SYNCS.ARRIVE.TRANS64.RED.A1T0 RZ, [R3+URZ], RZ ;  /* 0x000000ff03ff79a7 */ /* 0x0001e6000810043f */
[----:B------:R-:W1:Y:S08]  /*d120*/  @P0 LDC R9, c[0x0][0x44c] ;  /* 0x00011300ff090b82 */ /* 0x000e700000000800 */
[----:B0-----:R-:W0:Y:S01]  /*d130*/  @P0 LDC R3, c[0x0][0x450] ;  /* 0x00011400ff030b82 */ /* 0x001e220000000800 */
[----:B-1----:R-:W-:-:S05]  /*d140*/  @P0 IMAD.HI.U32 R9, R228, R9, RZ ;  /* 0x00000009e4090227 */ /* 0x002fca00078e00ff */
[----:B0-----:R-:W-:Y:S01]  /*d150*/  @P0 SHF.R.U32.HI R20, RZ, R3, R9 ;  /* 0x00000003ff140219 */ /* 0x001fe20000011609 */
[----:B------:R-:W-:Y:S01]  /*d160*/  VIADD R3, R176, 0xfffffffe ;  /* 0xfffffffeb0037836 */ /* 0x000fe20000000000 */
[----:B------:R-:W-:Y:S02]  /*d170*/  PLOP3.LUT P0, PT, PT, PT, UP0, 0x40, 0x0 ;  /* 0x000000000000781c */ /* 0x000fe40003f0e808 */
[----:B------:R-:W-:-:S05]  /*d180*/  IADD3 R9, R20, R210, -R207 ;  /* 0x000000d214097210 */ /* 0x000fca0007ffe8cf */
[----:B------:R-:W-:-:S06]  /*d190*/  VIADD R20, R9, UR8 ;  /* 0x0000000809147c36 */ /* 0x000fcc0008000000 */
[----:B------:R-:W-:Y:S05]  /*d1a0*/  @P0 BRA `(.L_x_2970) ;  /* 0x0000000000540947 */ /* 0x000fea0003800000 */
[C---:B------:R-:W-:Y:S01]  /*d1b0*/  ISETP.GT.AND P0, PT, R9.reuse, RZ, PT ;  /* 0x000000ff0900720c */ /* 0x040fe20003f04270 */
[----:B------:R-:W-:Y:S01]  /*d1c0*/  BSSY B0, `(.L_x_2971) ;  /* 0x0000010000007945 */ /* 0x000fe20003800000 */
[----:B------:R-:W-:-:S11]  /*d1d0*/  VIADD R152, R9, 0xffffffff ;  /* 0xffffffff09987836 */ /* 0x000fd60000000000 */
[----:B------:R-:W-:Y:S05]  /*d1e0*/  @P0 BRA `(.L_x_2972) ;  /* 0x0000000000200947 */ /* 0x000fea0003800000 */
[----:B------:R-:W-:Y:S01]  /*d1f0*/  UISETP.NE.AND UP0, UPT, UR9, 0x1, UPT ;  /* 0x000000010900788c */ /* 0x000fe2000bf05270 */
[----:B------:R-:W-:-:S05]  /*d200*/  IMAD.MOV R9, RZ, RZ, -R9 ;  /* 0x000000ffff097224 */ /* 0x000fca00078e0a09 */
[----:B------:R-:W-:-:S05]  /*d210*/  PLOP3.LUT P0, PT, PT, PT, UP0, 0x80, 0x0 ;  /* 0x000000000000781c */ /* 0x000fca0003f0f008 */
[----:B------:R-:W-:-:S08]  /*d220*/  @UP0 ULDC.64 UR4, c[0x0][0x9e8] ;  /* 0x00027a0000040ab9 */ /* 0x000fd00000000a00 */
[----:B------:R-:W-:-:S05]  /*d230*/  @P0 IMAD.HI.U32 R152, R9, UR4, RZ ;  /* 0x0000000409980c27 */ /* 0x000fca000f8e00ff */
[----:B------:R-:W-:-:S04]  /*d240*/  @P0 SHF.R.U32.HI R9, RZ, UR5, R152 ;  /* 0x00000005ff090c19 */ /* 0x000fc80008011698 */
[----:B------:R-:W-:Y:S01]  /*d250*/  LOP3.LUT R152, RZ, R9, RZ, 0x33, !PT ;  /* 0x00000009ff987212 */ /* 0x000fe200078e33ff */
[----:B------:R-:W-:Y:S06]  /*d260*/  BRA `(.L_x_2973) ;  /* 0x0000000000147947 */ /* 0x000fec0003800000 */
.L_x_2972:
[----:B------:R-:W-:-:S06]  /*d270*/  UISETP.NE.AND UP0, UPT, UR9, 0x1, UPT ;  /* 0x000000010900788c */ /* 0x000fcc000bf05270 */
[----:B------:R-:W-:-:S05]  /*d280*/  PLOP3.LUT P0, PT, PT, PT, UP0, 0x80, 0x0 ;  /* 0x000000000000781c */ /* 0x000fca0003f0f008 */
[----:B------:R-:W-:-:S08]  /*d290*/  @UP0 ULDC.64 UR4, c[0x0][0x9e8] ;  /* 0x00027a0000040ab9 */ /* 0x000fd00000000a00 */
[----:B------:R-:W-:-:S05]  /*d2a0*/  @P0 IMAD.HI.U32 R9, R152, UR4, RZ ;  /* 0x0000000498090c27 */ /* 0x000fca000f8e00ff */
[----:B------:R-:W-:-:S07]  /*d2b0*/  @P0 SHF.R.U32.HI R152, RZ, UR5, R9 ;  /* 0x00000005ff980c19 */ /* 0x000fce0008011609 */
.L_x_2973:
[----:B------:R-:W-:Y:S05]  /*d2c0*/  BSYNC B0 ;  /* 0x0000000000007941 */ /* 0x000fea0003800000 */
.L_x_2971:
[----:B------:R-:W-:-:S04]  /*d2d0*/  IMAD.U32 R9, RZ, RZ, UR9 ;  /* 0x00000009ff097e24 */ /* 0x000fc8000f8e00ff */
[----:B------:R-:W-:-:S05]  /*d2e0*/  IMAD R9, R152, R9, UR9 ;  /* 0x0000000998097e24 */ /* 0x000fca000f8e0209 */
[----:B------:R-:W-:-:S07]  /*d2f0*/  VIMNMX R20, R20, R9, PT ;  /* 0x0000000914147248 */ /* 0x000fce0003fe0100 */
.L_x_2970:
[----:B------:R-:W2:Y:S01]  /*d300*/  LDL R152, [R1+0x24] ;  /* 0x0000240001987983 */ /* 0x000ea20000100800 */
[----:B------:R-:W-:Y:S01]  /*d310*/  IMAD.HI R20, R20, 0x2aaaaaab, RZ ;  /* 0x2aaaaaab14147827 */ /* 0x000fe200078e02ff */
[----:B------:R-:W-:Y:S01]  /*d320*/  ULDC UR37, c[0x0][0x9e4] ;  /* 0x0002790000257ab9 */ /* 0x000fe20000000800 */
[----:B------:R-:W-:Y:S01]  /*d330*/  ULDC UR38, c[0x0][0x9e4] ;  /* 0x0002790000267ab9 */ /* 0x000fe20000000800 */
[----:B------:R-:W-:Y:S01]  /*d340*/  ULDC UR39, c[0x0][0x9dc] ;  /* 0x0002770000277ab9 */ /* 0x000fe20000000800 */
[----:B------:R-:W-:Y:S01]  /*d350*/  ULDC UR40, c[0x0][0x9dc] ;  /* 0x0002770000287ab9 */ /* 0x000fe20000000800 */
[----:B------:R-:W-:Y:S01]  /*d360*/  SHF.R.U32.HI R9, RZ, 0x1f, R20 ;  /* 0x0000001fff097819 */ /* 0x000fe20000011614 */
[----:B------:R-:W-:Y:S01]  /*d370*/  ULDC UR41, c[0x0][0x988] ;  /* 0x0002620000297ab9 */ /* 0x000fe20000000800 */
[----:B------:R-:W-:Y:S01]  /*d380*/  ULDC UR42, c[0x0][0x988] ;  /* 0x00026200002a7ab9 */ /* 0x000fe20000000800 */
[----:B------:R-:W-:Y:S01]  /*d390*/  ULDC UR43, c[0x0][0x988] ;  /* 0x00026200002b7ab9 */ /* 0x000fe20000000800 */
[----:B------:R-:W-:Y:S01]  /*d3a0*/  LEA.HI.SX32 R9, R20, R9, 0x1c ;  /* 0x0000000914097211 */ /* 0x000fe200078fe2ff */
[----:B------:R-:W-:Y:S01]  /*d3b0*/  ULDC UR44, c[0x0][0x9e0] ;  /* 0x00027800002c7ab9 */ /* 0x000fe20000000800 */
[----:B------:R-:W-:-:S02]  /*d3c0*/  ULDC UR45, c[0x0][0x9e0] ;  /* 0x00027800002d7ab9 */ /* 0x000fc40000000800 */
[----:B--2---:R-:W-:-:S04]  /*d3d0*/  VIMNMX R152, R152, R9, !PT ;  /* 0x0000000998987248 */ /* 0x004fc80007fe0100 */
[----:B------:R-:W-:Y:S01]  /*d3e0*/  ISETP.GE.AND P0, PT, R3, R152, PT ;  /* 0x000000980300720c */ /* 0x000fe20003f06270 */
[----:B------:R0:W-:-:S12]  /*d3f0*/  STL [R1], R152 ;  /* 0x0000009801007387 */ /* 0x0001d80000100800 */
[----:B0-----:R-:W-:Y:S05]  /*d400*/  @!P0 BRA `(.L_x_2974) ;  /* 0x00000030009c8947 */ /* 0x001fea0003800000 */
.L_x_2994:
[----:B------:R-:W-:Y:S01]  /*d410*/  IMAD.U32 R20, RZ, RZ, UR50 ;  /* 0x00000032ff147e24 */ /* 0x000fe2000f8e00ff */
[----:B------:R-:W-:Y:S05]  /*d420*/  YIELD ;  /* 0x0000000000007946 */ /* 0x000fea0003800000 */
[----:B------:R-:W-:Y:S01]  /*d430*/  ISETP.NE.AND P1, PT, R20, 0x3, PT ;  /* 0x000000031400780c */ /* 0x000fe20003f25270 */
[----:B------:R-:W-:-:S05]  /*d440*/  VIADD R2, R2, 0x1 ;  /* 0x0000000102027836 */ /* 0x000fca0000000000 */
[----:B------:R-:W-:-:S04]  /*d450*/  ISETP.NE.AND P0, PT, R2, 0x2, PT ;  /* 0x000000020200780c */ /* 0x000fc80003f05270 */
[----:B------:R-:W-:Y:S02]  /*d460*/  SEL R9, RZ, 0x1, P0 ;  /* 0x00000001ff097807 */ /* 0x000fe40000000000 */
[----:B------:R-:W-:Y:S02]  /*d470*/  SEL R2, R2, RZ, P0 ;  /* 0x000000ff02027207 */ /* 0x000fe40000000000 */
[----:B------:R-:W-:Y:S01]  /*d480*/  LOP3.LUT R206, R206, R9, RZ, 0x3c, !PT ;  /* 0x00000009cece7212 */ /* 0x000fe200078e3cff */
[----:B--2---:R-:W-:Y:S06]  /*d490*/  @!P1 BRA `(.L_x_2975) ;  /* 0x0000000000049947 */ /* 0x004fec0003800000 */
[----:B------:R-:W-:Y:S01]  /*d4a0*/  BPT.TRAP 0x1 ;  /* 0x000000040000795c */ /* 0x000fe20000300000 */
.L_x_2975:
[----:B------:R-:W-:Y:S01]  /*d4b0*/  IMAD R9, R2, 0x8, R23 ;  /* 0x0000000802097824 */ /* 0x000fe200078e0217 */
[----:B------:R-:W-:-:S04]  /*d4c0*/  SHF.L.U32 R20, R206, 0x1f, RZ ;  /* 0x0000001fce147819 */ /* 0x000fc800000006ff */
[----:B------:R0:W1:Y:S01]  /*d4d0*/  SYNCS.PHASECHK.TRANS64.TRYWAIT P0, [R9+URZ+0x22830], R20 ;  /* 0x02283014090075a7 */ /* 0x000062000800017f */
[----:B------:R-:W-:Y:S05]  /*d4e0*/  @!P1 BRA `(.L_x_2976) ;  /* 0x0000000000049947 */ /* 0x000fea0003800000 */
[----:B------:R-:W-:Y:S01]  /*d4f0*/  BPT.TRAP 0x1 ;  /* 0x000000040000795c */ /* 0x000fe20000300000 */
.L_x_2976:
[----:B------:R-:W-:Y:S02]  /*d500*/  IMAD R156, R2, 0x300, R229 ;  /* 0x00000300029c7824 */ /* 0x000fe400078e02e5 */
[----:B------:R-:W-:Y:S01]  /*d510*/  IMAD.MOV.U32 R157, RZ, RZ, 0x40000040 ;  /* 0x40000040ff9d7424 */ /* 0x000fe200078e00ff */
[----:B-1----:R-:W-:Y:S06]  /*d520*/  @P0 BRA `(.L_x_2977) ;  /* 0x0000000000080947 */ /* 0x002fec0003800000 */
[----:B------:R-:W1:Y:S02]  /*d530*/  SYNCS.PHASECHK.TRANS64.TRYWAIT P0, [R9+URZ+0x22830], R20 ;  /* 0x02283014090075a7 */ /* 0x000e64000800017f */
[----:B-1----:R-:W-:Y:S05]  /*d540*/  @!P0 BRA `(.L_x_2978) ;  /* 0x0000017800088947 */ /* 0x002fea0003800000 */
.L_x_2977:
        /* <DEDUP_REMOVED lines=15> */
[----:B------:R-:W-:Y:S01]  /*d640*/  R2UR UR15, R153 ;  /* 0x00000000990f72ca */ /* 0x000fe200000e0000 */
[----:B------:R-:W-:Y:S01]  /*d650*/  IMAD.U32 R200, RZ, RZ, UR50 ;  /* 0x00000032ffc87e24 */ /* 0x000fe2000f8e00ff */
[----:B------:R-:W-:-:S02]  /*d660*/  R2UR UR18, R156 ;  /* 0x000000009c1272ca */ /* 0x000fc400000e0000 */
[----:B------:R-:W-:Y:S02]  /*d670*/  R2UR UR19, R157 ;  /* 0x000000009d1372ca */ /* 0x000fe400000e0000 */
[----:B------:R-:W-:Y:S01]  /*d680*/  WARPGROUP.ARRIVE ;  /* 0x00000000000079c5 */ /* 0x000fe20000000000 */
[----:B------:R-:W-:Y:S02]  /*d690*/  R2UR UR8, R14 ;  /* 0x000000000e0872ca */ /* 0x000fe400000e0000 */
[----:B------:R-:W-:Y:S02]  /*d6a0*/  R2UR UR9, R15 ;  /* 0x000000000f0972ca */ /* 0x000fe400000e0000 */
[----:B------:R-:W-:Y:S01]  /*d6b0*/  R2UR UR12, R12 ;  /* 0x000000000c0c72ca */ /* 0x000fe200000e0000 */
[----:B------:R-:W-:Y:S01]  /*d6c0*/  HGMMA.64x96x16.F32.BF16 R152, gdesc[UR4], RZ, !UPT, gsb0 ;  /* 0x01600000049879f0 */ /* 0x000fe2000c0018ff */
[----:B------:R-:W-:Y:S02]  /*d6d0*/  R2UR UR13, R13 ;  /* 0x000000000d0d72ca */ /* 0x000fe400000e0000 */
[----:B------:R-:W-:-:S02]  /*d6e0*/  R2UR UR16, R10 ;  /* 0x000000000a1072ca */ /* 0x000fc400000e0000 */
[----:B------:R-:W-:Y:S02]  /*d6f0*/  R2UR UR17, R11 ;  /* 0x000000000b1172ca */ /* 0x000fe400000e0000 */
[----:B------:R-:W-:Y:S02]  /*d700*/  ISETP.NE.AND P0, PT, R200, 0x3, PT ;  /* 0x00000003c800780c */ /* 0x000fe40003f05270 */
        /* <DEDUP_REMOVED lines=15> */
.L_x_2979:
[----:B------:R-:W3:Y:S01]  /*d800*/  LDL R202, [R1+0x4] ;  /* 0x0000040001ca7983 */ /* 0x000ee20000100800 */
[----:B------:R-:W4:Y:S02]  /*d810*/  LDC R200, c[0x0][0x448] ;  /* 0x00011200ffc87b82 */ /* 0x000f240000000800 */
[----:B----4-:R-:W-:-:S13]  /*d820*/  ISETP.NE.AND P0, PT, R200, 0x1, PT ;  /* 0x00000001c800780c */ /* 0x010fda0003f05270 */
[----:B------:R-:W4:Y:S08]  /*d830*/  @P0 LDC R201, c[0x0][0x44c] ;  /* 0x00011300ffc90b82 */ /* 0x000f300000000800 */
[----:B------:R-:W5:Y:S01]  /*d840*/  @P0 LDC R200, c[0x0][0x450] ;  /* 0x00011400ffc80b82 */ /* 0x000f620000000800 */
[----:B------:R-:W-:Y:S01]  /*d850*/  UISETP.NE.AND UP0, UPT, UR51, URZ, UPT ;  /* 0x0000003f3300728c */ /* 0x000fe2000bf05270 */
[----:B------:R-:W-:-:S02]  /*d860*/  UMOV UR46, UR39 ;  /* 0x00000027002e7c82 */ /* 0x000fc40008000000 */
[----:B------:R-:W-:Y:S01]  /*d870*/  ULOP3.LUT UR4, URZ, UR46, URZ, 0x33, !UPT ;  /* 0x0000002e3f047292 */ /* 0x000fe2000f8e333f */
[----:B---3--:R-:W-:-:S04]  /*d880*/  IMAD.IADD R225, R202, 0x1, R228 ;  /* 0x00000001cae17824 */ /* 0x008fc800078e02e4 */
[----:B----4-:R-:W-:-:S05]  /*d890*/  @P0 IMAD.HI.U32 R201, R225, R201, RZ ;  /* 0x000000c9e1c90227 */ /* 0x010fca00078e00ff */
[----:B-----5:R-:W-:-:S05]  /*d8a0*/  @P0 SHF.R.U32.HI R225, RZ, R200, R201 ;  /* 0x000000c8ffe10219 */ /* 0x020fca00000116c9 */
[----:B------:R-:W3:Y:S01]  /*d8b0*/  SHFL.IDX PT, R226, R225, RZ, 0x1c1f ;  /* 0x001c1fffe1e27589 */ /* 0x000ee200000e0000 */
[----:B------:R-:W-:Y:S01]  /*d8c0*/  IMAD R202, R3, -0x60, RZ ;  /* 0xffffffa003ca7824 */ /* 0x000fe200078e02ff */
[----:B------:R-:W-:Y:S01]  /*d8d0*/  PLOP3.LUT P0, PT, PT, PT, UP0, 0x40, 0x0 ;  /* 0x000000000000781c */ /* 0x000fe20003f0e808 */
[----:B------:R-:W-:-:S03]  /*d8e0*/  VIADD R200, R9, 0x22840 ;  /* 0x0002284009c87836 */ /* 0x000fc60000000000 */
[----:B------:R-:W-:Y:S01]  /*d8f0*/  IADD3 R223, -R211, 0x1, R202 ;  /* 0x00000001d3df7810 */ /* 0x000fe20007ffe1ca */
[----:B------:R-:W-:-:S03]  /*d900*/  IMAD.U32 R201, RZ, RZ, UR47 ;  /* 0x0000002fffc97e24 */ /* 0x000fc6000f8e00ff */
[----:B------:R-:W-:Y:S02]  /*d910*/  IADD3 R223, -R207, R223, R210 ;  /* 0x000000dfcfdf7210 */ /* 0x000fe40007ffe1d2 */
[----:B------:R-:W-:-:S03]  /*d920*/  PRMT R200, R201, 0x654, R200 ;  /* 0x00000654c9c87816 */ /* 0x000fc600000000c8 */
[C---:B------:R-:W-:Y:S01]  /*d930*/  VIADD R224, R223.reuse, UR44 ;  /* 0x0000002cdfe07c36 */ /* 0x040fe20008000000 */
[----:B------:R4:W-:Y:S01]  /*d940*/  SYNCS.ARRIVE.TRANS64.RED.A1T0 RZ, [R200+URZ], RZ ;  /* 0x000000ffc8ff79a7 */ /* 0x0009e2000810043f */
[----:B------:R-:W-:Y:S02]  /*d950*/  VIADD R223, R223, UR4 ;  /* 0x00000004dfdf7c36 */ /* 0x000fe40008000000 */
[C---:B---3--:R-:W-:Y:S02]  /*d960*/  IMAD.IADD R222, R226.reuse, 0x1, R224 ;  /* 0x00000001e2de7824 */ /* 0x048fe400078e02e0 */
[----:B------:R-:W-:Y:S01]  /*d970*/  IMAD.IADD R203, R226, 0x1, R223 ;  /* 0x00000001e2cb7824 */ /* 0x000fe200078e02df */
[----:B----4-:R-:W-:Y:S06]  /*d980*/  @P0 BRA `(.L_x_2980) ;  /* 0x0000000000580947 */ /* 0x010fec0003800000 */
[----:B------:R-:W-:Y:S01]  /*d990*/  IADD3 R226, -R207, R210, R226 ;  /* 0x000000d2cfe27210 */ /* 0x000fe20007ffe1e2 */
[----:B------:R-:W-:Y:S03]  /*d9a0*/  BSSY B0, `(.L_x_2981) ;  /* 0x0000010000007945 */ /* 0x000fe60003800000 */
        /* <DEDUP_REMOVED lines=10> */
.L_x_2982:
[----:B------:R-:W-:-:S05]  /*da50*/  IMAD.U32 R227, RZ, RZ, UR37 ;  /* 0x00000025ffe37e24 */ /* 0x000fca000f8e00ff */
[----:B------:R-:W-:-:S13]  /*da60*/  ISETP.NE.AND P0, PT, R227, 0x1, PT ;  /* 0x00000001e300780c */ /* 0x000fda0003f05270 */
[----:B------:R-:W3:Y:S02]  /*da70*/  @P0 LDC.64 R200, c[0x0][0x9e8] ;  /* 0x00027a00ffc80b82 */ /* 0x000ee40000000a00 */
[----:B---3--:R-:W-:-:S05]  /*da80*/  @P0 IMAD.HI.U32 R200, R226, R200, RZ ;  /* 0x000000c8e2c80227 */ /* 0x008fca00078e00ff */
[----:B------:R-:W-:-:S07]  /*da90*/  @P0 SHF.R.U32.HI R226, RZ, R201, R200 ;  /* 0x000000c9ffe20219 */ /* 0x000fce00000116c8 */
.L_x_2983:
[----:B------:R-:W-:Y:S05]  /*daa0*/  BSYNC B0 ;  /* 0x0000000000007941 */ /* 0x000fea0003800000 */
.L_x_2981:
[----:B------:R-:W-:-:S04]  /*dab0*/  IMAD.IADD R200, R202, 0x1, -R211 ;  /* 0x00000001cac87824 */ /* 0x000fc800078e0ad3 */
[----:B------:R-:W-:-:S05]  /*dac0*/  IMAD R200, R226, R227, R200 ;  /* 0x000000e3e2c87224 */ /* 0x000fca00078e02c8 */
[----:B------:R-:W-:Y:S02]  /*dad0*/  VIADDMNMX R222, R200, R227, R222, PT ;  /* 0x000000e3c8de7246 */ /* 0x000fe400038001de */
[----:B------:R-:W-:-:S07]  /*dae0*/  VIMNMX R203, R203, R200, !PT ;  /* 0x000000c8cbcb7248 */ /* 0x000fce0007fe0100 */
.L_x_2980:
[----:B------:R-:W-:Y:S01]  /*daf0*/  ISETP.GE.AND P1, PT, R202, 0x1, PT ;  /* 0x00000001ca00780c */ /* 0x000fe20003f26270 */
[----:B------:R-:W-:Y:S01]  /*db00*/  UISETP.NE.AND UP0, UPT, UR51, URZ, UPT ;  /* 0x0000003f3300728c */ /* 0x000fe2000bf05270 */
[----:B------:R-:W-:Y:S02]  /*db10*/  LOP3.LUT R16, R16, 0xfffdffff, RZ, 0xc0, !PT ;  /* 0xfffdffff10107812 */ /* 0x000fe400078ec0ff */
[C---:B------:R-:W-:Y:S02]  /*db20*/  ISETP.GE.AND P0, PT, R202.reuse, 0x2, PT ;  /* 0x00000002ca00780c */ /* 0x040fe40003f06270 */
[----:B------:R-:W-:Y:S02]  /*db30*/  ISETP.GT.AND P2, PT, R203, RZ, !P1 ;  /* 0x000000ffcb00720c */ /* 0x000fe40004f44270 */
[----:B------:R-:W-:Y:S02]  /*db40*/  ISETP.GE.AND P3, PT, R202, 0x9, PT ;  /* 0x00000009ca00780c */ /* 0x000fe40003f66270 */
[----:B------:R-:W-:-:S03]  /*db50*/  ISETP.LT.OR P2, PT, R222, 0x1, P2 ;  /* 0x00000001de00780c */ /* 0x000fc60001741670 */
[----:B------:R-:W-:Y:S02]  /*db60*/  @P1 LOP3.LUT R16, R16, 0x20000, RZ, 0xfc, !PT ;  /* 0x0002000010101812 */ /* 0x000fe400078efcff */
[----:B------:R-:W-:Y:S02]  /*db70*/  ISETP.GT.AND P1, PT, R203, 0x1, !P0 ;  /* 0x00000001cb00780c */ /* 0x000fe40004724270 */
[----:B------:R-:W-:Y:S02]  /*db80*/  FSEL R152, R152, -INF , !P2 ;  /* 0xff80000098987808 */ /* 0x000fe40005000000 */
[----:B------:R-:W-:Y:S02]  /*db90*/  ISETP.LT.OR P1, PT, R222, 0x2, P1 ;  /* 0x00000002de00780c */ /* 0x000fe40000f21670 */
        /* <DEDUP_REMOVED lines=120> */
[----:B------:R-:W3:Y:S02]  /*e320*/  SHFL.IDX PT, R203, R225, 0x1, 0x1c1f ;  /* 0x003c1f00e1cb7f89 */ /* 0x000ee400000e0000 */
[----:B------:R-:W-:-:S04]  /*e330*/  ISETP.LT.OR P6, PT, R222, 0x5a, P6 ;  /* 0x0000005ade00780c */ /* 0x000fc800037c1670 */
[----:B------:R-:W-:Y:S02]  /*e340*/  FSEL R197, R197, -INF , !P6 ;  /* 0xff800000c5c57808 */ /* 0x000fe40007000000 */
[----:B------:R-:W-:Y:S01]  /*e350*/  PLOP3.LUT P6, PT, PT, PT, UP0, 0x40, 0x0 ;  /* 0x000000000000781c */ /* 0x000fe20003fce808 */
[--C-:B---3--:R-:W-:Y:S02]  /*e360*/  IMAD.IADD R224, R224, 0x1, R203.reuse ;  /* 0x00000001e0e07824 */ /* 0x108fe400078e02cb */
        /* <DEDUP_REMOVED lines=14> */
.L_x_2986:
[----:B------:R-:W-:-:S05]  /*e450*/  IMAD.U32 R222, RZ, RZ, UR37 ;  /* 0x00000025ffde7e24 */ /* 0x000fca000f8e00ff */
[----:B------:R-:W-:-:S13]  /*e460*/  ISETP.NE.AND P6, PT, R222, 0x1, PT ;  /* 0x00000001de00780c */ /* 0x000fda0003fc5270 */
[----:B------:R-:W3:Y:S02]  /*e470*/  @P6 LDC.64 R156, c[0x0][0x9e8] ;  /* 0x00027a00ff9c6b82 */ /* 0x000ee40000000a00 */
[----:B---3--:R-:W-:-:S05]  /*e480*/  @P6 IMAD.HI.U32 R156, R203, R156, RZ ;  /* 0x0000009ccb9c6227 */ /* 0x008fca00078e00ff */
[----:B------:R-:W-:-:S07]  /*e490*/  @P6 SHF.R.U32.HI R203, RZ, R157, R156 ;  /* 0x0000009dffcb6219 */ /* 0x000fce000001169c */
.L_x_2987:
[----:B------:R-:W-:Y:S05]  /*e4a0*/  BSYNC B0 ;  /* 0x0000000000007941 */ /* 0x000fea0003800000 */
.L_x_2985:
[----:B------:R-:W-:-:S04]  /*e4b0*/  IMAD.IADD R202, R202, 0x1, -R211 ;  /* 0x00000001caca7824 */ /* 0x000fc800078e0ad3 */
[----:B------:R-:W-:-:S05]  /*e4c0*/  IMAD R202, R203, R222, R202 ;  /* 0x000000decbca7224 */ /* 0x000fca00078e02ca */
[----:B------:R-:W-:Y:S02]  /*e4d0*/  VIADDMNMX R224, R202, R222, R224, PT ;  /* 0x000000decae07246 */ /* 0x000fe400038001e0 */
[----:B------:R-:W-:-:S07]  /*e4e0*/  VIMNMX R223, R223, R202, !PT ;  /* 0x000000cadfdf7248 */ /* 0x000fce0007fe0100 */
.L_x_2984:
        /* <DEDUP_REMOVED lines=60> */
[----:B------:R-:W-:-:S02]  /*e8b0*/  LOP3.LUT P0, RZ, R16, 0x2000, RZ, 0xc0, !PT ;  /* 0x0000200010ff7812 */ /* 0x000fc4000780c0ff */
[----:B------:R-:W-:Y:S02]  /*e8c0*/  LOP3.LUT P6, RZ, R16, 0x40, RZ, 0xc0, !PT ;  /* 0x0000004010ff7812 */ /* 0x000fe400078cc0ff */
[C---:B------:R-:W-:Y:S02]  /*e8d0*/  ISETP.GT.AND P0, PT, R223.reuse, 0x28, !P0 ;  /* 0x00000028df00780c */ /* 0x040fe40004704270 */
[----:B------:R-:W-:Y:S02]  /*e8e0*/  ISETP.GT.AND P1, PT, R223, 0x48, !P1 ;  /* 0x00000048df00780c */ /* 0x000fe40004f24270 */
[C---:B------:R-:W-:Y:S02]  /*e8f0*/  ISETP.LT.OR P0, PT, R224.reuse, 0x29, P0 ;  /* 0x00000029e000780c */ /* 0x040fe40000701670 */
[----:B------:R-:W-:Y:S02]  /*e900*/  ISETP.LT.OR P1, PT, R224, 0x49, P1 ;  /* 0x00000049e000780c */ /* 0x000fe40000f21670 */
[----:B------:R-:W-:-:S02]  /*e910*/  FSEL R174, R174, -INF , !P0 ;  /* 0xff800000aeae7808 */ /* 0x000fc40004000000 */
[----:B------:R-:W-:Y:S02]  /*e920*/  LOP3.LUT P0, RZ, R16, 0x1000, RZ, 0xc0, !PT ;  /* 0x0000100010ff7812 */ /* 0x000fe4000780c0ff */
[----:B------:R-:W-:Y:S02]  /*e930*/  FSEL R190, R190, -INF , !P1 ;  /* 0xff800000bebe7808 */ /* 0x000fe40004800000 */
[C---:B------:R-:W-:Y:S02]  /*e940*/  ISETP.GT.AND P0, PT, R223.reuse, 0x29, !P0 ;  /* 0x00000029df00780c */ /* 0x040fe40004704270 */
[----:B------:R-:W-:Y:S02]  /*e950*/  LOP3.LUT P1, RZ, R16, 0x20000, RZ, 0xc0, !PT ;  /* 0x0002000010ff7812 */ /* 0x000fe4000782c0ff */
[----:B------:R-:W-:Y:S02]  /*e960*/  ISETP.LT.OR P0, PT, R224, 0x2a, P0 ;  /* 0x0000002ae000780c */ /* 0x000fe40000701670 */
[----:B------:R-:W-:-:S02]  /*e970*/  ISETP.GT.AND P1, PT, R223, RZ, !P1 ;  /* 0x000000ffdf00720c */ /* 0x000fc40004f24270 */
[----:B------:R-:W-:Y:S02]  /*e980*/  FSEL R175, R175, -INF , !P0 ;  /* 0xff800000afaf7808 */ /* 0x000fe40004000000 */
[----:B------:R-:W-:Y:S02]  /*e990*/  LOP3.LUT P0, RZ, R16, 0x800, RZ, 0xc0, !PT ;  /* 0x0000080010ff7812 */ /* 0x000fe4000780c0ff */
[----:B------:R-:W-:Y:S02]  /*e9a0*/  ISETP.LT.OR P1, PT, R224, 0x1, P1 ;  /* 0x00000001e000780c */ /* 0x000fe40000f21670 */
[----:B------:R-:W-:Y:S02]  /*e9b0*/  ISETP.GT.AND P0, PT, R223, 0x30, !P0 ;  /* 0x00000030df00780c */ /* 0x000fe40004704270 */
[----:B------:R-:W-:Y:S02]  /*e9c0*/  FSEL R154, R154, -INF , !P1 ;  /* 0xff8000009a9a7808 */ /* 0x000fe40004800000 */
[----:B------:R-:W-:-:S02]  /*e9d0*/  ISETP.LT.OR P0, PT, R224, 0x31, P0 ;  /* 0x00000031e000780c */ /* 0x000fc40000701670 */
[C---:B------:R-:W-:Y:S02]  /*e9e0*/  ISETP.GT.AND P2, PT, R223.reuse, 0x49, !P2 ;  /* 0x00000049df00780c */ /* 0x040fe40005744270 */
[----:B------:R-:W-:Y:S02]  /*e9f0*/  FSEL R156, R178, -INF , !P0 ;  /* 0xff800000b29c7808 */ /* 0x000fe40004000000 */
[----:B------:R-:W-:Y:S01]  /*ea00*/  LOP3.LUT P0, RZ, R16, 0x400, RZ, 0xc0, !PT ;  /* 0x0000040010ff7812 */ /* 0x000fe2000780c0ff */
[----:B------:R-:W3:Y:S01]  /*ea10*/  SHFL.BFLY PT, R178, R157, 0x2, 0x1f ;  /* 0x0c401f009db27f89 */ /* 0x000ee200000e0000 */
[----:B------:R-:W-:Y:S02]  /*ea20*/  ISETP.LT.OR P2, PT, R224, 0x4a, P2 ;  /* 0x0000004ae000780c */ /* 0x000fe40001741670 */
[C---:B------:R-:W-:Y:S02]  /*ea30*/  ISETP.GT.AND P0, PT, R223.reuse, 0x31, !P0 ;  /* 0x00000031df00780c */ /* 0x040fe40004704270 */
[----:B------:R-:W-:-:S02]  /*ea40*/  ISETP.GT.AND P3, PT, R223, 0x50, !P3 ;  /* 0x00000050df00780c */ /* 0x000fc40005f64270 */
[----:B------:R-:W-:Y:S02]  /*ea50*/  ISETP.LT.OR P0, PT, R224, 0x32, P0 ;  /* 0x00000032e000780c */ /* 0x000fe40000701670 */
[----:B------:R-:W-:Y:S02]  /*ea60*/  FSEL R191, R191, -INF , !P2 ;  /* 0xff800000bfbf7808 */ /* 0x000fe40005000000 */
[----:B------:R-:W-:Y:S02]  /*ea70*/  FSEL R179, R179, -INF , !P0 ;  /* 0xff800000b3b37808 */ /* 0x000fe40004000000 */
[----:B------:R-:W-:Y:S02]  /*ea80*/  LOP3.LUT P0, RZ, R16, 0x200, RZ, 0xc0, !PT ;  /* 0x0000020010ff7812 */ /* 0x000fe4000780c0ff */
[C---:B------:R-:W-:Y:S02]  /*ea90*/  ISETP.GT.AND P4, PT, R223.reuse, 0x51, !P4 ;  /* 0x00000051df00780c */ /* 0x040fe40006784270 */
[----:B------:R-:W-:-:S02]  /*eaa0*/  ISETP.GT.AND P0, PT, R223, 0x38, !P0 ;  /* 0x00000038df00780c */ /* 0x000fc40004704270 */
[C---:B------:R-:W-:Y:S02]  /*eab0*/  ISETP.LT.OR P3, PT, R224.reuse, 0x51, P3 ;  /* 0x00000051e000780c */ /* 0x040fe40001f61670 */
[----:B------:R-:W-:Y:S02]  /*eac0*/  ISETP.LT.OR P0, PT, R224, 0x39, P0 ;  /* 0x00000039e000780c */ /* 0x000fe40000701670 */
[----:B------:R-:W-:Y:S02]  /*ead0*/  ISETP.GT.AND P5, PT, R223, 0x58, !P5 ;  /* 0x00000058df00780c */ /* 0x000fe40006fa4270 */
[----:B------:R-:W-:Y:S02]  /*eae0*/  FSEL R182, R182, -INF , !P0 ;  /* 0xff800000b6b67808 */ /* 0x000fe40004000000 */
[----:B------:R-:W-:Y:S02]  /*eaf0*/  LOP3.LUT P0, RZ, R16, 0x100, RZ, 0xc0, !PT ;  /* 0x0000010010ff7812 */ /* 0x000fe4000780c0ff */
[----:B---3--:R-:W-:-:S02]  /*eb00*/  FMNMX.FTZ R178, R157, R178, !PT ;  /* 0x000000b29db27209 */ /* 0x008fc40007810000 */
[----:B------:R-:W-:Y:S02]  /*eb10*/  ISETP.GT.AND P0, PT, R223, 0x39, !P0 ;  /* 0x00000039df00780c */ /* 0x000fe40004704270 */
[C---:B------:R-:W-:Y:S01]  /*eb20*/  ISETP.LT.OR P4, PT, R224.reuse, 0x52, P4 ;  /* 0x00000052e000780c */ /* 0x040fe20002781670 */
[----:B------:R-:W3:Y:S01]  /*eb30*/  SHFL.BFLY PT, R157, R178, 0x1, 0x1f ;  /* 0x0c201f00b29d7f89 */ /* 0x000ee200000e0000 */
[----:B------:R-:W-:Y:S02]  /*eb40*/  ISETP.LT.OR P0, PT, R224, 0x3a, P0 ;  /* 0x0000003ae000780c */ /* 0x000fe40000701670 */
[----:B------:R-:W-:Y:S02]  /*eb50*/  FSEL R194, R194, -INF , !P3 ;  /* 0xff800000c2c27808 */ /* 0x000fe40005800000 */
[----:B------:R-:W-:Y:S02]  /*eb60*/  FSEL R183, R183, -INF , !P0 ;  /* 0xff800000b7b77808 */ /* 0x000fe40004000000 */
[----:B------:R-:W-:-:S02]  /*eb70*/  LOP3.LUT P0, RZ, R16, 0x80, RZ, 0xc0, !PT ;  /* 0x0000008010ff7812 */ /* 0x000fc4000780c0ff */
[C---:B------:R-:W-:Y:S02]  /*eb80*/  ISETP.LT.OR P5, PT, R224.reuse, 0x59, P5 ;  /* 0x00000059e000780c */ /* 0x040fe40002fa1670 */
[----:B------:R-:W-:Y:S02]  /*eb90*/  ISETP.GT.AND P0, PT, R223, 0x40, !P0 ;  /* 0x00000040df00780c */ /* 0x000fe40004704270 */
[----:B------:R-:W-:Y:S02]  /*eba0*/  FSEL R195, R195, -INF , !P4 ;  /* 0xff800000c3c37808 */ /* 0x000fe40006000000 */
[----:B------:R-:W-:Y:S02]  /*ebb0*/  ISETP.LT.OR P0, PT, R224, 0x41, P0 ;  /* 0x00000041e000780c */ /* 0x000fe40000701670 */
[----:B------:R-:W-:Y:S02]  /*ebc0*/  FSEL R198, R198, -INF , !P5 ;  /* 0xff800000c6c67808 */ /* 0x000fe40006800000 */
[----:B------:R-:W-:-:S02]  /*ebd0*/  FSEL R186, R186, -INF , !P0 ;  /* 0xff800000baba7808 */ /* 0x000fc40004000000 */
[----:B------:R-:W-:Y:S02]  /*ebe0*/  ISETP.GT.AND P0, PT, R223, 0x41, !P6 ;  /* 0x00000041df00780c */ /* 0x000fe40007704270 */
[----:B------:R-:W-:Y:S02]  /*ebf0*/  LOP3.LUT P6, RZ, R16, 0x1, RZ, 0xc0, !PT ;  /* 0x0000000110ff7812 */ /* 0x000fe400078cc0ff */
[----:B------:R-:W-:Y:S02]  /*ec00*/  ISETP.LT.OR P0, PT, R224, 0x42, P0 ;  /* 0x00000042e000780c */ /* 0x000fe40000701670 */
[----:B---3--:R-:W-:Y:S02]  /*ec10*/  FMNMX.FTZ R178, R178, R157, !PT ;  /* 0x0000009db2b27209 */ /* 0x008fe40007810000 */
        /* <DEDUP_REMOVED lines=8> */
[----:B------:R-:W3:Y:S01]  /*eca0*/  MUFU.EX2 R0, R0 ;  /* 0x0000000000007308 */ /* 0x000ee20000000800 */
        /* <DEDUP_REMOVED lines=25> */
[----:B------:R-:W4:Y:S01]  /*ee40*/  MUFU.EX2 R227, R152 ;  /* 0x0000009800e37308 */ /* 0x000f220000000800 */
[----:B------:R-:W-:Y:S01]  /*ee50*/  ISETP.LT.OR P0, PT, R224, 0x5a, P0 ;  /* 0x0000005ae000780c */ /* 0x000fe20000701670 */
[-C--:B---3--:R-:W-:Y:S01]  /*ee60*/  FMUL.FTZ R24, R24, R0.reuse ;  /* 0x0000000018187220 */ /* 0x088fe20000410000 */
[----:B------:R-:W-:Y:S01]  /*ee70*/  FMNMX.FTZ R197, R155, R197, !PT ;  /* 0x000000c59bc57209 */ /* 0x000fe20007810000 */
[-C--:B------:R-:W-:Y:S01]  /*ee80*/  FMUL.FTZ R25, R25, R0.reuse ;  /* 0x0000000019197220 */ /* 0x080fe20000410000 */
[----:B------:R-:W-:Y:S01]  /*ee90*/  FSEL R199, R199, -INF , !P0 ;  /* 0xff800000c7c77808 */ /* 0x000fe20004000000 */
[-C--:B------:R-:W-:Y:S01]  /*eea0*/  FMUL.FTZ R28, R28, R0.reuse ;  /* 0x000000001c1c7220 */ /* 0x080fe20000410000 */
[----:B------:R-:W-:Y:S01]  /*eeb0*/  FMNMX.FTZ R197, R158, R197, !PT ;  /* 0x000000c59ec57209 */ /* 0x000fe20007810000 */
[----:B------:R-:W3:Y:S01]  /*eec0*/  MUFU.EX2 R226, R153 ;  /* 0x0000009900e27308 */ /* 0x000ee20000000800 */
[-C--:B------:R-:W-:Y:S01]  /*eed0*/  FMUL.FTZ R29, R29, R0.reuse ;  /* 0x000000001d1d7220 */ /* 0x080fe20000410000 */
[-C--:B------:R-:W-:Y:S01]  /*eee0*/  FMUL.FTZ R32, R32, R0.reuse ;  /* 0x0000000020207220 */ /* 0x080fe20000410000 */
[----:B------:R-:W-:Y:S01]  /*eef0*/  FMNMX.FTZ R197, R159, R197, !PT ;  /* 0x000000c59fc57209 */ /* 0x000fe20007810000 */
[-C--:B------:R-:W-:Y:S01]  /*ef00*/  FMUL.FTZ R33, R33, R0.reuse ;  /* 0x0000000021217220 */ /* 0x080fe20000410000 */
[-C--:B------:R-:W-:Y:S01]  /*ef10*/  FMUL.FTZ R36, R36, R0.reuse ;  /* 0x0000000024247220 */ /* 0x080fe20000410000 */
[-C--:B------:R-:W-:Y:S01]  /*ef20*/  FMUL.FTZ R37, R37, R0.reuse ;  /* 0x0000000025257220 */ /* 0x080fe20000410000 */
[----:B------:R-:W-:Y:S01]  /*ef30*/  FMNMX.FTZ R197, R162, R197, !PT ;  /* 0x000000c5a2c57209 */ /* 0x000fe20007810000 */
[----:B------:R-:W5:Y:S01]  /*ef40*/  MUFU.EX2 R225, R200 ;  /* 0x000000c800e17308 */ /* 0x000f620000000800 */
[-C--:B------:R-:W-:Y:S01]  /*ef50*/  FMUL.FTZ R40, R40, R0.reuse ;  /* 0x0000000028287220 */ /* 0x080fe20000410000 */
[-C--:B------:R-:W-:Y:S01]  /*ef60*/  FMUL.FTZ R41, R41, R0.reuse ;  /* 0x0000000029297220 */ /* 0x080fe20000410000 */
[----:B------:R-:W-:Y:S01]  /*ef70*/  FMNMX.FTZ R197, R163, R197, !PT ;  /* 0x000000c5a3c57209 */ /* 0x000fe20007810000 */
[-C--:B------:R-:W-:Y:S01]  /*ef80*/  FMUL.FTZ R44, R44, R0.reuse ;  /* 0x000000002c2c7220 */ /* 0x080fe20000410000 */
[-C--:B------:R-:W-:Y:S01]  /*ef90*/  FMUL.FTZ R45, R45, R0.reuse ;  /* 0x000000002d2d7220 */ /* 0x080fe20000410000 */
[-C--:B------:R-:W-:Y:S01]  /*efa0*/  FMUL.FTZ R48, R48, R0.reuse ;  /* 0x0000000030307220 */ /* 0x080fe20000410000 */
[----:B------:R-:W-:Y:S01]  /*efb0*/  FMNMX.FTZ R197, R166, R197, !PT ;  /* 0x000000c5a6c57209 */ /* 0x000fe20007810000 */
[----:B------:R4:W0:Y:S01]  /*efc0*/  MUFU.EX2 R224, R201 ;  /* 0x000000c900e07308 */ /* 0x0008220000000800 */
[-C--:B------:R-:W-:Y:S01]  /*efd0*/  FMUL.FTZ R49, R49, R0.reuse ;  /* 0x0000000031317220 */ /* 0x080fe20000410000 */
[-C--:B------:R-:W-:Y:S01]  /*efe0*/  FMUL.FTZ R52, R52, R0.reuse ;  /* 0x0000000034347220 */ /* 0x080fe20000410000 */
[----:B------:R-:W-:Y:S01]  /*eff0*/  FMNMX.FTZ R197, R167, R197, !PT ;  /* 0x000000c5a7c57209 */ /* 0x000fe20007810000 */
[-C--:B------:R-:W-:Y:S01]  /*f000*/  FMUL.FTZ R53, R53, R0.reuse ;  /* 0x0000000035357220 */ /* 0x080fe20000410000 */
[-C--:B------:R-:W-:Y:S01]  /*f010*/  FMUL.FTZ R56, R56, R0.reuse ;  /* 0x0000000038387220 */ /* 0x080fe20000410000 */
[----:B------:R-:W-:Y:S01]  /*f020*/  FMUL.FTZ R57, R57, R0 ;  /* 0x0000000039397220 */ /* 0x000fe20000410000 */
[----:B------:R-:W-:Y:S01]  /*f030*/  FMNMX.FTZ R197, R170, R197, !PT ;  /* 0x000000c5aac57209 */ /* 0x000fe20007810000 */
[----:B------:R-:W1:Y:S01]  /*f040*/  MUFU.EX2 R223, R160 ;  /* 0x000000a000df7308 */ /* 0x000e620000000800 */
[----:B----4-:R-:W-:Y:S01]  /*f050*/  FFMA.FTZ R201, R0, R8, R227 ;  /* 0x0000000800c97223 */ /* 0x010fe200000100e3 */
[-C--:B------:R-:W-:Y:S01]  /*f060*/  FMUL.FTZ R60, R60, R0.reuse ;  /* 0x000000003c3c7220 */ /* 0x080fe20000410000 */
[----:B------:R-:W-:Y:S01]  /*f070*/  FMNMX.FTZ R197, R171, R197, !PT ;  /* 0x000000c5abc57209 */ /* 0x000fe20007810000 */
[-C--:B------:R-:W-:Y:S01]  /*f080*/  FMUL.FTZ R61, R61, R0.reuse ;  /* 0x000000003d3d7220 */ /* 0x080fe20000410000 */
[----:B---3--:R-:W-:Y:S01]  /*f090*/  FADD.FTZ R201, R226, R201 ;  /* 0x000000c9e2c97221 */ /* 0x008fe20000010000 */
[-C--:B------:R-:W-:Y:S01]  /*f0a0*/  FMUL.FTZ R64, R64, R0.reuse ;  /* 0x0000000040407220 */ /* 0x080fe20000410000 */
[----:B------:R-:W-:Y:S01]  /*f0b0*/  FMNMX.FTZ R197, R174, R197, !PT ;  /* 0x000000c5aec57209 */ /* 0x000fe20007810000 */
[----:B------:R-:W3:Y:S01]  /*f0c0*/  MUFU.EX2 R222, R161 ;  /* 0x000000a100de7308 */ /* 0x000ee20000000800 */
[----:B-----5:R-:W-:Y:S01]  /*f0d0*/  FADD.FTZ R201, R225, R201 ;  /* 0x000000c9e1c97221 */ /* 0x020fe20000010000 */
[-C--:B------:R-:W-:Y:S01]  /*f0e0*/  FMUL.FTZ R65, R65, R0.reuse ;  /* 0x0000000041417220 */ /* 0x080fe20000410000 */
[----:B------:R-:W-:Y:S01]  /*f0f0*/  FMNMX.FTZ R197, R175, R197, !PT ;  /* 0x000000c5afc57209 */ /* 0x000fe20007810000 */
[-C--:B------:R-:W-:Y:S01]  /*f100*/  FMUL.FTZ R68, R68, R0.reuse ;  /* 0x0000000044447220 */ /* 0x080fe20000410000 */
[----:B0-----:R-:W-:Y:S01]  /*f110*/  FADD.FTZ R201, R224, R201 ;  /* 0x000000c9e0c97221 */ /* 0x001fe20000010000 */
[-C--:B------:R-:W-:Y:S01]  /*f120*/  FMUL.FTZ R69, R69, R0.reuse ;  /* 0x0000000045457220 */ /* 0x080fe20000410000 */
[----:B------:R-:W-:Y:S01]  /*f130*/  FMNMX.FTZ R197, R156, R197, !PT ;  /* 0x000000c59cc57209 */ /* 0x000fe20007810000 */
[----:B------:R-:W0:Y:S01]  /*f140*/  MUFU.EX2 R203, R164 ;  /* 0x000000a400cb7308 */ /* 0x000e220000000800 */
[----:B-1----:R-:W-:Y:S01]  /*f150*/  FADD.FTZ R201, R223, R201 ;  /* 0x000000c9dfc97221 */ /* 0x002fe20000010000 */
[-C--:B------:R-:W-:Y:S01]  /*f160*/  FMUL.FTZ R72, R72, R0.reuse ;  /* 0x0000000048487220 */ /* 0x080fe20000410000 */
[----:B------:R-:W-:Y:S01]  /*f170*/  FMNMX.FTZ R197, R179, R197, !PT ;  /* 0x000000c5b3c57209 */ /* 0x000fe20007810000 */
[-C--:B------:R-:W-:Y:S01]  /*f180*/  FMUL.FTZ R73, R73, R0.reuse ;  /* 0x0000000049497220 */ /* 0x080fe20000410000 */
[-C--:B------:R-:W-:Y:S01]  /*f190*/  FMUL.FTZ R76, R76, R0.reuse ;  /* 0x000000004c4c7220 */ /* 0x080fe20000410000 */
[-C--:B------:R-:W-:Y:S01]  /*f1a0*/  FMUL.FTZ R77, R77, R0.reuse ;  /* 0x000000004d4d7220 */ /* 0x080fe20000410000 */
[----:B------:R-:W-:Y:S01]  /*f1b0*/  FMNMX.FTZ R197, R182, R197, !PT ;  /* 0x000000c5b6c57209 */ /* 0x000fe20007810000 */
[----:B------:R-:W1:Y:S01]  /*f1c0*/  MUFU.EX2 R165, R165 ;  /* 0x000000a500a57308 */ /* 0x000e620000000800 */
[----:B---3--:R-:W-:Y:S01]  /*f1d0*/  FADD.FTZ R201, R222, R201 ;  /* 0x000000c9dec97221 */ /* 0x008fe20000010000 */
[-C--:B------:R-:W-:Y:S01]  /*f1e0*/  FMUL.FTZ R80, R80, R0.reuse ;  /* 0x0000000050507220 */ /* 0x080fe20000410000 */
[----:B------:R-:W-:Y:S01]  /*f1f0*/  FMNMX.FTZ R197, R183, R197, !PT ;  /* 0x000000c5b7c57209 */ /* 0x000fe20007810000 */
[-C--:B------:R-:W-:Y:S01]  /*f200*/  FMUL.FTZ R81, R81, R0.reuse ;  /* 0x0000000051517220 */ /* 0x080fe20000410000 */
[-C--:B------:R-:W-:Y:S01]  /*f210*/  FMUL.FTZ R84, R84, R0.reuse ;  /* 0x0000000054547220 */ /* 0x080fe20000410000 */
[-C--:B------:R-:W-:Y:S01]  /*f220*/  FMUL.FTZ R85, R85, R0.reuse ;  /* 0x0000000055557220 */ /* 0x080fe20000410000 */
[----:B------:R-:W-:Y:S01]  /*f230*/  FMNMX.FTZ R197, R186, R197, !PT ;  /* 0x000000c5bac57209 */ /* 0x000fe20007810000 */
[----:B------:R-:W3:Y:S01]  /*f240*/  MUFU.EX2 R160, R168 ;  /* 0x000000a800a07308 */ /* 0x000ee20000000800 */
[----:B0-----:R-:W-:Y:S01]  /*f250*/  FADD.FTZ R201, R203, R201 ;  /* 0x000000c9cbc97221 */ /* 0x001fe20000010000 */
[-C--:B------:R-:W-:Y:S01]  /*f260*/  FMUL.FTZ R88, R88, R0.reuse ;  /* 0x0000000058587220 */ /* 0x080fe20000410000 */
[----:B------:R-:W-:Y:S01]  /*f270*/  FMNMX.FTZ R197, R187, R197, !PT ;  /* 0x000000c5bbc57209 */ /* 0x000fe20007810000 */
[-C--:B------:R-:W-:Y:S01]  /*f280*/  FMUL.FTZ R89, R89, R0.reuse ;  /* 0x0000000059597220 */ /* 0x080fe20000410000 */
[-C--:B------:R-:W-:Y:S01]  /*f290*/  FMUL.FTZ R92, R92, R0.reuse ;  /* 0x000000005c5c7220 */ /* 0x080fe20000410000 */
[-C--:B------:R-:W-:Y:S01]  /*f2a0*/  FMUL.FTZ R93, R93, R0.reuse ;  /* 0x000000005d5d7220 */ /* 0x080fe20000410000 */
[----:B------:R-:W-:Y:S01]  /*f2b0*/  FMNMX.FTZ R197, R190, R197, !PT ;  /* 0x000000c5bec57209 */ /* 0x000fe20007810000 */
[----:B------:R-:W-:Y:S01]  /*f2c0*/  MUFU.EX2 R164, R176 ;  /* 0x000000b000a47308 */ /* 0x000fe20000000800 */
[----:B-1----:R-:W-:Y:S01]  /*f2d0*/  FADD.FTZ R201, R165, R201 ;  /* 0x000000c9a5c97221 */ /* 0x002fe20000010000 */
[-C--:B------:R-:W-:Y:S01]  /*f2e0*/  FMUL.FTZ R96, R96, R0.reuse ;  /* 0x0000000060607220 */ /* 0x080fe20000410000 */
[----:B------:R-:W-:Y:S01]  /*f2f0*/  FMNMX.FTZ R197, R191, R197, !PT ;  /* 0x000000c5bfc57209 */ /* 0x000fe20007810000 */
[-C--:B------:R-:W-:Y:S01]  /*f300*/  FMUL.FTZ R97, R97, R0.reuse ;  /* 0x0000000061617220 */ /* 0x080fe20000410000 */
[-C--:B------:R-:W-:Y:S01]  /*f310*/  FMUL.FTZ R100, R100, R0.reuse ;  /* 0x0000000064647220 */ /* 0x080fe20000410000 */
[-C--:B------:R-:W-:Y:S01]  /*f320*/  FMUL.FTZ R101, R101, R0.reuse ;  /* 0x0000000065657220 */ /* 0x080fe20000410000 */
[----:B------:R-:W-:Y:S01]  /*f330*/  FMNMX.FTZ R197, R194, R197, !PT ;  /* 0x000000c5c2c57209 */ /* 0x000fe20007810000 */
[----:B------:R-:W0:Y:S01]  /*f340*/  MUFU.EX2 R169, R169 ;  /* 0x000000a900a97308 */ /* 0x000e220000000800 */
[----:B---3--:R-:W-:Y:S01]  /*f350*/  FADD.FTZ R201, R160, R201 ;  /* 0x000000c9a0c97221 */ /* 0x008fe20000010000 */
        /* <DEDUP_REMOVED lines=13> */
[----:B------:R-:W-:Y:S01]  /*f430*/  FMUL.FTZ R121, R121, R0 ;  /* 0x0000000079797220 */ /* 0x000fe20000410000 */
[----:B------:R-:W1:Y:S01]  /*f440*/  SHFL.BFLY PT, R197, R202, 0x2, 0x1f ;  /* 0x0c401f00cac57f89 */ /* 0x000e6200000e0000 */
[C---:B0-----:R-:W-:Y:S01]  /*f450*/  FADD.FTZ R201, R169.reuse, R201 ;  /* 0x000000c9a9c97221 */ /* 0x041fe20000010000 */
[----:B------:R-:W-:Y:S01]  /*f460*/  F2FP.BF16.F32.PACK_AB R160, R169, R160 ;  /* 0x000000a0a9a0723e */ /* 0x000fe200000010ff */
        /* <DEDUP_REMOVED lines=15> */
[----:B------:R-:W-:Y:S01]  /*f560*/  FMUL.FTZ R149, R149, R0 ;  /* 0x0000000095957220 */ /* 0x000fe20000410000 */
[----:B------:R-:W4:Y:S01]  /*f570*/  MUFU.EX2 R177, R177 ;  /* 0x000000b100b17308 */ /* 0x000f220000000800 */
[----:B0-----:R-:W-:Y:S01]  /*f580*/  FADD.FTZ R201, R172, R201 ;  /* 0x000000c9acc97221 */ /* 0x001fe20000010000 */
[----:B-1----:R-:W-:-:S06]  /*f590*/  FMNMX.FTZ R197, R202, R197, !PT ;  /* 0x000000c5cac57209 */ /* 0x002fcc0007810000 */
[----:B------:R-:W0:Y:S01]  /*f5a0*/  MUFU.EX2 R180, R180 ;  /* 0x000000b400b47308 */ /* 0x000e220000000800 */
[----:B---3--:R-:W-:Y:S01]  /*f5b0*/  FADD.FTZ R201, R173, R201 ;  /* 0x000000c9adc97221 */ /* 0x008fe20000010000 */
[----:B------:R-:W1:Y:S03]  /*f5c0*/  SHFL.BFLY PT, R152, R197, 0x1, 0x1f ;  /* 0x0c201f00c5987f89 */ /* 0x000e6600000e0000 */
[----:B------:R-:W-:-:S03]  /*f5d0*/  FADD.FTZ R201, R164, R201 ;  /* 0x000000c9a4c97221 */ /* 0x000fc60000010000 */
[----:B------:R-:W3:Y:S01]  /*f5e0*/  MUFU.EX2 R181, R181 ;  /* 0x000000b500b57308 */ /* 0x000ee20000000800 */
[C---:B----4-:R-:W-:Y:S01]  /*f5f0*/  FADD.FTZ R201, R177.reuse, R201 ;  /* 0x000000c9b1c97221 */ /* 0x050fe20000010000 */
[----:B------:R-:W-:-:S06]  /*f600*/  F2FP.BF16.F32.PACK_AB R164, R177, R164 ;  /* 0x000000a4b1a4723e */ /* 0x000fcc00000010ff */
[----:B------:R-:W4:Y:S01]  /*f610*/  MUFU.EX2 R185, R185 ;  /* 0x000000b900b97308 */ /* 0x000f220000000800 */
[----:B0-----:R-:W-:-:S07]  /*f620*/  FADD.FTZ R201, R180, R201 ;  /* 0x000000c9b4c97221 */ /* 0x001fce0000010000 */
[----:B------:R-:W0:Y:S01]  /*f630*/  MUFU.EX2 R188, R188 ;  /* 0x000000bc00bc7308 */ /* 0x000e220000000800 */
[----:B---3--:R-:W-:Y:S01]  /*f640*/  FADD.FTZ R201, R181, R201 ;  /* 0x000000c9b5c97221 */ /* 0x008fe20000010000 */
[----:B-1----:R-:W-:-:S03]  /*f650*/  FMNMX.FTZ R176, R197, R152, !PT ;  /* 0x00000098c5b07209 */ /* 0x002fc60007810000 */
[----:B------:R-:W-:Y:S01]  /*f660*/  FADD.FTZ R201, R168, R201 ;  /* 0x000000c9a8c97221 */ /* 0x000fe20000010000 */
[C---:B------:R-:W-:Y:S01]  /*f670*/  FSETP.NEU.FTZ.AND P0, PT, R176.reuse, -INF , PT ;  /* 0xff800000b000780b */ /* 0x040fe20003f1d000 */
[----:B------:R-:W-:Y:S01]  /*f680*/  FMUL.FTZ R152, R176, UR48 ;  /* 0x00000030b0987c20 */ /* 0x000fe20008410000 */
[----:B------:R-:W1:Y:S01]  /*f690*/  MUFU.EX2 R189, R189 ;  /* 0x000000bd00bd7308 */ /* 0x000e620000000800 */
[C---:B----4-:R-:W-:Y:S01]  /*f6a0*/  FADD.FTZ R201, R185.reuse, R201 ;  /* 0x000000c9b9c97221 */ /* 0x050fe20000010000 */
[----:B------:R-:W-:Y:S02]  /*f6b0*/  F2FP.BF16.F32.PACK_AB R168, R185, R168 ;  /* 0x000000a8b9a8723e */ /* 0x000fe400000010ff */
[----:B------:R-:W-:-:S04]  /*f6c0*/  FSEL R152, R152, RZ, P0 ;  /* 0x000000ff98987208 */ /* 0x000fc80000000000 */
[----:B------:R-:W3:Y:S01]  /*f6d0*/  MUFU.EX2 R192, R192 ;  /* 0x000000c000c07308 */ /* 0x000ee20000000800 */
[--C-:B------:R-:W-:Y:S01]  /*f6e0*/  FFMA.FTZ R153, R170, UR48, -R152.reuse ;  /* 0x00000030aa997c23 */ /* 0x100fe20008010898 */
[--C-:B------:R-:W-:Y:S01]  /*f6f0*/  FFMA.FTZ R200, R154, UR48, -R152.reuse ;  /* 0x000000309ac87c23 */ /* 0x100fe20008010898 */
[--C-:B------:R-:W-:Y:S01]  /*f700*/  FFMA.FTZ R8, R155, UR48, -R152.reuse ;  /* 0x000000309b087c23 */ /* 0x100fe20008010898 */
[--C-:B------:R-:W-:Y:S01]  /*f710*/  FFMA.FTZ R197, R158, UR48, -R152.reuse ;  /* 0x000000309ec57c23 */ /* 0x100fe20008010898 */
[----:B------:R-:W-:Y:S01]  /*f720*/  F2FP.BF16.F32.PACK_AB R158, R165, R203 ;  /* 0x000000cba59e723e */ /* 0x000fe200000010ff */
[--C-:B------:R-:W-:Y:S01]  /*f730*/  FFMA.FTZ R159, R159, UR48, -R152.reuse ;  /* 0x000000309f9f7c23 */ /* 0x100fe20008010898 */
[--C-:B------:R-:W-:Y:S01]  /*f740*/  FFMA.FTZ R184, R162, UR48, -R152.reuse ;  /* 0x00000030a2b87c23 */ /* 0x100fe20008010898 */
[----:B------:R4:W-:Y:S01]  /*f750*/  MUFU.EX2 R169, R153 ;  /* 0x0000009900a97308 */ /* 0x0009e20000000800 */
[--C-:B------:R-:W-:Y:S01]  /*f760*/  FFMA.FTZ R163, R163, UR48, -R152.reuse ;  /* 0x00000030a3a37c23 */ /* 0x100fe20008010898 */
[--C-:B------:R-:W-:Y:S01]  /*f770*/  FFMA.FTZ R161, R166, UR48, -R152.reuse ;  /* 0x00000030a6a17c23 */ /* 0x100fe20008010898 */
[--C-:B------:R-:W-:Y:S01]  /*f780*/  FFMA.FTZ R167, R167, UR48, -R152.reuse ;  /* 0x00000030a7a77c23 */ /* 0x100fe20008010898 */
[--C-:B------:R-:W-:Y:S01]  /*f790*/  FFMA.FTZ R171, R171, UR48, -R152.reuse ;  /* 0x00000030abab7c23 */ /* 0x100fe20008010898 */
[--C-:B------:R-:W-:Y:S01]  /*f7a0*/  FFMA.FTZ R155, R174, UR48, -R152.reuse ;  /* 0x00000030ae9b7c23 */ /* 0x100fe20008010898 */
[--C-:B------:R-:W-:Y:S01]  /*f7b0*/  FFMA.FTZ R175, R175, UR48, -R152.reuse ;  /* 0x00000030afaf7c23 */ /* 0x100fe20008010898 */
[----:B------:R-:W-:Y:S01]  /*f7c0*/  F2FP.BF16.F32.PACK_AB R162, R173, R172 ;  /* 0x000000acada2723e */ /* 0x000fe200000010ff */
[----:B------:R-:W-:Y:S01]  /*f7d0*/  MUFU.EX2 R200, R200 ;  /* 0x000000c800c87308 */ /* 0x000fe20000000800 */
[----:B----4-:R-:W-:Y:S01]  /*f7e0*/  FSEL R153, R176, RZ, P0 ;  /* 0x000000ffb0997208 */ /* 0x010fe20000000000 */
[--C-:B------:R-:W-:Y:S01]  /*f7f0*/  FFMA.FTZ R202, R156, UR48, -R152.reuse ;  /* 0x000000309cca7c23 */ /* 0x100fe20008010898 */
[--C-:B------:R-:W-:Y:S01]  /*f800*/  FFMA.FTZ R179, R179, UR48, -R152.reuse ;  /* 0x00000030b3b37c23 */ /* 0x100fe20008010898 */
[--C-:B------:R-:W-:Y:S01]  /*f810*/  FFMA.FTZ R182, R182, UR48, -R152.reuse ;  /* 0x00000030b6b67c23 */ /* 0x100fe20008010898 */
[--C-:B------:R-:W-:Y:S01]  /*f820*/  FFMA.FTZ R183, R183, UR48, -R152.reuse ;  /* 0x00000030b7b77c23 */ /* 0x100fe20008010898 */
[----:B------:R-:W-:Y:S01]  /*f830*/  FADD.FTZ R5, -R153, R5 ;  /* 0x0000000599057221 */ /* 0x000fe20000010100 */
[--C-:B------:R-:W-:Y:S01]  /*f840*/  FFMA.FTZ R186, R186, UR48, -R152.reuse ;  /* 0x00000030baba7c23 */ /* 0x100fe20008010898 */
[----:B------:R-:W4:Y:S01]  /*f850*/  MUFU.EX2 R165, R8 ;  /* 0x0000000800a57308 */ /* 0x000f220000000800 */
[--C-:B------:R-:W-:Y:S01]  /*f860*/  FFMA.FTZ R187, R187, UR48, -R152.reuse ;  /* 0x00000030bbbb7c23 */ /* 0x100fe20008010898 */
[----:B------:R-:W-:Y:S01]  /*f870*/  FMUL.FTZ R5, R5, UR48 ;  /* 0x0000003005057c20 */ /* 0x000fe20008410000 */
[--C-:B------:R-:W-:Y:S01]  /*f880*/  FFMA.FTZ R190, R190, UR48, -R152.reuse ;  /* 0x00000030bebe7c23 */ /* 0x100fe20008010898 */
[--C-:B------:R-:W-:Y:S01]  /*f890*/  FFMA.FTZ R191, R191, UR48, -R152.reuse ;  /* 0x00000030bfbf7c23 */ /* 0x100fe20008010898 */
[--C-:B------:R-:W-:Y:S01]  /*f8a0*/  FFMA.FTZ R194, R194, UR48, -R152.reuse ;  /* 0x00000030c2c27c23 */ /* 0x100fe20008010898 */
[--C-:B------:R-:W-:Y:S01]  /*f8b0*/  FFMA.FTZ R195, R195, UR48, -R152.reuse ;  /* 0x00000030c3c37c23 */ /* 0x100fe20008010898 */
[--C-:B------:R-:W-:Y:S01]  /*f8c0*/  FFMA.FTZ R198, R198, UR48, -R152.reuse ;  /* 0x00000030c6c67c23 */ /* 0x100fe20008010898 */
[----:B------:R-:W5:Y:S01]  /*f8d0*/  MUFU.EX2 R5, R5 ;  /* 0x0000000500057308 */ /* 0x000f620000000800 */
[----:B------:R-:W-:Y:S01]  /*f8e0*/  FFMA.FTZ R199, R199, UR48, -R152 ;  /* 0x00000030c7c77c23 */ /* 0x000fe20008010898 */
[----:B0-----:R-:W-:Y:S01]  /*f8f0*/  FADD.FTZ R201, R188, R201 ;  /* 0x000000c9bcc97221 */ /* 0x001fe20000010000 */
[----:B------:R-:W-:Y:S01]  /*f900*/  F2FP.BF16.F32.PACK_AB R152, R226, R227 ;  /* 0x000000e3e298723e */ /* 0x000fe200000010ff */
[----:B------:R-:W-:Y:S01]  /*f910*/  IMAD.U32 R226, RZ, RZ, UR50 ;  /* 0x00000032ffe27e24 */ /* 0x000fe2000f8e00ff */
[----:B------:R-:W-:Y:S01]  /*f920*/  F2FP.BF16.F32.PACK_AB R154, R224, R225 ;  /* 0x000000e1e09a723e */ /* 0x000fe200000010ff */
[----:B-1----:R-:W-:Y:S01]  /*f930*/  FADD.FTZ R201, R189, R201 ;  /* 0x000000c9bdc97221 */ /* 0x002fe20000010000 */
[----:B------:R-:W-:Y:S01]  /*f940*/  F2FP.BF16.F32.PACK_AB R156, R222, R223 ;  /* 0x000000dfde9c723e */ /* 0x000fe200000010ff */
[----:B------:R-:W0:Y:S01]  /*f950*/  MUFU.EX2 R197, R197 ;  /* 0x000000c500c57308 */ /* 0x000e220000000800 */
[----:B------:R-:W-:Y:S01]  /*f960*/  ISETP.NE.AND P6, PT, R226, 0x3, PT ;  /* 0x00000003e200780c */ /* 0x000fe20003fc5270 */
[----:B---3--:R-:W-:Y:S01]  /*f970*/  FADD.FTZ R201, R192, R201 ;  /* 0x000000c9c0c97221 */ /* 0x008fe20000010000 */
[----:B----4-:R-:W-:-:S02]  /*f980*/  F2FP.BF16.F32.PACK_AB R153, R165, R200 ;  /* 0x000000c8a599723e */ /* 0x010fc400000010ff */
[----:B------:R-:W-:Y:S02]  /*f990*/  F2FP.BF16.F32.PACK_AB R166, R181, R180 ;  /* 0x000000b4b5a6723e */ /* 0x000fe400000010ff */
[----:B------:R-:W-:Y:S01]  /*f9a0*/  F2FP.BF16.F32.PACK_AB R170, R189, R188 ;  /* 0x000000bcbdaa723e */ /* 0x000fe200000010ff */
[----:B------:R-:W1:Y:S01]  /*f9b0*/  MUFU.EX2 R159, R159 ;  /* 0x0000009f009f7308 */ /* 0x000e620000000800 */
[----:B-----5:R-:W-:Y:S01]  /*f9c0*/  FFMA.FTZ R4, R5, R4, R200 ;  /* 0x0000000405047223 */ /* 0x020fe200000100c8 */
[-C--:B------:R-:W-:Y:S01]  /*f9d0*/  FMUL.FTZ R26, R26, R5.reuse ;  /* 0x000000051a1a7220 */ /* 0x080fe20000410000 */
[-C--:B------:R-:W-:Y:S01]  /*f9e0*/  FMUL.FTZ R27, R27, R5.reuse ;  /* 0x000000051b1b7220 */ /* 0x080fe20000410000 */
[-C--:B------:R-:W-:Y:S01]  /*f9f0*/  FMUL.FTZ R30, R30, R5.reuse ;  /* 0x000000051e1e7220 */ /* 0x080fe20000410000 */
[----:B------:R-:W-:Y:S01]  /*fa00*/  FADD.FTZ R4, R165, R4 ;  /* 0x00000004a5047221 */ /* 0x000fe20000010000 */
[-C--:B------:R-:W-:Y:S01]  /*fa10*/  FMUL.FTZ R31, R31, R5.reuse ;  /* 0x000000051f1f7220 */ /* 0x080fe20000410000 */
[-C--:B------:R-:W-:Y:S01]  /*fa20*/  FMUL.FTZ R34, R34, R5.reuse ;  /* 0x0000000522227220 */ /* 0x080fe20000410000 */
[----:B------:R-:W3:Y:S01]  /*fa30*/  MUFU.EX2 R184, R184 ;  /* 0x000000b800b87308 */ /* 0x000ee20000000800 */
        /* <DEDUP_REMOVED lines=39> */
[----:B------:R1:W4:Y:S01]  /*fcb0*/  MUFU.EX2 R173, R155 ;  /* 0x0000009b00ad7308 */ /* 0x0003220000000800 */
[----:B---3--:R-:W-:Y:S01]  /*fcc0*/  FADD.FTZ R4, R167, R4 ;  /* 0x00000004a7047221 */ /* 0x008fe20000010000 */
[-C--:B------:R-:W-:Y:S01]  /*fcd0*/  FMUL.FTZ R95, R95, R5.reuse ;  /* 0x000000055f5f7220 */ /* 0x080fe20000410000 */
[-C--:B------:R-:W-:Y:S01]  /*fce0*/  FMUL.FTZ R98, R98, R5.reuse ;  /* 0x0000000562627220 */ /* 0x080fe20000410000 */
[-C--:B------:R-:W-:Y:S01]  /*fcf0*/  FMUL.FTZ R99, R99, R5.reuse ;  /* 0x0000000563637220 */ /* 0x080fe20000410000 */
[----:B------:R-:W-:Y:S01]  /*fd00*/  FADD.FTZ R4, R169, R4 ;  /* 0x00000004a9047221 */ /* 0x000fe20000010000 */
[-C--:B------:R-:W-:Y:S01]  /*fd10*/  FMUL.FTZ R102, R102, R5.reuse ;  /* 0x0000000566667220 */ /* 0x080fe20000410000 */
[----:B------:R-:W-:Y:S01]  /*fd20*/  FMUL.FTZ R103, R103, R5 ;  /* 0x0000000567677220 */ /* 0x000fe20000410000 */
[----:B------:R-:W3:Y:S01]  /*fd30*/  MUFU.EX2 R175, R175 ;  /* 0x000000af00af7308 */ /* 0x000ee20000000800 */
[----:B0-----:R-:W-:Y:S01]  /*fd40*/  FADD.FTZ R4, R171, R4 ;  /* 0x00000004ab047221 */ /* 0x001fe20000010000 */
[----:B-1----:R-:W-:Y:S01]  /*fd50*/  F2FP.BF16.F32.PACK_AB R155, R159, R197 ;  /* 0x000000c59f9b723e */ /* 0x002fe200000010ff */
[----:B------:R-:W-:Y:S01]  /*fd60*/  FMUL.FTZ R106, R106, R5 ;  /* 0x000000056a6a7220 */ /* 0x000fe20000410000 */
[----:B------:R-:W-:Y:S01]  /*fd70*/  F2FP.BF16.F32.PACK_AB R159, R167, R161 ;  /* 0x000000a1a79f723e */ /* 0x000fe200000010ff */
[----:B------:R-:W-:Y:S01]  /*fd80*/  FMUL.FTZ R107, R107, R5 ;  /* 0x000000056b6b7220 */ /* 0x000fe20000410000 */
[----:B------:R-:W-:Y:S01]  /*fd90*/  F2FP.BF16.F32.PACK_AB R161, R171, R169 ;  /* 0x000000a9aba1723e */ /* 0x000fe200000010ff */
[-C--:B------:R-:W-:Y:S01]  /*fda0*/  FMUL.FTZ R110, R110, R5.reuse ;  /* 0x000000056e6e7220 */ /* 0x080fe20000410000 */
[----:B------:R-:W0:Y:S01]  /*fdb0*/  MUFU.EX2 R202, R202 ;  /* 0x000000ca00ca7308 */ /* 0x000e220000000800 */
[----:B----4-:R-:W-:Y:S01]  /*fdc0*/  FADD.FTZ R4, R173, R4 ;  /* 0x00000004ad047221 */ /* 0x010fe20000010000 */
        /* <DEDUP_REMOVED lines=27> */
[----:B------:R-:W-:-:S03]  /*ff80*/  FMUL.FTZ R151, R151, R5 ;  /* 0x0000000597977220 */ /* 0x000fc60000410000 */
[----:B------:R-:W1:Y:S01]  /*ff90*/  MUFU.EX2 R186, R186 ;  /* 0x000000ba00ba7308 */ /* 0x000e620000000800 */
[----:B---3--:R-:W-:-:S07]  /*ffa0*/  FADD.FTZ R4, R182, R4 ;  /* 0x00000004b6047221 */ /* 0x008fce0000010000 */
[----:B------:R-:W3:Y:S01]  /*ffb0*/  MUFU.EX2 R187, R187 ;  /* 0x000000bb00bb7308 */ /* 0x000ee20000000800 */
[C---:B0-----:R-:W-:Y:S01]  /*ffc0*/  FADD.FTZ R4, R183.reuse, R4 ;  /* 0x00000004b7047221 */ /* 0x041fe20000010000 */
[----:B------:R-:W-:-:S06]  /*ffd0*/  F2FP.BF16.F32.PACK_AB R167, R183, R182 ;  /* 0x000000b6b7a7723e */ /* 0x000fcc00000010ff */
[----:B------:R-:W0:Y:S01]  /*ffe0*/  MUFU.EX2 R190, R190 ;  /* 0x000000be00be7308 */ /* 0x000e220000000800 */
[----:B-1----:R-:W-:-:S07]  /*fff0*/  FADD.FTZ R4, R186, R4 ;  /* 0x00000004ba047221 */ /* 0x002fce0000010000 */
[----:B------:R-:W1:Y:S01]  /*10000*/  MUFU.EX2 R191, R191 ;  /* 0x000000bf00bf7308 */ /* 0x000e620000000800 */
[C---:B---3--:R-:W-:Y:S01]  /*10010*/  FADD.FTZ R4, R187.reuse, R4 ;  /* 0x00000004bb047221 */ /* 0x048fe20000010000 */
[----:B------:R-:W-:-:S06]  /*10020*/  F2FP.BF16.F32.PACK_AB R169, R187, R186 ;  /* 0x000000babba9723e */ /* 0x000fcc00000010ff */
[----:B------:R-:W3:Y:S01]  /*10030*/  MUFU.EX2 R194, R194 ;  /* 0x000000c200c27308 */ /* 0x000ee20000000800 */
[----:B0-----:R-:W-:-:S07]  /*10040*/  FADD.FTZ R4, R190, R4 ;  /* 0x00000004be047221 */ /* 0x001fce0000010000 */
[----:B------:R-:W0:Y:S01]  /*10050*/  MUFU.EX2 R193, R193 ;  /* 0x000000c100c17308 */ /* 0x000e220000000800 */
[C---:B-1----:R-:W-:Y:S01]  /*10060*/  FADD.FTZ R4, R191.reuse, R4 ;  /* 0x00000004bf047221 */ /* 0x042fe20000010000 */
[----:B------:R-:W-:-:S06]  /*10070*/  F2FP.BF16.F32.PACK_AB R171, R191, R190 ;  /* 0x000000bebfab723e */ /* 0x000fcc00000010ff */
        /* <DEDUP_REMOVED lines=8> */
[----:B---3--:R-:W-:-:S07]  /*10100*/  FADD.FTZ R201, R174, R201 ;  /* 0x000000c9aec97221 */ /* 0x008fce0000010000 */
[----:B------:R-:W3:Y:S01]  /*10110*/  MUFU.EX2 R199, R199 ;  /* 0x000000c700c77308 */ /* 0x000ee20000000800 */
[----:B0-----:R-:W-:Y:S01]  /*10120*/  FADD.FTZ R4, R198, R4 ;  /* 0x00000004c6047221 */ /* 0x001fe20000010000 */
[C---:B-1----:R-:W-:Y:S01]  /*10130*/  FADD.FTZ R8, R157.reuse, R201 ;  /* 0x000000c99d087221 */ /* 0x042fe20000010000 */
[----:B------:R-:W-:Y:S02]  /*10140*/  F2FP.BF16.F32.PACK_AB R174, R157, R174 ;  /* 0x000000ae9dae723e */ /* 0x000fe400000010ff */
[----:B------:R-:W-:Y:S02]  /*10150*/  F2FP.BF16.F32.PACK_AB R157, R163, R184 ;  /* 0x000000b8a39d723e */ /* 0x000fe400000010ff */
[----:B------:R-:W-:Y:S02]  /*10160*/  F2FP.BF16.F32.PACK_AB R163, R175, R173 ;  /* 0x000000adafa3723e */ /* 0x000fe400000010ff */
[----:B------:R-:W-:Y:S01]  /*10170*/  F2FP.BF16.F32.PACK_AB R173, R195, R194 ;  /* 0x000000c2c3ad723e */ /* 0x000fe200000010ff */
[C---:B---3--:R-:W-:Y:S01]  /*10180*/  FADD.FTZ R4, R199.reuse, R4 ;  /* 0x00000004c7047221 */ /* 0x048fe20000010000 */
[----:B------:R-:W-:Y:S01]  /*10190*/  F2FP.BF16.F32.PACK_AB R175, R199, R198 ;  /* 0x000000c6c7af723e */ /* 0x000fe200000010ff */
[----:B------:R-:W-:Y:S06]  /*101a0*/  @!P6 BRA `(.L_x_2988) ;  /* 0x000000000004e947 */ /* 0x000fec0003800000 */
[----:B------:R-:W-:Y:S01]  /*101b0*/  BPT.TRAP 0x1 ;  /* 0x000000040000795c */ /* 0x000fe20000300000 */
.L_x_2988:
[----:B------:R0:W1:Y:S01]  /*101c0*/  SYNCS.PHASECHK.TRANS64.TRYWAIT P0, [R9+URZ+0x22850], R20 ;  /* 0x02285014090075a7 */ /* 0x000062000800017f */
[----:B------:R-:W-:Y:S05]  /*101d0*/  @!P6 BRA `(.L_x_2989) ;  /* 0x000000000004e947 */ /* 0x000fea0003800000 */
[----:B------:R-:W-:Y:S01]  /*101e0*/  BPT.TRAP 0x1 ;  /* 0x000000040000795c */ /* 0x000fe20000300000 */
.L_x_2989:
[----:B------:R-:W-:Y:S04]  /*101f0*/  BSSY B0, `(.L_x_2990) ;  /* 0x0000004000007945 */ /* 0x000fe80003800000 */
[----:B-1----:R-:W-:Y:S05]  /*10200*/  @P0 BRA `(.L_x_2991) ;  /* 0x0000000000080947 */ /* 0x002fea0003800000 */
[----:B------:R-:W1:Y:S02]  /*10210*/  SYNCS.PHASECHK.TRANS64.TRYWAIT P0, [R9+URZ+0x22850], R20 ;  /* 0x02285014090075a7 */ /* 0x000e64000800017f */
[----:B-1----:R-:W-:Y:S05]  /*10220*/  @!P0 BRA `(.L_x_2992) ;  /* 0x0000014800e48947 */ /* 0x002fea0003800000 */
.L_x_2991:
[----:B------:R-:W-:Y:S05]  /*10230*/  BSYNC B0 ;  /* 0x0000000000007941 */ /* 0x000fea0003800000 */
.L_x_2990:
[----:B------:R-:W3:Y:S01]  /*10240*/  S2R R0, SR_TID.X ;  /* 0x0000000000007919 */ /* 0x000ee20000002100 */
[----:B------:R-:W-:Y:S05]  /*10250*/  WARPSYNC.ALL ;  /* 0x0000000000007948 */ /* 0x000fea0003800000 */
[----:B------:R-:W-:Y:S02]  /*10260*/  IMAD.MOV.U32 R180, RZ, RZ, 0xc00 ;  /* 0x00000c00ffb47424 */ /* 0x000fe400078e00ff */
[----:B------:R-:W-:Y:S02]  /*10270*/  IMAD.MOV.U32 R181, RZ, RZ, 0x40000040 ;  /* 0x40000040ffb57424 */ /* 0x000fe400078e00ff */
[----:B------:R-:W-:-:S02]  /*10280*/  IMAD R180, R2, R180, UR49 ;  /* 0x0000003102b47e24 */ /* 0x000fc4000f8e02b4 */
[----:B------:R-:W-:Y:S01]  /*10290*/  IMAD.U32 R5, RZ, RZ, UR50 ;  /* 0x00000032ff057e24 */ /* 0x000fe2000f8e00ff */
[----:B------:R-:W-:Y:S01]  /*102a0*/  R2UR UR7, R181 ;  /* 0x00000000b50772ca */ /* 0x000fe200000e0000 */
[----:B------:R-:W-:Y:S01]  /*102b0*/  IMAD.MOV.U32 R181, RZ, RZ, 0x40000040 ;  /* 0x40000040ffb57424 */ /* 0x000fe200078e00ff */
[----:B------:R-:W-:Y:S02]  /*102c0*/  R2UR UR6, R180 ;  /* 0x00000000b40672ca */ /* 0x000fe400000e0000 */
[----:B------:R-:W-:Y:S02]  /*102d0*/  ISETP.NE.AND P0, PT, R5, 0x3, PT ;  /* 0x000000030500780c */ /* 0x000fe40003f05270 */
[----:B---3--:R-:W-:-:S05]  /*102e0*/  SHF.R.U32.HI R0, RZ, 0x7, R0 ;  /* 0x00000007ff007819 */ /* 0x008fca0000011600 */
[----:B------:R-:W-:-:S05]  /*102f0*/  VIADD R0, R0, 0x8 ;  /* 0x0000000800007836 */ /* 0x000fca0000000000 */
[----:B------:R3:W-:Y:S06]  /*10300*/  BAR.SYNC.DEFER_BLOCKING R0, 0x100 ;  /* 0x000400000000751d */ /* 0x0007ec0000010000 */
[----:B------:R-:W-:-:S06]  /*10310*/  WARPGROUP.ARRIVE ;  /* 0x00000000000079c5 */ /* 0x000fcc0000000000 */
        /* <DEDUP_REMOVED lines=11> */
[----:B------:R-:W-:Y:S01]  /*103d0*/  VIADD R152, R180, 0x180 ;  /* 0x00000180b4987836 */ /* 0x000fe20000000000 */
[----:B------:R-:W-:Y:S01]  /*103e0*/  R2UR UR7, R153 ;  /* 0x00000000990772ca */ /* 0x000fe200000e0000 */
[----:B------:R-:W-:Y:S01]  /*103f0*/  IMAD.MOV.U32 R153, RZ, RZ, 0x40000040 ;  /* 0x40000040ff997424 */ /* 0x000fe200078e00ff */
[----:B------:R-:W-:Y:S02]  /*10400*/  WARPGROUP.DEPBAR.LE gsb0, 0x0 ;  /* 0x00008000000079c5 */ /* 0x000fe40000010000 */
[----:B------:R-:W-:-:S15]  /*10410*/  WARPGROUP.ARRIVE ;  /* 0x00000000000079c5 */ /* 0x000fde0000000000 */
[----:B------:R-:W-:-:S06]  /*10420*/  NOP ;  /* 0x0000000000007918 */ /* 0x000fcc0000000000 */
        /* <DEDUP_REMOVED lines=23> */
[----:B---3--:R-:W-:Y:S05]  /*105a0*/  @!P0 BRA `(.L_x_2993) ;  /* 0x0000000000048947 */ /* 0x008fea0003800000 */
[----:B------:R-:W-:Y:S01]  /*105b0*/  BPT.TRAP 0x1 ;  /* 0x000000040000795c */ /* 0x000fe20000300000 */
.L_x_2993:
[----:B------:R-:W3:Y:S01]  /*105c0*/  LDL R5, [R1] ;  /* 0x0000000001057983 */ /* 0x000ee20000100800 */
[----:B01----:R-:W-:Y:S02]  /*105d0*/  VIADD R9, R9, 0x22860 ;  /* 0x0002286009097836 */ /* 0x003fe40000000000 */
[----:B------:R-:W-:-:S05]  /*105e0*/  IMAD.U32 R0, RZ, RZ, UR47 ;  /* 0x0000002fff007e24 */ /* 0x000fca000f8e00ff */
[----:B------:R-:W-:-:S04]  /*105f0*/  PRMT R0, R0, 0x654, R9 ;  /* 0x0000065400007816 */ /* 0x000fc80000000009 */
[----:B------:R0:W-:Y:S02]  /*10600*/  SYNCS.ARRIVE.TRANS64.RED.A1T0 RZ, [R0+URZ], RZ ;  /* 0x000000ff00ff79a7 */ /* 0x0001e4000810043f */
[----:B0-----:R-:W-:Y:S01]  /*10610*/  IMAD.MOV.U32 R0, RZ, RZ, R178 ;  /* 0x000000ffff007224 */ /* 0x001fe200078e00b2 */
[C---:B---3--:R-:W-:Y:S01]  /*10620*/  ISETP.GT.AND P0, PT, R3.reuse, R5, PT ;  /* 0x000000050300720c */ /* 0x048fe20003f04270 */
[----:B------:R-:W-:Y:S02]  /*10630*/  VIADD R3, R3, 0xffffffff ;  /* 0xffffffff03037836 */ /* 0x000fe40000000000 */
[----:B------:R-:W-:-:S10]  /*10640*/  IMAD.MOV.U32 R5, RZ, RZ, R176 ;  /* 0x000000ffff057224 */ /* 0x000fd400078e00b0 */
[----:B------:R-:W-:Y:S05]  /*10650*/  @P0 BRA `(.L_x_2994) ;  /* 0xffffffcc006c0947 */ /* 0x000fea000383ffff */
[----:B------:R-:W-:Y:S02]  /*10660*/  IMAD.MOV.U32 R5, RZ, RZ, R176 ;  /* 0x000000ffff057224 */ /* 0x000fe400078e00b0 */
[----:B------:R-:W-:-:S07]  /*10670*/  IMAD.MOV.U32 R0, RZ, RZ, R178 ;  /* 0x000000ffff007224 */ /* 0x000fce00078e00b2 */
.L_x_2974:
[----:B------:R-:W0:Y:S01]  /*10680*/  LDC R9, c[0x0][0x448] ;  /* 0x00011200ff097b82 */ /* 0x000e220000000800 */
[----:B------:R-:W-:Y:S01]  /*10690*/  VIADD R20, R228, 0x7f ;  /* 0x0000007fe4147836 */ /* 0x000fe20000000000 */
[----:B------:R-:W-:-:S06]  /*106a0*/  LOP3.LUT R16, R16, 0xfff7ffff, RZ, 0xc0, !PT ;  /* 0xfff7ffff10107812 */ /* 0x000fcc00078ec0ff */
[----:B------:R-:W1:Y:S01]  /*106b0*/  LDC R154, c[0x0][0x9e4] ;  /* 0x00027900ff9a7b82 */ /* 0x000e620000000800 */
[----:B0-----:R-:W-:-:S13]  /*106c0*/  ISETP.NE.AND P0, PT, R9, 0x1, PT ;  /* 0x000000010900780c */ /* 0x001fda0003f05270 */
[----:B------:R-:W0:Y:S01]  /*106d0*/  @P0 LDC R152, c[0x0][0x44c] ;  /* 0x00011300ff980b82 */ /* 0x000e220000000800 */
[----:B------:R-:W-:-:S04]  /*106e0*/  @P0 LOP3.LUT R16, R16, 0x80000, RZ, 0xfc, !PT ;  /* 0x0008000010100812 */ /* 0x000fc800078efcff */
[----:B------:R-:W-:-:S03]  /*106f0*/  LOP3.LUT R16, R16, 0xffefffff, RZ, 0xc0, !PT ;  /* 0xffefffff10107812 */ /* 0x000fc600078ec0ff */
[----:B------:R-:W3:Y:S01]  /*10700*/  @P0 LDC R9, c[0x0][0x450] ;  /* 0x00011400ff090b82 */ /* 0x000ee20000000800 */
[----:B0-----:R-:W-:-:S05]  /*10710*/  @P0 IMAD.HI.U32 R152, R20, R152, RZ ;  /* 0x0000009814980227 */ /* 0x001fca00078e00ff */
[----:B---3--:R-:W-:Y:S02]  /*10720*/  @P0 SHF.R.U32.HI R20, RZ, R9, R152 ;  /* 0x00000009ff140219 */ /* 0x008fe40000011698 */
[----:B-1----:R-:W-:Y:S02]  /*10730*/  ISETP.GE.AND P0, PT, R154, 0x1, PT ;  /* 0x000000019a00780c */ /* 0x002fe40003f06270 */
[----:B------:R-:W-:-:S05]  /*10740*/  IADD3 R9, R210, 0x1, -R207 ;  /* 0x00000001d2097810 */ /* 0x000fca0007ffe8cf */
[----:B------:R-:W-:-:S04]  /*10750*/  IMAD.IADD R20, R9, 0x1, R20 ;  /* 0x0000000109147824 */ /* 0x000fc800078e0214 */
[----:B------:R-:W-:Y:S02]  /*10760*/  VIADD R9, R20, -UR46 ;  /* 0x8000002e14097c36 */ /* 0x000fe40008000000 */
[----:B------:R-:W-:Y:S01]  /*10770*/  @P0 LOP3.LUT R16, R16, 0x100000, RZ, 0xfc, !PT ;  /* 0x0010000010100812 */ /* 0x000fe200078efcff */
        /* <DEDUP_REMOVED lines=11> */
.L_x_2997:
[----:B------:R-:W-:-:S13]  /*10830*/  ISETP.NE.AND P0, PT, R154, 0x1, PT ;  /* 0x000000019a00780c */ /* 0x000fda0003f05270 */
[----:B------:R-:W0:Y:S02]  /*10840*/  @P0 LDC.64 R152, c[0x0][0x9e8] ;  /* 0x00027a00ff980b82 */ /* 0x000e240000000a00 */
[----:B0-----:R-:W-:-:S05]  /*10850*/  @P0 IMAD.HI.U32 R152, R20, R152, RZ ;  /* 0x0000009814980227 */ /* 0x001fca00078e00ff */
[----:B------:R-:W-:-:S07]  /*10860*/  @P0 SHF.R.U32.HI R20, RZ, R153, R152 ;  /* 0x00000099ff140219 */ /* 0x000fce0000011698 */
.L_x_2998:
[----:B------:R-:W-:Y:S05]  /*10870*/  BSYNC B0 ;  /* 0x0000000000007941 */ /* 0x000fea0003800000 */
.L_x_2996:
[----:B------:R-:W-:-:S05]  /*10880*/  IMAD R20, R20, R154, RZ ;  /* 0x0000009a14147224 */ /* 0x000fca00078e02ff */
[----:B------:R-:W-:-:S07]  /*10890*/  VIMNMX R9, R9, R20, !PT ;  /* 0x0000001409097248 */ /* 0x000fce0007fe0100 */
.L_x_2995:
[----:B------:R-:W3:Y:S01]  /*108a0*/  LDL R152, [R1+0x24] ;  /* 0x0000240001987983 */ /* 0x000ee20000100800 */
[----:B------:R-:W-:-:S04]  /*108b0*/  VIADD R9, R9, 0x5f ;  /* 0x0000005f09097836 */ /* 0x000fc80000000000 */
[----:B------:R-:W-:-:S05]  /*108c0*/  IMAD.HI R9, R9, 0x2aaaaaab, RZ ;  /* 0x2aaaaaab09097827 */ /* 0x000fca00078e02ff */
[----:B------:R-:W-:-:S04]  /*108d0*/  SHF.R.U32.HI R20, RZ, 0x1f, R9 ;  /* 0x0000001fff147819 */ /* 0x000fc80000011609 */
[----:B------:R-:W-:-:S04]  /*108e0*/  LEA.HI.SX32 R20, R9, R20, 0x1c ;  /* 0x0000001409147211 */ /* 0x000fc800078fe2ff */
[----:B---3--:R-:W-:-:S04]  /*108f0*/  VIMNMX R224, R152, R20, !PT ;  /* 0x0000001498e07248 */ /* 0x008fc80007fe0100 */
[----:B------:R-:W-:-:S13]  /*10900*/  ISETP.GE.AND P0, PT, R3, R224, PT ;  /* 0x000000e00300720c */ /* 0x000fda0003f06270 */
[----:B------:R-:W-:Y:S05]  /*10910*/  @!P0 BRA `(.L_x_2999) ;  /* 0x0000001c00f08947 */ /* 0x000fea0003800000 */
[----:B------:R-:W-:Y:S02]  /*10920*/  IMAD.MOV.U32 R201, RZ, RZ, R5 ;  /* 0x000000ffffc97224 */ /* 0x000fe400078e0005 */
[----:B------:R-:W-:Y:S02]  /*10930*/  IMAD.MOV.U32 R200, RZ, RZ, R0 ;  /* 0x000000ffffc87224 */ /* 0x000fe400078e0000 */
[----:B------:R-:W-:-:S07]  /*10940*/  IMAD.MOV.U32 R20, RZ, RZ, R3 ;  /* 0x000000ffff147224 */ /* 0x000fce00078e0003 */
.L_x_3011:
[----:B0-----:R-:W-:Y:S01]  /*10950*/  IMAD.U32 R3, RZ, RZ, UR50 ;  /* 0x00000032ff037e24 */ /* 0x001fe2000f8e00ff */
[----:B------:R-:W-:Y:S05]  /*10960*/  YIELD ;  /* 0x0000000000007946 */ /* 0x000fea0003800000 */
[----:B------:R-:W-:Y:S01]  /*10970*/  ISETP.NE.AND P2, PT, R3, 0x3, PT ;  /* 0x000000030300780c */ /* 0x000fe20003f45270 */
[----:B------:R-:W-:Y:S02]  /*10980*/  VIADD R2, R2, 0x1 ;  /* 0x0000000102027836 */ /* 0x000fe40000000000 */
[----:B------:R-:W-:Y:S02]  /*10990*/  IMAD.MOV.U32 R0, RZ, RZ, R20 ;  /* 0x000000ffff007224 */ /* 0x000fe400078e0014 */
[----:B------:R-:W-:Y:S01]  /*109a0*/  VIADD R20, R20, 0xffffffff ;  /* 0xffffffff14147836 */ /* 0x000fe20000000000 */
[----:B------:R-:W-:-:S02]  /*109b0*/  ISETP.NE.AND P1, PT, R2, 0x2, PT ;  /* 0x000000020200780c */ /* 0x000fc40003f25270 */
[----:B------:R-:W-:Y:S02]  /*109c0*/  ISETP.GT.AND P0, PT, R0, R224, PT ;  /* 0x000000e00000720c */ /* 0x000fe40003f04270 */
[----:B------:R-:W-:Y:S02]  /*109d0*/  SEL R0, RZ, 0x1, P1 ;  /* 0x00000001ff007807 */ /* 0x000fe40000800000 */
[----:B------:R-:W-:Y:S02]  /*109e0*/  SEL R2, R2, RZ, P1 ;  /* 0x000000ff02027207 */ /* 0x000fe40000800000 */
[----:B------:R-:W-:Y:S01]  /*109f0*/  LOP3.LUT R206, R206, R0, RZ, 0x3c, !PT ;  /* 0x00000000cece7212 */ /* 0x000fe200078e3cff */
[----:B------:R-:W-:Y:S06]  /*10a00*/  @!P2 BRA `(.L_x_3000) ;  /* 0x000000000004a947 */ /* 0x000fec0003800000 */
[----:B------:R-:W-:Y:S01]  /*10a10*/  BPT.TRAP 0x1 ;  /* 0x000000040000795c */ /* 0x000fe20000300000 */
.L_x_3000:
[----:B------:R-:W-:Y:S01]  /*10a20*/  IMAD R3, R2, 0x8, R23 ;  /* 0x0000000802037824 */ /* 0x000fe200078e0217 */
[----:B------:R-:W-:-:S04]  /*10a30*/  SHF.L.U32 R9, R206, 0x1f, RZ ;  /* 0x0000001fce097819 */ /* 0x000fc800000006ff */
[----:B------:R0:W1:Y:S01]  /*10a40*/  SYNCS.PHASECHK.TRANS64.TRYWAIT P1, [R3+URZ+0x22830], R9 ;  /* 0x02283009030075a7 */ /* 0x000062000802017f */
[----:B------:R-:W-:Y:S05]  /*10a50*/  @!P2 BRA `(.L_x_3001) ;  /* 0x000000000004a947 */ /* 0x000fea0003800000 */
[----:B------:R-:W-:Y:S01]  /*10a60*/  BPT.TRAP 0x1 ;  /* 0x000000040000795c */ /* 0x000fe20000300000 */
.L_x_3001:
[----:B------:R-:W-:Y:S02]  /*10a70*/  IMAD R156, R2, 0x300, R229 ;  /* 0x00000300029c7824 */ /* 0x000fe400078e02e5 */
[----:B------:R-:W-:Y:S01]  /*10a80*/  IMAD.MOV.U32 R157, RZ, RZ, 0x40000040 ;  /* 0x40000040ff9d7424 */ /* 0x000fe200078e00ff */
[----:B-1----:R-:W-:Y:S06]  /*10a90*/  @P1 BRA `(.L_x_3002) ;  /* 0x0000000000081947 */ /* 0x002fec0003800000 */
[----:B------:R-:W1:Y:S02]  /*10aa0*/  SYNCS.PHASECHK.TRANS64.TRYWAIT P1, [R3+URZ+0x22830], R9 ;  /* 0x02283009030075a7 */ /* 0x000e64000802017f */
[----:B-1----:R-:W-:Y:S05]  /*10ab0*/  @!P1 BRA `(.L_x_3003) ;  /* 0x0000014000d49947 */ /* 0x002fea0003800000 */
.L_x_3002:
        /* <DEDUP_REMOVED lines=14> */
[----:B------:R-:W3:Y:S01]  /*10ba0*/  S2R R5, SR_TID.X ;  /* 0x0000000000057919 */ /* 0x000ee20000002100 */
        /* <DEDUP_REMOVED lines=13> */
[----:B---3--:R-:W-:-:S04]  /*10c80*/  SHF.R.U32.HI R5, RZ, 0x7, R5 ;  /* 0x00000007ff057819 */ /* 0x008fc80000011605 */
[----:B--2---:R-:W-:Y:S01]  /*10c90*/  IADD3 R21, -R5, 0xb, RZ ;  /* 0x0000000b05157810 */ /* 0x004fe20007ffe1ff */
        /* <DEDUP_REMOVED lines=13> */
.L_x_3004:
        /* <DEDUP_REMOVED lines=28> */
[----:B---3--:R-:W-:-:S05]  /*10f30*/  FMNMX.FTZ R0, R0, R5, !PT ;  /* 0x0000000500007209 */ /* 0x008fca0007810000 */
        /* <DEDUP_REMOVED lines=25> */
[----:B------:R-:W4:Y:S01]  /*110d0*/  MUFU.EX2 R153, R153 ;  /* 0x0000009900997308 */ /* 0x000f220000000800 */
[--C-:B------:R-:W-:Y:S01]  /*110e0*/  FFMA.FTZ R192, R192, UR48, -R5.reuse ;  /* 0x00000030c0c07c23 */ /* 0x100fe20008010805 */
[--C-:B------:R-:W-:Y:S01]  /*110f0*/  FFMA.FTZ R193, R193, UR48, -R5.reuse ;  /* 0x00000030c1c17c23 */ /* 0x100fe20008010805 */
[--C-:B------:R-:W-:Y:S01]  /*11100*/  FFMA.FTZ R196, R196, UR48, -R5.reuse ;  /* 0x00000030c4c47c23 */ /* 0x100fe20008010805 */
[----:B------:R-:W-:-:S04]  /*11110*/  FFMA.FTZ R197, R197, UR48, -R5 ;  /* 0x00000030c5c57c23 */ /* 0x000fc80008010805 */
        /* <DEDUP_REMOVED lines=16> */
[----:B------:R-:W-:Y:S01]  /*11220*/  MUFU.EX2 R222, R164 ;  /* 0x000000a400de7308 */ /* 0x000fe20000000800 */
[----:B-----5:R-:W-:Y:S01]  /*11230*/  FADD.FTZ R5, R156, R5 ;  /* 0x000000059c057221 */ /* 0x020fe20000010000 */
[-C--:B------:R-:W-:Y:S01]  /*11240*/  FMUL.FTZ R45, R45, R172.reuse ;  /* 0x000000ac2d2d7220 */ /* 0x080fe20000410000 */
[-C--:B------:R-:W-:Y:S01]  /*11250*/  FMUL.FTZ R48, R48, R172.reuse ;  /* 0x000000ac30307220 */ /* 0x080fe20000410000 */
[-C--:B------:R-:W-:Y:S01]  /*11260*/  FMUL.FTZ R49, R49, R172.reuse ;  /* 0x000000ac31317220 */ /* 0x080fe20000410000 */
[-C--:B------:R-:W-:Y:S01]  /*11270*/  FMUL.FTZ R52, R52, R172.reuse ;  /* 0x000000ac34347220 */ /* 0x080fe20000410000 */
[-C--:B------:R-:W-:Y:S01]  /*11280*/  FMUL.FTZ R53, R53, R172.reuse ;  /* 0x000000ac35357220 */ /* 0x080fe20000410000 */
[-C--:B------:R-:W-:Y:S01]  /*11290*/  FMUL.FTZ R56, R56, R172.reuse ;  /* 0x000000ac38387220 */ /* 0x080fe20000410000 */
[----:B------:R-:W-:Y:S01]  /*112a0*/  MUFU.EX2 R164, R185 ;  /* 0x000000b900a47308 */ /* 0x000fe20000000800 */
[----:B---3--:R-:W-:Y:S01]  /*112b0*/  FADD.FTZ R8, R157, R5 ;  /* 0x000000059d087221 */ /* 0x008fe20000010000 */
[----:B------:R-:W-:Y:S01]  /*112c0*/  FMNMX.FTZ R5, R154, R201, !PT ;  /* 0x000000c99a057209 */ /* 0x000fe20007810000 */
[----:B------:R-:W-:Y:S01]  /*112d0*/  FMUL.FTZ R57, R57, R172 ;  /* 0x000000ac39397220 */ /* 0x000fe20000410000 */
[----:B------:R-:W-:Y:S01]  /*112e0*/  F2FP.BF16.F32.PACK_AB R202, R157, R156 ;  /* 0x0000009c9dca723e */ /* 0x000fe200000010ff */
[-C--:B------:R-:W-:Y:S01]  /*112f0*/  FMUL.FTZ R60, R60, R172.reuse ;  /* 0x000000ac3c3c7220 */ /* 0x080fe20000410000 */
[----:B------:R-:W-:Y:S01]  /*11300*/  FMNMX.FTZ R5, R155, R5, !PT ;  /* 0x000000059b057209 */ /* 0x000fe20007810000 */
[-C--:B------:R-:W-:Y:S01]  /*11310*/  FMUL.FTZ R61, R61, R172.reuse ;  /* 0x000000ac3d3d7220 */ /* 0x080fe20000410000 */
[----:B------:R3:W-:Y:S01]  /*11320*/  MUFU.EX2 R156, R169 ;  /* 0x000000a9009c7308 */ /* 0x0007e20000000800 */
[-C--:B------:R-:W-:Y:S01]  /*11330*/  FMUL.FTZ R64, R64, R172.reuse ;  /* 0x000000ac40407220 */ /* 0x080fe20000410000 */
[----:B------:R-:W-:Y:S01]  /*11340*/  FMNMX.FTZ R5, R158, R5, !PT ;  /* 0x000000059e057209 */ /* 0x000fe20007810000 */
[-C--:B------:R-:W-:Y:S01]  /*11350*/  FMUL.FTZ R65, R65, R172.reuse ;  /* 0x000000ac41417220 */ /* 0x080fe20000410000 */
[-C--:B------:R-:W-:Y:S01]  /*11360*/  FMUL.FTZ R68, R68, R172.reuse ;  /* 0x000000ac44447220 */ /* 0x080fe20000410000 */
[-C--:B------:R-:W-:Y:S01]  /*11370*/  FMUL.FTZ R69, R69, R172.reuse ;  /* 0x000000ac45457220 */ /* 0x080fe20000410000 */
[----:B------:R-:W-:Y:S01]  /*11380*/  FMNMX.FTZ R5, R159, R5, !PT ;  /* 0x000000059f057209 */ /* 0x000fe20007810000 */
[-C--:B------:R-:W-:Y:S01]  /*11390*/  FMUL.FTZ R72, R72, R172.reuse ;  /* 0x000000ac48487220 */ /* 0x080fe20000410000 */
[----:B------:R-:W-:Y:S01]  /*113a0*/  MUFU.EX2 R223, R160 ;  /* 0x000000a000df7308 */ /* 0x000fe20000000800 */
[-C--:B------:R-:W-:Y:S01]  /*113b0*/  FMUL.FTZ R73, R73, R172.reuse ;  /* 0x000000ac49497220 */ /* 0x080fe20000410000 */
[----:B------:R-:W-:Y:S01]  /*113c0*/  FMNMX.FTZ R5, R162, R5, !PT ;  /* 0x00000005a2057209 */ /* 0x000fe20007810000 */
[-C--:B------:R-:W-:Y:S01]  /*113d0*/  FMUL.FTZ R76, R76, R172.reuse ;  /* 0x000000ac4c4c7220 */ /* 0x080fe20000410000 */
[-C--:B------:R-:W-:Y:S01]  /*113e0*/  FMUL.FTZ R77, R77, R172.reuse ;  /* 0x000000ac4d4d7220 */ /* 0x080fe20000410000 */
        /* <DEDUP_REMOVED lines=56> */
[----:B------:R-:W-:Y:S01]  /*11770*/  FMUL.FTZ R149, R149, R172 ;  /* 0x000000ac95957220 */ /* 0x000fe20000410000 */
[----:B------:R-:W-:-:S02]  /*11780*/  FMNMX.FTZ R5, R191, R5, !PT ;  /* 0x00000005bf057209 */ /* 0x000fc40007810000 */
[----:B------:R-:W-:Y:S02]  /*11790*/  MUFU.EX2 R184, R184 ;  /* 0x000000b800b87308 */ /* 0x000fe40000000800 */
[----:B------:R-:W-:-:S04]  /*117a0*/  FMNMX.FTZ R5, R194, R5, !PT ;  /* 0x00000005c2057209 */ /* 0x000fc80007810000 */
[----:B------:R-:W-:Y:S02]  /*117b0*/  FMNMX.FTZ R5, R195, R5, !PT ;  /* 0x00000005c3057209 */ /* 0x000fe40007810000 */
[----:B------:R-:W-:Y:S02]  /*117c0*/  MUFU.EX2 R188, R188 ;  /* 0x000000bc00bc7308 */ /* 0x000fe40000000800 */
[----:B------:R-:W-:-:S04]  /*117d0*/  FMNMX.FTZ R5, R198, R5, !PT ;  /* 0x00000005c6057209 */ /* 0x000fc80007810000 */
[----:B------:R-:W-:Y:S02]  /*117e0*/  FMNMX.FTZ R5, R199, R5, !PT ;  /* 0x00000005c7057209 */ /* 0x000fe40007810000 */
[----:B------:R-:W-:Y:S03]  /*117f0*/  MUFU.EX2 R189, R189 ;  /* 0x000000bd00bd7308 */ /* 0x000fe60000000800 */
[----:B------:R-:W5:Y:S05]  /*11800*/  SHFL.BFLY PT, R152, R5, 0x2, 0x1f ;  /* 0x0c401f0005987f89 */ /* 0x000f6a00000e0000 */
[----:B------:R-:W-:Y:S08]  /*11810*/  MUFU.EX2 R168, R192 ;  /* 0x000000c000a87308 */ /* 0x000ff00000000800 */
[----:B------:R-:W-:Y:S08]  /*11820*/  MUFU.EX2 R193, R193 ;  /* 0x000000c100c17308 */ /* 0x000ff00000000800 */
[----:B------:R-:W-:Y:S01]  /*11830*/  MUFU.EX2 R196, R196 ;  /* 0x000000c400c47308 */ /* 0x000fe20000000800 */
[----:B-----5:R-:W-:-:S05]  /*11840*/  FMNMX.FTZ R5, R5, R152, !PT ;  /* 0x0000009805057209 */ /* 0x020fca0007810000 */
[----:B------:R-:W5:Y:S02]  /*11850*/  SHFL.BFLY PT, R153, R5, 0x1, 0x1f ;  /* 0x0c201f0005997f89 */ /* 0x000f6400000e0000 */
[----:B------:R-:W-:Y:S08]  /*11860*/  MUFU.EX2 R152, R161 ;  /* 0x000000a100987308 */ /* 0x000ff00000000800 */
[----:B------:R-:W-:Y:S01]  /*11870*/  MUFU.EX2 R161, R203 ;  /* 0x000000cb00a17308 */ /* 0x000fe20000000800 */
[----:B-----5:R-:W-:-:S05]  /*11880*/  FMNMX.FTZ R5, R5, R153, !PT ;  /* 0x0000009905057209 */ /* 0x020fca0007810000 */
[C---:B------:R-:W-:Y:S01]  /*11890*/  FMUL.FTZ R153, R5.reuse, UR48 ;  /* 0x0000003005997c20 */ /* 0x040fe20008410000 */
[----:B---3--:R-:W-:-:S03]  /*118a0*/  FADD.FTZ R169, -R5, R201 ;  /* 0x000000c905a97221 */ /* 0x008fc60000010100 */
[--C-:B------:R-:W-:Y:S01]  /*118b0*/  FFMA.FTZ R154, R154, UR48, -R153.reuse ;  /* 0x000000309a9a7c23 */ /* 0x100fe20008010899 */
[----:B------:R-:W-:Y:S01]  /*118c0*/  FMUL.FTZ R169, R169, UR48 ;  /* 0x00000030a9a97c20 */ /* 0x000fe20008410000 */
[--C-:B------:R-:W-:Y:S01]  /*118d0*/  FFMA.FTZ R155, R155, UR48, -R153.reuse ;  /* 0x000000309b9b7c23 */ /* 0x100fe20008010899 */
        /* <DEDUP_REMOVED lines=8> */
[--C-:B----4-:R-:W-:Y:S01]  /*11960*/  FFMA.FTZ R177, R170, UR48, -R153.reuse ;  /* 0x00000030aab17c23 */ /* 0x110fe20008010899 */
[--C-:B------:R-:W-:Y:S01]  /*11970*/  FFMA.FTZ R171, R171, UR48, -R153.reuse ;  /* 0x00000030abab7c23 */ /* 0x100fe20008010899 */
[----:B------:R-:W4:Y:S01]  /*11980*/  MUFU.EX2 R154, R154 ;  /* 0x0000009a009a7308 */ /* 0x000f220000000800 */
[--C-:B------:R-:W-:Y:S01]  /*11990*/  FFMA.FTZ R175, R175, UR48, -R153.reuse ;  /* 0x00000030afaf7c23 */ /* 0x100fe20008010899 */
[--C-:B------:R-:W-:Y:S01]  /*119a0*/  FFMA.FTZ R178, R178, UR48, -R153.reuse ;  /* 0x00000030b2b27c23 */ /* 0x100fe20008010899 */
[--C-:B------:R-:W-:Y:S01]  /*119b0*/  FFMA.FTZ R179, R179, UR48, -R153.reuse ;  /* 0x00000030b3b37c23 */ /* 0x100fe20008010899 */
[--C-:B------:R-:W-:Y:S01]  /*119c0*/  FFMA.FTZ R182, R182, UR48, -R153.reuse ;  /* 0x00000030b6b67c23 */ /* 0x100fe20008010899 */
[--C-:B------:R-:W-:Y:S01]  /*119d0*/  FFMA.FTZ R183, R183, UR48, -R153.reuse ;  /* 0x00000030b7b77c23 */ /* 0x100fe20008010899 */
[--C-:B------:R-:W-:Y:S01]  /*119e0*/  FFMA.FTZ R186, R186, UR48, -R153.reuse ;  /* 0x00000030baba7c23 */ /* 0x100fe20008010899 */
[--C-:B------:R-:W-:Y:S01]  /*119f0*/  FFMA.FTZ R187, R187, UR48, -R153.reuse ;  /* 0x00000030bbbb7c23 */ /* 0x100fe20008010899 */
[----:B------:R-:W5:Y:S01]  /*11a00*/  MUFU.EX2 R155, R155 ;  /* 0x0000009b009b7308 */ /* 0x000f620000000800 */
[--C-:B------:R-:W-:Y:S01]  /*11a10*/  FFMA.FTZ R190, R190, UR48, -R153.reuse ;  /* 0x00000030bebe7c23 */ /* 0x100fe20008010899 */
[--C-:B------:R-:W-:Y:S01]  /*11a20*/  FFMA.FTZ R191, R191, UR48, -R153.reuse ;  /* 0x00000030bfbf7c23 */ /* 0x100fe20008010899 */
[--C-:B------:R-:W-:Y:S01]  /*11a30*/  FFMA.FTZ R194, R194, UR48, -R153.reuse ;  /* 0x00000030c2c27c23 */ /* 0x100fe20008010899 */
[--C-:B------:R-:W-:Y:S01]  /*11a40*/  FFMA.FTZ R195, R195, UR48, -R153.reuse ;  /* 0x00000030c3c37c23 */ /* 0x100fe20008010899 */
[--C-:B------:R-:W-:Y:S01]  /*11a50*/  FFMA.FTZ R198, R198, UR48, -R153.reuse ;  /* 0x00000030c6c67c23 */ /* 0x100fe20008010899 */
[----:B------:R-:W-:Y:S01]  /*11a60*/  FFMA.FTZ R199, R199, UR48, -R153 ;  /* 0x00000030c7c77c23 */ /* 0x000fe20008010899 */
[----:B---3--:R-:W-:Y:S01]  /*11a70*/  IMAD.U32 R169, RZ, RZ, UR47 ;  /* 0x0000002fffa97e24 */ /* 0x008fe2000f8e00ff */
[----:B------:R-:W3:Y:S01]  /*11a80*/  MUFU.EX2 R158, R158 ;  /* 0x0000009e009e7308 */ /* 0x000ee20000000800 */
[----:B----4-:R-:W-:Y:S01]  /*11a90*/  FFMA.FTZ R4, R174, R4, R154 ;  /* 0x00000004ae047223 */ /* 0x010fe2000001009a */
[-C--:B------:R-:W-:Y:S01]  /*11aa0*/  FMUL.FTZ R26, R26, R174.reuse ;  /* 0x000000ae1a1a7220 */ /* 0x080fe20000410000 */
[-C--:B------:R-:W-:Y:S01]  /*11ab0*/  FMUL.FTZ R27, R27, R174.reuse ;  /* 0x000000ae1b1b7220 */ /* 0x080fe20000410000 */
[-C--:B------:R-:W-:Y:S01]  /*11ac0*/  FMUL.FTZ R30, R30, R174.reuse ;  /* 0x000000ae1e1e7220 */ /* 0x080fe20000410000 */
[-C--:B------:R-:W-:Y:S01]  /*11ad0*/  FMUL.FTZ R31, R31, R174.reuse ;  /* 0x000000ae1f1f7220 */ /* 0x080fe20000410000 */
[-C--:B------:R-:W-:Y:S01]  /*11ae0*/  FMUL.FTZ R34, R34, R174.reuse ;  /* 0x000000ae22227220 */ /* 0x080fe20000410000 */
[----:B------:R-:W-:Y:S01]  /*11af0*/  FMUL.FTZ R35, R35, R174 ;  /* 0x000000ae23237220 */ /* 0x000fe20000410000 */
[----:B------:R-:W4:Y:S01]  /*11b00*/  MUFU.EX2 R203, R159 ;  /* 0x0000009f00cb7308 */ /* 0x000f220000000800 */
[C---:B-----5:R-:W-:Y:S01]  /*11b10*/  FADD.FTZ R4, R155.reuse, R4 ;  /* 0x000000049b047221 */ /* 0x060fe20000010000 */
[----:B------:R-:W-:Y:S01]  /*11b20*/  F2FP.BF16.F32.PACK_AB R201, R155, R154 ;  /* 0x0000009a9bc9723e */ /* 0x000fe200000010ff */
[----:B------:R-:W-:Y:S01]  /*11b30*/  FADD.FTZ R154, R223, R8 ;  /* 0x00000008df9a7221 */ /* 0x000fe20000010000 */
[-C--:B------:R-:W-:Y:S01]  /*11b40*/  FMUL.FTZ R38, R38, R174.reuse ;  /* 0x000000ae26267220 */ /* 0x080fe20000410000 */
[-C--:B------:R-:W-:Y:S01]  /*11b50*/  FMUL.FTZ R39, R39, R174.reuse ;  /* 0x000000ae27277220 */ /* 0x080fe20000410000 */
[-C--:B------:R-:W-:Y:S01]  /*11b60*/  FMUL.FTZ R42, R42, R174.reuse ;  /* 0x000000ae2a2a7220 */ /* 0x080fe20000410000 */
[-C--:B------:R-:W-:Y:S01]  /*11b70*/  FMUL.FTZ R43, R43, R174.reuse ;  /* 0x000000ae2b2b7220 */ /* 0x080fe20000410000 */
[----:B------:R5:W0:Y:S01]  /*11b80*/  MUFU.EX2 R153, R162 ;  /* 0x000000a200997308 */ /* 0x000a220000000800 */
        /* <DEDUP_REMOVED lines=8> */
[----:B----4-:R-:W-:Y:S01]  /*11c10*/  FADD.FTZ R4, R203, R4 ;  /* 0x00000004cb047221 */ /* 0x010fe20000010000 */
[----:B-----5:R-:W-:Y:S01]  /*11c20*/  VIADD R162, R3, 0x22840 ;  /* 0x0002284003a27836 */ /* 0x020fe20000000000 */
[----:B------:R-:W-:Y:S01]  /*11c30*/  F2FP.BF16.F32.PACK_AB R203, R203, R158 ;  /* 0x0000009ecbcb723e */ /* 0x000fe200000010ff */
[-C--:B------:R-:W-:Y:S01]  /*11c40*/  FMUL.FTZ R58, R58, R174.reuse ;  /* 0x000000ae3a3a7220 */ /* 0x080fe20000410000 */
[----:B------:R-:W-:Y:S01]  /*11c50*/  F2FP.BF16.F32.PACK_AB R158, R173, R161 ;  /* 0x000000a1ad9e723e */ /* 0x000fe200000010ff */
[----:B------:R-:W-:Y:S01]  /*11c60*/  FMUL.FTZ R59, R59, R174 ;  /* 0x000000ae3b3b7220 */ /* 0x000fe20000410000 */
[----:B------:R-:W-:Y:S01]  /*11c70*/  PRMT R162, R169, 0x654, R162 ;  /* 0x00000654a9a27816 */ /* 0x000fe200000000a2 */
[----:B------:R-:W4:Y:S01]  /*11c80*/  MUFU.EX2 R166, R166 ;  /* 0x000000a600a67308 */ /* 0x000f220000000800 */
[----:B0-----:R-:W-:Y:S01]  /*11c90*/  FADD.FTZ R8, R153, R4 ;  /* 0x0000000499087221 */ /* 0x001fe20000010000 */
[C---:B------:R-:W-:Y:S01]  /*11ca0*/  FADD.FTZ R4, R152.reuse, R154 ;  /* 0x0000009a98047221 */ /* 0x040fe20000010000 */
[----:B------:R-:W-:Y:S01]  /*11cb0*/  F2FP.BF16.F32.PACK_AB R154, R165, R222 ;  /* 0x000000dea59a723e */ /* 0x000fe200000010ff */
[----:B------:R0:W-:Y:S01]  /*11cc0*/  SYNCS.ARRIVE.TRANS64.RED.A1T0 RZ, [R162+URZ], RZ ;  /* 0x000000ffa2ff79a7 */ /* 0x0001e2000810043f */
[----:B------:R-:W-:Y:S01]  /*11cd0*/  F2FP.BF16.F32.PACK_AB R152, R152, R223 ;  /* 0x000000df9898723e */ /* 0x000fe200000010ff */
[----:B------:R-:W-:Y:S01]  /*11ce0*/  FADD.FTZ R4, R222, R4 ;  /* 0x00000004de047221 */ /* 0x000fe20000010000 */
[-C--:B------:R-:W-:Y:S01]  /*11cf0*/  FMUL.FTZ R62, R62, R174.reuse ;  /* 0x000000ae3e3e7220 */ /* 0x080fe20000410000 */
[----:B------:R-:W5:Y:S01]  /*11d00*/  MUFU.EX2 R167, R167 ;  /* 0x000000a700a77308 */ /* 0x000f620000000800 */
[----:B---3--:R-:W-:Y:S01]  /*11d10*/  FADD.FTZ R8, R163, R8 ;  /* 0x00000008a3087221 */ /* 0x008fe20000010000 */
[----:B------:R-:W-:Y:S01]  /*11d20*/  FADD.FTZ R4, R165, R4 ;  /* 0x00000004a5047221 */ /* 0x000fe20000010000 */
[----:B------:R-:W-:Y:S01]  /*11d30*/  F2FP.BF16.F32.PACK_AB R153, R163, R153 ;  /* 0x00000099a399723e */ /* 0x000fe200000010ff */
[----:B------:R-:W-:Y:S01]  /*11d40*/  FMUL.FTZ R63, R63, R174 ;  /* 0x000000ae3f3f7220 */ /* 0x000fe20000410000 */
[----:B0-----:R-:W-:Y:S01]  /*11d50*/  F2FP.BF16.F32.PACK_AB R162, R181, R180 ;  /* 0x000000b4b5a2723e */ /* 0x001fe200000010ff */
[----:B------:R-:W-:Y:S01]  /*11d60*/  FADD.FTZ R4, R157, R4 ;  /* 0x000000049d047221 */ /* 0x000fe20000010000 */
[-C--:B------:R-:W-:Y:S01]  /*11d70*/  FMUL.FTZ R66, R66, R174.reuse ;  /* 0x000000ae42427220 */ /* 0x080fe20000410000 */
[----:B------:R-:W0:Y:S01]  /*11d80*/  MUFU.EX2 R177, R177 ;  /* 0x000000b100b17308 */ /* 0x000e220000000800 */
[----:B----4-:R-:W-:Y:S01]  /*11d90*/  FADD.FTZ R8, R166, R8 ;  /* 0x00000008a6087221 */ /* 0x010fe20000010000 */
[C---:B------:R-:W-:Y:S01]  /*11da0*/  FADD.FTZ R4, R156.reuse, R4 ;  /* 0x000000049c047221 */ /* 0x040fe20000010000 */
[----:B------:R-:W-:Y:S01]  /*11db0*/  F2FP.BF16.F32.PACK_AB R156, R156, R157 ;  /* 0x0000009d9c9c723e */ /* 0x000fe200000010ff */
[-C--:B------:R-:W-:Y:S01]  /*11dc0*/  FMUL.FTZ R67, R67, R174.reuse ;  /* 0x000000ae43437220 */ /* 0x080fe20000410000 */
[-C--:B------:R-:W-:Y:S01]  /*11dd0*/  FMUL.FTZ R70, R70, R174.reuse ;  /* 0x000000ae46467220 */ /* 0x080fe20000410000 */
[----:B------:R-:W-:Y:S01]  /*11de0*/  FADD.FTZ R4, R161, R4 ;  /* 0x00000004a1047221 */ /* 0x000fe20000010000 */
[----:B------:R-:W-:Y:S01]  /*11df0*/  FMUL.FTZ R71, R71, R174 ;  /* 0x000000ae47477220 */ /* 0x000fe20000410000 */
[----:B------:R-:W3:Y:S01]  /*11e00*/  MUFU.EX2 R171, R171 ;  /* 0x000000ab00ab7308 */ /* 0x000ee20000000800 */
[----:B-----5:R-:W-:Y:S01]  /*11e10*/  FADD.FTZ R8, R167, R8 ;  /* 0x00000008a7087221 */ /* 0x020fe20000010000 */
[----:B------:R-:W-:Y:S01]  /*11e20*/  FADD.FTZ R4, R173, R4 ;  /* 0x00000004ad047221 */ /* 0x000fe20000010000 */
[----:B------:R-:W-:Y:S01]  /*11e30*/  F2FP.BF16.F32.PACK_AB R155, R167, R166 ;  /* 0x000000a6a79b723e */ /* 0x000fe200000010ff */
[----:B------:R-:W-:Y:S01]  /*11e40*/  FMUL.FTZ R74, R74, R174 ;  /* 0x000000ae4a4a7220 */ /* 0x000fe20000410000 */
[----:B------:R-:W-:Y:S01]  /*11e50*/  F2FP.BF16.F32.PACK_AB R166, R189, R188 ;  /* 0x000000bcbda6723e */ /* 0x000fe200000010ff */
[----:B------:R-:W-:Y:S01]  /*11e60*/  FADD.FTZ R4, R176, R4 ;  /* 0x00000004b0047221 */ /* 0x000fe20000010000 */
[----:B------:R-:W-:Y:S01]  /*11e70*/  FMUL.FTZ R75, R75, R174 ;  /* 0x000000ae4b4b7220 */ /* 0x000fe20000410000 */
[----:B------:R-:W4:Y:S01]  /*11e80*/  MUFU.EX2 R159, R185 ;  /* 0x000000b9009f7308 */ /* 0x000f220000000800 */
[----:B0-----:R-:W-:Y:S01]  /*11e90*/  FADD.FTZ R8, R177, R8 ;  /* 0x00000008b1087221 */ /* 0x001fe20000010000 */
[C---:B------:R-:W-:Y:S01]  /*11ea0*/  FADD.FTZ R4, R160.reuse, R4 ;  /* 0x00000004a0047221 */ /* 0x040fe20000010000 */
[----:B------:R-:W-:Y:S01]  /*11eb0*/  F2FP.BF16.F32.PACK_AB R160, R160, R176 ;  /* 0x000000b0a0a0723e */ /* 0x000fe200000010ff */
[-C--:B------:R-:W-:Y:S01]  /*11ec0*/  FMUL.FTZ R78, R78, R174.reuse ;  /* 0x000000ae4e4e7220 */ /* 0x080fe20000410000 */
[-C--:B------:R-:W-:Y:S01]  /*11ed0*/  FMUL.FTZ R79, R79, R174.reuse ;  /* 0x000000ae4f4f7220 */ /* 0x080fe20000410000 */
[----:B------:R-:W-:Y:S01]  /*11ee0*/  FADD.FTZ R4, R180, R4 ;  /* 0x00000004b4047221 */ /* 0x000fe20000010000 */
[-C--:B------:R-:W-:Y:S01]  /*11ef0*/  FMUL.FTZ R82, R82, R174.reuse ;  /* 0x000000ae52527220 */ /* 0x080fe20000410000 */
[----:B------:R-:W0:Y:S01]  /*11f00*/  MUFU.EX2 R175, R175 ;  /* 0x000000af00af7308 */ /* 0x000e220000000800 */
[----:B---3--:R-:W-:Y:S01]  /*11f10*/  FADD.FTZ R8, R171, R8 ;  /* 0x00000008ab087221 */ /* 0x008fe20000010000 */
[----:B------:R-:W-:Y:S01]  /*11f20*/  FADD.FTZ R4, R181, R4 ;  /* 0x00000004b5047221 */ /* 0x000fe20000010000 */
[----:B------:R-:W-:Y:S01]  /*11f30*/  F2FP.BF16.F32.PACK_AB R157, R171, R177 ;  /* 0x000000b1ab9d723e */ /* 0x000fe200000010ff */
[-C--:B------:R-:W-:Y:S01]  /*11f40*/  FMUL.FTZ R83, R83, R174.reuse ;  /* 0x000000ae53537220 */ /* 0x080fe20000410000 */
[-C--:B------:R-:W-:Y:S01]  /*11f50*/  FMUL.FTZ R86, R86, R174.reuse ;  /* 0x000000ae56567220 */ /* 0x080fe20000410000 */
[----:B------:R-:W-:Y:S01]  /*11f60*/  FADD.FTZ R4, R184, R4 ;  /* 0x00000004b8047221 */ /* 0x000fe20000010000 */
[----:B------:R-:W-:Y:S01]  /*11f70*/  FMUL.FTZ R87, R87, R174 ;  /* 0x000000ae57577220 */ /* 0x000fe20000410000 */
[----:B------:R-:W3:Y:S01]  /*11f80*/  MUFU.EX2 R178, R178 ;  /* 0x000000b200b27308 */ /* 0x000ee20000000800 */
[----:B----4-:R-:W-:Y:S01]  /*11f90*/  FADD.FTZ R8, R159, R8 ;  /* 0x000000089f087221 */ /* 0x010fe20000010000 */
[C---:B------:R-:W-:Y:S01]  /*11fa0*/  FADD.FTZ R4, R164.reuse, R4 ;  /* 0x00000004a4047221 */ /* 0x040fe20000010000 */
[----:B------:R-:W-:Y:S01]  /*11fb0*/  F2FP.BF16.F32.PACK_AB R164, R164, R184 ;  /* 0x000000b8a4a4723e */ /* 0x000fe200000010ff */
[-C--:B------:R-:W-:Y:S01]  /*11fc0*/  FMUL.FTZ R90, R90, R174.reuse ;  /* 0x000000ae5a5a7220 */ /* 0x080fe20000410000 */
[-C--:B------:R-:W-:Y:S01]  /*11fd0*/  FMUL.FTZ R91, R91, R174.reuse ;  /* 0x000000ae5b5b7220 */ /* 0x080fe20000410000 */
[----:B------:R-:W-:Y:S01]  /*11fe0*/  FADD.FTZ R4, R188, R4 ;  /* 0x00000004bc047221 */ /* 0x000fe20000010000 */
[-C--:B------:R-:W-:Y:S01]  /*11ff0*/  FMUL.FTZ R94, R94, R174.reuse ;  /* 0x000000ae5e5e7220 */ /* 0x080fe20000410000 */
[----:B------:R-:W4:Y:S01]  /*12000*/  MUFU.EX2 R179, R179 ;  /* 0x000000b300b37308 */ /* 0x000f220000000800 */
[----:B0-----:R-:W-:Y:S01]  /*12010*/  FADD.FTZ R8, R175, R8 ;  /* 0x00000008af087221 */ /* 0x001fe20000010000 */
[----:B------:R-:W-:Y:S01]  /*12020*/  FADD.FTZ R4, R189, R4 ;  /* 0x00000004bd047221 */ /* 0x000fe20000010000 */
[----:B------:R-:W-:Y:S01]  /*12030*/  F2FP.BF16.F32.PACK_AB R159, R175, R159 ;  /* 0x0000009faf9f723e */ /* 0x000fe200000010ff */
[-C--:B------:R-:W-:Y:S01]  /*12040*/  FMUL.FTZ R95, R95, R174.reuse ;  /* 0x000000ae5f5f7220 */ /* 0x080fe20000410000 */
[----:B------:R-:W-:Y:S01]  /*12050*/  FMUL.FTZ R98, R98, R174 ;  /* 0x000000ae62627220 */ /* 0x000fe20000410000 */
[----:B------:R-:W-:Y:S01]  /*12060*/  FADD.FTZ R4, R168, R4 ;  /* 0x00000004a8047221 */ /* 0x000fe20000010000 */
[C---:B------:R-:W-:Y:S01]  /*12070*/  F2FP.BF16.F32.PACK_AB R168, R193.reuse, R168 ;  /* 0x000000a8c1a8723e */ /* 0x040fe200000010ff */
[----:B------:R-:W0:Y:S01]  /*12080*/  MUFU.EX2 R182, R182 ;  /* 0x000000b600b67308 */ /* 0x000e220000000800 */
[----:B---3--:R-:W-:Y:S01]  /*12090*/  FADD.FTZ R8, R178, R8 ;  /* 0x00000008b2087221 */ /* 0x008fe20000010000 */
[----:B------:R-:W-:Y:S01]  /*120a0*/  FADD.FTZ R4, R193, R4 ;  /* 0x00000004c1047221 */ /* 0x000fe20000010000 */
[-C--:B------:R-:W-:Y:S01]  /*120b0*/  FMUL.FTZ R99, R99, R174.reuse ;  /* 0x000000ae63637220 */ /* 0x080fe20000410000 */
[-C--:B------:R-:W-:Y:S01]  /*120c0*/  FMUL.FTZ R102, R102, R174.reuse ;  /* 0x000000ae66667220 */ /* 0x080fe20000410000 */
[-C--:B------:R-:W-:Y:S01]  /*120d0*/  FMUL.FTZ R103, R103, R174.reuse ;  /* 0x000000ae67677220 */ /* 0x080fe20000410000 */
[----:B------:R-:W-:Y:S01]  /*120e0*/  FADD.FTZ R173, R196, R4 ;  /* 0x00000004c4ad7221 */ /* 0x000fe20000010000 */
        /* <DEDUP_REMOVED lines=34> */
[C---:B0-----:R-:W-:Y:S01]  /*12310*/  FADD.FTZ R8, R165.reuse, R8 ;  /* 0x00000008a5087221 */ /* 0x041fe20000010000 */
[----:B------:R-:W-:Y:S01]  /*12320*/  F2FP.BF16.F32.PACK_AB R165, R165, R186 ;  /* 0x000000baa5a5723e */ /* 0x000fe200000010ff */
[----:B------:R-:W-:-:S05]  /*12330*/  FMUL.FTZ R151, R151, R174 ;  /* 0x000000ae97977220 */ /* 0x000fca0000410000 */
[----:B------:R-:W0:Y:S01]  /*12340*/  MUFU.EX2 R169, R194 ;  /* 0x000000c200a97308 */ /* 0x000e220000000800 */
[----:B---3--:R-:W-:-:S07]  /*12350*/  FADD.FTZ R8, R167, R8 ;  /* 0x00000008a7087221 */ /* 0x008fce0000010000 */
[----:B------:R-:W3:Y:S01]  /*12360*/  MUFU.EX2 R195, R195 ;  /* 0x000000c300c37308 */ /* 0x000ee20000000800 */
[C---:B----4-:R-:W-:Y:S01]  /*12370*/  FADD.FTZ R8, R191.reuse, R8 ;  /* 0x00000008bf087221 */ /* 0x050fe20000010000 */
[----:B------:R-:W-:-:S06]  /*12380*/  F2FP.BF16.F32.PACK_AB R167, R191, R167 ;  /* 0x000000a7bfa7723e */ /* 0x000fcc00000010ff */
[----:B------:R-:W4:Y:S01]  /*12390*/  MUFU.EX2 R171, R198 ;  /* 0x000000c600ab7308 */ /* 0x000f220000000800 */
[----:B0-----:R-:W-:-:S07]  /*123a0*/  FADD.FTZ R8, R169, R8 ;  /* 0x00000008a9087221 */ /* 0x001fce0000010000 */
[----:B------:R-:W0:Y:S01]  /*123b0*/  MUFU.EX2 R170, R197 ;  /* 0x000000c500aa7308 */ /* 0x000e220000000800 */
[C---:B---3--:R-:W-:Y:S01]  /*123c0*/  FADD.FTZ R8, R195.reuse, R8 ;  /* 0x00000008c3087221 */ /* 0x048fe20000010000 */
[----:B------:R-:W-:-:S06]  /*123d0*/  F2FP.BF16.F32.PACK_AB R169, R195, R169 ;  /* 0x000000a9c3a9723e */ /* 0x000fcc00000010ff */
[----:B------:R-:W3:Y:S01]  /*123e0*/  MUFU.EX2 R199, R199 ;  /* 0x000000c700c77308 */ /* 0x000ee20000000800 */
[----:B----4-:R-:W-:Y:S01]  /*123f0*/  FADD.FTZ R4, R171, R8 ;  /* 0x00000008ab047221 */ /* 0x010fe20000010000 */
[C---:B0-----:R-:W-:Y:S01]  /*12400*/  FADD.FTZ R8, R170.reuse, R173 ;  /* 0x000000adaa087221 */ /* 0x041fe20000010000 */
[----:B------:R-:W-:Y:S02]  /*12410*/  F2FP.BF16.F32.PACK_AB R170, R170, R196 ;  /* 0x000000c4aaaa723e */ /* 0x000fe400000010ff */
[C---:B---3--:R-:W-:Y:S01]  /*12420*/  FADD.FTZ R4, R199.reuse, R4 ;  /* 0x00000004c7047221 */ /* 0x048fe20000010000 */
[----:B------:R-:W-:Y:S01]  /*12430*/  F2FP.BF16.F32.PACK_AB R171, R199, R171 ;  /* 0x000000abc7ab723e */ /* 0x000fe200000010ff */
[----:B------:R-:W-:Y:S06]  /*12440*/  @!P2 BRA `(.L_x_3005) ;  /* 0x000000000004a947 */ /* 0x000fec0003800000 */
[----:B------:R-:W-:Y:S01]  /*12450*/  BPT.TRAP 0x1 ;  /* 0x000000040000795c */ /* 0x000fe20000300000 */
.L_x_3005:
[----:B------:R0:W3:Y:S01]  /*12460*/  SYNCS.PHASECHK.TRANS64.TRYWAIT P1, [R3+URZ+0x22850], R9 ;  /* 0x02285009030075a7 */ /* 0x0000e2000802017f */
[----:B------:R-:W-:Y:S05]  /*12470*/  @!P2 BRA `(.L_x_3006) ;  /* 0x000000000004a947 */ /* 0x000fea0003800000 */
[----:B------:R-:W-:Y:S01]  /*12480*/  BPT.TRAP 0x1 ;  /* 0x000000040000795c */ /* 0x000fe20000300000 */
.L_x_3006:
[----:B------:R-:W-:Y:S04]  /*12490*/  BSSY B0, `(.L_x_3007) ;  /* 0x0000004000007945 */ /* 0x000fe80003800000 */
[----:B---3--:R-:W-:Y:S05]  /*124a0*/  @P1 BRA `(.L_x_3008) ;  /* 0x0000000000081947 */ /* 0x008fea0003800000 */
[----:B------:R-:W3:Y:S02]  /*124b0*/  SYNCS.PHASECHK.TRANS64.TRYWAIT P1, [R3+URZ+0x22850], R9 ;  /* 0x02285009030075a7 */ /* 0x000ee4000802017f */
[----:B---3--:R-:W-:Y:S05]  /*124c0*/  @!P1 BRA `(.L_x_3009) ;  /* 0x0000012800649947 */ /* 0x008fea0003800000 */
.L_x_3008:
[----:B------:R-:W-:Y:S05]  /*124d0*/  BSYNC B0 ;  /* 0x0000000000007941 */ /* 0x000fea0003800000 */
.L_x_3007:
[----:B------:R-:W4:Y:S01]  /*124e0*/  S2R R174, SR_TID.X ;  /* 0x0000000000ae7919 */ /* 0x000f220000002100 */
[----:B------:R-:W-:Y:S05]  /*124f0*/  WARPSYNC.ALL ;  /* 0x0000000000007948 */ /* 0x000fea0003800000 */
[----:B------:R-:W-:Y:S02]  /*12500*/  IMAD.MOV.U32 R172, RZ, RZ, 0xc00 ;  /* 0x00000c00ffac7424 */ /* 0x000fe400078e00ff */
[----:B------:R-:W-:Y:S02]  /*12510*/  IMAD.MOV.U32 R173, RZ, RZ, 0x40000040 ;  /* 0x40000040ffad7424 */ /* 0x000fe400078e00ff */
[----:B------:R-:W-:-:S02]  /*12520*/  IMAD R172, R2, R172, UR49 ;  /* 0x0000003102ac7e24 */ /* 0x000fc4000f8e02ac */
[----:B------:R-:W-:Y:S01]  /*12530*/  IMAD.MOV.U32 R175, RZ, RZ, 0x40000040 ;  /* 0x40000040ffaf7424 */ /* 0x000fe200078e00ff */
[----:B------:R-:W-:Y:S01]  /*12540*/  R2UR UR7, R173 ;  /* 0x00000000ad0772ca */ /* 0x000fe200000e0000 */
[----:B------:R-:W-:Y:S01]  /*12550*/  IMAD.MOV.U32 R173, RZ, RZ, 0x40000040 ;  /* 0x40000040ffad7424 */ /* 0x000fe200078e00ff */
[----:B------:R-:W-:Y:S01]  /*12560*/  R2UR UR6, R172 ;  /* 0x00000000ac0672ca */ /* 0x000fe200000e0000 */
[----:B------:R-:W-:-:S05]  /*12570*/  IMAD.U32 R176, RZ, RZ, UR50 ;  /* 0x00000032ffb07e24 */ /* 0x000fca000f8e00ff */
[----:B------:R-:W-:Y:S02]  /*12580*/  ISETP.NE.AND P1, PT, R176, 0x3, PT ;  /* 0x00000003b000780c */ /* 0x000fe40003f25270 */
[----:B----4-:R-:W-:-:S05]  /*12590*/  SHF.R.U32.HI R174, RZ, 0x7, R174 ;  /* 0x00000007ffae7819 */ /* 0x010fca00000116ae */
[----:B01-3--:R-:W-:Y:S02]  /*125a0*/  VIADD R9, R174, 0x8 ;  /* 0x00000008ae097836 */ /* 0x00bfe40000000000 */
[----:B------:R-:W-:-:S03]  /*125b0*/  VIADD R174, R172, 0x80 ;  /* 0x00000080acae7836 */ /* 0x000fc60000000000 */
[----:B------:R0:W-:Y:S06]  /*125c0*/  BAR.SYNC.DEFER_BLOCKING R9, 0x100 ;  /* 0x000400090000751d */ /* 0x0001ec0000010000 */
        /* <DEDUP_REMOVED lines=41> */
.L_x_3010:
[----:B------:R-:W-:Y:S02]  /*12860*/  VIADD R3, R3, 0x22860 ;  /* 0x0002286003037836 */ /* 0x000fe40000000000 */
[----:B------:R-:W-:Y:S02]  /*12870*/  IMAD.U32 R9, RZ, RZ, UR47 ;  /* 0x0000002fff097e24 */ /* 0x000fe4000f8e00ff */
[----:B------:R-:W-:Y:S02]  /*12880*/  IMAD.MOV.U32 R201, RZ, RZ, R5 ;  /* 0x000000ffffc97224 */ /* 0x000fe400078e0005 */
[----:B------:R-:W-:Y:S01]  /*12890*/  IMAD.MOV.U32 R200, RZ, RZ, R0 ;  /* 0x000000ffffc87224 */ /* 0x000fe200078e0000 */
[----:B------:R-:W-:-:S04]  /*128a0*/  PRMT R3, R9, 0x654, R3 ;  /* 0x0000065409037816 */ /* 0x000fc80000000003 */
[----:B------:R0:W-:Y:S01]  /*128b0*/  SYNCS.ARRIVE.TRANS64.RED.A1T0 RZ, [R3+URZ], RZ ;  /* 0x000000ff03ff79a7 */ /* 0x0001e2000810043f */
[----:B------:R-:W-:Y:S05]  /*128c0*/  @P0 BRA `(.L_x_3011) ;  /* 0xffffffe000200947 */ /* 0x000fea000383ffff */
[----:B0-----:R-:W-:-:S07]  /*128d0*/  IMAD.MOV.U32 R3, RZ, RZ, R20 ;  /* 0x000000ffff037224 */ /* 0x001fce00078e0014 */
.L_x_2999:
[----:B------:R-:W3:Y:S02]  /*128e0*/  LDL R9, [R1+0x24] ;  /* 0x0000240001097983 */ /* 0x000ee40000100800 */
[----:B---3--:R-:W-:-:S13]  /*128f0*/  ISETP.GE.AND P0, PT, R3, R9, PT ;  /* 0x000000090300720c */ /* 0x008fda0003f06270 */
[----:B------:R-:W-:Y:S05]  /*12900*/  @!P0 BRA `(.L_x_3012) ;  /* 0x0000003000988947 */ /* 0x000fea0003800000 */
[----:B------:R-:W-:Y:S02]  /*12910*/  IMAD.MOV.U32 R202, RZ, RZ, R5 ;  /* 0x000000ffffca7224 */ /* 0x000fe400078e0005 */
[----:B------:R-:W-:-:S07]  /*12920*/  IMAD.MOV.U32 R203, RZ, RZ, R0 ;  /* 0x000000ffffcb7224 */ /* 0x000fce00078e0000 */
.L_x_3032:
        /* <DEDUP_REMOVED lines=8> */
[----:B------:R-:W-:Y:S06]  /*129b0*/  @!P1 BRA `(.L_x_3013) ;  /* 0x0000000000049947 */ /* 0x000fec0003800000 */
[----:B------:R-:W-:Y:S01]  /*129c0*/  BPT.TRAP 0x1 ;  /* 0x000000040000795c */ /* 0x000fe20000300000 */
.L_x_3013:
[----:B------:R-:W-:Y:S01]  /*129d0*/  IMAD R9, R2, 0x8, R23 ;  /* 0x0000000802097824 */ /* 0x000fe200078e0217 */
[----:B------:R-:W-:-:S04]  /*129e0*/  SHF.L.U32 R20, R206, 0x1f, RZ ;  /* 0x0000001fce147819 */ /* 0x000fc800000006ff */
[----:B------:R0:W1:Y:S01]  /*129f0*/  SYNCS.PHASECHK.TRANS64.TRYWAIT P0, [R9+URZ+0x22830], R20 ;  /* 0x02283014090075a7 */ /* 0x000062000800017f */
[----:B------:R-:W-:Y:S05]  /*12a00*/  @!P1 BRA `(.L_x_3014) ;  /* 0x0000000000049947 */ /* 0x000fea0003800000 */
[----:B------:R-:W-:Y:S01]  /*12a10*/  BPT.TRAP 0x1 ;  /* 0x000000040000795c */ /* 0x000fe20000300000 */
.L_x_3014:
[----:B------:R-:W-:Y:S02]  /*12a20*/  IMAD R156, R2, 0x300, R229 ;  /* 0x00000300029c7824 */ /* 0x000fe400078e02e5 */
[----:B------:R-:W-:Y:S01]  /*12a30*/  IMAD.MOV.U32 R157, RZ, RZ, 0x40000040 ;  /* 0x40000040ff9d7424 */ /* 0x000fe200078e00ff */
[----:B-1----:R-:W-:Y:S06]  /*12a40*/  @P0 BRA `(.L_x_3015) ;  /* 0x0000000000080947 */ /* 0x002fec0003800000 */
[----:B------:R-:W1:Y:S02]  /*12a50*/  SYNCS.PHASECHK.TRANS64.TRYWAIT P0, [R9+URZ+0x22830], R20 ;  /* 0x02283014090075a7 */ /* 0x000e64000800017f */
[----:B-1----:R-:W-:Y:S05]  /*12a60*/  @!P0 BRA `(.L_x_3016) ;  /* 0x0000012400108947 */ /* 0x002fea0003800000 */
.L_x_3015:
        /* <DEDUP_REMOVED lines=43> */
.L_x_3017:
[----:B------:R-:W3:Y:S01]  /*12d20*/  LDL R200, [R1+0x4] ;  /* 0x0000040001c87983 */ /* 0x000ee20000100800 */
[----:B------:R-:W4:Y:S02]  /*12d30*/  LDC R0, c[0x0][0x448] ;  /* 0x00011200ff007b82 */ /* 0x000f240000000800 */
[----:B----4-:R-:W-:-:S13]  /*12d40*/  ISETP.NE.AND P0, PT, R0, 0x1, PT ;  /* 0x000000010000780c */ /* 0x010fda0003f05270 */
[----:B------:R-:W4:Y:S08]  /*12d50*/  @P0 LDC R5, c[0x0][0x44c] ;  /* 0x00011300ff050b82 */ /* 0x000f300000000800 */
[----:B------:R-:W5:Y:S01]  /*12d60*/  @P0 LDC R0, c[0x0][0x450] ;  /* 0x00011400ff000b82 */ /* 0x000f620000000800 */
[----:B------:R-:W-:Y:S01]  /*12d70*/  ULOP3.LUT UR4, URZ, UR40, URZ, 0x33, !UPT ;  /* 0x000000283f047292 */ /* 0x000fe2000f8e333f */
[----:B---3--:R-:W-:-:S06]  /*12d80*/  IMAD.IADD R225, R200, 0x1, R228 ;  /* 0x00000001c8e17824 */ /* 0x008fcc00078e02e4 */
[----:B------:R-:W3:Y:S01]  /*12d90*/  LDC R200, c[0x0][0x9e4] ;  /* 0x00027900ffc87b82 */ /* 0x000ee20000000800 */
[----:B----4-:R-:W-:-:S05]  /*12da0*/  @P0 IMAD.HI.U32 R5, R225, R5, RZ ;  /* 0x00000005e1050227 */ /* 0x010fca00078e00ff */
[----:B-----5:R-:W-:Y:S01]  /*12db0*/  @P0 SHF.R.U32.HI R225, RZ, R0, R5 ;  /* 0x00000000ffe10219 */ /* 0x020fe20000011605 */
[----:B------:R-:W-:Y:S02]  /*12dc0*/  VIADD R0, R9, 0x22840 ;  /* 0x0002284009007836 */ /* 0x000fe40000000000 */
[----:B------:R-:W-:Y:S02]  /*12dd0*/  IMAD.U32 R5, RZ, RZ, UR47 ;  /* 0x0000002fff057e24 */ /* 0x000fe4000f8e00ff */
[----:B------:R-:W4:Y:S03]  /*12de0*/  SHFL.IDX PT, R226, R225, RZ, 0x1c1f ;  /* 0x001c1fffe1e27589 */ /* 0x000f2600000e0000 */
[----:B------:R-:W-:-:S04]  /*12df0*/  PRMT R0, R5, 0x654, R0 ;  /* 0x0000065405007816 */ /* 0x000fc80000000000 */
[----:B------:R5:W-:Y:S02]  /*12e00*/  SYNCS.ARRIVE.TRANS64.RED.A1T0 RZ, [R0+URZ], RZ ;  /* 0x000000ff00ff79a7 */ /* 0x000be4000810043f */
[----:B-----5:R-:W-:Y:S01]  /*12e10*/  IMAD R0, R3, -0x60, RZ ;  /* 0xffffffa003007824 */ /* 0x020fe200078e02ff */
[----:B---3--:R-:W-:-:S04]  /*12e20*/  ISETP.GE.AND P0, PT, R200, 0x1, PT ;  /* 0x00000001c800780c */ /* 0x008fc80003f06270 */
[----:B------:R-:W-:-:S04]  /*12e30*/  IADD3 R223, -R211, 0x1, R0 ;  /* 0x00000001d3df7810 */ /* 0x000fc80007ffe100 */
[----:B------:R-:W-:-:S05]  /*12e40*/  IADD3 R223, -R207, R223, R210 ;  /* 0x000000dfcfdf7210 */ /* 0x000fca0007ffe1d2 */
[C---:B------:R-:W-:Y:S02]  /*12e50*/  VIADD R224, R223.reuse, UR45 ;  /* 0x0000002ddfe07c36 */ /* 0x040fe40008000000 */
[----:B------:R-:W-:Y:S02]  /*12e60*/  VIADD R223, R223, UR4 ;  /* 0x00000004dfdf7c36 */ /* 0x000fe40008000000 */
[C---:B----4-:R-:W-:Y:S02]  /*12e70*/  IMAD.IADD R222, R226.reuse, 0x1, R224 ;  /* 0x00000001e2de7824 */ /* 0x050fe400078e02e0 */
[----:B------:R-:W-:Y:S01]  /*12e80*/  IMAD.IADD R5, R226, 0x1, R223 ;  /* 0x00000001e2057824 */ /* 0x000fe200078e02df */
[----:B------:R-:W-:Y:S06]  /*12e90*/  @!P0 BRA `(.L_x_3018) ;  /* 0x0000000000588947 */ /* 0x000fec0003800000 */
        /* <DEDUP_REMOVED lines=12> */
.L_x_3020:
[----:B------:R-:W-:-:S05]  /*12f60*/  IMAD.U32 R227, RZ, RZ, UR38 ;  /* 0x00000026ffe37e24 */ /* 0x000fca000f8e00ff */
[----:B------:R-:W-:-:S13]  /*12f70*/  ISETP.NE.AND P0, PT, R227, 0x1, PT ;  /* 0x00000001e300780c */ /* 0x000fda0003f05270 */
[----:B------:R-:W3:Y:S02]  /*12f80*/  @P0 LDC.64 R200, c[0x0][0x9e8] ;  /* 0x00027a00ffc80b82 */ /* 0x000ee40000000a00 */
[----:B---3--:R-:W-:-:S05]  /*12f90*/  @P0 IMAD.HI.U32 R200, R226, R200, RZ ;  /* 0x000000c8e2c80227 */ /* 0x008fca00078e00ff */
[----:B------:R-:W-:-:S07]  /*12fa0*/  @P0 SHF.R.U32.HI R226, RZ, R201, R200 ;  /* 0x000000c9ffe20219 */ /* 0x000fce00000116c8 */
.L_x_3021:
[----:B------:R-:W-:Y:S05]  /*12fb0*/  BSYNC B0 ;  /* 0x0000000000007941 */ /* 0x000fea0003800000 */
.L_x_3019:
[----:B------:R-:W-:-:S04]  /*12fc0*/  IMAD.IADD R200, R0, 0x1, -R211 ;  /* 0x0000000100c87824 */ /* 0x000fc800078e0ad3 */
[----:B------:R-:W-:-:S05]  /*12fd0*/  IMAD R200, R226, R227, R200 ;  /* 0x000000e3e2c87224 */ /* 0x000fca00078e02c8 */
[----:B------:R-:W-:Y:S02]  /*12fe0*/  VIADDMNMX R222, R200, R227, R222, PT ;  /* 0x000000e3c8de7246 */ /* 0x000fe400038001de */
[----:B------:R-:W-:-:S07]  /*12ff0*/  VIMNMX R5, R5, R200, !PT ;  /* 0x000000c805057248 */ /* 0x000fce0007fe0100 */
.L_x_3018:
[----:B------:R-:W-:Y:S01]  /*13000*/  ISETP.GE.AND P0, PT, R0, 0x1, PT ;  /* 0x000000010000780c */ /* 0x000fe20003f06270 */
[----:B------:R-:W3:Y:S01]  /*13010*/  LDC R226, c[0x0][0x9e4] ;  /* 0x00027900ffe27b82 */ /* 0x000ee20000000800 */
[----:B------:R-:W-:Y:S02]  /*13020*/  LOP3.LUT R16, R16, 0xfffdffff, RZ, 0xc0, !PT ;  /* 0xfffdffff10107812 */ /* 0x000fe400078ec0ff */
[----:B------:R-:W-:-:S09]  /*13030*/  ISETP.GE.AND P2, PT, R0, 0x9, PT ;  /* 0x000000090000780c */ /* 0x000fd20003f46270 */
[----:B------:R-:W-:Y:S02]  /*13040*/  @P0 LOP3.LUT R16, R16, 0x20000, RZ, 0xfc, !PT ;  /* 0x0002000010100812 */ /* 0x000fe400078efcff */
[----:B------:R-:W-:Y:S02]  /*13050*/  ISETP.GT.AND P0, PT, R5, RZ, !P0 ;  /* 0x000000ff0500720c */ /* 0x000fe40004704270 */
[----:B------:R-:W-:Y:S02]  /*13060*/  LOP3.LUT R16, R16, 0xfffffffd, RZ, 0xc0, !PT ;  /* 0xfffffffd10107812 */ /* 0x000fe400078ec0ff */
[----:B------:R-:W-:Y:S02]  /*13070*/  ISETP.LT.OR P1, PT, R222, 0x1, P0 ;  /* 0x00000001de00780c */ /* 0x000fe40000721670 */
[----:B------:R-:W-:Y:S02]  /*13080*/  ISETP.GE.AND P0, PT, R0, 0x2, PT ;  /* 0x000000020000780c */ /* 0x000fe40003f06270 */
[----:B------:R-:W-:-:S02]  /*13090*/  FSEL R152, R152, -INF , !P1 ;  /* 0xff80000098987808 */ /* 0x000fc40004800000 */
[----:B------:R-:W-:Y:S02]  /*130a0*/  ISETP.GT.AND P1, PT, R5, 0x1, !P0 ;  /* 0x000000010500780c */ /* 0x000fe40004724270 */
[----:B------:R-:W-:Y:S02]  /*130b0*/  @P2 LOP3.LUT R16, R16, 0x2, RZ, 0xfc, !PT ;  /* 0x0000000210102812 */ /* 0x000fe400078efcff */
[----:B------:R-:W-:Y:S02]  /*130c0*/  ISETP.LT.OR P1, PT, R222, 0x2, P1 ;  /* 0x00000002de00780c */ /* 0x000fe40000f21670 */
[----:B------:R-:W-:Y:S02]  /*130d0*/  LOP3.LUT R16, R16, 0xfffffffb, RZ, 0xc0, !PT ;  /* 0xfffffffb10107812 */ /* 0x000fe400078ec0ff */
[----:B------:R-:W-:Y:S02]  /*130e0*/  FSEL R153, R153, -INF , !P1 ;  /* 0xff80000099997808 */ /* 0x000fe40004800000 */
[----:B------:R-:W-:-:S02]  /*130f0*/  ISETP.GT.AND P1, PT, R5, 0x8, !P2 ;  /* 0x000000080500780c */ /* 0x000fc40005724270 */
[----:B------:R-:W-:Y:S02]  /*13100*/  ISETP.GE.AND P2, PT, R0, 0xa, PT ;  /* 0x0000000a0000780c */ /* 0x000fe40003f46270 */
[----:B------:R-:W-:-:S04]  /*13110*/  ISETP.LT.OR P1, PT, R222, 0x9, P1 ;  /* 0x00000009de00780c */ /* 0x000fc80000f21670 */
        /* <DEDUP_REMOVED lines=113> */
[----:B------:R-:W4:Y:S02]  /*13830*/  SHFL.IDX PT, R5, R225, 0x1, 0x1c1f ;  /* 0x003c1f00e1057f89 */ /* 0x000f2400000e0000 */
[----:B------:R-:W-:-:S04]  /*13840*/  ISETP.LT.OR P6, PT, R222, 0x5a, P6 ;  /* 0x0000005ade00780c */ /* 0x000fc800037c1670 */
[----:B------:R-:W-:Y:S02]  /*13850*/  FSEL R197, R197, -INF , !P6 ;  /* 0xff800000c5c57808 */ /* 0x000fe40007000000 */
[----:B---3--:R-:W-:Y:S01]  /*13860*/  ISETP.GE.AND P6, PT, R226, 0x1, PT ;  /* 0x00000001e200780c */ /* 0x008fe20003fc6270 */
[--C-:B----4-:R-:W-:Y:S02]  /*13870*/  IMAD.IADD R224, R224, 0x1, R5.reuse ;  /* 0x00000001e0e07824 */ /* 0x110fe400078e0205 */
[----:B------:R-:W-:-:S10]  /*13880*/  IMAD.IADD R223, R223, 0x1, R5 ;  /* 0x00000001dfdf7824 */ /* 0x000fd400078e0205 */
[----:B------:R-:W-:Y:S05]  /*13890*/  @!P6 BRA `(.L_x_3022) ;  /* 0x000000000058e947 */ /* 0x000fea0003800000 */
        /* <DEDUP_REMOVED lines=12> */
.L_x_3024:
[----:B------:R-:W-:-:S05]  /*13960*/  IMAD.U32 R222, RZ, RZ, UR38 ;  /* 0x00000026ffde7e24 */ /* 0x000fca000f8e00ff */
[----:B------:R-:W-:-:S13]  /*13970*/  ISETP.NE.AND P6, PT, R222, 0x1, PT ;  /* 0x00000001de00780c */ /* 0x000fda0003fc5270 */
[----:B------:R-:W3:Y:S02]  /*13980*/  @P6 LDC.64 R156, c[0x0][0x9e8] ;  /* 0x00027a00ff9c6b82 */ /* 0x000ee40000000a00 */
[----:B---3--:R-:W-:-:S05]  /*13990*/  @P6 IMAD.HI.U32 R156, R5, R156, RZ ;  /* 0x0000009c059c6227 */ /* 0x008fca00078e00ff */
[----:B------:R-:W-:-:S07]  /*139a0*/  @P6 SHF.R.U32.HI R5, RZ, R157, R156 ;  /* 0x0000009dff056219 */ /* 0x000fce000001169c */
.L_x_3025:
[----:B------:R-:W-:Y:S05]  /*139b0*/  BSYNC B0 ;  /* 0x0000000000007941 */ /* 0x000fea0003800000 */
.L_x_3023:
[----:B------:R-:W-:-:S04]  /*139c0*/  IMAD.IADD R0, R0, 0x1, -R211 ;  /* 0x0000000100007824 */ /* 0x000fc800078e0ad3 */
[----:B------:R-:W-:-:S05]  /*139d0*/  IMAD R0, R5, R222, R0 ;  /* 0x000000de05007224 */ /* 0x000fca00078e0200 */
[----:B------:R-:W-:Y:S02]  /*139e0*/  VIADDMNMX R224, R0, R222, R224, PT ;  /* 0x000000de00e07246 */ /* 0x000fe400038001e0 */
[----:B------:R-:W-:-:S07]  /*139f0*/  VIMNMX R223, R223, R0, !PT ;  /* 0x00000000dfdf7248 */ /* 0x000fce0007fe0100 */
.L_x_3022:
[----:B------:R-:W-:Y:S01]  /*13a00*/  ISETP.GT.AND P0, PT, R223, 0x1, !P0 ;  /* 0x00000001df00780c */ /* 0x000fe20004704270 */
[----:B------:R-:W-:Y:S01]  /*13a10*/  UMOV UR48, UR41 ;  /* 0x0000002900307c82 */ /* 0x000fe20008000000 */
[----:B------:R-:W-:Y:S01]  /*13a20*/  LOP3.LUT P6, RZ, R16, 0x20, RZ, 0xc0, !PT ;  /* 0x0000002010ff7812 */ /* 0x000fe200078cc0ff */
[----:B------:R-:W-:Y:S01]  /*13a30*/  IMAD.U32 R227, RZ, RZ, UR50 ;  /* 0x00000032ffe37e24 */ /* 0x000fe2000f8e00ff */
        /* <DEDUP_REMOVED lines=34> */
[C---:B------:R-:W-:Y:S02]  /*13c60*/  ISETP.GT.AND P1, PT, R223.reuse, 0x48, !P1 ;  /* 0x00000048df00780c */ /* 0x040fe40004f24270 */
[----:B------:R-:W-:Y:S02]  /*13c70*/  FSEL R166, R166, -INF , !P0 ;  /* 0xff800000a6a67808 */ /* 0x000fe40004000000 */
[----:B------:R-:W-:Y:S02]  /*13c80*/  LOP3.LUT P0, RZ, R16, 0x10000, RZ, 0xc0, !PT ;  /* 0x0001000010ff7812 */ /* 0x000fe4000780c0ff */
[----:B------:R-:W-:Y:S02]  /*13c90*/  FMNMX.FTZ R0, R180, R0, !PT ;  /* 0x00000000b4007209 */ /* 0x000fe40007810000 */
[----:B------:R-:W-:Y:S02]  /*13ca0*/  ISETP.GT.AND P0, PT, R223, 0x19, !P0 ;  /* 0x00000019df00780c */ /* 0x000fe40004704270 */
[----:B------:R-:W-:-:S02]  /*13cb0*/  ISETP.LT.OR P1, PT, R224, 0x49, P1 ;  /* 0x00000049e000780c */ /* 0x000fc40000f21670 */
[----:B------:R-:W-:Y:S02]  /*13cc0*/  ISETP.LT.OR P0, PT, R224, 0x1a, P0 ;  /* 0x0000001ae000780c */ /* 0x000fe40000701670 */
[----:B------:R-:W-:Y:S02]  /*13cd0*/  FMNMX.FTZ R0, R181, R0, !PT ;  /* 0x00000000b5007209 */ /* 0x000fe40007810000 */
[----:B------:R-:W-:Y:S02]  /*13ce0*/  FSEL R167, R167, -INF , !P0 ;  /* 0xff800000a7a77808 */ /* 0x000fe40004000000 */
[----:B------:R-:W-:Y:S02]  /*13cf0*/  LOP3.LUT P0, RZ, R16, 0x8000, RZ, 0xc0, !PT ;  /* 0x0000800010ff7812 */ /* 0x000fe4000780c0ff */
[----:B------:R-:W-:Y:S02]  /*13d00*/  FSEL R190, R190, -INF , !P1 ;  /* 0xff800000bebe7808 */ /* 0x000fe40004800000 */
[----:B------:R-:W-:-:S02]  /*13d10*/  ISETP.GT.AND P0, PT, R223, 0x20, !P0 ;  /* 0x00000020df00780c */ /* 0x000fc40004704270 */
[----:B------:R-:W-:Y:S02]  /*13d20*/  FMNMX.FTZ R0, R184, R0, !PT ;  /* 0x00000000b8007209 */ /* 0x000fe40007810000 */
[----:B------:R-:W-:Y:S02]  /*13d30*/  ISETP.LT.OR P0, PT, R224, 0x21, P0 ;  /* 0x00000021e000780c */ /* 0x000fe40000701670 */
[----:B------:R-:W-:Y:S02]  /*13d40*/  LOP3.LUT P1, RZ, R16, 0x20000, RZ, 0xc0, !PT ;  /* 0x0002000010ff7812 */ /* 0x000fe4000782c0ff */
[----:B------:R-:W-:Y:S02]  /*13d50*/  FSEL R170, R170, -INF , !P0 ;  /* 0xff800000aaaa7808 */ /* 0x000fe40004000000 */
[----:B------:R-:W-:Y:S02]  /*13d60*/  LOP3.LUT P0, RZ, R16, 0x4000, RZ, 0xc0, !PT ;  /* 0x0000400010ff7812 */ /* 0x000fe4000780c0ff */
[----:B------:R-:W-:-:S02]  /*13d70*/  FMNMX.FTZ R0, R185, R0, !PT ;  /* 0x00000000b9007209 */ /* 0x000fc40007810000 */
[C---:B------:R-:W-:Y:S02]  /*13d80*/  ISETP.GT.AND P0, PT, R223.reuse, 0x21, !P0 ;  /* 0x00000021df00780c */ /* 0x040fe40004704270 */
[----:B------:R-:W-:Y:S02]  /*13d90*/  ISETP.GT.AND P1, PT, R223, RZ, !P1 ;  /* 0x000000ffdf00720c */ /* 0x000fe40004f24270 */
[----:B------:R-:W-:Y:S02]  /*13da0*/  ISETP.LT.OR P0, PT, R224, 0x22, P0 ;  /* 0x00000022e000780c */ /* 0x000fe40000701670 */
[----:B------:R-:W-:Y:S02]  /*13db0*/  FMNMX.FTZ R0, R188, R0, !PT ;  /* 0x00000000bc007209 */ /* 0x000fe40007810000 */
[----:B------:R-:W-:Y:S02]  /*13dc0*/  FSEL R171, R171, -INF , !P0 ;  /* 0xff800000abab7808 */ /* 0x000fe40004000000 */
[----:B------:R-:W-:-:S02]  /*13dd0*/  LOP3.LUT P0, RZ, R16, 0x2000, RZ, 0xc0, !PT ;  /* 0x0000200010ff7812 */ /* 0x000fc4000780c0ff */
[C---:B------:R-:W-:Y:S02]  /*13de0*/  ISETP.LT.OR P1, PT, R224.reuse, 0x1, P1 ;  /* 0x00000001e000780c */ /* 0x040fe40000f21670 */
[----:B------:R-:W-:Y:S02]  /*13df0*/  ISETP.GT.AND P0, PT, R223, 0x28, !P0 ;  /* 0x00000028df00780c */ /* 0x000fe40004704270 */
[----:B------:R-:W-:Y:S02]  /*13e00*/  FMNMX.FTZ R0, R189, R0, !PT ;  /* 0x00000000bd007209 */ /* 0x000fe40007810000 */
[----:B------:R-:W-:Y:S02]  /*13e10*/  ISETP.LT.OR P0, PT, R224, 0x29, P0 ;  /* 0x00000029e000780c */ /* 0x000fe40000701670 */
[----:B------:R-:W-:Y:S02]  /*13e20*/  FSEL R154, R154, -INF , !P1 ;  /* 0xff8000009a9a7808 */ /* 0x000fe40004800000 */
        /* <DEDUP_REMOVED lines=18> */
[----:B------:R-:W-:Y:S01]  /*13f50*/  FMNMX.FTZ R157, R159, R157, !PT ;  /* 0x0000009d9f9d7209 */ /* 0x000fe20007810000 */
[----:B------:R-:W3:Y:S01]  /*13f60*/  SHFL.BFLY PT, R5, R0, 0x2, 0x1f ;  /* 0x0c401f0000057f89 */ /* 0x000ee200000e0000 */
        /* <DEDUP_REMOVED lines=15> */
[----:B---3--:R-:W-:Y:S02]  /*14060*/  FMNMX.FTZ R0, R0, R5, !PT ;  /* 0x0000000500007209 */ /* 0x008fe40007810000 */
[----:B------:R-:W-:Y:S02]  /*14070*/  FMNMX.FTZ R157, R174, R157, !PT ;  /* 0x0000009dae9d7209 */ /* 0x000fe40007810000 */
[----:B------:R-:W-:Y:S01]  /*14080*/  FSEL R183, R183, -INF , !P0 ;  /* 0xff800000b7b77808 */ /* 0x000fe20004000000 */
[----:B------:R-:W3:Y:S01]  /*14090*/  SHFL.BFLY PT, R5, R0, 0x1, 0x1f ;  /* 0x0c201f0000057f89 */ /* 0x000ee200000e0000 */
[----:B------:R-:W-:-:S02]  /*140a0*/  LOP3.LUT P0, RZ, R16, 0x80, RZ, 0xc0, !PT ;  /* 0x0000008010ff7812 */ /* 0x000fc4000780c0ff */
[----:B------:R-:W-:Y:S02]  /*140b0*/  FMNMX.FTZ R157, R175, R157, !PT ;  /* 0x0000009daf9d7209 */ /* 0x000fe40007810000 */
[----:B------:R-:W-:Y:S02]  /*140c0*/  ISETP.GT.AND P0, PT, R223, 0x40, !P0 ;  /* 0x00000040df00780c */ /* 0x000fe40004704270 */
[----:B------:R-:W-:Y:S02]  /*140d0*/  FMNMX.FTZ R157, R178, R157, !PT ;  /* 0x0000009db29d7209 */ /* 0x000fe40007810000 */
[----:B------:R-:W-:Y:S02]  /*140e0*/  ISETP.LT.OR P0, PT, R224, 0x41, P0 ;  /* 0x00000041e000780c */ /* 0x000fe40000701670 */
[----:B------:R-:W-:Y:S02]  /*140f0*/  LOP3.LUT P6, RZ, R16, 0x40, RZ, 0xc0, !PT ;  /* 0x0000004010ff7812 */ /* 0x000fe400078cc0ff */
[----:B------:R-:W-:-:S02]  /*14100*/  FMNMX.FTZ R157, R179, R157, !PT ;  /* 0x0000009db39d7209 */ /* 0x000fc40007810000 */
[----:B------:R-:W-:Y:S02]  /*14110*/  FSEL R186, R186, -INF , !P0 ;  /* 0xff800000baba7808 */ /* 0x000fe40004000000 */
[----:B------:R-:W-:Y:S02]  /*14120*/  ISETP.GT.AND P0, PT, R223, 0x41, !P6 ;  /* 0x00000041df00780c */ /* 0x000fe40007704270 */
[----:B------:R-:W-:Y:S02]  /*14130*/  FMNMX.FTZ R157, R182, R157, !PT ;  /* 0x0000009db69d7209 */ /* 0x000fe40007810000 */
[----:B------:R-:W-:Y:S02]  /*14140*/  ISETP.LT.OR P0, PT, R224, 0x42, P0 ;  /* 0x00000042e000780c */ /* 0x000fe40000701670 */
[----:B------:R-:W-:Y:S02]  /*14150*/  FMNMX.FTZ R157, R183, R157, !PT ;  /* 0x0000009db79d7209 */ /* 0x000fe40007810000 */
[----:B------:R-:W-:-:S02]  /*14160*/  FSEL R187, R187, -INF , !P0 ;  /* 0xff800000bbbb7808 */ /* 0x000fc40004000000 */
[C---:B------:R-:W-:Y:S02]  /*14170*/  ISETP.GT.AND P2, PT, R223.reuse, 0x49, !P2 ;  /* 0x00000049df00780c */ /* 0x040fe40005744270 */
[----:B------:R-:W-:Y:S02]  /*14180*/  FMNMX.FTZ R157, R186, R157, !PT ;  /* 0x0000009dba9d7209 */ /* 0x000fe40007810000 */
[----:B------:R-:W-:Y:S02]  /*14190*/  ISETP.LT.OR P2, PT, R224, 0x4a, P2 ;  /* 0x0000004ae000780c */ /* 0x000fe40001741670 */
[----:B------:R-:W-:Y:S02]  /*141a0*/  ISETP.GT.AND P3, PT, R223, 0x50, !P3 ;  /* 0x00000050df00780c */ /* 0x000fe40005f64270 */
[----:B------:R-:W-:Y:S02]  /*141b0*/  FMNMX.FTZ R157, R187, R157, !PT ;  /* 0x0000009dbb9d7209 */ /* 0x000fe40007810000 */
[----:B---3--:R-:W-:-:S02]  /*141c0*/  FMNMX.FTZ R0, R0, R5, !PT ;  /* 0x0000000500007209 */ /* 0x008fc40007810000 */
[----:B------:R-:W-:Y:S02]  /*141d0*/  FSEL R191, R191, -INF , !P2 ;  /* 0xff800000bfbf7808 */ /* 0x000fe40005000000 */
[----:B------:R-:W-:Y:S01]  /*141e0*/  ISETP.LT.OR P3, PT, R224, 0x51, P3 ;  /* 0x00000051e000780c */ /* 0x000fe20001f61670 */
[----:B------:R-:W-:Y:S01]  /*141f0*/  FMUL.FTZ R156, R0, UR48 ;  /* 0x00000030009c7c20 */ /* 0x000fe20008410000 */
[----:B------:R-:W-:Y:S02]  /*14200*/  ISETP.GT.AND P4, PT, R223, 0x51, !P4 ;  /* 0x00000051df00780c */ /* 0x000fe40006784270 */
[----:B------:R-:W-:Y:S02]  /*14210*/  FMNMX.FTZ R157, R190, R157, !PT ;  /* 0x0000009dbe9d7209 */ /* 0x000fe40007810000 */
[----:B------:R-:W-:Y:S02]  /*14220*/  FSETP.NEU.FTZ.AND P0, PT, R0, -INF , PT ;  /* 0xff8000000000780b */ /* 0x000fe40003f1d000 */
[----:B------:R-:W-:-:S02]  /*14230*/  LOP3.LUT P6, RZ, R16, 0x1, RZ, 0xc0, !PT ;  /* 0x0000000110ff7812 */ /* 0x000fc400078cc0ff */
[----:B------:R-:W-:Y:S02]  /*14240*/  FSEL R194, R194, -INF , !P3 ;  /* 0xff800000c2c27808 */ /* 0x000fe40005800000 */
[----:B------:R-:W-:Y:S02]  /*14250*/  ISETP.GT.AND P5, PT, R223, 0x58, !P5 ;  /* 0x00000058df00780c */ /* 0x000fe40006fa4270 */
[----:B------:R-:W-:Y:S02]  /*14260*/  ISETP.LT.OR P4, PT, R224, 0x52, P4 ;  /* 0x00000052e000780c */ /* 0x000fe40002781670 */
[----:B------:R-:W-:Y:S02]  /*14270*/  FMNMX.FTZ R157, R191, R157, !PT ;  /* 0x0000009dbf9d7209 */ /* 0x000fe40007810000 */
[----:B------:R-:W-:Y:S02]  /*14280*/  FSEL R5, R0, RZ, P0 ;  /* 0x000000ff00057208 */ /* 0x000fe40000000000 */
[----:B------:R-:W-:-:S02]  /*14290*/  FSEL R156, R156, RZ, P0 ;  /* 0x000000ff9c9c7208 */ /* 0x000fc40000000000 */
[----:B------:R-:W-:Y:S01]  /*142a0*/  ISETP.GT.AND P0, PT, R223, 0x59, !P6 ;  /* 0x00000059df00780c */ /* 0x000fe20007704270 */
[----:B------:R-:W-:Y:S01]  /*142b0*/  FADD.FTZ R5, -R5, R203 ;  /* 0x000000cb05057221 */ /* 0x000fe20000010100 */
[----:B------:R-:W-:Y:S01]  /*142c0*/  ISETP.LT.OR P5, PT, R224, 0x59, P5 ;  /* 0x00000059e000780c */ /* 0x000fe20002fa1670 */
[--C-:B------:R-:W-:Y:S01]  /*142d0*/  FFMA.FTZ R152, R152, UR48, -R156.reuse ;  /* 0x0000003098987c23 */ /* 0x100fe2000801089c */
[----:B------:R-:W-:Y:S01]  /*142e0*/  FSEL R195, R195, -INF , !P4 ;  /* 0xff800000c3c37808 */ /* 0x000fe20006000000 */
[--C-:B------:R-:W-:Y:S01]  /*142f0*/  FFMA.FTZ R153, R153, UR48, -R156.reuse ;  /* 0x0000003099997c23 */ /* 0x100fe2000801089c */
[----:B------:R-:W-:Y:S01]  /*14300*/  FMNMX.FTZ R157, R194, R157, !PT ;  /* 0x0000009dc29d7209 */ /* 0x000fe20007810000 */
[--C-:B------:R-:W-:Y:S01]  /*14310*/  FFMA.FTZ R200, R200, UR48, -R156.reuse ;  /* 0x00000030c8c87c23 */ /* 0x100fe2000801089c */
[----:B------:R-:W-:Y:S01]  /*14320*/  ISETP.LT.OR P0, PT, R224, 0x5a, P0 ;  /* 0x0000005ae000780c */ /* 0x000fe20000701670 */
[--C-:B------:R-:W-:Y:S01]  /*14330*/  FFMA.FTZ R201, R201, UR48, -R156.reuse ;  /* 0x00000030c9c97c23 */ /* 0x100fe2000801089c */
[----:B------:R-:W-:Y:S01]  /*14340*/  FSEL R198, R198, -INF , !P5 ;  /* 0xff800000c6c67808 */ /* 0x000fe20006800000 */
[--C-:B------:R-:W-:Y:S01]  /*14350*/  FFMA.FTZ R160, R160, UR48, -R156.reuse ;  /* 0x00000030a0a07c23 */ /* 0x100fe2000801089c */
[----:B------:R-:W-:Y:S01]  /*14360*/  FMNMX.FTZ R157, R195, R157, !PT ;  /* 0x0000009dc39d7209 */ /* 0x000fe20007810000 */
[--C-:B------:R-:W-:Y:S01]  /*14370*/  FFMA.FTZ R161, R161, UR48, -R156.reuse ;  /* 0x00000030a1a17c23 */ /* 0x100fe2000801089c */
[----:B------:R-:W-:Y:S01]  /*14380*/  FSEL R199, R199, -INF , !P0 ;  /* 0xff800000c7c77808 */ /* 0x000fe20004000000 */
[--C-:B------:R-:W-:Y:S01]  /*14390*/  FFMA.FTZ R164, R164, UR48, -R156.reuse ;  /* 0x00000030a4a47c23 */ /* 0x100fe2000801089c */
[----:B------:R-:W-:Y:S01]  /*143a0*/  FMNMX.FTZ R157, R198, R157, !PT ;  /* 0x0000009dc69d7209 */ /* 0x000fe20007810000 */
        /* <DEDUP_REMOVED lines=19> */
[----:B------:R-:W-:Y:S01]  /*144e0*/  MUFU.EX2 R225, R153 ;  /* 0x0000009900e17308 */ /* 0x000fe20000000800 */
[----:B------:R-:W-:-:S02]  /*144f0*/  ISETP.NE.AND P6, PT, R227, 0x3, PT ;  /* 0x00000003e300780c */ /* 0x000fc40003fc5270 */
[----:B------:R-:W3:Y:S05]  /*14500*/  SHFL.BFLY PT, R157, R197, 0x2, 0x1f ;  /* 0x0c401f00c59d7f89 */ /* 0x000eea00000e0000 */
[----:B------:R4:W-:Y:S08]  /*14510*/  MUFU.EX2 R226, R152 ;  /* 0x0000009800e27308 */ /* 0x0009f00000000800 */
[----:B------:R-:W5:Y:S08]  /*14520*/  MUFU.EX2 R153, R5 ;  /* 0x0000000500997308 */ /* 0x000f700000000800 */
[----:B------:R5:W0:Y:S01]  /*14530*/  MUFU.EX2 R224, R200 ;  /* 0x000000c800e07308 */ /* 0x000a220000000800 */
[----:B---3--:R-:W-:-:S07]  /*14540*/  FMNMX.FTZ R157, R197, R157, !PT ;  /* 0x0000009dc59d7209 */ /* 0x008fce0007810000 */
[----:B------:R-:W3:Y:S01]  /*14550*/  MUFU.EX2 R223, R201 ;  /* 0x000000c900df7308 */ /* 0x000ee20000000800 */
[----:B----4-:R-:W4:Y:S01]  /*14560*/  SHFL.BFLY PT, R152, R157, 0x1, 0x1f ;  /* 0x0c201f009d987f89 */ /* 0x010f2200000e0000 */
[----:B-----5:R-:W-:Y:S01]  /*14570*/  FFMA.FTZ R200, R153, R8, R226 ;  /* 0x0000000899c87223 */ /* 0x020fe200000100e2 */
[-C--:B------:R-:W-:Y:S01]  /*14580*/  FMUL.FTZ R24, R24, R153.reuse ;  /* 0x0000009918187220 */ /* 0x080fe20000410000 */
[-C--:B------:R-:W-:Y:S01]  /*14590*/  FMUL.FTZ R25, R25, R153.reuse ;  /* 0x0000009919197220 */ /* 0x080fe20000410000 */
[-C--:B------:R-:W-:Y:S01]  /*145a0*/  FMUL.FTZ R28, R28, R153.reuse ;  /* 0x000000991c1c7220 */ /* 0x080fe20000410000 */
[----:B------:R-:W-:Y:S01]  /*145b0*/  FADD.FTZ R200, R225, R200 ;  /* 0x000000c8e1c87221 */ /* 0x000fe20000010000 */
[-C--:B------:R-:W-:Y:S01]  /*145c0*/  FMUL.FTZ R29, R29, R153.reuse ;  /* 0x000000991d1d7220 */ /* 0x080fe20000410000 */
[----:B------:R-:W5:Y:S01]  /*145d0*/  MUFU.EX2 R222, R160 ;  /* 0x000000a000de7308 */ /* 0x000f620000000800 */
[-C--:B------:R-:W-:Y:S01]  /*145e0*/  FMUL.FTZ R32, R32, R153.reuse ;  /* 0x0000009920207220 */ /* 0x080fe20000410000 */
[----:B0-----:R-:W-:Y:S01]  /*145f0*/  FADD.FTZ R200, R224, R200 ;  /* 0x000000c8e0c87221 */ /* 0x001fe20000010000 */
[-C--:B------:R-:W-:Y:S01]  /*14600*/  FMUL.FTZ R33, R33, R153.reuse ;  /* 0x0000009921217220 */ /* 0x080fe20000410000 */
        /* <DEDUP_REMOVED lines=14> */
[----:B----4-:R-:W-:Y:S01]  /*146f0*/  FMNMX.FTZ R5, R157, R152, !PT ;  /* 0x000000989d057209 */ /* 0x010fe20007810000 */
[-C--:B------:R-:W-:Y:S01]  /*14700*/  FMUL.FTZ R56, R56, R153.reuse ;  /* 0x0000009938387220 */ /* 0x080fe20000410000 */
[-C--:B------:R-:W-:Y:S01]  /*14710*/  FMUL.FTZ R57, R57, R153.reuse ;  /* 0x0000009939397220 */ /* 0x080fe20000410000 */
[-C--:B------:R-:W-:Y:S01]  /*14720*/  FMUL.FTZ R60, R60, R153.reuse ;  /* 0x000000993c3c7220 */ /* 0x080fe20000410000 */
[C---:B------:R-:W-:Y:S01]  /*14730*/  FSETP.NEU.FTZ.AND P0, PT, R5.reuse, -INF , PT ;  /* 0xff8000000500780b */ /* 0x040fe20003f1d000 */
[----:B------:R-:W-:Y:S01]  /*14740*/  FMUL.FTZ R152, R5, UR48 ;  /* 0x0000003005987c20 */ /* 0x000fe20008410000 */
[----:B------:R-:W4:Y:S01]  /*14750*/  MUFU.EX2 R165, R165 ;  /* 0x000000a500a57308 */ /* 0x000f220000000800 */
[----:B0-----:R-:W-:Y:S01]  /*14760*/  FADD.FTZ R200, R203, R200 ;  /* 0x000000c8cbc87221 */ /* 0x001fe20000010000 */
[-C--:B------:R-:W-:Y:S01]  /*14770*/  FMUL.FTZ R61, R61, R153.reuse ;  /* 0x000000993d3d7220 */ /* 0x080fe20000410000 */
[-C--:B------:R-:W-:Y:S01]  /*14780*/  FMUL.FTZ R64, R64, R153.reuse ;  /* 0x0000009940407220 */ /* 0x080fe20000410000 */
[----:B------:R-:W-:Y:S01]  /*14790*/  FSEL R152, R152, RZ, P0 ;  /* 0x000000ff98987208 */ /* 0x000fe20000000000 */
[-C--:B------:R-:W-:Y:S01]  /*147a0*/  FMUL.FTZ R65, R65, R153.reuse ;  /* 0x0000009941417220 */ /* 0x080fe20000410000 */
[-C--:B------:R-:W-:Y:S01]  /*147b0*/  FMUL.FTZ R68, R68, R153.reuse ;  /* 0x0000009944447220 */ /* 0x080fe20000410000 */
[-C--:B------:R-:W-:Y:S01]  /*147c0*/  FMUL.FTZ R69, R69, R153.reuse ;  /* 0x0000009945457220 */ /* 0x080fe20000410000 */
[----:B------:R-:W0:Y:S01]  /*147d0*/  MUFU.EX2 R160, R168 ;  /* 0x000000a800a07308 */ /* 0x000e220000000800 */
[----:B---3--:R-:W-:Y:S01]  /*147e0*/  FADD.FTZ R200, R201, R200 ;  /* 0x000000c8c9c87221 */ /* 0x008fe20000010000 */
[--C-:B------:R-:W-:Y:S01]  /*147f0*/  FFMA.FTZ R8, R155, UR48, -R152.reuse ;  /* 0x000000309b087c23 */ /* 0x100fe20008010898 */
[--C-:B------:R-:W-:Y:S01]  /*14800*/  FFMA.FTZ R155, R170, UR48, -R152.reuse ;  /* 0x00000030aa9b7c23 */ /* 0x100fe20008010898 */
[--C-:B------:R-:W-:Y:S01]  /*14810*/  FFMA.FTZ R197, R154, UR48, -R152.reuse ;  /* 0x000000309ac57c23 */ /* 0x100fe20008010898 */
[--C-:B------:R-:W-:Y:S01]  /*14820*/  FFMA.FTZ R159, R159, UR48, -R152.reuse ;  /* 0x000000309f9f7c23 */ /* 0x100fe20008010898 */
[--C-:B------:R-:W-:Y:S01]  /*14830*/  FFMA.FTZ R163, R163, UR48, -R152.reuse ;  /* 0x00000030a3a37c23 */ /* 0x100fe20008010898 */
[----:B------:R-:W-:Y:S01]  /*14840*/  FFMA.FTZ R161, R166, UR48, -R152 ;  /* 0x00000030a6a17c23 */ /* 0x000fe20008010898 */
[----:B------:R-:W3:Y:S01]  /*14850*/  MUFU.EX2 R169, R169 ;  /* 0x000000a900a97308 */ /* 0x000ee20000000800 */
[----:B----4-:R-:W-:Y:S01]  /*14860*/  FADD.FTZ R200, R165, R200 ;  /* 0x000000c8a5c87221 */ /* 0x010fe20000010000 */
[--C-:B------:R-:W-:Y:S01]  /*14870*/  FFMA.FTZ R167, R167, UR48, -R152.reuse ;  /* 0x00000030a7a77c23 */ /* 0x100fe20008010898 */
[--C-:B------:R-:W-:Y:S01]  /*14880*/  FFMA.FTZ R171, R171, UR48, -R152.reuse ;  /* 0x00000030abab7c23 */ /* 0x100fe20008010898 */
[--C-:B------:R-:W-:Y:S01]  /*14890*/  FFMA.FTZ R157, R174, UR48, -R152.reuse ;  /* 0x00000030ae9d7c23 */ /* 0x100fe20008010898 */
[--C-:B------:R-:W-:Y:S01]  /*148a0*/  FFMA.FTZ R175, R175, UR48, -R152.reuse ;  /* 0x00000030afaf7c23 */ /* 0x100fe20008010898 */
[--C-:B------:R-:W-:Y:S01]  /*148b0*/  FFMA.FTZ R178, R178, UR48, -R152.reuse ;  /* 0x00000030b2b27c23 */ /* 0x100fe20008010898 */
[----:B------:R-:W-:Y:S01]  /*148c0*/  FFMA.FTZ R179, R179, UR48, -R152 ;  /* 0x00000030b3b37c23 */ /* 0x000fe20008010898 */
[----:B------:R-:W4:Y:S01]  /*148d0*/  MUFU.EX2 R172, R172 ;  /* 0x000000ac00ac7308 */ /* 0x000f220000000800 */
[----:B0-----:R-:W-:Y:S01]  /*148e0*/  FADD.FTZ R200, R160, R200 ;  /* 0x000000c8a0c87221 */ /* 0x001fe20000010000 */
[--C-:B------:R-:W-:Y:S01]  /*148f0*/  FFMA.FTZ R182, R182, UR48, -R152.reuse ;  /* 0x00000030b6b67c23 */ /* 0x100fe20008010898 */
[--C-:B------:R-:W-:Y:S01]  /*14900*/  FFMA.FTZ R183, R183, UR48, -R152.reuse ;  /* 0x00000030b7b77c23 */ /* 0x100fe20008010898 */
[--C-:B------:R-:W-:Y:S01]  /*14910*/  FFMA.FTZ R186, R186, UR48, -R152.reuse ;  /* 0x00000030baba7c23 */ /* 0x100fe20008010898 */
[--C-:B------:R-:W-:Y:S01]  /*14920*/  FFMA.FTZ R187, R187, UR48, -R152.reuse ;  /* 0x00000030bbbb7c23 */ /* 0x100fe20008010898 */
[--C-:B------:R-:W-:Y:S01]  /*14930*/  FFMA.FTZ R190, R190, UR48, -R152.reuse ;  /* 0x00000030bebe7c23 */ /* 0x100fe20008010898 */
[----:B------:R-:W-:Y:S01]  /*14940*/  FFMA.FTZ R191, R191, UR48, -R152 ;  /* 0x00000030bfbf7c23 */ /* 0x000fe20008010898 */
[----:B------:R-:W0:Y:S01]  /*14950*/  MUFU.EX2 R173, R173 ;  /* 0x000000ad00ad7308 */ /* 0x000e220000000800 */
[C---:B---3--:R-:W-:Y:S01]  /*14960*/  FADD.FTZ R200, R169.reuse, R200 ;  /* 0x000000c8a9c87221 */ /* 0x048fe20000010000 */
[----:B------:R-:W-:Y:S01]  /*14970*/  F2FP.BF16.F32.PACK_AB R160, R169, R160 ;  /* 0x000000a0a9a0723e */ /* 0x000fe200000010ff */
[--C-:B------:R-:W-:Y:S01]  /*14980*/  FFMA.FTZ R194, R194, UR48, -R152.reuse ;  /* 0x00000030c2c27c23 */ /* 0x100fe20008010898 */
[--C-:B------:R-:W-:Y:S01]  /*14990*/  FFMA.FTZ R195, R195, UR48, -R152.reuse ;  /* 0x00000030c3c37c23 */ /* 0x100fe20008010898 */
[--C-:B------:R-:W-:Y:S01]  /*149a0*/  FFMA.FTZ R198, R198, UR48, -R152.reuse ;  /* 0x00000030c6c67c23 */ /* 0x100fe20008010898 */
[----:B------:R-:W-:Y:S01]  /*149b0*/  FFMA.FTZ R199, R199, UR48, -R152 ;  /* 0x00000030c7c77c23 */ /* 0x000fe20008010898 */
        /* <DEDUP_REMOVED lines=10> */
[C---:B0-----:R-:W-:Y:S01]  /*14a60*/  FADD.FTZ R200, R173.reuse, R200 ;  /* 0x000000c8adc87221 */ /* 0x041fe20000010000 */
[----:B---3--:R-:W-:Y:S01]  /*14a70*/  FFMA.FTZ R176, R162, UR48, -R152 ;  /* 0x00000030a2b07c23 */ /* 0x008fe20008010898 */
[----:B------:R-:W-:Y:S01]  /*14a80*/  F2FP.BF16.F32.PACK_AB R162, R173, R172 ;  /* 0x000000acada2723e */ /* 0x000fe200000010ff */
[-C--:B------:R-:W-:Y:S01]  /*14a90*/  FMUL.FTZ R85, R85, R153.reuse ;  /* 0x0000009955557220 */ /* 0x080fe20000410000 */
[-C--:B------:R-:W-:Y:S01]  /*14aa0*/  FMUL.FTZ R88, R88, R153.reuse ;  /* 0x0000009958587220 */ /* 0x080fe20000410000 */
[-C--:B------:R-:W-:Y:S01]  /*14ab0*/  FMUL.FTZ R89, R89, R153.reuse ;  /* 0x0000009959597220 */ /* 0x080fe20000410000 */
[-C--:B------:R-:W-:Y:S01]  /*14ac0*/  FMUL.FTZ R92, R92, R153.reuse ;  /* 0x000000995c5c7220 */ /* 0x080fe20000410000 */
[----:B------:R0:W-:Y:S01]  /*14ad0*/  MUFU.EX2 R169, R155 ;  /* 0x0000009b00a97308 */ /* 0x0001e20000000800 */
        /* <DEDUP_REMOVED lines=8> */
[----:B0-----:R-:W-:Y:S01]  /*14b60*/  FSEL R155, R5, RZ, P0 ;  /* 0x000000ff059b7208 */ /* 0x001fe20000000000 */
[C---:B----4-:R-:W-:Y:S01]  /*14b70*/  FADD.FTZ R200, R177.reuse, R200 ;  /* 0x000000c8b1c87221 */ /* 0x050fe20000010000 */
[----:B------:R-:W-:Y:S01]  /*14b80*/  F2FP.BF16.F32.PACK_AB R164, R177, R164 ;  /* 0x000000a4b1a4723e */ /* 0x000fe200000010ff */
[-C--:B------:R-:W-:Y:S01]  /*14b90*/  FMUL.FTZ R105, R105, R153.reuse ;  /* 0x0000009969697220 */ /* 0x080fe20000410000 */
[-C--:B------:R-:W-:Y:S01]  /*14ba0*/  FMUL.FTZ R108, R108, R153.reuse ;  /* 0x000000996c6c7220 */ /* 0x080fe20000410000 */
[----:B------:R-:W-:Y:S01]  /*14bb0*/  FADD.FTZ R155, -R155, R202 ;  /* 0x000000ca9b9b7221 */ /* 0x000fe20000010100 */
[-C--:B------:R-:W-:Y:S01]  /*14bc0*/  FMUL.FTZ R109, R109, R153.reuse ;  /* 0x000000996d6d7220 */ /* 0x080fe20000410000 */
[----:B------:R0:W-:Y:S01]  /*14bd0*/  MUFU.EX2 R168, R184 ;  /* 0x000000b800a87308 */ /* 0x0001e20000000800 */
[-C--:B------:R-:W-:Y:S01]  /*14be0*/  FMUL.FTZ R112, R112, R153.reuse ;  /* 0x0000009970707220 */ /* 0x080fe20000410000 */
[----:B------:R-:W-:Y:S01]  /*14bf0*/  FMUL.FTZ R155, R155, UR48 ;  /* 0x000000309b9b7c20 */ /* 0x000fe20008410000 */
[-C--:B------:R-:W-:Y:S01]  /*14c00*/  FMUL.FTZ R113, R113, R153.reuse ;  /* 0x0000009971717220 */ /* 0x080fe20000410000 */
[-C--:B------:R-:W-:Y:S01]  /*14c10*/  FMUL.FTZ R116, R116, R153.reuse ;  /* 0x0000009974747220 */ /* 0x080fe20000410000 */
[-C--:B------:R-:W-:Y:S01]  /*14c20*/  FMUL.FTZ R117, R117, R153.reuse ;  /* 0x0000009975757220 */ /* 0x080fe20000410000 */
[-C--:B------:R-:W-:Y:S01]  /*14c30*/  FMUL.FTZ R120, R120, R153.reuse ;  /* 0x0000009978787220 */ /* 0x080fe20000410000 */
[----:B------:R-:W-:Y:S01]  /*14c40*/  FMUL.FTZ R121, R121, R153 ;  /* 0x0000009979797220 */ /* 0x000fe20000410000 */
[----:B------:R-:W3:Y:S01]  /*14c50*/  MUFU.EX2 R177, R155 ;  /* 0x0000009b00b17308 */ /* 0x000ee20000000800 */
[----:B0-----:R-:W-:Y:S01]  /*14c60*/  FFMA.FTZ R184, R158, UR48, -R152 ;  /* 0x000000309eb87c23 */ /* 0x001fe20008010898 */
[----:B------:R-:W-:Y:S01]  /*14c70*/  F2FP.BF16.F32.PACK_AB R158, R165, R201 ;  /* 0x000000c9a59e723e */ /* 0x000fe200000010ff */
[-C--:B------:R-:W-:Y:S01]  /*14c80*/  FMUL.FTZ R124, R124, R153.reuse ;  /* 0x000000997c7c7220 */ /* 0x080fe20000410000 */
[-C--:B------:R-:W-:Y:S01]  /*14c90*/  FMUL.FTZ R125, R125, R153.reuse ;  /* 0x000000997d7d7220 */ /* 0x080fe20000410000 */
[-C--:B------:R-:W-:Y:S01]  /*14ca0*/  FMUL.FTZ R128, R128, R153.reuse ;  /* 0x0000009980807220 */ /* 0x080fe20000410000 */
        /* <DEDUP_REMOVED lines=11> */
[----:B---3--:R-:W-:Y:S01]  /*14d60*/  FFMA.FTZ R4, R177, R4, R197 ;  /* 0x00000004b1047223 */ /* 0x008fe200000100c5 */
[-C--:B------:R-:W-:Y:S01]  /*14d70*/  FMUL.FTZ R148, R148, R153.reuse ;  /* 0x0000009994947220 */ /* 0x080fe20000410000 */
[----:B------:R-:W-:Y:S01]  /*14d80*/  FMUL.FTZ R149, R149, R153 ;  /* 0x0000009995957220 */ /* 0x000fe20000410000 */
[----:B------:R-:W-:Y:S01]  /*14d90*/  F2FP.BF16.F32.PACK_AB R152, R225, R226 ;  /* 0x000000e2e198723e */ /* 0x000fe200000010ff */
[-C--:B------:R-:W-:Y:S01]  /*14da0*/  FMUL.FTZ R26, R26, R177.reuse ;  /* 0x000000b11a1a7220 */ /* 0x080fe20000410000 */
[----:B------:R-:W-:Y:S01]  /*14db0*/  F2FP.BF16.F32.PACK_AB R154, R223, R224 ;  /* 0x000000e0df9a723e */ /* 0x000fe200000010ff */
[----:B------:R-:W-:Y:S01]  /*14dc0*/  FMUL.FTZ R27, R27, R177 ;  /* 0x000000b11b1b7220 */ /* 0x000fe20000410000 */
[----:B------:R-:W3:Y:S01]  /*14dd0*/  MUFU.EX2 R159, R159 ;  /* 0x0000009f009f7308 */ /* 0x000ee20000000800 */
        /* <DEDUP_REMOVED lines=46> */
[----:B------:R-:W-:Y:S01]  /*150c0*/  FMUL.FTZ R95, R95, R177 ;  /* 0x000000b15f5f7220 */ /* 0x000fe20000410000 */
[----:B------:R3:W5:Y:S01]  /*150d0*/  MUFU.EX2 R173, R157 ;  /* 0x0000009d00ad7308 */ /* 0x0007620000000800 */
[C---:B0-----:R-:W-:Y:S01]  /*150e0*/  FADD.FTZ R4, R167.reuse, R4 ;  /* 0x00000004a7047221 */ /* 0x041fe20000010000 */
[----:B------:R-:W-:Y:S01]  /*150f0*/  F2FP.BF16.F32.PACK_AB R159, R167, R161 ;  /* 0x000000a1a79f723e */ /* 0x000fe200000010ff */
[-C--:B------:R-:W-:Y:S01]  /*15100*/  FMUL.FTZ R98, R98, R177.reuse ;  /* 0x000000b162627220 */ /* 0x080fe20000410000 */
[-C--:B------:R-:W-:Y:S01]  /*15110*/  FMUL.FTZ R99, R99, R177.reuse ;  /* 0x000000b163637220 */ /* 0x080fe20000410000 */
[----:B------:R-:W-:Y:S01]  /*15120*/  FADD.FTZ R4, R169, R4 ;  /* 0x00000004a9047221 */ /* 0x000fe20000010000 */
[-C--:B------:R-:W-:Y:S01]  /*15130*/  FMUL.FTZ R102, R102, R177.reuse ;  /* 0x000000b166667220 */ /* 0x080fe20000410000 */
[-C--:B------:R-:W-:Y:S01]  /*15140*/  FMUL.FTZ R103, R103, R177.reuse ;  /* 0x000000b167677220 */ /* 0x080fe20000410000 */
[----:B------:R-:W0:Y:S01]  /*15150*/  MUFU.EX2 R175, R175 ;  /* 0x000000af00af7308 */ /* 0x000e220000000800 */
[----:B----4-:R-:W-:Y:S01]  /*15160*/  FADD.FTZ R4, R171, R4 ;  /* 0x00000004ab047221 */ /* 0x010fe20000010000 */
[----:B---3--:R-:W-:Y:S01]  /*15170*/  F2FP.BF16.F32.PACK_AB R157, R163, R176 ;  /* 0x000000b0a39d723e */ /* 0x008fe200000010ff */
[----:B------:R-:W-:Y:S01]  /*15180*/  FMUL.FTZ R106, R106, R177 ;  /* 0x000000b16a6a7220 */ /* 0x000fe20000410000 */
[----:B------:R-:W-:Y:S01]  /*15190*/  F2FP.BF16.F32.PACK_AB R161, R171, R169 ;  /* 0x000000a9aba1723e */ /* 0x000fe200000010ff */
        /* <DEDUP_REMOVED lines=32> */
[----:B------:R-:W-:-:S03]  /*153a0*/  FMUL.FTZ R151, R151, R177 ;  /* 0x000000b197977220 */ /* 0x000fc60000410000 */
[----:B------:R-:W4:Y:S01]  /*153b0*/  MUFU.EX2 R181, R181 ;  /* 0x000000b500b57308 */ /* 0x000f220000000800 */
[----:B0-----:R-:W-:-:S07]  /*153c0*/  FADD.FTZ R200, R180, R200 ;  /* 0x000000c8b4c87221 */ /* 0x001fce0000010000 */
[----:B------:R-:W0:Y:S01]  /*153d0*/  MUFU.EX2 R183, R183 ;  /* 0x000000b700b77308 */ /* 0x000e220000000800 */
[----:B---3--:R-:W-:-:S07]  /*153e0*/  FADD.FTZ R4, R182, R4 ;  /* 0x00000004b6047221 */ /* 0x008fce0000010000 */
[----:B------:R-:W3:Y:S01]  /*153f0*/  MUFU.EX2 R186, R186 ;  /* 0x000000ba00ba7308 */ /* 0x000ee20000000800 */
[C---:B----4-:R-:W-:Y:S01]  /*15400*/  FADD.FTZ R200, R181.reuse, R200 ;  /* 0x000000c8b5c87221 */ /* 0x050fe20000010000 */
[----:B------:R-:W-:-:S03]  /*15410*/  F2FP.BF16.F32.PACK_AB R166, R181, R180 ;  /* 0x000000b4b5a6723e */ /* 0x000fc600000010ff */
[----:B------:R-:W-:-:S03]  /*15420*/  FADD.FTZ R200, R168, R200 ;  /* 0x000000c8a8c87221 */ /* 0x000fc60000010000 */
[----:B------:R-:W4:Y:S01]  /*15430*/  MUFU.EX2 R185, R185 ;  /* 0x000000b900b97308 */ /* 0x000f220000000800 */
[C---:B0-----:R-:W-:Y:S01]  /*15440*/  FADD.FTZ R4, R183.reuse, R4 ;  /* 0x00000004b7047221 */ /* 0x041fe20000010000 */
[----:B------:R-:W-:-:S06]  /*15450*/  F2FP.BF16.F32.PACK_AB R167, R183, R182 ;  /* 0x000000b6b7a7723e */ /* 0x000fcc00000010ff */
[----:B------:R-:W0:Y:S01]  /*15460*/  MUFU.EX2 R187, R187 ;  /* 0x000000bb00bb7308 */ /* 0x000e220000000800 */
[----:B---3--:R-:W-:-:S07]  /*15470*/  FADD.FTZ R4, R186, R4 ;  /* 0x00000004ba047221 */ /* 0x008fce0000010000 */
[----:B------:R-:W3:Y:S01]  /*15480*/  MUFU.EX2 R188, R188 ;  /* 0x000000bc00bc7308 */ /* 0x000ee20000000800 */
[C---:B----4-:R-:W-:Y:S01]  /*15490*/  FADD.FTZ R200, R185.reuse, R200 ;  /* 0x000000c8b9c87221 */ /* 0x050fe20000010000 */
[----:B------:R-:W-:-:S06]  /*154a0*/  F2FP.BF16.F32.PACK_AB R168, R185, R168 ;  /* 0x000000a8b9a8723e */ /* 0x000fcc00000010ff */
[----:B------:R-:W4:Y:S01]  /*154b0*/  MUFU.EX2 R190, R190 ;  /* 0x000000be00be7308 */ /* 0x000f220000000800 */
[C---:B0-----:R-:W-:Y:S01]  /*154c0*/  FADD.FTZ R4, R187.reuse, R4 ;  /* 0x00000004bb047221 */ /* 0x041fe20000010000 */
[----:B------:R-:W-:-:S06]  /*154d0*/  F2FP.BF16.F32.PACK_AB R169, R187, R186 ;  /* 0x000000babba9723e */ /* 0x000fcc00000010ff */
[----:B------:R-:W0:Y:S01]  /*154e0*/  MUFU.EX2 R189, R189 ;  /* 0x000000bd00bd7308 */ /* 0x000e220000000800 */
[----:B---3--:R-:W-:-:S07]  /*154f0*/  FADD.FTZ R200, R188, R200 ;  /* 0x000000c8bcc87221 */ /* 0x008fce0000010000 */
[----:B------:R-:W3:Y:S01]  /*15500*/  MUFU.EX2 R191, R191 ;  /* 0x000000bf00bf7308 */ /* 0x000ee20000000800 */
[----:B----4-:R-:W-:-:S07]  /*15510*/  FADD.FTZ R4, R190, R4 ;  /* 0x00000004be047221 */ /* 0x010fce0000010000 */
[----:B------:R-:W4:Y:S01]  /*15520*/  MUFU.EX2 R192, R192 ;  /* 0x000000c000c07308 */ /* 0x000f220000000800 */
[C---:B0-----:R-:W-:Y:S01]  /*15530*/  FADD.FTZ R200, R189.reuse, R200 ;  /* 0x000000c8bdc87221 */ /* 0x041fe20000010000 */
[----:B------:R-:W-:-:S06]  /*15540*/  F2FP.BF16.F32.PACK_AB R170, R189, R188 ;  /* 0x000000bcbdaa723e */ /* 0x000fcc00000010ff */
[----:B------:R-:W0:Y:S01]  /*15550*/  MUFU.EX2 R194, R194 ;  /* 0x000000c200c27308 */ /* 0x000e220000000800 */
[C---:B---3--:R-:W-:Y:S01]  /*15560*/  FADD.FTZ R4, R191.reuse, R4 ;  /* 0x00000004bf047221 */ /* 0x048fe20000010000 */
[----:B------:R-:W-:-:S06]  /*15570*/  F2FP.BF16.F32.PACK_AB R171, R191, R190 ;  /* 0x000000bebfab723e */ /* 0x000fcc00000010ff */
[----:B------:R-:W3:Y:S01]  /*15580*/  MUFU.EX2 R193, R193 ;  /* 0x000000c100c17308 */ /* 0x000ee20000000800 */
[----:B----4-:R-:W-:-:S07]  /*15590*/  FADD.FTZ R200, R192, R200 ;  /* 0x000000c8c0c87221 */ /* 0x010fce0000010000 */
[----:B------:R-:W4:Y:S01]  /*155a0*/  MUFU.EX2 R195, R195 ;  /* 0x000000c300c37308 */ /* 0x000f220000000800 */
[----:B0-----:R-:W-:-:S07]  /*155b0*/  FADD.FTZ R4, R194, R4 ;  /* 0x00000004c2047221 */ /* 0x001fce0000010000 */
[----:B------:R-:W0:Y:S01]  /*155c0*/  MUFU.EX2 R174, R196 ;  /* 0x000000c400ae7308 */ /* 0x000e220000000800 */
[C---:B---3--:R-:W-:Y:S01]  /*155d0*/  FADD.FTZ R200, R193.reuse, R200 ;  /* 0x000000c8c1c87221 */ /* 0x048fe20000010000 */
[----:B------:R-:W-:-:S06]  /*155e0*/  F2FP.BF16.F32.PACK_AB R172, R193, R192 ;  /* 0x000000c0c1ac723e */ /* 0x000fcc00000010ff */
[----:B------:R-:W3:Y:S01]  /*155f0*/  MUFU.EX2 R198, R198 ;  /* 0x000000c600c67308 */ /* 0x000ee20000000800 */
[C---:B----4-:R-:W-:Y:S01]  /*15600*/  FADD.FTZ R4, R195.reuse, R4 ;  /* 0x00000004c3047221 */ /* 0x050fe20000010000 */
[----:B------:R-:W-:-:S06]  /*15610*/  F2FP.BF16.F32.PACK_AB R173, R195, R194 ;  /* 0x000000c2c3ad723e */ /* 0x000fcc00000010ff */
[----:B------:R4:W5:Y:S01]  /*15620*/  MUFU.EX2 R196, R156 ;  /* 0x0000009c00c47308 */ /* 0x0009620000000800 */
[----:B0-----:R-:W-:-:S07]  /*15630*/  FADD.FTZ R200, R174, R200 ;  /* 0x000000c8aec87221 */ /* 0x001fce0000010000 */
[----:B------:R-:W0:Y:S01]  /*15640*/  MUFU.EX2 R199, R199 ;  /* 0x000000c700c77308 */ /* 0x000e220000000800 */
[----:B---3--:R-:W-:Y:S01]  /*15650*/  FADD.FTZ R4, R198, R4 ;  /* 0x00000004c6047221 */ /* 0x008fe20000010000 */
[----:B----4-:R-:W-:Y:S01]  /*15660*/  F2FP.BF16.F32.PACK_AB R156, R203, R222 ;  /* 0x000000decb9c723e */ /* 0x010fe200000010ff */
[C---:B-----5:R-:W-:Y:S01]  /*15670*/  FADD.FTZ R8, R196.reuse, R200 ;  /* 0x000000c8c4087221 */ /* 0x060fe20000010000 */
[----:B------:R-:W-:Y:S01]  /*15680*/  F2FP.BF16.F32.PACK_AB R174, R196, R174 ;  /* 0x000000aec4ae723e */ /* 0x000fe200000010ff */
[C---:B0-----:R-:W-:Y:S01]  /*15690*/  FADD.FTZ R4, R199.reuse, R4 ;  /* 0x00000004c7047221 */ /* 0x041fe20000010000 */
[----:B------:R-:W-:Y:S01]  /*156a0*/  F2FP.BF16.F32.PACK_AB R175, R199, R198 ;  /* 0x000000c6c7af723e */ /* 0x000fe200000010ff */
[----:B------:R-:W-:Y:S06]  /*156b0*/  @!P6 BRA `(.L_x_3026) ;  /* 0x000000000004e947 */ /* 0x000fec0003800000 */
[----:B------:R-:W-:Y:S01]  /*156c0*/  BPT.TRAP 0x1 ;  /* 0x000000040000795c */ /* 0x000fe20000300000 */
.L_x_3026:
[----:B------:R0:W3:Y:S01]  /*156d0*/  SYNCS.PHASECHK.TRANS64.TRYWAIT P0, [R9+URZ+0x22850], R20 ;  /* 0x02285014090075a7 */ /* 0x0000e2000800017f */
[----:B------:R-:W-:Y:S05]  /*156e0*/  @!P6 BRA `(.L_x_3027) ;  /* 0x000000000004e947 */ /* 0x000fea0003800000 */
[----:B------:R-:W-:Y:S01]  /*156f0*/  BPT.TRAP 0x1 ;  /* 0x000000040000795c */ /* 0x000fe20000300000 */
.L_x_3027:
[----:B------:R-:W-:Y:S04]  /*15700*/  BSSY B0, `(.L_x_3028) ;  /* 0x0000004000007945 */ /* 0x000fe80003800000 */
[----:B---3--:R-:W-:Y:S05]  /*15710*/  @P0 BRA `(.L_x_3029) ;  /* 0x0000000000080947 */ /* 0x008fea0003800000 */
[----:B------:R-:W3:Y:S02]  /*15720*/  SYNCS.PHASECHK.TRANS64.TRYWAIT P0, [R9+URZ+0x22850], R20 ;  /* 0x02285014090075a7 */ /* 0x000ee4000800017f */
[----:B---3--:R-:W-:Y:S05]  /*15730*/  @!P0 BRA `(.L_x_3030) ;  /* 0x000000f400f08947 */ /* 0x008fea0003800000 */
.L_x_3029:
[----:B------:R-:W-:Y:S05]  /*15740*/  BSYNC B0 ;  /* 0x0000000000007941 */ /* 0x000fea0003800000 */
.L_x_3028:
[----:B------:R-:W4:Y:S01]  /*15750*/  S2R R178, SR_TID.X ;  /* 0x0000000000b27919 */ /* 0x000f220000002100 */
[----:B------:R-:W-:Y:S05]  /*15760*/  WARPSYNC.ALL ;  /* 0x0000000000007948 */ /* 0x000fea0003800000 */
[----:B------:R-:W-:Y:S02]  /*15770*/  IMAD.MOV.U32 R176, RZ, RZ, 0xc00 ;  /* 0x00000c00ffb07424 */ /* 0x000fe400078e00ff */
[----:B------:R-:W-:Y:S02]  /*15780*/  IMAD.MOV.U32 R177, RZ, RZ, 0x40000040 ;  /* 0x40000040ffb17424 */ /* 0x000fe400078e00ff */
[----:B------:R-:W-:-:S03]  /*15790*/  IMAD R176, R2, R176, UR49 ;  /* 0x0000003102b07e24 */ /* 0x000fc6000f8e02b0 */
[----:B------:R-:W-:Y:S01]  /*157a0*/  R2UR UR7, R177 ;  /* 0x00000000b10772ca */ /* 0x000fe200000e0000 */
[----:B------:R-:W-:Y:S01]  /*157b0*/  IMAD.MOV.U32 R177, RZ, RZ, 0x40000040 ;  /* 0x40000040ffb17424 */ /* 0x000fe200078e00ff */
[----:B------:R-:W-:Y:S02]  /*157c0*/  R2UR UR6, R176 ;  /* 0x00000000b00672ca */ /* 0x000fe400000e0000 */
[----:B----4-:R-:W-:-:S05]  /*157d0*/  SHF.R.U32.HI R178, RZ, 0x7, R178 ;  /* 0x00000007ffb27819 */ /* 0x010fca00000116b2 */
[----:B01-3--:R-:W-:Y:S02]  /*157e0*/  VIADD R20, R178, 0x8 ;  /* 0x00000008b2147836 */ /* 0x00bfe40000000000 */
[----:B------:R-:W-:-:S03]  /*157f0*/  IMAD.U32 R178, RZ, RZ, UR50 ;  /* 0x00000032ffb27e24 */ /* 0x000fc6000f8e00ff */
[----:B------:R0:W-:Y:S02]  /*15800*/  BAR.SYNC.DEFER_BLOCKING R20, 0x100 ;  /* 0x000400140000751d */ /* 0x0001e40000010000 */
[----:B------:R-:W-:-:S04]  /*15810*/  ISETP.NE.AND P0, PT, R178, 0x3, PT ;  /* 0x00000003b200780c */ /* 0x000fc80003f05270 */
        /* <DEDUP_REMOVED lines=43> */
.L_x_3031:
[----:B------:R-:W3:Y:S01]  /*15ad0*/  LDL R152, [R1+0x24] ;  /* 0x0000240001987983 */ /* 0x000ee20000100800 */
[----:B------:R-:W-:Y:S02]  /*15ae0*/  VIADD R9, R9, 0x22860 ;  /* 0x0002286009097836 */ /* 0x000fe40000000000 */
[----:B------:R-:W-:Y:S02]  /*15af0*/  IMAD.U32 R20, RZ, RZ, UR47 ;  /* 0x0000002fff147e24 */ /* 0x000fe4000f8e00ff */
[----:B------:R-:W-:Y:S02]  /*15b00*/  IMAD.MOV.U32 R202, RZ, RZ, R5 ;  /* 0x000000ffffca7224 */ /* 0x000fe400078e0005 */
[----:B------:R-:W-:Y:S01]  /*15b10*/  IMAD.MOV.U32 R203, RZ, RZ, R0 ;  /* 0x000000ffffcb7224 */ /* 0x000fe200078e0000 */
[----:B------:R-:W-:-:S04]  /*15b20*/  PRMT R9, R20, 0x654, R9 ;  /* 0x0000065414097816 */ /* 0x000fc80000000009 */
[----:B------:R0:W-:Y:S01]  /*15b30*/  SYNCS.ARRIVE.TRANS64.RED.A1T0 RZ, [R9+URZ], RZ ;  /* 0x000000ff09ff79a7 */ /* 0x0001e2000810043f */
[C---:B---3--:R-:W-:Y:S01]  /*15b40*/  ISETP.GT.AND P0, PT, R3.reuse, R152, PT ;  /* 0x000000980300720c */ /* 0x048fe20003f04270 */
[----:B------:R-:W-:-:S12]  /*15b50*/  VIADD R3, R3, 0xffffffff ;  /* 0xffffffff03037836 */ /* 0x000fd80000000000 */
[----:B0-----:R-:W-:Y:S05]  /*15b60*/  @P0 BRA `(.L_x_3032) ;  /* 0xffffffcc00700947 */ /* 0x001fea000383ffff */
.L_x_3012:
[----:B------:R-:W3:Y:S01]  /*15b70*/  LDL.LU R9, [R1+0x3c] ;  /* 0x00003c0001097983 */ /* 0x000ee20000300800 */
[----:B------:R-:W-:Y:S05]  /*15b80*/  WARPSYNC.ALL ;  /* 0x0000000000007948 */ /* 0x000fea0003800000 */
[----:B------:R-:W0:Y:S01]  /*15b90*/  SHFL.BFLY PT, R3, R8, 0x2, 0x1f ;  /* 0x0c401f0008037f89 */ /* 0x000e2200000e0000 */
        /* <DEDUP_REMOVED lines=12> */
[----:B------:R-:W0:Y:S08]  /*15c60*/  @P0 MUFU.LG2 R7, R6 ;  /* 0x0000000600070308 */ /* 0x000e300000000c00 */
[----:B------:R1:W4:Y:S02]  /*15c70*/  @P0 MUFU.RCP R3, R6 ;  /* 0x0000000600030308 */ /* 0x0003240000001000 */
[----:B-1----:R-:W-:-:S02]  /*15c80*/  IMAD.U32 R6, RZ, RZ, UR48 ;  /* 0x00000030ff067e24 */ /* 0x002fc4000f8e00ff */
[----:B0-----:R-:W-:Y:S02]  /*15c90*/  @P0 FMUL.FTZ R7, R7, 0.69314718246459960938 ;  /* 0x3f31721807070820 */ /* 0x001fe40000410000 */
[----:B------:R-:W-:-:S04]  /*15ca0*/  @P0 FMUL.FTZ R6, R6, 0.69314718246459960938 ;  /* 0x3f31721806060820 */ /* 0x000fc80000410000 */
[----:B------:R-:W-:Y:S01]  /*15cb0*/  @P0 FFMA.FTZ R155, R6, R0, R7 ;  /* 0x00000000069b0223 */ /* 0x000fe20000010007 */
[-C--:B----4-:R-:W-:Y:S01]  /*15cc0*/  FMUL.FTZ R152, R24, R3.reuse ;  /* 0x0000000318987220 */ /* 0x090fe20000410000 */
        /* <DEDUP_REMOVED lines=56> */
[-C--:B------:R-:W-:Y:S01]  /*16050*/  FMUL.FTZ R128, R128, R3.reuse ;  /* 0x0000000380807220 */ /* 0x080fe20000410000 */
[-C--:B------:R-:W-:Y:S01]  /*16060*/  FMUL.FTZ R129, R129, R3.reuse ;  /* 0x0000000381817220 */ /* 0x080fe20000410000 */
[----:B------:R-:W-:Y:S01]  /*16070*/  FSETP.NE.FTZ.AND P0, PT, R4, RZ, PT ;  /* 0x000000ff0400720b */ /* 0x000fe20003f15000 */
        /* <DEDUP_REMOVED lines=9> */
[----:B------:R-:W-:-:S03]  /*16110*/  FMUL.FTZ R149, R149, R3 ;  /* 0x0000000395957220 */ /* 0x000fc60000410000 */
[----:B------:R-:W0:Y:S08]  /*16120*/  @P0 MUFU.LG2 R6, R4 ;  /* 0x0000000400060308 */ /* 0x000e300000000c00 */
[----:B------:R1:W2:Y:S02]  /*16130*/  @P0 MUFU.RCP R0, R4 ;  /* 0x0000000400000308 */ /* 0x0002a40000001000 */
[----:B-1----:R-:W-:-:S02]  /*16140*/  IMAD.U32 R4, RZ, RZ, UR48 ;  /* 0x00000030ff047e24 */ /* 0x002fc4000f8e00ff */
[----:B0-----:R-:W-:Y:S02]  /*16150*/  @P0 FMUL.FTZ R6, R6, 0.69314718246459960938 ;  /* 0x3f31721806060820 */ /* 0x001fe40000410000 */
[----:B------:R-:W-:-:S04]  /*16160*/  @P0 FMUL.FTZ R4, R4, 0.69314718246459960938 ;  /* 0x3f31721804040820 */ /* 0x000fc80000410000 */
[----:B------:R-:W-:Y:S01]  /*16170*/  @P0 FFMA.FTZ R154, R4, R5, R6 ;  /* 0x00000005049a0223 */ /* 0x000fe20000010006 */
        /* <DEDUP_REMOVED lines=69> */
.L_x_2916:
[----:B------:R-:W-:Y:S05]  /*165d0*/  WARPSYNC.ALL ;  /* 0x0000000000007948 */ /* 0x000fea0003800000 */
[----:B------:R-:W1:Y:S08]  /*165e0*/  S2UR UR47, SR_CgaCtaId ;  /* 0x00000000002f79c3 */ /* 0x000e700000008800 */
[----:B------:R-:W-:Y:S06]  /*165f0*/  BAR.SYNC.DEFER_BLOCKING 0x5, 0x180 ;  /* 0x0146000000007b1d */ /* 0x000fec0000010000 */
[----:B------:R-:W-:Y:S01]  /*16600*/  UMOV UR4, 0x400 ;  /* 0x0000040000047882 */ /* 0x000fe20000000000 */
[----:B------:R-:W-:Y:S01]  /*16610*/  BSSY B0, `(.L_x_3033) ;  /* 0x000054a000007945 */ /* 0x000fe20003800000 */
[----:B-1----:R-:W-:-:S06]  /*16620*/  ULEA UR4, UR47, UR4, 0x18 ;  /* 0x000000042f047291 */ /* 0x002fcc000f8ec03f */
[----:B------:R-:W-:-:S05]  /*16630*/  IMAD.U32 R23, RZ, RZ, UR4 ;  /* 0x00000004ff177e24 */ /* 0x000fca000f8e00ff */
[----:B------:R1:W2:Y:S01]  /*16640*/  LDS.128 R48, [R23+0x228d0] ;  /* 0x0228d00017307984 */ /* 0x0002a20000000c00 */
[----:B------:R-:W-:Y:S06]  /*16650*/  BAR.ARV 0x4, 0x180 ;  /* 0x0106000000007b1d */ /* 0x000fec0000002000 */
[----:B------:R-:W-:Y:S05]  /*16660*/  @P0 BRA `(.L_x_3034) ;  /* 0x0000004000c40947 */ /* 0x000fea0003800000 */
[----:B------:R-:W3:Y:S01]  /*16670*/  LDL R3, [R1+0x50] ;  /* 0x0000500001037983 */ /* 0x000ee20000100800 */
[----:B------:R-:W-:-:S03]  /*16680*/  ULDC UR4, c[0x0][0xad4] ;  /* 0x0002b50000047ab9 */ /* 0x000fc60000000800 */
[----:B------:R-:W4:Y:S01]  /*16690*/  LDL.LU R10, [R1+0x34] ;  /* 0x00003400010a7983 */ /* 0x000f220000300800 */
[----:B------:R-:W0:Y:S01]  /*166a0*/  S2R R0, SR_SWINHI ;  /* 0x0000000000007919 */ /* 0x000e220000002f00 */
[----:B------:R-:W-:Y:S02]  /*166b0*/  F2FP.BF16.F32.PACK_AB R11, R31, R30 ;  /* 0x0000001e1f0b723e */ /* 0x000fe400000010ff */
[----:B------:R-:W-:Y:S01]  /*166c0*/  F2FP.BF16.F32.PACK_AB R12, R33, R32 ;  /* 0x00000020210c723e */ /* 0x000fe200000010ff */
[----:B--2---:R-:W2:Y:S01]  /*166d0*/  LDL R48, [R1+0x38] ;  /* 0x0000380001307983 */ /* 0x004ea20000100800 */
[----:B------:R-:W-:Y:S02]  /*166e0*/  MOV R6, R23 ;  /* 0x0000001700067202 */ /* 0x000fe40000000f00 */
[----:B0-----:R-:W-:Y:S02]  /*166f0*/  MOV R7, R0 ;  /* 0x0000000000077202 */ /* 0x001fe40000000f00 */
[----:B------:R-:W-:-:S02]  /*16700*/  F2FP.BF16.F32.PACK_AB R13, R35, R34 ;  /* 0x00000022230d723e */ /* 0x000fc400000010ff */
[----:B------:R-:W-:Y:S02]  /*16710*/  F2FP.BF16.F32.PACK_AB R14, R37, R36 ;  /* 0x00000024250e723e */ /* 0x000fe400000010ff */
[----:B------:R-:W-:Y:S01]  /*16720*/  F2FP.BF16.F32.PACK_AB R15, R39, R38 ;  /* 0x00000026270f723e */ /* 0x000fe200000010ff */
[----:B---3--:R-:W-:Y:S01]  /*16730*/  IMAD.WIDE R24, R3, 0x2, R6 ;  /* 0x0000000203187825 */ /* 0x008fe200078e0206 */
[----:B----4-:R-:W-:-:S03]  /*16740*/  ISETP.NE.AND P0, PT, R10, RZ, PT ;  /* 0x000000ff0a00720c */ /* 0x010fc60003f05270 */
        /* <DEDUP_REMOVED lines=175> */
[----:B------:R-:W-:Y:S08]  /*17240*/  BAR.SYNC.DEFER_BLOCKING 0x1, 0x100 ;  /* 0x0044000000007b1d */ /* 0x000ff00000010000 */
[----:B0-----:R-:W2:Y:S01]  /*17250*/  LDC.64 R14, c[0x0][0xc00] ;  /* 0x00030000ff0e7b82 */ /* 0x001ea20000000a00 */
[----:B------:R-:W-:-:S04]  /*17260*/  ISETP.NE.U32.AND P1, PT, RZ, UR4, PT ;  /* 0x00000004ff007c0c */ /* 0x000fc8000bf25070 */
[----:B------:R-:W-:Y:S01]  /*17270*/  ISETP.NE.AND.EX P1, PT, RZ, UR5, PT, P1 ;  /* 0x00000005ff007c0c */ /* 0x000fe2000bf25310 */
[----:B------:R-:W-:Y:S02]  /*17280*/  IMAD.MOV.U32 R9, RZ, RZ, RZ ;  /* 0x000000ffff097224 */ /* 0x000fe400078e00ff */
[----:B--2---:R-:W-:-:S10]  /*17290*/  IMAD.WIDE R14, R48, 0x4, R14 ;  /* 0x00000004300e7825 */ /* 0x004fd400078e020e */
[----:B------:R-:W5:Y:S01]  /*172a0*/  @P1 LDG.E R9, desc[UR52][R14.64] ;  /* 0x000000340e091981 */ /* 0x000f62000c1e1900 */
[----:B------:R-:W-:-:S04]  /*172b0*/  ISETP.NE.U32.AND P0, PT, RZ, UR6, PT ;  /* 0x00000006ff007c0c */ /* 0x000fc8000bf05070 */
[----:B------:R-:W-:-:S13]  /*172c0*/  ISETP.NE.AND.EX P0, PT, RZ, UR7, PT, P0 ;  /* 0x00000007ff007c0c */ /* 0x000fda000bf05300 */
[----:B------:R-:W0:Y:S01]  /*172d0*/  @P0 LDC.64 R10, c[0x0][0xc08] ;  /* 0x00030200ff0a0b82 */ /* 0x000e220000000a00 */
[----:B------:R-:W-:Y:S01]  /*172e0*/  ISETP.GT.AND P2, PT, R0, 0x1, PT ;  /* 0x000000010000780c */ /* 0x000fe20003f44270 */
[----:B------:R-:W-:Y:S01]  /*172f0*/  ULDC UR6, c[0x0][0xa88] ;  /* 0x0002a20000067ab9 */ /* 0x000fe20000000800 */
[----:B------:R-:W-:Y:S02]  /*17300*/  IMAD.MOV.U32 R0, RZ, RZ, 0x9b8 ;  /* 0x000009b8ff007424 */ /* 0x000fe400078e00ff */
[----:B------:R-:W-:-:S03]  /*17310*/  IMAD.U32 R24, RZ, RZ, UR6 ;  /* 0x00000006ff187e24 */ /* 0x000fc6000f8e00ff */
[----:B------:R-:W-:-:S04]  /*17320*/  SEL R0, R0, 0x978, P2 ;  /* 0x0000097800007807 */ /* 0x000fc80001000000 */
[----:B------:R2:W3:Y:S01]  /*17330*/  LDC.64 R12, c[0x0][R0+0x220] ;  /* 0x00008800000c7b82 */ /* 0x0004e20000000a00 */
[----:B0-----:R-:W-:-:S05]  /*17340*/  @P0 IMAD.WIDE R10, R48, 0x4, R10 ;  /* 0x00000004300a0825 */ /* 0x001fca00078e020a */
[----:B------:R0:W5:Y:S02]  /*17350*/  @P0 LDG.E R24, desc[UR52][R10.64] ;  /* 0x000000340a180981 */ /* 0x000164000c1e1900 */
[----:B0-----:R2:W0:Y:S01]  /*17360*/  LDC.64 R10, c[0x0][R0+0x218] ;  /* 0x00008600000a7b82 */ /* 0x0014220000000a00 */
[----:B---3--:R-:W-:Y:S05]  /*17370*/  @P0 BRA `(.L_x_3035) ;  /* 0x0000000000100947 */ /* 0x008fea0003800000 */
[----:B------:R-:W-:Y:S05]  /*17380*/  @!P1 BRA `(.L_x_3035) ;  /* 0x00000000000c9947 */ /* 0x000fea0003800000 */
[----:B-----5:R-:W3:Y:S04]  /*17390*/  LDG.E R24, desc[UR52][R14.64] ;  /* 0x000000340e187981 */ /* 0x020ee8000c1e1900 */
[----:B------:R-:W3:Y:S02]  /*173a0*/  LDG.E R14, desc[UR52][R14.64+0x4] ;  /* 0x000004340e0e7981 */ /* 0x000ee4000c1e1900 */
[----:B---3--:R-:W-:-:S07]  /*173b0*/  IMAD.IADD R24, R14, 0x1, -R24 ;  /* 0x000000010e187824 */ /* 0x008fce00078e0a18 */
.L_x_3035:
[----:B------:R-:W3:Y:S01]  /*173c0*/  LDL R158, [R1+0x40] ;  /* 0x00004000019e7983 */ /* 0x000ee20000100800 */
[----:B------:R-:W4:Y:S03]  /*173d0*/  LDC R157, c[0x0][0xbe8] ;  /* 0x0002fa00ff9d7b82 */ /* 0x000f260000000800 */
[----:B------:R-:W2:Y:S04]  /*173e0*/  LDL R161, [R1+0x4] ;  /* 0x0000040001a17983 */ /* 0x000ea80000100800 */
[----:B------:R-:W2:Y:S04]  /*173f0*/  LDL R160, [R1+0x4c] ;  /* 0x00004c0001a07983 */ /* 0x000ea80000100800 */
[----:B------:R-:W2:Y:S01]  /*17400*/  LDL R159, [R1+0x44] ;  /* 0x00004400019f7983 */ /* 0x000ea20000100800 */
[----:B------:R-:W1:Y:S01]  /*17410*/  LDC.64 R14, c[0x0][R0+0x228] ;  /* 0x00008a00000e7b82 */ /* 0x000e620000000a00 */
[----:B------:R-:W-:-:S04]  /*17420*/  ISETP.NE.U32.AND P0, PT, RZ, UR4, PT ;  /* 0x00000004ff007c0c */ /* 0x000fc8000bf05070 */
[----:B------:R-:W-:Y:S02]  /*17430*/  ISETP.NE.AND.EX P0, PT, RZ, UR5, PT, P0 ;  /* 0x00000005ff007c0c */ /* 0x000fe4000bf05300 */
[----:B------:R-:W-:Y:S02]  /*17440*/  SHF.R.S32.HI R3, RZ, 0x1f, R48 ;  /* 0x0000001fff037819 */ /* 0x000fe40000011430 */
[----:B------:R-:W-:Y:S02]  /*17450*/  SEL R8, R48, RZ, !P0 ;  /* 0x000000ff30087207 */ /* 0x000fe40004000000 */
[----:B------:R-:W-:Y:S02]  /*17460*/  SEL R3, R3, RZ, !P0 ;  /* 0x000000ff03037207 */ /* 0x000fe40004000000 */
[----:B----4-:R-:W-:Y:S01]  /*17470*/  ISETP.NE.AND P1, PT, R157, 0x1, PT ;  /* 0x000000019d00780c */ /* 0x010fe20003f25270 */
[----:B------:R-:W-:-:S04]  /*17480*/  IMAD R48, R13, R8, RZ ;  /* 0x000000080d307224 */ /* 0x000fc800078e02ff */
[----:B------:R-:W-:Y:S02]  /*17490*/  IMAD R48, R12, R3, R48 ;  /* 0x000000030c307224 */ /* 0x000fe400078e0230 */
[-C--:B0-----:R-:W-:Y:S02]  /*174a0*/  IMAD R3, R11, R209.reuse, RZ ;  /* 0x000000d10b037224 */ /* 0x081fe400078e02ff */
[----:B------:R-:W-:-:S04]  /*174b0*/  IMAD.WIDE.U32 R10, R10, R209, RZ ;  /* 0x000000d10a0a7225 */ /* 0x000fc800078e00ff */
[----:B------:R-:W-:-:S04]  /*174c0*/  IMAD.WIDE.U32 R12, R12, R8, RZ ;  /* 0x000000080c0c7225 */ /* 0x000fc800078e00ff */
[----:B------:R-:W-:Y:S02]  /*174d0*/  IMAD.IADD R156, R11, 0x1, R3 ;  /* 0x000000010b9c7824 */ /* 0x000fe400078e0203 */
[----:B------:R-:W0:Y:S01]  /*174e0*/  @P1 LDC R11, c[0x0][0xbec] ;  /* 0x0002fb00ff0b1b82 */ /* 0x000e220000000800 */
[----:B-----5:R-:W-:-:S07]  /*174f0*/  IADD3 R25, P0, P3, R12, R10, R9 ;  /* 0x0000000a0c197210 */ /* 0x020fce0007b1e009 */
[----:B------:R-:W4:Y:S01]  /*17500*/  @P1 LDC R10, c[0x0][0xbf0] ;  /* 0x0002fc00ff0a1b82 */ /* 0x000f220000000800 */
[----:B------:R-:W-:Y:S01]  /*17510*/  IMAD.IADD R48, R13, 0x1, R48 ;  /* 0x000000010d307824 */ /* 0x000fe200078e0230 */
[----:B------:R-:W-:Y:S02]  /*17520*/  SHF.R.S32.HI R3, RZ, 0x1f, R9 ;  /* 0x0000001fff037819 */ /* 0x000fe40000011409 */
[----:B---3--:R-:W-:-:S05]  /*17530*/  SEL R12, R158, RZ, P2 ;  /* 0x000000ff9e0c7207 */ /* 0x008fca0001000000 */
[-C--:B-1----:R-:W-:Y:S02]  /*17540*/  IMAD R15, R15, R12.reuse, RZ ;  /* 0x0000000c0f0f7224 */ /* 0x082fe400078e02ff */
[----:B------:R-:W-:Y:S01]  /*17550*/  IMAD.WIDE.U32 R12, R14, R12, RZ ;  /* 0x0000000c0e0c7225 */ /* 0x000fe200078e00ff */
[----:B------:R-:W-:-:S03]  /*17560*/  IADD3.X R14, R48, R156, R3, P0, P3 ;  /* 0x0000009c300e7210 */ /* 0x000fc600007e6403 */
[----:B--2---:R-:W-:-:S04]  /*17570*/  IMAD.IADD R48, R161, 0x1, R228 ;  /* 0x00000001a1307824 */ /* 0x004fc800078e02e4 */
[----:B0-----:R-:W-:-:S04]  /*17580*/  @P1 IMAD.HI.U32 R11, R48, R11, RZ ;  /* 0x0000000b300b1227 */ /* 0x001fc800078e00ff */
[----:B------:R-:W-:Y:S01]  /*17590*/  IMAD.MOV.U32 R156, RZ, RZ, R48 ;  /* 0x000000ffff9c7224 */ /* 0x000fe200078e0030 */
[----:B----4-:R-:W-:Y:S02]  /*175a0*/  @P1 SHF.R.U32.HI R156, RZ, R10, R11 ;  /* 0x0000000aff9c1219 */ /* 0x010fe4000001160b */
        /* <DEDUP_REMOVED lines=18> */
[----:B------:R-:W-:-:S03]  /*176d0*/  IMAD.IADD R25, R160, 0x1, R228 ;  /* 0x00000001a0197824 */ /* 0x000fc600078e02e4 */
        /* <DEDUP_REMOVED lines=12> */
[----:B------:R-:W-:Y:S01]  /*177a0*/  ULDC.64 UR4, c[0x0][0xaa0] ;  /* 0x0002a80000047ab9 */ /* 0x000fe20000000a00 */
[----:B------:R-:W1:Y:S01]  /*177b0*/  @P1 LDC R48, c[0x0][0xbf0] ;  /* 0x0002fc00ff301b82 */ /* 0x000e620000000800 */
        /* <DEDUP_REMOVED lines=36> */
[C---:B------:R-:W-:Y:S01]  /*17a00*/  LOP3.LUT R15, R6.reuse, 0x380, RZ, 0xc0, !PT ;  /* 0x00000380060f7812 */ /* 0x040fe200078ec0ff */
[----:B------:R-:W-:Y:S01]  /*17a10*/  IMAD R3, R9, UR5, R10 ;  /* 0x0000000509037c24 */ /* 0x000fe2000f8e020a */
[C---:B------:R-:W-:Y:S01]  /*17a20*/  IADD3 R53, P2, R6.reuse, 0x7000, RZ ;  /* 0x0000700006357810 */ /* 0x040fe20007f5e0ff */
[----:B------:R-:W5:Y:S01]  /*17a30*/  LD.E.128 R24, desc[UR52][R24.64] ;  /* 0x0000003418187980 */ /* 0x000f62000c101d00 */
[C---:B------:R-:W-:Y:S02]  /*17a40*/  IADD3 R57, P3, R6.reuse, 0x8000, RZ ;  /* 0x0000800006397810 */ /* 0x040fe40007f7e0ff */
[----:B------:R-:W-:Y:S01]  /*17a50*/  IADD3 R61, P4, R6, 0x9000, RZ ;  /* 0x00009000063d7810 */ /* 0x000fe20007f9e0ff */
[----:B------:R-:W5:Y:S01]  /*17a60*/  LD.E.128 R28, desc[UR52][R28.64] ;  /* 0x000000341c1c7980 */ /* 0x000f62000c101d00 */
[----:B------:R-:W-:Y:S02]  /*17a70*/  SHF.R.U64 R64, R64, 0x3, RZ ;  /* 0x0000000340407819 */ /* 0x000fe400000012ff */
[----:B------:R-:W-:Y:S01]  /*17a80*/  LOP3.LUT R44, R45, 0x380, RZ, 0xc0, !PT ;  /* 0x000003802d2c7812 */ /* 0x000fe200078ec0ff */
[----:B------:R-:W5:Y:S01]  /*17a90*/  LD.E.128 R32, desc[UR52][R32.64] ;  /* 0x0000003420207980 */ /* 0x000f62000c101d00 */
[----:B------:R-:W-:-:S02]  /*17aa0*/  LOP3.LUT R52, R53, 0x380, RZ, 0xc0, !PT ;  /* 0x0000038035347812 */ /* 0x000fc400078ec0ff */
[----:B------:R-:W-:Y:S01]  /*17ab0*/  LOP3.LUT R56, R57, 0x380, RZ, 0xc0, !PT ;  /* 0x0000038039387812 */ /* 0x000fe200078ec0ff */
[----:B------:R-:W5:Y:S01]  /*17ac0*/  LD.E.128 R36, desc[UR52][R36.64] ;  /* 0x0000003424247980 */ /* 0x000f62000c101d00 */
[----:B------:R-:W-:Y:S02]  /*17ad0*/  LOP3.LUT R60, R61, 0x380, RZ, 0xc0, !PT ;  /* 0x000003803d3c7812 */ /* 0x000fe400078ec0ff */
[----:B------:R-:W-:Y:S01]  /*17ae0*/  LOP3.LUT R64, R64, R65, RZ, 0x3c, !PT ;  /* 0x0000004140407212 */ /* 0x000fe200078e3cff */
[--C-:B------:R-:W-:Y:S01]  /*17af0*/  IMAD.X R65, RZ, RZ, R7.reuse, P5 ;  /* 0x000000ffff417224 */ /* 0x100fe200028e0607 */
[----:B------:R-:W-:Y:S02]  /*17b00*/  IADD3 R11, P5, R6, 0xf000, RZ ;  /* 0x0000f000060b7810 */ /* 0x000fe40007fbe0ff */
[----:B------:R-:W-:Y:S02]  /*17b10*/  SHF.R.U64 R15, R15, 0x3, RZ ;  /* 0x000000030f0f7819 */ /* 0x000fe400000012ff */
[----:B------:R-:W-:Y:S01]  /*17b20*/  SHF.R.U64 R44, R44, 0x3, RZ ;  /* 0x000000032c2c7819 */ /* 0x000fe200000012ff */
[----:B------:R-:W-:Y:S01]  /*17b30*/  IMAD.X R85, RZ, RZ, R7, P5 ;  /* 0x000000ffff557224 */ /* 0x000fe200028e0607 */
[----:B------:R-:W-:Y:S01]  /*17b40*/  SHF.R.U64 R52, R52, 0x3, RZ ;  /* 0x0000000334347819 */ /* 0x000fe200000012ff */
[----:B------:R-:W5:Y:S01]  /*17b50*/  LD.E.128 R64, desc[UR52][R64.64] ;  /* 0x0000003440407980 */ /* 0x000f62000c101d00 */
[----:B------:R-:W-:-:S02]  /*17b60*/  SHF.R.U64 R56, R56, 0x3, RZ ;  /* 0x0000000338387819 */ /* 0x000fc400000012ff */
        /* <DEDUP_REMOVED lines=11> */
[----:B------:R-:W5:Y:S01]  /*17c20*/  LD.E.128 R44, desc[UR52][R44.64] ;  /* 0x000000342c2c7980 */ /* 0x000f62000c101d00 */
[----:B------:R-:W0:Y:S01]  /*17c30*/  @P1 LDC R15, c[0x0][0xbec] ;  /* 0x0002fb00ff0f1b82 */ /* 0x000e220000000800 */
[----:B------:R-:W-:-:S02]  /*17c40*/  IADD3 R69, P0, R6, 0xb000, RZ ;  /* 0x0000b00006457810 */ /* 0x000fc40007f1e0ff */
[C---:B------:R-:W-:Y:S01]  /*17c50*/  IADD3 R73, P2, R6.reuse, 0xc000, RZ ;  /* 0x0000c00006497810 */ /* 0x040fe20007f5e0ff */
[----:B------:R-:W5:Y:S01]  /*17c60*/  LD.E.128 R52, desc[UR52][R52.64] ;  /* 0x0000003434347980 */ /* 0x000f62000c101d00 */
[C---:B------:R-:W-:Y:S02]  /*17c70*/  IADD3 R77, P3, R6.reuse, 0xd000, RZ ;  /* 0x0000d000064d7810 */ /* 0x040fe40007f7e0ff */
[----:B------:R-:W-:Y:S01]  /*17c80*/  IADD3 R81, P4, R6, 0xe000, RZ ;  /* 0x0000e00006517810 */ /* 0x000fe20007f9e0ff */
[----:B------:R-:W5:Y:S01]  /*17c90*/  LD.E.128 R56, desc[UR52][R56.64] ;  /* 0x0000003438387980 */ /* 0x000f62000c101d00 */
[----:B------:R-:W-:Y:S01]  /*17ca0*/  SHF.R.U64 R6, R5, 0x3, RZ ;  /* 0x0000000305067819 */ /* 0x000fe200000012ff */
[----:B------:R-:W-:Y:S01]  /*17cb0*/  IMAD.MOV.U32 R5, RZ, RZ, R7 ;  /* 0x000000ffff057224 */ /* 0x000fe200078e0007 */
[----:B------:R-:W-:Y:S01]  /*17cc0*/  LOP3.LUT R13, R13, 0xfffffff8, RZ, 0xc0, !PT ;  /* 0xfffffff80d0d7812 */ /* 0x000fe200078ec0ff */
[----:B------:R-:W5:Y:S01]  /*17cd0*/  LD.E.128 R60, desc[UR52][R60.64] ;  /* 0x000000343c3c7980 */ /* 0x000f62000c101d00 */
[----:B------:R-:W-:Y:S01]  /*17ce0*/  LOP3.LUT R84, R6, R11, RZ, 0x3c, !PT ;  /* 0x0000000b06547212 */ /* 0x000fe200078e3cff */
[----:B------:R-:W-:Y:S01]  /*17cf0*/  IMAD.WIDE.U32 R10, R9, UR4, RZ ;  /* 0x00000004090a7c25 */ /* 0x000fe2000f8e00ff */
[----:B------:R-:W-:Y:S01]  /*17d00*/  LOP3.LUT R68, R69, 0x380, RZ, 0xc0, !PT ;  /* 0x0000038045447812 */ /* 0x000fe200078ec0ff */
[----:B------:R-:W-:Y:S01]  /*17d10*/  ULDC.64 UR4, c[0x0][0xae8] ;  /* 0x0002ba0000047ab9 */ /* 0x000fe20000000a00 */
[----:B------:R-:W-:Y:S01]  /*17d20*/  LOP3.LUT R72, R73, 0x380, RZ, 0xc0, !PT ;  /* 0x0000038049487812 */ /* 0x000fe200078ec0ff */
[----:B------:R-:W-:Y:S01]  /*17d30*/  IMAD.IADD R11, R11, 0x1, R3 ;  /* 0x000000010b0b7824 */ /* 0x000fe200078e0203 */
[----:B------:R-:W-:Y:S01]  /*17d40*/  LOP3.LUT R76, R77, 0x380, RZ, 0xc0, !PT ;  /* 0x000003804d4c7812 */ /* 0x000fe200078ec0ff */
[----:B------:R-:W-:Y:S01]  /*17d50*/  IMAD.IADD R3, R12, 0x1, -R13 ;  /* 0x000000010c037824 */ /* 0x000fe200078e0a0d */
[----:B------:R-:W-:Y:S01]  /*17d60*/  LOP3.LUT R80, R81, 0x380, RZ, 0xc0, !PT ;  /* 0x0000038051507812 */ /* 0x000fe200078ec0ff */
[----:B------:R-:W-:Y:S01]  /*17d70*/  IMAD.WIDE.U32 R10, R209, UR4, R10 ;  /* 0x00000004d10a7c25 */ /* 0x000fe2000f8e000a */
[----:B------:R-:W-:Y:S01]  /*17d80*/  SHF.R.U64 R68, R68, 0x3, RZ ;  /* 0x0000000344447819 */ /* 0x000fe200000012ff */
[----:B------:R-:W5:Y:S01]  /*17d90*/  LD.E.128 R84, desc[UR52][R84.64] ;  /* 0x0000003454547980 */ /* 0x000f62000c101d00 */
[----:B------:R-:W-:Y:S01]  /*17da0*/  SHF.R.U64 R72, R72, 0x3, RZ ;  /* 0x0000000348487819 */ /* 0x000fe200000012ff */
[----:B------:R-:W-:Y:S01]  /*17db0*/  IMAD R3, R3, 0x20, R20 ;  /* 0x0000002003037824 */ /* 0x000fe200078e0214 */
[----:B------:R-:W-:-:S02]  /*17dc0*/  SHF.R.U64 R76, R76, 0x3, RZ ;  /* 0x000000034c4c7819 */ /* 0x000fc400000012ff */
[----:B------:R-:W-:Y:S01]  /*17dd0*/  SHF.R.U64 R80, R80, 0x3, RZ ;  /* 0x0000000350507819 */ /* 0x000fe200000012ff */
[----:B------:R-:W-:Y:S01]  /*17de0*/  IMAD.IADD R14, R228, 0x1, R3 ;  /* 0x00000001e40e7824 */ /* 0x000fe200078e0203 */
[----:B------:R-:W-:Y:S01]  /*17df0*/  SHF.R.S32.HI R9, RZ, 0x1f, R8 ;  /* 0x0000001fff097819 */ /* 0x000fe20000011408 */
[----:B------:R-:W-:Y:S01]  /*17e00*/  IMAD R11, R209, UR5, R11 ;  /* 0x00000005d10b7c24 */ /* 0x000fe2000f8e020b */
[----:B------:R-:W-:Y:S01]  /*17e10*/  LOP3.LUT R68, R68, R69, RZ, 0x3c, !PT ;  /* 0x0000004544447212 */ /* 0x000fe200078e3cff */
[----:B0-----:R-:W-:Y:S01]  /*17e20*/  @P1 IMAD.HI.U32 R3, R14, R15, RZ ;  /* 0x0000000f0e031227 */ /* 0x001fe200078e00ff */
[----:B------:R-:W-:Y:S01]  /*17e30*/  LOP3.LUT R72, R72, R73, RZ, 0x3c, !PT ;  /* 0x0000004948487212 */ /* 0x000fe200078e3cff */
[----:B------:R-:W-:Y:S01]  /*17e40*/  ULDC.64 UR4, c[0x0][0xaf0] ;  /* 0x0002bc0000047ab9 */ /* 0x000fe20000000a00 */
[----:B------:R-:W-:Y:S01]  /*17e50*/  LOP3.LUT R76, R76, R77, RZ, 0x3c, !PT ;  /* 0x0000004d4c4c7212 */ /* 0x000fe200078e3cff */
[--C-:B------:R-:W-:Y:S01]  /*17e60*/  IMAD.X R69, RZ, RZ, R7.reuse, P0 ;  /* 0x000000ffff457224 */ /* 0x100fe200000e0607 */
[----:B------:R-:W-:Y:S01]  /*17e70*/  LOP3.LUT R80, R80, R81, RZ, 0x3c, !PT ;  /* 0x0000005150507212 */ /* 0x000fe200078e3cff */
[----:B------:R-:W-:-:S02]  /*17e80*/  IMAD.X R73, RZ, RZ, R7, P2 ;  /* 0x000000ffff497224 */ /* 0x000fc400010e0607 */
[--C-:B------:R-:W-:Y:S02]  /*17e90*/  IMAD.X R77, RZ, RZ, R7.reuse, P3 ;  /* 0x000000ffff4d7224 */ /* 0x100fe400018e0607 */
[----:B------:R-:W-:Y:S01]  /*17ea0*/  IMAD.X R81, RZ, RZ, R7, P4 ;  /* 0x000000ffff517224 */ /* 0x000fe200020e0607 */
[----:B------:R-:W5:Y:S01]  /*17eb0*/  LD.E.128 R68, desc[UR52][R68.64] ;  /* 0x0000003444447980 */ /* 0x000f62000c101d00 */
[----:B------:R-:W-:Y:S02]  /*17ec0*/  IMAD R9, R9, UR4, RZ ;  /* 0x0000000409097c24 */ /* 0x000fe4000f8e02ff */
[----:B------:R-:W-:Y:S01]  /*17ed0*/  IMAD.MOV.U32 R13, RZ, RZ, R14 ;  /* 0x000000ffff0d7224 */ /* 0x000fe200078e000e */
[----:B-1----:R-:W-:Y:S01]  /*17ee0*/  @P1 SHF.R.U32.HI R13, RZ, R48, R3 ;  /* 0x00000030ff0d1219 */ /* 0x002fe20000011603 */
[----:B------:R-:W5:Y:S01]  /*17ef0*/  LD.E.128 R4, desc[UR52][R4.64] ;  /* 0x0000003404047980 */ /* 0x000f62000c101d00 */
[----:B------:R-:W-:-:S03]  /*17f00*/  IMAD R15, R8, UR5, R9 ;  /* 0x00000005080f7c24 */ /* 0x000fc6000f8e0209 */
[----:B------:R-:W5:Y:S01]  /*17f10*/  LD.E.128 R72, desc[UR52][R72.64] ;  /* 0x0000003448487980 */ /* 0x000f62000c101d00 */
[----:B------:R-:W-:Y:S01]  /*17f20*/  IMAD.WIDE.U32 R8, R8, UR4, R10 ;  /* 0x0000000408087c25 */ /* 0x000fe2000f8e000a */
[--C-:B------:R-:W-:Y:S01]  /*17f30*/  SHF.R.S32.HI R3, RZ, 0x1f, R13.reuse ;  /* 0x0000001fff037819 */ /* 0x100fe2000001140d */
[----:B------:R-:W-:Y:S01]  /*17f40*/  ULDC.64 UR4, c[0x0][0xae0] ;  /* 0x0002b80000047ab9 */ /* 0x000fe20000000a00 */
        /* <DEDUP_REMOVED lines=9> */
[----:B------:R-:W-:Y:S02]  /*17fe0*/  IMAD.IADD R9, R9, 0x1, R15 ;  /* 0x0000000109097824 */ /* 0x000fe400078e020f */
[----:B------:R-:W-:-:S02]  /*17ff0*/  IMAD R10, R3, UR4, RZ ;  /* 0x00000004030a7c24 */ /* 0x000fc4000f8e02ff */
        /* <DEDUP_REMOVED lines=20> */
.L_x_3263:
[----:B------:R-:W-:Y:S01]  /*18140*/  IMAD.IADD R89, R20, 0x1, R228 ;  /* 0x0000000114597824 */ /* 0x000fe200078e02e4 */
        /* <DEDUP_REMOVED lines=30> */
.L_x_3039:
[----:B------:R-:W-:Y:S05]  /*18330*/  BSYNC B1 ;  /* 0x0000000000017941 */ /* 0x000fea0003800000 */
.L_x_3038:
[----:B------:R-:W-:-:S03]  /*18340*/  UMOV UR4, 0xffffffff ;  /* 0xffffffff00047882 */ /* 0x000fc60000000000 */
[----:B------:R-:W-:Y:S05]  /*18350*/  BRA.DIV UR4, `(.L_x_3040) ;  /* 0x000000ce04307947 */ /* 0x000fea000b800000 */
[----:B------:R4:W0:Y:S04]  /*18360*/  SHFL.IDX PT, R20, R21, 0x1, 0x181f ;  /* 0x00381f0015147f89 */ /* 0x00082800000e0000 */
[----:B--23--:R4:W2:Y:S02]  /*18370*/  SHFL.IDX PT, R14, R3, 0x1, 0x181f ;  /* 0x00381f00030e7f89 */ /* 0x00c8a400000e0000 */
.L_x_3267:
        /* <DEDUP_REMOVED lines=31> */
.L_x_3042:
[----:B------:R-:W-:Y:S05]  /*18570*/  BSYNC B1 ;  /* 0x0000000000017941 */ /* 0x000fea0003800000 */
.L_x_3041:
[----:B------:R-:W-:-:S03]  /*18580*/  UMOV UR4, 0xffffffff ;  /* 0xffffffff00047882 */ /* 0x000fc60000000000 */
[----:B------:R-:W-:Y:S05]  /*18590*/  BRA.DIV UR4, `(.L_x_3043) ;  /* 0x000000ca04e87947 */ /* 0x000fea000b800000 */
[----:B0-----:R0:W0:Y:S04]  /*185a0*/  SHFL.IDX PT, R20, R21, 0x2, 0x181f ;  /* 0x00581f0015147f89 */ /* 0x00102800000e0000 */
[----:B--2---:R2:W0:Y:S02]  /*185b0*/  SHFL.IDX PT, R14, R3, 0x2, 0x181f ;  /* 0x00581f00030e7f89 */ /* 0x00442400000e0000 */
.L_x_3271:
        /* <DEDUP_REMOVED lines=31> */
.L_x_3045:
[----:B------:R-:W-:Y:S05]  /*187b0*/  BSYNC B1 ;  /* 0x0000000000017941 */ /* 0x000fea0003800000 */
.L_x_3044:
[----:B------:R-:W-:-:S03]  /*187c0*/  UMOV UR4, 0xffffffff ;  /* 0xffffffff00047882 */ /* 0x000fc60000000000 */
[----:B------:R-:W-:Y:S05]  /*187d0*/  BRA.DIV UR4, `(.L_x_3046) ;  /* 0x000000ca04a07947 */ /* 0x000fea000b800000 */
[----:B---3--:R3:W1:Y:S04]  /*187e0*/  SHFL.IDX PT, R10, R21, 0x3, 0x181f ;  /* 0x00781f00150a7f89 */ /* 0x00866800000e0000 */
[----:B0-----:R3:W0:Y:S02]  /*187f0*/  SHFL.IDX PT, R14, R3, 0x3, 0x181f ;  /* 0x00781f00030e7f89 */ /* 0x00162400000e0000 */
.L_x_3275:
[----:B--234-:R-:W-:-:S05]  /*18800*/  VIADD R3, R89, 0x60 ;  /* 0x0000006059037836 */ /* 0x01cfca0000000000 */
        /* <DEDUP_REMOVED lines=13> */
[-C--:B0-----:R-:W-:Y:S02]  /*188e0*/  @!P3 LEA R4, P0, R215, R14.reuse, 0x1 ;  /* 0x0000000ed704b211 */ /* 0x081fe400078008ff */
[-C--:B------:R-:W-:Y:S02]  /*188f0*/  @!P4 LEA R6, P1, R13, R14.reuse, 0x1 ;  /* 0x0000000e0d06c211 */ /* 0x080fe400078208ff */
[----:B------:R-:W-:Y:S02]  /*18900*/  @!P5 LEA R8, P2, R11, R14, 0x1 ;  /* 0x0000000e0b08d211 */ /* 0x000fe400078408ff */
[-C--:B-1----:R-:W-:Y:S02]  /*18910*/  @!P3 LEA.HI.X R5, R215, R10.reuse, R20, 0x1, P0 ;  /* 0x0000000ad705b211 */ /* 0x082fe400000f0c14 */
        /* <DEDUP_REMOVED lines=9> */
[----:B------:R-:W-:-:S04]  /*189b0*/  LEA R14, P0, R11, R14, 0x1 ;  /* 0x0000000e0b0e7211 */ /* 0x000fc800078008ff */
[----:B------:R-:W-:-:S04]  /*189c0*/  SHF.R.S32.HI R12, RZ, 0x1f, R12 ;  /* 0x0000001fff0c7819 */ /* 0x000fc8000001140c */
[----:B------:R-:W-:-:S05]  /*189d0*/  LEA.HI.X R15, R11, R10, R12, 0x1, P0 ;  /* 0x0000000a0b0f7211 */ /* 0x000fca00000f0c0c */
[----:B------:R1:W-:Y:S01]  /*189e0*/  ST.E.128 desc[UR52][R14.64], R84 ;  /* 0x000000540e007985 */ /* 0x0003e2000c101d34 */
[----:B------:R-:W-:Y:S05]  /*189f0*/  BRA `(.L_x_3047) ;  /* 0x00000030002c7947 */ /* 0x000fea0003800000 */
.L_x_3036:
[----:B------:R-:W1:Y:S01]  /*18a00*/  @P1 LDC R7, c[0x0][0xbec] ;  /* 0x0002fb00ff071b82 */ /* 0x000e620000000800 */
[----:B------:R-:W-:Y:S01]  /*18a10*/  ULDC.64 UR4, c[0x0][0xb08] ;  /* 0x0002c20000047ab9 */ /* 0x000fe20000000a00 */
[----:B0-----:R-:W-:Y:S02]  /*18a20*/  IMAD.MOV.U32 R10, RZ, RZ, R48 ;  /* 0x000000ffff0a7224 */ /* 0x001fe400078e0030 */
[----:B------:R-:W-:-:S04]  /*18a30*/  IMAD R3, R3, UR4, RZ ;  /* 0x0000000403037c24 */ /* 0x000fc8000f8e02ff */
[----:B------:R-:W0:Y:S01]  /*18a40*/  @P1 LDC R6, c[0x0][0xbf0] ;  /* 0x0002fc00ff061b82 */ /* 0x000e220000000800 */
[----:B------:R-:W-:Y:S02]  /*18a50*/  IMAD R3, R9, UR5, R3 ;  /* 0x0000000509037c24 */ /* 0x000fe4000f8e0203 */
[----:B-1----:R-:W-:-:S05]  /*18a60*/  @P1 IMAD.HI.U32 R7, R48, R7, RZ ;  /* 0x0000000730071227 */ /* 0x002fca00078e00ff */
[----:B0-----:R-:W-:Y:S01]  /*18a70*/  @P1 SHF.R.U32.HI R10, RZ, R6, R7 ;  /* 0x00000006ff0a1219 */ /* 0x001fe20000011607 */
[----:B------:R-:W-:Y:S01]  /*18a80*/  IMAD.WIDE.U32 R6, R9, UR4, RZ ;  /* 0x0000000409067c25 */ /* 0x000fe2000f8e00ff */
[----:B------:R-:W-:-:S03]  /*18a90*/  ULDC.64 UR4, c[0x0][0xb38] ;  /* 0x0002ce0000047ab9 */ /* 0x000fc60000000a00 */
[----:B------:R-:W-:Y:S01]  /*18aa0*/  IMAD.IADD R7, R7, 0x1, R3 ;  /* 0x0000000107077824 */ /* 0x000fe200078e0203 */
[----:B------:R-:W-:Y:S01]  /*18ab0*/  SHF.R.S32.HI R3, RZ, 0x1f, R8 ;  /* 0x0000001fff037819 */ /* 0x000fe20000011408 */
        /* <DEDUP_REMOVED lines=34> */
.L_x_3278:
[----:B------:R-:W-:Y:S01]  /*18ce0*/  ISETP.GE.AND P0, PT, R25, R0, PT ;  /* 0x000000001900720c */ /* 0x000fe20003f06270 */
[----:B------:R-:W-:-:S12]  /*18cf0*/  BSSY B1, `(.L_x_3049) ;  /* 0x00000e1000017945 */ /* 0x000fd80003800000 */
[----:B------:R-:W-:Y:S05]  /*18d00*/  @P0 BRA `(.L_x_3050) ;  /* 0x0000000c007c0947 */ /* 0x000fea0003800000 */
[----:B------:R-:W-:Y:S01]  /*18d10*/  ULDC UR4, c[0x0][0xac8] ;  /* 0x0002b20000047ab9 */ /* 0x000fe20000000800 */
[C---:B------:R-:W-:Y:S01]  /*18d20*/  VIADD R12, R211.reuse, 0x8 ;  /* 0x00000008d30c7836 */ /* 0x040fe20000000000 */
[C---:B------:R-:W-:Y:S01]  /*18d30*/  ISETP.GE.AND P0, PT, R211.reuse, UR4, PT ;  /* 0x00000004d3007c0c */ /* 0x040fe2000bf06270 */
[C---:B------:R-:W-:Y:S02]  /*18d40*/  VIADD R13, R211.reuse, 0x8 ;  /* 0x00000008d30d7836 */ /* 0x040fe40000000000 */
[C---:B------:R-:W-:Y:S02]  /*18d50*/  VIADD R9, R211.reuse, 0x10 ;  /* 0x00000010d3097836 */ /* 0x040fe40000000000 */
[C---:B------:R-:W-:Y:S01]  /*18d60*/  VIADD R8, R211.reuse, 0x18 ;  /* 0x00000018d3087836 */ /* 0x040fe20000000000 */
[----:B------:R-:W-:Y:S01]  /*18d70*/  SHF.R.S32.HI R13, RZ, 0x1f, R13 ;  /* 0x0000001fff0d7819 */ /* 0x000fe2000001140d */
[C---:B------:R-:W-:Y:S02]  /*18d80*/  VIADD R15, R211.reuse, 0x50 ;  /* 0x00000050d30f7836 */ /* 0x040fe40000000000 */
[----:B------:R-:W-:-:S02]  /*18d90*/  VIADD R25, R211, 0x60 ;  /* 0x00000060d3197836 */ /* 0x000fc40000000000 */
[----:B------:R-:W-:Y:S01]  /*18da0*/  VIADD R14, R211, 0x58 ;  /* 0x00000058d30e7836 */ /* 0x000fe20000000000 */
[----:B------:R-:W-:Y:S01]  /*18db0*/  ISETP.GE.AND P3, PT, R15, UR4, PT ;  /* 0x000000040f007c0c */ /* 0x000fe2000bf66270 */
[----:B--2---:R-:W-:Y:S02]  /*18dc0*/  @!P0 IMAD.MOV.U32 R6, RZ, RZ, R11 ;  /* 0x000000ffff068224 */ /* 0x004fe400078e000b */
[----:B-1----:R-:W-:Y:S01]  /*18dd0*/  @!P0 IMAD.MOV.U32 R7, RZ, RZ, R48 ;  /* 0x000000ffff078224 */ /* 0x002fe200078e0030 */
[----:B------:R-:W-:Y:S01]  /*18de0*/  SHF.R.S32.HI R14, RZ, 0x1f, R14 ;  /* 0x0000001fff0e7819 */ /* 0x000fe2000001140e */
[----:B------:R-:W-:-:S05]  /*18df0*/  @!P0 IMAD.WIDE R6, R211, 0x4, R6 ;  /* 0x00000004d3068825 */ /* 0x000fca00078e0206 */
[----:B------:R1:W-:Y:S01]  /*18e00*/  @!P0 ST.E.64 desc[UR52][R6.64], R152 ;  /* 0x0000009806008985 */ /* 0x0003e2000c101b34 */
[----:B------:R-:W-:-:S13]  /*18e10*/  ISETP.GE.AND P0, PT, R12, UR4, PT ;  /* 0x000000040c007c0c */ /* 0x000fda000bf06270 */
[----:B-1----:R-:W-:-:S04]  /*18e20*/  @!P0 LEA R6, P1, R12, R11, 0x2 ;  /* 0x0000000b0c068211 */ /* 0x002fc800078210ff */
[----:B------:R-:W-:Y:S01]  /*18e30*/  @!P0 LEA.HI.X R7, R12, R48, R13, 0x2, P1 ;  /* 0x000000300c078211 */ /* 0x000fe200008f140d */
[C---:B------:R-:W-:Y:S01]  /*18e40*/  VIADD R13, R211.reuse, 0x10 ;  /* 0x00000010d30d7836 */ /* 0x040fe20000000000 */
[----:B------:R-:W-:Y:S01]  /*18e50*/  ISETP.GE.AND P1, PT, R8, UR4, PT ;  /* 0x0000000408007c0c */ /* 0x000fe2000bf26270 */
[----:B------:R-:W-:Y:S02]  /*18e60*/  VIADD R12, R211, 0x20 ;  /* 0x00000020d30c7836 */ /* 0x000fe40000000000 */
[----:B------:R1:W-:Y:S01]  /*18e70*/  @!P0 ST.E.64 desc[UR52][R6.64], R28 ;  /* 0x0000001c06008985 */ /* 0x0003e2000c101b34 */
[----:B------:R-:W-:Y:S02]  /*18e80*/  ISETP.GE.AND P0, PT, R9, UR4, PT ;  /* 0x0000000409007c0c */ /* 0x000fe4000bf06270 */
[----:B------:R-:W-:-:S11]  /*18e90*/  SHF.R.S32.HI R13, RZ, 0x1f, R13 ;  /* 0x0000001fff0d7819 */ /* 0x000fd6000001140d */
[----:B-1----:R-:W-:Y:S01]  /*18ea0*/  @!P0 LEA R6, P2, R9, R11, 0x2 ;  /* 0x0000000b09068211 */ /* 0x002fe200078410ff */
[----:B------:R-:W-:-:S03]  /*18eb0*/  VIADD R28, R211, 0x50 ;  /* 0x00000050d31c7836 */ /* 0x000fc60000000000 */
[----:B------:R-:W-:Y:S01]  /*18ec0*/  @!P0 LEA.HI.X R7, R9, R48, R13, 0x2, P2 ;  /* 0x0000003009078211 */ /* 0x000fe200010f140d */
[C---:B------:R-:W-:Y:S01]  /*18ed0*/  VIADD R13, R211.reuse, 0x18 ;  /* 0x00000018d30d7836 */ /* 0x040fe20000000000 */
[----:B------:R-:W-:Y:S01]  /*18ee0*/  SHF.R.S32.HI R28, RZ, 0x1f, R28 ;  /* 0x0000001fff1c7819 */ /* 0x000fe2000001141c */
[----:B------:R-:W-:Y:S02]  /*18ef0*/  VIADD R9, R211, 0x28 ;  /* 0x00000028d3097836 */ /* 0x000fe40000000000 */
[----:B------:R1:W-:Y:S01]  /*18f00*/  @!P0 ST.E.64 desc[UR52][R6.64], R32 ;  /* 0x0000002006008985 */ /* 0x0003e2000c101b34 */
[----:B------:R-:W-:Y:S02]  /*18f10*/  ISETP.GE.AND P0, PT, R12, UR4, PT ;  /* 0x000000040c007c0c */ /* 0x000fe4000bf06270 */
[----:B------:R-:W-:Y:S02]  /*18f20*/  SHF.R.S32.HI R13, RZ, 0x1f, R13 ;  /* 0x0000001fff0d7819 */ /* 0x000fe4000001140d */
[----:B-1----:R-:W-:-:S04]  /*18f30*/  @!P1 LEA R6, P2, R8, R11, 0x2 ;  /* 0x0000000b08069211 */ /* 0x002fc800078410ff */
[----:B------:R-:W-:Y:S01]  /*18f40*/  @!P1 LEA.HI.X R7, R8, R48, R13, 0x2, P2 ;  /* 0x0000003008079211 */ /* 0x000fe200010f140d */
[C---:B------:R-:W-:Y:S02]  /*18f50*/  VIADD R13, R211.reuse, 0x20 ;  /* 0x00000020d30d7836 */ /* 0x040fe40000000000 */
        /* <DEDUP_REMOVED lines=25> */
[----:B-1----:R-:W-:Y:S01]  /*190f0*/  @!P1 LEA R6, P2, R12, R11, 0x2 ;  /* 0x0000000b0c069211 */ /* 0x002fe200078410ff */
[----:B------:R-:W-:-:S02]  /*19100*/  VIADD R20, R211, 0x70 ;  /* 0x00000070d3147836 */ /* 0x000fc40000000000 */
[C---:B------:R-:W-:Y:S01]  /*19110*/  VIADD R21, R211.reuse, 0x90 ;  /* 0x00000090d3157836 */ /* 0x040fe20000000000 */
[----:B------:R-:W-:Y:S01]  /*19120*/  @!P1 LEA.HI.X R7, R12, R48, R13, 0x2, P2 ;  /* 0x000000300c079211 */ /* 0x000fe200010f140d */
[C---:B------:R-:W-:Y:S01]  /*19130*/  VIADD R12, R211.reuse, 0x40 ;  /* 0x00000040d30c7836 */ /* 0x040fe20000000000 */
[----:B------:R-:W-:Y:S01]  /*19140*/  SHF.R.S32.HI R20, RZ, 0x1f, R20 ;  /* 0x0000001fff147819 */ /* 0x000fe20000011414 */
[----:B------:R-:W-:Y:S01]  /*19150*/  VIADD R13, R211, 0x68 ;  /* 0x00000068d30d7836 */ /* 0x000fe20000000000 */
[----:B------:R-:W-:Y:S01]  /*19160*/  SHF.R.S32.HI R21, RZ, 0x1f, R21 ;  /* 0x0000001fff157819 */ /* 0x000fe20000011415 */
        /* <DEDUP_REMOVED lines=11> */
[----:B------:R-:W-:Y:S02]  /*19220*/  @!P1 LEA.HI.X R7, R8, R48, R9, 0x2, P0 ;  /* 0x0000003008079211 */ /* 0x000fe400000f1409 */
[----:B------:R-:W-:-:S03]  /*19230*/  ISETP.GE.AND P0, PT, R25, UR4, PT ;  /* 0x0000000419007c0c */ /* 0x000fc6000bf06270 */
[C---:B------:R-:W-:Y:S01]  /*19240*/  @!P2 LEA R8, P5, R12.reuse, R11, 0x2 ;  /* 0x0000000b0c08a211 */ /* 0x040fe200078a10ff */
[----:B------:R1:W-:Y:S01]  /*19250*/  @!P1 ST.E.64 desc[UR52][R6.64], R60 ;  /* 0x0000003c06009985 */ /* 0x0003e2000c101b34 */
[----:B------:R-:W-:Y:S02]  /*19260*/  ISETP.GE.AND P1, PT, R13, UR4, PT ;  /* 0x000000040d007c0c */ /* 0x000fe4000bf26270 */
[----:B------:R-:W-:Y:S01]  /*19270*/  @!P2 LEA.HI.X R9, R12, R48, R14, 0x2, P5 ;  /* 0x000000300c09a211 */ /* 0x000fe200028f140e */
[C---:B------:R-:W-:Y:S02]  /*19280*/  VIADD R12, R211.reuse, 0x78 ;  /* 0x00000078d30c7836 */ /* 0x040fe40000000000 */
[----:B------:R-:W-:-:S05]  /*19290*/  VIADD R14, R211, 0x68 ;  /* 0x00000068d30e7836 */ /* 0x000fca0000000000 */
[----:B------:R-:W-:Y:S02]  /*192a0*/  SHF.R.S32.HI R14, RZ, 0x1f, R14 ;  /* 0x0000001fff0e7819 */ /* 0x000fe4000001140e */
[----:B-1----:R-:W-:-:S04]  /*192b0*/  @!P3 LEA R6, P4, R15, R11, 0x2 ;  /* 0x0000000b0f06b211 */ /* 0x002fc800078810ff */
[----:B------:R-:W-:Y:S01]  /*192c0*/  @!P3 LEA.HI.X R7, R15, R48, R28, 0x2, P4 ;  /* 0x000000300f07b211 */ /* 0x000fe200020f141c */
[C---:B------:R-:W-:Y:S02]  /*192d0*/  VIADD R15, R211.reuse, 0x70 ;  /* 0x00000070d30f7836 */ /* 0x040fe40000000000 */
[----:B------:R-:W-:Y:S02]  /*192e0*/  VIADD R28, R211, 0x60 ;  /* 0x00000060d31c7836 */ /* 0x000fe40000000000 */
[----:B------:R1:W-:Y:S01]  /*192f0*/  @!P3 ST.E.64 desc[UR52][R6.64], R64 ;  /* 0x000000400600b985 */ /* 0x0003e2000c101b34 */
[----:B------:R-:W-:Y:S02]  /*19300*/  ISETP.GE.AND P3, PT, R15, UR4, PT ;  /* 0x000000040f007c0c */ /* 0x000fe4000bf66270 */
[----:B------:R-:W-:Y:S01]  /*19310*/  SHF.R.S32.HI R28, RZ, 0x1f, R28 ;  /* 0x0000001fff1c7819 */ /* 0x000fe2000001141c */
[----:B------:R2:W-:Y:S01]  /*19320*/  @!P2 ST.E.64 desc[UR52][R8.64], R68 ;  /* 0x000000440800a985 */ /* 0x0005e2000c101b34 */
[----:B------:R-:W-:-:S02]  /*19330*/  ISETP.GE.AND P2, PT, R12, UR4, PT ;  /* 0x000000040c007c0c */ /* 0x000fc4000bf46270 */
[-C--:B-1----:R-:W-:Y:S02]  /*19340*/  @!P0 LEA R6, P4, R25, R11.reuse, 0x2 ;  /* 0x0000000b19068211 */ /* 0x082fe400078810ff */
[----:B--2---:R-:W-:Y:S02]  /*19350*/  @!P1 LEA R8, P5, R13, R11, 0x2 ;  /* 0x0000000b0d089211 */ /* 0x004fe400078a10ff */
[-C--:B------:R-:W-:Y:S01]  /*19360*/  @!P0 LEA.HI.X R7, R25, R48.reuse, R28, 0x2, P4 ;  /* 0x0000003019078211 */ /* 0x080fe200020f141c */
[----:B------:R-:W-:Y:S01]  /*19370*/  VIADD R25, R211, 0x80 ;  /* 0x00000080d3197836 */ /* 0x000fe20000000000 */
[----:B------:R-:W-:Y:S01]  /*19380*/  @!P1 LEA.HI.X R9, R13, R48, R14, 0x2, P5 ;  /* 0x000000300d099211 */ /* 0x000fe200028f140e */
[C---:B------:R-:W-:Y:S02]  /*19390*/  VIADD R13, R211.reuse, 0x88 ;  /* 0x00000088d30d7836 */ /* 0x040fe40000000000 */
[----:B------:R-:W-:Y:S01]  /*193a0*/  VIADD R14, R211, 0x78 ;  /* 0x00000078d30e7836 */ /* 0x000fe20000000000 */
[----:B------:R1:W-:Y:S01]  /*193b0*/  @!P0 ST.E.64 desc[UR52][R6.64], R72 ;  /* 0x0000004806008985 */ /* 0x0003e2000c101b34 */
[----:B------:R-:W-:Y:S01]  /*193c0*/  ISETP.GE.AND P0, PT, R25, UR4, PT ;  /* 0x0000000419007c0c */ /* 0x000fe2000bf06270 */
[----:B------:R-:W-:-:S02]  /*193d0*/  VIADD R28, R211, 0xd8 ;  /* 0x000000d8d31c7836 */ /* 0x000fc40000000000 */
[----:B------:R2:W-:Y:S01]  /*193e0*/  @!P1 ST.E.64 desc[UR52][R8.64], R76 ;  /* 0x0000004c08009985 */ /* 0x0005e2000c101b34 */
[----:B------:R-:W-:Y:S02]  /*193f0*/  ISETP.GE.AND P1, PT, R13, UR4, PT ;  /* 0x000000040d007c0c */ /* 0x000fe4000bf26270 */
[----:B------:R-:W-:Y:S02]  /*19400*/  SHF.R.S32.HI R14, RZ, 0x1f, R14 ;  /* 0x0000001fff0e7819 */ /* 0x000fe4000001140e */
[----:B------:R-:W-:Y:S02]  /*19410*/  SHF.R.S32.HI R28, RZ, 0x1f, R28 ;  /* 0x0000001fff1c7819 */ /* 0x000fe4000001141c */
[CC--:B-1----:R-:W-:Y:S02]  /*19420*/  @!P3 LEA R6, P4, R15.reuse, R11.reuse, 0x2 ;  /* 0x0000000b0f06b211 */ /* 0x0c2fe400078810ff */
[C---:B--2---:R-:W-:Y:S02]  /*19430*/  @!P2 LEA R8, P5, R12.reuse, R11, 0x2 ;  /* 0x0000000b0c08a211 */ /* 0x044fe400078a10ff */
[-C--:B------:R-:W-:Y:S01]  /*19440*/  @!P3 LEA.HI.X R7, R15, R48.reuse, R20, 0x2, P4 ;  /* 0x000000300f07b211 */ /* 0x080fe200020f1414 */
[C---:B------:R-:W-:Y:S01]  /*19450*/  VIADD R15, R211.reuse, 0x90 ;  /* 0x00000090d30f7836 */ /* 0x040fe20000000000 */
[----:B------:R-:W-:Y:S01]  /*19460*/  @!P2 LEA.HI.X R9, R12, R48, R14, 0x2, P5 ;  /* 0x000000300c09a211 */ /* 0x000fe200028f140e */
[----:B------:R-:W-:-:S02]  /*19470*/  VIADD R12, R211, 0x98 ;  /* 0x00000098d30c7836 */ /* 0x000fc40000000000 */
[C---:B------:R-:W-:Y:S01]  /*19480*/  VIADD R20, R211.reuse, 0x80 ;  /* 0x00000080d3147836 */ /* 0x040fe20000000000 */
[----:B------:R1:W-:Y:S01]  /*19490*/  @!P3 ST.E.64 desc[UR52][R6.64], R80 ;  /* 0x000000500600b985 */ /* 0x0003e2000c101b34 */
[----:B------:R-:W-:Y:S01]  /*194a0*/  VIADD R14, R211, 0x88 ;  /* 0x00000088d30e7836 */ /* 0x000fe20000000000 */
[----:B------:R-:W-:Y:S02]  /*194b0*/  ISETP.GE.AND P3, PT, R15, UR4, PT ;  /* 0x000000040f007c0c */ /* 0x000fe4000bf66270 */
[----:B------:R2:W-:Y:S01]  /*194c0*/  @!P2 ST.E.64 desc[UR52][R8.64], R84 ;  /* 0x000000540800a985 */ /* 0x0005e2000c101b34 */
[----:B------:R-:W-:Y:S02]  /*194d0*/  ISETP.GE.AND P2, PT, R12, UR4, PT ;  /* 0x000000040c007c0c */ /* 0x000fe4000bf46270 */
[----:B------:R-:W-:Y:S02]  /*194e0*/  SHF.R.S32.HI R20, RZ, 0x1f, R20 ;  /* 0x0000001fff147819 */ /* 0x000fe40000011414 */
[----:B------:R-:W-:-:S02]  /*194f0*/  SHF.R.S32.HI R14, RZ, 0x1f, R14 ;  /* 0x0000001fff0e7819 */ /* 0x000fc4000001140e */
[-C--:B-1----:R-:W-:Y:S02]  /*19500*/  @!P0 LEA R6, P4, R25, R11.reuse, 0x2 ;  /* 0x0000000b19068211 */ /* 0x082fe400078810ff */
[----:B--2---:R-:W-:Y:S02]  /*19510*/  @!P1 LEA R8, P5, R13, R11, 0x2 ;  /* 0x0000000b0d089211 */ /* 0x004fe400078a10ff */
[-C--:B------:R-:W-:Y:S01]  /*19520*/  @!P0 LEA.HI.X R7, R25, R48.reuse, R20, 0x2, P4 ;  /* 0x0000003019078211 */ /* 0x080fe200020f1414 */
[----:B------:R-:W-:Y:S01]  /*19530*/  VIADD R20, R211, 0xa0 ;  /* 0x000000a0d3147836 */ /* 0x000fe20000000000 */
[----:B------:R-:W-:Y:S01]  /*19540*/  @!P1 LEA.HI.X R9, R13, R48, R14, 0x2, P5 ;  /* 0x000000300d099211 */ /* 0x000fe200028f140e */
[C---:B------:R-:W-:Y:S02]  /*19550*/  VIADD R14, R211.reuse, 0xa8 ;  /* 0x000000a8d30e7836 */ /* 0x040fe40000000000 */
[C---:B------:R-:W-:Y:S01]  /*19560*/  VIADD R13, R211.reuse, 0x98 ;  /* 0x00000098d30d7836 */ /* 0x040fe20000000000 */
        /* <DEDUP_REMOVED lines=13> */
[----:B------:R1:W-:Y:S01]  /*19640*/  @!P3 ST.E.64 desc[UR52][R6.64], R96 ;  /* 0x000000600600b985 */ /* 0x0003e2000c101b34 */
[----:B------:R-:W-:Y:S01]  /*19650*/  VIADD R15, R211, 0xa8 ;  /* 0x000000a8d30f7836 */ /* 0x000fe20000000000 */
[----:B------:R-:W-:Y:S01]  /*19660*/  ISETP.GE.AND P3, PT, R21, UR4, PT ;  /* 0x0000000415007c0c */ /* 0x000fe2000bf66270 */
[----:B------:R-:W-:Y:S01]  /*19670*/  VIADD R12, R211, 0xc0 ;  /* 0x000000c0d30c7836 */ /* 0x000fe20000000000 */
[----:B------:R-:W-:Y:S01]  /*19680*/  ISETP.GE.AND P4, PT, R13, UR4, PT ;  /* 0x000000040d007c0c */ /* 0x000fe2000bf86270 */
[----:B------:R2:W-:Y:S01]  /*19690*/  @!P2 ST.E.64 desc[UR52][R8.64], R100 ;  /* 0x000000640800a985 */ /* 0x0005e2000c101b34 */
[----:B------:R-:W-:Y:S02]  /*196a0*/  SHF.R.S32.HI R15, RZ, 0x1f, R15 ;  /* 0x0000001fff0f7819 */ /* 0x000fe4000001140f */
[----:B-1----:R-:W-:-:S04]  /*196b0*/  @!P0 LEA R6, P5, R20, R11, 0x2 ;  /* 0x0000000b14068211 */ /* 0x002fc800078a10ff */
[-C--:B------:R-:W-:Y:S01]  /*196c0*/  @!P0 LEA.HI.X R7, R20, R48.reuse, R25, 0x2, P5 ;  /* 0x0000003014078211 */ /* 0x080fe200028f1419 */
[C---:B------:R-:W-:Y:S01]  /*196d0*/  VIADD R25, R211.reuse, 0xb0 ;  /* 0x000000b0d3197836 */ /* 0x040fe20000000000 */
[C---:B--2---:R-:W-:Y:S01]  /*196e0*/  @!P1 LEA R8, P2, R14.reuse, R11, 0x2 ;  /* 0x0000000b0e089211 */ /* 0x044fe200078410ff */
[C---:B------:R-:W-:Y:S02]  /*196f0*/  VIADD R20, R211.reuse, 0xd0 ;  /* 0x000000d0d3147836 */ /* 0x040fe40000000000 */
[----:B------:R1:W-:Y:S01]  /*19700*/  @!P0 ST.E.64 desc[UR52][R6.64], R104 ;  /* 0x0000006806008985 */ /* 0x0003e2000c101b34 */
[----:B------:R-:W-:Y:S01]  /*19710*/  @!P1 LEA.HI.X R9, R14, R48, R15, 0x2, P2 ;  /* 0x000000300e099211 */ /* 0x000fe200010f140f */
[C---:B------:R-:W-:Y:S01]  /*19720*/  VIADD R15, R211.reuse, 0xb8 ;  /* 0x000000b8d30f7836 */ /* 0x040fe20000000000 */
[----:B------:R-:W-:Y:S01]  /*19730*/  ISETP.GE.AND P2, PT, R12, UR4, PT ;  /* 0x000000040c007c0c */ /* 0x000fe2000bf46270 */
[----:B------:R-:W-:Y:S01]  /*19740*/  VIADD R14, R211, 0xc8 ;  /* 0x000000c8d30e7836 */ /* 0x000fe20000000000 */
[----:B------:R-:W-:Y:S01]  /*19750*/  SHF.R.S32.HI R25, RZ, 0x1f, R25 ;  /* 0x0000001fff197819 */ /* 0x000fe20000011419 */
[----:B------:R2:W-:Y:S01]  /*19760*/  @!P1 ST.E.64 desc[UR52][R8.64], R108 ;  /* 0x0000006c08009985 */ /* 0x0005e2000c101b34 */
[----:B------:R-:W-:-:S02]  /*19770*/  SHF.R.S32.HI R15, RZ, 0x1f, R15 ;  /* 0x0000001fff0f7819 */ /* 0x000fc4000001140f */
[----:B------:R-:W-:Y:S02]  /*19780*/  ISETP.GE.AND P1, PT, R14, UR4, PT ;  /* 0x000000040e007c0c */ /* 0x000fe4000bf26270 */
[----:B-1----:R-:W-:-:S04]  /*19790*/  @!P3 LEA R6, P0, R21, R11, 0x2 ;  /* 0x0000000b1506b211 */ /* 0x002fc800078010ff */
[-C--:B------:R-:W-:Y:S01]  /*197a0*/  @!P3 LEA.HI.X R7, R21, R48.reuse, R25, 0x2, P0 ;  /* 0x000000301507b211 */ /* 0x080fe200000f1419 */
[----:B------:R-:W-:Y:S01]  /*197b0*/  VIADD R21, R211, 0xd8 ;  /* 0x000000d8d3157836 */ /* 0x000fe20000000000 */
[----:B--2---:R-:W-:Y:S01]  /*197c0*/  @!P4 LEA R8, P5, R13, R11, 0x2 ;  /* 0x0000000b0d08c211 */ /* 0x004fe200078a10ff */
[----:B------:R-:W-:Y:S01]  /*197d0*/  VIADD R25, R211, 0xc8 ;  /* 0x000000c8d3197836 */ /* 0x000fe20000000000 */
[----:B------:R-:W-:Y:S01]  /*197e0*/  ISETP.GE.AND P0, PT, R20, UR4, PT ;  /* 0x0000000414007c0c */ /* 0x000fe2000bf06270 */
[----:B------:R1:W-:Y:S01]  /*197f0*/  @!P3 ST.E.64 desc[UR52][R6.64], R112 ;  /* 0x000000700600b985 */ /* 0x0003e2000c101b34 */
[----:B------:R-:W-:Y:S01]  /*19800*/  @!P4 LEA.HI.X R9, R13, R48, R15, 0x2, P5 ;  /* 0x000000300d09c211 */ /* 0x000fe200028f140f */
[C---:B------:R-:W-:Y:S01]  /*19810*/  VIADD R13, R211.reuse, 0xc0 ;  /* 0x000000c0d30d7836 */ /* 0x040fe20000000000 */
[----:B------:R-:W-:Y:S01]  /*19820*/  SHF.R.S32.HI R25, RZ, 0x1f, R25 ;  /* 0x0000001fff197819 */ /* 0x000fe20000011419 */
[----:B------:R-:W-:Y:S02]  /*19830*/  VIADD R15, R211, 0xe0 ;  /* 0x000000e0d30f7836 */ /* 0x000fe40000000000 */
[----:B------:R2:W-:Y:S01]  /*19840*/  @!P4 ST.E.64 desc[UR52][R8.64], R116 ;  /* 0x000000740800c985 */ /* 0x0005e2000c101b34 */
[----:B------:R-:W-:-:S02]  /*19850*/  ISETP.GE.AND P4, PT, R21, UR4, PT ;  /* 0x0000000415007c0c */ /* 0x000fc4000bf86270 */
[----:B------:R-:W-:Y:S02]  /*19860*/  SHF.R.S32.HI R13, RZ, 0x1f, R13 ;  /* 0x0000001fff0d7819 */ /* 0x000fe4000001140d */
[----:B-1----:R-:W-:-:S04]  /*19870*/  @!P2 LEA R6, P3, R12, R11, 0x2 ;  /* 0x0000000b0c06a211 */ /* 0x002fc800078610ff */
[-C--:B------:R-:W-:Y:S02]  /*19880*/  @!P2 LEA.HI.X R7, R12, R48.reuse, R13, 0x2, P3 ;  /* 0x000000300c07a211 */ /* 0x080fe400018f140d */
[-C--:B--2---:R-:W-:Y:S02]  /*19890*/  @!P1 LEA R8, P5, R14, R11.reuse, 0x2 ;  /* 0x0000000b0e089211 */ /* 0x084fe400078a10ff */
[----:B------:R-:W-:Y:S01]  /*198a0*/  @!P0 LEA R12, P3, R20, R11, 0x2 ;  /* 0x0000000b140c8211 */ /* 0x000fe200078610ff */
[----:B------:R1:W-:Y:S01]  /*198b0*/  @!P2 ST.E.64 desc[UR52][R6.64], R120 ;  /* 0x000000780600a985 */ /* 0x0003e2000c101b34 */
[----:B------:R-:W-:Y:S01]  /*198c0*/  @!P1 LEA.HI.X R9, R14, R48, R25, 0x2, P5 ;  /* 0x000000300e099211 */ /* 0x000fe200028f1419 */
[----:B------:R-:W-:Y:S01]  /*198d0*/  VIADD R25, R211, 0xd0 ;  /* 0x000000d0d3197836 */ /* 0x000fe20000000000 */
[----:B------:R-:W-:Y:S01]  /*198e0*/  ISETP.GE.AND P2, PT, R15, UR4, PT ;  /* 0x000000040f007c0c */ /* 0x000fe2000bf46270 */
[----:B------:R-:W-:Y:S02]  /*198f0*/  VIADD R14, R211, 0xe8 ;  /* 0x000000e8d30e7836 */ /* 0x000fe40000000000 */
[----:B------:R2:W-:Y:S01]  /*19900*/  @!P1 ST.E.64 desc[UR52][R8.64], R124 ;  /* 0x0000007c08009985 */ /* 0x0005e2000c101b34 */
[----:B------:R-:W-:-:S04]  /*19910*/  SHF.R.S32.HI R25, RZ, 0x1f, R25 ;  /* 0x0000001fff197819 */ /* 0x000fc80000011419 */
[-C--:B------:R-:W-:Y:S01]  /*19920*/  @!P0 LEA.HI.X R13, R20, R48.reuse, R25, 0x2, P3 ;  /* 0x00000030140d8211 */ /* 0x080fe200018f1419 */
[C---:B------:R-:W-:Y:S01]  /*19930*/  VIADD R25, R211.reuse, 0xf0 ;  /* 0x000000f0d3197836 */ /* 0x040fe20000000000 */
[----:B------:R-:W-:Y:S01]  /*19940*/  ISETP.GE.AND P3, PT, R14, UR4, PT ;  /* 0x000000040e007c0c */ /* 0x000fe2000bf66270 */
[----:B------:R-:W-:Y:S01]  /*19950*/  VIADD R20, R211, 0xf8 ;  /* 0x000000f8d3147836 */ /* 0x000fe20000000000 */
[-C--:B-1----:R-:W-:Y:S01]  /*19960*/  @!P4 LEA R6, P5, R21, R11.reuse, 0x2 ;  /* 0x0000000b1506c211 */ /* 0x082fe200078a10ff */
[----:B------:R1:W-:Y:S01]  /*19970*/  @!P0 ST.E.64 desc[UR52][R12.64], R128 ;  /* 0x000000800c008985 */ /* 0x0003e2000c101b34 */
[----:B------:R-:W-:Y:S02]  /*19980*/  ISETP.GE.AND P1, PT, R25, UR4, PT ;  /* 0x0000000419007c0c */ /* 0x000fe4000bf26270 */
[----:B------:R-:W-:Y:S01]  /*19990*/  @!P4 LEA.HI.X R7, R21, R48, R28, 0x2, P5 ;  /* 0x000000301507c211 */ /* 0x000fe200028f141c */
[----:B------:R-:W-:Y:S01]  /*199a0*/  VIADD R21, R211, 0xe0 ;  /* 0x000000e0d3157836 */ /* 0x000fe20000000000 */
[----:B--2---:R-:W-:Y:S01]  /*199b0*/  @!P2 LEA R8, P5, R15, R11, 0x2 ;  /* 0x0000000b0f08a211 */ /* 0x004fe200078a10ff */
[----:B------:R-:W-:Y:S01]  /*199c0*/  VIADD R28, R211, 0xf0 ;  /* 0x000000f0d31c7836 */ /* 0x000fe20000000000 */
[----:B------:R-:W-:Y:S01]  /*199d0*/  ISETP.GE.AND P0, PT, R20, UR4, PT ;  /* 0x0000000414007c0c */ /* 0x000fe2000bf06270 */
[----:B------:R2:W-:Y:S01]  /*199e0*/  @!P4 ST.E.64 desc[UR52][R6.64], R132 ;  /* 0x000000840600c985 */ /* 0x0005e2000c101b34 */
[----:B------:R-:W-:-:S02]  /*199f0*/  SHF.R.S32.HI R21, RZ, 0x1f, R21 ;  /* 0x0000001fff157819 */ /* 0x000fc40000011415 */
[----:B------:R-:W-:Y:S02]  /*19a00*/  SHF.R.S32.HI R28, RZ, 0x1f, R28 ;  /* 0x0000001fff1c7819 */ /* 0x000fe4000001141c */
[----:B------:R-:W-:Y:S01]  /*19a10*/  @!P2 LEA.HI.X R9, R15, R48, R21, 0x2, P5 ;  /* 0x000000300f09a211 */ /* 0x000fe200028f1415 */
[C---:B------:R-:W-:Y:S01]  /*19a20*/  VIADD R15, R211.reuse, 0xe8 ;  /* 0x000000e8d30f7836 */ /* 0x040fe20000000000 */
[----:B-1----:R-:W-:Y:S01]  /*19a30*/  @!P3 LEA R12, P4, R14, R11, 0x2 ;  /* 0x0000000b0e0cb211 */ /* 0x002fe200078810ff */
[----:B------:R-:W-:Y:S02]  /*19a40*/  VIADD R21, R211, 0xf8 ;  /* 0x000000f8d3157836 */ /* 0x000fe40000000000 */
[----:B------:R3:W-:Y:S01]  /*19a50*/  @!P2 ST.E.64 desc[UR52][R8.64], R136 ;  /* 0x000000880800a985 */ /* 0x0007e2000c101b34 */
[----:B------:R-:W-:Y:S02]  /*19a60*/  SHF.R.S32.HI R15, RZ, 0x1f, R15 ;  /* 0x0000001fff0f7819 */ /* 0x000fe4000001140f */
[----:B------:R-:W-:-:S02]  /*19a70*/  SHF.R.S32.HI R21, RZ, 0x1f, R21 ;  /* 0x0000001fff157819 */ /* 0x000fc40000011415 */
[CC--:B--2---:R-:W-:Y:S02]  /*19a80*/  @!P1 LEA R6, P5, R25.reuse, R11.reuse, 0x2 ;  /* 0x0000000b19069211 */ /* 0x0c4fe400078a10ff */
[-C--:B------:R-:W-:Y:S02]  /*19a90*/  @!P3 LEA.HI.X R13, R14, R48.reuse, R15, 0x2, P4 ;  /* 0x000000300e0db211 */ /* 0x080fe400020f140f */
[C---:B------:R-:W-:Y:S02]  /*19aa0*/  @!P0 LEA R14, P4, R20.reuse, R11, 0x2 ;  /* 0x0000000b140e8211 */ /* 0x040fe400078810ff */
[-C--:B------:R-:W-:Y:S01]  /*19ab0*/  @!P1 LEA.HI.X R7, R25, R48.reuse, R28, 0x2, P5 ;  /* 0x0000003019079211 */ /* 0x080fe200028f141c */
[----:B------:R3:W-:Y:S01]  /*19ac0*/  @!P3 ST.E.64 desc[UR52][R12.64], R140 ;  /* 0x0000008c0c00b985 */ /* 0x0007e2000c101b34 */
[----:B------:R-:W-:-:S03]  /*19ad0*/  @!P0 LEA.HI.X R15, R20, R48, R21, 0x2, P4 ;  /* 0x00000030140f8211 */ /* 0x000fc600020f1415 */
[----:B------:R3:W-:Y:S04]  /*19ae0*/  @!P1 ST.E.64 desc[UR52][R6.64], R144 ;  /* 0x0000009006009985 */ /* 0x0007e8000c101b34 */
[----:B------:R3:W-:Y:S02]  /*19af0*/  @!P0 ST.E.64 desc[UR52][R14.64], R148 ;  /* 0x000000940e008985 */ /* 0x0007e4000c101b34 */
.L_x_3050:
[----:B------:R-:W-:Y:S05]  /*19b00*/  BSYNC B1 ;  /* 0x0000000000017941 */ /* 0x000fea0003800000 */
.L_x_3049:
[----:B------:R-:W-:-:S03]  /*19b10*/  UMOV UR4, 0xffffffff ;  /* 0xffffffff00047882 */ /* 0x000fc60000000000 */
[----:B------:R-:W-:Y:S05]  /*19b20*/  BRA.DIV UR4, `(.L_x_3051) ;  /* 0x000000ba044c7947 */ /* 0x000fea000b800000 */
[----:B0-----:R-:W0:Y:S04]  /*19b30*/  SHFL.IDX PT, R10, R10, 0x1, 0x1c1f ;  /* 0x003c1f000a0a7f89 */ /* 0x001e2800000e0000 */
[----:B------:R-:W4:Y:S02]  /*19b40*/  SHFL.IDX PT, R3, R3, 0x1, 0x1c1f ;  /* 0x003c1f0003037f89 */ /* 0x000f2400000e0000 */
.L_x_3282:
[----:B------:R-:W-:-:S13]  /*19b50*/  ISETP.GE.AND P0, PT, R24, R0, PT ;  /* 0x000000001800720c */ /* 0x000fda0003f06270 */
[----:B------:R-:W-:Y:S05]  /*19b60*/  @P0 BRA `(.L_x_3047) ;  /* 0x0000001c00d00947 */ /* 0x000fea0003800000 */
[----:B------:R-:W-:Y:S01]  /*19b70*/  ULDC UR4, c[0x0][0xac8] ;  /* 0x0002b20000047ab9 */ /* 0x000fe20000000800 */
[C---:B---3--:R-:W-:Y:S01]  /*19b80*/  VIADD R14, R211.reuse, 0x8 ;  /* 0x00000008d30e7836 */ /* 0x048fe20000000000 */
[C---:B------:R-:W-:Y:S01]  /*19b90*/  ISETP.GE.AND P2, PT, R211.reuse, UR4, PT ;  /* 0x00000004d3007c0c */ /* 0x040fe2000bf46270 */
[C---:B------:R-:W-:Y:S02]  /*19ba0*/  VIADD R12, R211.reuse, 0x10 ;  /* 0x00000010d30c7836 */ /* 0x040fe40000000000 */
[C---:B------:R-:W-:Y:S01]  /*19bb0*/  VIADD R15, R211.reuse, 0x18 ;  /* 0x00000018d30f7836 */ /* 0x040fe20000000000 */
[----:B------:R-:W-:Y:S01]  /*19bc0*/  ISETP.GE.AND P3, PT, R14, UR4, PT ;  /* 0x000000040e007c0c */ /* 0x000fe2000bf66270 */
[C---:B------:R-:W-:Y:S01]  /*19bd0*/  VIADD R20, R211.reuse, 0x8 ;  /* 0x00000008d3147836 */ /* 0x040fe20000000000 */
[----:B------:R-:W-:Y:S01]  /*19be0*/  ISETP.GE.AND P1, PT, R12, UR4, PT ;  /* 0x000000040c007c0c */ /* 0x000fe2000bf26270 */
[----:B--2---:R-:W-:Y:S01]  /*19bf0*/  VIADD R11, R211, 0x20 ;  /* 0x00000020d30b7836 */ /* 0x004fe20000000000 */
[----:B------:R-:W-:Y:S01]  /*19c00*/  ISETP.GE.AND P0, PT, R15, UR4, PT ;  /* 0x000000040f007c0c */ /* 0x000fe2000bf06270 */
[C---:B------:R-:W-:Y:S01]  /*19c10*/  VIADD R13, R211.reuse, 0x10 ;  /* 0x00000010d30d7836 */ /* 0x040fe20000000000 */
[----:B------:R-:W-:Y:S01]  /*19c20*/  SHF.R.S32.HI R20, RZ, 0x1f, R20 ;  /* 0x0000001fff147819 */ /* 0x000fe20000011414 */
[----:B------:R-:W-:-:S02]  /*19c30*/  VIADD R21, R211, 0x98 ;  /* 0x00000098d3157836 */ /* 0x000fc40000000000 */
[----:B----4-:R-:W-:Y:S01]  /*19c40*/  @!P2 IMAD.MOV.U32 R6, RZ, RZ, R3 ;  /* 0x000000ffff06a224 */ /* 0x010fe200078e0003 */
[----:B------:R-:W-:Y:S01]  /*19c50*/  SHF.R.S32.HI R13, RZ, 0x1f, R13 ;  /* 0x0000001fff0d7819 */ /* 0x000fe2000001140d */
[----:B0-----:R-:W-:Y:S01]  /*19c60*/  @!P2 IMAD.MOV.U32 R7, RZ, RZ, R10 ;  /* 0x000000ffff07a224 */ /* 0x001fe200078e000a */
[----:B------:R-:W-:Y:S02]  /*19c70*/  SHF.R.S32.HI R21, RZ, 0x1f, R21 ;  /* 0x0000001fff157819 */ /* 0x000fe40000011415 */
[----:B------:R-:W-:Y:S01]  /*19c80*/  @!P3 LEA R8, P4, R14, R3, 0x2 ;  /* 0x000000030e08b211 */ /* 0x000fe200078810ff */
[----:B------:R-:W-:-:S03]  /*19c90*/  @!P2 IMAD.WIDE R6, R211, 0x4, R6 ;  /* 0x00000004d306a825 */ /* 0x000fc600078e0206 */
[----:B------:R-:W-:Y:S01]  /*19ca0*/  @!P3 LEA.HI.X R9, R14, R10, R20, 0x2, P4 ;  /* 0x0000000a0e09b211 */ /* 0x000fe200020f1414 */
[----:B------:R-:W-:Y:S01]  /*19cb0*/  VIADD R14, R211, 0x28 ;  /* 0x00000028d30e7836 */ /* 0x000fe20000000000 */
[----:B------:R0:W-:Y:S01]  /*19cc0*/  @!P2 ST.E.64 desc[UR52][R6.64], R26 ;  /* 0x0000001a0600a985 */ /* 0x0001e2000c101b34 */
[----:B------:R-:W-:Y:S01]  /*19cd0*/  ISETP.GE.AND P2, PT, R11, UR4, PT ;  /* 0x000000040b007c0c */ /* 0x000fe2000bf46270 */
[----:B------:R-:W-:Y:S02]  /*19ce0*/  VIADD R20, R211, 0x18 ;  /* 0x00000018d3147836 */ /* 0x000fe40000000000 */
[----:B------:R2:W-:Y:S01]  /*19cf0*/  @!P3 ST.E.64 desc[UR52][R8.64], R30 ;  /* 0x0000001e0800b985 */ /* 0x0005e2000c101b34 */
[----:B------:R-:W-:Y:S02]  /*19d00*/  ISETP.GE.AND P3, PT, R14, UR4, PT ;  /* 0x000000040e007c0c */ /* 0x000fe4000bf66270 */
[----:B------:R-:W-:Y:S02]  /*19d10*/  SHF.R.S32.HI R20, RZ, 0x1f, R20 ;  /* 0x0000001fff147819 */ /* 0x000fe40000011414 */
[----:B0-----:R-:W-:-:S04]  /*19d20*/  @!P1 LEA R6, P5, R12, R3, 0x2 ;  /* 0x000000030c069211 */ /* 0x001fc800078a10ff */
[-C--:B------:R-:W-:Y:S01]  /*19d30*/  @!P1 LEA.HI.X R7, R12, R10.reuse, R13, 0x2, P5 ;  /* 0x0000000a0c079211 */ /* 0x080fe200028f140d */
[----:B------:R-:W-:Y:S01]  /*19d40*/  VIADD R12, R211, 0x30 ;  /* 0x00000030d30c7836 */ /* 0x000fe20000000000 */
[----:B--2---:R-:W-:Y:S01]  /*19d50*/  @!P0 LEA R8, P4, R15, R3, 0x2 ;  /* 0x000000030f088211 */ /* 0x004fe200078810ff */
[----:B------:R-:W-:Y:S02]  /*19d60*/  VIADD R13, R211, 0x20 ;  /* 0x00000020d30d7836 */ /* 0x000fe40000000000 */
[----:B------:R0:W-:Y:S01]  /*19d70*/  @!P1 ST.E.64 desc[UR52][R6.64], R34 ;  /* 0x0000002206009985 */ /* 0x0001e2000c101b34 */
[----:B------:R-:W-:Y:S02]  /*19d80*/  ISETP.GE.AND P1, PT, R12, UR4, PT ;  /* 0x000000040c007c0c */ /* 0x000fe4000bf26270 */
[----:B------:R-:W-:Y:S02]  /*19d90*/  SHF.R.S32.HI R13, RZ, 0x1f, R13 ;  /* 0x0000001fff0d7819 */ /* 0x000fe4000001140d */
[----:B------:R-:W-:Y:S01]  /*19da0*/  @!P0 LEA.HI.X R9, R15, R10, R20, 0x2, P4 ;  /* 0x0000000a0f098211 */ /* 0x000fe200020f1414 */
[----:B------:R-:W-:-:S02]  /*19db0*/  VIADD R15, R211, 0x38 ;  /* 0x00000038d30f7836 */ /* 0x000fc40000000000 */
[----:B------:R-:W-:Y:S02]  /*19dc0*/  VIADD R20, R211, 0x28 ;  /* 0x00000028d3147836 */ /* 0x000fe40000000000 */
[----:B------:R2:W-:Y:S01]  /*19dd0*/  @!P0 ST.E.64 desc[UR52][R8.64], R38 ;  /* 0x0000002608008985 */ /* 0x0005e2000c101b34 */
[----:B------:R-:W-:Y:S02]  /*19de0*/  ISETP.GE.AND P0, PT, R15, UR4, PT ;  /* 0x000000040f007c0c */ /* 0x000fe4000bf06270 */
[----:B------:R-:W-:Y:S02]  /*19df0*/  SHF.R.S32.HI R20, RZ, 0x1f, R20 ;  /* 0x0000001fff147819 */ /* 0x000fe40000011414 */
[----:B0-----:R-:W-:-:S04]  /*19e00*/  @!P2 LEA R6, P5, R11, R3, 0x2 ;  /* 0x000000030b06a211 */ /* 0x001fc800078a10ff */
[-C--:B------:R-:W-:Y:S01]  /*19e10*/  @!P2 LEA.HI.X R7, R11, R10.reuse, R13, 0x2, P5 ;  /* 0x0000000a0b07a211 */ /* 0x080fe200028f140d */
[C---:B------:R-:W-:Y:S02]  /*19e20*/  VIADD R11, R211.reuse, 0x40 ;  /* 0x00000040d30b7836 */ /* 0x040fe40000000000 */
[----:B------:R-:W-:Y:S01]  /*19e30*/  VIADD R13, R211, 0x30 ;  /* 0x00000030d30d7836 */ /* 0x000fe20000000000 */
[C---:B--2---:R-:W-:Y:S01]  /*19e40*/  @!P3 LEA R8, P4, R14.reuse, R3, 0x2 ;  /* 0x000000030e08b211 */ /* 0x044fe200078810ff */
        /* <DEDUP_REMOVED lines=20> */
[----:B------:R-:W-:Y:S01]  /*19f90*/  @!P0 ST.E.64 desc[UR52][R8.64], R54 ;  /* 0x0000003608008985 */ /* 0x000fe2000c101b34 */
[----:B------:R-:W-:Y:S02]  /*19fa0*/  ISETP.GE.AND P0, PT, R15, UR4, PT ;  /* 0x000000040f007c0c */ /* 0x000fe4000bf06270 */
[----:B------:R-:W-:Y:S02]  /*19fb0*/  SHF.R.S32.HI R20, RZ, 0x1f, R20 ;  /* 0x0000001fff147819 */ /* 0x000fe40000011414 */
[CC--:B0-----:R-:W-:Y:S02]  /*19fc0*/  @!P2 LEA R4, P5, R11.reuse, R3.reuse, 0x2 ;  /* 0x000000030b04a211 */ /* 0x0c1fe400078a10ff */
[C---:B------:R-:W-:Y:S02]  /*19fd0*/  @!P3 LEA R6, P4, R14.reuse, R3, 0x2 ;  /* 0x000000030e06b211 */ /* 0x040fe400078810ff */
[-C--:B------:R-:W-:Y:S01]  /*19fe0*/  @!P2 LEA.HI.X R5, R11, R10.reuse, R13, 0x2, P5 ;  /* 0x0000000a0b05a211 */ /* 0x080fe200028f140d */
[C---:B------:R-:W-:Y:S01]  /*19ff0*/  VIADD R11, R211.reuse, 0x60 ;  /* 0x00000060d30b7836 */ /* 0x040fe20000000000 */
[----:B------:R-:W-:Y:S01]  /*1a000*/  @!P3 LEA.HI.X R7, R14, R10, R20, 0x2, P4 ;  /* 0x0000000a0e07b211 */ /* 0x000fe200020f1414 */
[----:B------:R-:W-:-:S02]  /*1a010*/  VIADD R13, R211, 0x50 ;  /* 0x00000050d30d7836 */ /* 0x000fc40000000000 */
[----:B------:R0:W-:Y:S01]  /*1a020*/  @!P2 ST.E.64 desc[UR52][R4.64], R58 ;  /* 0x0000003a0400a985 */ /* 0x0001e2000c101b34 */
[----:B------:R-:W-:Y:S01]  /*1a030*/  ISETP.GE.AND P2, PT, R11, UR4, PT ;  /* 0x000000040b007c0c */ /* 0x000fe2000bf46270 */
[C---:B------:R-:W-:Y:S01]  /*1a040*/  VIADD R14, R211.reuse, 0x68 ;  /* 0x00000068d30e7836 */ /* 0x040fe20000000000 */
[----:B------:R-:W-:Y:S01]  /*1a050*/  SHF.R.S32.HI R13, RZ, 0x1f, R13 ;  /* 0x0000001fff0d7819 */ /* 0x000fe2000001140d */
[----:B------:R-:W-:Y:S01]  /*1a060*/  VIADD R20, R211, 0x58 ;  /* 0x00000058d3147836 */ /* 0x000fe20000000000 */
[----:B------:R2:W-:Y:S02]  /*1a070*/  @!P3 ST.E.64 desc[UR52][R6.64], R62 ;  /* 0x0000003e0600b985 */ /* 0x0005e4000c101b34 */
        /* <DEDUP_REMOVED lines=57> */
[----:B------:R-:W-:Y:S02]  /*1a410*/  ISETP.GE.AND P3, PT, R14, UR4, PT ;  /* 0x000000040e007c0c */ /* 0x000fe4000bf66270 */
[----:B0-----:R-:W-:-:S04]  /*1a420*/  @!P1 LEA R4, P5, R12, R3, 0x2 ;  /* 0x000000030c049211 */ /* 0x001fc800078a10ff */
[-C--:B------:R-:W-:Y:S01]  /*1a430*/  @!P1 LEA.HI.X R5, R12, R10.reuse, R13, 0x2, P5 ;  /* 0x0000000a0c059211 */ /* 0x080fe200028f140d */
[C---:B------:R-:W-:Y:S02]  /*1a440*/  VIADD R12, R211.reuse, 0xa0 ;  /* 0x000000a0d30c7836 */ /* 0x040fe40000000000 */
[----:B------:R-:W-:Y:S01]  /*1a450*/  VIADD R13, R211, 0xb8 ;  /* 0x000000b8d30d7836 */ /* 0x000fe20000000000 */
[C---:B--2---:R-:W-:Y:S01]  /*1a460*/  @!P0 LEA R6, P5, R15.reuse, R3, 0x2 ;  /* 0x000000030f068211 */ /* 0x044fe200078a10ff */
[----:B------:R0:W-:Y:S01]  /*1a470*/  @!P1 ST.E.64 desc[UR52][R4.64], R98 ;  /* 0x0000006204009985 */ /* 0x0001e2000c101b34 */
[----:B------:R-:W-:Y:S02]  /*1a480*/  SHF.R.S32.HI R12, RZ, 0x1f, R12 ;  /* 0x0000001fff0c7819 */ /* 0x000fe4000001140c */
[----:B------:R-:W-:Y:S01]  /*1a490*/  @!P0 LEA.HI.X R7, R15, R10, R21, 0x2, P5 ;  /* 0x0000000a0f078211 */ /* 0x000fe200028f1415 */
[C---:B------:R-:W-:Y:S02]  /*1a4a0*/  VIADD R21, R211.reuse, 0xa8 ;  /* 0x000000a8d3157836 */ /* 0x040fe40000000000 */
[----:B------:R-:W-:-:S02]  /*1a4b0*/  VIADD R15, R211, 0xb0 ;  /* 0x000000b0d30f7836 */ /* 0x000fc40000000000 */
[----:B------:R2:W-:Y:S01]  /*1a4c0*/  @!P0 ST.E.64 desc[UR52][R6.64], R102 ;  /* 0x0000006606008985 */ /* 0x0005e2000c101b34 */
[----:B------:R-:W-:Y:S02]  /*1a4d0*/  SHF.R.S32.HI R21, RZ, 0x1f, R21 ;  /* 0x0000001fff157819 */ /* 0x000fe40000011415 */
[----:B------:R-:W-:Y:S02]  /*1a4e0*/  SHF.R.S32.HI R15, RZ, 0x1f, R15 ;  /* 0x0000001fff0f7819 */ /* 0x000fe4000001140f */
[----:B0-----:R-:W-:-:S04]  /*1a4f0*/  @!P2 LEA R4, P1, R11, R3, 0x2 ;  /* 0x000000030b04a211 */ /* 0x001fc800078210ff */
[-C--:B------:R-:W-:Y:S01]  /*1a500*/  @!P2 LEA.HI.X R5, R11, R10.reuse, R12, 0x2, P1 ;  /* 0x0000000a0b05a211 */ /* 0x080fe200008f140c */
[----:B------:R-:W-:Y:S01]  /*1a510*/  VIADD R12, R211, 0xc0 ;  /* 0x000000c0d30c7836 */ /* 0x000fe20000000000 */
[----:B------:R-:W-:Y:S01]  /*1a520*/  ISETP.GE.AND P1, PT, R13, UR4, PT ;  /* 0x000000040d007c0c */ /* 0x000fe2000bf26270 */
[C---:B------:R-:W-:Y:S01]  /*1a530*/  VIADD R11, R211.reuse, 0xc8 ;  /* 0x000000c8d30b7836 */ /* 0x040fe20000000000 */
[----:B--2---:R-:W-:Y:S01]  /*1a540*/  @!P4 LEA R6, P0, R20, R3, 0x2 ;  /* 0x000000031406c211 */ /* 0x004fe200078010ff */
[----:B------:R0:W-:Y:S01]  /*1a550*/  @!P2 ST.E.64 desc[UR52][R4.64], R106 ;  /* 0x0000006a0400a985 */ /* 0x0001e2000c101b34 */
[----:B------:R-:W-:Y:S02]  /*1a560*/  ISETP.GE.AND P2, PT, R12, UR4, PT ;  /* 0x000000040c007c0c */ /* 0x000fe4000bf46270 */
[----:B------:R-:W-:Y:S01]  /*1a570*/  @!P4 LEA.HI.X R7, R20, R10, R21, 0x2, P0 ;  /* 0x0000000a1407c211 */ /* 0x000fe200000f1415 */
[----:B------:R-:W-:Y:S01]  /*1a580*/  VIADD R20, R211, 0xb8 ;  /* 0x000000b8d3147836 */ /* 0x000fe20000000000 */
[----:B------:R-:W-:-:S03]  /*1a590*/  ISETP.GE.AND P0, PT, R11, UR4, PT ;  /* 0x000000040b007c0c */ /* 0x000fc6000bf06270 */
[----:B------:R2:W-:Y:S01]  /*1a5a0*/  @!P4 ST.E.64 desc[UR52][R6.64], R110 ;  /* 0x0000006e0600c985 */ /* 0x0005e2000c101b34 */
[----:B------:R-:W-:Y:S02]  /*1a5b0*/  SHF.R.S32.HI R20, RZ, 0x1f, R20 ;  /* 0x0000001fff147819 */ /* 0x000fe40000011414 */
[----:B0-----:R-:W-:-:S04]  /*1a5c0*/  @!P3 LEA R4, P5, R14, R3, 0x2 ;  /* 0x000000030e04b211 */ /* 0x001fc800078a10ff */
[-C--:B------:R-:W-:Y:S01]  /*1a5d0*/  @!P3 LEA.HI.X R5, R14, R10.reuse, R15, 0x2, P5 ;  /* 0x0000000a0e05b211 */ /* 0x080fe200028f140f */
[C---:B------:R-:W-:Y:S02]  /*1a5e0*/  VIADD R14, R211.reuse, 0xd0 ;  /* 0x000000d0d30e7836 */ /* 0x040fe40000000000 */
[----:B------:R-:W-:Y:S01]  /*1a5f0*/  VIADD R15, R211, 0xc0 ;  /* 0x000000c0d30f7836 */ /* 0x000fe20000000000 */
[CC--:B--2---:R-:W-:Y:S01]  /*1a600*/  @!P1 LEA R6, P4, R13.reuse, R3.reuse, 0x2 ;  /* 0x000000030d069211 */ /* 0x0c4fe200078810ff */
[----:B------:R0:W-:Y:S01]  /*1a610*/  @!P3 ST.E.64 desc[UR52][R4.64], R114 ;  /* 0x000000720400b985 */ /* 0x0001e2000c101b34 */
[----:B------:R-:W-:Y:S02]  /*1a620*/  ISETP.GE.AND P3, PT, R14, UR4, PT ;  /* 0x000000040e007c0c */ /* 0x000fe4000bf66270 */
[----:B------:R-:W-:Y:S02]  /*1a630*/  SHF.R.S32.HI R15, RZ, 0x1f, R15 ;  /* 0x0000001fff0f7819 */ /* 0x000fe4000001140f */
[----:B------:R-:W-:Y:S01]  /*1a640*/  @!P1 LEA.HI.X R7, R13, R10, R20, 0x2, P4 ;  /* 0x0000000a0d079211 */ /* 0x000fe200020f1414 */
[----:B------:R-:W-:Y:S01]  /*1a650*/  VIADD R13, R211, 0xd8 ;  /* 0x000000d8d30d7836 */ /* 0x000fe20000000000 */
[----:B------:R-:W-:Y:S01]  /*1a660*/  @!P0 LEA R8, P4, R11, R3, 0x2 ;  /* 0x000000030b088211 */ /* 0x000fe200078810ff */
[----:B------:R-:W-:-:S02]  /*1a670*/  VIADD R20, R211, 0xd0 ;  /* 0x000000d0d3147836 */ /* 0x000fc40000000000 */
[----:B------:R-:W-:Y:S01]  /*1a680*/  @!P1 ST.E.64 desc[UR52][R6.64], R118 ;  /* 0x0000007606009985 */ /* 0x000fe2000c101b34 */
[----:B------:R-:W-:Y:S02]  /*1a690*/  ISETP.GE.AND P1, PT, R13, UR4, PT ;  /* 0x000000040d007c0c */ /* 0x000fe4000bf26270 */
[----:B------:R-:W-:Y:S02]  /*1a6a0*/  SHF.R.S32.HI R20, RZ, 0x1f, R20 ;  /* 0x0000001fff147819 */ /* 0x000fe40000011414 */
[----:B0-----:R-:W-:-:S04]  /*1a6b0*/  @!P2 LEA R4, P5, R12, R3, 0x2 ;  /* 0x000000030c04a211 */ /* 0x001fc800078a10ff */
[----:B------:R-:W-:Y:S01]  /*1a6c0*/  @!P2 LEA.HI.X R5, R12, R10, R15, 0x2, P5 ;  /* 0x0000000a0c05a211 */ /* 0x000fe200028f140f */
[C---:B------:R-:W-:Y:S02]  /*1a6d0*/  VIADD R15, R211.reuse, 0xc8 ;  /* 0x000000c8d30f7836 */ /* 0x040fe40000000000 */
[----:B------:R-:W-:Y:S02]  /*1a6e0*/  VIADD R12, R211, 0xe0 ;  /* 0x000000e0d30c7836 */ /* 0x000fe40000000000 */
[----:B------:R0:W-:Y:S01]  /*1a6f0*/  @!P2 ST.E.64 desc[UR52][R4.64], R122 ;  /* 0x0000007a0400a985 */ /* 0x0001e2000c101b34 */
[----:B------:R-:W-:-:S04]  /*1a700*/  SHF.R.S32.HI R15, RZ, 0x1f, R15 ;  /* 0x0000001fff0f7819 */ /* 0x000fc8000001140f */
[----:B------:R-:W-:Y:S01]  /*1a710*/  @!P0 LEA.HI.X R9, R11, R10, R15, 0x2, P4 ;  /* 0x0000000a0b098211 */ /* 0x000fe200020f140f */
[C---:B------:R-:W-:Y:S01]  /*1a720*/  VIADD R15, R211.reuse, 0xe8 ;  /* 0x000000e8d30f7836 */ /* 0x040fe20000000000 */
[----:B------:R-:W-:Y:S01]  /*1a730*/  ISETP.GE.AND P4, PT, R12, UR4, PT ;  /* 0x000000040c007c0c */ /* 0x000fe2000bf86270 */
[----:B------:R-:W-:Y:S02]  /*1a740*/  VIADD R11, R211, 0xf0 ;  /* 0x000000f0d30b7836 */ /* 0x000fe40000000000 */
[----:B------:R2:W-:Y:S01]  /*1a750*/  @!P0 ST.E.64 desc[UR52][R8.64], R126 ;  /* 0x0000007e08008985 */ /* 0x0005e2000c101b34 */
[----:B------:R-:W-:Y:S02]  /*1a760*/  ISETP.GE.AND P2, PT, R15, UR4, PT ;  /* 0x000000040f007c0c */ /* 0x000fe4000bf46270 */
[----:B------:R-:W-:Y:S02]  /*1a770*/  ISETP.GE.AND P0, PT, R11, UR4, PT ;  /* 0x000000040b007c0c */ /* 0x000fe4000bf06270 */
[----:B0-----:R-:W-:-:S04]  /*1a780*/  @!P3 LEA R4, P5, R14, R3, 0x2 ;  /* 0x000000030e04b211 */ /* 0x001fc800078a10ff */
[-C--:B------:R-:W-:Y:S01]  /*1a790*/  @!P3 LEA.HI.X R5, R14, R10.reuse, R20, 0x2, P5 ;  /* 0x0000000a0e05b211 */ /* 0x080fe200028f1414 */
[----:B------:R-:W-:Y:S01]  /*1a7a0*/  VIADD R14, R211, 0xd8 ;  /* 0x000000d8d30e7836 */ /* 0x000fe20000000000 */
[-C--:B------:R-:W-:Y:S01]  /*1a7b0*/  @!P1 LEA R6, P5, R13, R3.reuse, 0x2 ;  /* 0x000000030d069211 */ /* 0x080fe200078a10ff */
[----:B------:R-:W-:Y:S02]  /*1a7c0*/  VIADD R20, R211, 0xe8 ;  /* 0x000000e8d3147836 */ /* 0x000fe40000000000 */
[----:B------:R0:W-:Y:S01]  /*1a7d0*/  @!P3 ST.E.64 desc[UR52][R4.64], R130 ;  /* 0x000000820400b985 */ /* 0x0001e2000c101b34 */
[----:B------:R-:W-:Y:S02]  /*1a7e0*/  SHF.R.S32.HI R14, RZ, 0x1f, R14 ;  /* 0x0000001fff0e7819 */ /* 0x000fe4000001140e */
[----:B------:R-:W-:Y:S02]  /*1a7f0*/  SHF.R.S32.HI R20, RZ, 0x1f, R20 ;  /* 0x0000001fff147819 */ /* 0x000fe40000011414 */
[----:B------:R-:W-:Y:S01]  /*1a800*/  @!P1 LEA.HI.X R7, R13, R10, R14, 0x2, P5 ;  /* 0x0000000a0d079211 */ /* 0x000fe200028f140e */
[----:B------:R-:W-:Y:S01]  /*1a810*/  VIADD R13, R211, 0xe0 ;  /* 0x000000e0d30d7836 */ /* 0x000fe20000000000 */
[----:B--2---:R-:W-:Y:S01]  /*1a820*/  @!P2 LEA R8, P5, R15, R3, 0x2 ;  /* 0x000000030f08a211 */ /* 0x004fe200078a10ff */
[----:B------:R-:W-:-:S02]  /*1a830*/  VIADD R14, R211, 0xf0 ;  /* 0x000000f0d30e7836 */ /* 0x000fc40000000000 */
[----:B------:R2:W-:Y:S01]  /*1a840*/  @!P1 ST.E.64 desc[UR52][R6.64], R134 ;  /* 0x0000008606009985 */ /* 0x0005e2000c101b34 */
[----:B------:R-:W-:Y:S02]  /*1a850*/  SHF.R.S32.HI R13, RZ, 0x1f, R13 ;  /* 0x0000001fff0d7819 */ /* 0x000fe4000001140d */
[----:B------:R-:W-:Y:S02]  /*1a860*/  SHF.R.S32.HI R14, RZ, 0x1f, R14 ;  /* 0x0000001fff0e7819 */ /* 0x000fe4000001140e */
[CC--:B0-----:R-:W-:Y:S02]  /*1a870*/  @!P4 LEA R4, P3, R12.reuse, R3.reuse, 0x2 ;  /* 0x000000030c04c211 */ /* 0x0c1fe400078610ff */
[-C--:B------:R-:W-:Y:S02]  /*1a880*/  @!P2 LEA.HI.X R9, R15, R10.reuse, R20, 0x2, P5 ;  /* 0x0000000a0f09a211 */ /* 0x080fe400028f1414 */
[----:B------:R-:W-:Y:S02]  /*1a890*/  @!P4 LEA.HI.X R5, R12, R10, R13, 0x2, P3 ;  /* 0x0000000a0c05c211 */ /* 0x000fe400018f140d */
[----:B------:R-:W-:-:S03]  /*1a8a0*/  @!P0 LEA R12, P3, R11, R3, 0x2 ;  /* 0x000000030b0c8211 */ /* 0x000fc600078610ff */
[----:B------:R2:W-:Y:S01]  /*1a8b0*/  @!P4 ST.E.64 desc[UR52][R4.64], R138 ;  /* 0x0000008a0400c985 */ /* 0x0005e2000c101b34 */
[----:B------:R-:W-:Y:S01]  /*1a8c0*/  @!P0 LEA.HI.X R13, R11, R10, R14, 0x2, P3 ;  /* 0x0000000a0b0d8211 */ /* 0x000fe200018f140e */
[----:B------:R-:W-:Y:S02]  /*1a8d0*/  VIADD R11, R211, 0xf8 ;  /* 0x000000f8d30b7836 */ /* 0x000fe40000000000 */
[----:B------:R2:W-:Y:S04]  /*1a8e0*/  @!P2 ST.E.64 desc[UR52][R8.64], R142 ;  /* 0x0000008e0800a985 */ /* 0x0005e8000c101b34 */
[----:B------:R2:W-:Y:S01]  /*1a8f0*/  @!P0 ST.E.64 desc[UR52][R12.64], R146 ;  /* 0x000000920c008985 */ /* 0x0005e2000c101b34 */
[----:B------:R-:W-:-:S13]  /*1a900*/  ISETP.GE.AND P0, PT, R11, UR4, PT ;  /* 0x000000040b007c0c */ /* 0x000fda000bf06270 */
[----:B--2---:R-:W-:Y:S05]  /*1a910*/  @P0 BRA `(.L_x_3047) ;  /* 0x0000001000640947 */ /* 0x004fea0003800000 */
[----:B------:R-:W-:Y:S01]  /*1a920*/  VIADD R14, R211, 0xf8 ;  /* 0x000000f8d30e7836 */ /* 0x000fe20000000000 */
[----:B------:R-:W-:-:S04]  /*1a930*/  LEA R4, P0, R11, R3, 0x2 ;  /* 0x000000030b047211 */ /* 0x000fc800078010ff */
[----:B------:R-:W-:-:S04]  /*1a940*/  SHF.R.S32.HI R14, RZ, 0x1f, R14 ;  /* 0x0000001fff0e7819 */ /* 0x000fc8000001140e */
[----:B------:R-:W-:-:S05]  /*1a950*/  LEA.HI.X R5, R11, R10, R14, 0x2, P0 ;  /* 0x0000000a0b057211 */ /* 0x000fca00000f140e */
[----:B------:R0:W-:Y:S01]  /*1a960*/  ST.E.64 desc[UR52][R4.64], R150 ;  /* 0x0000009604007985 */ /* 0x0001e2000c101b34 */
[----:B------:R-:W-:Y:S05]  /*1a970*/  BRA `(.L_x_3047) ;  /* 0x00000010004c7947 */ /* 0x000fea0003800000 */
.L_x_3034:
[----:B0-----:R-:W3:Y:S01]  /*1a980*/  LDL R9, [R1+0x38] ;  /* 0x0000380001097983 */ /* 0x001ee20000100800 */
[----:B------:R-:W-:Y:S01]  /*1a990*/  ULDC.64 UR4, c[0x0][0xc08] ;  /* 0x0003020000047ab9 */ /* 0x000fe20000000a00 */
[----:B------:R-:W3:Y:S01]  /*1a9a0*/  LDC.64 R6, c[0x0][0xc00] ;  /* 0x00030000ff067b82 */ /* 0x000ee20000000a00 */
[----:B------:R-:W-:Y:S01]  /*1a9b0*/  ISETP.NE.U32.AND P0, PT, RZ, UR4, PT ;  /* 0x00000004ff007c0c */ /* 0x000fe2000bf05070 */
[----:B------:R-:W4:Y:S01]  /*1a9c0*/  LDL R8, [R1+0x34] ;  /* 0x0000340001087983 */ /* 0x000f220000100800 */
[----:B------:R-:W-:Y:S02]  /*1a9d0*/  IMAD.MOV.U32 R3, RZ, RZ, RZ ;  /* 0x000000ffff037224 */ /* 0x000fe400078e00ff */
[----:B------:R-:W-:Y:S01]  /*1a9e0*/  ISETP.NE.AND.EX P1, PT, RZ, UR5, PT, P0 ;  /* 0x00000005ff007c0c */ /* 0x000fe2000bf25300 */
[----:B------:R-:W-:Y:S02]  /*1a9f0*/  ULDC.64 UR4, c[0x0][0xc00] ;  /* 0x0003000000047ab9 */ /* 0x000fe40000000a00 */
[----:B------:R-:W-:-:S04]  /*1aa00*/  ISETP.NE.U32.AND P0, PT, RZ, UR4, PT ;  /* 0x00000004ff007c0c */ /* 0x000fc8000bf05070 */
[----:B------:R-:W-:-:S06]  /*1aa10*/  ISETP.NE.AND.EX P0, PT, RZ, UR5, PT, P0 ;  /* 0x00000005ff007c0c */ /* 0x000fcc000bf05300 */
[----:B------:R-:W0:Y:S01]  /*1aa20*/  @P1 LDC.64 R4, c[0x0][0xc08] ;  /* 0x00030200ff041b82 */ /* 0x000e220000000a00 */
[----:B------:R-:W-:Y:S02]  /*1aa30*/  ULDC UR4, c[0x0][0xa88] ;  /* 0x0002a20000047ab9 */ /* 0x000fe40000000800 */
[----:B------:R-:W-:Y:S01]  /*1aa40*/  IMAD.U32 R24, RZ, RZ, UR4 ;  /* 0x00000004ff187e24 */ /* 0x000fe2000f8e00ff */
[----:B------:R-:W1:Y:S01]  /*1aa50*/  S2R R31, SR_TID.X ;  /* 0x00000000001f7919 */ /* 0x000e620000002100 */
[----:B---3--:R-:W-:-:S04]  /*1aa60*/  IMAD.WIDE R6, R9, 0x4, R6 ;  /* 0x0000000409067825 */ /* 0x008fc800078e0206 */
[----:B0-----:R-:W-:Y:S01]  /*1aa70*/  @P1 IMAD.WIDE R4, R9, 0x4, R4 ;  /* 0x0000000409041825 */ /* 0x001fe200078e0204 */
[----:B------:R0:W5:Y:S04]  /*1aa80*/  @P0 LDG.E R3, desc[UR52][R6.64] ;  /* 0x0000003406030981 */ /* 0x000168000c1e1900 */
[----:B------:R0:W5:Y:S01]  /*1aa90*/  @P1 LDG.E R24, desc[UR52][R4.64] ;  /* 0x0000003404181981 */ /* 0x000162000c1e1900 */
[----:B----4-:R-:W-:Y:S01]  /*1aaa0*/  ISETP.NE.AND P2, PT, R8, RZ, PT ;  /* 0x000000ff0800720c */ /* 0x010fe20003f45270 */
[----:B-1----:R-:W-:Y:S01]  /*1aab0*/  VIADD R0, R31, 0xffffff80 ;  /* 0xffffff801f007836 */ /* 0x002fe20000000000 */
[----:B------:R-:W-:-:S04]  /*1aac0*/  SHF.R.S32.HI R28, RZ, 0x1f, R9 ;  /* 0x0000001fff1c7819 */ /* 0x000fc80000011409 */
[----:B------:R-:W-:-:S07]  /*1aad0*/  ISETP.GT.AND P3, PT, R0, 0x7f, PT ;  /* 0x0000007f0000780c */ /* 0x000fce0003f64270 */
[----:B------:R-:W1:Y:S02]  /*1aae0*/  @!P2 LDC R8, c[0x0][0xad4] ;  /* 0x0002b500ff08ab82 */ /* 0x000e640000000800 */
[----:B-1----:R0:W-:Y:S01]  /*1aaf0*/  @!P2 STL [R1+0x34], R8 ;  /* 0x000034080100a387 */ /* 0x0021e20000100800 */
[----:B------:R-:W-:Y:S01]  /*1ab00*/  ISETP.GT.AND P2, PT, R8, 0x1, PT ;  /* 0x000000010800780c */ /* 0x000fe20003f44270 */
[----:B------:R-:W-:-:S12]  /*1ab10*/  @P1 BRA `(.L_x_3052) ;  /* 0x0000000000101947 */ /* 0x000fd80003800000 */
[----:B------:R-:W-:Y:S05]  /*1ab20*/  @!P0 BRA `(.L_x_3052) ;  /* 0x00000000000c8947 */ /* 0x000fea0003800000 */
[----:B0-----:R-:W3:Y:S04]  /*1ab30*/  LDG.E R5, desc[UR52][R6.64] ;  /* 0x0000003406057981 */ /* 0x001ee8000c1e1900 */
[----:B-----5:R-:W3:Y:S02]  /*1ab40*/  LDG.E R24, desc[UR52][R6.64+0x4] ;  /* 0x0000043406187981 */ /* 0x020ee4000c1e1900 */
[----:B---3--:R-:W-:-:S07]  /*1ab50*/  IMAD.IADD R24, R24, 0x1, -R5 ;  /* 0x0000000118187824 */ /* 0x008fce00078e0a05 */
.L_x_3052:
[----:B------:R-:W-:Y:S01]  /*1ab60*/  BSSY B1, `(.L_x_3053) ;  /* 0x0000036000017945 */ /* 0x000fe20003800000 */
[----:B------:R-:W-:Y:S02]  /*1ab70*/  SEL R29, R9, RZ, !P0 ;  /* 0x000000ff091d7207 */ /* 0x000fe40004000000 */
[----:B------:R-:W-:Y:S02]  /*1ab80*/  SEL R28, R28, RZ, !P0 ;  /* 0x000000ff1c1c7207 */ /* 0x000fe40004000000 */
[----:B-----5:R-:W-:Y:S01]  /*1ab90*/  SHF.R.S32.HI R26, RZ, 0x1f, R3 ;  /* 0x0000001fff1a7819 */ /* 0x020fe20000011403 */
[----:B------:R-:W-:Y:S06]  /*1aba0*/  @P3 BRA `(.L_x_3054) ;  /* 0x0000000000c43947 */ /* 0x000fec0003800000 */
[----:B------:R-:W1:Y:S01]  /*1abb0*/  LDC R33, c[0x0][0xbe8] ;  /* 0x0002fa00ff217b82 */ /* 0x000e620000000800 */
[----:B------:R-:W-:Y:S01]  /*1abc0*/  IADD3 R31, R228, -0x80, R31 ;  /* 0xffffff80e41f7810 */ /* 0x000fe20007ffe01f */
[----:B-1----:R-:W-:-:S05]  /*1abd0*/  IMAD R0, R24, R33, RZ ;  /* 0x0000002118007224 */ /* 0x002fca00078e02ff */
[----:B------:R-:W-:-:S13]  /*1abe0*/  ISETP.GE.AND P0, PT, R31, R0, PT ;  /* 0x000000001f00720c */ /* 0x000fda0003f06270 */
[----:B------:R-:W-:Y:S05]  /*1abf0*/  @P0 BRA `(.L_x_3054) ;  /* 0x0000000000b00947 */ /* 0x000fea0003800000 */
[----:B------:R-:W3:Y:S01]  /*1ac00*/  LDL.LU R30, [R1+0x40] ;  /* 0x00004000011e7983 */ /* 0x000ee20000300800 */
[----:B------:R-:W-:Y:S01]  /*1ac10*/  IMAD.MOV.U32 R20, RZ, RZ, 0x9b8 ;  /* 0x000009b8ff147424 */ /* 0x000fe200078e00ff */
[----:B------:R-:W-:Y:S01]  /*1ac20*/  ISETP.GT.AND P0, PT, R8, 0x1, PT ;  /* 0x000000010800780c */ /* 0x000fe20003f04270 */
[----:B------:R-:W1:Y:S01]  /*1ac30*/  LDC.64 R10, c[0x0][0xba8] ;  /* 0x0002ea00ff0a7b82 */ /* 0x000e620000000a00 */
[----:B------:R-:W-:Y:S01]  /*1ac40*/  ISETP.NE.AND P1, PT, R33, 0x1, PT ;  /* 0x000000012100780c */ /* 0x000fe20003f25270 */
[----:B------:R-:W-:Y:S01]  /*1ac50*/  IMAD.MOV.U32 R21, RZ, RZ, R31 ;  /* 0x000000ffff157224 */ /* 0x000fe200078e001f */
[----:B------:R-:W-:-:S05]  /*1ac60*/  SEL R20, R20, 0x978, P0 ;  /* 0x0000097814147807 */ /* 0x000fca0000000000 */
[----:B0-----:R-:W0:Y:S08]  /*1ac70*/  LDC.64 R4, c[0x0][R20+0x220] ;  /* 0x0000880014047b82 */ /* 0x001e300000000a00 */
[----:B------:R-:W4:Y:S08]  /*1ac80*/  LDC.64 R12, c[0x0][R20+0x218] ;  /* 0x00008600140c7b82 */ /* 0x000f300000000a00 */
[----:B------:R-:W5:Y:S08]  /*1ac90*/  LDC.64 R6, c[0x0][R20+0x228] ;  /* 0x00008a0014067b82 */ /* 0x000f700000000a00 */
[----:B------:R-:W2:Y:S08]  /*1aca0*/  @P1 LDC R0, c[0x0][0xbec] ;  /* 0x0002fb00ff001b82 */ /* 0x000eb00000000800 */
[----:B------:R-:W5:Y:S08]  /*1acb0*/  LDC.64 R8, c[0x0][R20+0x210] ;  /* 0x0000840014087b82 */ /* 0x000f700000000a00 */
[----:B------:R-:W5:Y:S01]  /*1acc0*/  @P1 LDC R27, c[0x0][0xbf0] ;  /* 0x0002fc00ff1b1b82 */ /* 0x000f620000000800 */
[----:B--2---:R-:W-:-:S07]  /*1acd0*/  @P1 IMAD.HI.U32 R0, R31, R0, RZ ;  /* 0x000000001f001227 */ /* 0x004fce00078e00ff */
[----:B-1----:R-:W1:Y:S01]  /*1ace0*/  @!P0 LDC R10, c[0x0][0xb50] ;  /* 0x0002d400ff0a8b82 */ /* 0x002e620000000800 */
[-C--:B0-----:R-:W-:Y:S02]  /*1acf0*/  IMAD R5, R5, R29.reuse, RZ ;  /* 0x0000001d05057224 */ /* 0x081fe400078e02ff */
[----:B------:R-:W-:-:S05]  /*1ad00*/  IMAD.WIDE.U32 R14, R4, R29, RZ ;  /* 0x0000001d040e7225 */ /* 0x000fca00078e00ff */
[----:B------:R-:W0:Y:S01]  /*1ad10*/  @!P0 LDC R11, c[0x0][0xb54] ;  /* 0x0002d500ff0b8b82 */ /* 0x000e220000000800 */
        /* <DEDUP_REMOVED lines=8> */
[----:B---3--:R-:W-:-:S05]  /*1ada0*/  SEL R5, R30, RZ, P0 ;  /* 0x000000ff1e057207 */ /* 0x008fca0000000000 */
        /* <DEDUP_REMOVED lines=15> */
[----:B0-----:R-:W-:-:S05]  /*1aea0*/  LEA.HI.X R11, R6, R11, R0, 0x2, P0 ;  /* 0x0000000b060b7211 */ /* 0x001fca00000f1400 */
[----:B------:R1:W-:Y:S02]  /*1aeb0*/  STG.E desc[UR52][R10.64], R5 ;  /* 0x000000050a007986 */ /* 0x0003e4000c101934 */
.L_x_3054:
[----:B------:R-:W-:Y:S05]  /*1aec0*/  BSYNC B1 ;  /* 0x0000000000017941 */ /* 0x000fea0003800000 */
.L_x_3053:
[----:B------:R-:W-:Y:S05]  /*1aed0*/  @P2 BRA `(.L_x_3047) ;  /* 0x0000000800f42947 */ /* 0x000fea0003800000 */
[----:B------:R-:W0:Y:S01]  /*1aee0*/  S2R R0, SR_TID.X ;  /* 0x0000000000007919 */ /* 0x000e220000002100 */
[----:B------:R-:W3:Y:S01]  /*1aef0*/  LDC R9, c[0x0][0xbe8] ;  /* 0x0002fa00ff097b82 */ /* 0x000ee20000000800 */
[----:B------:R-:W-:Y:S01]  /*1af00*/  ULDC.64 UR4, c[0x0][0xaa0] ;  /* 0x0002a80000047ab9 */ /* 0x000fe20000000a00 */
[----:B---3--:R-:W-:Y:S01]  /*1af10*/  ISETP.NE.AND P0, PT, R9, 0x1, PT ;  /* 0x000000010900780c */ /* 0x008fe20003f05270 */
[----:B0-----:R-:W-:Y:S02]  /*1af20*/  VIADD R6, R0, 0xffffff80 ;  /* 0xffffff8000067836 */ /* 0x001fe40000000000 */
[----:B------:R-:W-:-:S03]  /*1af30*/  IMAD R0, R26, UR4, RZ ;  /* 0x000000041a007c24 */ /* 0x000fc6000f8e02ff */
[----:B-1----:R-:W-:-:S07]  /*1af40*/  SHF.R.S32.HI R5, RZ, 0x1f, R6 ;  /* 0x0000001fff057819 */ /* 0x002fce0000011406 */
[----:B------:R-:W0:Y:S01]  /*1af50*/  @P0 LDC R11, c[0x0][0xbec] ;  /* 0x0002fb00ff0b0b82 */ /* 0x000e220000000800 */
[----:B------:R-:W-:Y:S01]  /*1af60*/  IMAD R7, R3, UR5, R0 ;  /* 0x0000000503077c24 */ /* 0x000fe2000f8e0200 */
[----:B------:R-:W-:Y:S01]  /*1af70*/  LEA.HI R0, R5, R6, RZ, 0x3 ;  /* 0x0000000605007211 */ /* 0x000fe200078f18ff */
[----:B------:R-:W-:Y:S01]  /*1af80*/  IMAD.WIDE.U32 R4, R3, UR4, RZ ;  /* 0x0000000403047c25 */ /* 0x000fe2000f8e00ff */
[----:B------:R-:W-:Y:S02]  /*1af90*/  ULDC.64 UR4, c[0x0][0xae8] ;  /* 0x0002ba0000047ab9 */ /* 0x000fe40000000a00 */
[----:B------:R-:W-:Y:S02]  /*1afa0*/  LOP3.LUT R3, R0, 0xfffffff8, RZ, 0xc0, !PT ;  /* 0xfffffff800037812 */ /* 0x000fe400078ec0ff */
[----:B------:R-:W1:Y:S01]  /*1afb0*/  @P0 LDC R13, c[0x0][0xbf0] ;  /* 0x0002fc00ff0d0b82 */ /* 0x000e620000000800 */
[----:B------:R-:W-:Y:S01]  /*1afc0*/  SHF.R.S32.HI R10, RZ, 0x3, R0 ;  /* 0x00000003ff0a7819 */ /* 0x000fe20000011400 */
[----:B------:R-:W-:-:S02]  /*1afd0*/  IMAD.IADD R5, R5, 0x1, R7 ;  /* 0x0000000105057824 */ /* 0x000fc400078e0207 */
[----:B------:R-:W-:Y:S02]  /*1afe0*/  IMAD.IADD R3, R6, 0x1, -R3 ;  /* 0x0000000106037824 */ /* 0x000fe400078e0a03 */
[----:B------:R-:W-:-:S04]  /*1aff0*/  IMAD.WIDE.U32 R4, R209, UR4, R4 ;  /* 0x00000004d1047c25 */ /* 0x000fc8000f8e0004 */
[----:B------:R-:W-:Y:S02]  /*1b000*/  IMAD R3, R3, 0x20, R10 ;  /* 0x0000002003037824 */ /* 0x000fe400078e020a */
[----:B------:R-:W-:Y:S01]  /*1b010*/  IMAD R5, R209, UR5, R5 ;  /* 0x00000005d1057c24 */ /* 0x000fe2000f8e0205 */
[----:B------:R-:W-:Y:S01]  /*1b020*/  ULDC.64 UR4, c[0x0][0xaf0] ;  /* 0x0002bc0000047ab9 */ /* 0x000fe20000000a00 */
[----:B------:R-:W-:Y:S02]  /*1b030*/  IMAD.IADD R8, R228, 0x1, R3 ;  /* 0x00000001e4087824 */ /* 0x000fe400078e0203 */
[----:B------:R-:W-:Y:S02]  /*1b040*/  IMAD R6, R28, UR4, RZ ;  /* 0x000000041c067c24 */ /* 0x000fe4000f8e02ff */
[----:B0-----:R-:W-:-:S04]  /*1b050*/  @P0 IMAD.HI.U32 R0, R8, R11, RZ ;  /* 0x0000000b08000227 */ /* 0x001fc800078e00ff */
[----:B------:R-:W-:Y:S02]  /*1b060*/  IMAD.MOV.U32 R3, RZ, RZ, R8 ;  /* 0x000000ffff037224 */ /* 0x000fe400078e0008 */
[C---:B------:R-:W-:Y:S01]  /*1b070*/  IMAD R7, R29.reuse, UR5, R6 ;  /* 0x000000051d077c24 */ /* 0x040fe2000f8e0206 */
[----:B-1----:R-:W-:Y:S01]  /*1b080*/  @P0 SHF.R.U32.HI R3, RZ, R13, R0 ;  /* 0x0000000dff030219 */ /* 0x002fe20000011600 */
[----:B------:R-:W-:Y:S01]  /*1b090*/  IMAD.WIDE.U32 R4, R29, UR4, R4 ;  /* 0x000000041d047c25 */ /* 0x000fe2000f8e0004 */
[----:B------:R-:W-:Y:S02]  /*1b0a0*/  ULDC.64 UR4, c[0x0][0xae0] ;  /* 0x0002b80000047ab9 */ /* 0x000fe40000000a00 */
[----:B------:R-:W-:Y:S01]  /*1b0b0*/  SHF.R.S32.HI R0, RZ, 0x1f, R3 ;  /* 0x0000001fff007819 */ /* 0x000fe20000011403 */
[----:B------:R-:W-:Y:S02]  /*1b0c0*/  IMAD.IADD R5, R5, 0x1, R7 ;  /* 0x0000000105057824 */ /* 0x000fe400078e0207 */
[----:B------:R-:W-:-:S02]  /*1b0d0*/  IMAD.MOV R7, RZ, RZ, -R3 ;  /* 0x000000ffff077224 */ /* 0x000fc400078e0a03 */
[----:B------:R-:W-:Y:S02]  /*1b0e0*/  IMAD R0, R0, UR4, RZ ;  /* 0x0000000400007c24 */ /* 0x000fe4000f8e02ff */
[----:B------:R-:W-:Y:S02]  /*1b0f0*/  IMAD R7, R9, R7, R8 ;  /* 0x0000000709077224 */ /* 0x000fe400078e0208 */
[----:B------:R-:W-:-:S04]  /*1b100*/  IMAD.WIDE.U32 R4, R3, UR4, R4 ;  /* 0x0000000403047c25 */ /* 0x000fc8000f8e0004 */
        /* <DEDUP_REMOVED lines=14> */
[----:B------:R0:W3:Y:S02]  /*1b1f0*/  SHFL.IDX PT, R14, R3, RZ, 0x181f ;  /* 0x00181fff030e7589 */ /* 0x0000e400000e0000 */
.L_x_3285:
[----:B------:R-:W-:Y:S01]  /*1b200*/  IMAD R21, R24, R9, RZ ;  /* 0x0000000918157224 */ /* 0x000fe200078e02ff */
[----:B------:R-:W-:Y:S01]  /*1b210*/  BSSY B1, `(.L_x_3056) ;  /* 0x000001f000017945 */ /* 0x000fe20003800000 */
[----:B------:R-:W-:-:S05]  /*1b220*/  IMAD.IADD R228, R10, 0x1, R228 ;  /* 0x000000010ae47824 */ /* 0x000fca00078e02e4 */
[----:B------:R-:W-:-:S13]  /*1b230*/  ISETP.GE.AND P0, PT, R228, R21, PT ;  /* 0x00000015e400720c */ /* 0x000fda0003f06270 */
[----:B------:R-:W-:Y:S05]  /*1b240*/  @P0 BRA `(.L_x_3057) ;  /* 0x00000000006c0947 */ /* 0x000fea0003800000 */
[----:B------:R-:W-:Y:S01]  /*1b250*/  ULDC UR4, c[0x0][0xac8] ;  /* 0x0002b20000047ab9 */ /* 0x000fe20000000800 */
[C---:B------:R-:W-:Y:S01]  /*1b260*/  VIADD R4, R215.reuse, 0x40 ;  /* 0x00000040d7047836 */ /* 0x040fe20000000000 */
[C---:B------:R-:W-:Y:S01]  /*1b270*/  ISETP.GE.AND P3, PT, R215.reuse, UR4, PT ;  /* 0x00000004d7007c0c */ /* 0x040fe2000bf66270 */
[C---:B------:R-:W-:Y:S01]  /*1b280*/  VIADD R15, R215.reuse, 0x80 ;  /* 0x00000080d70f7836 */ /* 0x040fe20000000000 */
[----:B------:R-:W-:Y:S01]  /*1b290*/  SHF.R.S32.HI R5, RZ, 0x1f, R215 ;  /* 0x0000001fff057819 */ /* 0x000fe200000114d7 */
[C---:B------:R-:W-:Y:S01]  /*1b2a0*/  VIADD R12, R215.reuse, 0xc0 ;  /* 0x000000c0d70c7836 */ /* 0x040fe20000000000 */
[----:B------:R-:W-:Y:S01]  /*1b2b0*/  ISETP.GE.AND P2, PT, R4, UR4, PT ;  /* 0x0000000404007c0c */ /* 0x000fe2000bf46270 */
[----:B------:R-:W-:Y:S01]  /*1b2c0*/  VIADD R25, R215, 0x80 ;  /* 0x00000080d7197836 */ /* 0x000fe20000000000 */
[----:B------:R-:W-:Y:S01]  /*1b2d0*/  ISETP.GE.AND P1, PT, R15, UR4, PT ;  /* 0x000000040f007c0c */ /* 0x000fe2000bf26270 */
[----:B------:R-:W-:Y:S01]  /*1b2e0*/  VIADD R13, R215, 0xc0 ;  /* 0x000000c0d70d7836 */ /* 0x000fe20000000000 */
[----:B------:R-:W-:-:S02]  /*1b2f0*/  ISETP.GE.AND P0, PT, R12, UR4, PT ;  /* 0x000000040c007c0c */ /* 0x000fc4000bf06270 */
[----:B------:R-:W-:Y:S02]  /*1b300*/  SHF.R.S32.HI R25, RZ, 0x1f, R25 ;  /* 0x0000001fff197819 */ /* 0x000fe40000011419 */
[----:B------:R-:W-:Y:S02]  /*1b310*/  SHF.R.S32.HI R13, RZ, 0x1f, R13 ;  /* 0x0000001fff0d7819 */ /* 0x000fe4000001140d */
[----:B---3--:R-:W-:-:S03]  /*1b320*/  @!P3 LEA R6, P5, R215, R14, 0x1 ;  /* 0x0000000ed706b211 */ /* 0x008fc600078a08ff */
[----:B------:R-:W-:Y:S02]  /*1b330*/  @!P2 LEA R8, P4, R4, R14, 0x1 ;  /* 0x0000000e0408a211 */ /* 0x000fe400078808ff */
[C---:B-1----:R-:W-:Y:S01]  /*1b340*/  @!P3 LEA.HI.X R7, R215.reuse, R0, R5, 0x1, P5 ;  /* 0x00000000d707b211 */ /* 0x042fe200028f0c05 */
[----:B------:R-:W-:Y:S01]  /*1b350*/  VIADD R5, R215, 0x40 ;  /* 0x00000040d7057836 */ /* 0x000fe20000000000 */
[----:B------:R-:W-:-:S03]  /*1b360*/  @!P1 LEA R10, P5, R15, R14, 0x1 ;  /* 0x0000000e0f0a9211 */ /* 0x000fc600078a08ff */
[----:B------:R4:W-:Y:S01]  /*1b370*/  @!P3 ST.E.128 desc[UR52][R6.64], RZ ;  /* 0x000000ff0600b985 */ /* 0x0009e2000c101d34 */
[----:B------:R-:W-:Y:S02]  /*1b380*/  SHF.R.S32.HI R5, RZ, 0x1f, R5 ;  /* 0x0000001fff057819 */ /* 0x000fe40000011405 */
[-C--:B------:R-:W-:Y:S02]  /*1b390*/  @!P1 LEA.HI.X R11, R15, R0.reuse, R25, 0x1, P5 ;  /* 0x000000000f0b9211 */ /* 0x080fe400028f0c19 */
[----:B------:R-:W-:Y:S02]  /*1b3a0*/  @!P2 LEA.HI.X R9, R4, R0, R5, 0x1, P4 ;  /* 0x000000000409a211 */ /* 0x000fe400020f0c05 */
[----:B------:R-:W-:-:S03]  /*1b3b0*/  @!P0 LEA R4, P4, R12, R14, 0x1 ;  /* 0x0000000e0c048211 */ /* 0x000fc600078808ff */
[----:B------:R4:W-:Y:S01]  /*1b3c0*/  @!P2 ST.E.128 desc[UR52][R8.64], RZ ;  /* 0x000000ff0800a985 */ /* 0x0009e2000c101d34 */
[----:B------:R-:W-:-:S03]  /*1b3d0*/  @!P0 LEA.HI.X R5, R12, R0, R13, 0x1, P4 ;  /* 0x000000000c058211 */ /* 0x000fc600020f0c0d */
[----:B------:R4:W-:Y:S04]  /*1b3e0*/  @!P1 ST.E.128 desc[UR52][R10.64], RZ ;  /* 0x000000ff0a009985 */ /* 0x0009e8000c101d34 */
[----:B------:R4:W-:Y:S02]  /*1b3f0*/  @!P0 ST.E.128 desc[UR52][R4.64], RZ ;  /* 0x000000ff04008985 */ /* 0x0009e4000c101d34 */
.L_x_3057:
[----:B------:R-:W-:Y:S05]  /*1b400*/  BSYNC B1 ;  /* 0x0000000000017941 */ /* 0x000fea0003800000 */
.L_x_3056:
[----:B------:R-:W-:-:S03]  /*1b410*/  UMOV UR4, 0xffffffff ;  /* 0xffffffff00047882 */ /* 0x000fc60000000000 */
[----:B------:R-:W-:Y:S05]  /*1b420*/  BRA.DIV UR4, `(.L_x_3058) ;  /* 0x000000a2048c7947 */ /* 0x000fea000b800000 */
[----:B-1----:R1:W0:Y:S04]  /*1b430*/  SHFL.IDX PT, R0, R20, 0x1, 0x181f ;  /* 0x00381f0014007f89 */ /* 0x00222800000e0000 */
[----:B---3--:R1:W3:Y:S02]  /*1b440*/  SHFL.IDX PT, R14, R3, 0x1, 0x181f ;  /* 0x00381f00030e7f89 */ /* 0x0082e400000e0000 */
.L_x_3289:
        /* <DEDUP_REMOVED lines=18> */
[-C--:B---3--:R-:W-:Y:S02]  /*1b570*/  @!P3 LEA R6, P5, R215, R14.reuse, 0x1 ;  /* 0x0000000ed706b211 */ /* 0x088fe400078a08ff */
        /* <DEDUP_REMOVED lines=12> */
.L_x_3060:
[----:B------:R-:W-:Y:S05]  /*1b640*/  BSYNC B1 ;  /* 0x0000000000017941 */ /* 0x000fea0003800000 */
.L_x_3059:
[----:B------:R-:W-:-:S03]  /*1b650*/  UMOV UR4, 0xffffffff ;  /* 0xffffffff00047882 */ /* 0x000fc60000000000 */
[----:B------:R-:W-:Y:S05]  /*1b660*/  BRA.DIV UR4, `(.L_x_3061) ;  /* 0x000000a204447947 */ /* 0x000fea000b800000 */
[----:B0-----:R0:W0:Y:S04]  /*1b670*/  SHFL.IDX PT, R0, R20, 0x2, 0x181f ;  /* 0x00581f0014007f89 */ /* 0x00102800000e0000 */
[----:B---3--:R3:W0:Y:S02]  /*1b680*/  SHFL.IDX PT, R14, R3, 0x2, 0x181f ;  /* 0x00581f00030e7f89 */ /* 0x00862400000e0000 */
.L_x_3293:
        /* <DEDUP_REMOVED lines=18> */
[-C--:B0-----:R-:W-:Y:S02]  /*1b7b0*/  @!P3 LEA R6, P5, R215, R14.reuse, 0x1 ;  /* 0x0000000ed706b211 */ /* 0x081fe400078a08ff */
        /* <DEDUP_REMOVED lines=12> */
.L_x_3063:
[----:B------:R-:W-:Y:S05]  /*1b880*/  BSYNC B1 ;  /* 0x0000000000017941 */ /* 0x000fea0003800000 */
.L_x_3062:
[----:B------:R-:W-:-:S03]  /*1b890*/  UMOV UR4, 0xffffffff ;  /* 0xffffffff00047882 */ /* 0x000fc60000000000 */
[----:B------:R-:W-:Y:S05]  /*1b8a0*/  BRA.DIV UR4, `(.L_x_3064) ;  /* 0x0000009e04fc7947 */ /* 0x000fea000b800000 */
[----:B0-----:R0:W0:Y:S04]  /*1b8b0*/  SHFL.IDX PT, R0, R20, 0x3, 0x181f ;  /* 0x00781f0014007f89 */ /* 0x00102800000e0000 */
[----:B------:R0:W0:Y:S02]  /*1b8c0*/  SHFL.IDX PT, R14, R3, 0x3, 0x181f ;  /* 0x00781f00030e7f89 */ /* 0x00002400000e0000 */
.L_x_3297:
[----:B01-3--:R-:W-:-:S05]  /*1b8d0*/  VIADD R3, R228, 0x60 ;  /* 0x00000060e4037836 */ /* 0x00bfca0000000000 */
[----:B------:R-:W-:-:S13]  /*1b8e0*/  ISETP.GE.AND P0, PT, R3, R21, PT ;  /* 0x000000150300720c */ /* 0x000fda0003f06270 */
[----:B------:R-:W-:Y:S05]  /*1b8f0*/  @P0 BRA `(.L_x_3047) ;  /* 0x00000000006c0947 */ /* 0x000fea0003800000 */
[----:B------:R-:W-:Y:S01]  /*1b900*/  ULDC UR4, c[0x0][0xac8] ;  /* 0x0002b20000047ab9 */ /* 0x000fe20000000800 */
[C---:B----4-:R-:W-:Y:S01]  /*1b910*/  VIADD R4, R215.reuse, 0x40 ;  /* 0x00000040d7047836 */ /* 0x050fe20000000000 */
        /* <DEDUP_REMOVED lines=11> */
[----:B------:R-:W-:-:S03]  /*1b9d0*/  @!P3 LEA R6, P5, R215, R14, 0x1 ;  /* 0x0000000ed706b211 */ /* 0x000fc600078a08ff */
[----:B------:R-:W-:Y:S02]  /*1b9e0*/  @!P2 LEA R8, P4, R4, R14, 0x1 ;  /* 0x0000000e0408a211 */ /* 0x000fe400078808ff */
[C---:B------:R-:W-:Y:S01]  /*1b9f0*/  @!P3 LEA.HI.X R7, R215.reuse, R0, R5, 0x1, P5 ;  /* 0x00000000d707b211 */ /* 0x040fe200028f0c05 */
        /* <DEDUP_REMOVED lines=11> */
.L_x_3047:
[----:B------:R-:W-:Y:S05]  /*1bab0*/  BSYNC B0 ;  /* 0x0000000000007941 */ /* 0x000fea0003800000 */
.L_x_3033:
[----:B------:R-:W-:Y:S02]  /*1bac0*/  ULDC UR4, c[0x0][0xc3c] ;  /* 0x00030f0000047ab9 */ /* 0x000fe40000000800 */
[----:B--2---:R-:W-:-:S13]  /*1bad0*/  ISETP.GE.AND P0, PT, R51, UR4, PT ;  /* 0x0000000433007c0c */ /* 0x004fda000bf06270 */
[----:B------:R-:W-:Y:S05]  /*1bae0*/  @!P0 BRA `(.L_x_3065) ;  /* 0xfffffe5800848947 */ /* 0x000fea000383ffff */
[----:B------:R-:W-:Y:S05]  /*1baf0*/  BRA `(.L_x_2832) ;  /* 0x0000007c00c47947 */ /* 0x000fea0003800000 */
.L_x_2830:
        /* <DEDUP_REMOVED lines=16> */
.L_x_3066:
        /* <DEDUP_REMOVED lines=43> */
.L_x_3070:
        /* <DEDUP_REMOVED lines=37> */
.L_x_3068:
        /* <DEDUP_REMOVED lines=13> */
.L_x_3071:
        /* <DEDUP_REMOVED lines=62> */
.L_x_3072:
        /* <DEDUP_REMOVED lines=61> */
.L_x_3073:
[----:B------:R-:W-:-:S05]  /*1c980*/  LOP3.LUT R25, RZ, R2, RZ, 0x33, !PT ;  /* 0x00000002ff197212 */ /* 0x000fca00078e33ff */
[----:B------:R-:W-:Y:S01]  /*1c990*/  IMAD.IADD R25, R6, 0x1, R25 ;  /* 0x0000000106197824 */ /* 0x000fe200078e0219 */
[----:B------:R-:W-:Y:S06]  /*1c9a0*/  BRA `(.L_x_3074) ;  /* 0x00000000000c7947 */ /* 0x000fec0003800000 */
.L_x_3069:
[----:B------:R-:W-:Y:S02]  /*1c9b0*/  IMAD.MOV.U32 R25, RZ, RZ, RZ ;  /* 0x000000ffff197224 */ /* 0x000fe400078e00ff */
[----:B------:R-:W-:Y:S02]  /*1c9c0*/  IMAD.U32 R24, RZ, RZ, UR6 ;  /* 0x00000006ff187e24 */ /* 0x000fe4000f8e00ff */
[----:B------:R-:W-:-:S07]  /*1c9d0*/  IMAD.MOV.U32 R26, RZ, RZ, RZ ;  /* 0x000000ffff1a7224 */ /* 0x000fce00078e00ff */
.L_x_3074:
[----:B------:R-:W-:-:S13]  /*1c9e0*/  ISETP.NE.AND P0, PT, R7, RZ, PT ;  /* 0x000000ff0700720c */ /* 0x000fda0003f05270 */
[----:B------:R-:W0:Y:S01]  /*1c9f0*/  @!P0 S2R R3, SR_CgaCtaId ;  /* 0x0000000000038919 */ /* 0x000e220000008800 */
[----:B------:R-:W-:-:S04]  /*1ca00*/  @!P0 MOV R2, 0x400 ;  /* 0x0000040000028802 */ /* 0x000fc80000000f00 */
[----:B0-----:R-:W-:-:S05]  /*1ca10*/  @!P0 LEA R2, R3, R2, 0x18 ;  /* 0x0000000203028211 */ /* 0x001fca00078ec0ff */
[----:B------:R1:W-:Y:S01]  /*1ca20*/  @!P0 STS.128 [R2+0x228d0], R24 ;  /* 0x0228d01802008388 */ /* 0x0003e20000000c00 */
[----:B------:R-:W-:Y:S06]  /*1ca30*/  BAR.ARV 0x5, 0x180 ;  /* 0x0146000000007b1d */ /* 0x000fec0000002000 */
.L_x_3067:
[----:B------:R2:W-:Y:S01]  /*1ca40*/  STL [R1+0x20], RZ ;  /* 0x000020ff01007387 */ /* 0x0005e20000100800 */
[----:B------:R-:W-:Y:S01]  /*1ca50*/  ULDC UR4, c[0x0][0xc3c] ;  /* 0x00030f0000047ab9 */ /* 0x000fe20000000800 */
[----:B------:R-:W-:Y:S01]  /*1ca60*/  IMAD.MOV.U32 R23, RZ, RZ, 0x1 ;  /* 0x00000001ff177424 */ /* 0x000fe200078e00ff */
[----:B0-----:R-:W-:Y:S01]  /*1ca70*/  ISETP.GE.AND P0, PT, R27, UR4, PT ;  /* 0x000000041b007c0c */ /* 0x001fe2000bf06270 */
[----:B------:R-:W-:-:S12]  /*1ca80*/  IMAD.MOV.U32 R19, RZ, RZ, RZ ;  /* 0x000000ffff137224 */ /* 0x000fd800078e00ff */
[----:B--2---:R-:W-:Y:S05]  /*1ca90*/  @P0 BRA `(.L_x_3075) ;  /* 0x0000006c00000947 */ /* 0x004fea0003800000 */
[----:B------:R-:W0:Y:S01]  /*1caa0*/  S2UR UR5, SR_CgaCtaId ;  /* 0x00000000000579c3 */ /* 0x000e220000008800 */
[C---:B-1----:R-:W-:Y:S01]  /*1cab0*/  IMAD.SHL.U32 R2, R0.reuse, 0x8, RZ ;  /* 0x0000000800027824 */ /* 0x042fe200078e00ff */
[----:B------:R-:W-:Y:S01]  /*1cac0*/  LOP3.LUT R5, R0, 0x7f, RZ, 0xc0, !PT ;  /* 0x0000007f00057812 */ /* 0x000fe200078ec0ff */
[----:B------:R-:W-:Y:S01]  /*1cad0*/  UMOV UR4, 0x400 ;  /* 0x0000040000047882 */ /* 0x000fe20000000000 */
[----:B------:R1:W-:Y:S01]  /*1cae0*/  STL [R1+0x20], RZ ;  /* 0x000020ff01007387 */ /* 0x0003e20000100800 */
[----:B------:R-:W-:Y:S01]  /*1caf0*/  BSSY B8, `(.L_x_3075) ;  /* 0x00006ba000087945 */ /* 0x000fe20003800000 */
[C---:B------:R-:W-:Y:S01]  /*1cb00*/  LOP3.LUT R3, R2.reuse, 0x1f8, RZ, 0xc0, !PT ;  /* 0x000001f802037812 */ /* 0x040fe200078ec0ff */
[----:B------:R-:W-:Y:S01]  /*1cb10*/  IMAD.SHL.U32 R29, R5, 0x8, RZ ;  /* 0x00000008051d7824 */ /* 0x000fe200078e00ff */
[----:B------:R-:W-:Y:S01]  /*1cb20*/  LOP3.LUT R2, R2, 0x38, RZ, 0xc0, !PT ;  /* 0x0000003802027812 */ /* 0x000fe200078ec0ff */
[----:B------:R-:W-:Y:S01]  /*1cb30*/  IMAD.MOV.U32 R28, RZ, RZ, 0x1 ;  /* 0x00000001ff1c7424 */ /* 0x000fe200078e00ff */
[----:B------:R-:W-:Y:S01]  /*1cb40*/  LOP3.LUT R4, R3, 0x38, R0, 0x78, !PT ;  /* 0x0000003803047812 */ /* 0x000fe200078e7800 */
[----:B------:R-:W-:Y:S01]  /*1cb50*/  IMAD.SHL.U32 R0, R0, 0x10, RZ ;  /* 0x0000001000007824 */ /* 0x000fe200078e00ff */
[----:B------:R-:W-:-:S02]  /*1cb60*/  SHF.R.U32.HI R3, RZ, 0x3, R5 ;  /* 0x00000003ff037819 */ /* 0x000fc40000011605 */
[----:B------:R-:W-:Y:S02]  /*1cb70*/  CS2R R18, SRZ ;  /* 0x0000000000127805 */ /* 0x000fe4000001ff00 */
[----:B------:R-:W-:Y:S01]  /*1cb80*/  LOP3.LUT R29, R4, 0x200, R29, 0xf8, !PT ;  /* 0x00000200041d7812 */ /* 0x000fe200078ef81d */
[----:B------:R-:W-:Y:S01]  /*1cb90*/  IMAD.MOV.U32 R23, RZ, RZ, 0x1 ;  /* 0x00000001ff177424 */ /* 0x000fe200078e00ff */
[----:B------:R-:W-:Y:S01]  /*1cba0*/  LOP3.LUT R3, R3, 0x70, R0, 0xf8, !PT ;  /* 0x0000007003037812 */ /* 0x000fe200078ef800 */
[----:B------:R-:W-:Y:S01]  /*1cbb0*/  ULDC.64 UR40, c[0x0][0x198] ;  /* 0x0000660000287ab9 */ /* 0x000fe20000000a00 */
[C---:B------:R-:W-:Y:S01]  /*1cbc0*/  LOP3.LUT R0, R2.reuse, 0x40, RZ, 0xfc, !PT ;  /* 0x0000004002007812 */ /* 0x040fe200078efcff */
[----:B------:R-:W-:Y:S01]  /*1cbd0*/  ULOP3.LUT UR38, UR36, 0x2, URZ, 0xfc, !UPT ;  /* 0x0000000224267892 */ /* 0x000fe2000f8efc3f */
[C---:B------:R-:W-:Y:S01]  /*1cbe0*/  LOP3.LUT R3, R2.reuse, 0x80, RZ, 0xfc, !PT ;  /* 0x0000008002037812 */ /* 0x040fe200078efcff */
[----:B------:R-:W-:Y:S01]  /*1cbf0*/  ULDC UR37, c[0x0][0xc] ;  /* 0x0000030000257ab9 */ /* 0x000fe20000000800 */
[----:B------:R-:W-:Y:S01]  /*1cc00*/  LOP3.LUT R2, R2, 0xc0, RZ, 0xfc, !PT ;  /* 0x000000c002027812 */ /* 0x000fe200078efcff */
[----:B0-----:R-:W-:-:S06]  /*1cc10*/  ULEA UR4, UR5, UR4, 0x18 ;  /* 0x0000000405047291 */ /* 0x001fcc000f8ec03f */
[----:B------:R-:W-:-:S04]  /*1cc20*/  IMAD.U32 R17, RZ, RZ, UR4 ;  /* 0x00000004ff117e24 */ /* 0x000fc8000f8e00ff */
[----:B------:R-:W-:-:S05]  /*1cc30*/  IMAD R0, R29, 0x2, R17 ;  /* 0x000000021d007824 */ /* 0x000fca00078e0211 */
[----:B------:R1:W-:Y:S02]  /*1cc40*/  STL [R1+0x4], R0 ;  /* 0x0000040001007387 */ /* 0x0003e40000100800 */
.L_x_3194:
[----:B------:R-:W-:Y:S05]  /*1cc50*/  YIELD ;  /* 0x0000000000007946 */ /* 0x000fea0003800000 */
[----:B------:R-:W-:Y:S01]  /*1cc60*/  ULDC.64 UR4, c[0x0][0xa28] ;  /* 0x00028a0000047ab9 */ /* 0x000fe20000000a00 */
[----:B------:R-:W-:Y:S01]  /*1cc70*/  IMAD.MOV.U32 R31, RZ, RZ, RZ ;  /* 0x000000ffff1f7224 */ /* 0x000fe200078e00ff */
[----:B------:R-:W-:Y:S01]  /*1cc80*/  ISETP.NE.U32.AND P0, PT, RZ, UR4, PT ;  /* 0x00000004ff007c0c */ /* 0x000fe2000bf05070 */
[----:B------:R-:W0:Y:S01]  /*1cc90*/  LDC.64 R4, c[0x0][0xa00] ;  /* 0x00028000ff047b82 */ /* 0x000e220000000a00 */
[----:B------:R-:W-:Y:S01]  /*1cca0*/  IMAD.MOV.U32 R8, RZ, RZ, RZ ;  /* 0x000000ffff087224 */ /* 0x000fe200078e00ff */
[----:B------:R-:W-:Y:S01]  /*1ccb0*/  ULDC.64 UR6, c[0x0][0xa10] ;  /* 0x0002840000067ab9 */ /* 0x000fe20000000a00 */
[----:B------:R-:W-:Y:S01]  /*1ccc0*/  ISETP.NE.AND.EX P0, PT, RZ, UR5, PT, P0 ;  /* 0x00000005ff007c0c */ /* 0x000fe2000bf05300 */
[----:B------:R-:W-:-:S12]  /*1ccd0*/  ULDC.64 UR4, c[0x0][0xa18] ;  /* 0x0002860000047ab9 */ /* 0x000fd80000000a00 */
[----:B--2---:R-:W2:Y:S02]  /*1cce0*/  @P0 LDC.64 R2, c[0x0][0xa28] ;  /* 0x00028a00ff020b82 */ /* 0x004ea40000000a00 */
[----:B--2---:R-:W-:-:S05]  /*1ccf0*/  @P0 IMAD.WIDE R2, R27, 0x4, R2 ;  /* 0x000000041b020825 */ /* 0x004fca00078e0202 */
[----:B------:R2:W5:Y:S01]  /*1cd00*/  @P0 LDG.E R31, desc[UR52][R2.64] ;  /* 0x00000034021f0981 */ /* 0x000562000c1e1900 */
[----:B------:R-:W-:Y:S01]  /*1cd10*/  ISETP.NE.U32.AND P0, PT, RZ, UR4, PT ;  /* 0x00000004ff007c0c */ /* 0x000fe2000bf05070 */
[----:B0-----:R-:W-:Y:S01]  /*1cd20*/  IMAD.WIDE R4, R27, 0x4, R4 ;  /* 0x000000041b047825 */ /* 0x001fe200078e0204 */
[----:B------:R-:W-:Y:S02]  /*1cd30*/  ISETP.NE.U32.AND P1, PT, RZ, UR6, PT ;  /* 0x00000006ff007c0c */ /* 0x000fe4000bf25070 */
[----:B------:R-:W-:Y:S01]  /*1cd40*/  ISETP.NE.AND.EX P2, PT, RZ, UR5, PT, P0 ;  /* 0x00000005ff007c0c */ /* 0x000fe2000bf45300 */
[----:B------:R-:W-:Y:S01]  /*1cd50*/  ULDC.64 UR4, c[0x0][0xa00] ;  /* 0x0002800000047ab9 */ /* 0x000fe20000000a00 */
[----:B------:R-:W-:Y:S01]  /*1cd60*/  ISETP.NE.AND.EX P1, PT, RZ, UR7, PT, P1 ;  /* 0x00000007ff007c0c */ /* 0x000fe2000bf25310 */
[----:B-1----:R-:W-:Y:S01]  /*1cd70*/  IMAD.MOV.U32 R0, RZ, RZ, RZ ;  /* 0x000000ffff007224 */ /* 0x002fe200078e00ff */
[----:B------:R-:W-:Y:S01]  /*1cd80*/  ISETP.NE.U32.AND P0, PT, RZ, UR4, PT ;  /* 0x00000004ff007c0c */ /* 0x000fe2000bf05070 */
[----:B--2---:R-:W0:Y:S03]  /*1cd90*/  LDC.64 R2, c[0x0][0xa10] ;  /* 0x00028400ff027b82 */ /* 0x004e260000000a00 */
[----:B------:R-:W-:-:S05]  /*1cda0*/  ISETP.NE.AND.EX P0, PT, RZ, UR5, PT, P0 ;  /* 0x00000005ff007c0c */ /* 0x000fca000bf05300 */
[----:B---3--:R-:W1:Y:S08]  /*1cdb0*/  @P2 LDC.64 R6, c[0x0][0xa18] ;  /* 0x00028600ff062b82 */ /* 0x008e700000000a00 */
[----:B------:R-:W2:Y:S01]  /*1cdc0*/  @P0 LDG.E R8, desc[UR52][R4.64] ;  /* 0x0000003404080981 */ /* 0x000ea2000c1e1900 */
[----:B------:R-:W-:Y:S01]  /*1cdd0*/  ULDC UR4, c[0x0][0x288] ;  /* 0x0000a20000047ab9 */ /* 0x000fe20000000800 */
[----:B0-----:R-:W-:-:S05]  /*1cde0*/  IMAD.WIDE R2, R27, 0x4, R2 ;  /* 0x000000041b027825 */ /* 0x001fca00078e0202 */
[----:B------:R-:W5:Y:S01]  /*1cdf0*/  @P1 LDG.E R0, desc[UR52][R2.64] ;  /* 0x0000003402001981 */ /* 0x000f62000c1e1900 */
[----:B-1----:R-:W-:-:S03]  /*1ce00*/  @P2 IMAD.WIDE R6, R27, 0x4, R6 ;  /* 0x000000041b062825 */ /* 0x002fc600078e0206 */
[----:B--2---:R0:W-:Y:S02]  /*1ce10*/  STL [R1+0x8], R8 ;  /* 0x0000080801007387 */ /* 0x0041e40000100800 */
[----:B0-----:R-:W-:Y:S01]  /*1ce20*/  IMAD.U32 R8, RZ, RZ, UR4 ;  /* 0x00000004ff087e24 */ /* 0x001fe2000f8e00ff */
[----:B------:R-:W-:-:S05]  /*1ce30*/  ULDC.64 UR4, c[0x0][0x418] ;  /* 0x0001060000047ab9 */ /* 0x000fca0000000a00 */
        /* <DEDUP_REMOVED lines=8> */
[----:B0-----:R-:W-:Y:S02]  /*1cec0*/  IMAD.U32 R7, RZ, RZ, UR5 ;  /* 0x00000005ff077e24 */ /* 0x001fe4000f8e00ff */
[----:B------:R-:W-:Y:S01]  /*1ced0*/  IMAD.U32 R10, RZ, RZ, UR4 ;  /* 0x00000004ff0a7e24 */ /* 0x000fe2000f8e00ff */
[----:B--2---:R0:W-:Y:S01]  /*1cee0*/  STL [R1], R8 ;  /* 0x0000000801007387 */ /* 0x0041e20000100800 */
[----:B------:R-:W-:Y:S01]  /*1cef0*/  IMAD.MOV.U32 R12, RZ, RZ, R8 ;  /* 0x000000ffff0c7224 */ /* 0x000fe200078e0008 */
[----:B----4-:R-:W-:Y:S06]  /*1cf00*/  @P2 BRA `(.L_x_3076) ;  /* 0x0000000000142947 */ /* 0x010fec0003800000 */
[----:B------:R-:W-:Y:S05]  /*1cf10*/  @!P0 BRA `(.L_x_3076) ;  /* 0x0000000000108947 */ /* 0x000fea0003800000 */
[----:B------:R-:W2:Y:S04]  /*1cf20*/  LDG.E R9, desc[UR52][R4.64] ;  /* 0x0000003404097981 */ /* 0x000ea8000c1e1900 */
[----:B------:R-:W2:Y:S02]  /*1cf30*/  LDG.E R6, desc[UR52][R4.64+0x4] ;  /* 0x0000043404067981 */ /* 0x000ea4000c1e1900 */
[----:B--2---:R-:W-:-:S05]  /*1cf40*/  IMAD.IADD R12, R6, 0x1, -R9 ;  /* 0x00000001060c7824 */ /* 0x004fca00078e0a09 */
[----:B------:R1:W-:Y:S02]  /*1cf50*/  STL [R1], R12 ;  /* 0x0000000c01007387 */ /* 0x0003e40000100800 */
.L_x_3076:
[----:B------:R-:W-:Y:S01]  /*1cf60*/  ULDC.64 UR4, c[0x0][0xa20] ;  /* 0x0002880000047ab9 */ /* 0x000fe20000000a00 */
[C---:B------:R-:W-:Y:S02]  /*1cf70*/  LOP3.LUT R4, R26.reuse, 0xff000000, RZ, 0xc0, !PT ;  /* 0xff0000001a047812 */ /* 0x040fe400078ec0ff */
[----:B------:R-:W-:Y:S02]  /*1cf80*/  ISETP.NE.U32.AND P0, PT, RZ, UR4, PT ;  /* 0x00000004ff007c0c */ /* 0x000fe4000bf05070 */
[----:B------:R-:W-:Y:S02]  /*1cf90*/  SHF.R.U32.HI R5, RZ, 0x8, R4 ;  /* 0x00000008ff057819 */ /* 0x000fe40000011604 */
[----:B------:R-:W-:Y:S02]  /*1cfa0*/  ISETP.NE.AND.EX P0, PT, RZ, UR5, PT, P0 ;  /* 0x00000005ff007c0c */ /* 0x000fe4000bf05300 */
[C---:B------:R-:W-:Y:S02]  /*1cfb0*/  LOP3.LUT R6, R26.reuse, 0xff0000, RZ, 0xc0, !PT ;  /* 0x00ff00001a067812 */ /* 0x040fe400078ec0ff */
[----:B------:R-:W-:-:S02]  /*1cfc0*/  LOP3.LUT R26, R26, 0xffff, RZ, 0xc0, !PT ;  /* 0x0000ffff1a1a7812 */ /* 0x000fc400078ec0ff */
[----:B------:R-:W-:-:S07]  /*1cfd0*/  LEA.HI R6, R6, R5, RZ, 0x10 ;  /* 0x0000000506067211 */ /* 0x000fce00078f80ff */
[----:B------:R-:W-:Y:S05]  /*1cfe0*/  @!P0 BRA `(.L_x_3077) ;  /* 0x0000000000108947 */ /* 0x000fea0003800000 */
[----:B------:R-:W2:Y:S02]  /*1cff0*/  LDC.64 R4, c[0x0][0xa20] ;  /* 0x00028800ff047b82 */ /* 0x000ea40000000a00 */
[----:B--2---:R-:W-:-:S05]  /*1d000*/  IMAD.WIDE R4, R27, 0x4, R4 ;  /* 0x000000041b047825 */ /* 0x004fca00078e0204 */
[----:B------:R2:W5:Y:S01]  /*1d010*/  LDG.E R10, desc[UR52][R4.64] ;  /* 0x00000034040a7981 */ /* 0x000562000c1e1900 */
[----:B------:R-:W-:Y:S05]  /*1d020*/  BRA `(.L_x_3078) ;  /* 0x0000000000247947 */ /* 0x000fea0003800000 */
.L_x_3077:
[----:B------:R-:W-:Y:S02]  /*1d030*/  ULDC.64 UR4, c[0x0][0xa08] ;  /* 0x0002820000047ab9 */ /* 0x000fe40000000a00 */
[----:B------:R-:W-:-:S04]  /*1d040*/  ISETP.NE.U32.AND P0, PT, RZ, UR4, PT ;  /* 0x00000004ff007c0c */ /* 0x000fc8000bf05070 */
[----:B------:R-:W-:-:S13]  /*1d050*/  ISETP.NE.AND.EX P0, PT, RZ, UR5, PT, P0 ;  /* 0x00000005ff007c0c */ /* 0x000fda000bf05300 */
[----:B------:R-:W-:Y:S05]  /*1d060*/  @!P0 BRA `(.L_x_3078) ;  /* 0x0000000000148947 */ /* 0x000fea0003800000 */
[----:B------:R-:W2:Y:S02]  /*1d070*/  LDC.64 R4, c[0x0][0xa08] ;  /* 0x00028200ff047b82 */ /* 0x000ea40000000a00 */
[----:B--2---:R-:W-:-:S05]  /*1d080*/  IMAD.WIDE R4, R27, 0x4, R4 ;  /* 0x000000041b047825 */ /* 0x004fca00078e0204 */
[----:B------:R-:W2:Y:S04]  /*1d090*/  LDG.E R10, desc[UR52][R4.64] ;  /* 0x00000034040a7981 */ /* 0x000ea8000c1e1900 */
[----:B------:R-:W2:Y:S02]  /*1d0a0*/  LDG.E R9, desc[UR52][R4.64+0x4] ;  /* 0x0000043404097981 */ /* 0x000ea4000c1e1900 */
[----:B--2---:R-:W-:-:S07]  /*1d0b0*/  IMAD.IADD R10, R9, 0x1, -R10 ;  /* 0x00000001090a7824 */ /* 0x004fce00078e0a0a */
.L_x_3078:
[----:B--2---:R-:W2:Y:S01]  /*1d0c0*/  @P1 LDG.E R5, desc[UR52][R2.64] ;  /* 0x0000003402051981 */ /* 0x004ea2000c1e1900 */
[----:B0-----:R-:W0:Y:S03]  /*1d0d0*/  LDC R8, c[0x0][0x448] ;  /* 0x00011200ff087b82 */ /* 0x001e260000000800 */
[----:B------:R3:W2:Y:S01]  /*1d0e0*/  @P1 LDG.E R4, desc[UR52][R2.64+0x4] ;  /* 0x0000043402041981 */ /* 0x0006a2000c1e1900 */
[----:B------:R-:W-:Y:S02]  /*1d0f0*/  IMAD.SHL.U32 R35, R25, 0x80, RZ ;  /* 0x0000008019237824 */ /* 0x000fe400078e00ff */
[----:B-----5:R-:W-:Y:S02]  /*1d100*/  IMAD.IADD R10, R10, 0x1, -R31 ;  /* 0x000000010a0a7824 */ /* 0x020fe400078e0a1f */
[----:B---3--:R-:W3:Y:S01]  /*1d110*/  LDC.64 R2, c[0x0][0x9e0] ;  /* 0x00027800ff027b82 */ /* 0x008ee20000000a00 */
[----:B0-----:R-:W-:Y:S01]  /*1d120*/  ISETP.NE.AND P2, PT, R8, 0x1, PT ;  /* 0x000000010800780c */ /* 0x001fe20003f45270 */
[----:B------:R-:W-:-:S12]  /*1d130*/  VIADD R8, R35, 0x7f ;  /* 0x0000007f23087836 */ /* 0x000fd80000000000 */
[----:B------:R-:W0:Y:S01]  /*1d140*/  @P2 LDC R9, c[0x0][0x44c] ;  /* 0x00011300ff092b82 */ /* 0x000e220000000800 */
[----:B---3--:R-:W-:-:S07]  /*1d150*/  ISETP.GE.AND P3, PT, R3, 0x1, PT ;  /* 0x000000010300780c */ /* 0x008fce0003f66270 */
[----:B------:R-:W3:Y:S01]  /*1d160*/  @P2 LDC R11, c[0x0][0x450] ;  /* 0x00011400ff0b2b82 */ /* 0x000ee20000000800 */
[----:B--2---:R-:W-:Y:S02]  /*1d170*/  @P1 IMAD.IADD R7, R4, 0x1, -R5 ;  /* 0x0000000104071824 */ /* 0x004fe400078e0a05 */
[----:B0-----:R-:W-:-:S04]  /*1d180*/  @P2 IMAD.HI.U32 R4, R8, R9, RZ ;  /* 0x0000000908042227 */ /* 0x001fc800078e00ff */
[----:B------:R-:W-:Y:S01]  /*1d190*/  IMAD.IADD R22, R10, 0x1, R7 ;  /* 0x000000010a167824 */ /* 0x000fe200078e0207 */
[----:B---3--:R-:W-:-:S03]  /*1d1a0*/  @P2 SHF.R.U32.HI R8, RZ, R11, R4 ;  /* 0x0000000bff082219 */ /* 0x008fc60000011604 */
[C---:B------:R-:W-:Y:S01]  /*1d1b0*/  VIADD R4, R22.reuse, 0x5f ;  /* 0x0000005f16047836 */ /* 0x040fe20000000000 */
[----:B------:R-:W-:-:S03]  /*1d1c0*/  IADD3 R9, R22, 0x1, -R12 ;  /* 0x0000000116097810 */ /* 0x000fc60007ffe80c */
        /* <DEDUP_REMOVED lines=17> */
.L_x_3081:
[----:B------:R-:W-:-:S13]  /*1d2e0*/  ISETP.NE.AND P0, PT, R3, 0x1, PT ;  /* 0x000000010300780c */ /* 0x000fda0003f05270 */
[----:B------:R-:W0:Y:S02]  /*1d2f0*/  @P0 LDC.64 R4, c[0x0][0x9e8] ;  /* 0x00027a00ff040b82 */ /* 0x000e240000000a00 */
[----:B0-----:R-:W-:-:S05]  /*1d300*/  @P0 IMAD.HI.U32 R4, R11, R4, RZ ;  /* 0x000000040b040227 */ /* 0x001fca00078e00ff */
[----:B------:R-:W-:-:S07]  /*1d310*/  @P0 SHF.R.U32.HI R11, RZ, R5, R4 ;  /* 0x00000005ff0b0219 */ /* 0x000fce0000011604 */
.L_x_3082:
[----:B------:R-:W-:Y:S05]  /*1d320*/  BSYNC B0 ;  /* 0x0000000000007941 */ /* 0x000fea0003800000 */
.L_x_3080:
[----:B------:R-:W-:-:S05]  /*1d330*/  IMAD R11, R11, R3, R3 ;  /* 0x000000030b0b7224 */ /* 0x000fca00078e0203 */
[----:B------:R-:W-:-:S07]  /*1d340*/  VIMNMX R2, R2, R11, PT ;  /* 0x0000000b02027248 */ /* 0x000fce0003fe0100 */
.L_x_3079:
[----:B------:R-:W0:Y:S01]  /*1d350*/  @P2 LDC R8, c[0x0][0x44c] ;  /* 0x00011300ff082b82 */ /* 0x000e220000000800 */
[----:B------:R-:W-:Y:S01]  /*1d360*/  VIADD R2, R2, 0x5f ;  /* 0x0000005f02027836 */ /* 0x000fe20000000000 */
[----:B------:R-:W-:Y:S01]  /*1d370*/  ULDC UR4, c[0x0][0x9dc] ;  /* 0x0002770000047ab9 */ /* 0x000fe20000000800 */
[----:B------:R-:W-:Y:S02]  /*1d380*/  IMAD.MOV.U32 R5, RZ, RZ, R35 ;  /* 0x000000ffff057224 */ /* 0x000fe400078e0023 */
[----:B------:R-:W-:-:S03]  /*1d390*/  IMAD.HI R2, R2, 0x2aaaaaab, RZ ;  /* 0x2aaaaaab02027827 */ /* 0x000fc600078e02ff */
[----:B------:R-:W2:Y:S01]  /*1d3a0*/  @P2 LDC R4, c[0x0][0x450] ;  /* 0x00011400ff042b82 */ /* 0x000ea20000000800 */
[----:B0-----:R-:W-:-:S04]  /*1d3b0*/  @P2 IMAD.HI.U32 R11, R35, R8, RZ ;  /* 0x00000008230b2227 */ /* 0x001fc800078e00ff */
[----:B------:R-:W-:Y:S01]  /*1d3c0*/  IMAD.IADD R8, R22, 0x1, -R12 ;  /* 0x0000000116087824 */ /* 0x000fe200078e0a0c */
[----:B--2---:R-:W-:Y:S02]  /*1d3d0*/  @P2 SHF.R.U32.HI R5, RZ, R4, R11 ;  /* 0x00000004ff052219 */ /* 0x004fe4000001160b */
[----:B------:R-:W-:-:S03]  /*1d3e0*/  SHF.R.U32.HI R11, RZ, 0x1f, R2 ;  /* 0x0000001fff0b7819 */ /* 0x000fc60000011602 */
[----:B-1----:R-:W-:Y:S01]  /*1d3f0*/  IMAD.IADD R12, R8, 0x1, R5 ;  /* 0x00000001080c7824 */ /* 0x002fe200078e0205 */
[----:B------:R-:W-:-:S03]  /*1d400*/  LEA.HI.SX32 R11, R2, R11, 0x1c ;  /* 0x0000000b020b7211 */ /* 0x000fc600078fe2ff */
[----:B------:R-:W-:Y:S01]  /*1d410*/  VIADD R2, R12, -UR4 ;  /* 0x800000040c027c36 */ /* 0x000fe20008000000 */
[----:B------:R-:W-:Y:S01]  /*1d420*/  VIMNMX R11, R20, R11, PT ;  /* 0x0000000b140b7248 */ /* 0x000fe20003fe0100 */
        /* <DEDUP_REMOVED lines=11> */
.L_x_3085:
[----:B------:R-:W-:-:S13]  /*1d4e0*/  ISETP.NE.AND P0, PT, R3, 0x1, PT ;  /* 0x000000010300780c */ /* 0x000fda0003f05270 */
[----:B------:R-:W0:Y:S02]  /*1d4f0*/  @P0 LDC.64 R4, c[0x0][0x9e8] ;  /* 0x00027a00ff040b82 */ /* 0x000e240000000a00 */
[----:B0-----:R-:W-:-:S05]  /*1d500*/  @P0 IMAD.HI.U32 R4, R12, R4, RZ ;  /* 0x000000040c040227 */ /* 0x001fca00078e00ff */
[----:B------:R-:W-:-:S07]  /*1d510*/  @P0 SHF.R.U32.HI R12, RZ, R5, R4 ;  /* 0x00000005ff0c0219 */ /* 0x000fce0000011604 */
.L_x_3086:
[----:B------:R-:W-:Y:S05]  /*1d520*/  BSYNC B0 ;  /* 0x0000000000007941 */ /* 0x000fea0003800000 */
.L_x_3084:
[----:B------:R-:W-:-:S05]  /*1d530*/  IMAD R3, R12, R3, RZ ;  /* 0x000000030c037224 */ /* 0x000fca00078e02ff */
[----:B------:R-:W-:-:S07]  /*1d540*/  VIMNMX R2, R2, R3, !PT ;  /* 0x0000000302027248 */ /* 0x000fce0007fe0100 */
.L_x_3083:
[----:B------:R-:W-:Y:S01]  /*1d550*/  IMAD.HI R2, R2, 0x2aaaaaab, RZ ;  /* 0x2aaaaaab02027827 */ /* 0x000fe200078e02ff */
[----:B------:R-:W-:Y:S01]  /*1d560*/  BSSY B0, `(.L_x_3087) ;  /* 0x0000026000007945 */ /* 0x000fe20003800000 */
[----:B------:R-:W-:Y:S02]  /*1d570*/  LOP3.LUT R30, R6, 0xff, RZ, 0xc0, !PT ;  /* 0x000000ff061e7812 */ /* 0x000fe400078ec0ff */
[----:B------:R-:W-:Y:S01]  /*1d580*/  SHF.R.U32.HI R6, RZ, 0x10, R6 ;  /* 0x00000010ff067819 */ /* 0x000fe20000011606 */
[----:B------:R-:W-:Y:S01]  /*1d590*/  IMAD.MOV.U32 R14, RZ, RZ, RZ ;  /* 0x000000ffff0e7224 */ /* 0x000fe200078e00ff */
[----:B------:R-:W-:-:S04]  /*1d5a0*/  SHF.R.U32.HI R3, RZ, 0x1f, R2 ;  /* 0x0000001fff037819 */ /* 0x000fc80000011602 */
[----:B------:R-:W-:-:S04]  /*1d5b0*/  LEA.HI.SX32 R3, R2, R3, 0x1c ;  /* 0x0000000302037211 */ /* 0x000fc800078fe2ff */
[----:B------:R-:W-:-:S04]  /*1d5c0*/  VIMNMX R4, RZ, R3, !PT ;  /* 0x00000003ff047248 */ /* 0x000fc80007fe0100 */
[----:B------:R-:W-:-:S13]  /*1d5d0*/  ISETP.GT.AND P0, PT, R11, R4, PT ;  /* 0x000000040b00720c */ /* 0x000fda0003f04270 */
[----:B------:R-:W-:Y:S05]  /*1d5e0*/  @!P0 BRA `(.L_x_3088) ;  /* 0x0000000000748947 */ /* 0x000fea0003800000 */
[----:B------:R-:W-:Y:S01]  /*1d5f0*/  ISETP.NE.AND P0, PT, R6, RZ, PT ;  /* 0x000000ff0600720c */ /* 0x000fe20003f05270 */
[----:B------:R-:W-:-:S03]  /*1d600*/  ULDC UR4, c[0x0][0x9f0] ;  /* 0x00027c0000047ab9 */ /* 0x000fc60000000800 */
[----:B------:R-:W-:-:S04]  /*1d610*/  SEL R5, R6, UR4, P0 ;  /* 0x0000000406057c07 */ /* 0x000fc80008000000 */
[----:B------:R-:W-:Y:S02]  /*1d620*/  IABS R13, R5 ;  /* 0x00000005000d7213 */ /* 0x000fe40000000000 */
[----:B------:R-:W-:Y:S02]  /*1d630*/  IADD3 R12, R5, -0x1, R11 ;  /* 0xffffffff050c7810 */ /* 0x000fe40007ffe00b */
[----:B------:R-:W0:Y:S03]  /*1d640*/  I2F.RP R2, R13 ;  /* 0x0000000d00027306 */ /* 0x000e260000209400 */
[----:B------:R-:W-:-:S05]  /*1d650*/  IMAD.IADD R12, R12, 0x1, -R4 ;  /* 0x000000010c0c7824 */ /* 0x000fca00078e0a04 */
        /* <DEDUP_REMOVED lines=22> */
.L_x_3088:
[----:B------:R-:W-:Y:S05]  /*1d7c0*/  BSYNC B0 ;  /* 0x0000000000007941 */ /* 0x000fea0003800000 */
.L_x_3087:
[-C--:B------:R-:W-:Y:S01]  /*1d7d0*/  IMAD R3, R30, R14.reuse, R4 ;  /* 0x0000000e1e037224 */ /* 0x080fe200078e0204 */
[----:B------:R-:W-:Y:S04]  /*1d7e0*/  BSSY B0, `(.L_x_3089) ;  /* 0x0000131000007945 */ /* 0x000fe80003800000 */
[C---:B------:R-:W-:Y:S01]  /*1d7f0*/  VIADDMNMX R11, R3.reuse, R14, R11, PT ;  /* 0x0000000e030b7246 */ /* 0x040fe2000380010b */
[----:B------:R-:W-:-:S04]  /*1d800*/  IMAD R3, R3, 0x60, -R10 ;  /* 0x0000006003037824 */ /* 0x000fc800078e0a0a */
[----:B------:R-:W-:Y:S01]  /*1d810*/  IMAD R10, R11, 0x60, -R10 ;  /* 0x000000600b0a7824 */ /* 0x000fe200078e0a0a */
[----:B------:R-:W-:-:S04]  /*1d820*/  VIMNMX R3, RZ, R3, !PT ;  /* 0x00000003ff037248 */ /* 0x000fc80007fe0100 */
[----:B------:R-:W-:-:S04]  /*1d830*/  VIMNMX R10, R10, R7, PT ;  /* 0x000000070a0a7248 */ /* 0x000fc80003fe0100 */
[----:B------:R-:W-:Y:S01]  /*1d840*/  ISETP.GT.AND P0, PT, R10, R3, PT ;  /* 0x000000030a00720c */ /* 0x000fe20003f04270 */
[----:B------:R-:W-:-:S05]  /*1d850*/  IMAD.WIDE.U32 R2, R3, -0x55555555, RZ ;  /* 0xaaaaaaab03027825 */ /* 0x000fca00078e00ff */
[----:B------:R-:W-:-:S05]  /*1d860*/  SHF.R.U32.HI R4, RZ, 0x6, R3 ;  /* 0x00000006ff047819 */ /* 0x000fca0000011603 */
[----:B------:R-:W-:Y:S02]  /*1d870*/  IMAD.MOV.U32 R2, RZ, RZ, R4 ;  /* 0x000000ffff027224 */ /* 0x000fe400078e0004 */
[----:B------:R-:W-:-:S04]  /*1d880*/  @P0 VIADD R5, R10, 0x5f ;  /* 0x0000005f0a050836 */ /* 0x000fc80000000000 */
[----:B------:R-:W-:-:S05]  /*1d890*/  @P0 IMAD.HI R5, R5, 0x2aaaaaab, RZ ;  /* 0x2aaaaaab05050827 */ /* 0x000fca00078e02ff */
[----:B------:R-:W-:-:S04]  /*1d8a0*/  @P0 SHF.R.U32.HI R10, RZ, 0x1f, R5 ;  /* 0x0000001fff0a0819 */ /* 0x000fc80000011605 */
        /* <DEDUP_REMOVED lines=11> */
.L_x_3300:
[----:B-1----:R-:W-:Y:S02]  /*1d960*/  ISETP.NE.AND P0, PT, R14, RZ, PT ;  /* 0x000000ff0e00720c */ /* 0x002fe40003f05270 */
[----:B------:R-:W-:-:S11]  /*1d970*/  PLOP3.LUT P6, PT, PT, PT, PT, 0x8, 0x0 ;  /* 0x000000000000781c */ /* 0x000fd60003fce170 */
[----:B------:R-:W-:Y:S05]  /*1d980*/  @P0 BRA `(.L_x_3092) ;  /* 0x00000000000c0947 */ /* 0x000fea0003800000 */
[----:B------:R-:W-:-:S03]  /*1d990*/  UMOV UR4, 0xffffffff ;  /* 0xffffffff00047882 */ /* 0x000fc60000000000 */
[----:B------:R-:W-:Y:S05]  /*1d9a0*/  BRA.DIV UR4, `(.L_x_3093) ;  /* 0x0000008204387947 */ /* 0x000fea000b800000 */
[----:B------:R-:W-:-:S13]  /*1d9b0*/  ELECT P6, URZ, PT ;  /* 0x00000000003f782f */ /* 0x000fda00038c0000 */
.L_x_3092:
        /* <DEDUP_REMOVED lines=9> */
.L_x_3303:
[----:B------:R-:W-:Y:S05]  /*1da50*/  BSYNC B1 ;  /* 0x0000000000017941 */ /* 0x000fea0003800000 */
.L_x_3094:
[----:B------:R-:W-:Y:S04]  /*1da60*/  BSSY B1, `(.L_x_3096) ;  /* 0x000007b000017945 */ /* 0x000fe80003800000 */
[----:B------:R-:W-:Y:S05]  /*1da70*/  @!P6 BRA `(.L_x_3097) ;  /* 0x0000000400e4e947 */ /* 0x000fea0003800000 */
[----:B------:R-:W-:Y:S01]  /*1da80*/  IMAD R12, R18, 0x8, R17 ;  /* 0x00000008120c7824 */ /* 0x000fe200078e0211 */
[----:B0-----:R-:W-:Y:S01]  /*1da90*/  SHF.L.U32 R10, R28, 0x1f, RZ ;  /* 0x0000001f1c0a7819 */ /* 0x001fe200000006ff */
[----:B------:R-:W0:Y:S01]  /*1daa0*/  S2R R3, SR_TID.X ;  /* 0x0000000000037919 */ /* 0x000e220000002100 */
[----:B------:R-:W-:Y:S02]  /*1dab0*/  BSSY B2, `(.L_x_3098) ;  /* 0x0000005000027945 */ /* 0x000fe40003800000 */
[----:B------:R-:W1:Y:S01]  /*1dac0*/  SYNCS.PHASECHK.TRANS64.TRYWAIT P0, [R12+URZ+0x228a0], R10 ;  /* 0x0228a00a0c0075a7 */ /* 0x000e62000800017f */
[----:B0-----:R-:W-:-:S04]  /*1dad0*/  LOP3.LUT R3, R3, 0x7f, RZ, 0xc0, !PT ;  /* 0x0000007f03037812 */ /* 0x001fc800078ec0ff */
[----:B------:R-:W-:Y:S01]  /*1dae0*/  ISETP.NE.AND P1, PT, R3, RZ, PT ;  /* 0x000000ff0300720c */ /* 0x000fe20003f25270 */
[----:B-1----:R-:W-:-:S12]  /*1daf0*/  @!P0 BRA `(.L_x_3099) ;  /* 0x0000008000188947 */ /* 0x002fd80003800000 */
.L_x_3304:
[----:B------:R-:W-:Y:S05]  /*1db00*/  BSYNC B2 ;  /* 0x0000000000027941 */ /* 0x000fea0003800000 */
.L_x_3098:
        /* <DEDUP_REMOVED lines=9> */
.L_x_3101:
[----:B------:R-:W-:Y:S05]  /*1dba0*/  BSYNC B2 ;  /* 0x0000000000027941 */ /* 0x000fea0003800000 */
.L_x_3100:
        /* <DEDUP_REMOVED lines=12> */
.L_x_3102:
        /* <DEDUP_REMOVED lines=13> */
.L_x_3305:
[----:B------:R-:W-:Y:S05]  /*1dd40*/  BSYNC B2 ;  /* 0x0000000000027941 */ /* 0x000fea0003800000 */
.L_x_3103:
        /* <DEDUP_REMOVED lines=11> */
.L_x_3106:
[----:B------:R-:W-:Y:S05]  /*1de00*/  BSYNC B2 ;  /* 0x0000000000027941 */ /* 0x000fea0003800000 */
.L_x_3105:
[----:B------:R-:W-:Y:S01]  /*1de10*/  R2UR UR6, R10 ;  /* 0x000000000a0672ca */ /* 0x000fe200000e0000 */
[----:B------:R-:W-:Y:S01]  /*1de20*/  UIADD3 UR4, UP0, UR40, 0x670, URZ ;  /* 0x0000067028047890 */ /* 0x000fe2000ff1e03f */
[----:B------:R-:W-:Y:S01]  /*1de30*/  R2UR UR7, R11 ;  /* 0x000000000b0772ca */ /* 0x000fe200000e0000 */
[----:B------:R-:W-:Y:S01]  /*1de40*/  VIADD R12, R12, 0x228b0 ;  /* 0x000228b00c0c7836 */ /* 0x000fe20000000000 */
[----:B------:R-:W-:Y:S01]  /*1de50*/  R2UR UR10, R7 ;  /* 0x00000000070a72ca */ /* 0x000fe200000e0000 */
[----:B------:R-:W-:Y:S01]  /*1de60*/  IMAD R7, R18, 0xc000, R17 ;  /* 0x0000c00012077824 */ /* 0x000fe200078e0211 */
[----:B------:R-:W-:Y:S01]  /*1de70*/  PLOP3.LUT P0, PT, PT, PT, PT, 0x80, 0x0 ;  /* 0x000000000000781c */ /* 0x000fe20003f0f070 */
[----:B------:R-:W-:Y:S02]  /*1de80*/  UIADD3.X UR5, URZ, UR41, URZ, UP0, !UPT ;  /* 0x000000293f057290 */ /* 0x000fe400087fe43f */
[----:B------:R-:W-:-:S10]  /*1de90*/  VIADD R13, R7, 0x400 ;  /* 0x00000400070d7836 */ /* 0x000fd40000000000 */
.L_x_3107:
        /* <DEDUP_REMOVED lines=15> */
.L_x_3108:
        /* <DEDUP_REMOVED lines=15> */
.L_x_3109:
        /* <DEDUP_REMOVED lines=15> */
.L_x_3110:
        /* <DEDUP_REMOVED lines=10> */
.L_x_3097:
[----:B------:R-:W-:Y:S05]  /*1e210*/  BSYNC B1 ;  /* 0x0000000000017941 */ /* 0x000fea0003800000 */
.L_x_3096:
        /* <DEDUP_REMOVED lines=9> */
.L_x_3126:
[----:B------:R-:W-:Y:S05]  /*1e2b0*/  YIELD ;  /* 0x0000000000007946 */ /* 0x000fea0003800000 */
        /* <DEDUP_REMOVED lines=10> */
.L_x_3306:
[----:B------:R-:W-:Y:S05]  /*1e360*/  BSYNC B2 ;  /* 0x0000000000027941 */ /* 0x000fea0003800000 */
.L_x_3113:
        /* <DEDUP_REMOVED lines=9> */
.L_x_3116:
[----:B------:R-:W-:Y:S05]  /*1e400*/  BSYNC B2 ;  /* 0x0000000000027941 */ /* 0x000fea0003800000 */
.L_x_3115:
        /* <DEDUP_REMOVED lines=11> */
.L_x_3117:
        /* <DEDUP_REMOVED lines=13> */
.L_x_3307:
[----:B------:R-:W-:Y:S05]  /*1e590*/  BSYNC B2 ;  /* 0x0000000000027941 */ /* 0x000fea0003800000 */
.L_x_3118:
        /* <DEDUP_REMOVED lines=11> */
.L_x_3121:
[----:B------:R-:W-:Y:S05]  /*1e650*/  BSYNC B2 ;  /* 0x0000000000027941 */ /* 0x000fea0003800000 */
.L_x_3120:
        /* <DEDUP_REMOVED lines=9> */
.L_x_3122:
        /* <DEDUP_REMOVED lines=15> */
.L_x_3123:
        /* <DEDUP_REMOVED lines=15> */
.L_x_3124:
        /* <DEDUP_REMOVED lines=15> */
.L_x_3125:
        /* <DEDUP_REMOVED lines=10> */
.L_x_3112:
[----:B------:R-:W-:Y:S05]  /*1ea60*/  BSYNC B1 ;  /* 0x0000000000017941 */ /* 0x000fea0003800000 */
.L_x_3111:
[C---:B------:R-:W-:Y:S01]  /*1ea70*/  ISETP.GT.AND P2, PT, R11.reuse, R4, PT ;  /* 0x000000040b00720c */ /* 0x040fe20003f44270 */
[----:B------:R-:W-:Y:S02]  /*1ea80*/  VIADD R18, R18, 0x1 ;  /* 0x0000000112127836 */ /* 0x000fe40000000000 */
[----:B------:R-:W-:-:S03]  /*1ea90*/  VIADD R11, R11, 0xffffffff ;  /* 0xffffffff0b0b7836 */ /* 0x000fc60000000000 */
[----:B------:R-:W-:-:S04]  /*1eaa0*/  ISETP.NE.AND P1, PT, R18, 0x2, PT ;  /* 0x000000021200780c */ /* 0x000fc80003f25270 */
[----:B------:R-:W-:Y:S02]  /*1eab0*/  SEL R3, RZ, 0x1, P1 ;  /* 0x00000001ff037807 */ /* 0x000fe40000800000 */
[----:B------:R-:W-:Y:S02]  /*1eac0*/  SEL R18, R18, RZ, P1 ;  /* 0x000000ff12127207 */ /* 0x000fe40000800000 */
[----:B------:R-:W-:Y:S01]  /*1ead0*/  LOP3.LUT R28, R28, R3, RZ, 0x3c, !PT ;  /* 0x000000031c1c7212 */ /* 0x000fe200078e3cff */
[----:B------:R-:W-:Y:S06]  /*1eae0*/  @P2 BRA `(.L_x_3126) ;  /* 0xfffffff400f02947 */ /* 0x000fec000383ffff */
.L_x_3090:
[----:B------:R-:W-:Y:S05]  /*1eaf0*/  BSYNC B0 ;  /* 0x0000000000007941 */ /* 0x000fea0003800000 */
.L_x_3089:
[----:B------:R-:W1:Y:S01]  /*1eb00*/  LDC R0, c[0x0][0x448] ;  /* 0x00011200ff007b82 */ /* 0x000e620000000800 */
[----:B------:R-:W-:Y:S07]  /*1eb10*/  @!P0 WARPSYNC.ALL ;  /* 0x0000000000008948 */ /* 0x000fee0003800000 */
[----:B------:R-:W-:Y:S01]  /*1eb20*/  @!P0 BAR.SYNC.DEFER_BLOCKING 0xc, 0x180 ;  /* 0x0306000000008b1d */ /* 0x000fe20000010000 */
[----:B-1----:R-:W-:Y:S01]  /*1eb30*/  ISETP.NE.AND P1, PT, R0, 0x1, PT ;  /* 0x000000010000780c */ /* 0x002fe20003f25270 */
[----:B------:R-:W-:-:S12]  /*1eb40*/  VIADD R0, R35, 0x7f ;  /* 0x0000007f23007836 */ /* 0x000fd80000000000 */
[----:B------:R-:W1:Y:S08]  /*1eb50*/  @P1 LDC R3, c[0x0][0x44c] ;  /* 0x00011300ff031b82 */ /* 0x000e700000000800 */
[----:B------:R-:W2:Y:S01]  /*1eb60*/  @P1 LDC R2, c[0x0][0x450] ;  /* 0x00011400ff021b82 */ /* 0x000ea20000000800 */
[----:B-1----:R-:W-:-:S05]  /*1eb70*/  @P1 IMAD.HI.U32 R3, R0, R3, RZ ;  /* 0x0000000300031227 */ /* 0x002fca00078e00ff */
[----:B--2---:R-:W-:Y:S02]  /*1eb80*/  @P1 SHF.R.U32.HI R0, RZ, R2, R3 ;  /* 0x00000002ff001219 */ /* 0x004fe40000011603 */
[----:B------:R-:W1:Y:S03]  /*1eb90*/  LDC.64 R2, c[0x0][0x9e0] ;  /* 0x00027800ff027b82 */ /* 0x000e660000000a00 */
[----:B------:R-:W-:Y:S01]  /*1eba0*/  IMAD.IADD R7, R9, 0x1, R0 ;  /* 0x0000000109077824 */ /* 0x000fe200078e0200 */
[----:B-1----:R-:W-:-:S03]  /*1ebb0*/  ISETP.GE.AND P2, PT, R3, 0x1, PT ;  /* 0x000000010300780c */ /* 0x002fc60003f46270 */
[----:B------:R-:W-:-:S10]  /*1ebc0*/  IMAD.IADD R2, R7, 0x1, R2 ;  /* 0x0000000107027824 */ /* 0x000fd400078e0202 */
[----:B------:R-:W-:Y:S05]  /*1ebd0*/  @!P2 BRA `(.L_x_3127) ;  /* 0x000000000048a947 */ /* 0x000fea0003800000 */
[C---:B------:R-:W-:Y:S01]  /*1ebe0*/  ISETP.GT.AND P0, PT, R7.reuse, RZ, PT ;  /* 0x000000ff0700720c */ /* 0x040fe20003f04270 */
[----:B------:R-:W-:Y:S01]  /*1ebf0*/  BSSY B0, `(.L_x_3128) ;  /* 0x000000e000007945 */ /* 0x000fe20003800000 */
[----:B------:R-:W-:-:S11]  /*1ec00*/  VIADD R0, R7, 0xffffffff ;  /* 0xffffffff07007836 */ /* 0x000fd60000000000 */
[----:B------:R-:W-:Y:S05]  /*1ec10*/  @P0 BRA `(.L_x_3129) ;  /* 0x00000000001c0947 */ /* 0x000fea0003800000 */
[----:B------:R-:W-:Y:S01]  /*1ec20*/  ISETP.NE.AND P0, PT, R3, 0x1, PT ;  /* 0x000000010300780c */ /* 0x000fe20003f05270 */
[----:B------:R-:W-:-:S12]  /*1ec30*/  IMAD.MOV R7, RZ, RZ, -R7 ;  /* 0x000000ffff077224 */ /* 0x000fd800078e0a07 */
[----:B------:R-:W1:Y:S02]  /*1ec40*/  @P0 LDC.64 R4, c[0x0][0x9e8] ;  /* 0x00027a00ff040b82 */ /* 0x000e640000000a00 */
[----:B-1----:R-:W-:-:S05]  /*1ec50*/  @P0 IMAD.HI.U32 R4, R7, R4, RZ ;  /* 0x0000000407040227 */ /* 0x002fca00078e00ff */
[----:B------:R-:W-:-:S04]  /*1ec60*/  @P0 SHF.R.U32.HI R7, RZ, R5, R4 ;  /* 0x00000005ff070219 */ /* 0x000fc80000011604 */
[----:B------:R-:W-:Y:S01]  /*1ec70*/  LOP3.LUT R0, RZ, R7, RZ, 0x33, !PT ;  /* 0x00000007ff007212 */ /* 0x000fe200078e33ff */
[----:B------:R-:W-:Y:S06]  /*1ec80*/  BRA `(.L_x_3130) ;  /* 0x0000000000107947 */ /* 0x000fec0003800000 */
.L_x_3129:
[----:B------:R-:W-:-:S13]  /*1ec90*/  ISETP.NE.AND P0, PT, R3, 0x1, PT ;  /* 0x000000010300780c */ /* 0x000fda0003f05270 */
[----:B------:R-:W1:Y:S02]  /*1eca0*/  @P0 LDC.64 R4, c[0x0][0x9e8] ;  /* 0x00027a00ff040b82 */ /* 0x000e640000000a00 */
[----:B-1----:R-:W-:-:S05]  /*1ecb0*/  @P0 IMAD.HI.U32 R4, R0, R4, RZ ;  /* 0x0000000400040227 */ /* 0x002fca00078e00ff */
[----:B------:R-:W-:-:S07]  /*1ecc0*/  @P0 SHF.R.U32.HI R0, RZ, R5, R4 ;  /* 0x00000005ff000219 */ /* 0x000fce0000011604 */
.L_x_3130:
[----:B------:R-:W-:Y:S05]  /*1ecd0*/  BSYNC B0 ;  /* 0x0000000000007941 */ /* 0x000fea0003800000 */
.L_x_3128:
[----:B------:R-:W-:-:S05]  /*1ece0*/  IMAD R5, R0, R3, R3 ;  /* 0x0000000300057224 */ /* 0x000fca00078e0203 */
[----:B------:R-:W-:-:S07]  /*1ecf0*/  VIMNMX R2, R2, R5, PT ;  /* 0x0000000502027248 */ /* 0x000fce0003fe0100 */
.L_x_3127:
[----:B------:R-:W1:Y:S01]  /*1ed00*/  @P1 LDC R4, c[0x0][0x44c] ;  /* 0x00011300ff041b82 */ /* 0x000e620000000800 */
[----:B------:R-:W-:Y:S01]  /*1ed10*/  VIADD R2, R2, 0x5f ;  /* 0x0000005f02027836 */ /* 0x000fe20000000000 */
[----:B------:R-:W-:Y:S01]  /*1ed20*/  ULDC UR4, c[0x0][0x9dc] ;  /* 0x0002770000047ab9 */ /* 0x000fe20000000800 */
[----:B------:R-:W-:Y:S02]  /*1ed30*/  IMAD.MOV.U32 R7, RZ, RZ, R35 ;  /* 0x000000ffff077224 */ /* 0x000fe400078e0023 */
[----:B------:R-:W-:-:S03]  /*1ed40*/  IMAD.HI R2, R2, 0x2aaaaaab, RZ ;  /* 0x2aaaaaab02027827 */ /* 0x000fc600078e02ff */
[----:B------:R-:W2:Y:S02]  /*1ed50*/  @P1 LDC R0, c[0x0][0x450] ;  /* 0x00011400ff001b82 */ /* 0x000ea40000000800 */
[----:B------:R-:W-:-:S04]  /*1ed60*/  SHF.R.U32.HI R5, RZ, 0x1f, R2 ;  /* 0x0000001fff057819 */ /* 0x000fc80000011602 */
[----:B------:R-:W-:Y:S01]  /*1ed70*/  LEA.HI.SX32 R5, R2, R5, 0x1c ;  /* 0x0000000502057211 */ /* 0x000fe200078fe2ff */
[----:B-1----:R-:W-:-:S05]  /*1ed80*/  @P1 IMAD.HI.U32 R9, R35, R4, RZ ;  /* 0x0000000423091227 */ /* 0x002fca00078e00ff */
[----:B--2---:R-:W-:-:S05]  /*1ed90*/  @P1 SHF.R.U32.HI R7, RZ, R0, R9 ;  /* 0x00000000ff071219 */ /* 0x004fca0000011609 */
[----:B------:R-:W-:Y:S01]  /*1eda0*/  IMAD.IADD R8, R8, 0x1, R7 ;  /* 0x0000000108087824 */ /* 0x000fe200078e0207 */
[----:B------:R-:W-:-:S03]  /*1edb0*/  VIMNMX R7, R20, R5, PT ;  /* 0x0000000514077248 */ /* 0x000fc60003fe0100 */
[----:B------:R-:W-:Y:S01]  /*1edc0*/  VIADD R0, R8, -UR4 ;  /* 0x8000000408007c36 */ /* 0x000fe20008000000 */
[----:B------:R-:W-:Y:S06]  /*1edd0*/  @!P2 BRA `(.L_x_3131) ;  /* 0x000000000044a947 */ /* 0x000fec0003800000 */
[----:B------:R-:W-:Y:S01]  /*1ede0*/  ISETP.GT.AND P0, PT, R8, -0x1, PT ;  /* 0xffffffff0800780c */ /* 0x000fe20003f04270 */
[----:B------:R-:W-:-:S12]  /*1edf0*/  BSSY B0, `(.L_x_3132) ;  /* 0x000000d000007945 */ /* 0x000fd80003800000 */
[----:B------:R-:W-:Y:S05]  /*1ee00*/  @P0 BRA `(.L_x_3133) ;  /* 0x00000000001c0947 */ /* 0x000fea0003800000 */
[----:B------:R-:W-:Y:S02]  /*1ee10*/  ISETP.NE.AND P0, PT, R3, 0x1, PT ;  /* 0x000000010300780c */ /* 0x000fe40003f05270 */
[----:B------:R-:W-:-:S11]  /*1ee20*/  LOP3.LUT R9, RZ, R8, RZ, 0x33, !PT ;  /* 0x00000008ff097212 */ /* 0x000fd600078e33ff */
[----:B------:R-:W1:Y:S02]  /*1ee30*/  @P0 LDC.64 R4, c[0x0][0x9e8] ;  /* 0x00027a00ff040b82 */ /* 0x000e640000000a00 */
[----:B-1----:R-:W-:-:S05]  /*1ee40*/  @P0 IMAD.HI.U32 R4, R9, R4, RZ ;  /* 0x0000000409040227 */ /* 0x002fca00078e00ff */
[----:B------:R-:W-:-:S04]  /*1ee50*/  @P0 SHF.R.U32.HI R9, RZ, R5, R4 ;  /* 0x00000005ff090219 */ /* 0x000fc80000011604 */
[----:B------:R-:W-:Y:S01]  /*1ee60*/  LOP3.LUT R8, RZ, R9, RZ, 0x33, !PT ;  /* 0x00000009ff087212 */ /* 0x000fe200078e33ff */
[----:B------:R-:W-:Y:S06]  /*1ee70*/  BRA `(.L_x_3134) ;  /* 0x0000000000107947 */ /* 0x000fec0003800000 */
.L_x_3133:
[----:B------:R-:W-:-:S13]  /*1ee80*/  ISETP.NE.AND P0, PT, R3, 0x1, PT ;  /* 0x000000010300780c */ /* 0x000fda0003f05270 */
[----:B------:R-:W1:Y:S02]  /*1ee90*/  @P0 LDC.64 R4, c[0x0][0x9e8] ;  /* 0x00027a00ff040b82 */ /* 0x000e640000000a00 */
[----:B-1----:R-:W-:-:S05]  /*1eea0*/  @P0 IMAD.HI.U32 R4, R8, R4, RZ ;  /* 0x0000000408040227 */ /* 0x002fca00078e00ff */
[----:B------:R-:W-:-:S07]  /*1eeb0*/  @P0 SHF.R.U32.HI R8, RZ, R5, R4 ;  /* 0x00000005ff080219 */ /* 0x000fce0000011604 */
.L_x_3134:
[----:B------:R-:W-:Y:S05]  /*1eec0*/  BSYNC B0 ;  /* 0x0000000000007941 */ /* 0x000fea0003800000 */
.L_x_3132:
[----:B------:R-:W-:-:S05]  /*1eed0*/  IMAD R3, R8, R3, RZ ;  /* 0x0000000308037224 */ /* 0x000fca00078e02ff */
[----:B------:R-:W-:-:S07]  /*1eee0*/  VIMNMX R0, R0, R3, !PT ;  /* 0x0000000300007248 */ /* 0x000fce0007fe0100 */
.L_x_3131:
[----:B------:R-:W-:Y:S01]  /*1eef0*/  ISETP.NE.AND P1, PT, R6, RZ, PT ;  /* 0x000000ff0600720c */ /* 0x000fe20003f25270 */
[----:B------:R-:W-:Y:S01]  /*1ef00*/  IMAD.HI R0, R0, 0x2aaaaaab, RZ ;  /* 0x2aaaaaab00007827 */ /* 0x000fe200078e02ff */
[----:B------:R-:W-:Y:S04]  /*1ef10*/  BSSY B0, `(.L_x_3135) ;  /* 0x0000023000007945 */ /* 0x000fe80003800000 */
[----:B------:R-:W-:-:S04]  /*1ef20*/  SHF.R.U32.HI R3, RZ, 0x1f, R0 ;  /* 0x0000001fff037819 */ /* 0x000fc80000011600 */
[----:B------:R-:W-:Y:S01]  /*1ef30*/  LEA.HI.SX32 R0, R0, R3, 0x1c ;  /* 0x0000000300007211 */ /* 0x000fe200078fe2ff */
[----:B------:R-:W-:Y:S02]  /*1ef40*/  IMAD.MOV.U32 R3, RZ, RZ, RZ ;  /* 0x000000ffff037224 */ /* 0x000fe400078e00ff */
[----:B------:R-:W1:Y:S01]  /*1ef50*/  @!P1 LDC R6, c[0x0][0x9f0] ;  /* 0x00027c00ff069b82 */ /* 0x000e620000000800 */
[----:B------:R-:W-:-:S04]  /*1ef60*/  VIMNMX R0, RZ, R0, !PT ;  /* 0x00000000ff007248 */ /* 0x000fc80007fe0100 */
[----:B------:R-:W-:-:S13]  /*1ef70*/  ISETP.GT.AND P0, PT, R7, R0, PT ;  /* 0x000000000700720c */ /* 0x000fda0003f04270 */
[----:B------:R-:W-:Y:S05]  /*1ef80*/  @!P0 BRA `(.L_x_3136) ;  /* 0x00000000006c8947 */ /* 0x000fea0003800000 */
[----:B-1----:R-:W-:Y:S01]  /*1ef90*/  IABS R4, R6 ;  /* 0x0000000600047213 */ /* 0x002fe20000000000 */
[----:B------:R-:W-:-:S03]  /*1efa0*/  IMAD.MOV.U32 R2, RZ, RZ, RZ ;  /* 0x000000ffff027224 */ /* 0x000fc600078e00ff */
[----:B------:R-:W1:Y:S08]  /*1efb0*/  I2F.RP R5, R4 ;  /* 0x0000000400057306 */ /* 0x000e700000209400 */
[----:B-1----:R-:W1:Y:S02]  /*1efc0*/  MUFU.RCP R5, R5 ;  /* 0x0000000500057308 */ /* 0x002e640000001000 */
[----:B-1----:R-:W-:-:S06]  /*1efd0*/  VIADD R8, R5, 0xffffffe ;  /* 0x0ffffffe05087836 */ /* 0x002fcc0000000000 */
[----:B------:R-:W1:Y:S02]  /*1efe0*/  F2I.FTZ.U32.TRUNC.NTZ R3, R8 ;  /* 0x0000000800037305 */ /* 0x000e64000021f000 */
[----:B-1----:R-:W-:-:S04]  /*1eff0*/  IMAD.MOV R9, RZ, RZ, -R3 ;  /* 0x000000ffff097224 */ /* 0x002fc800078e0a03 */
[----:B------:R-:W-:-:S04]  /*1f000*/  IMAD R9, R9, R4, RZ ;  /* 0x0000000409097224 */ /* 0x000fc800078e02ff */
[----:B------:R-:W-:Y:S01]  /*1f010*/  IMAD.HI.U32 R2, R3, R9, R2 ;  /* 0x0000000903027227 */ /* 0x000fe200078e0002 */
[----:B------:R-:W-:Y:S02]  /*1f020*/  IADD3 R3, R6, -0x1, R7 ;  /* 0xffffffff06037810 */ /* 0x000fe40007ffe007 */
[----:B------:R-:W-:-:S03]  /*1f030*/  IABS R9, R6 ;  /* 0x0000000600097213 */ /* 0x000fc60000000000 */
[----:B------:R-:W-:Y:S02]  /*1f040*/  IMAD.IADD R3, R3, 0x1, -R0 ;  /* 0x0000000103037824 */ /* 0x000fe400078e0a00 */
[----:B------:R-:W-:-:S03]  /*1f050*/  IMAD.MOV R8, RZ, RZ, -R9 ;  /* 0x000000ffff087224 */ /* 0x000fc600078e0a09 */
        /* <DEDUP_REMOVED lines=14> */
.L_x_3136:
[----:B------:R-:W-:Y:S05]  /*1f140*/  BSYNC B0 ;  /* 0x0000000000007941 */ /* 0x000fea0003800000 */
.L_x_3135:
[-C--:B------:R-:W-:Y:S01]  /*1f150*/  IMAD R30, R30, R3.reuse, R0 ;  /* 0x000000031e1e7224 */ /* 0x080fe200078e0200 */
        /* <DEDUP_REMOVED lines=20> */
[----:B---3--:R-:W-:Y:S01]  /*1f2a0*/  IADD3 R24, R0, UR37, R7 ;  /* 0x0000002500187c10 */ /* 0x008fe2000fffe007 */
[----:B------:R-:W-:Y:S06]  /*1f2b0*/  BRA `(.L_x_3139) ;  /* 0x0000003000e47947 */ /* 0x000fec0003800000 */
.L_x_3138:
        /* <DEDUP_REMOVED lines=11> */
[----:B-1----:R-:W-:Y:S02]  /*1f370*/  IMAD.U32 R6, RZ, RZ, UR8 ;  /* 0x00000008ff067e24 */ /* 0x002fe4000f8e00ff */
[----:B------:R-:W-:-:S02]  /*1f380*/  IMAD.U32 R7, RZ, RZ, UR9 ;  /* 0x00000009ff077e24 */ /* 0x000fc4000f8e00ff */
[----:B0-----:R-:W-:Y:S02]  /*1f390*/  IMAD.U32 R10, RZ, RZ, UR4 ;  /* 0x00000004ff0a7e24 */ /* 0x001fe4000f8e00ff */
[----:B------:R-:W-:Y:S02]  /*1f3a0*/  IMAD.U32 R11, RZ, RZ, UR5 ;  /* 0x00000005ff0b7e24 */ /* 0x000fe4000f8e00ff */
[----:B------:R-:W-:Y:S02]  /*1f3b0*/  IMAD.MOV.U32 R8, RZ, RZ, 0x70 ;  /* 0x00000070ff087424 */ /* 0x000fe400078e00ff */
[----:B------:R-:W-:Y:S02]  /*1f3c0*/  IMAD.MOV.U32 R12, RZ, RZ, 0x1 ;  /* 0x00000001ff0c7424 */ /* 0x000fe400078e00ff */
[----:B------:R-:W-:-:S07]  /*1f3d0*/  IMAD.MOV.U32 R13, RZ, RZ, RZ ;  /* 0x000000ffff0d7224 */ /* 0x000fce00078e00ff */
[----:B------:R-:W-:-:S07]  /*1f3e0*/  LEPC R20, `(.L_x_3141) ;  /* 0x000000001014794e */ /* 0x000fce0000000000 */
[----:B--2---:R-:W-:Y:S05]  /*1f3f0*/  CALL.ABS.NOINC R2 ;  /* 0x0000000002007343 */ /* 0x004fea0003c00000 */
.L_x_3141:
[----:B------:R-:W-:Y:S05]  /*1f400*/  BSYNC B6 ;  /* 0x0000000000067941 */ /* 0x000fea0003800000 */
.L_x_3140:
        /* <DEDUP_REMOVED lines=11> */
[----:B-1----:R-:W-:Y:S02]  /*1f4c0*/  IMAD.U32 R6, RZ, RZ, UR8 ;  /* 0x00000008ff067e24 */ /* 0x002fe4000f8e00ff */
[----:B------:R-:W-:-:S02]  /*1f4d0*/  IMAD.U32 R7, RZ, RZ, UR9 ;  /* 0x00000009ff077e24 */ /* 0x000fc4000f8e00ff */
[----:B0-----:R-:W-:Y:S02]  /*1f4e0*/  IMAD.U32 R10, RZ, RZ, UR4 ;  /* 0x00000004ff0a7e24 */ /* 0x001fe4000f8e00ff */
[----:B------:R-:W-:Y:S02]  /*1f4f0*/  IMAD.U32 R11, RZ, RZ, UR5 ;  /* 0x00000005ff0b7e24 */ /* 0x000fe4000f8e00ff */
[----:B------:R-:W-:Y:S02]  /*1f500*/  IMAD.MOV.U32 R8, RZ, RZ, 0x70 ;  /* 0x00000070ff087424 */ /* 0x000fe400078e00ff */
[----:B------:R-:W-:Y:S02]  /*1f510*/  IMAD.MOV.U32 R12, RZ, RZ, 0x1 ;  /* 0x00000001ff0c7424 */ /* 0x000fe400078e00ff */
[----:B--2---:R-:W-:-:S07]  /*1f520*/  IMAD.MOV.U32 R13, RZ, RZ, RZ ;  /* 0x000000ffff0d7224 */ /* 0x004fce00078e00ff */
[----:B------:R-:W-:-:S07]  /*1f530*/  LEPC R20, `(.L_x_3144) ;  /* 0x000000001014794e */ /* 0x000fce0000000000 */
[----:B---3--:R-:W-:Y:S05]  /*1f540*/  CALL.ABS.NOINC R2 ;  /* 0x0000000002007343 */ /* 0x008fea0003c00000 */
.L_x_3144:
        /* <DEDUP_REMOVED lines=15> */
.L_x_3143:
[----:B------:R-:W-:Y:S05]  /*1f640*/  BSYNC B6 ;  /* 0x0000000000067941 */ /* 0x000fea0003800000 */
.L_x_3142:
[----:B------:R-:W-:Y:S01]  /*1f650*/  ULDC.64 UR4, c[0x0][0x9f8] ;  /* 0x00027e0000047ab9 */ /* 0x000fe20000000a00 */
[----:B------:R-:W-:Y:S01]  /*1f660*/  IMAD.MOV.U32 R25, RZ, RZ, R27 ;  /* 0x000000ffff197224 */ /* 0x000fe200078e001b */
[----:B------:R-:W-:Y:S01]  /*1f670*/  ISETP.NE.U32.AND P0, PT, RZ, UR4, PT ;  /* 0x00000004ff007c0c */ /* 0x000fe2000bf05070 */
[----:B------:R-:W2:Y:S01]  /*1f680*/  S2R R20, SR_TID.X ;  /* 0x0000000000147919 */ /* 0x000ea20000002100 */
[----:B------:R-:W3:Y:S01]  /*1f690*/  LDC R8, c[0x0][0x430] ;  /* 0x00010c00ff087b82 */ /* 0x000ee20000000800 */
[----:B------:R-:W-:Y:S01]  /*1f6a0*/  VIADD R0, R32, 0xffffffff ;  /* 0xffffffff20007836 */ /* 0x000fe20000000000 */
[----:B------:R-:W-:Y:S01]  /*1f6b0*/  ISETP.NE.AND.EX P0, PT, RZ, UR5, PT, P0 ;  /* 0x00000005ff007c0c */ /* 0x000fe2000bf05300 */
[----:B------:R-:W-:Y:S02]  /*1f6c0*/  IMAD.MOV.U32 R36, RZ, RZ, RZ ;  /* 0x000000ffff247224 */ /* 0x000fe400078e00ff */
[----:B------:R-:W-:Y:S01]  /*1f6d0*/  IMAD.U32 R9, RZ, RZ, UR38 ;  /* 0x00000026ff097e24 */ /* 0x000fe2000f8e00ff */
[----:B------:R-:W-:Y:S01]  /*1f6e0*/  LOP3.LUT R16, R16, 0xffffffdf, RZ, 0xc0, !PT ;  /* 0xffffffdf10107812 */ /* 0x000fe200078ec0ff */
[----:B------:R-:W-:-:S08]  /*1f6f0*/  ULDC UR4, c[0x0][0x320] ;  /* 0x0000c80000047ab9 */ /* 0x000fd00000000800 */
[----:B------:R-:W4:Y:S01]  /*1f700*/  @P0 LDC.64 R2, c[0x0][0x9f8] ;  /* 0x00027e00ff020b82 */ /* 0x000f220000000a00 */
[----:B--2---:R-:W-:-:S04]  /*1f710*/  LOP3.LUT R20, R20, 0x7f, RZ, 0xc0, !PT ;  /* 0x0000007f14147812 */ /* 0x004fc800078ec0ff */
[----:B------:R-:W-:Y:S01]  /*1f720*/  SHF.R.U32.HI R21, RZ, 0x3, R20 ;  /* 0x00000003ff157819 */ /* 0x000fe20000011614 */
[----:B----4-:R-:W-:-:S05]  /*1f730*/  @P0 IMAD.WIDE R2, R27, 0x4, R2 ;  /* 0x000000041b020825 */ /* 0x010fca00078e0202 */
[----:B------:R2:W4:Y:S01]  /*1f740*/  @P0 LDG.E R25, desc[UR52][R2.64] ;  /* 0x0000003402190981 */ /* 0x000522000c1e1900 */
[----:B---3--:R-:W-:Y:S01]  /*1f750*/  ISETP.NE.AND P1, PT, R8, 0x1, PT ;  /* 0x000000010800780c */ /* 0x008fe20003f25270 */
[----:B------:R-:W3:-:S12]  /*1f760*/  S2R R20, SR_TID.X ;  /* 0x0000000000147919 */ /* 0x000ed80000002100 */
[----:B-1----:R-:W1:Y:S08]  /*1f770*/  @P1 LDC R6, c[0x0][0x434] ;  /* 0x00010d00ff061b82 */ /* 0x002e700000000800 */
[----:B------:R-:W0:Y:S01]  /*1f780*/  @P1 LDC R4, c[0x0][0x438] ;  /* 0x00010e00ff041b82 */ /* 0x000e220000000800 */
[----:B---3--:R-:W-:-:S05]  /*1f790*/  IMAD.SHL.U32 R20, R20, 0x10, RZ ;  /* 0x0000001014147824 */ /* 0x008fca00078e00ff */
[----:B------:R-:W-:-:S05]  /*1f7a0*/  LOP3.LUT R20, R21, 0x70, R20, 0xf8, !PT ;  /* 0x0000007015147812 */ /* 0x000fca00078ef814 */
[----:B------:R-:W-:-:S05]  /*1f7b0*/  IMAD R37, R0, 0x60, R20 ;  /* 0x0000006000257824 */ /* 0x000fca00078e0214 */
[C---:B------:R-:W-:Y:S01]  /*1f7c0*/  ISETP.GE.AND P0, PT, R37.reuse, R22, PT ;  /* 0x000000162500720c */ /* 0x040fe20003f06270 */
[----:B------:R-:W-:-:S03]  /*1f7d0*/  IMAD.IADD R37, R37, 0x1, R31 ;  /* 0x0000000125257824 */ /* 0x000fc600078e021f */
[----:B------:R-:W-:Y:S01]  /*1f7e0*/  ISETP.GT.U32.OR P0, PT, R20, 0x5f, P0 ;  /* 0x0000005f1400780c */ /* 0x000fe20000704470 */
[----:B-1----:R-:W-:-:S04]  /*1f7f0*/  @P1 IMAD.HI.U32 R5, R37, R6, RZ ;  /* 0x0000000625051227 */ /* 0x002fc800078e00ff */
[----:B------:R-:W-:Y:S01]  /*1f800*/  IMAD.MOV.U32 R6, RZ, RZ, R37 ;  /* 0x000000ffff067224 */ /* 0x000fe200078e0025 */
[----:B0-----:R-:W-:-:S07]  /*1f810*/  @P1 SHF.R.U32.HI R6, RZ, R4, R5 ;  /* 0x00000004ff061219 */ /* 0x001fce0000011605 */
[----:B--2---:R-:W0:Y:S01]  /*1f820*/  @!P0 LDC.64 R2, c[0x0][0x428] ;  /* 0x00010a00ff028b82 */ /* 0x004e220000000a00 */
[--C-:B------:R-:W-:Y:S01]  /*1f830*/  @!P0 SHF.R.S32.HI R5, RZ, 0x1f, R6.reuse ;  /* 0x0000001fff058819 */ /* 0x100fe20000011406 */
[----:B------:R-:W-:Y:S01]  /*1f840*/  @!P0 IMAD.MOV.U32 R4, RZ, RZ, R6 ;  /* 0x000000ffff048224 */ /* 0x000fe200078e0006 */
[----:B------:R-:W-:Y:S01]  /*1f850*/  ISETP.NE.AND P2, PT, R9, 0x3, PT ;  /* 0x000000030900780c */ /* 0x000fe20003f45270 */
[----:B------:R-:W-:Y:S01]  /*1f860*/  UMOV UR5, 0xffffffff ;  /* 0xffffffff00057882 */ /* 0x000fe20000000000 */
[----:B----4-:R-:W-:Y:S01]  /*1f870*/  SHF.R.S32.HI R32, RZ, 0x1f, R25 ;  /* 0x0000001fff207819 */ /* 0x010fe20000011419 */
[----:B0-----:R-:W-:-:S04]  /*1f880*/  @!P0 IMAD.WIDE.U32 R4, R25, R2, R4 ;  /* 0x0000000219048225 */ /* 0x001fc800078e0004 */
[----:B------:R-:W-:-:S04]  /*1f890*/  @!P0 IMAD R7, R32, R2, RZ ;  /* 0x0000000220078224 */ /* 0x000fc800078e02ff */
[----:B------:R-:W-:Y:S02]  /*1f8a0*/  @!P0 IMAD R7, R25, R3, R7 ;  /* 0x0000000319078224 */ /* 0x000fe400078e0207 */
[----:B------:R-:W0:Y:S02]  /*1f8b0*/  @!P0 LDC.64 R2, c[0x0][0x418] ;  /* 0x00010600ff028b82 */ /* 0x000e240000000a00 */
[----:B------:R-:W-:Y:S01]  /*1f8c0*/  @!P0 IMAD.IADD R7, R5, 0x1, R7 ;  /* 0x0000000105078824 */ /* 0x000fe200078e0207 */
[----:B0-----:R-:W-:-:S04]  /*1f8d0*/  @!P0 LEA R2, P1, R4, R2, 0x2 ;  /* 0x0000000204028211 */ /* 0x001fc800078210ff */
[----:B------:R-:W-:-:S05]  /*1f8e0*/  @!P0 LEA.HI.X R3, R4, R3, R7, 0x2, P1 ;  /* 0x0000000304038211 */ /* 0x000fca00008f1407 */
[----:B------:R0:W5:Y:S01]  /*1f8f0*/  @!P0 LDG.E R36, desc[UR52][R2.64] ;  /* 0x0000003402248981 */ /* 0x000162000c1e1900 */
[----:B------:R-:W-:Y:S01]  /*1f900*/  ISETP.GT.U32.AND P0, PT, R20, 0x5f, PT ;  /* 0x0000005f1400780c */ /* 0x000fe20003f04070 */
[----:B------:R-:W-:Y:S01]  /*1f910*/  IMAD.MOV R4, RZ, RZ, -R6 ;  /* 0x000000ffff047224 */ /* 0x000fe200078e0a06 */
[----:B------:R-:W1:Y:S03]  /*1f920*/  S2R R20, SR_TID.X ;  /* 0x0000000000147919 */ /* 0x000e660000002100 */
[----:B------:R-:W-:-:S08]  /*1f930*/  IMAD R37, R8, R4, R37 ;  /* 0x0000000408257224 */ /* 0x000fd000078e0225 */
[----:B------:R-:W-:-:S04]  /*1f940*/  @P0 LOP3.LUT R16, R16, 0x20, RZ, 0xfc, !PT ;  /* 0x0000002010100812 */ /* 0x000fc800078efcff */
[----:B------:R-:W-:-:S04]  /*1f950*/  LOP3.LUT R16, R16, 0xffffffbf, RZ, 0xc0, !PT ;  /* 0xffffffbf10107812 */ /* 0x000fc800078ec0ff */
[----:B------:R-:W-:-:S04]  /*1f960*/  @P2 LOP3.LUT R16, R16, 0x40, RZ, 0xfc, !PT ;  /* 0x0000004010102812 */ /* 0x000fc800078efcff */
[----:B------:R-:W-:Y:S01]  /*1f970*/  LOP3.LUT R16, R16, 0xfffffff7, RZ, 0xc0, !PT ;  /* 0xfffffff710107812 */ /* 0x000fe200078ec0ff */
[----:B-1----:R-:W-:-:S05]  /*1f980*/  IMAD.SHL.U32 R20, R20, 0x8, RZ ;  /* 0x0000000814147824 */ /* 0x002fca00078e00ff */
[----:B------:R-:W-:-:S04]  /*1f990*/  LOP3.LUT R20, R20, 0x38, RZ, 0xc0, !PT ;  /* 0x0000003814147812 */ /* 0x000fc800078ec0ff */
[C---:B------:R-:W-:Y:S02]  /*1f9a0*/  LOP3.LUT R11, R20.reuse, 0x40, RZ, 0xfc, !PT ;  /* 0x00000040140b7812 */ /* 0x040fe400078efcff */
[----:B------:R-:W-:Y:S02]  /*1f9b0*/  LOP3.LUT R10, R20, 0x80, RZ, 0xfc, !PT ;  /* 0x00000080140a7812 */ /* 0x000fe400078efcff */
[----:B------:R-:W-:Y:S02]  /*1f9c0*/  ISETP.GE.AND P4, PT, R11, UR4, PT ;  /* 0x000000040b007c0c */ /* 0x000fe4000bf86270 */
[----:B------:R-:W-:Y:S02]  /*1f9d0*/  ISETP.GE.AND P3, PT, R10, UR4, PT ;  /* 0x000000040a007c0c */ /* 0x000fe4000bf66270 */
        /* <DEDUP_REMOVED lines=11> */
.L_x_3310:
[----:B------:R-:W-:Y:S01]  /*1fa90*/  SEL R6, RZ, 0x1, P0 ;  /* 0x00000001ff067807 */ /* 0x000fe20000000000 */
[----:B------:R-:W-:Y:S06]  /*1faa0*/  @!P2 BRA `(.L_x_3146) ;  /* 0x000000000004a947 */ /* 0x000fec0003800000 */
[----:B------:R-:W-:Y:S01]  /*1fab0*/  BPT.TRAP 0x1 ;  /* 0x000000040000795c */ /* 0x000fe20000300000 */
.L_x_3146:
[----:B------:R-:W-:Y:S01]  /*1fac0*/  IMAD R22, R0, -0x60, R22 ;  /* 0xffffffa000167824 */ /* 0x000fe200078e0216 */
[----:B------:R-:W-:Y:S01]  /*1fad0*/  SHF.L.U32 R0, R23, 0x1f, RZ ;  /* 0x0000001f17007819 */ /* 0x000fe200000006ff */
[----:B------:R-:W-:Y:S01]  /*1fae0*/  IMAD R33, R19, 0x8, R17 ;  /* 0x0000000813217824 */ /* 0x000fe200078e0211 */
[----:B------:R-:W-:Y:S03]  /*1faf0*/  BSSY B0, `(.L_x_3147) ;  /* 0x0000003000007945 */ /* 0x000fe60003800000 */
[----:B------:R-:W0:Y:S02]  /*1fb00*/  SYNCS.PHASECHK.TRANS64.TRYWAIT P0, [R33+URZ+0x22840], R0 ;  /* 0x02284000210075a7 */ /* 0x000e24000800017f */
[----:B0-----:R-:W-:Y:S05]  /*1fb10*/  @!P0 BRA `(.L_x_3148) ;  /* 0x0000006000948947 */ /* 0x001fea0003800000 */
.L_x_3311:
[----:B------:R-:W-:Y:S05]  /*1fb20*/  BSYNC B0 ;  /* 0x0000000000007941 */ /* 0x000fea0003800000 */
.L_x_3147:
        /* <DEDUP_REMOVED lines=87> */
.L_x_3325:
        /* <DEDUP_REMOVED lines=10> */
.L_x_3150:
        /* <DEDUP_REMOVED lines=11> */
.L_x_3151:
[----:B0-----:R0:W5:Y:S01]  /*201f0*/  LDL.LU R3, [R1+0x8] ;  /* 0x0000080001037983 */ /* 0x0011620000300800 */
        /* <DEDUP_REMOVED lines=9> */
[----:B------:R-:W-:Y:S01]  /*20290*/  SEL R34, RZ, 0x8, P0 ;  /* 0x00000008ff227807 */ /* 0x000fe20000000000 */
[----:B------:R-:W-:Y:S01]  /*202a0*/  BSSY B6, `(.L_x_3152) ;  /* 0x0000025000067945 */ /* 0x000fe20003800000 */
[----:B------:R-:W-:-:S02]  /*202b0*/  IADD3 R0, R2, R0, R6 ;  /* 0x0000000002007210 */ /* 0x000fc40007ffe006 */
[----:B------:R-:W-:-:S03]  /*202c0*/  ISETP.NE.U32.AND P0, PT, RZ, UR4, PT ;  /* 0x00000004ff007c0c */ /* 0x000fc6000bf05070 */
[----:B------:R-:W-:Y:S01]  /*202d0*/  IMAD.IADD R34, R0, 0x1, R34 ;  /* 0x0000000100227824 */ /* 0x000fe200078e0222 */
[----:B------:R-:W-:Y:S01]  /*202e0*/  ISETP.NE.AND.EX P0, PT, RZ, UR5, PT, P0 ;  /* 0x00000005ff007c0c */ /* 0x000fe2000bf05300 */
[----:B------:R-:W-:Y:S01]  /*202f0*/  VIADD R0, R17, 0x18400 ;  /* 0x0001840011007836 */ /* 0x000fe20000000000 */
[----:B------:R-:W-:Y:S02]  /*20300*/  ULDC.64 UR4, c[0x0][0x298] ;  /* 0x0000a60000047ab9 */ /* 0x000fe40000000a00 */
[----:B------:R-:W-:Y:S02]  /*20310*/  SEL R2, R27, RZ, !P0 ;  /* 0x000000ff1b027207 */ /* 0x000fe40004000000 */
[----:B------:R-:W-:Y:S02]  /*20320*/  LOP3.LUT P1, RZ, R0, 0x3ff, RZ, 0xc0, !PT ;  /* 0x000003ff00ff7812 */ /* 0x000fe4000782c0ff */
[----:B------:R-:W-:-:S04]  /*20330*/  SHF.R.S32.HI R0, RZ, 0x1f, R27 ;  /* 0x0000001fff007819 */ /* 0x000fc8000001141b */
[----:B------:R-:W-:-:S05]  /*20340*/  SEL R0, R0, RZ, !P0 ;  /* 0x000000ff00007207 */ /* 0x000fca0004000000 */
[----:B------:R1:W-:Y:S04]  /*20350*/  STL [R1+0x30], R0 ;  /* 0x0000300001007387 */ /* 0x0003e80000100800 */
[----:B------:R2:W-:Y:S01]  /*20360*/  STL [R1+0x18], R2 ;  /* 0x0000180201007387 */ /* 0x0005e20000100800 */
[----:B-1---5:R-:W-:-:S05]  /*20370*/  SHF.R.S32.HI R0, RZ, 0x1f, R3 ;  /* 0x0000001fff007819 */ /* 0x022fca0000011403 */
[----:B------:R-:W-:-:S04]  /*20380*/  IMAD R0, R0, UR4, RZ ;  /* 0x0000000400007c24 */ /* 0x000fc8000f8e02ff */
[C---:B------:R-:W-:Y:S02]  /*20390*/  IMAD R0, R3.reuse, UR5, R0 ;  /* 0x0000000503007c24 */ /* 0x040fe4000f8e0200 */
[----:B--2---:R-:W-:-:S04]  /*203a0*/  IMAD.WIDE.U32 R2, R3, UR4, RZ ;  /* 0x0000000403027c25 */ /* 0x004fc8000f8e00ff */
[----:B------:R-:W-:Y:S01]  /*203b0*/  IMAD.IADD R0, R3, 0x1, R0 ;  /* 0x0000000103007824 */ /* 0x000fe200078e0200 */
[----:B------:R1:W-:Y:S04]  /*203c0*/  STL.64 [R1+0x10], R2 ;  /* 0x0000100201007387 */ /* 0x0003e80000100a00 */
[----:B------:R1:W-:Y:S01]  /*203d0*/  STL [R1+0x8], R0 ;  /* 0x0000080001007387 */ /* 0x0003e20000100800 */
[----:B------:R-:W-:Y:S05]  /*203e0*/  @!P1 BRA `(.L_x_3153) ;  /* 0x0000000000409947 */ /* 0x000fea0003800000 */
[----:B-1----:R-:W-:Y:S01]  /*203f0*/  MOV R2, 0x0 ;  /* 0x0000000000027802 */ /* 0x002fe20000000f00 */
        /* <DEDUP_REMOVED lines=15> */
.L_x_3153:
[----:B------:R-:W-:Y:S05]  /*204f0*/  BSYNC B6 ;  /* 0x0000000000067941 */ /* 0x000fea0003800000 */
.L_x_3152:
[----:B-1----:R-:W2:Y:S01]  /*20500*/  LDL.LU R0, [R1+0x8] ;  /* 0x0000080001007983 */ /* 0x002ea20000300800 */
[----:B------:R-:W-:Y:S01]  /*20510*/  ULDC.64 UR4, c[0x0][0x2d8] ;  /* 0x0000b60000047ab9 */ /* 0x000fe20000000a00 */
[----:B------:R-:W1:Y:S02]  /*20520*/  LDC R7, c[0x0][0x448] ;  /* 0x00011200ff077b82 */ /* 0x000e640000000800 */
[----:B------:R-:W2:Y:S04]  /*20530*/  LDL.LU.64 R2, [R1+0x10] ;  /* 0x0000100001027983 */ /* 0x000ea80000300a00 */
[----:B------:R-:W3:Y:S04]  /*20540*/  LDL.LU R20, [R1+0x30] ;  /* 0x0000300001147983 */ /* 0x000ee80000300800 */
[----:B------:R-:W4:Y:S04]  /*20550*/  LDL.LU R21, [R1+0x18] ;  /* 0x0000180001157983 */ /* 0x000f280000300800 */
[----:B------:R0:W5:Y:S01]  /*20560*/  LDL R8, [R1+0x4] ;  /* 0x0000040001087983 */ /* 0x0001620000100800 */
[----:B-1----:R-:W-:-:S13]  /*20570*/  ISETP.NE.AND P0, PT, R7, 0x1, PT ;  /* 0x000000010700780c */ /* 0x002fda0003f05270 */
[----:B------:R-:W1:Y:S01]  /*20580*/  @P0 LDC R6, c[0x0][0x44c] ;  /* 0x00011300ff060b82 */ /* 0x000e620000000800 */
[----:B--2---:R-:W-:Y:S02]  /*20590*/  IMAD.MOV.U32 R3, RZ, RZ, R0 ;  /* 0x000000ffff037224 */ /* 0x004fe400078e0000 */
[----:B------:R-:W-:-:S04]  /*205a0*/  IMAD.WIDE.U32 R2, R26, UR4, R2 ;  /* 0x000000041a027c25 */ /* 0x000fc8000f8e0002 */
[----:B------:R-:W-:Y:S01]  /*205b0*/  IMAD R3, R26, UR5, R3 ;  /* 0x000000051a037c24 */ /* 0x000fe2000f8e0203 */
[----:B------:R-:W-:Y:S02]  /*205c0*/  ULDC.64 UR4, c[0x0][0x2e0] ;  /* 0x0000b80000047ab9 */ /* 0x000fe40000000a00 */
[----:B---3--:R-:W-:Y:S02]  /*205d0*/  IMAD R0, R20, UR4, RZ ;  /* 0x0000000414007c24 */ /* 0x008fe4000f8e02ff */
[----:B------:R-:W2:Y:S01]  /*205e0*/  S2R R20, SR_TID.X ;  /* 0x0000000000147919 */ /* 0x000ea20000002100 */
[----:B----4-:R-:W-:-:S04]  /*205f0*/  IMAD.WIDE.U32 R2, R21, UR4, R2 ;  /* 0x0000000415027c25 */ /* 0x010fc8000f8e0002 */
[----:B------:R-:W-:Y:S01]  /*20600*/  IMAD R0, R21, UR5, R0 ;  /* 0x0000000515007c24 */ /* 0x000fe2000f8e0200 */
[----:B------:R-:W3:Y:S01]  /*20610*/  S2R R9, SR_TID.X ;  /* 0x0000000000097919 */ /* 0x000ee20000002100 */
[----:B------:R-:W-:Y:S02]  /*20620*/  ULDC.64 UR4, c[0x0][0x2d0] ;  /* 0x0000b40000047ab9 */ /* 0x000fe40000000a00 */
[----:B------:R-:W-:Y:S02]  /*20630*/  IMAD.IADD R3, R3, 0x1, R0 ;  /* 0x0000000103037824 */ /* 0x000fe400078e0200 */
[----:B------:R-:W4:Y:S01]  /*20640*/  @P0 LDC R0, c[0x0][0x450] ;  /* 0x00011400ff000b82 */ /* 0x000f220000000800 */
[----:B--2---:R-:W-:-:S04]  /*20650*/  LOP3.LUT R20, R20, 0x7f, RZ, 0xc0, !PT ;  /* 0x0000007f14147812 */ /* 0x004fc800078ec0ff */
[----:B------:R-:W-:Y:S02]  /*20660*/  SHF.R.U32.HI R21, RZ, 0x3, R20 ;  /* 0x00000003ff157819 */ /* 0x000fe40000011614 */
[----:B------:R-:W2:Y:S02]  /*20670*/  S2R R20, SR_TID.X ;  /* 0x0000000000147919 */ /* 0x000ea40000002100 */
[----:B--2---:R-:W-:-:S05]  /*20680*/  IMAD.SHL.U32 R20, R20, 0x10, RZ ;  /* 0x0000001014147824 */ /* 0x004fca00078e00ff */
[----:B------:R-:W-:-:S05]  /*20690*/  LOP3.LUT R20, R21, 0x70, R20, 0xf8, !PT ;  /* 0x0000007015147812 */ /* 0x000fca00078ef814 */
[----:B------:R-:W-:Y:S02]  /*206a0*/  IMAD.IADD R5, R20, 0x1, R35 ;  /* 0x0000000114057824 */ /* 0x000fe400078e0223 */
[----:B------:R0:W5:Y:S02]  /*206b0*/  LDL R20, [R1] ;  /* 0x0000000001147983 */ /* 0x0001640000100800 */
[----:B-1----:R-:W-:-:S04]  /*206c0*/  @P0 IMAD.HI.U32 R6, R5, R6, RZ ;  /* 0x0000000605060227 */ /* 0x002fc800078e00ff */
[----:B------:R-:W-:Y:S01]  /*206d0*/  IMAD.MOV.U32 R4, RZ, RZ, R5 ;  /* 0x000000ffff047224 */ /* 0x000fe200078e0005 */
[----:B----4-:R-:W-:Y:S01]  /*206e0*/  @P0 SHF.R.U32.HI R4, RZ, R0, R6 ;  /* 0x00000000ff040219 */ /* 0x010fe20000011606 */
[----:B------:R-:W1:Y:S04]  /*206f0*/  S2R R21, SR_TID.X ;  /* 0x0000000000157919 */ /* 0x000e680000002100 */
        /* <DEDUP_REMOVED lines=13> */
[----:B---3--:R-:W-:Y:S01]  /*207d0*/  IMAD.SHL.U32 R9, R9, 0x8, RZ ;  /* 0x0000000809097824 */ /* 0x008fe200078e00ff */
[C---:B------:R-:W-:Y:S01]  /*207e0*/  LEA R0, P0, R2.reuse, UR4, 0x1 ;  /* 0x0000000402007c11 */ /* 0x040fe2000f8008ff */
[----:B------:R-:W-:Y:S01]  /*207f0*/  IMAD.IADD R4, R3, 0x1, R4 ;  /* 0x0000000103047824 */ /* 0x000fe200078e0204 */
[----:B------:R-:W-:Y:S02]  /*20800*/  ULDC UR4, c[0x0][0x2b8] ;  /* 0x0000ae0000047ab9 */ /* 0x000fe40000000800 */
[----:B------:R-:W-:Y:S02]  /*20810*/  LOP3.LUT R9, R9, 0x38, RZ, 0xc0, !PT ;  /* 0x0000003809097812 */ /* 0x000fe400078ec0ff */
[----:B------:R-:W-:Y:S01]  /*20820*/  LEA.HI.X R4, R2, UR5, R4, 0x1, P0 ;  /* 0x0000000502047c11 */ /* 0x000fe200080f0c04 */
[----:B------:R-:W-:Y:S01]  /*20830*/  UMOV UR5, 0xffffffff ;  /* 0xffffffff00057882 */ /* 0x000fe20000000000 */
[----:B-1----:R-:W-:-:S02]  /*20840*/  LOP3.LUT R21, R21, 0x7f, RZ, 0xc0, !PT ;  /* 0x0000007f15157812 */ /* 0x002fc400078ec0ff */
[----:B------:R-:W-:Y:S02]  /*20850*/  ISETP.GE.AND P1, PT, R9, UR4, PT ;  /* 0x0000000409007c0c */ /* 0x000fe4000bf26270 */
[----:B------:R-:W-:Y:S01]  /*20860*/  SHF.R.U32.HI R10, RZ, 0x3, R21 ;  /* 0x00000003ff0a7819 */ /* 0x000fe20000011615 */
[----:B0-----:R-:W-:Y:S10]  /*20870*/  BRA.DIV UR5, `(.L_x_3154) ;  /* 0x0000005e05507947 */ /* 0x001ff4000b800000 */
        /* <DEDUP_REMOVED lines=74> */
.L_x_3342:
        /* <DEDUP_REMOVED lines=10> */
.L_x_3155:
        /* <DEDUP_REMOVED lines=18> */
.L_x_3343:
[----:B------:R-:W-:Y:S05]  /*20ee0*/  BSYNC B0 ;  /* 0x0000000000007941 */ /* 0x000fea0003800000 */
.L_x_3156:
[----:B------:R-:W-:-:S05]  /*20ef0*/  IMAD.U32 R2, RZ, RZ, UR38 ;  /* 0x00000026ff027e24 */ /* 0x000fca000f8e00ff */
[----:B------:R-:W-:-:S13]  /*20f00*/  ISETP.NE.AND P0, PT, R2, 0x3, PT ;  /* 0x000000030200780c */ /* 0x000fda0003f05270 */
[----:B------:R-:W-:Y:S05]  /*20f10*/  @!P0 BRA `(.L_x_3158) ;  /* 0x0000000000048947 */ /* 0x000fea0003800000 */
[----:B------:R-:W-:Y:S01]  /*20f20*/  BPT.TRAP 0x1 ;  /* 0x000000040000795c */ /* 0x000fe20000300000 */
.L_x_3158:
[----:B0-----:R-:W-:Y:S01]  /*20f30*/  SHF.L.U32 R0, R23, 0x1f, RZ ;  /* 0x0000001f17007819 */ /* 0x001fe200000006ff */
[----:B------:R-:W-:Y:S03]  /*20f40*/  BSSY B0, `(.L_x_3159) ;  /* 0x0000003000007945 */ /* 0x000fe60003800000 */
[----:B------:R-:W0:Y:S02]  /*20f50*/  SYNCS.PHASECHK.TRANS64.TRYWAIT P0, [R33+URZ+0x22860], R0 ;  /* 0x02286000210075a7 */ /* 0x000e24000800017f */
[----:B0-----:R-:W-:Y:S05]  /*20f60*/  @!P0 BRA `(.L_x_3160) ;  /* 0x00000060004c8947 */ /* 0x001fea0003800000 */
.L_x_3344:
[----:B------:R-:W-:Y:S05]  /*20f70*/  BSYNC B0 ;  /* 0x0000000000007941 */ /* 0x000fea0003800000 */
.L_x_3159:
[----:B------:R-:W0:Y:S01]  /*20f80*/  LDL.LU R2, [R1+0x24] ;  /* 0x0000240001027983 */ /* 0x000e220000300800 */
[----:B------:R-:W-:Y:S01]  /*20f90*/  ULDC.64 UR4, c[0x0][0x328] ;  /* 0x0000ca0000047ab9 */ /* 0x000fe20000000a00 */
[----:B------:R-:W-:Y:S02]  /*20fa0*/  ULDC.64 UR6, c[0x0][0x318] ;  /* 0x0000c60000067ab9 */ /* 0x000fe40000000a00 */
[----:B------:R-:W2:Y:S01]  /*20fb0*/  LDL.LU R4, [R1+0x28] ;  /* 0x0000280001047983 */ /* 0x000ea20000300800 */
[----:B0-----:R-:W-:Y:S02]  /*20fc0*/  IMAD R0, R2, UR4, RZ ;  /* 0x0000000402007c24 */ /* 0x001fe4000f8e02ff */
[----:B------:R-:W-:-:S04]  /*20fd0*/  IMAD.WIDE.U32 R2, R37, UR4, RZ ;  /* 0x0000000425027c25 */ /* 0x000fc8000f8e00ff */
        /* <DEDUP_REMOVED lines=87> */
.L_x_3358:
        /* <DEDUP_REMOVED lines=15> */
.L_x_3162:
        /* <DEDUP_REMOVED lines=11> */
.L_x_3163:
[----:B------:R-:W2:Y:S01]  /*216f0*/  LDL.LU R2, [R1+0x1c] ;  /* 0x00001c0001027983 */ /* 0x000ea20000300800 */
[----:B------:R0:W-:Y:S01]  /*21700*/  SYNCS.ARRIVE.TRANS64.A1T0 RZ, [R33+URZ+0x22850], RZ ;  /* 0x022850ff21ff79a7 */ /* 0x0001e2000810003f */
[----:B------:R-:W-:Y:S01]  /*21710*/  BSSY B0, `(.L_x_3164) ;  /* 0x00000dc000007945 */ /* 0x000fe20003800000 */
[----:B--2---:R-:W-:-:S05]  /*21720*/  VIADD R10, R2, 0xfffffffe ;  /* 0xfffffffe020a7836 */ /* 0x004fca0000000000 */
[----:B------:R-:W-:-:S13]  /*21730*/  ISETP.GE.AND P0, PT, R10, R30, PT ;  /* 0x0000001e0a00720c */ /* 0x000fda0003f06270 */
[----:B0-----:R-:W-:Y:S05]  /*21740*/  @!P0 BRA `(.L_x_3165) ;  /* 0x0000000c00608947 */ /* 0x001fea0003800000 */
.L_x_3178:
[----:B0-----:R-:W0:Y:S01]  /*21750*/  S2R R2, SR_TID.X ;  /* 0x0000000000027919 */ /* 0x001e220000002100 */
[----:B------:R-:W1:Y:S01]  /*21760*/  LDC R8, c[0x0][0x430] ;  /* 0x00010c00ff087b82 */ /* 0x000e620000000800 */
[----:B------:R-:W-:Y:S01]  /*21770*/  IMAD R9, R10, 0x60, R31 ;  /* 0x000000600a097824 */ /* 0x000fe200078e021f */
[----:B--2---:R-:W2:Y:S01]  /*21780*/  S2R R4, SR_TID.X ;  /* 0x0000000000047919 */ /* 0x004ea20000002100 */
        /* <DEDUP_REMOVED lines=12> */
[----:B---3--:R-:W3:Y:S01]  /*21850*/  @!P1 LDC.64 R6, c[0x0][0x418] ;  /* 0x00010600ff069b82 */ /* 0x008ee20000000a00 */
[----:B-1----:R-:W-:-:S05]  /*21860*/  @P0 IMAD.HI.U32 R2, R9, R2, RZ ;  /* 0x0000000209020227 */ /* 0x002fca00078e00ff */
[----:B0-----:R-:W-:-:S04]  /*21870*/  @P0 SHF.R.U32.HI R11, RZ, R3, R2 ;  /* 0x00000003ff0b0219 */ /* 0x001fc80000011602 */
[----:B------:R-:W-:Y:S01]  /*21880*/  @!P1 SHF.R.S32.HI R3, RZ, 0x1f, R11 ;  /* 0x0000001fff039819 */ /* 0x000fe2000001140b */
[----:B--2---:R-:W-:-:S04]  /*21890*/  @!P1 IMAD R2, R32, R4, RZ ;  /* 0x0000000420029224 */ /* 0x004fc800078e02ff */
[----:B------:R-:W-:Y:S02]  /*218a0*/  @!P1 IMAD R5, R25, R5, R2 ;  /* 0x0000000519059224 */ /* 0x000fe400078e0202 */
[----:B------:R-:W-:-:S04]  /*218b0*/  @!P1 IMAD.MOV.U32 R2, RZ, RZ, R11 ;  /* 0x000000ffff029224 */ /* 0x000fc800078e000b */
[----:B------:R-:W-:-:S04]  /*218c0*/  @!P1 IMAD.WIDE.U32 R2, R25, R4, R2 ;  /* 0x0000000419029225 */ /* 0x000fc800078e0002 */
[----:B------:R-:W-:Y:S01]  /*218d0*/  @!P1 IMAD.IADD R5, R5, 0x1, R3 ;  /* 0x0000000105059824 */ /* 0x000fe200078e0203 */
[C---:B---3--:R-:W-:Y:S01]  /*218e0*/  @!P1 LEA R6, P0, R2.reuse, R6, 0x2 ;  /* 0x0000000602069211 */ /* 0x048fe200078010ff */
[----:B------:R-:W-:Y:S02]  /*218f0*/  IMAD.MOV.U32 R4, RZ, RZ, RZ ;  /* 0x000000ffff047224 */ /* 0x000fe400078e00ff */
[----:B------:R-:W-:Y:S01]  /*21900*/  IMAD.U32 R12, RZ, RZ, UR38 ;  /* 0x00000026ff0c7e24 */ /* 0x000fe2000f8e00ff */
[----:B------:R-:W-:Y:S02]  /*21910*/  @!P1 LEA.HI.X R7, R2, R7, R5, 0x2, P0 ;  /* 0x0000000702079211 */ /* 0x000fe400000f1405 */
[----:B------:R-:W-:-:S03]  /*21920*/  ISETP.NE.AND P0, PT, R19, 0x2, PT ;  /* 0x000000021300780c */ /* 0x000fc60003f05270 */
[----:B------:R0:W5:Y:S01]  /*21930*/  @!P1 LDG.E R4, desc[UR52][R6.64] ;  /* 0x0000003406049981 */ /* 0x000162000c1e1900 */
[----:B------:R-:W-:Y:S01]  /*21940*/  ISETP.NE.AND P1, PT, R12, 0x3, PT ;  /* 0x000000030c00780c */ /* 0x000fe20003f25270 */
[----:B------:R-:W-:Y:S01]  /*21950*/  IMAD.MOV.U32 R3, RZ, RZ, R10 ;  /* 0x000000ffff037224 */ /* 0x000fe200078e000a */
[----:B------:R-:W-:Y:S01]  /*21960*/  SEL R2, RZ, 0x1, P0 ;  /* 0x00000001ff027807 */ /* 0x000fe20000000000 */
[----:B------:R-:W-:Y:S01]  /*21970*/  IMAD.MOV R5, RZ, RZ, -R11 ;  /* 0x000000ffff057224 */ /* 0x000fe200078e0a0b */
[----:B------:R-:W-:Y:S05]  /*21980*/  YIELD ;  /* 0x0000000000007946 */ /* 0x000fea0003800000 */
[----:B------:R-:W-:Y:S01]  /*21990*/  SEL R19, R19, RZ, P0 ;  /* 0x000000ff13137207 */ /* 0x000fe20000000000 */
[----:B------:R-:W-:Y:S01]  /*219a0*/  IMAD R5, R8, R5, R9 ;  /* 0x0000000508057224 */ /* 0x000fe200078e0209 */
[----:B------:R-:W-:Y:S01]  /*219b0*/  LOP3.LUT R23, R23, R2, RZ, 0x3c, !PT ;  /* 0x0000000217177212 */ /* 0x000fe200078e3cff */
[----:B------:R-:W-:Y:S01]  /*219c0*/  VIADD R10, R10, 0xffffffff ;  /* 0xffffffff0a0a7836 */ /* 0x000fe20000000000 */
[----:B------:R-:W-:Y:S01]  /*219d0*/  ISETP.GT.AND P2, PT, R3, R30, PT ;  /* 0x0000001e0300720c */ /* 0x000fe20003f44270 */
[----:B0-----:R-:W-:-:S12]  /*219e0*/  @!P1 BRA `(.L_x_3166) ;  /* 0x0000000000049947 */ /* 0x001fd80003800000 */
[----:B------:R-:W-:Y:S01]  /*219f0*/  BPT.TRAP 0x1 ;  /* 0x000000040000795c */ /* 0x000fe20000300000 */
.L_x_3166:
[----:B------:R-:W-:Y:S01]  /*21a00*/  IMAD R6, R19, 0x8, R17 ;  /* 0x0000000813067824 */ /* 0x000fe200078e0211 */
[----:B------:R-:W-:Y:S01]  /*21a10*/  SHF.L.U32 R22, R23, 0x1f, RZ ;  /* 0x0000001f17167819 */ /* 0x000fe200000006ff */
[----:B------:R-:W-:Y:S01]  /*21a20*/  BSSY B1, `(.L_x_3167) ;  /* 0x0000004000017945 */ /* 0x000fe20003800000 */
[----:B------:R-:W-:Y:S02]  /*21a30*/  SHF.R.S32.HI R20, RZ, 0x1f, R5 ;  /* 0x0000001fff147819 */ /* 0x000fe40000011405 */
[----:B------:R-:W0:Y:S02]  /*21a40*/  SYNCS.PHASECHK.TRANS64.TRYWAIT P0, [R6+URZ+0x22840], R22 ;  /* 0x02284016060075a7 */ /* 0x000e24000800017f */
[----:B0-----:R-:W-:Y:S05]  /*21a50*/  @!P0 BRA `(.L_x_3168) ;  /* 0x0000005c00ec8947 */ /* 0x001fea0003800000 */
.L_x_3359:
[----:B------:R-:W-:Y:S05]  /*21a60*/  BSYNC B1 ;  /* 0x0000000000017941 */ /* 0x000fea0003800000 */
.L_x_3167:
        /* <DEDUP_REMOVED lines=50> */
.L_x_3373:
        /* <DEDUP_REMOVED lines=8> */
.L_x_3170:
[----:B------:R-:W-:Y:S02]  /*21e10*/  PLOP3.LUT P1, PT, P1, P0, PT, 0xa2, 0x0 ;  /* 0x000000000000781c */ /* 0x000fe40000f21472 */
[----:B------:R-:W-:-:S08]  /*21e20*/  @P0 R2UR P1, UR4, R6 ;  /* 0x00000000060402ca */ /* 0x000fd00000020000 */
[----:B------:R-:W-:-:S05]  /*21e30*/  @P0 PLOP3.LUT P0, PT, P1, PT, PT, 0x80, 0x0 ;  /* 0x000000000000081c */ /* 0x000fca0000f0f070 */
[----:B------:R-:W-:Y:S01]  /*21e40*/  @!P1 SYNCS.ARRIVE.TRANS64.RED.A0T1 RZ, [UR4+0x22830], RZ ;  /* 0x022830ffffff99a7 */ /* 0x000fe20008200404 */
[----:B------:R-:W-:Y:S07]  /*21e50*/  @!P1 ARRIVES.LDGSTSBAR.64.TRANSCNT [UR4+0x22830] ;  /* 0x02283000ff0099b0 */ /* 0x000fee0008000a84 */
[----:B------:R-:W-:Y:S05]  /*21e60*/  @P0 BRA.U.ANY `(.L_x_3170) ;  /* 0xfffffffd00e80947 */ /* 0x000fea000393ffff */
[----:B------:R-:W-:Y:S01]  /*21e70*/  NOP ;  /* 0x0000000000007918 */ /* 0x000fe20000000000 */
[----:B--2---:R-:W-:-:S05]  /*21e80*/  IMAD.U32 R2, RZ, RZ, UR38 ;  /* 0x00000026ff027e24 */ /* 0x004fca000f8e00ff */
[----:B------:R-:W-:-:S13]  /*21e90*/  ISETP.NE.AND P3, PT, R2, 0x3, PT ;  /* 0x000000030200780c */ /* 0x000fda0003f65270 */
[----:B------:R-:W-:Y:S05]  /*21ea0*/  @!P3 BRA `(.L_x_3171) ;  /* 0x000000000004b947 */ /* 0x000fea0003800000 */
[----:B------:R-:W-:Y:S01]  /*21eb0*/  BPT.TRAP 0x1 ;  /* 0x000000040000795c */ /* 0x000fe20000300000 */
.L_x_3171:
[----:B------:R2:W-:Y:S01]  /*21ec0*/  SYNCS.ARRIVE.TRANS64.A1T0 RZ, [R6+URZ+0x22830], RZ ;  /* 0x022830ff06ff79a7 */ /* 0x0005e2000810003f */
[----:B------:R-:W-:Y:S05]  /*21ed0*/  @!P3 BRA `(.L_x_3172) ;  /* 0x000000000004b947 */ /* 0x000fea0003800000 */
[----:B------:R-:W-:Y:S01]  /*21ee0*/  BPT.TRAP 0x1 ;  /* 0x000000040000795c */ /* 0x000fe20000300000 */
.L_x_3172:
[----:B------:R-:W3:Y:S01]  /*21ef0*/  SYNCS.PHASECHK.TRANS64.TRYWAIT P0, [R6+URZ+0x22860], R22 ;  /* 0x02286016060075a7 */ /* 0x000ee2000800017f */
[----:B------:R-:W-:Y:S04]  /*21f00*/  BSSY B1, `(.L_x_3173) ;  /* 0x0000002000017945 */ /* 0x000fe80003800000 */
[----:B---3--:R-:W-:Y:S05]  /*21f10*/  @!P0 BRA `(.L_x_3174) ;  /* 0x0000006000748947 */ /* 0x008fea0003800000 */
.L_x_3374:
[----:B------:R-:W-:Y:S05]  /*21f20*/  BSYNC B1 ;  /* 0x0000000000017941 */ /* 0x000fea0003800000 */
.L_x_3173:
[----:B------:R-:W-:Y:S01]  /*21f30*/  ULDC.64 UR4, c[0x0][0x328] ;  /* 0x0000ca0000047ab9 */ /* 0x000fe20000000a00 */
[----:B------:R-:W-:Y:S01]  /*21f40*/  ULDC.64 UR6, c[0x0][0x318] ;  /* 0x0000c60000067ab9 */ /* 0x000fe20000000a00 */
[----:B------:R-:W-:Y:S01]  /*21f50*/  IMAD R20, R20, UR4, RZ ;  /* 0x0000000414147c24 */ /* 0x000fe2000f8e02ff */
[C---:B------:R-:W-:Y:S01]  /*21f60*/  LOP3.LUT P5, RZ, R16.reuse, 0x10, RZ, 0xc0, !PT ;  /* 0x0000001010ff7812 */ /* 0x040fe200078ac0ff */
[C---:B------:R-:W-:Y:S01]  /*21f70*/  IMAD.WIDE.U32 R2, R5.reuse, UR4, RZ ;  /* 0x0000000405027c25 */ /* 0x040fe2000f8e00ff */
[C---:B------:R-:W-:Y:S02]  /*21f80*/  LOP3.LUT P4, RZ, R16.reuse, 0x8, RZ, 0xc0, !PT ;  /* 0x0000000810ff7812 */ /* 0x040fe4000788c0ff */
[C---:B------:R-:W-:Y:S01]  /*21f90*/  LOP3.LUT P3, RZ, R16.reuse, 0x4, RZ, 0xc0, !PT ;  /* 0x0000000410ff7812 */ /* 0x040fe2000786c0ff */
[----:B------:R-:W-:Y:S01]  /*21fa0*/  IMAD R7, R5, UR5, R20 ;  /* 0x0000000505077c24 */ /* 0x000fe2000f8e0214 */
[----:B------:R-:W-:Y:S01]  /*21fb0*/  ULDC.64 UR4, c[0x0][0x338] ;  /* 0x0000ce0000047ab9 */ /* 0x000fe20000000a00 */
[----:B------:R-:W-:Y:S01]  /*21fc0*/  LOP3.LUT P1, RZ, R16, 0x2, RZ, 0xc0, !PT ;  /* 0x0000000210ff7812 */ /* 0x000fe2000782c0ff */
[----:B------:R-:W-:-:S02]  /*21fd0*/  IMAD R21, R21, UR4, RZ ;  /* 0x0000000415157c24 */ /* 0x000fc4000f8e02ff */
[----:B------:R-:W-:Y:S02]  /*21fe0*/  IMAD.IADD R3, R3, 0x1, R7 ;  /* 0x0000000103037824 */ /* 0x000fe400078e0207 */
[C---:B------:R-:W-:Y:S02]  /*21ff0*/  IMAD R21, R4.reuse, UR5, R21 ;  /* 0x0000000504157c24 */ /* 0x040fe4000f8e0215 */
[----:B------:R-:W-:Y:S01]  /*22000*/  IMAD.WIDE.U32 R2, R4, UR4, R2 ;  /* 0x0000000404027c25 */ /* 0x000fe2000f8e0002 */
[----:B------:R-:W-:-:S03]  /*22010*/  ULDC.64 UR4, c[0x0][0x330] ;  /* 0x0000cc0000047ab9 */ /* 0x000fc60000000a00 */
[----:B------:R-:W-:Y:S02]  /*22020*/  IMAD.IADD R3, R3, 0x1, R21 ;  /* 0x0000000103037824 */ /* 0x000fe400078e0215 */
[----:B------:R-:W-:Y:S02]  /*22030*/  IMAD R7, R19, 0x6000, R29 ;  /* 0x0000600013077824 */ /* 0x000fe400078e021d */
[----:B------:R-:W-:Y:S01]  /*22040*/  IMAD.WIDE.U32 R2, R26, UR4, R2 ;  /* 0x000000041a027c25 */ /* 0x000fe2000f8e0002 */
[----:B------:R-:W-:-:S03]  /*22050*/  UMOV UR4, 0xffffffff ;  /* 0xffffffff00047882 */ /* 0x000fc60000000000 */
[----:B------:R-:W-:Y:S01]  /*22060*/  IMAD R9, R26, UR5, R3 ;  /* 0x000000051a097c24 */ /* 0x000fe2000f8e0203 */
[----:B-1----:R-:W-:-:S04]  /*22070*/  LEA R8, P0, R2, UR6, 0x1 ;  /* 0x0000000602087c11 */ /* 0x002fc8000f8008ff */
[----:B------:R-:W-:Y:S01]  /*22080*/  LEA.HI.X R9, R2, UR7, R9, 0x1, P0 ;  /* 0x0000000702097c11 */ /* 0x000fe200080f0c09 */
[----:B------:R-:W-:Y:S08]  /*22090*/  BRA.DIV UR4, `(.L_x_3175) ;  /* 0x0000006204287947 */ /* 0x000ff0000b800000 */
[----:B------:R-:W1:Y:S01]  /*220a0*/  SHFL.IDX PT, R14, R8, RZ, 0x181f ;  /* 0x00181fff080e7589 */ /* 0x000e6200000e0000 */
[----:B------:R-:W-:-:S03]  /*220b0*/  IMAD R7, R7, 0x2, R17 ;  /* 0x0000000207077824 */ /* 0x000fc600078e0211 */
[----:B------:R-:W4:Y:S04]  /*220c0*/  SHFL.IDX PT, R3, R9, RZ, 0x181f ;  /* 0x00181fff09037589 */ /* 0x000f2800000e0000 */
[----:B------:R-:W-:Y:S04]  /*220d0*/  SHFL.IDX PT, R5, R9, 0x1, 0x181f ;  /* 0x00381f0009057f89 */ /* 0x000fe800000e0000 */
[----:B------:R-:W-:Y:S01]  /*220e0*/  SHFL.IDX PT, R20, R9, 0x2, 0x181f ;  /* 0x00581f0009147f89 */ /* 0x000fe200000e0000 */
[----:B-1----:R-:W-:-:S03]  /*220f0*/  IADD3 R2, P0, R14, R0, RZ ;  /* 0x000000000e027210 */ /* 0x002fc60007f1e0ff */
[----:B------:R-:W1:Y:S02]  /*22100*/  SHFL.IDX PT, R14, R8, 0x1, 0x181f ;  /* 0x00381f00080e7f89 */ /* 0x000e6400000e0000 */
[----:B----4-:R-:W-:-:S05]  /*22110*/  IMAD.X R3, RZ, RZ, R3, P0 ;  /* 0x000000ffff037224 */ /* 0x010fca00000e0603 */
[----:B------:R-:W-:Y:S04]  /*22120*/  LDGSTS.E.BYPASS.LTC128B.128 [R7+0x400], desc[UR52][R2.64], !P5 ;  /* 0x0040000002077fae */ /* 0x000fe8000e901d74 */
[----:B------:R-:W-:Y:S04]  /*22130*/  LDGSTS.E.BYPASS.LTC128B.128 [R7+0x3400], desc[UR52][R2.64+0x80], !P4 ;  /* 0x0340008002077fae */ /* 0x000fe8000e101d74 */
[----:B------:R-:W-:Y:S04]  /*22140*/  LDGSTS.E.BYPASS.LTC128B.128 [R7+0x6400], desc[UR52][R2.64+0x100], !P3 ;  /* 0x0640010002077fae */ /* 0x000fe8000d901d74 */
[----:B------:R4:W-:Y:S01]  /*22150*/  LDGSTS.E.BYPASS.LTC128B.128 [R7+0x9400], desc[UR52][R2.64+0x180], !P1 ;  /* 0x0940018002077fae */ /* 0x0009e2000c901d74 */
[----:B-1----:R-:W-:-:S03]  /*22160*/  IADD3 R4, P0, R14, R0, RZ ;  /* 0x000000000e047210 */ /* 0x002fc60007f1e0ff */
[----:B------:R-:W4:Y:S02]  /*22170*/  SHFL.IDX PT, R14, R8, 0x2, 0x181f ;  /* 0x00581f00080e7f89 */ /* 0x000f2400000e0000 */
[----:B------:R-:W-:-:S05]  /*22180*/  IMAD.X R5, RZ, RZ, R5, P0 ;  /* 0x000000ffff057224 */ /* 0x000fca00000e0605 */
[----:B------:R-:W-:Y:S04]  /*22190*/  LDGSTS.E.BYPASS.LTC128B.128 [R7+0xc00], desc[UR52][R4.64], !P5 ;  /* 0x00c0000004077fae */ /* 0x000fe8000e901d74 */
[----:B------:R-:W-:Y:S04]  /*221a0*/  LDGSTS.E.BYPASS.LTC128B.128 [R7+0x3c00], desc[UR52][R4.64+0x80], !P4 ;  /* 0x03c0008004077fae */ /* 0x000fe8000e101d74 */
[----:B------:R-:W-:Y:S04]  /*221b0*/  LDGSTS.E.BYPASS.LTC128B.128 [R7+0x6c00], desc[UR52][R4.64+0x100], !P3 ;  /* 0x06c0010004077fae */ /* 0x000fe8000d901d74 */
[----:B------:R1:W-:Y:S01]  /*221c0*/  LDGSTS.E.BYPASS.LTC128B.128 [R7+0x9c00], desc[UR52][R4.64+0x180], !P1 ;  /* 0x09c0018004077fae */ /* 0x0003e2000c901d74 */
[----:B----4-:R-:W-:-:S03]  /*221d0*/  IADD3 R2, P0, R14, R0, RZ ;  /* 0x000000000e027210 */ /* 0x010fc60007f1e0ff */
[----:B------:R-:W4:Y:S02]  /*221e0*/  SHFL.IDX PT, R14, R8, 0x3, 0x181f ;  /* 0x00781f00080e7f89 */ /* 0x000f2400000e0000 */
[----:B------:R-:W-:Y:S02]  /*221f0*/  IMAD.X R3, RZ, RZ, R20, P0 ;  /* 0x000000ffff037224 */ /* 0x000fe400000e0614 */
[----:B------:R-:W-:Y:S04]  /*22200*/  SHFL.IDX PT, R20, R9, 0x4, 0x181f ;  /* 0x00981f0009147f89 */ /* 0x000fe800000e0000 */
[----:B-1----:R-:W1:Y:S04]  /*22210*/  SHFL.IDX PT, R5, R9, 0x3, 0x181f ;  /* 0x00781f0009057f89 */ /* 0x002e6800000e0000 */
[----:B------:R-:W-:Y:S04]  /*22220*/  LDGSTS.E.BYPASS.LTC128B.128 [R7+0x1400], desc[UR52][R2.64], !P5 ;  /* 0x0140000002077fae */ /* 0x000fe8000e901d74 */
[----:B------:R-:W-:Y:S04]  /*22230*/  LDGSTS.E.BYPASS.LTC128B.128 [R7+0x4400], desc[UR52][R2.64+0x80], !P4 ;  /* 0x0440008002077fae */ /* 0x000fe8000e101d74 */
[----:B------:R-:W-:Y:S01]  /*22240*/  LDGSTS.E.BYPASS.LTC128B.128 [R7+0x7400], desc[UR52][R2.64+0x100], !P3 ;  /* 0x0740010002077fae */ /* 0x000fe2000d901d74 */
[----:B----4-:R-:W-:-:S03]  /*22250*/  IADD3 R4, P0, R14, R0, RZ ;  /* 0x000000000e047210 */ /* 0x010fc60007f1e0ff */
[----:B------:R4:W-:Y:S04]  /*22260*/  LDGSTS.E.BYPASS.LTC128B.128 [R7+0xa400], desc[UR52][R2.64+0x180], !P1 ;  /* 0x0a40018002077fae */ /* 0x0009e8000c901d74 */
[----:B------:R-:W4:Y:S01]  /*22270*/  SHFL.IDX PT, R14, R8, 0x4, 0x181f ;  /* 0x00981f00080e7f89 */ /* 0x000f2200000e0000 */
[----:B-1----:R-:W-:-:S03]  /*22280*/  IMAD.X R5, RZ, RZ, R5, P0 ;  /* 0x000000ffff057224 */ /* 0x002fc600000e0605 */
[----:B------:R-:W1:Y:S04]  /*22290*/  SHFL.IDX PT, R9, R9, 0x5, 0x181f ;  /* 0x00b81f0009097f89 */ /* 0x000e6800000e0000 */
[----:B------:R0:W-:Y:S04]  /*222a0*/  LDGSTS.E.BYPASS.LTC128B.128 [R7+0x1c00], desc[UR52][R4.64], !P5 ;  /* 0x01c0000004077fae */ /* 0x0001e8000e901d74 */
[----:B------:R0:W-:Y:S04]  /*222b0*/  LDGSTS.E.BYPASS.LTC128B.128 [R7+0x4c00], desc[UR52][R4.64+0x80], !P4 ;  /* 0x04c0008004077fae */ /* 0x0001e8000e101d74 */
[----:B------:R0:W-:Y:S04]  /*222c0*/  LDGSTS.E.BYPASS.LTC128B.128 [R7+0x7c00], desc[UR52][R4.64+0x100], !P3 ;  /* 0x07c0010004077fae */ /* 0x0001e8000d901d74 */
[----:B------:R0:W-:Y:S01]  /*222d0*/  LDGSTS.E.BYPASS.LTC128B.128 [R7+0xac00], desc[UR52][R4.64+0x180], !P1 ;  /* 0x0ac0018004077fae */ /* 0x0001e2000c901d74 */
[----:B----4-:R-:W-:-:S03]  /*222e0*/  IADD3 R2, P0, R14, R0, RZ ;  /* 0x000000000e027210 */ /* 0x010fc60007f1e0ff */
[----:B------:R0:W4:Y:S02]  /*222f0*/  SHFL.IDX PT, R14, R8, 0x5, 0x181f ;  /* 0x00b81f00080e7f89 */ /* 0x00012400000e0000 */
[----:B------:R-:W-:-:S05]  /*22300*/  IMAD.X R3, RZ, RZ, R20, P0 ;  /* 0x000000ffff037224 */ /* 0x000fca00000e0614 */
[----:B------:R0:W-:Y:S04]  /*22310*/  LDGSTS.E.BYPASS.LTC128B.128 [R7+0x2400], desc[UR52][R2.64], !P5 ;  /* 0x0240000002077fae */ /* 0x0001e8000e901d74 */
[----:B------:R0:W-:Y:S04]  /*22320*/  LDGSTS.E.BYPASS.LTC128B.128 [R7+0x5400], desc[UR52][R2.64+0x80], !P4 ;  /* 0x0540008002077fae */ /* 0x0001e8000e101d74 */
[----:B------:R0:W-:Y:S04]  /*22330*/  LDGSTS.E.BYPASS.LTC128B.128 [R7+0x8400], desc[UR52][R2.64+0x100], !P3 ;  /* 0x0840010002077fae */ /* 0x0001e8000d901d74 */
[----:B-1----:R0:W-:Y:S02]  /*22340*/  LDGSTS.E.BYPASS.LTC128B.128 [R7+0xb400], desc[UR52][R2.64+0x180], !P1 ;  /* 0x0b40018002077fae */ /* 0x0021e4000c901d74 */
.L_x_3388:
        /* <DEDUP_REMOVED lines=11> */
.L_x_3176:
        /* <DEDUP_REMOVED lines=11> */
.L_x_3177:
[----:B------:R0:W-:Y:S01]  /*224b0*/  SYNCS.ARRIVE.TRANS64.A1T0 RZ, [R6+URZ+0x22850], RZ ;  /* 0x022850ff06ff79a7 */ /* 0x0001e2000810003f */
[----:B------:R-:W-:Y:S05]  /*224c0*/  @P2 BRA `(.L_x_3178) ;  /* 0xfffffff000a02947 */ /* 0x000fea000383ffff */
.L_x_3165:
[----:B------:R-:W-:Y:S05]  /*224d0*/  BSYNC B0 ;  /* 0x0000000000007941 */ /* 0x000fea0003800000 */
.L_x_3164:
[----:B------:R-:W1:Y:S01]  /*224e0*/  S2R R2, SR_TID.X ;  /* 0x0000000000027919 */ /* 0x000e620000002100 */
[----:B------:R-:W-:Y:S01]  /*224f0*/  VIADD R19, R19, 0x1 ;  /* 0x0000000113137836 */ /* 0x000fe20000000000 */
[----:B------:R-:W-:Y:S04]  /*22500*/  BSSY B0, `(.L_x_3179) ;  /* 0x0000012000007945 */ /* 0x000fe80003800000 */
[----:B------:R-:W-:-:S04]  /*22510*/  ISETP.NE.AND P0, PT, R19, 0x2, PT ;  /* 0x000000021300780c */ /* 0x000fc80003f05270 */
[----:B------:R-:W-:Y:S02]  /*22520*/  SEL R0, RZ, 0x1, P0 ;  /* 0x00000001ff007807 */ /* 0x000fe40000000000 */
        /* <DEDUP_REMOVED lines=15> */
.L_x_3180:
[----:B------:R-:W-:Y:S05]  /*22620*/  BSYNC B0 ;  /* 0x0000000000007941 */ /* 0x000fea0003800000 */
.L_x_3179:
[----:B------:R-:W-:Y:S02]  /*22630*/  LOP3.LUT R23, R23, R0, RZ, 0x3c, !PT ;  /* 0x0000000017177212 */ /* 0x000fe400078e3cff */
[----:B------:R-:W-:-:S07]  /*22640*/  SEL R19, R19, RZ, P0 ;  /* 0x000000ff13137207 */ /* 0x000fce0000000000 */
.L_x_3139:
[----:B------:R-:W-:Y:S05]  /*22650*/  BSYNC B7 ;  /* 0x0000000000077941 */ /* 0x000fea0003800000 */
.L_x_3137:
[----:B------:R-:W-:-:S13]  /*22660*/  LOP3.LUT P0, RZ, R16, 0x80, RZ, 0xc0, !PT ;  /* 0x0000008010ff7812 */ /* 0x000fda000780c0ff */
[----:B------:R-:W-:Y:S05]  /*22670*/  @!P0 BRA `(.L_x_3181) ;  /* 0x0000000000248947 */ /* 0x000fea0003800000 */
[----:B------:R-:W-:Y:S05]  /*22680*/  WARPSYNC.ALL ;  /* 0x0000000000007948 */ /* 0x000fea0003800000 */
[----:B------:R-:W4:Y:S08]  /*22690*/  S2UR UR5, SR_CgaCtaId ;  /* 0x00000000000579c3 */ /* 0x000f300000008800 */
[----:B------:R-:W-:Y:S06]  /*226a0*/  BAR.SYNC.DEFER_BLOCKING 0x5, 0x180 ;  /* 0x0146000000007b1d */ /* 0x000fec0000010000 */
[----:B------:R-:W-:-:S02]  /*226b0*/  UMOV UR4, 0x400 ;  /* 0x0000040000047882 */ /* 0x000fc40000000000 */
[----:B----4-:R-:W-:-:S06]  /*226c0*/  ULEA UR4, UR5, UR4, 0x18 ;  /* 0x0000000405047291 */ /* 0x010fcc000f8ec03f */
[----:B0-----:R-:W-:-:S05]  /*226d0*/  IMAD.U32 R17, RZ, RZ, UR4 ;  /* 0x00000004ff117e24 */ /* 0x001fca000f8e00ff */
[----:B------:R4:W0:Y:S01]  /*226e0*/  LDS.128 R24, [R17+0x228d0] ;  /* 0x0228d00011187984 */ /* 0x0008220000000c00 */
[----:B------:R-:W-:Y:S06]  /*226f0*/  BAR.ARV 0x4, 0x180 ;  /* 0x0106000000007b1d */ /* 0x000fec0000002000 */
[----:B------:R-:W-:Y:S05]  /*22700*/  BRA `(.L_x_3182) ;  /* 0x0000000c00d47947 */ /* 0x000fea0003800000 */
.L_x_3181:
[----:B------:R-:W4:Y:S01]  /*22710*/  S2R R8, SR_TID.X ;  /* 0x0000000000087919 */ /* 0x000f220000002100 */
[----:B------:R-:W-:Y:S01]  /*22720*/  UMOV UR4, 0xffffffff ;  /* 0xffffffff00047882 */ /* 0x000fe20000000000 */
[----:B----4-:R-:W-:-:S04]  /*22730*/  LOP3.LUT R8, R8, 0x1f, RZ, 0xc0, !PT ;  /* 0x0000001f08087812 */ /* 0x010fc800078ec0ff */
[----:B------:R-:W-:Y:S01]  /*22740*/  ISETP.NE.AND P0, PT, R8, 0x1f, PT ;  /* 0x0000001f0800780c */ /* 0x000fe20003f05270 */
[----:B------:R-:W-:-:S12]  /*22750*/  BRA.DIV UR4, `(.L_x_3183) ;  /* 0x0000006204407947 */ /* 0x000fd8000b800000 */
[----:B------:R-:W-:Y:S01]  /*22760*/  IMAD.IADD R7, R27, 0x1, R8 ;  /* 0x000000011b077824 */ /* 0x000fe200078e0208 */
[----:B------:R-:W-:-:S04]  /*22770*/  ULDC UR4, c[0x0][0xc3c] ;  /* 0x00030f0000047ab9 */ /* 0x000fc80000000800 */
[----:B------:R-:W-:-:S13]  /*22780*/  ISETP.GE.OR P1, PT, R7, UR4, !P0 ;  /* 0x0000000407007c0c */ /* 0x000fda000c726670 */
[----:B------:R-:W4:Y:S08]  /*22790*/  @!P1 LDC.64 R2, c[0x0][0xc80] ;  /* 0x00032000ff029b82 */ /* 0x000f300000000a00 */
[----:B------:R-:W5:Y:S01]  /*227a0*/  @!P1 LDC.64 R4, c[0x0][0xc78] ;  /* 0x00031e00ff049b82 */ /* 0x000f620000000a00 */
[----:B----4-:R-:W-:-:S05]  /*227b0*/  @!P1 IMAD.WIDE R2, R7, 0x4, R2 ;  /* 0x0000000407029825 */ /* 0x010fca00078e0202 */
[----:B0123--:R5:W2:Y:S02]  /*227c0*/  @!P1 LDG.E R6, desc[UR52][R2.64] ;  /* 0x0000003402069981 */ /* 0x00faa4000c1e1900 */
[----:B-----5:R-:W-:-:S05]  /*227d0*/  @!P1 IMAD.WIDE R2, R7, 0x4, R4 ;  /* 0x0000000407029825 */ /* 0x020fca00078e0204 */
        /* <DEDUP_REMOVED lines=30> */
.L_x_3398:
[----:B------:R-:W-:Y:S02]  /*229c0*/  ULDC UR4, c[0x0][0xc38] ;  /* 0x00030e0000047ab9 */ /* 0x000fe40000000800 */
[----:B------:R-:W-:-:S04]  /*229d0*/  IMAD.U32 R5, RZ, RZ, UR4 ;  /* 0x00000004ff057e24 */ /* 0x000fc8000f8e00ff */
[----:B-1----:R-:W-:-:S04]  /*229e0*/  IMAD R14, R14, R5, RZ ;  /* 0x000000050e0e7224 */ /* 0x002fc800078e02ff */
[----:B------:R-:W-:-:S05]  /*229f0*/  IMAD.IADD R7, R7, 0x1, R14 ;  /* 0x0000000107077824 */ /* 0x000fca00078e020e */
[----:B------:R-:W-:-:S13]  /*22a00*/  ISETP.GT.AND P6, PT, R7, R0, PT ;  /* 0x000000000700720c */ /* 0x000fda0003fc4270 */
[----:B------:R-:W-:Y:S05]  /*22a10*/  @P6 BRA `(.L_x_3184) ;  /* 0x0000000000a46947 */ /* 0x000fea0003800000 */
.L_x_3187:
        /* <DEDUP_REMOVED lines=35> */
.L_x_3406:
[----:B------:R-:W-:Y:S02]  /*22c50*/  ULDC UR4, c[0x0][0xc38] ;  /* 0x00030e0000047ab9 */ /* 0x000fe40000000800 */
[----:B------:R-:W-:-:S04]  /*22c60*/  IMAD.U32 R5, RZ, RZ, UR4 ;  /* 0x00000004ff057e24 */ /* 0x000fc8000f8e00ff */
[----:B-1----:R-:W-:-:S04]  /*22c70*/  IMAD R14, R14, R5, RZ ;  /* 0x000000050e0e7224 */ /* 0x002fc800078e02ff */
[----:B------:R-:W-:-:S05]  /*22c80*/  IMAD.IADD R7, R14, 0x1, R7 ;  /* 0x000000010e077824 */ /* 0x000fca00078e0207 */
[----:B------:R-:W-:-:S13]  /*22c90*/  ISETP.GT.AND P6, PT, R7, R0, PT ;  /* 0x000000000700720c */ /* 0x000fda0003fc4270 */
[----:B------:R-:W-:Y:S05]  /*22ca0*/  @!P6 BRA `(.L_x_3187) ;  /* 0xfffffffc005ce947 */ /* 0x000fea000383ffff */
.L_x_3184:
[----:B------:R-:W-:Y:S01]  /*22cb0*/  IMAD.IADD R7, R7, 0x1, -R14 ;  /* 0x0000000107077824 */ /* 0x000fe200078e0a0e */
[----:B------:R-:W-:-:S03]  /*22cc0*/  UMOV UR4, 0xffffffff ;  /* 0xffffffff00047882 */ /* 0x000fc60000000000 */
[----:B------:R-:W-:-:S05]  /*22cd0*/  IMAD R3, R2, R5, R7 ;  /* 0x0000000502037224 */ /* 0x000fca00078e0207 */
[----:B------:R-:W-:Y:S01]  /*22ce0*/  ISETP.GT.AND P6, PT, R3, R0, PT ;  /* 0x000000000300720c */ /* 0x000fe20003fc4270 */
[----:B------:R-:W-:-:S12]  /*22cf0*/  BRA.DIV UR4, `(.L_x_3188) ;  /* 0x0000006204cc7947 */ /* 0x000fd8000b800000 */
[----:B------:R-:W-:-:S04]  /*22d00*/  VOTE.ANY R3, PT, !P6 ;  /* 0x0000000000037806 */ /* 0x000fc800070e0100 */
[----:B------:R-:W1:Y:S02]  /*22d10*/  POPC R12, R3 ;  /* 0x00000003000c7309 */ /* 0x000e640000000000 */
[----:B-1----:R1:W2:Y:S01]  /*22d20*/  SHFL.IDX PT, R25, R25, R12, 0x1f ;  /* 0x00001f0c19197589 */ /* 0x0022a200000e0000 */
[----:B------:R-:W-:-:S03]  /*22d30*/  IMAD.IADD R27, R12, 0x1, R27 ;  /* 0x000000010c1b7824 */ /* 0x000fc600078e021b */
[----:B------:R1:W3:Y:S04]  /*22d40*/  SHFL.IDX PT, R4, R4, R12, 0x1f ;  /* 0x00001f0c04047589 */ /* 0x0002e800000e0000 */
.L_x_3411:
[----:B------:R-:W-:-:S13]  /*22d50*/  ISETP.NE.AND P0, PT, R3, RZ, PT ;  /* 0x000000ff0300720c */ /* 0x000fda0003f05270 */
[----:B------:R-:W-:Y:S05]  /*22d60*/  @!P0 BRA `(.L_x_3189) ;  /* 0x0000000000108947 */ /* 0x000fea0003800000 */
[----:B------:R-:W-:Y:S01]  /*22d70*/  UMOV UR4, 0xffffffff ;  /* 0xffffffff00047882 */ /* 0x000fe20000000000 */
[----:B-1----:R-:W-:Y:S02]  /*22d80*/  VIADD R12, R12, 0xffffffff ;  /* 0xffffffff0c0c7836 */ /* 0x002fe40000000000 */
[----:B------:R-:W-:Y:S05]  /*22d90*/  BRA.DIV UR4, `(.L_x_3190) ;  /* 0x0000006604007947 */ /* 0x000fea000b800000 */
[----:B------:R4:W1:Y:S02]  /*22da0*/  SHFL.IDX PT, R6, R2, R12, 0x1f ;  /* 0x00001f0c02067589 */ /* 0x00086400000e0000 */
.L_x_3189:
[----:B---3--:R-:W-:Y:S01]  /*22db0*/  ISETP.NE.AND P0, PT, R4, 0x1, PT ;  /* 0x000000010400780c */ /* 0x008fe20003f05270 */
[----:B-1----:R-:W-:-:S04]  /*22dc0*/  IMAD R24, R6, R5, R7 ;  /* 0x0000000506187224 */ /* 0x002fc800078e0207 */
[----:B------:R-:W-:-:S08]  /*22dd0*/  IMAD.IADD R0, R0, 0x1, -R24 ;  /* 0x0000000100007824 */ /* 0x000fd000078e0a18 */
[----:B------:R-:W-:Y:S05]  /*22de0*/  @!P0 BRA `(.L_x_3191) ;  /* 0x0000000000dc8947 */ /* 0x000fea0003800000 */
[-C--:B--2---:R-:W-:Y:S02]  /*22df0*/  IABS R5, R25.reuse ;  /* 0x0000001900057213 */ /* 0x084fe40000000000 */
[----:B------:R-:W-:Y:S02]  /*22e00*/  IABS R6, R4 ;  /* 0x0000000400067213 */ /* 0x000fe40000000000 */
[----:B------:R-:W1:Y:S08]  /*22e10*/  I2F.RP R7, R5 ;  /* 0x0000000500077306 */ /* 0x000e700000209400 */
[----:B------:R-:W2:Y:S08]  /*22e20*/  I2F.RP R8, R6 ;  /* 0x0000000600087306 */ /* 0x000eb00000209400 */
[----:B-1----:R-:W0:Y:S08]  /*22e30*/  MUFU.RCP R7, R7 ;  /* 0x0000000700077308 */ /* 0x002e300000001000 */
[----:B--2---:R-:W-:Y:S01]  /*22e40*/  MUFU.RCP R8, R8 ;  /* 0x0000000800087308 */ /* 0x004fe20000001000 */
[----:B0---4-:R-:W-:Y:S01]  /*22e50*/  VIADD R2, R7, 0xffffffe ;  /* 0x0ffffffe07027836 */ /* 0x011fe20000000000 */
[----:B------:R-:W-:-:S06]  /*22e60*/  IABS R7, R25 ;  /* 0x0000001900077213 */ /* 0x000fcc0000000000 */
[----:B------:R0:W1:Y:S02]  /*22e70*/  F2I.FTZ.U32.TRUNC.NTZ R3, R2 ;  /* 0x0000000200037305 */ /* 0x000064000021f000 */
[----:B0-----:R-:W-:Y:S02]  /*22e80*/  IMAD.MOV.U32 R2, RZ, RZ, RZ ;  /* 0x000000ffff027224 */ /* 0x001fe400078e00ff */
[----:B-1----:R-:W-:-:S04]  /*22e90*/  IMAD.MOV R10, RZ, RZ, -R3 ;  /* 0x000000ffff0a7224 */ /* 0x002fc800078e0a03 */
[----:B------:R-:W-:-:S04]  /*22ea0*/  IMAD R9, R10, R5, RZ ;  /* 0x000000050a097224 */ /* 0x000fc800078e02ff */
[----:B------:R-:W-:Y:S01]  /*22eb0*/  IMAD.HI.U32 R3, R3, R9, R2 ;  /* 0x0000000903037227 */ /* 0x000fe200078e0002 */
[----:B------:R-:W-:-:S03]  /*22ec0*/  IABS R2, R0 ;  /* 0x0000000000027213 */ /* 0x000fc60000000000 */
[----:B------:R-:W-:Y:S02]  /*22ed0*/  IMAD.MOV R9, RZ, RZ, -R7 ;  /* 0x000000ffff097224 */ /* 0x000fe400078e0a07 */
[----:B------:R-:W-:-:S04]  /*22ee0*/  IMAD.HI.U32 R7, R3, R2, RZ ;  /* 0x0000000203077227 */ /* 0x000fc800078e00ff */
[----:B------:R-:W-:Y:S02]  /*22ef0*/  IMAD R2, R7, R9, R2 ;  /* 0x0000000907027224 */ /* 0x000fe400078e0202 */
[----:B------:R-:W-:-:S03]  /*22f00*/  VIADD R3, R8, 0xffffffe ;  /* 0x0ffffffe08037836 */ /* 0x000fc60000000000 */
[----:B------:R-:W-:-:S03]  /*22f10*/  ISETP.GT.U32.AND P1, PT, R5, R2, PT ;  /* 0x000000020500720c */ /* 0x000fc60003f24070 */
[----:B------:R-:W0:Y:S10]  /*22f20*/  F2I.FTZ.U32.TRUNC.NTZ R3, R3 ;  /* 0x0000000300037305 */ /* 0x000e34000021f000 */
[----:B------:R-:W-:-:S02]  /*22f30*/  @!P1 IMAD.IADD R2, R2, 0x1, -R5 ;  /* 0x0000000102029824 */ /* 0x000fc400078e0a05 */
[----:B------:R-:W-:Y:S01]  /*22f40*/  @!P1 VIADD R7, R7, 0x1 ;  /* 0x0000000107079836 */ /* 0x000fe20000000000 */
[----:B------:R-:W-:Y:S02]  /*22f50*/  ISETP.NE.AND P1, PT, R25, RZ, PT ;  /* 0x000000ff1900720c */ /* 0x000fe40003f25270 */
[----:B------:R-:W-:Y:S01]  /*22f60*/  ISETP.GE.U32.AND P0, PT, R2, R5, PT ;  /* 0x000000050200720c */ /* 0x000fe20003f06070 */
[----:B0-----:R-:W-:Y:S02]  /*22f70*/  IMAD.MOV R5, RZ, RZ, -R3 ;  /* 0x000000ffff057224 */ /* 0x001fe400078e0a03 */
[----:B------:R-:W-:Y:S02]  /*22f80*/  IMAD.MOV.U32 R2, RZ, RZ, RZ ;  /* 0x000000ffff027224 */ /* 0x000fe400078e00ff */
[----:B------:R-:W-:-:S04]  /*22f90*/  IMAD R5, R5, R6, RZ ;  /* 0x0000000605057224 */ /* 0x000fc800078e02ff */
[----:B------:R-:W-:Y:S01]  /*22fa0*/  IMAD.HI.U32 R5, R3, R5, R2 ;  /* 0x0000000503057227 */ /* 0x000fe200078e0002 */
[----:B------:R-:W-:Y:S02]  /*22fb0*/  LOP3.LUT R2, R0, R25, RZ, 0x3c, !PT ;  /* 0x0000001900027212 */ /* 0x000fe400078e3cff */
[----:B------:R-:W-:Y:S01]  /*22fc0*/  IABS R3, R4 ;  /* 0x0000000400037213 */ /* 0x000fe20000000000 */
[----:B------:R-:W-:Y:S01]  /*22fd0*/  @P0 VIADD R7, R7, 0x1 ;  /* 0x0000000107070836 */ /* 0x000fe20000000000 */
[----:B------:R-:W-:-:S03]  /*22fe0*/  ISETP.GE.AND P2, PT, R2, RZ, PT ;  /* 0x000000ff0200720c */ /* 0x000fc60003f46270 */
[----:B------:R-:W-:-:S10]  /*22ff0*/  IMAD.MOV R3, RZ, RZ, -R3 ;  /* 0x000000ffff037224 */ /* 0x000fd400078e0a03 */
[----:B------:R-:W-:Y:S01]  /*23000*/  @!P2 IMAD.MOV R7, RZ, RZ, -R7 ;  /* 0x000000ffff07a224 */ /* 0x000fe200078e0a07 */
[----:B------:R-:W-:-:S04]  /*23010*/  @!P1 LOP3.LUT R7, RZ, R25, RZ, 0x33, !PT ;  /* 0x00000019ff079212 */ /* 0x000fc800078e33ff */
[----:B------:R-:W-:-:S05]  /*23020*/  IABS R2, R7 ;  /* 0x0000000700027213 */ /* 0x000fca0000000000 */
[----:B------:R-:W-:-:S04]  /*23030*/  IMAD.HI.U32 R5, R5, R2, RZ ;  /* 0x0000000205057227 */ /* 0x000fc800078e00ff */
[----:B------:R-:W-:Y:S01]  /*23040*/  IMAD R3, R5, R3, R2 ;  /* 0x0000000305037224 */ /* 0x000fe200078e0202 */
[----:B------:R-:W-:-:S04]  /*23050*/  LOP3.LUT R2, R7, R4, RZ, 0x3c, !PT ;  /* 0x0000000407027212 */ /* 0x000fc800078e3cff */
[----:B------:R-:W-:Y:S02]  /*23060*/  ISETP.GT.U32.AND P1, PT, R6, R3, PT ;  /* 0x000000030600720c */ /* 0x000fe40003f24070 */
        /* <DEDUP_REMOVED lines=8> */
[--C-:B------:R-:W-:Y:S02]  /*230f0*/  IMAD.MOV R2, RZ, RZ, -R5.reuse ;  /* 0x000000ffff027224 */ /* 0x100fe400078e0a05 */
[C---:B------:R-:W-:Y:S02]  /*23100*/  IMAD R5, R4.reuse, 0x1000000, R5 ;  /* 0x0100000004057824 */ /* 0x040fe400078e0205 */
[--C-:B------:R-:W-:Y:S02]  /*23110*/  IMAD R4, R4, R2, R7.reuse ;  /* 0x0000000204047224 */ /* 0x100fe400078e0207 */
[----:B------:R-:W-:Y:S02]  /*23120*/  IMAD.MOV R2, RZ, RZ, -R7 ;  /* 0x000000ffff027224 */ /* 0x000fe400078e0a07 */
[----:B------:R-:W-:Y:S02]  /*23130*/  IMAD R26, R4, 0x10000, R5 ;  /* 0x00010000041a7824 */ /* 0x000fe400078e0205 */
[----:B------:R-:W-:Y:S01]  /*23140*/  IMAD R2, R25, R2, R0 ;  /* 0x0000000219027224 */ /* 0x000fe200078e0200 */
[----:B------:R-:W-:Y:S06]  /*23150*/  BRA `(.L_x_3192) ;  /* 0x0000000000f07947 */ /* 0x000fec0003800000 */
.L_x_3191:
[----:B0---4-:R-:W0:Y:S02]  /*23160*/  LDC.64 R2, c[0x0][0xc90] ;  /* 0x00032400ff027b82 */ /* 0x011e240000000a00 */
[----:B0-----:R-:W-:-:S05]  /*23170*/  IMAD.WIDE R2, R27, 0x4, R2 ;  /* 0x000000041b027825 */ /* 0x001fca00078e0202 */
[----:B------:R0:W2:Y:S02]  /*23180*/  LDG.E R6, desc[UR52][R2.64] ;  /* 0x0000003402067981 */ /* 0x0000a4000c1e1900 */
[----:B0-----:R-:W-:Y:S02]  /*23190*/  IMAD.MOV.U32 R2, RZ, RZ, RZ ;  /* 0x000000ffff027224 */ /* 0x001fe400078e00ff */
[----:B--2---:R-:W-:-:S05]  /*231a0*/  IMAD R7, R25, R6, RZ ;  /* 0x0000000619077224 */ /* 0x004fca00078e02ff */
        /* <DEDUP_REMOVED lines=55> */
.L_x_3192:
[----:B------:R-:W-:-:S05]  /*23520*/  LOP3.LUT R2, RZ, R2, RZ, 0x33, !PT ;  /* 0x00000002ff027212 */ /* 0x000fca00078e33ff */
[----:B------:R-:W-:Y:S01]  /*23530*/  IMAD.IADD R25, R25, 0x1, R2 ;  /* 0x0000000119197824 */ /* 0x000fe200078e0202 */
[----:B------:R-:W-:Y:S06]  /*23540*/  BRA `(.L_x_3193) ;  /* 0x00000000001c7947 */ /* 0x000fec0003800000 */
.L_x_3185:
[----:B------:R-:W-:Y:S01]  /*23550*/  UMOV UR4, URZ ;  /* 0x0000003f00047c82 */ /* 0x000fe20008000000 */
[----:B------:R-:W-:Y:S01]  /*23560*/  UMOV UR5, URZ ;  /* 0x0000003f00057c82 */ /* 0x000fe20008000000 */
[----:B------:R-:W-:Y:S01]  /*23570*/  ULDC UR6, c[0x0][0xc3c] ;  /* 0x00030f0000067ab9 */ /* 0x000fe20000000800 */
[----:B------:R-:W-:Y:S02]  /*23580*/  IMAD.MOV.U32 R24, RZ, RZ, R0 ;  /* 0x000000ffff187224 */ /* 0x000fe400078e0000 */
[----:B------:R-:W-:Y:S02]  /*23590*/  IMAD.U32 R25, RZ, RZ, UR4 ;  /* 0x00000004ff197e24 */ /* 0x000fe4000f8e00ff */
[----:B------:R-:W-:Y:S02]  /*235a0*/  IMAD.U32 R26, RZ, RZ, UR5 ;  /* 0x00000005ff1a7e24 */ /* 0x000fe4000f8e00ff */
[----:B------:R-:W-:-:S07]  /*235b0*/  IMAD.U32 R27, RZ, RZ, UR6 ;  /* 0x00000006ff1b7e24 */ /* 0x000fce000f8e00ff */
.L_x_3193:
        /* <DEDUP_REMOVED lines=10> */
.L_x_3182:
[----:B------:R-:W-:Y:S02]  /*23660*/  ULDC UR4, c[0x0][0xc3c] ;  /* 0x00030f0000047ab9 */ /* 0x000fe40000000800 */
[----:B0-----:R-:W-:-:S13]  /*23670*/  ISETP.GE.AND P0, PT, R27, UR4, PT ;  /* 0x000000041b007c0c */ /* 0x001fda000bf06270 */
[----:B------:R-:W-:Y:S05]  /*23680*/  @!P0 BRA `(.L_x_3194) ;  /* 0xffffff9400708947 */ /* 0x000fea000383ffff */
[----:B------:R-:W-:Y:S05]  /*23690*/  BSYNC B8 ;  /* 0x0000000000087941 */ /* 0x000fea0003800000 */
.L_x_3075:
[----:B------:R-:W5:Y:S01]  /*236a0*/  LDL.LU R0, [R1+0x20] ;  /* 0x0000200001007983 */ /* 0x000f620000300800 */
[----:B------:R-:W-:Y:S01]  /*236b0*/  BSSY B0, `(.L_x_3195) ;  /* 0x000000b000007945 */ /* 0x000fe20003800000 */
[----:B------:R-:W0:Y:S01]  /*236c0*/  S2R R5, SR_CgaCtaId ;  /* 0x0000000000057919 */ /* 0x000e220000008800 */
[----:B-----5:R-:W-:-:S05]  /*236d0*/  VIADD R0, R0, 0x1 ;  /* 0x0000000100007836 */ /* 0x020fca0000000000 */
[----:B-1----:R-:W-:-:S04]  /*236e0*/  LEA.HI R2, R0, R0, RZ, 0x1 ;  /* 0x0000000000027211 */ /* 0x002fc800078f08ff */
[----:B------:R-:W-:Y:S02]  /*236f0*/  LOP3.LUT R3, R2, 0xfffffffe, RZ, 0xc0, !PT ;  /* 0xfffffffe02037812 */ /* 0x000fe400078ec0ff */
[----:B------:R-:W-:-:S03]  /*23700*/  MOV R2, 0x400 ;  /* 0x0000040000027802 */ /* 0x000fc60000000f00 */
[----:B------:R-:W-:Y:S01]  /*23710*/  IMAD.IADD R0, R0, 0x1, -R3 ;  /* 0x0000000100007824 */ /* 0x000fe200078e0a03 */
[----:B0-----:R-:W-:-:S04]  /*23720*/  LEA R5, R5, R2, 0x18 ;  /* 0x0000000205057211 */ /* 0x001fc800078ec0ff */
[----:B------:R-:W-:-:S04]  /*23730*/  SHF.L.U32 R0, R0, 0x1f, RZ ;  /* 0x0000001f00007819 */ /* 0x000fc800000006ff */
[----:B------:R-:W0:Y:S02]  /*23740*/  SYNCS.PHASECHK.TRANS64.TRYWAIT P0, [R5+URZ+0x22820], R0 ;  /* 0x02282000050075a7 */ /* 0x000e24000800017f */
[----:B0-----:R-:W-:Y:S05]  /*23750*/  @!P0 BRA `(.L_x_3196) ;  /* 0x0000005800b88947 */ /* 0x001fea0003800000 */
.L_x_3414:
[----:B------:R-:W-:Y:S05]  /*23760*/  BSYNC B0 ;  /* 0x0000000000007941 */ /* 0x000fea0003800000 */
.L_x_3195:
[----:B------:R-:W-:-:S03]  /*23770*/  UMOV UR4, 0xffffffff ;  /* 0xffffffff00047882 */ /* 0x000fc60000000000 */
[----:B------:R-:W-:Y:S05]  /*23780*/  BRA.DIV UR4, `(.L_x_3197) ;  /* 0x0000005a04c07947 */ /* 0x000fea000b800000 */
[----:B0-----:R-:W0:Y:S02]  /*23790*/  S2R R0, SR_TID.X ;  /* 0x0000000000007919 */ /* 0x001e240000002100 */
[----:B0-----:R-:W-:-:S04]  /*237a0*/  SHF.R.U32.HI R0, RZ, 0x5, R0 ;  /* 0x00000005ff007819 */ /* 0x001fc80000011600 */
[----:B------:R-:W-:-:S05]  /*237b0*/  LOP3.LUT R0, R0, 0x3, RZ, 0xc0, !PT ;  /* 0x0000000300007812 */ /* 0x000fca00078ec0ff */
[----:B------:R0:W1:Y:S02]  /*237c0*/  SHFL.IDX PT, R14, R0, RZ, 0x1f ;  /* 0x00001fff000e7589 */ /* 0x00006400000e0000 */
.L_x_3417:
[----:B-1----:R-:W-:-:S13]  /*237d0*/  ISETP.NE.AND P0, PT, R14, RZ, PT ;  /* 0x000000ff0e00720c */ /* 0x002fda0003f05270 */
[----:B------:R-:W-:Y:S05]  /*237e0*/  @P0 BRA `(.L_x_2832) ;  /* 0x0000000000880947 */ /* 0x000fea0003800000 */
[----:B------:R-:W-:-:S03]  /*237f0*/  UMOV UR4, 0xffffffff ;  /* 0xffffffff00047882 */ /* 0x000fc60000000000 */
[----:B------:R-:W-:Y:S05]  /*23800*/  BRA.DIV UR4, `(.L_x_3198) ;  /* 0x0000005a04d47947 */ /* 0x000fea000b800000 */
[----:B------:R-:W-:-:S13]  /*23810*/  ELECT P6, URZ, PT ;  /* 0x00000000003f782f */ /* 0x000fda00038c0000 */
.L_x_3420:
[----:B------:R-:W-:Y:S05]  /*23820*/  @!P6 BRA `(.L_x_2832) ;  /* 0x000000000078e947 */ /* 0x000fea0003800000 */
[----:B------:R-:W-:-:S06]  /*23830*/  ULOP3.LUT UR4, UR36, 0x2, URZ, 0xfc, !UPT ;  /* 0x0000000224047892 */ /* 0x000fcc000f8efc3f */
[----:B0-----:R-:W-:-:S05]  /*23840*/  IMAD.U32 R0, RZ, RZ, UR4 ;  /* 0x00000004ff007e24 */ /* 0x001fca000f8e00ff */
[----:B------:R-:W-:-:S13]  /*23850*/  ISETP.NE.AND P0, PT, R0, 0x3, PT ;  /* 0x000000030000780c */ /* 0x000fda0003f05270 */
[----:B------:R-:W-:Y:S05]  /*23860*/  @!P0 BRA `(.L_x_3199) ;  /* 0x0000000000048947 */ /* 0x000fea0003800000 */
[----:B------:R-:W-:Y:S01]  /*23870*/  BPT.TRAP 0x1 ;  /* 0x000000040000795c */ /* 0x000fe20000300000 */
.L_x_3199:
[----:B------:R-:W-:Y:S01]  /*23880*/  IMAD R3, R19, 0x8, R5 ;  /* 0x0000000813037824 */ /* 0x000fe200078e0205 */
[----:B------:R-:W-:Y:S01]  /*23890*/  SHF.L.U32 R2, R23, 0x1f, RZ ;  /* 0x0000001f17027819 */ /* 0x000fe200000006ff */
[----:B------:R-:W-:-:S03]  /*238a0*/  VIADD R19, R19, 0x1 ;  /* 0x0000000113137836 */ /* 0x000fc60000000000 */
[----:B------:R-:W0:Y:S02]  /*238b0*/  SYNCS.PHASECHK.TRANS64.TRYWAIT P1, [R3+URZ+0x22840], R2 ;  /* 0x02284002030075a7 */ /* 0x000e24000802017f */
[----:B------:R-:W-:-:S04]  /*238c0*/  ISETP.NE.AND P2, PT, R19, 0x2, PT ;  /* 0x000000021300780c */ /* 0x000fc80003f45270 */
[----:B------:R-:W-:Y:S01]  /*238d0*/  SEL R0, RZ, 0x1, P2 ;  /* 0x00000001ff007807 */ /* 0x000fe20001000000 */
[----:B0-----:R-:W-:Y:S08]  /*238e0*/  @!P1 BRA `(.L_x_3200) ;  /* 0x0000005800bc9947 */ /* 0x001ff00003800000 */
.L_x_3421:
[----:B------:R-:W-:Y:S02]  /*238f0*/  SEL R19, R19, RZ, P2 ;  /* 0x000000ff13137207 */ /* 0x000fe40001000000 */
[----:B------:R-:W-:Y:S01]  /*23900*/  LOP3.LUT R0, R23, R0, RZ, 0x3c, !PT ;  /* 0x0000000017007212 */ /* 0x000fe200078e3cff */
[----:B------:R-:W-:Y:S06]  /*23910*/  @!P0 BRA `(.L_x_3201) ;  /* 0x0000000000048947 */ /* 0x000fec0003800000 */
[----:B------:R-:W-:Y:S01]  /*23920*/  BPT.TRAP 0x1 ;  /* 0x000000040000795c */ /* 0x000fe20000300000 */
.L_x_3201:
[----:B------:R-:W-:Y:S01]  /*23930*/  IMAD R19, R19, 0x8, R5 ;  /* 0x0000000813137824 */ /* 0x000fe200078e0205 */
[----:B------:R-:W-:-:S04]  /*23940*/  SHF.L.U32 R0, R0, 0x1f, RZ ;  /* 0x0000001f00007819 */ /* 0x000fc800000006ff */
[----:B------:R-:W1:Y:S02]  /*23950*/  SYNCS.PHASECHK.TRANS64.TRYWAIT P1, [R19+URZ+0x22840], R0 ;  /* 0x02284000130075a7 */ /* 0x000e64000802017f */
[----:B-1----:R-:W-:Y:S05]  /*23960*/  @!P1 BRA `(.L_x_3202) ;  /* 0x0000005800b09947 */ /* 0x002fea0003800000 */
.L_x_3422:
[----:B------:R-:W-:Y:S05]  /*23970*/  @!P0 BRA `(.L_x_3203) ;  /* 0x0000000000048947 */ /* 0x000fea0003800000 */
[----:B------:R-:W-:Y:S01]  /*23980*/  BPT.TRAP 0x1 ;  /* 0x000000040000795c */ /* 0x000fe20000300000 */
.L_x_3203:
[----:B------:R-:W5:Y:S02]  /*23990*/  SYNCS.PHASECHK.TRANS64.TRYWAIT P1, [R3+URZ+0x22860], R2 ;  /* 0x02286002030075a7 */ /* 0x000f64000802017f */
[----:B-----5:R-:W-:Y:S05]  /*239a0*/  @!P1 BRA `(.L_x_3204) ;  /* 0x0000005800b49947 */ /* 0x020fea0003800000 */
.L_x_3423:
[----:B------:R-:W-:Y:S05]  /*239b0*/  @!P0 BRA `(.L_x_3205) ;  /* 0x0000000000048947 */ /* 0x000fea0003800000 */
[----:B------:R-:W-:Y:S01]  /*239c0*/  BPT.TRAP 0x1 ;  /* 0x000000040000795c */ /* 0x000fe20000300000 */
.L_x_3205:
[----:B------:R0:W0:Y:S02]  /*239d0*/  SYNCS.PHASECHK.TRANS64.TRYWAIT P0, [R19+URZ+0x22860], R0 ;  /* 0x02286000130075a7 */ /* 0x000024000800017f */
[----:B0-----:R-:W-:Y:S05]  /*239e0*/  @!P0 NANOSLEEP.SYNCS 0x989680 ;  /* 0x009896800000895d */ /* 0x001fea0003900000 */
[----:B------:R-:W0:Y:S02]  /*239f0*/  @!P0 SYNCS.PHASECHK.TRANS64 P0, [R19+URZ+0x22860], R0 ;  /* 0x02286000130085a7 */ /* 0x000e24000800007f */
[----:B0-----:R-:W-:Y:S05]  /*23a00*/  @!P0 BRA `(.L_x_3205) ;  /* 0xfffffffc00f08947 */ /* 0x001fea000383ffff */
.L_x_2832:
[----:B------:R-:W-:Y:S05]  /*23a10*/  BSYNC B9 ;  /* 0x0000000000097941 */ /* 0x000fea0003800000 */
.L_x_2829:
[----:B------:R-:W-:Y:S05]  /*23a20*/  EXIT ;  /* 0x000000000000794d */ /* 0x000fea0003800000 */
.L_x_2860:
[----:B0-----:R0:W1:Y:S02]  /*23a30*/  SYNCS.PHASECHK.TRANS64.TRYWAIT P5, [R87+URZ+0x22890], R95 ;  /* 0x0228905f570075a7 */ /* 0x00106400080a017f */
[----:B-1----:R-:W-:Y:S05]  /*23a40*/  @!P5 NANOSLEEP.SYNCS 0x989680 ;  /* 0x009896800000d95d */ /* 0x002fea0003900000 */
[----:B------:R-:W1:Y:S02]  /*23a50*/  @!P5 SYNCS.PHASECHK.TRANS64 P5, [R87+URZ+0x22890], R95 ;  /* 0x0228905f5700d5a7 */ /* 0x000e6400080a007f */
[----:B-1----:R-:W-:Y:S05]  /*23a60*/  @!P5 BRA `(.L_x_2860) ;  /* 0xfffffffc00f0d947 */ /* 0x002fea000383ffff */
[----:B------:R-:W-:Y:S05]  /*23a70*/  BRA `(.L_x_3206) ;  /* 0xfffffdfc00407947 */ /* 0x000fea000383ffff */
.L_x_2861:
        /* <DEDUP_REMOVED lines=8> */
.L_x_3208:
[----:B------:R-:W-:Y:S05]  /*23b00*/  BSYNC B1 ;  /* 0x0000000000017941 */ /* 0x000fea0003800000 */
.L_x_3207:
        /* <DEDUP_REMOVED lines=8> */
.L_x_3209:
[----:B------:R-:W-:Y:S05]  /*23b90*/  BRA `(.L_x_3210) ;  /* 0xfffffdfc000c7947 */ /* 0x000fea000383ffff */
.L_x_2870:
[----:B------:R-:W-:Y:S01]  /*23ba0*/  BSSY B1, `(.L_x_3211) ;  /* 0x0000008000017945 */ /* 0x000fe20003800000 */
[----:B0---4-:R-:W-:Y:S02]  /*23bb0*/  IMAD.MOV.U32 R13, RZ, RZ, R97 ;  /* 0x000000ffff0d7224 */ /* 0x011fe400078e0061 */
[----:B------:R-:W-:Y:S02]  /*23bc0*/  IMAD.MOV.U32 R12, RZ, RZ, 0x1 ;  /* 0x00000001ff0c7424 */ /* 0x000fe400078e00ff */
[----:B------:R-:W-:Y:S02]  /*23bd0*/  IMAD.MOV.U32 R11, RZ, RZ, 0x1c1f ;  /* 0x00001c1fff0b7424 */ /* 0x000fe400078e00ff */
[----:B------:R-:W-:-:S07]  /*23be0*/  IMAD.MOV.U32 R15, RZ, RZ, -0x1 ;  /* 0xffffffffff0f7424 */ /* 0x000fce00078e00ff */
[----:B-123--:R-:W-:Y:S05]  /*23bf0*/  WARPSYNC.COLLECTIVE R15, `(.L_x_3212) ;  /* 0x000000000f087348 */ /* 0x00efea0003c00000 */
[----:B---3--:R0:W3:Y:S02]  /*23c00*/  SHFL.IDX P6, R14, R13, R12, R11 ;  /* 0x0000000c0d0e7389 */ /* 0x0080e400000c000b */
[----:B0123--:R-:W-:Y:S01]  /*23c10*/  ENDCOLLECTIVE ;  /* 0x000000000000791b */ /* 0x00ffe20003800000 */
.L_x_3212:
[----:B------:R-:W-:Y:S05]  /*23c20*/  BSYNC B1 ;  /* 0x0000000000017941 */ /* 0x000fea0003800000 */
.L_x_3211:
        /* <DEDUP_REMOVED lines=8> */
.L_x_3213:
[----:B------:R-:W-:Y:S05]  /*23cb0*/  BRA `(.L_x_3214) ;  /* 0xfffffe0000987947 */ /* 0x000fea000383ffff */
.L_x_2880:
[----:B-1----:R1:W2:Y:S02]  /*23cc0*/  SYNCS.PHASECHK.TRANS64.TRYWAIT P4, [R87+URZ+0x22890], R95 ;  /* 0x0228905f570075a7 */ /* 0x0022a4000808017f */
[----:B--2---:R-:W-:Y:S05]  /*23cd0*/  @!P4 NANOSLEEP.SYNCS 0x989680 ;  /* 0x009896800000c95d */ /* 0x004fea0003900000 */
[----:B------:R-:W2:Y:S02]  /*23ce0*/  @!P4 SYNCS.PHASECHK.TRANS64 P4, [R87+URZ+0x22890], R95 ;  /* 0x0228905f5700c5a7 */ /* 0x000ea4000808007f */
[----:B--2---:R-:W-:Y:S05]  /*23cf0*/  @!P4 BRA `(.L_x_2880) ;  /* 0xfffffffc00f0c947 */ /* 0x004fea000383ffff */
[----:B------:R-:W-:Y:S05]  /*23d00*/  BRA `(.L_x_3215) ;  /* 0xfffffe0c00847947 */ /* 0x000fea000383ffff */
.L_x_2881:
        /* <DEDUP_REMOVED lines=8> */
.L_x_3217:
[----:B------:R-:W-:Y:S05]  /*23d90*/  BSYNC B1 ;  /* 0x0000000000017941 */ /* 0x000fea0003800000 */
.L_x_3216:
        /* <DEDUP_REMOVED lines=8> */
.L_x_3218:
[----:B------:R-:W-:Y:S01]  /*23e20*/  IMAD.MOV.U32 R99, RZ, RZ, R14 ;  /* 0x000000ffff637224 */ /* 0x000fe200078e000e */
[----:B------:R-:W-:Y:S06]  /*23e30*/  BRA `(.L_x_3219) ;  /* 0xfffffe0c00507947 */ /* 0x000fec000383ffff */
.L_x_2886:
        /* <DEDUP_REMOVED lines=8> */
.L_x_3221:
[----:B------:R-:W-:Y:S05]  /*23ec0*/  BSYNC B1 ;  /* 0x0000000000017941 */ /* 0x000fea0003800000 */
.L_x_3220:
        /* <DEDUP_REMOVED lines=8> */
.L_x_3222:
[----:B------:R-:W-:Y:S01]  /*23f50*/  IMAD.MOV.U32 R96, RZ, RZ, R14 ;  /* 0x000000ffff607224 */ /* 0x000fe200078e000e */
[----:B------:R-:W-:Y:S06]  /*23f60*/  BRA `(.L_x_3223) ;  /* 0xfffffe1000fc7947 */ /* 0x000fec000383ffff */
.L_x_2891:
[----:B0-----:R0:W1:Y:S02]  /*23f70*/  SYNCS.PHASECHK.TRANS64.TRYWAIT P2, [R87+URZ+0x22890], R95 ;  /* 0x0228905f570075a7 */ /* 0x001064000804017f */
[----:B-1----:R-:W-:Y:S05]  /*23f80*/  @!P2 NANOSLEEP.SYNCS 0x989680 ;  /* 0x009896800000a95d */ /* 0x002fea0003900000 */
[----:B------:R-:W1:Y:S02]  /*23f90*/  @!P2 SYNCS.PHASECHK.TRANS64 P2, [R87+URZ+0x22890], R95 ;  /* 0x0228905f5700a5a7 */ /* 0x000e64000804007f */
[----:B-1----:R-:W-:Y:S05]  /*23fa0*/  @!P2 BRA `(.L_x_2891) ;  /* 0xfffffffc00f0a947 */ /* 0x002fea000383ffff */
[----:B------:R-:W-:Y:S05]  /*23fb0*/  BRA `(.L_x_3224) ;  /* 0xfffffe1c001c7947 */ /* 0x000fea000383ffff */
.L_x_2892:
        /* <DEDUP_REMOVED lines=8> */
.L_x_3226:
[----:B------:R-:W-:Y:S05]  /*24040*/  BSYNC B1 ;  /* 0x0000000000017941 */ /* 0x000fea0003800000 */
.L_x_3225:
        /* <DEDUP_REMOVED lines=8> */
.L_x_3227:
[----:B------:R-:W-:Y:S01]  /*240d0*/  IMAD.MOV.U32 R4, RZ, RZ, R14 ;  /* 0x000000ffff047224 */ /* 0x000fe200078e000e */
[----:B------:R-:W-:Y:S06]  /*240e0*/  BRA `(.L_x_3228) ;  /* 0xfffffe1c00387947 */ /* 0x000fec000383ffff */
.L_x_2895:
        /* <DEDUP_REMOVED lines=8> */
.L_x_3230:
[----:B------:R-:W-:Y:S05]  /*24170*/  BSYNC B1 ;  /* 0x0000000000017941 */ /* 0x000fea0003800000 */
.L_x_3229:
        /* <DEDUP_REMOVED lines=8> */
.L_x_3231:
[----:B------:R-:W-:Y:S01]  /*24200*/  IMAD.MOV.U32 R4, RZ, RZ, R14 ;  /* 0x000000ffff047224 */ /* 0x000fe200078e000e */
[----:B------:R-:W-:Y:S06]  /*24210*/  BRA `(.L_x_3232) ;  /* 0xfffffe1c00347947 */ /* 0x000fec000383ffff */
.L_x_2899:
[----:B---3--:R3:W4:Y:S02]  /*24220*/  SYNCS.PHASECHK.TRANS64.TRYWAIT P3, [R87+URZ+0x228b0], R95 ;  /* 0x0228b05f570075a7 */ /* 0x008724000806017f */
[----:B----4-:R-:W-:Y:S05]  /*24230*/  @!P3 NANOSLEEP.SYNCS 0x989680 ;  /* 0x009896800000b95d */ /* 0x010fea0003900000 */
[----:B------:R-:W4:Y:S02]  /*24240*/  @!P3 SYNCS.PHASECHK.TRANS64 P3, [R87+URZ+0x228b0], R95 ;  /* 0x0228b05f5700b5a7 */ /* 0x000f24000806007f */
[----:B----4-:R-:W-:Y:S05]  /*24250*/  @!P3 BRA `(.L_x_2899) ;  /* 0xfffffffc00f0b947 */ /* 0x010fea000383ffff */
[----:B------:R-:W-:Y:S05]  /*24260*/  BRA `(.L_x_3233) ;  /* 0xfffffe1c00ac7947 */ /* 0x000fea000383ffff */
.L_x_2917:
[----:B------:R-:W-:Y:S01]  /*24270*/  BSSY B0, `(.L_x_3234) ;  /* 0x0000007000007945 */ /* 0x000fe20003800000 */
[----:B------:R-:W-:Y:S02]  /*24280*/  IMAD.MOV.U32 R12, RZ, RZ, RZ ;  /* 0x000000ffff0c7224 */ /* 0x000fe400078e00ff */
[----:B------:R-:W-:Y:S02]  /*24290*/  IMAD.MOV.U32 R11, RZ, RZ, 0x1f ;  /* 0x0000001fff0b7424 */ /* 0x000fe400078e00ff */
[----:B------:R-:W-:-:S07]  /*242a0*/  IMAD.MOV.U32 R15, RZ, RZ, -0x1 ;  /* 0xffffffffff0f7424 */ /* 0x000fce00078e00ff */
[----:B------:R-:W-:Y:S05]  /*242b0*/  WARPSYNC.COLLECTIVE R15, `(.L_x_3235) ;  /* 0x000000000f087348 */ /* 0x000fea0003c00000 */
[----:B------:R0:W1:Y:S02]  /*242c0*/  SHFL.IDX P6, R14, R13, R12, R11 ;  /* 0x0000000c0d0e7389 */ /* 0x00006400000c000b */
[----:B01----:R-:W-:Y:S01]  /*242d0*/  ENDCOLLECTIVE ;  /* 0x000000000000791b */ /* 0x003fe20003800000 */
.L_x_3235:
[----:B------:R-:W-:Y:S05]  /*242e0*/  BSYNC B0 ;  /* 0x0000000000007941 */ /* 0x000fea0003800000 */
.L_x_3234:
[----:B------:R-:W-:Y:S05]  /*242f0*/  BRA `(.L_x_3236) ;  /* 0xfffffe3000b87947 */ /* 0x000fea000383ffff */
.L_x_2929:
        /* <DEDUP_REMOVED lines=8> */
.L_x_3238:
[----:B------:R-:W-:Y:S05]  /*24380*/  BSYNC B1 ;  /* 0x0000000000017941 */ /* 0x000fea0003800000 */
.L_x_3237:
        /* <DEDUP_REMOVED lines=8> */
.L_x_3239:
[----:B------:R-:W-:Y:S02]  /*24410*/  IMAD.MOV.U32 R13, RZ, RZ, R34 ;  /* 0x000000ffff0d7224 */ /* 0x000fe400078e0022 */
[----:B------:R-:W-:-:S07]  /*24420*/  IMAD.MOV.U32 R3, RZ, RZ, R14 ;  /* 0x000000ffff037224 */ /* 0x000fce00078e000e */
[----:B------:R-:W-:Y:S05]  /*24430*/  WARPSYNC.COLLECTIVE R15, `(.L_x_3240) ;  /* 0x000000000f087348 */ /* 0x000fea0003c00000 */
[----:B------:R0:W1:Y:S02]  /*24440*/  SHFL.IDX P6, R14, R13, R12, R11 ;  /* 0x0000000c0d0e7389 */ /* 0x00006400000c000b */
[----:B01----:R-:W-:Y:S01]  /*24450*/  ENDCOLLECTIVE ;  /* 0x000000000000791b */ /* 0x003fe20003800000 */
.L_x_3240:
[----:B------:R-:W-:Y:S02]  /*24460*/  IMAD.MOV.U32 R13, RZ, RZ, R30 ;  /* 0x000000ffff0d7224 */ /* 0x000fe400078e001e */
[----:B------:R-:W-:-:S07]  /*24470*/  IMAD.MOV.U32 R7, RZ, RZ, R14 ;  /* 0x000000ffff077224 */ /* 0x000fce00078e000e */
[----:B------:R-:W-:Y:S05]  /*24480*/  WARPSYNC.COLLECTIVE R15, `(.L_x_3241) ;  /* 0x000000000f087348 */ /* 0x000fea0003c00000 */
[----:B------:R0:W1:Y:S02]  /*24490*/  SHFL.IDX P6, R14, R13, R12, R11 ;  /* 0x0000000c0d0e7389 */ /* 0x00006400000c000b */
[----:B01----:R-:W-:Y:S01]  /*244a0*/  ENDCOLLECTIVE ;  /* 0x000000000000791b */ /* 0x003fe20003800000 */
.L_x_3241:
[----:B------:R-:W-:Y:S01]  /*244b0*/  IMAD.MOV.U32 R8, RZ, RZ, R14 ;  /* 0x000000ffff087224 */ /* 0x000fe200078e000e */
[----:B------:R-:W-:Y:S06]  /*244c0*/  BRA `(.L_x_3242) ;  /* 0xfffffe38002c7947 */ /* 0x000fec000383ffff */
.L_x_2932:
[----:B------:R-:W-:Y:S01]  /*244d0*/  BSSY B1, `(.L_x_3243) ;  /* 0x0000008000017945 */ /* 0x000fe20003800000 */
[----:B------:R-:W-:Y:S02]  /*244e0*/  IMAD.MOV.U32 R13, RZ, RZ, R31 ;  /* 0x000000ffff0d7224 */ /* 0x000fe400078e001f */
[----:B------:R-:W-:Y:S02]  /*244f0*/  IMAD.MOV.U32 R12, RZ, RZ, 0x1 ;  /* 0x00000001ff0c7424 */ /* 0x000fe400078e00ff */
[----:B------:R-:W-:Y:S02]  /*24500*/  IMAD.MOV.U32 R11, RZ, RZ, 0x1c1f ;  /* 0x00001c1fff0b7424 */ /* 0x000fe400078e00ff */
[----:B------:R-:W-:-:S07]  /*24510*/  IMAD.MOV.U32 R15, RZ, RZ, -0x1 ;  /* 0xffffffffff0f7424 */ /* 0x000fce00078e00ff */
[----:B-1--4-:R-:W-:Y:S05]  /*24520*/  WARPSYNC.COLLECTIVE R15, `(.L_x_3244) ;  /* 0x000000000f087348 */ /* 0x012fea0003c00000 */
[----:B------:R0:W2:Y:S02]  /*24530*/  SHFL.IDX P6, R14, R13, R12, R11 ;  /* 0x0000000c0d0e7389 */ /* 0x0000a400000c000b */
[----:B012-4-:R-:W-:Y:S01]  /*24540*/  ENDCOLLECTIVE ;  /* 0x000000000000791b */ /* 0x017fe20003800000 */
.L_x_3244:
[----:B------:R-:W-:Y:S05]  /*24550*/  BSYNC B1 ;  /* 0x0000000000017941 */ /* 0x000fea0003800000 */
.L_x_3243:
        /* <DEDUP_REMOVED lines=8> */
.L_x_3245:
[----:B------:R-:W-:Y:S02]  /*245e0*/  IMAD.MOV.U32 R13, RZ, RZ, R34 ;  /* 0x000000ffff0d7224 */ /* 0x000fe400078e0022 */
[----:B------:R-:W-:-:S07]  /*245f0*/  IMAD.MOV.U32 R3, RZ, RZ, R14 ;  /* 0x000000ffff037224 */ /* 0x000fce00078e000e */
[----:B------:R-:W-:Y:S05]  /*24600*/  WARPSYNC.COLLECTIVE R15, `(.L_x_3246) ;  /* 0x000000000f087348 */ /* 0x000fea0003c00000 */
[----:B------:R0:W1:Y:S02]  /*24610*/  SHFL.IDX P6, R14, R13, R12, R11 ;  /* 0x0000000c0d0e7389 */ /* 0x00006400000c000b */
[----:B01----:R-:W-:Y:S01]  /*24620*/  ENDCOLLECTIVE ;  /* 0x000000000000791b */ /* 0x003fe20003800000 */
.L_x_3246:
[----:B------:R-:W-:Y:S02]  /*24630*/  IMAD.MOV.U32 R13, RZ, RZ, R30 ;  /* 0x000000ffff0d7224 */ /* 0x000fe400078e001e */
[----:B------:R-:W-:-:S07]  /*24640*/  IMAD.MOV.U32 R7, RZ, RZ, R14 ;  /* 0x000000ffff077224 */ /* 0x000fce00078e000e */
[----:B------:R-:W-:Y:S05]  /*24650*/  WARPSYNC.COLLECTIVE R15, `(.L_x_3247) ;  /* 0x000000000f087348 */ /* 0x000fea0003c00000 */
[----:B------:R0:W1:Y:S02]  /*24660*/  SHFL.IDX P6, R14, R13, R12, R11 ;  /* 0x0000000c0d0e7389 */ /* 0x00006400000c000b */
[----:B01----:R-:W-:Y:S01]  /*24670*/  ENDCOLLECTIVE ;  /* 0x000000000000791b */ /* 0x003fe20003800000 */
.L_x_3247:
[----:B------:R-:W-:Y:S01]  /*24680*/  IMAD.MOV.U32 R30, RZ, RZ, R14 ;  /* 0x000000ffff1e7224 */ /* 0x000fe200078e000e */
[----:B------:R-:W-:Y:S06]  /*24690*/  BRA `(.L_x_3248) ;  /* 0xfffffe3800807947 */ /* 0x000fec000383ffff */
.L_x_2936:
[----:B0-----:R0:W2:Y:S02]  /*246a0*/  SYNCS.PHASECHK.TRANS64.TRYWAIT P0, [R23+URZ+0x22800], R34 ;  /* 0x02280022170075a7 */ /* 0x0010a4000800017f */
[----:B--2---:R-:W-:Y:S05]  /*246b0*/  @!P0 NANOSLEEP.SYNCS 0x989680 ;  /* 0x009896800000895d */ /* 0x004fea0003900000 */
[----:B------:R-:W2:Y:S02]  /*246c0*/  @!P0 SYNCS.PHASECHK.TRANS64 P0, [R23+URZ+0x22800], R34 ;  /* 0x02280022170085a7 */ /* 0x000ea4000800007f */
[----:B--2---:R-:W-:Y:S05]  /*246d0*/  @!P0 BRA `(.L_x_2936) ;  /* 0xfffffffc00f08947 */ /* 0x004fea000383ffff */
[----:B------:R-:W-:Y:S05]  /*246e0*/  BRA `(.L_x_3249) ;  /* 0xfffffe3c00747947 */ /* 0x000fea000383ffff */
.L_x_2944:
[----:B------:R-:W1:Y:S01]  /*246f0*/  LDC R39, c[0x0][0x3f4] ;  /* 0x0000fd00ff277b82 */ /* 0x000e620000000800 */
[----:B------:R-:W-:Y:S01]  /*24700*/  BSSY B1, `(.L_x_3250) ;  /* 0x0000008000017945 */ /* 0x000fe20003800000 */
[----:B0-----:R-:W-:Y:S02]  /*24710*/  IMAD.MOV.U32 R13, RZ, RZ, R26 ;  /* 0x000000ffff0d7224 */ /* 0x001fe400078e001a */
[----:B------:R-:W-:Y:S02]  /*24720*/  IMAD.MOV.U32 R12, RZ, RZ, RZ ;  /* 0x000000ffff0c7224 */ /* 0x000fe400078e00ff */
[----:B------:R-:W-:Y:S02]  /*24730*/  IMAD.MOV.U32 R11, RZ, RZ, 0x1c1f ;  /* 0x00001c1fff0b7424 */ /* 0x000fe400078e00ff */
[----:B------:R-:W-:-:S07]  /*24740*/  IMAD.MOV.U32 R15, RZ, RZ, -0x1 ;  /* 0xffffffffff0f7424 */ /* 0x000fce00078e00ff */
[----:B-1----:R-:W-:Y:S05]  /*24750*/  WARPSYNC.COLLECTIVE R15, `(.L_x_3251) ;  /* 0x000000000f087348 */ /* 0x002fea0003c00000 */
[----:B------:R0:W2:Y:S02]  /*24760*/  SHFL.IDX P6, R14, R13, R12, R11 ;  /* 0x0000000c0d0e7389 */ /* 0x0000a400000c000b */
[----:B012---:R-:W-:Y:S01]  /*24770*/  ENDCOLLECTIVE ;  /* 0x000000000000791b */ /* 0x007fe20003800000 */
.L_x_3251:
[----:B------:R-:W-:Y:S05]  /*24780*/  BSYNC B1 ;  /* 0x0000000000017941 */ /* 0x000fea0003800000 */
.L_x_3250:
[----:B------:R-:W-:Y:S01]  /*24790*/  IMAD.MOV.U32 R13, RZ, RZ, R36 ;  /* 0x000000ffff0d7224 */ /* 0x000fe200078e0024 */
[----:B------:R-:W-:Y:S01]  /*247a0*/  ISETP.GE.AND P0, PT, R18, R39, PT ;  /* 0x000000271200720c */ /* 0x000fe20003f06270 */
[----:B------:R-:W-:Y:S02]  /*247b0*/  IMAD.MOV.U32 R12, RZ, RZ, RZ ;  /* 0x000000ffff0c7224 */ /* 0x000fe400078e00ff */
[----:B------:R-:W-:Y:S02]  /*247c0*/  IMAD.MOV.U32 R11, RZ, RZ, 0x1c1f ;  /* 0x00001c1fff0b7424 */ /* 0x000fe400078e00ff */
[----:B------:R-:W-:Y:S02]  /*247d0*/  IMAD.MOV.U32 R15, RZ, RZ, -0x1 ;  /* 0xffffffffff0f7424 */ /* 0x000fe400078e00ff */
[----:B------:R-:W-:Y:S02]  /*247e0*/  IMAD.MOV.U32 R0, RZ, RZ, R14 ;  /* 0x000000ffff007224 */ /* 0x000fe400078e000e */
[----:B------:R-:W-:-:S07]  /*247f0*/  IMAD R25, R207, R6, RZ ;  /* 0x00000006cf197224 */ /* 0x000fce00078e02ff */
[----:B------:R-:W-:Y:S05]  /*24800*/  WARPSYNC.COLLECTIVE R15, `(.L_x_3252) ;  /* 0x000000000f087348 */ /* 0x000fea0003c00000 */
[----:B------:R0:W1:Y:S02]  /*24810*/  SHFL.IDX P6, R14, R13, R12, R11 ;  /* 0x0000000c0d0e7389 */ /* 0x00006400000c000b */
[----:B01----:R-:W-:Y:S01]  /*24820*/  ENDCOLLECTIVE ;  /* 0x000000000000791b */ /* 0x003fe20003800000 */
.L_x_3252:
[----:B------:R-:W-:Y:S01]  /*24830*/  ISETP.GE.OR P1, PT, R40, R25, P0 ;  /* 0x000000192800720c */ /* 0x000fe20000726670 */
[----:B------:R-:W-:-:S12]  /*24840*/  IMAD.MOV.U32 R13, RZ, RZ, R24 ;  /* 0x000000ffff0d7224 */ /* 0x000fd800078e0018 */
[C---:B------:R-:W-:Y:S01]  /*24850*/  @!P1 IMAD.SHL.U32 R5, R18.reuse, 0x2, RZ ;  /* 0x0000000212059824 */ /* 0x040fe200078e00ff */
[----:B------:R-:W-:Y:S01]  /*24860*/  @!P1 SHF.L.U64.HI R7, R18, 0x1, R19 ;  /* 0x0000000112079819 */ /* 0x000fe20000010213 */
[----:B------:R-:W-:-:S07]  /*24870*/  IMAD.MOV.U32 R3, RZ, RZ, R14 ;  /* 0x000000ffff037224 */ /* 0x000fce00078e000e */
[----:B------:R-:W-:Y:S05]  /*24880*/  WARPSYNC.COLLECTIVE R15, `(.L_x_3253) ;  /* 0x000000000f087348 */ /* 0x000fea0003c00000 */
[----:B------:R0:W1:Y:S02]  /*24890*/  SHFL.IDX P6, R14, R13, R12, R11 ;  /* 0x0000000c0d0e7389 */ /* 0x00006400000c000b */
[----:B01----:R-:W-:Y:S01]  /*248a0*/  ENDCOLLECTIVE ;  /* 0x000000000000791b */ /* 0x003fe20003800000 */
.L_x_3253:
[----:B------:R-:W-:-:S05]  /*248b0*/  @!P1 IADD3 R8, P2, R3, R5, RZ ;  /* 0x0000000503089210 */ /* 0x000fca0007f5e0ff */
[----:B------:R-:W-:Y:S02]  /*248c0*/  @!P1 IMAD.X R9, R0, 0x1, R7, P2 ;  /* 0x0000000100099824 */ /* 0x000fe400010e0607 */
[----:B------:R-:W-:Y:S02]  /*248d0*/  IMAD.MOV.U32 R13, RZ, RZ, R37 ;  /* 0x000000ffff0d7224 */ /* 0x000fe400078e0025 */
[----:B------:R-:W-:-:S07]  /*248e0*/  IMAD.MOV.U32 R4, RZ, RZ, R14 ;  /* 0x000000ffff047224 */ /* 0x000fce00078e000e */
[----:B------:R-:W-:Y:S05]  /*248f0*/  WARPSYNC.COLLECTIVE R15, `(.L_x_3254) ;  /* 0x000000000f087348 */ /* 0x000fea0003c00000 */
[----:B------:R0:W1:Y:S02]  /*24900*/  SHFL.IDX P6, R14, R13, R12, R11 ;  /* 0x0000000c0d0e7389 */ /* 0x00006400000c000b */
[----:B01----:R-:W-:Y:S01]  /*24910*/  ENDCOLLECTIVE ;  /* 0x000000000000791b */ /* 0x003fe20003800000 */
.L_x_3254:
[----:B------:R-:W2:Y:S01]  /*24920*/  @!P1 LD.E.128 R8, desc[UR52][R8.64] ;  /* 0x0000003408089980 */ /* 0x000ea2000c101d00 */
[----:B------:R-:W-:-:S05]  /*24930*/  @!P1 IADD3 R14, P2, R14, R5, RZ ;  /* 0x000000050e0e9210 */ /* 0x000fca0007f5e0ff */
[----:B------:R-:W-:Y:S02]  /*24940*/  @!P1 IMAD.X R5, R4, 0x1, R7, P2 ;  /* 0x0000000104059824 */ /* 0x000fe400010e0607 */
[----:B------:R-:W-:-:S06]  /*24950*/  @!P1 IMAD.MOV.U32 R4, RZ, RZ, R14 ;  /* 0x000000ffff049224 */ /* 0x000fcc00078e000e */
[----:B------:R-:W5:Y:S01]  /*24960*/  @!P1 LD.E.128 R4, desc[UR52][R4.64] ;  /* 0x0000003404049980 */ /* 0x000f62000c101d00 */
[----:B------:R-:W-:Y:S01]  /*24970*/  CS2R R28, SRZ ;  /* 0x00000000001c7805 */ /* 0x000fe2000001ff00 */
[----:B------:R-:W-:Y:S01]  /*24980*/  IMAD.MOV.U32 R13, RZ, RZ, R26 ;  /* 0x000000ffff0d7224 */ /* 0x000fe200078e001a */
[----:B------:R-:W-:Y:S01]  /*24990*/  CS2R R20, SRZ ;  /* 0x0000000000147805 */ /* 0x000fe2000001ff00 */
[----:B------:R-:W-:Y:S01]  /*249a0*/  IMAD.MOV.U32 R12, RZ, RZ, 0x1 ;  /* 0x00000001ff0c7424 */ /* 0x000fe200078e00ff */
[----:B------:R-:W-:Y:S02]  /*249b0*/  CS2R R30, SRZ ;  /* 0x00000000001e7805 */ /* 0x000fe4000001ff00 */
[----:B------:R-:W-:Y:S01]  /*249c0*/  CS2R R34, SRZ ;  /* 0x0000000000227805 */ /* 0x000fe2000001ff00 */
[----:B--2---:R-:W-:Y:S02]  /*249d0*/  @!P1 IMAD.MOV.U32 R29, RZ, RZ, R11 ;  /* 0x000000ffff1d9224 */ /* 0x004fe400078e000b */
[----:B------:R-:W-:-:S02]  /*249e0*/  IMAD.MOV.U32 R11, RZ, RZ, 0x1c1f ;  /* 0x00001c1fff0b7424 */ /* 0x000fc400078e00ff */
[----:B------:R-:W-:Y:S02]  /*249f0*/  @!P1 IMAD.MOV.U32 R20, RZ, RZ, R8 ;  /* 0x000000ffff149224 */ /* 0x000fe400078e0008 */
[----:B------:R-:W-:-:S07]  /*24a00*/  @!P1 IMAD.MOV.U32 R21, RZ, RZ, R9 ;  /* 0x000000ffff159224 */ /* 0x000fce00078e0009 */
[----:B-----5:R-:W-:Y:S05]  /*24a10*/  WARPSYNC.COLLECTIVE R15, `(.L_x_3255) ;  /* 0x000000000f087348 */ /* 0x020fea0003c00000 */
[----:B------:R0:W1:Y:S02]  /*24a20*/  SHFL.IDX P6, R14, R13, R12, R11 ;  /* 0x0000000c0d0e7389 */ /* 0x00006400000c000b */
[----:B01---5:R-:W-:Y:S01]  /*24a30*/  ENDCOLLECTIVE ;  /* 0x000000000000791b */ /* 0x023fe20003800000 */
.L_x_3255:
[----:B------:R-:W-:Y:S02]  /*24a40*/  IMAD.MOV.U32 R0, RZ, RZ, R20 ;  /* 0x000000ffff007224 */ /* 0x000fe400078e0014 */
[----:B------:R-:W-:Y:S02]  /*24a50*/  IMAD.MOV.U32 R3, RZ, RZ, R21 ;  /* 0x000000ffff037224 */ /* 0x000fe400078e0015 */
[----:B------:R-:W-:Y:S01]  /*24a60*/  @!P1 IMAD.MOV.U32 R28, RZ, RZ, R10 ;  /* 0x000000ffff1c9224 */ /* 0x000fe200078e000a */
[----:B------:R-:W-:Y:S01]  /*24a70*/  PRMT R38, R38, 0x5410, R0 ;  /* 0x0000541026267816 */ /* 0x000fe20000000000 */
[----:B------:R-:W-:Y:S01]  /*24a80*/  IMAD.MOV.U32 R9, RZ, RZ, R29 ;  /* 0x000000ffff097224 */ /* 0x000fe200078e001d */
[----:B------:R-:W-:Y:S01]  /*24a90*/  PRMT R48, R48, 0x5410, R3 ;  /* 0x0000541030307816 */ /* 0x000fe20000000003 */
[----:B------:R-:W-:Y:S02]  /*24aa0*/  IMAD.MOV.U32 R8, RZ, RZ, R28 ;  /* 0x000000ffff087224 */ /* 0x000fe400078e001c */
[----:B------:R-:W-:-:S03]  /*24ab0*/  IMAD.MOV.U32 R13, RZ, RZ, R36 ;  /* 0x000000ffff0d7224 */ /* 0x000fc600078e0024 */
[----:B------:R-:W-:Y:S01]  /*24ac0*/  PRMT R38, R8, 0x7610, R38 ;  /* 0x0000761008267816 */ /* 0x000fe20000000026 */
[----:B------:R-:W-:Y:S01]  /*24ad0*/  @!P1 IMAD.MOV.U32 R30, RZ, RZ, R4 ;  /* 0x000000ffff1e9224 */ /* 0x000fe200078e0004 */
[----:B------:R-:W-:Y:S01]  /*24ae0*/  PRMT R36, R9, 0x7610, R36 ;  /* 0x0000761009247816 */ /* 0x000fe20000000024 */
[----:B------:R-:W-:Y:S02]  /*24af0*/  @!P1 IMAD.MOV.U32 R31, RZ, RZ, R5 ;  /* 0x000000ffff1f9224 */ /* 0x000fe400078e0005 */
[----:B------:R-:W-:Y:S02]  /*24b00*/  @!P1 IMAD.MOV.U32 R34, RZ, RZ, R6 ;  /* 0x000000ffff229224 */ /* 0x000fe400078e0006 */
[----:B------:R-:W-:Y:S02]  /*24b10*/  @!P1 IMAD.MOV.U32 R35, RZ, RZ, R7 ;  /* 0x000000ffff239224 */ /* 0x000fe400078e0007 */
[----:B------:R-:W-:-:S07]  /*24b20*/  IMAD.MOV.U32 R0, RZ, RZ, R14 ;  /* 0x000000ffff007224 */ /* 0x000fce00078e000e */
[----:B------:R-:W-:Y:S05]  /*24b30*/  WARPSYNC.COLLECTIVE R15, `(.L_x_3256) ;  /* 0x000000000f087348 */ /* 0x000fea0003c00000 */
[----:B------:R0:W1:Y:S02]  /*24b40*/  SHFL.IDX P6, R14, R13, R12, R11 ;  /* 0x0000000c0d0e7389 */ /* 0x00006400000c000b */
[----:B01----:R-:W-:Y:S01]  /*24b50*/  ENDCOLLECTIVE ;  /* 0x000000000000791b */ /* 0x003fe20003800000 */
.L_x_3256:
[----:B------:R-:W-:Y:S02]  /*24b60*/  IMAD.MOV.U32 R4, RZ, RZ, R30 ;  /* 0x000000ffff047224 */ /* 0x000fe400078e001e */
[----:B------:R-:W-:Y:S02]  /*24b70*/  IMAD.MOV.U32 R5, RZ, RZ, R31 ;  /* 0x000000ffff057224 */ /* 0x000fe400078e001f */
[----:B------:R-:W-:Y:S02]  /*24b80*/  IMAD.MOV.U32 R6, RZ, RZ, R34 ;  /* 0x000000ffff067224 */ /* 0x000fe400078e0022 */
[----:B------:R-:W-:Y:S01]  /*24b90*/  IMAD.MOV.U32 R7, RZ, RZ, R35 ;  /* 0x000000ffff077224 */ /* 0x000fe200078e0023 */
[----:B------:R-:W-:Y:S02]  /*24ba0*/  PRMT R41, R4, 0x5410, R5 ;  /* 0x0000541004297816 */ /* 0x000fe40000000005 */
[----:B------:R-:W-:Y:S02]  /*24bb0*/  CS2R R4, SRZ ;  /* 0x0000000000047805 */ /* 0x000fe4000001ff00 */
[----:B------:R-:W-:Y:S01]  /*24bc0*/  PRMT R45, R7, 0x5410, R6 ;  /* 0x00005410072d7816 */ /* 0x000fe20000000006 */
[----:B------:R-:W-:-:S02]  /*24bd0*/  IMAD.MOV.U32 R13, RZ, RZ, R24 ;  /* 0x000000ffff0d7224 */ /* 0x000fc400078e0018 */
[----:B------:R-:W-:-:S07]  /*24be0*/  IMAD.MOV.U32 R3, RZ, RZ, R14 ;  /* 0x000000ffff037224 */ /* 0x000fce00078e000e */
[----:B------:R-:W-:Y:S05]  /*24bf0*/  WARPSYNC.COLLECTIVE R15, `(.L_x_3257) ;  /* 0x000000000f087348 */ /* 0x000fea0003c00000 */
[----:B------:R0:W1:Y:S02]  /*24c00*/  SHFL.IDX P6, R14, R13, R12, R11 ;  /* 0x0000000c0d0e7389 */ /* 0x00006400000c000b */
[----:B01----:R-:W-:Y:S01]  /*24c10*/  ENDCOLLECTIVE ;  /* 0x000000000000791b */ /* 0x003fe20003800000 */
.L_x_3257:
[----:B------:R-:W-:Y:S02]  /*24c20*/  IMAD.MOV.U32 R13, RZ, RZ, R37 ;  /* 0x000000ffff0d7224 */ /* 0x000fe400078e0025 */
[----:B------:R-:W-:-:S07]  /*24c30*/  IMAD.MOV.U32 R24, RZ, RZ, R14 ;  /* 0x000000ffff187224 */ /* 0x000fce00078e000e */
[----:B------:R-:W-:Y:S05]  /*24c40*/  WARPSYNC.COLLECTIVE R15, `(.L_x_3258) ;  /* 0x000000000f087348 */ /* 0x000fea0003c00000 */
[----:B------:R0:W1:Y:S02]  /*24c50*/  SHFL.IDX P6, R14, R13, R12, R11 ;  /* 0x0000000c0d0e7389 */ /* 0x00006400000c000b */
[----:B01----:R-:W-:Y:S01]  /*24c60*/  ENDCOLLECTIVE ;  /* 0x000000000000791b */ /* 0x003fe20003800000 */
.L_x_3258:
[----:B------:R-:W-:Y:S05]  /*24c70*/  BRA `(.L_x_3259) ;  /* 0xfffffe4800807947 */ /* 0x000fea000383ffff */
.L_x_2948:
[----:B0-----:R0:W1:Y:S02]  /*24c80*/  SYNCS.PHASECHK.TRANS64.TRYWAIT P1, [R23+URZ+0x22800], R12 ;  /* 0x0228000c170075a7 */ /* 0x001064000802017f */
[----:B-1----:R-:W-:Y:S05]  /*24c90*/  @!P1 NANOSLEEP.SYNCS 0x989680 ;  /* 0x009896800000995d */ /* 0x002fea0003900000 */
[----:B------:R-:W1:Y:S02]  /*24ca0*/  @!P1 SYNCS.PHASECHK.TRANS64 P1, [R23+URZ+0x22800], R12 ;  /* 0x0228000c170095a7 */ /* 0x000e64000802007f */
[----:B-1----:R-:W-:Y:S05]  /*24cb0*/  @!P1 BRA `(.L_x_2948) ;  /* 0xfffffffc00f09947 */ /* 0x002fea000383ffff */
[----:B------:R-:W-:Y:S05]  /*24cc0*/  BRA `(.L_x_3260) ;  /* 0xfffffe4c00247947 */ /* 0x000fea000383ffff */
.L_x_2954:
[----:B--2---:R2:W3:Y:S02]  /*24cd0*/  SYNCS.PHASECHK.TRANS64.TRYWAIT P0, [R3+URZ+0x22830], R72 ;  /* 0x02283048030075a7 */ /* 0x0044e4000800017f */
[----:B---3--:R-:W-:Y:S05]  /*24ce0*/  @!P0 NANOSLEEP.SYNCS 0x989680 ;  /* 0x009896800000895d */ /* 0x008fea0003900000 */
[----:B------:R-:W3:Y:S02]  /*24cf0*/  @!P0 SYNCS.PHASECHK.TRANS64 P0, [R3+URZ+0x22830], R72 ;  /* 0x02283048030085a7 */ /* 0x000ee4000800007f */
[----:B---3--:R-:W-:Y:S05]  /*24d00*/  @!P0 BRA `(.L_x_2954) ;  /* 0xfffffffc00f08947 */ /* 0x008fea000383ffff */
[----:B------:R-:W-:Y:S05]  /*24d10*/  BRA `(.L_x_2953) ;  /* 0xfffffe5800fc7947 */ /* 0x000fea000383ffff */
.L_x_2968:
[----:B-1----:R1:W2:Y:S02]  /*24d20*/  SYNCS.PHASECHK.TRANS64.TRYWAIT P0, [R3+URZ+0x22850], R72 ;  /* 0x02285048030075a7 */ /* 0x0022a4000800017f */
[----:B--2---:R-:W-:Y:S05]  /*24d30*/  @!P0 NANOSLEEP.SYNCS 0x989680 ;  /* 0x009896800000895d */ /* 0x004fea0003900000 */
[----:B------:R-:W2:Y:S02]  /*24d40*/  @!P0 SYNCS.PHASECHK.TRANS64 P0, [R3+URZ+0x22850], R72 ;  /* 0x02285048030085a7 */ /* 0x000ea4000800007f */
[----:B--2---:R-:W-:Y:S05]  /*24d50*/  @!P0 BRA `(.L_x_2968) ;  /* 0xfffffffc00f08947 */ /* 0x004fea000383ffff */
[----:B------:R-:W-:Y:S05]  /*24d60*/  BRA `(.L_x_2967) ;  /* 0xfffffe7c00e47947 */ /* 0x000fea000383ffff */
.L_x_2978:
[----:B-1----:R1:W2:Y:S02]  /*24d70*/  SYNCS.PHASECHK.TRANS64.TRYWAIT P0, [R9+URZ+0x22830], R20 ;  /* 0x02283014090075a7 */ /* 0x0022a4000800017f */
[----:B--2---:R-:W-:Y:S05]  /*24d80*/  @!P0 NANOSLEEP.SYNCS 0x989680 ;  /* 0x009896800000895d */ /* 0x004fea0003900000 */
[----:B------:R-:W2:Y:S02]  /*24d90*/  @!P0 SYNCS.PHASECHK.TRANS64 P0, [R9+URZ+0x22830], R20 ;  /* 0x02283014090085a7 */ /* 0x000ea4000800007f */
[----:B--2---:R-:W-:Y:S05]  /*24da0*/  @!P0 BRA `(.L_x_2978) ;  /* 0xfffffffc00f08947 */ /* 0x004fea000383ffff */
[----:B------:R-:W-:Y:S05]  /*24db0*/  BRA `(.L_x_2977) ;  /* 0xfffffe8400e47947 */ /* 0x000fea000383ffff */
.L_x_2992:
[----:B-1----:R1:W3:Y:S02]  /*24dc0*/  SYNCS.PHASECHK.TRANS64.TRYWAIT P0, [R9+URZ+0x22850], R20 ;  /* 0x02285014090075a7 */ /* 0x0022e4000800017f */
[----:B---3--:R-:W-:Y:S05]  /*24dd0*/  @!P0 NANOSLEEP.SYNCS 0x989680 ;  /* 0x009896800000895d */ /* 0x008fea0003900000 */
[----:B------:R-:W3:Y:S02]  /*24de0*/  @!P0 SYNCS.PHASECHK.TRANS64 P0, [R9+URZ+0x22850], R20 ;  /* 0x02285014090085a7 */ /* 0x000ee4000800007f */
[----:B---3--:R-:W-:Y:S05]  /*24df0*/  @!P0 BRA `(.L_x_2992) ;  /* 0xfffffffc00f08947 */ /* 0x008fea000383ffff */
[----:B------:R-:W-:Y:S05]  /*24e00*/  BRA `(.L_x_2991) ;  /* 0xfffffeb400087947 */ /* 0x000fea000383ffff */
.L_x_3003:
[----:B-1----:R1:W3:Y:S02]  /*24e10*/  SYNCS.PHASECHK.TRANS64.TRYWAIT P1, [R3+URZ+0x22830], R9 ;  /* 0x02283009030075a7 */ /* 0x0022e4000802017f */
[----:B---3--:R-:W-:Y:S05]  /*24e20*/  @!P1 NANOSLEEP.SYNCS 0x989680 ;  /* 0x009896800000995d */ /* 0x008fea0003900000 */
[----:B------:R-:W3:Y:S02]  /*24e30*/  @!P1 SYNCS.PHASECHK.TRANS64 P1, [R3+URZ+0x22830], R9 ;  /* 0x02283009030095a7 */ /* 0x000ee4000802007f */
[----:B---3--:R-:W-:Y:S05]  /*24e40*/  @!P1 BRA `(.L_x_3003) ;  /* 0xfffffffc00f09947 */ /* 0x008fea000383ffff */
[----:B------:R-:W-:Y:S05]  /*24e50*/  BRA `(.L_x_3002) ;  /* 0xfffffebc00187947 */ /* 0x000fea000383ffff */
.L_x_3009:
[----:B---3--:R3:W4:Y:S02]  /*24e60*/  SYNCS.PHASECHK.TRANS64.TRYWAIT P1, [R3+URZ+0x22850], R9 ;  /* 0x02285009030075a7 */ /* 0x008724000802017f */
[----:B----4-:R-:W-:Y:S05]  /*24e70*/  @!P1 NANOSLEEP.SYNCS 0x989680 ;  /* 0x009896800000995d */ /* 0x010fea0003900000 */
[----:B------:R-:W4:Y:S02]  /*24e80*/  @!P1 SYNCS.PHASECHK.TRANS64 P1, [R3+URZ+0x22850], R9 ;  /* 0x02285009030095a7 */ /* 0x000f24000802007f */
[----:B----4-:R-:W-:Y:S05]  /*24e90*/  @!P1 BRA `(.L_x_3009) ;  /* 0xfffffffc00f09947 */ /* 0x010fea000383ffff */
[----:B------:R-:W-:Y:S05]  /*24ea0*/  BRA `(.L_x_3008) ;  /* 0xfffffed400887947 */ /* 0x000fea000383ffff */
.L_x_3016:
[----:B-1----:R1:W3:Y:S02]  /*24eb0*/  SYNCS.PHASECHK.TRANS64.TRYWAIT P0, [R9+URZ+0x22830], R20 ;  /* 0x02283014090075a7 */ /* 0x0022e4000800017f */
[----:B---3--:R-:W-:Y:S05]  /*24ec0*/  @!P0 NANOSLEEP.SYNCS 0x989680 ;  /* 0x009896800000895d */ /* 0x008fea0003900000 */
[----:B------:R-:W3:Y:S02]  /*24ed0*/  @!P0 SYNCS.PHASECHK.TRANS64 P0, [R9+URZ+0x22830], R20 ;  /* 0x02283014090085a7 */ /* 0x000ee4000800007f */
[----:B---3--:R-:W-:Y:S05]  /*24ee0*/  @!P0 BRA `(.L_x_3016) ;  /* 0xfffffffc00f08947 */ /* 0x008fea000383ffff */
[----:B------:R-:W-:Y:S05]  /*24ef0*/  BRA `(.L_x_3015) ;  /* 0xfffffed800dc7947 */ /* 0x000fea000383ffff */
.L_x_3030:
[----:B---3--:R3:W4:Y:S02]  /*24f00*/  SYNCS.PHASECHK.TRANS64.TRYWAIT P0, [R9+URZ+0x22850], R20 ;  /* 0x02285014090075a7 */ /* 0x008724000800017f */
[----:B----4-:R-:W-:Y:S05]  /*24f10*/  @!P0 NANOSLEEP.SYNCS 0x989680 ;  /* 0x009896800000895d */ /* 0x010fea0003900000 */
[----:B------:R-:W4:Y:S02]  /*24f20*/  @!P0 SYNCS.PHASECHK.TRANS64 P0, [R9+URZ+0x22850], R20 ;  /* 0x02285014090085a7 */ /* 0x000f24000800007f */
[----:B----4-:R-:W-:Y:S05]  /*24f30*/  @!P0 BRA `(.L_x_3030) ;  /* 0xfffffffc00f08947 */ /* 0x010fea000383ffff */
[----:B------:R-:W-:Y:S05]  /*24f40*/  BRA `(.L_x_3029) ;  /* 0xffffff0400fc7947 */ /* 0x000fea000383ffff */
.L_x_3037:
[----:B------:R-:W-:Y:S02]  /*24f50*/  IMAD.MOV.U32 R13, RZ, RZ, R21 ;  /* 0x000000ffff0d7224 */ /* 0x000fe400078e0015 */
[----:B------:R-:W-:Y:S02]  /*24f60*/  IMAD.MOV.U32 R12, RZ, RZ, RZ ;  /* 0x000000ffff0c7224 */ /* 0x000fe400078e00ff */
[----:B------:R-:W-:Y:S02]  /*24f70*/  IMAD.MOV.U32 R11, RZ, RZ, 0x181f ;  /* 0x0000181fff0b7424 */ /* 0x000fe400078e00ff */
[----:B------:R-:W-:-:S07]  /*24f80*/  IMAD.MOV.U32 R15, RZ, RZ, -0x1 ;  /* 0xffffffffff0f7424 */ /* 0x000fce00078e00ff */
[----:B-----5:R-:W-:Y:S05]  /*24f90*/  WARPSYNC.COLLECTIVE R15, `(.L_x_3261) ;  /* 0x000000000f087348 */ /* 0x020fea0003c00000 */
[----:B------:R0:W1:Y:S02]  /*24fa0*/  SHFL.IDX P6, R14, R13, R12, R11 ;  /* 0x0000000c0d0e7389 */ /* 0x00006400000c000b */
[----:B01---5:R-:W-:Y:S01]  /*24fb0*/  ENDCOLLECTIVE ;  /* 0x000000000000791b */ /* 0x023fe20003800000 */
.L_x_3261:
[----:B------:R-:W-:Y:S02]  /*24fc0*/  IMAD.MOV.U32 R13, RZ, RZ, R3 ;  /* 0x000000ffff0d7224 */ /* 0x000fe400078e0003 */
[----:B------:R-:W-:-:S07]  /*24fd0*/  IMAD.MOV.U32 R48, RZ, RZ, R14 ;  /* 0x000000ffff307224 */ /* 0x000fce00078e000e */
[----:B------:R-:W-:Y:S05]  /*24fe0*/  WARPSYNC.COLLECTIVE R15, `(.L_x_3262) ;  /* 0x000000000f087348 */ /* 0x000fea0003c00000 */
[----:B------:R0:W1:Y:S02]  /*24ff0*/  SHFL.IDX P6, R14, R13, R12, R11 ;  /* 0x0000000c0d0e7389 */ /* 0x00006400000c000b */
[----:B01----:R-:W-:Y:S01]  /*25000*/  ENDCOLLECTIVE ;  /* 0x000000000000791b */ /* 0x003fe20003800000 */
.L_x_3262:
[----:B------:R-:W-:Y:S05]  /*25010*/  BRA `(.L_x_3263) ;  /* 0xffffff3000487947 */ /* 0x000fea000383ffff */
.L_x_3040:
        /* <DEDUP_REMOVED lines=8> */
.L_x_3265:
[----:B------:R-:W-:Y:S05]  /*250a0*/  BSYNC B1 ;  /* 0x0000000000017941 */ /* 0x000fea0003800000 */
.L_x_3264:
        /* <DEDUP_REMOVED lines=8> */
.L_x_3266:
[----:B------:R-:W-:Y:S05]  /*25130*/  BRA `(.L_x_3267) ;  /* 0xffffff3000907947 */ /* 0x000fea000383ffff */
.L_x_3043:
        /* <DEDUP_REMOVED lines=8> */
.L_x_3269:
[----:B------:R-:W-:Y:S05]  /*251c0*/  BSYNC B1 ;  /* 0x0000000000017941 */ /* 0x000fea0003800000 */
.L_x_3268:
        /* <DEDUP_REMOVED lines=8> */
.L_x_3270:
[----:B------:R-:W-:Y:S05]  /*25250*/  BRA `(.L_x_3271) ;  /* 0xffffff3000d87947 */ /* 0x000fea000383ffff */
.L_x_3046:
[----:B------:R-:W-:Y:S01]  /*25260*/  BSSY B1, `(.L_x_3272) ;  /* 0x0000008000017945 */ /* 0x000fe20003800000 */
[----:B------:R-:W-:Y:S02]  /*25270*/  IMAD.MOV.U32 R13, RZ, RZ, R21 ;  /* 0x000000ffff0d7224 */ /* 0x000fe400078e0015 */
[----:B------:R-:W-:Y:S02]  /*25280*/  IMAD.MOV.U32 R12, RZ, RZ, 0x3 ;  /* 0x00000003ff0c7424 */ /* 0x000fe400078e00ff */
[----:B---3--:R-:W-:Y:S02]  /*25290*/  IMAD.MOV.U32 R11, RZ, RZ, 0x181f ;  /* 0x0000181fff0b7424 */ /* 0x008fe400078e00ff */
[----:B------:R-:W-:-:S07]  /*252a0*/  IMAD.MOV.U32 R15, RZ, RZ, -0x1 ;  /* 0xffffffffff0f7424 */ /* 0x000fce00078e00ff */
[----:B012-4-:R-:W-:Y:S05]  /*252b0*/  WARPSYNC.COLLECTIVE R15, `(.L_x_3273) ;  /* 0x000000000f087348 */ /* 0x017fea0003c00000 */
[----:B0-----:R0:W3:Y:S02]  /*252c0*/  SHFL.IDX P6, R14, R13, R12, R11 ;  /* 0x0000000c0d0e7389 */ /* 0x0010e400000c000b */
[----:B01234-:R-:W-:Y:S01]  /*252d0*/  ENDCOLLECTIVE ;  /* 0x000000000000791b */ /* 0x01ffe20003800000 */
.L_x_3273:
[----:B------:R-:W-:Y:S05]  /*252e0*/  BSYNC B1 ;  /* 0x0000000000017941 */ /* 0x000fea0003800000 */
.L_x_3272:
        /* <DEDUP_REMOVED lines=8> */
.L_x_3274:
[----:B------:R-:W-:Y:S05]  /*25370*/  BRA `(.L_x_3275) ;  /* 0xffffff3400207947 */ /* 0x000fea000383ffff */
.L_x_3048:
[----:B------:R-:W-:Y:S02]  /*25380*/  IMAD.MOV.U32 R13, RZ, RZ, R10 ;  /* 0x000000ffff0d7224 */ /* 0x000fe400078e000a */
[----:B------:R-:W-:Y:S02]  /*25390*/  IMAD.MOV.U32 R12, RZ, RZ, RZ ;  /* 0x000000ffff0c7224 */ /* 0x000fe400078e00ff */
[----:B------:R-:W-:Y:S02]  /*253a0*/  IMAD.MOV.U32 R11, RZ, RZ, 0x1c1f ;  /* 0x00001c1fff0b7424 */ /* 0x000fe400078e00ff */
[----:B------:R-:W-:-:S07]  /*253b0*/  IMAD.MOV.U32 R15, RZ, RZ, -0x1 ;  /* 0xffffffffff0f7424 */ /* 0x000fce00078e00ff */
[----:B------:R-:W-:Y:S05]  /*253c0*/  WARPSYNC.COLLECTIVE R15, `(.L_x_3276) ;  /* 0x000000000f087348 */ /* 0x000fea0003c00000 */
[----:B------:R0:W1:Y:S02]  /*253d0*/  SHFL.IDX P6, R14, R13, R12, R11 ;  /* 0x0000000c0d0e7389 */ /* 0x00006400000c000b */
[----:B01----:R-:W-:Y:S01]  /*253e0*/  ENDCOLLECTIVE ;  /* 0x000000000000791b */ /* 0x003fe20003800000 */
.L_x_3276:
[----:B------:R-:W-:Y:S02]  /*253f0*/  IMAD.MOV.U32 R13, RZ, RZ, R3 ;  /* 0x000000ffff0d7224 */ /* 0x000fe400078e0003 */
[----:B------:R-:W-:-:S07]  /*25400*/  IMAD.MOV.U32 R48, RZ, RZ, R14 ;  /* 0x000000ffff307224 */ /* 0x000fce00078e000e */
[----:B------:R-:W-:Y:S05]  /*25410*/  WARPSYNC.COLLECTIVE R15, `(.L_x_3277) ;  /* 0x000000000f087348 */ /* 0x000fea0003c00000 */
[----:B------:R0:W1:Y:S02]  /*25420*/  SHFL.IDX P6, R14, R13, R12, R11 ;  /* 0x0000000c0d0e7389 */ /* 0x00006400000c000b */
[----:B01----:R-:W-:Y:S01]  /*25430*/  ENDCOLLECTIVE ;  /* 0x000000000000791b */ /* 0x003fe20003800000 */
.L_x_3277:
[----:B------:R-:W-:Y:S01]  /*25440*/  IMAD.MOV.U32 R11, RZ, RZ, R14 ;  /* 0x000000ffff0b7224 */ /* 0x000fe200078e000e */
[----:B------:R-:W-:Y:S06]  /*25450*/  BRA `(.L_x_3278) ;  /* 0xffffff3800207947 */ /* 0x000fec000383ffff */
.L_x_3051:
        /* <DEDUP_REMOVED lines=8> */
.L_x_3280:
[----:B------:R-:W-:Y:S05]  /*254e0*/  BSYNC B1 ;  /* 0x0000000000017941 */ /* 0x000fea0003800000 */
.L_x_3279:
        /* <DEDUP_REMOVED lines=8> */
.L_x_3281:
[----:B------:R-:W-:Y:S01]  /*25570*/  IMAD.MOV.U32 R3, RZ, RZ, R14 ;  /* 0x000000ffff037224 */ /* 0x000fe200078e000e */
[----:B------:R-:W-:Y:S06]  /*25580*/  BRA `(.L_x_3282) ;  /* 0xffffff4400707947 */ /* 0x000fec000383ffff */
.L_x_3055:
[----:B------:R-:W-:Y:S02]  /*25590*/  IMAD.MOV.U32 R13, RZ, RZ, R20 ;  /* 0x000000ffff0d7224 */ /* 0x000fe400078e0014 */
[----:B------:R-:W-:Y:S02]  /*255a0*/  IMAD.MOV.U32 R12, RZ, RZ, RZ ;  /* 0x000000ffff0c7224 */ /* 0x000fe400078e00ff */
[----:B------:R-:W-:Y:S02]  /*255b0*/  IMAD.MOV.U32 R11, RZ, RZ, 0x181f ;  /* 0x0000181fff0b7424 */ /* 0x000fe400078e00ff */
[----:B------:R-:W-:-:S07]  /*255c0*/  IMAD.MOV.U32 R15, RZ, RZ, -0x1 ;  /* 0xffffffffff0f7424 */ /* 0x000fce00078e00ff */
[----:B--2---:R-:W-:Y:S05]  /*255d0*/  WARPSYNC.COLLECTIVE R15, `(.L_x_3283) ;  /* 0x000000000f087348 */ /* 0x004fea0003c00000 */
[----:B------:R0:W1:Y:S02]  /*255e0*/  SHFL.IDX P6, R14, R13, R12, R11 ;  /* 0x0000000c0d0e7389 */ /* 0x00006400000c000b */
[----:B012---:R-:W-:Y:S01]  /*255f0*/  ENDCOLLECTIVE ;  /* 0x000000000000791b */ /* 0x007fe20003800000 */
.L_x_3283:
[----:B------:R-:W-:Y:S02]  /*25600*/  IMAD.MOV.U32 R13, RZ, RZ, R3 ;  /* 0x000000ffff0d7224 */ /* 0x000fe400078e0003 */
[----:B------:R-:W-:-:S07]  /*25610*/  IMAD.MOV.U32 R0, RZ, RZ, R14 ;  /* 0x000000ffff007224 */ /* 0x000fce00078e000e */
[----:B------:R-:W-:Y:S05]  /*25620*/  WARPSYNC.COLLECTIVE R15, `(.L_x_3284) ;  /* 0x000000000f087348 */ /* 0x000fea0003c00000 */
[----:B------:R0:W1:Y:S02]  /*25630*/  SHFL.IDX P6, R14, R13, R12, R11 ;  /* 0x0000000c0d0e7389 */ /* 0x00006400000c000b */
[----:B01----:R-:W-:Y:S01]  /*25640*/  ENDCOLLECTIVE ;  /* 0x000000000000791b */ /* 0x003fe20003800000 */
.L_x_3284:
[----:B------:R-:W-:Y:S05]  /*25650*/  BRA `(.L_x_3285) ;  /* 0xffffff5800e87947 */ /* 0x000fea000383ffff */
.L_x_3058:
        /* <DEDUP_REMOVED lines=8> */
.L_x_3287:
[----:B------:R-:W-:Y:S05]  /*256e0*/  BSYNC B1 ;  /* 0x0000000000017941 */ /* 0x000fea0003800000 */
.L_x_3286:
        /* <DEDUP_REMOVED lines=8> */
.L_x_3288:
[----:B------:R-:W-:Y:S05]  /*25770*/  BRA `(.L_x_3289) ;  /* 0xffffff5c00347947 */ /* 0x000fea000383ffff */
.L_x_3061:
        /* <DEDUP_REMOVED lines=8> */
.L_x_3291:
[----:B------:R-:W-:Y:S05]  /*25800*/  BSYNC B1 ;  /* 0x0000000000017941 */ /* 0x000fea0003800000 */
.L_x_3290:
        /* <DEDUP_REMOVED lines=8> */
.L_x_3292:
[----:B------:R-:W-:Y:S05]  /*25890*/  BRA `(.L_x_3293) ;  /* 0xffffff5c007c7947 */ /* 0x000fea000383ffff */
.L_x_3064:
        /* <DEDUP_REMOVED lines=8> */
.L_x_3295:
[----:B------:R-:W-:Y:S05]  /*25920*/  BSYNC B1 ;  /* 0x0000000000017941 */ /* 0x000fea0003800000 */
.L_x_3294:
        /* <DEDUP_REMOVED lines=8> */
.L_x_3296:
[----:B------:R-:W-:Y:S05]  /*259b0*/  BRA `(.L_x_3297) ;  /* 0xffffff5c00c47947 */ /* 0x000fea000383ffff */
.L_x_3091:
[----:B------:R-:W0:Y:S01]  /*259c0*/  S2R R12, SR_TID.X ;  /* 0x00000000000c7919 */ /* 0x000e220000002100 */
[----:B------:R-:W-:Y:S01]  /*259d0*/  BSSY B1, `(.L_x_3298) ;  /* 0x000000a000017945 */ /* 0x000fe20003800000 */
[----:B------:R-:W-:Y:S02]  /*259e0*/  IMAD.MOV.U32 R11, RZ, RZ, 0x1f ;  /* 0x0000001fff0b7424 */ /* 0x000fe400078e00ff */
[----:B------:R-:W-:Y:S01]  /*259f0*/  IMAD.MOV.U32 R15, RZ, RZ, -0x1 ;  /* 0xffffffffff0f7424 */ /* 0x000fe200078e00ff */
[----:B0-----:R-:W-:-:S04]  /*25a00*/  SHF.R.U32.HI R12, RZ, 0x5, R12 ;  /* 0x00000005ff0c7819 */ /* 0x001fc8000001160c */
[----:B------:R-:W-:-:S05]  /*25a10*/  LOP3.LUT R12, R12, 0x3, RZ, 0xc0, !PT ;  /* 0x000000030c0c7812 */ /* 0x000fca00078ec0ff */
[----:B------:R-:W-:Y:S02]  /*25a20*/  IMAD.MOV.U32 R13, RZ, RZ, R12 ;  /* 0x000000ffff0d7224 */ /* 0x000fe400078e000c */
[----:B------:R-:W-:-:S07]  /*25a30*/  IMAD.MOV.U32 R12, RZ, RZ, RZ ;  /* 0x000000ffff0c7224 */ /* 0x000fce00078e00ff */
[----:B------:R-:W-:Y:S05]  /*25a40*/  WARPSYNC.COLLECTIVE R15, `(.L_x_3299) ;  /* 0x000000000f087348 */ /* 0x000fea0003c00000 */
[----:B------:R0:W1:Y:S02]  /*25a50*/  SHFL.IDX P6, R14, R13, R12, R11 ;  /* 0x0000000c0d0e7389 */ /* 0x00006400000c000b */
[----:B01----:R-:W-:Y:S01]  /*25a60*/  ENDCOLLECTIVE ;  /* 0x000000000000791b */ /* 0x003fe20003800000 */
.L_x_3299:
[----:B------:R-:W-:Y:S05]  /*25a70*/  BSYNC B1 ;  /* 0x0000000000017941 */ /* 0x000fea0003800000 */
.L_x_3298:
[----:B------:R-:W-:Y:S05]  /*25a80*/  BRA `(.L_x_3300) ;  /* 0xffffff7c00b47947 */ /* 0x000fea000383ffff */
.L_x_3093:
[----:B------:R-:W-:Y:S01]  /*25a90*/  BSSY B1, `(.L_x_3301) ;  /* 0x0000006000017945 */ /* 0x000fe20003800000 */
[----:B------:R-:W-:-:S07]  /*25aa0*/  IMAD.MOV.U32 R15, RZ, RZ, -0x1 ;  /* 0xffffffffff0f7424 */ /* 0x000fce00078e00ff */
[----:B0-----:R-:W-:Y:S05]  /*25ab0*/  WARPSYNC.COLLECTIVE R15, `(.L_x_3302) ;  /* 0x000000000f0c7348 */ /* 0x001fea0003c00000 */
[----:B------:R-:W-:Y:S02]  /*25ac0*/  ELECT P6, UR62, PT ;  /* 0x00000000003e782f */ /* 0x000fe400038c0000 */
[----:B------:R-:W-:Y:S01]  /*25ad0*/  MOV R14, UR62 ;  /* 0x0000003e000e7c02 */ /* 0x000fe20008000f00 */
[----:B0-----:R-:W-:Y:S10]  /*25ae0*/  ENDCOLLECTIVE ;  /* 0x000000000000791b */ /* 0x001ff40003800000 */
.L_x_3302:
[----:B------:R-:W-:Y:S05]  /*25af0*/  BSYNC B1 ;  /* 0x0000000000017941 */ /* 0x000fea0003800000 */
.L_x_3301:
[----:B------:R-:W-:Y:S05]  /*25b00*/  BRA `(.L_x_3092) ;  /* 0xffffff7c00ac7947 */ /* 0x000fea000383ffff */
.L_x_3095:
[----:B0-----:R0:W1:Y:S02]  /*25b10*/  SYNCS.PHASECHK.TRANS64.TRYWAIT P0, [R17+URZ+0x22820], R10 ;  /* 0x0228200a110075a7 */ /* 0x001064000800017f */
[----:B-1----:R-:W-:Y:S05]  /*25b20*/  @!P0 NANOSLEEP.SYNCS 0x989680 ;  /* 0x009896800000895d */ /* 0x002fea0003900000 */
[----:B------:R-:W1:Y:S02]  /*25b30*/  @!P0 SYNCS.PHASECHK.TRANS64 P0, [R17+URZ+0x22820], R10 ;  /* 0x0228200a110085a7 */ /* 0x000e64000800007f */
[----:B-1----:R-:W-:Y:S05]  /*25b40*/  @!P0 BRA `(.L_x_3095) ;  /* 0xfffffffc00f08947 */ /* 0x002fea000383ffff */
[----:B------:R-:W-:Y:S05]  /*25b50*/  BRA `(.L_x_3303) ;  /* 0xffffff7c00bc7947 */ /* 0x000fea000383ffff */
.L_x_3099:
[----:B0-----:R0:W1:Y:S02]  /*25b60*/  SYNCS.PHASECHK.TRANS64.TRYWAIT P0, [R12+URZ+0x228a0], R10 ;  /* 0x0228a00a0c0075a7 */ /* 0x001064000800017f */
[----:B-1----:R-:W-:Y:S05]  /*25b70*/  @!P0 NANOSLEEP.SYNCS 0x989680 ;  /* 0x009896800000895d */ /* 0x002fea0003900000 */
[----:B------:R-:W1:Y:S02]  /*25b80*/  @!P0 SYNCS.PHASECHK.TRANS64 P0, [R12+URZ+0x228a0], R10 ;  /* 0x0228a00a0c0085a7 */ /* 0x000e64000800007f */
[----:B-1----:R-:W-:Y:S05]  /*25b90*/  @!P0 BRA `(.L_x_3099) ;  /* 0xfffffffc00f08947 */ /* 0x002fea000383ffff */
[----:B------:R-:W-:Y:S05]  /*25ba0*/  BRA `(.L_x_3304) ;  /* 0xffffff7c00d47947 */ /* 0x000fea000383ffff */
.L_x_3104:
[----:B-1----:R1:W2:Y:S02]  /*25bb0*/  SYNCS.PHASECHK.TRANS64.TRYWAIT P0, [R12+URZ+0x228c0], R10 ;  /* 0x0228c00a0c0075a7 */ /* 0x0022a4000800017f */
[----:B--2---:R-:W-:Y:S05]  /*25bc0*/  @!P0 NANOSLEEP.SYNCS 0x989680 ;  /* 0x009896800000895d */ /* 0x004fea0003900000 */
[----:B------:R-:W2:Y:S02]  /*25bd0*/  @!P0 SYNCS.PHASECHK.TRANS64 P0, [R12+URZ+0x228c0], R10 ;  /* 0x0228c00a0c0085a7 */ /* 0x000ea4000800007f */
[----:B--2---:R-:W-:Y:S05]  /*25be0*/  @!P0 BRA `(.L_x_3104) ;  /* 0xfffffffc00f08947 */ /* 0x004fea000383ffff */
[----:B------:R-:W-:Y:S05]  /*25bf0*/  BRA `(.L_x_3305) ;  /* 0xffffff8000507947 */ /* 0x000fea000383ffff */
.L_x_3114:
[----:B0-----:R0:W1:Y:S02]  /*25c00*/  SYNCS.PHASECHK.TRANS64.TRYWAIT P1, [R10+URZ+0x228a0], R2 ;  /* 0x0228a0020a0075a7 */ /* 0x001064000802017f */
[----:B-1----:R-:W-:Y:S05]  /*25c10*/  @!P1 NANOSLEEP.SYNCS 0x989680 ;  /* 0x009896800000995d */ /* 0x002fea0003900000 */
[----:B------:R-:W1:Y:S02]  /*25c20*/  @!P1 SYNCS.PHASECHK.TRANS64 P1, [R10+URZ+0x228a0], R2 ;  /* 0x0228a0020a0095a7 */ /* 0x000e64000802007f */
[----:B-1----:R-:W-:Y:S05]  /*25c30*/  @!P1 BRA `(.L_x_3114) ;  /* 0xfffffffc00f09947 */ /* 0x002fea000383ffff */
[----:B------:R-:W-:Y:S05]  /*25c40*/  BRA `(.L_x_3306) ;  /* 0xffffff8400c47947 */ /* 0x000fea000383ffff */
.L_x_3119:
[----:B-1----:R1:W2:Y:S02]  /*25c50*/  SYNCS.PHASECHK.TRANS64.TRYWAIT P1, [R10+URZ+0x228c0], R2 ;  /* 0x0228c0020a0075a7 */ /* 0x0022a4000802017f */
[----:B--2---:R-:W-:Y:S05]  /*25c60*/  @!P1 NANOSLEEP.SYNCS 0x989680 ;  /* 0x009896800000995d */ /* 0x004fea0003900000 */
[----:B------:R-:W2:Y:S02]  /*25c70*/  @!P1 SYNCS.PHASECHK.TRANS64 P1, [R10+URZ+0x228c0], R2 ;  /* 0x0228c0020a0095a7 */ /* 0x000ea4000802007f */
[----:B--2---:R-:W-:Y:S05]  /*25c80*/  @!P1 BRA `(.L_x_3119) ;  /* 0xfffffffc00f09947 */ /* 0x004fea000383ffff */
[----:B------:R-:W-:Y:S05]  /*25c90*/  BRA `(.L_x_3307) ;  /* 0xffffff88003c7947 */ /* 0x000fea000383ffff */
.L_x_3145:
        /* <DEDUP_REMOVED lines=11> */
.L_x_3309:
[----:B------:R-:W-:Y:S05]  /*25d50*/  BSYNC B0 ;  /* 0x0000000000007941 */ /* 0x000fea0003800000 */
.L_x_3308:
[----:B------:R-:W-:Y:S05]  /*25d60*/  BRA `(.L_x_3310) ;  /* 0xffffff9c00487947 */ /* 0x000fea000383ffff */
.L_x_3148:
[----:B0-----:R0:W1:Y:S02]  /*25d70*/  SYNCS.PHASECHK.TRANS64.TRYWAIT P0, [R33+URZ+0x22840], R0 ;  /* 0x02284000210075a7 */ /* 0x001064000800017f */
[----:B-1----:R-:W-:Y:S05]  /*25d80*/  @!P0 NANOSLEEP.SYNCS 0x989680 ;  /* 0x009896800000895d */ /* 0x002fea0003900000 */
[----:B------:R-:W1:Y:S02]  /*25d90*/  @!P0 SYNCS.PHASECHK.TRANS64 P0, [R33+URZ+0x22840], R0 ;  /* 0x02284000210085a7 */ /* 0x000e64000800007f */
[----:B-1----:R-:W-:Y:S05]  /*25da0*/  @!P0 BRA `(.L_x_3148) ;  /* 0xfffffffc00f08947 */ /* 0x002fea000383ffff */
[----:B------:R-:W-:Y:S05]  /*25db0*/  BRA `(.L_x_3311) ;  /* 0xffffff9c00587947 */ /* 0x000fea000383ffff */
.L_x_3149:
        /* <DEDUP_REMOVED lines=8> */
.L_x_3313:
[----:B------:R-:W-:Y:S05]  /*25e40*/  BSYNC B0 ;  /* 0x0000000000007941 */ /* 0x000fea0003800000 */
.L_x_3312:
        /* <DEDUP_REMOVED lines=9> */
.L_x_3314:
[----:B------:R-:W-:Y:S02]  /*25ee0*/  IMAD.MOV.U32 R13, RZ, RZ, R4 ;  /* 0x000000ffff0d7224 */ /* 0x000fe400078e0004 */
[----:B------:R-:W-:Y:S02]  /*25ef0*/  IMAD.MOV.U32 R12, RZ, RZ, 0x1 ;  /* 0x00000001ff0c7424 */ /* 0x000fe400078e00ff */
[----:B------:R-:W-:-:S07]  /*25f00*/  IMAD.MOV.U32 R3, RZ, RZ, R14 ;  /* 0x000000ffff037224 */ /* 0x000fce00078e000e */
[----:B------:R-:W-:Y:S05]  /*25f10*/  WARPSYNC.COLLECTIVE R15, `(.L_x_3315) ;  /* 0x000000000f087348 */ /* 0x000fea0003c00000 */
[----:B------:R0:W1:Y:S02]  /*25f20*/  SHFL.IDX P6, R14, R13, R12, R11 ;  /* 0x0000000c0d0e7389 */ /* 0x00006400000c000b */
[----:B01----:R-:W-:Y:S01]  /*25f30*/  ENDCOLLECTIVE ;  /* 0x000000000000791b */ /* 0x003fe20003800000 */
.L_x_3315:
        /* <DEDUP_REMOVED lines=15> */
.L_x_3316:
[----:B------:R-:W-:Y:S02]  /*26030*/  @P0 IMAD R7, R5, 0x2, R17 ;  /* 0x0000000205070824 */ /* 0x000fe400078e0211 */
[----:B------:R-:W-:Y:S02]  /*26040*/  IMAD.MOV.U32 R13, RZ, RZ, R4 ;  /* 0x000000ffff0d7224 */ /* 0x000fe400078e0004 */
[----:B------:R-:W-:Y:S02]  /*26050*/  IMAD.MOV.U32 R12, RZ, RZ, 0x2 ;  /* 0x00000002ff0c7424 */ /* 0x000fe400078e00ff */
[----:B------:R-:W-:-:S07]  /*26060*/  IMAD.MOV.U32 R3, RZ, RZ, R14 ;  /* 0x000000ffff037224 */ /* 0x000fce00078e000e */
[----:B------:R-:W-:Y:S05]  /*26070*/  WARPSYNC.COLLECTIVE R15, `(.L_x_3317) ;  /* 0x000000000f087348 */ /* 0x000fea0003c00000 */
[----:B------:R0:W1:Y:S02]  /*26080*/  SHFL.IDX P6, R14, R13, R12, R11 ;  /* 0x0000000c0d0e7389 */ /* 0x00006400000c000b */
[----:B01----:R-:W-:Y:S01]  /*26090*/  ENDCOLLECTIVE ;  /* 0x000000000000791b */ /* 0x003fe20003800000 */
.L_x_3317:
        /* <DEDUP_REMOVED lines=15> */
.L_x_3318:
[----:B------:R-:W-:Y:S02]  /*26190*/  @P0 IMAD R7, R5, 0x2, R17 ;  /* 0x0000000205070824 */ /* 0x000fe400078e0211 */
[----:B------:R-:W-:Y:S02]  /*261a0*/  IMAD.MOV.U32 R13, RZ, RZ, R4 ;  /* 0x000000ffff0d7224 */ /* 0x000fe400078e0004 */
[----:B------:R-:W-:Y:S02]  /*261b0*/  IMAD.MOV.U32 R12, RZ, RZ, 0x3 ;  /* 0x00000003ff0c7424 */ /* 0x000fe400078e00ff */
[----:B------:R-:W-:-:S07]  /*261c0*/  IMAD.MOV.U32 R3, RZ, RZ, R14 ;  /* 0x000000ffff037224 */ /* 0x000fce00078e000e */
[----:B------:R-:W-:Y:S05]  /*261d0*/  WARPSYNC.COLLECTIVE R15, `(.L_x_3319) ;  /* 0x000000000f087348 */ /* 0x000fea0003c00000 */
[----:B------:R0:W1:Y:S02]  /*261e0*/  SHFL.IDX P6, R14, R13, R12, R11 ;  /* 0x0000000c0d0e7389 */ /* 0x00006400000c000b */
[----:B01----:R-:W-:Y:S01]  /*261f0*/  ENDCOLLECTIVE ;  /* 0x000000000000791b */ /* 0x003fe20003800000 */
.L_x_3319:
        /* <DEDUP_REMOVED lines=15> */
.L_x_3320:
[----:B------:R-:W-:Y:S02]  /*262f0*/  @P0 IMAD R7, R5, 0x2, R17 ;  /* 0x0000000205070824 */ /* 0x000fe400078e0211 */
[----:B------:R-:W-:Y:S02]  /*26300*/  IMAD.MOV.U32 R13, RZ, RZ, R4 ;  /* 0x000000ffff0d7224 */ /* 0x000fe400078e0004 */
[----:B------:R-:W-:Y:S02]  /*26310*/  IMAD.MOV.U32 R12, RZ, RZ, 0x4 ;  /* 0x00000004ff0c7424 */ /* 0x000fe400078e00ff */
[----:B------:R-:W-:-:S07]  /*26320*/  IMAD.MOV.U32 R3, RZ, RZ, R14 ;  /* 0x000000ffff037224 */ /* 0x000fce00078e000e */
[----:B------:R-:W-:Y:S05]  /*26330*/  WARPSYNC.COLLECTIVE R15, `(.L_x_3321) ;  /* 0x000000000f087348 */ /* 0x000fea0003c00000 */
[----:B------:R0:W1:Y:S02]  /*26340*/  SHFL.IDX P6, R14, R13, R12, R11 ;  /* 0x0000000c0d0e7389 */ /* 0x00006400000c000b */
[----:B01----:R-:W-:Y:S01]  /*26350*/  ENDCOLLECTIVE ;  /* 0x000000000000791b */ /* 0x003fe20003800000 */
.L_x_3321:
        /* <DEDUP_REMOVED lines=15> */
.L_x_3322:
[----:B------:R-:W-:Y:S02]  /*26450*/  @P0 IMAD R7, R5, 0x2, R17 ;  /* 0x0000000205070824 */ /* 0x000fe400078e0211 */
[----:B------:R-:W-:Y:S02]  /*26460*/  IMAD.MOV.U32 R13, RZ, RZ, R4 ;  /* 0x000000ffff0d7224 */ /* 0x000fe400078e0004 */
[----:B------:R-:W-:Y:S02]  /*26470*/  IMAD.MOV.U32 R12, RZ, RZ, 0x5 ;  /* 0x00000005ff0c7424 */ /* 0x000fe400078e00ff */
[----:B------:R-:W-:-:S07]  /*26480*/  IMAD.MOV.U32 R3, RZ, RZ, R14 ;  /* 0x000000ffff037224 */ /* 0x000fce00078e000e */
[----:B------:R-:W-:Y:S05]  /*26490*/  WARPSYNC.COLLECTIVE R15, `(.L_x_3323) ;  /* 0x000000000f087348 */ /* 0x000fea0003c00000 */
[----:B------:R0:W1:Y:S02]  /*264a0*/  SHFL.IDX P6, R14, R13, R12, R11 ;  /* 0x0000000c0d0e7389 */ /* 0x00006400000c000b */
[----:B01----:R-:W-:Y:S01]  /*264b0*/  ENDCOLLECTIVE ;  /* 0x000000000000791b */ /* 0x003fe20003800000 */
.L_x_3323:
        /* <DEDUP_REMOVED lines=10> */
.L_x_3324:
[----:B------:R-:W-:Y:S01]  /*26560*/  @!PT LDS RZ, [RZ] ;  /* 0x00000000fffff984 */ /* 0x000fe20000000800 */
[----:B------:R-:W-:Y:S01]  /*26570*/  @!PT LDS RZ, [RZ] ;  /* 0x00000000fffff984 */ /* 0x000fe20000000800 */
[----:B------:R-:W-:Y:S01]  /*26580*/  @!PT LDS RZ, [RZ] ;  /* 0x00000000fffff984 */ /* 0x000fe20000000800 */
[----:B------:R1:W-:Y:S01]  /*26590*/  @P0 LDGSTS.E.BYPASS.LTC128B.128 [R7+0x1e400], desc[UR52][R2.64], !P2 ;  /* 0x1e40000002070fae */ /* 0x0003e2000d101d74 */
[----:B------:R-:W-:Y:S01]  /*265a0*/  IMAD.MOV.U32 R0, RZ, RZ, R14 ;  /* 0x000000ffff007224 */ /* 0x000fe200078e000e */
[----:B------:R-:W-:Y:S06]  /*265b0*/  BRA `(.L_x_3325) ;  /* 0xffffff9800b87947 */ /* 0x000fec000383ffff */
.L_x_3154:
        /* <DEDUP_REMOVED lines=9> */
.L_x_3326:
[C---:B------:R-:W-:Y:S01]  /*26650*/  VIADD R6, R35.reuse, 0x10 ;  /* 0x0000001023067836 */ /* 0x040fe20000000000 */
[----:B------:R-:W-:Y:S01]  /*26660*/  ISETP.GE.AND P0, PT, R35, R5, PT ;  /* 0x000000052300720c */ /* 0x000fe20003f06270 */
[----:B------:R-:W-:Y:S02]  /*26670*/  IMAD.MOV.U32 R13, RZ, RZ, R0 ;  /* 0x000000ffff0d7224 */ /* 0x000fe400078e0000 */
[----:B------:R-:W-:-:S10]  /*26680*/  IMAD.MOV.U32 R2, RZ, RZ, R14 ;  /* 0x000000ffff027224 */ /* 0x000fd400078e000e */
[----:B------:R-:W-:Y:S05]  /*26690*/  WARPSYNC.COLLECTIVE R15, `(.L_x_3327) ;  /* 0x000000000f087348 */ /* 0x000fea0003c00000 */
[----:B------:R0:W1:Y:S02]  /*266a0*/  SHFL.IDX P6, R14, R13, R12, R11 ;  /* 0x0000000c0d0e7389 */ /* 0x00006400000c000b */
[----:B01----:R-:W-:Y:S01]  /*266b0*/  ENDCOLLECTIVE ;  /* 0x000000000000791b */ /* 0x003fe20003800000 */
.L_x_3327:
[----:B------:R-:W-:Y:S02]  /*266c0*/  IMAD.MOV.U32 R13, RZ, RZ, R4 ;  /* 0x000000ffff0d7224 */ /* 0x000fe400078e0004 */
[----:B------:R-:W-:Y:S02]  /*266d0*/  IMAD.MOV.U32 R12, RZ, RZ, 0x1 ;  /* 0x00000001ff0c7424 */ /* 0x000fe400078e00ff */
[----:B------:R-:W-:-:S07]  /*266e0*/  IMAD.MOV.U32 R3, RZ, RZ, R14 ;  /* 0x000000ffff037224 */ /* 0x000fce00078e000e */
[----:B------:R-:W-:Y:S05]  /*266f0*/  WARPSYNC.COLLECTIVE R15, `(.L_x_3328) ;  /* 0x000000000f087348 */ /* 0x000fea0003c00000 */
[----:B------:R0:W1:Y:S02]  /*26700*/  SHFL.IDX P6, R14, R13, R12, R11 ;  /* 0x0000000c0d0e7389 */ /* 0x00006400000c000b */
[----:B01----:R-:W-:Y:S01]  /*26710*/  ENDCOLLECTIVE ;  /* 0x000000000000791b */ /* 0x003fe20003800000 */
.L_x_3328:
        /* <DEDUP_REMOVED lines=15> */
.L_x_3329:
[----:B------:R-:W-:Y:S02]  /*26810*/  IMAD.MOV.U32 R13, RZ, RZ, R4 ;  /* 0x000000ffff0d7224 */ /* 0x000fe400078e0004 */
[----:B------:R-:W-:Y:S02]  /*26820*/  IMAD.MOV.U32 R12, RZ, RZ, 0x2 ;  /* 0x00000002ff0c7424 */ /* 0x000fe400078e00ff */
[----:B------:R-:W-:-:S07]  /*26830*/  IMAD.MOV.U32 R3, RZ, RZ, R14 ;  /* 0x000000ffff037224 */ /* 0x000fce00078e000e */
[----:B------:R-:W-:Y:S05]  /*26840*/  WARPSYNC.COLLECTIVE R15, `(.L_x_3330) ;  /* 0x000000000f087348 */ /* 0x000fea0003c00000 */
[----:B------:R0:W1:Y:S02]  /*26850*/  SHFL.IDX P6, R14, R13, R12, R11 ;  /* 0x0000000c0d0e7389 */ /* 0x00006400000c000b */
[----:B01----:R-:W-:Y:S01]  /*26860*/  ENDCOLLECTIVE ;  /* 0x000000000000791b */ /* 0x003fe20003800000 */
.L_x_3330:
        /* <DEDUP_REMOVED lines=16> */
.L_x_3331:
[----:B------:R-:W-:Y:S02]  /*26970*/  IMAD.MOV.U32 R13, RZ, RZ, R4 ;  /* 0x000000ffff0d7224 */ /* 0x000fe400078e0004 */
[----:B------:R-:W-:Y:S02]  /*26980*/  IMAD.MOV.U32 R12, RZ, RZ, 0x3 ;  /* 0x00000003ff0c7424 */ /* 0x000fe400078e00ff */
[----:B------:R-:W-:-:S07]  /*26990*/  IMAD.MOV.U32 R3, RZ, RZ, R14 ;  /* 0x000000ffff037224 */ /* 0x000fce00078e000e */
[----:B------:R-:W-:Y:S05]  /*269a0*/  WARPSYNC.COLLECTIVE R15, `(.L_x_3332) ;  /* 0x000000000f087348 */ /* 0x000fea0003c00000 */
[----:B------:R0:W1:Y:S02]  /*269b0*/  SHFL.IDX P6, R14, R13, R12, R11 ;  /* 0x0000000c0d0e7389 */ /* 0x00006400000c000b */
[----:B01----:R-:W-:Y:S01]  /*269c0*/  ENDCOLLECTIVE ;  /* 0x000000000000791b */ /* 0x003fe20003800000 */
.L_x_3332:
        /* <DEDUP_REMOVED lines=16> */
.L_x_3333:
[----:B------:R-:W-:Y:S02]  /*26ad0*/  IMAD.MOV.U32 R13, RZ, RZ, R4 ;  /* 0x000000ffff0d7224 */ /* 0x000fe400078e0004 */
[----:B------:R-:W-:Y:S02]  /*26ae0*/  IMAD.MOV.U32 R12, RZ, RZ, 0x4 ;  /* 0x00000004ff0c7424 */ /* 0x000fe400078e00ff */
[----:B------:R-:W-:-:S07]  /*26af0*/  IMAD.MOV.U32 R3, RZ, RZ, R14 ;  /* 0x000000ffff037224 */ /* 0x000fce00078e000e */
[----:B------:R-:W-:Y:S05]  /*26b00*/  WARPSYNC.COLLECTIVE R15, `(.L_x_3334) ;  /* 0x000000000f087348 */ /* 0x000fea0003c00000 */
[----:B------:R0:W1:Y:S02]  /*26b10*/  SHFL.IDX P6, R14, R13, R12, R11 ;  /* 0x0000000c0d0e7389 */ /* 0x00006400000c000b */
[----:B01----:R-:W-:Y:S01]  /*26b20*/  ENDCOLLECTIVE ;  /* 0x000000000000791b */ /* 0x003fe20003800000 */
.L_x_3334:
        /* <DEDUP_REMOVED lines=16> */
.L_x_3335:
[----:B------:R-:W-:Y:S02]  /*26c30*/  IMAD.MOV.U32 R13, RZ, RZ, R4 ;  /* 0x000000ffff0d7224 */ /* 0x000fe400078e0004 */
[----:B------:R-:W-:Y:S02]  /*26c40*/  IMAD.MOV.U32 R12, RZ, RZ, 0x5 ;  /* 0x00000005ff0c7424 */ /* 0x000fe400078e00ff */
[----:B------:R-:W-:-:S07]  /*26c50*/  IMAD.MOV.U32 R3, RZ, RZ, R14 ;  /* 0x000000ffff037224 */ /* 0x000fce00078e000e */
[----:B------:R-:W-:Y:S05]  /*26c60*/  WARPSYNC.COLLECTIVE R15, `(.L_x_3336) ;  /* 0x000000000f087348 */ /* 0x000fea0003c00000 */
[----:B------:R0:W1:Y:S02]  /*26c70*/  SHFL.IDX P6, R14, R13, R12, R11 ;  /* 0x0000000c0d0e7389 */ /* 0x00006400000c000b */
[----:B01----:R-:W-:Y:S01]  /*26c80*/  ENDCOLLECTIVE ;  /* 0x000000000000791b */ /* 0x003fe20003800000 */
.L_x_3336:
        /* <DEDUP_REMOVED lines=16> */
.L_x_3337:
[----:B------:R-:W-:Y:S02]  /*26d90*/  IMAD.MOV.U32 R13, RZ, RZ, R4 ;  /* 0x000000ffff0d7224 */ /* 0x000fe400078e0004 */
[----:B------:R-:W-:Y:S02]  /*26da0*/  IMAD.MOV.U32 R12, RZ, RZ, 0x6 ;  /* 0x00000006ff0c7424 */ /* 0x000fe400078e00ff */
[----:B------:R-:W-:-:S07]  /*26db0*/  IMAD.MOV.U32 R3, RZ, RZ, R14 ;  /* 0x000000ffff037224 */ /* 0x000fce00078e000e */
[----:B------:R-:W-:Y:S05]  /*26dc0*/  WARPSYNC.COLLECTIVE R15, `(.L_x_3338) ;  /* 0x000000000f087348 */ /* 0x000fea0003c00000 */
[----:B------:R0:W1:Y:S02]  /*26dd0*/  SHFL.IDX P6, R14, R13, R12, R11 ;  /* 0x0000000c0d0e7389 */ /* 0x00006400000c000b */
[----:B01----:R-:W-:Y:S01]  /*26de0*/  ENDCOLLECTIVE ;  /* 0x000000000000791b */ /* 0x003fe20003800000 */
.L_x_3338:
        /* <DEDUP_REMOVED lines=16> */
.L_x_3339:
[----:B------:R-:W-:Y:S02]  /*26ef0*/  IMAD.MOV.U32 R13, RZ, RZ, R4 ;  /* 0x000000ffff0d7224 */ /* 0x000fe400078e0004 */
[----:B------:R-:W-:Y:S02]  /*26f00*/  IMAD.MOV.U32 R12, RZ, RZ, 0x7 ;  /* 0x00000007ff0c7424 */ /* 0x000fe400078e00ff */
[----:B------:R-:W-:-:S07]  /*26f10*/  IMAD.MOV.U32 R3, RZ, RZ, R14 ;  /* 0x000000ffff037224 */ /* 0x000fce00078e000e */
[----:B------:R-:W-:Y:S05]  /*26f20*/  WARPSYNC.COLLECTIVE R15, `(.L_x_3340) ;  /* 0x000000000f087348 */ /* 0x000fea0003c00000 */
[----:B------:R0:W1:Y:S02]  /*26f30*/  SHFL.IDX P6, R14, R13, R12, R11 ;  /* 0x0000000c0d0e7389 */ /* 0x00006400000c000b */
[----:B01----:R-:W-:Y:S01]  /*26f40*/  ENDCOLLECTIVE ;  /* 0x000000000000791b */ /* 0x003fe20003800000 */
.L_x_3340:
        /* <DEDUP_REMOVED lines=10> */
.L_x_3341:
[----:B------:R-:W-:Y:S01]  /*26ff0*/  @!PT LDS RZ, [RZ] ;  /* 0x00000000fffff984 */ /* 0x000fe20000000800 */
[----:B------:R-:W-:Y:S01]  /*27000*/  @!PT LDS RZ, [RZ] ;  /* 0x00000000fffff984 */ /* 0x000fe20000000800 */
[----:B------:R-:W-:Y:S01]  /*27010*/  @!PT LDS RZ, [RZ] ;  /* 0x00000000fffff984 */ /* 0x000fe20000000800 */
[----:B------:R0:W-:Y:S01]  /*27020*/  @!P0 LDGSTS.E.BYPASS.LTC128B.128 [R8+0x1b400], desc[UR52][R2.64], !P1 ;  /* 0x1b40000002088fae */ /* 0x0001e2000c901d74 */
[----:B------:R-:W-:Y:S01]  /*27030*/  IMAD.MOV.U32 R0, RZ, RZ, R14 ;  /* 0x000000ffff007224 */ /* 0x000fe200078e000e */
[----:B------:R-:W-:Y:S06]  /*27040*/  BRA `(.L_x_3342) ;  /* 0xffffff9c00347947 */ /* 0x000fec000383ffff */
.L_x_3157:
[----:B0-----:R0:W1:Y:S02]  /*27050*/  SYNCS.PHASECHK.TRANS64.TRYWAIT P0, [R17+URZ+0x22820], R0 ;  /* 0x02282000110075a7 */ /* 0x001064000800017f */
[----:B-1----:R-:W-:Y:S05]  /*27060*/  @!P0 NANOSLEEP.SYNCS 0x989680 ;  /* 0x009896800000895d */ /* 0x002fea0003900000 */
[----:B------:R-:W1:Y:S02]  /*27070*/  @!P0 SYNCS.PHASECHK.TRANS64 P0, [R17+URZ+0x22820], R0 ;  /* 0x02282000110085a7 */ /* 0x000e64000800007f */
[----:B-1----:R-:W-:Y:S05]  /*27080*/  @!P0 BRA `(.L_x_3157) ;  /* 0xfffffffc00f08947 */ /* 0x002fea000383ffff */
[----:B------:R-:W-:Y:S05]  /*27090*/  BRA `(.L_x_3343) ;  /* 0xffffff9c00907947 */ /* 0x000fea000383ffff */
.L_x_3160:
[----:B0-----:R0:W1:Y:S02]  /*270a0*/  SYNCS.PHASECHK.TRANS64.TRYWAIT P0, [R33+URZ+0x22860], R0 ;  /* 0x02286000210075a7 */ /* 0x001064000800017f */
[----:B-1----:R-:W-:Y:S05]  /*270b0*/  @!P0 NANOSLEEP.SYNCS 0x989680 ;  /* 0x009896800000895d */ /* 0x002fea0003900000 */
[----:B------:R-:W1:Y:S02]  /*270c0*/  @!P0 SYNCS.PHASECHK.TRANS64 P0, [R33+URZ+0x22860], R0 ;  /* 0x02286000210085a7 */ /* 0x000e64000800007f */
[----:B-1----:R-:W-:Y:S05]  /*270d0*/  @!P0 BRA `(.L_x_3160) ;  /* 0xfffffffc00f08947 */ /* 0x002fea000383ffff */
[----:B------:R-:W-:Y:S05]  /*270e0*/  BRA `(.L_x_3344) ;  /* 0xffffff9c00a07947 */ /* 0x000fea000383ffff */
.L_x_3161:
        /* <DEDUP_REMOVED lines=8> */
.L_x_3346:
[----:B------:R-:W-:Y:S05]  /*27170*/  BSYNC B0 ;  /* 0x0000000000007941 */ /* 0x000fea0003800000 */
.L_x_3345:
        /* <DEDUP_REMOVED lines=13> */
.L_x_3347:
        /* <DEDUP_REMOVED lines=11> */
.L_x_3348:
        /* <DEDUP_REMOVED lines=17> */
.L_x_3349:
[----:B------:R-:W-:Y:S02]  /*27410*/  IMAD.MOV.U32 R13, RZ, RZ, R6 ;  /* 0x000000ffff0d7224 */ /* 0x000fe400078e0006 */
[----:B------:R-:W-:Y:S01]  /*27420*/  IMAD.MOV.U32 R12, RZ, RZ, 0x2 ;  /* 0x00000002ff0c7424 */ /* 0x000fe200078e00ff */
[----:B------:R-:W-:-:S13]  /*27430*/  IADD3 R2, P4, R14, R0, RZ ;  /* 0x000000000e027210 */ /* 0x000fda0007f9e0ff */
[----:B------:R-:W-:Y:S05]  /*27440*/  WARPSYNC.COLLECTIVE R15, `(.L_x_3350) ;  /* 0x000000000f087348 */ /* 0x000fea0003c00000 */
[----:B------:R0:W1:Y:S02]  /*27450*/  SHFL.IDX P6, R14, R13, R12, R11 ;  /* 0x0000000c0d0e7389 */ /* 0x00006400000c000b */
[----:B01----:R-:W-:Y:S01]  /*27460*/  ENDCOLLECTIVE ;  /* 0x000000000000791b */ /* 0x003fe20003800000 */
.L_x_3350:
        /* <DEDUP_REMOVED lines=17> */
.L_x_3351:
[----:B------:R-:W-:Y:S02]  /*27580*/  IMAD.MOV.U32 R13, RZ, RZ, R6 ;  /* 0x000000ffff0d7224 */ /* 0x000fe400078e0006 */
[----:B------:R-:W-:Y:S01]  /*27590*/  IMAD.MOV.U32 R12, RZ, RZ, 0x3 ;  /* 0x00000003ff0c7424 */ /* 0x000fe200078e00ff */
[----:B------:R-:W-:-:S13]  /*275a0*/  IADD3 R2, P4, R14, R0, RZ ;  /* 0x000000000e027210 */ /* 0x000fda0007f9e0ff */
[----:B------:R-:W-:Y:S05]  /*275b0*/  WARPSYNC.COLLECTIVE R15, `(.L_x_3352) ;  /* 0x000000000f087348 */ /* 0x000fea0003c00000 */
[----:B------:R0:W1:Y:S02]  /*275c0*/  SHFL.IDX P6, R14, R13, R12, R11 ;  /* 0x0000000c0d0e7389 */ /* 0x00006400000c000b */
[----:B01----:R-:W-:Y:S01]  /*275d0*/  ENDCOLLECTIVE ;  /* 0x000000000000791b */ /* 0x003fe20003800000 */
.L_x_3352:
        /* <DEDUP_REMOVED lines=17> */
.L_x_3353:
[----:B------:R-:W-:Y:S02]  /*276f0*/  IMAD.MOV.U32 R13, RZ, RZ, R6 ;  /* 0x000000ffff0d7224 */ /* 0x000fe400078e0006 */
[----:B------:R-:W-:Y:S01]  /*27700*/  IMAD.MOV.U32 R12, RZ, RZ, 0x4 ;  /* 0x00000004ff0c7424 */ /* 0x000fe200078e00ff */
[----:B------:R-:W-:-:S13]  /*27710*/  IADD3 R2, P4, R14, R0, RZ ;  /* 0x000000000e027210 */ /* 0x000fda0007f9e0ff */
[----:B------:R-:W-:Y:S05]  /*27720*/  WARPSYNC.COLLECTIVE R15, `(.L_x_3354) ;  /* 0x000000000f087348 */ /* 0x000fea0003c00000 */
[----:B------:R0:W1:Y:S02]  /*27730*/  SHFL.IDX P6, R14, R13, R12, R11 ;  /* 0x0000000c0d0e7389 */ /* 0x00006400000c000b */
[----:B01----:R-:W-:Y:S01]  /*27740*/  ENDCOLLECTIVE ;  /* 0x000000000000791b */ /* 0x003fe20003800000 */
.L_x_3354:
        /* <DEDUP_REMOVED lines=17> */
.L_x_3355:
[----:B------:R-:W-:Y:S02]  /*27860*/  IMAD.MOV.U32 R13, RZ, RZ, R6 ;  /* 0x000000ffff0d7224 */ /* 0x000fe400078e0006 */
[----:B------:R-:W-:Y:S01]  /*27870*/  IMAD.MOV.U32 R12, RZ, RZ, 0x5 ;  /* 0x00000005ff0c7424 */ /* 0x000fe200078e00ff */
[----:B------:R-:W-:-:S13]  /*27880*/  IADD3 R2, P4, R14, R0, RZ ;  /* 0x000000000e027210 */ /* 0x000fda0007f9e0ff */
[----:B------:R-:W-:Y:S05]  /*27890*/  WARPSYNC.COLLECTIVE R15, `(.L_x_3356) ;  /* 0x000000000f087348 */ /* 0x000fea0003c00000 */
[----:B------:R0:W1:Y:S02]  /*278a0*/  SHFL.IDX P6, R14, R13, R12, R11 ;  /* 0x0000000c0d0e7389 */ /* 0x00006400000c000b */
[----:B01----:R-:W-:Y:S01]  /*278b0*/  ENDCOLLECTIVE ;  /* 0x000000000000791b */ /* 0x003fe20003800000 */
.L_x_3356:
        /* <DEDUP_REMOVED lines=12> */
.L_x_3357:
        /* <DEDUP_REMOVED lines=9> */
.L_x_3168:
[----:B0-----:R0:W1:Y:S02]  /*27a10*/  SYNCS.PHASECHK.TRANS64.TRYWAIT P0, [R6+URZ+0x22840], R22 ;  /* 0x02284016060075a7 */ /* 0x001064000800017f */
[----:B-1----:R-:W-:Y:S05]  /*27a20*/  @!P0 NANOSLEEP.SYNCS 0x989680 ;  /* 0x009896800000895d */ /* 0x002fea0003900000 */
[----:B------:R-:W1:Y:S02]  /*27a30*/  @!P0 SYNCS.PHASECHK.TRANS64 P0, [R6+URZ+0x22840], R22 ;  /* 0x02284016060085a7 */ /* 0x000e64000800007f */
[----:B-1----:R-:W-:Y:S05]  /*27a40*/  @!P0 BRA `(.L_x_3168) ;  /* 0xfffffffc00f08947 */ /* 0x002fea000383ffff */
[----:B------:R-:W-:Y:S05]  /*27a50*/  BRA `(.L_x_3359) ;  /* 0xffffffa000007947 */ /* 0x000fea000383ffff */
.L_x_3169:
        /* <DEDUP_REMOVED lines=8> */
.L_x_3361:
[----:B------:R-:W-:Y:S05]  /*27ae0*/  BSYNC B1 ;  /* 0x0000000000017941 */ /* 0x000fea0003800000 */
.L_x_3360:
        /* <DEDUP_REMOVED lines=9> */
.L_x_3362:
[----:B------:R-:W-:Y:S02]  /*27b80*/  IMAD.MOV.U32 R13, RZ, RZ, R9 ;  /* 0x000000ffff0d7224 */ /* 0x000fe400078e0009 */
[----:B------:R-:W-:Y:S02]  /*27b90*/  IMAD.MOV.U32 R12, RZ, RZ, 0x1 ;  /* 0x00000001ff0c7424 */ /* 0x000fe400078e00ff */
[----:B------:R-:W-:-:S07]  /*27ba0*/  IMAD.MOV.U32 R2, RZ, RZ, R14 ;  /* 0x000000ffff027224 */ /* 0x000fce00078e000e */
[----:B------:R-:W-:Y:S05]  /*27bb0*/  WARPSYNC.COLLECTIVE R15, `(.L_x_3363) ;  /* 0x000000000f087348 */ /* 0x000fea0003c00000 */
[----:B------:R0:W1:Y:S02]  /*27bc0*/  SHFL.IDX P6, R14, R13, R12, R11 ;  /* 0x0000000c0d0e7389 */ /* 0x00006400000c000b */
[----:B01----:R-:W-:Y:S01]  /*27bd0*/  ENDCOLLECTIVE ;  /* 0x000000000000791b */ /* 0x003fe20003800000 */
.L_x_3363:
        /* <DEDUP_REMOVED lines=11> */
.L_x_3364:
[----:B------:R-:W-:Y:S02]  /*27c90*/  IMAD.MOV.U32 R13, RZ, RZ, R9 ;  /* 0x000000ffff0d7224 */ /* 0x000fe400078e0009 */
[----:B------:R-:W-:Y:S02]  /*27ca0*/  IMAD.MOV.U32 R12, RZ, RZ, 0x2 ;  /* 0x00000002ff0c7424 */ /* 0x000fe400078e00ff */
[----:B------:R-:W-:-:S07]  /*27cb0*/  IMAD.MOV.U32 R2, RZ, RZ, R14 ;  /* 0x000000ffff027224 */ /* 0x000fce00078e000e */
[----:B------:R-:W-:Y:S05]  /*27cc0*/  WARPSYNC.COLLECTIVE R15, `(.L_x_3365) ;  /* 0x000000000f087348 */ /* 0x000fea0003c00000 */
[----:B------:R0:W1:Y:S02]  /*27cd0*/  SHFL.IDX P6, R14, R13, R12, R11 ;  /* 0x0000000c0d0e7389 */ /* 0x00006400000c000b */
[----:B01----:R-:W-:Y:S01]  /*27ce0*/  ENDCOLLECTIVE ;  /* 0x000000000000791b */ /* 0x003fe20003800000 */
.L_x_3365:
        /* <DEDUP_REMOVED lines=11> */
.L_x_3366:
[----:B------:R-:W-:Y:S02]  /*27da0*/  IMAD.MOV.U32 R13, RZ, RZ, R9 ;  /* 0x000000ffff0d7224 */ /* 0x000fe400078e0009 */
[----:B------:R-:W-:Y:S02]  /*27db0*/  IMAD.MOV.U32 R12, RZ, RZ, 0x3 ;  /* 0x00000003ff0c7424 */ /* 0x000fe400078e00ff */
[----:B------:R-:W-:-:S07]  /*27dc0*/  IMAD.MOV.U32 R2, RZ, RZ, R14 ;  /* 0x000000ffff027224 */ /* 0x000fce00078e000e */
[----:B------:R-:W-:Y:S05]  /*27dd0*/  WARPSYNC.COLLECTIVE R15, `(.L_x_3367) ;  /* 0x000000000f087348 */ /* 0x000fea0003c00000 */
[----:B------:R0:W1:Y:S02]  /*27de0*/  SHFL.IDX P6, R14, R13, R12, R11 ;  /* 0x0000000c0d0e7389 */ /* 0x00006400000c000b */
[----:B01----:R-:W-:Y:S01]  /*27df0*/  ENDCOLLECTIVE ;  /* 0x000000000000791b */ /* 0x003fe20003800000 */
.L_x_3367:
        /* <DEDUP_REMOVED lines=11> */
.L_x_3368:
[----:B------:R-:W-:Y:S02]  /*27eb0*/  IMAD.MOV.U32 R13, RZ, RZ, R9 ;  /* 0x000000ffff0d7224 */ /* 0x000fe400078e0009 */
[----:B------:R-:W-:Y:S02]  /*27ec0*/  IMAD.MOV.U32 R12, RZ, RZ, 0x4 ;  /* 0x00000004ff0c7424 */ /* 0x000fe400078e00ff */
[----:B------:R-:W-:-:S07]  /*27ed0*/  IMAD.MOV.U32 R2, RZ, RZ, R14 ;  /* 0x000000ffff027224 */ /* 0x000fce00078e000e */
[----:B------:R-:W-:Y:S05]  /*27ee0*/  WARPSYNC.COLLECTIVE R15, `(.L_x_3369) ;  /* 0x000000000f087348 */ /* 0x000fea0003c00000 */
[----:B------:R0:W1:Y:S02]  /*27ef0*/  SHFL.IDX P6, R14, R13, R12, R11 ;  /* 0x0000000c0d0e7389 */ /* 0x00006400000c000b */
[----:B01----:R-:W-:Y:S01]  /*27f00*/  ENDCOLLECTIVE ;  /* 0x000000000000791b */ /* 0x003fe20003800000 */
.L_x_3369:
        /* <DEDUP_REMOVED lines=11> */
.L_x_3370:
[----:B------:R-:W-:Y:S02]  /*27fc0*/  IMAD.MOV.U32 R13, RZ, RZ, R9 ;  /* 0x000000ffff0d7224 */ /* 0x000fe400078e0009 */
[----:B------:R-:W-:Y:S02]  /*27fd0*/  IMAD.MOV.U32 R12, RZ, RZ, 0x5 ;  /* 0x00000005ff0c7424 */ /* 0x000fe400078e00ff */
[----:B------:R-:W-:-:S07]  /*27fe0*/  IMAD.MOV.U32 R2, RZ, RZ, R14 ;  /* 0x000000ffff027224 */ /* 0x000fce00078e000e */
[----:B------:R-:W-:Y:S05]  /*27ff0*/  WARPSYNC.COLLECTIVE R15, `(.L_x_3371) ;  /* 0x000000000f087348 */ /* 0x000fea0003c00000 */
[----:B------:R0:W1:Y:S02]  /*28000*/  SHFL.IDX P6, R14, R13, R12, R11 ;  /* 0x0000000c0d0e7389 */ /* 0x00006400000c000b */
[----:B01----:R-:W-:Y:S01]  /*28010*/  ENDCOLLECTIVE ;  /* 0x000000000000791b */ /* 0x003fe20003800000 */
.L_x_3371:
        /* <DEDUP_REMOVED lines=11> */
.L_x_3372:
[----:B------:R-:W-:Y:S01]  /*280d0*/  IMAD.MOV.U32 R2, RZ, RZ, R14 ;  /* 0x000000ffff027224 */ /* 0x000fe200078e000e */
[----:B------:R-:W-:Y:S06]  /*280e0*/  BRA `(.L_x_3373) ;  /* 0xffffff9c00287947 */ /* 0x000fec000383ffff */
.L_x_3174:
[----:B---3--:R3:W4:Y:S02]  /*280f0*/  SYNCS.PHASECHK.TRANS64.TRYWAIT P0, [R6+URZ+0x22860], R22 ;  /* 0x02286016060075a7 */ /* 0x008724000800017f */
[----:B----4-:R-:W-:Y:S05]  /*28100*/  @!P0 NANOSLEEP.SYNCS 0x989680 ;  /* 0x009896800000895d */ /* 0x010fea0003900000 */
[----:B------:R-:W4:Y:S02]  /*28110*/  @!P0 SYNCS.PHASECHK.TRANS64 P0, [R6+URZ+0x22860], R22 ;  /* 0x02286016060085a7 */ /* 0x000f24000800007f */
[----:B----4-:R-:W-:Y:S05]  /*28120*/  @!P0 BRA `(.L_x_3174) ;  /* 0xfffffffc00f08947 */ /* 0x010fea000383ffff */
[----:B------:R-:W-:Y:S05]  /*28130*/  BRA `(.L_x_3374) ;  /* 0xffffff9c00787947 */ /* 0x000fea000383ffff */
.L_x_3175:
        /* <DEDUP_REMOVED lines=8> */
.L_x_3376:
[----:B------:R-:W-:Y:S05]  /*281c0*/  BSYNC B1 ;  /* 0x0000000000017941 */ /* 0x000fea0003800000 */
.L_x_3375:
        /* <DEDUP_REMOVED lines=9> */
.L_x_3377:
[----:B------:R-:W-:Y:S02]  /*28260*/  IMAD.MOV.U32 R13, RZ, RZ, R9 ;  /* 0x000000ffff0d7224 */ /* 0x000fe400078e0009 */
[----:B------:R-:W-:Y:S01]  /*28270*/  IMAD.MOV.U32 R12, RZ, RZ, 0x1 ;  /* 0x00000001ff0c7424 */ /* 0x000fe200078e00ff */
[----:B------:R-:W-:-:S13]  /*28280*/  IADD3 R2, P0, R14, R0, RZ ;  /* 0x000000000e027210 */ /* 0x000fda0007f1e0ff */
[----:B------:R-:W-:Y:S05]  /*28290*/  WARPSYNC.COLLECTIVE R15, `(.L_x_3378) ;  /* 0x000000000f087348 */ /* 0x000fea0003c00000 */
[----:B------:R0:W1:Y:S02]  /*282a0*/  SHFL.IDX P6, R14, R13, R12, R11 ;  /* 0x0000000c0d0e7389 */ /* 0x00006400000c000b */
[----:B01----:R-:W-:Y:S01]  /*282b0*/  ENDCOLLECTIVE ;  /* 0x000000000000791b */ /* 0x003fe20003800000 */
.L_x_3378:
        /* <DEDUP_REMOVED lines=13> */
.L_x_3379:
[----:B------:R-:W-:Y:S02]  /*28390*/  IMAD.MOV.U32 R13, RZ, RZ, R9 ;  /* 0x000000ffff0d7224 */ /* 0x000fe400078e0009 */
[----:B------:R-:W-:Y:S01]  /*283a0*/  IMAD.MOV.U32 R12, RZ, RZ, 0x2 ;  /* 0x00000002ff0c7424 */ /* 0x000fe200078e00ff */
[----:B------:R-:W-:-:S13]  /*283b0*/  IADD3 R2, P0, R14, R0, RZ ;  /* 0x000000000e027210 */ /* 0x000fda0007f1e0ff */
[----:B------:R-:W-:Y:S05]  /*283c0*/  WARPSYNC.COLLECTIVE R15, `(.L_x_3380) ;  /* 0x000000000f087348 */ /* 0x000fea0003c00000 */
[----:B------:R0:W1:Y:S02]  /*283d0*/  SHFL.IDX P6, R14, R13, R12, R11 ;  /* 0x0000000c0d0e7389 */ /* 0x00006400000c000b */
[----:B01----:R-:W-:Y:S01]  /*283e0*/  ENDCOLLECTIVE ;  /* 0x000000000000791b */ /* 0x003fe20003800000 */
.L_x_3380:
        /* <DEDUP_REMOVED lines=13> */
.L_x_3381:
[----:B------:R-:W-:Y:S02]  /*284c0*/  IMAD.MOV.U32 R13, RZ, RZ, R9 ;  /* 0x000000ffff0d7224 */ /* 0x000fe400078e0009 */
[----:B------:R-:W-:Y:S01]  /*284d0*/  IMAD.MOV.U32 R12, RZ, RZ, 0x3 ;  /* 0x00000003ff0c7424 */ /* 0x000fe200078e00ff */
[----:B------:R-:W-:-:S13]  /*284e0*/  IADD3 R2, P0, R14, R0, RZ ;  /* 0x000000000e027210 */ /* 0x000fda0007f1e0ff */
[----:B------:R-:W-:Y:S05]  /*284f0*/  WARPSYNC.COLLECTIVE R15, `(.L_x_3382) ;  /* 0x000000000f087348 */ /* 0x000fea0003c00000 */
[----:B------:R0:W1:Y:S02]  /*28500*/  SHFL.IDX P6, R14, R13, R12, R11 ;  /* 0x0000000c0d0e7389 */ /* 0x00006400000c000b */
[----:B01----:R-:W-:Y:S01]  /*28510*/  ENDCOLLECTIVE ;  /* 0x000000000000791b */ /* 0x003fe20003800000 */
.L_x_3382:
        /* <DEDUP_REMOVED lines=13> */
.L_x_3383:
[----:B------:R-:W-:Y:S02]  /*285f0*/  IMAD.MOV.U32 R13, RZ, RZ, R9 ;  /* 0x000000ffff0d7224 */ /* 0x000fe400078e0009 */
[----:B------:R-:W-:Y:S01]  /*28600*/  IMAD.MOV.U32 R12, RZ, RZ, 0x4 ;  /* 0x00000004ff0c7424 */ /* 0x000fe200078e00ff */
[----:B------:R-:W-:-:S13]  /*28610*/  IADD3 R2, P0, R14, R0, RZ ;  /* 0x000000000e027210 */ /* 0x000fda0007f1e0ff */
[----:B------:R-:W-:Y:S05]  /*28620*/  WARPSYNC.COLLECTIVE R15, `(.L_x_3384) ;  /* 0x000000000f087348 */ /* 0x000fea0003c00000 */
[----:B------:R0:W1:Y:S02]  /*28630*/  SHFL.IDX P6, R14, R13, R12, R11 ;  /* 0x0000000c0d0e7389 */ /* 0x00006400000c000b */
[----:B01----:R-:W-:Y:S01]  /*28640*/  ENDCOLLECTIVE ;  /* 0x000000000000791b */ /* 0x003fe20003800000 */
.L_x_3384:
        /* <DEDUP_REMOVED lines=13> */
.L_x_3385:
[----:B------:R-:W-:Y:S02]  /*28720*/  IMAD.MOV.U32 R13, RZ, RZ, R9 ;  /* 0x000000ffff0d7224 */ /* 0x000fe400078e0009 */
[----:B------:R-:W-:Y:S01]  /*28730*/  IMAD.MOV.U32 R12, RZ, RZ, 0x5 ;  /* 0x00000005ff0c7424 */ /* 0x000fe200078e00ff */
[----:B------:R-:W-:-:S13]  /*28740*/  IADD3 R2, P0, R14, R0, RZ ;  /* 0x000000000e027210 */ /* 0x000fda0007f1e0ff */
[----:B------:R-:W-:Y:S05]  /*28750*/  WARPSYNC.COLLECTIVE R15, `(.L_x_3386) ;  /* 0x000000000f087348 */ /* 0x000fea0003c00000 */
[----:B------:R0:W1:Y:S02]  /*28760*/  SHFL.IDX P6, R14, R13, R12, R11 ;  /* 0x0000000c0d0e7389 */ /* 0x00006400000c000b */
[----:B01----:R-:W-:Y:S01]  /*28770*/  ENDCOLLECTIVE ;  /* 0x000000000000791b */ /* 0x003fe20003800000 */
.L_x_3386:
        /* <DEDUP_REMOVED lines=13> */
.L_x_3387:
[----:B------:R-:W-:Y:S05]  /*28850*/  BRA `(.L_x_3388) ;  /* 0xffffff9800bc7947 */ /* 0x000fea000383ffff */
.L_x_3183:
        /* <DEDUP_REMOVED lines=8> */
.L_x_3390:
[----:B------:R-:W-:Y:S05]  /*288e0*/  BSYNC B0 ;  /* 0x0000000000007941 */ /* 0x000fea0003800000 */
.L_x_3389:
        /* <DEDUP_REMOVED lines=9> */
.L_x_3391:
        /* <DEDUP_REMOVED lines=24> */
.L_x_3392:
[----:B------:R-:W-:Y:S01]  /*28b00*/  IMAD.MOV.U32 R12, RZ, RZ, 0x2 ;  /* 0x00000002ff0c7424 */ /* 0x000fe200078e00ff */
[----:B------:R-:W-:-:S05]  /*28b10*/  SEL R14, R14, RZ, P1 ;  /* 0x000000ff0e0e7207 */ /* 0x000fca0000800000 */
[----:B------:R-:W-:-:S04]  /*28b20*/  IMAD.IADD R5, R13, 0x1, R14 ;  /* 0x000000010d057824 */ /* 0x000fc800078e020e */
[----:B------:R-:W-:-:S07]  /*28b30*/  IMAD.MOV.U32 R13, RZ, RZ, R5 ;  /* 0x000000ffff0d7224 */ /* 0x000fce00078e0005 */
[----:B------:R-:W-:Y:S05]  /*28b40*/  WARPSYNC.COLLECTIVE R15, `(.L_x_3393) ;  /* 0x000000000f087348 */ /* 0x000fea0003c00000 */
[----:B------:R0:W1:Y:S02]  /*28b50*/  SHFL.UP P6, R14, R13, R12, R11 ;  /* 0x0400000c0d0e7389 */ /* 0x00006400000c000b */
[----:B01----:R-:W-:Y:S01]  /*28b60*/  ENDCOLLECTIVE ;  /* 0x000000000000791b */ /* 0x003fe20003800000 */
.L_x_3393:
[----:B------:R-:W-:Y:S01]  /*28b70*/  IMAD.MOV.U32 R12, RZ, RZ, 0x4 ;  /* 0x00000004ff0c7424 */ /* 0x000fe200078e00ff */
[----:B------:R-:W-:-:S05]  /*28b80*/  SEL R2, R14, RZ, P2 ;  /* 0x000000ff0e027207 */ /* 0x000fca0001000000 */
[----:B------:R-:W-:-:S04]  /*28b90*/  IMAD.IADD R2, R5, 0x1, R2 ;  /* 0x0000000105027824 */ /* 0x000fc800078e0202 */
[----:B------:R-:W-:-:S07]  /*28ba0*/  IMAD.MOV.U32 R13, RZ, RZ, R2 ;  /* 0x000000ffff0d7224 */ /* 0x000fce00078e0002 */
[----:B------:R-:W-:Y:S05]  /*28bb0*/  WARPSYNC.COLLECTIVE R15, `(.L_x_3394) ;  /* 0x000000000f087348 */ /* 0x000fea0003c00000 */
[----:B------:R0:W1:Y:S02]  /*28bc0*/  SHFL.UP P6, R14, R13, R12, R11 ;  /* 0x0400000c0d0e7389 */ /* 0x00006400000c000b */
[----:B01----:R-:W-:Y:S01]  /*28bd0*/  ENDCOLLECTIVE ;  /* 0x000000000000791b */ /* 0x003fe20003800000 */
.L_x_3394:
[----:B------:R-:W-:Y:S01]  /*28be0*/  IMAD.MOV.U32 R12, RZ, RZ, 0x8 ;  /* 0x00000008ff0c7424 */ /* 0x000fe200078e00ff */
[----:B------:R-:W-:-:S05]  /*28bf0*/  SEL R3, R14, RZ, P3 ;  /* 0x000000ff0e037207 */ /* 0x000fca0001800000 */
[----:B------:R-:W-:-:S04]  /*28c00*/  IMAD.IADD R3, R2, 0x1, R3 ;  /* 0x0000000102037824 */ /* 0x000fc800078e0203 */
[----:B------:R-:W-:-:S07]  /*28c10*/  IMAD.MOV.U32 R13, RZ, RZ, R3 ;  /* 0x000000ffff0d7224 */ /* 0x000fce00078e0003 */
[----:B------:R-:W-:Y:S05]  /*28c20*/  WARPSYNC.COLLECTIVE R15, `(.L_x_3395) ;  /* 0x000000000f087348 */ /* 0x000fea0003c00000 */
[----:B------:R0:W1:Y:S02]  /*28c30*/  SHFL.UP P6, R14, R13, R12, R11 ;  /* 0x0400000c0d0e7389 */ /* 0x00006400000c000b */
[----:B01----:R-:W-:Y:S01]  /*28c40*/  ENDCOLLECTIVE ;  /* 0x000000000000791b */ /* 0x003fe20003800000 */
.L_x_3395:
[----:B------:R-:W-:Y:S01]  /*28c50*/  IMAD.MOV.U32 R12, RZ, RZ, 0x10 ;  /* 0x00000010ff0c7424 */ /* 0x000fe200078e00ff */
[----:B------:R-:W-:-:S05]  /*28c60*/  SEL R14, R14, RZ, P4 ;  /* 0x000000ff0e0e7207 */ /* 0x000fca0002000000 */
[----:B------:R-:W-:-:S04]  /*28c70*/  IMAD.IADD R5, R3, 0x1, R14 ;  /* 0x0000000103057824 */ /* 0x000fc800078e020e */
[----:B------:R-:W-:-:S07]  /*28c80*/  IMAD.MOV.U32 R13, RZ, RZ, R5 ;  /* 0x000000ffff0d7224 */ /* 0x000fce00078e0005 */
[----:B------:R-:W-:Y:S05]  /*28c90*/  WARPSYNC.COLLECTIVE R15, `(.L_x_3396) ;  /* 0x000000000f087348 */ /* 0x000fea0003c00000 */
[----:B------:R0:W1:Y:S02]  /*28ca0*/  SHFL.UP P6, R14, R13, R12, R11 ;  /* 0x0400000c0d0e7389 */ /* 0x00006400000c000b */
[----:B01----:R-:W-:Y:S01]  /*28cb0*/  ENDCOLLECTIVE ;  /* 0x000000000000791b */ /* 0x003fe20003800000 */
.L_x_3396:
        /* <DEDUP_REMOVED lines=8> */
.L_x_3397:
[----:B------:R-:W-:Y:S05]  /*28d40*/  BRA `(.L_x_3398) ;  /* 0xffffff9c001c7947 */ /* 0x000fea000383ffff */
.L_x_3186:
[----:B------:R-:W-:Y:S01]  /*28d50*/  BSSY B0, `(.L_x_3399) ;  /* 0x0000007000007945 */ /* 0x000fe20003800000 */
[----:B------:R-:W-:Y:S02]  /*28d60*/  IMAD.MOV.U32 R12, RZ, RZ, 0x1 ;  /* 0x00000001ff0c7424 */ /* 0x000fe400078e00ff */
[----:B------:R-:W-:Y:S02]  /*28d70*/  IMAD.MOV.U32 R11, RZ, RZ, RZ ;  /* 0x000000ffff0b7224 */ /* 0x000fe400078e00ff */
[----:B------:R-:W-:-:S07]  /*28d80*/  IMAD.MOV.U32 R15, RZ, RZ, -0x1 ;  /* 0xffffffffff0f7424 */ /* 0x000fce00078e00ff */
[----:B------:R-:W-:Y:S05]  /*28d90*/  WARPSYNC.COLLECTIVE R15, `(.L_x_3400) ;  /* 0x000000000f087348 */ /* 0x000fea0003c00000 */
[----:B------:R0:W1:Y:S02]  /*28da0*/  SHFL.UP P6, R14, R13, R12, R11 ;  /* 0x0400000c0d0e7389 */ /* 0x00006400000c000b */
[----:B01----:R-:W-:Y:S01]  /*28db0*/  ENDCOLLECTIVE ;  /* 0x000000000000791b */ /* 0x003fe20003800000 */
.L_x_3400:
[----:B------:R-:W-:Y:S05]  /*28dc0*/  BSYNC B0 ;  /* 0x0000000000007941 */ /* 0x000fea0003800000 */
.L_x_3399:
        /* <DEDUP_REMOVED lines=8> */
.L_x_3401:
[----:B------:R-:W-:Y:S01]  /*28e50*/  IMAD.MOV.U32 R12, RZ, RZ, 0x4 ;  /* 0x00000004ff0c7424 */ /* 0x000fe200078e00ff */
[----:B------:R-:W-:-:S05]  /*28e60*/  SEL R2, R14, RZ, P2 ;  /* 0x000000ff0e027207 */ /* 0x000fca0001000000 */
[----:B------:R-:W-:-:S04]  /*28e70*/  IMAD.IADD R2, R13, 0x1, R2 ;  /* 0x000000010d027824 */ /* 0x000fc800078e0202 */
[----:B------:R-:W-:-:S07]  /*28e80*/  IMAD.MOV.U32 R13, RZ, RZ, R2 ;  /* 0x000000ffff0d7224 */ /* 0x000fce00078e0002 */
[----:B------:R-:W-:Y:S05]  /*28e90*/  WARPSYNC.COLLECTIVE R15, `(.L_x_3402) ;  /* 0x000000000f087348 */ /* 0x000fea0003c00000 */
[----:B------:R0:W1:Y:S02]  /*28ea0*/  SHFL.UP P6, R14, R13, R12, R11 ;  /* 0x0400000c0d0e7389 */ /* 0x00006400000c000b */
[----:B01----:R-:W-:Y:S01]  /*28eb0*/  ENDCOLLECTIVE ;  /* 0x000000000000791b */ /* 0x003fe20003800000 */
.L_x_3402:
[----:B------:R-:W-:Y:S01]  /*28ec0*/  IMAD.MOV.U32 R12, RZ, RZ, 0x8 ;  /* 0x00000008ff0c7424 */ /* 0x000fe200078e00ff */
[----:B------:R-:W-:-:S05]  /*28ed0*/  SEL R3, R14, RZ, P3 ;  /* 0x000000ff0e037207 */ /* 0x000fca0001800000 */
[----:B------:R-:W-:-:S04]  /*28ee0*/  IMAD.IADD R3, R2, 0x1, R3 ;  /* 0x0000000102037824 */ /* 0x000fc800078e0203 */
[----:B------:R-:W-:-:S07]  /*28ef0*/  IMAD.MOV.U32 R13, RZ, RZ, R3 ;  /* 0x000000ffff0d7224 */ /* 0x000fce00078e0003 */
[----:B------:R-:W-:Y:S05]  /*28f00*/  WARPSYNC.COLLECTIVE R15, `(.L_x_3403) ;  /* 0x000000000f087348 */ /* 0x000fea0003c00000 */
[----:B------:R0:W1:Y:S02]  /*28f10*/  SHFL.UP P6, R14, R13, R12, R11 ;  /* 0x0400000c0d0e7389 */ /* 0x00006400000c000b */
[----:B01----:R-:W-:Y:S01]  /*28f20*/  ENDCOLLECTIVE ;  /* 0x000000000000791b */ /* 0x003fe20003800000 */
.L_x_3403:
[----:B------:R-:W-:Y:S01]  /*28f30*/  IMAD.MOV.U32 R12, RZ, RZ, 0x10 ;  /* 0x00000010ff0c7424 */ /* 0x000fe200078e00ff */
[----:B------:R-:W-:-:S05]  /*28f40*/  SEL R14, R14, RZ, P4 ;  /* 0x000000ff0e0e7207 */ /* 0x000fca0002000000 */
[----:B------:R-:W-:-:S04]  /*28f50*/  IMAD.IADD R5, R3, 0x1, R14 ;  /* 0x0000000103057824 */ /* 0x000fc800078e020e */
[----:B------:R-:W-:-:S07]  /*28f60*/  IMAD.MOV.U32 R13, RZ, RZ, R5 ;  /* 0x000000ffff0d7224 */ /* 0x000fce00078e0005 */
[----:B------:R-:W-:Y:S05]  /*28f70*/  WARPSYNC.COLLECTIVE R15, `(.L_x_3404) ;  /* 0x000000000f087348 */ /* 0x000fea0003c00000 */
[----:B------:R0:W1:Y:S02]  /*28f80*/  SHFL.UP P6, R14, R13, R12, R11 ;  /* 0x0400000c0d0e7389 */ /* 0x00006400000c000b */
[----:B01----:R-:W-:Y:S01]  /*28f90*/  ENDCOLLECTIVE ;  /* 0x000000000000791b */ /* 0x003fe20003800000 */
.L_x_3404:
        /* <DEDUP_REMOVED lines=8> */
.L_x_3405:
[----:B------:R-:W-:Y:S05]  /*29020*/  BRA `(.L_x_3406) ;  /* 0xffffff9c00087947 */ /* 0x000fea000383ffff */
.L_x_3188:
[----:B------:R-:W-:Y:S01]  /*29030*/  BSSY B0, `(.L_x_3407) ;  /* 0x0000006000007945 */ /* 0x000fe20003800000 */
[----:B------:R-:W-:Y:S01]  /*29040*/  PLOP3.LUT P6, PT, P6, PT, PT, 0x8, 0x0 ;  /* 0x000000000000781c */ /* 0x000fe200037ce170 */
[----:B------:R-:W-:-:S12]  /*29050*/  IMAD.MOV.U32 R15, RZ, RZ, -0x1 ;  /* 0xffffffffff0f7424 */ /* 0x000fd800078e00ff */
[----:B0-----:R-:W-:Y:S05]  /*29060*/  WARPSYNC.COLLECTIVE R15, `(.L_x_3408) ;  /* 0x000000000f087348 */ /* 0x001fea0003c00000 */
[----:B------:R-:W-:Y:S01]  /*29070*/  VOTE.ANY R14, PT, P6 ;  /* 0x00000000000e7806 */ /* 0x000fe200030e0100 */
[----:B0-----:R-:W-:Y:S06]  /*29080*/  ENDCOLLECTIVE ;  /* 0x000000000000791b */ /* 0x001fec0003800000 */
.L_x_3408:
[----:B------:R-:W-:Y:S05]  /*29090*/  BSYNC B0 ;  /* 0x0000000000007941 */ /* 0x000fea0003800000 */
.L_x_3407:
        /* <DEDUP_REMOVED lines=8> */
.L_x_3409:
[----:B------:R-:W-:Y:S02]  /*29120*/  IMAD.IADD R27, R12, 0x1, R27 ;  /* 0x000000010c1b7824 */ /* 0x000fe400078e021b */
[----:B------:R-:W-:Y:S02]  /*29130*/  IMAD.MOV.U32 R13, RZ, RZ, R4 ;  /* 0x000000ffff0d7224 */ /* 0x000fe400078e0004 */
[----:B------:R-:W-:-:S07]  /*29140*/  IMAD.MOV.U32 R25, RZ, RZ, R14 ;  /* 0x000000ffff197224 */ /* 0x000fce00078e000e */
[----:B------:R-:W-:Y:S05]  /*29150*/  WARPSYNC.COLLECTIVE R15, `(.L_x_3410) ;  /* 0x000000000f087348 */ /* 0x000fea0003c00000 */
[----:B------:R0:W1:Y:S02]  /*29160*/  SHFL.IDX P6, R14, R13, R12, R11 ;  /* 0x0000000c0d0e7389 */ /* 0x00006400000c000b */
[----:B01----:R-:W-:Y:S01]  /*29170*/  ENDCOLLECTIVE ;  /* 0x000000000000791b */ /* 0x003fe20003800000 */
.L_x_3410:
[----:B------:R-:W-:Y:S01]  /*29180*/  IMAD.MOV.U32 R4, RZ, RZ, R14 ;  /* 0x000000ffff047224 */ /* 0x000fe200078e000e */
[----:B------:R-:W-:Y:S06]  /*29190*/  BRA `(.L_x_3411) ;  /* 0xffffff9800ec7947 */ /* 0x000fec000383ffff */
.L_x_3190:
[----:B------:R-:W-:Y:S01]  /*291a0*/  BSSY B0, `(.L_x_3412) ;  /* 0x0000007000007945 */ /* 0x000fe20003800000 */
[----:B------:R-:W-:Y:S02]  /*291b0*/  IMAD.MOV.U32 R13, RZ, RZ, R2 ;  /* 0x000000ffff0d7224 */ /* 0x000fe400078e0002 */
[----:B------:R-:W-:Y:S02]  /*291c0*/  IMAD.MOV.U32 R11, RZ, RZ, 0x1f ;  /* 0x0000001fff0b7424 */ /* 0x000fe400078e00ff */
[----:B------:R-:W-:-:S07]  /*291d0*/  IMAD.MOV.U32 R15, RZ, RZ, -0x1 ;  /* 0xffffffffff0f7424 */ /* 0x000fce00078e00ff */
[----:B0-23--:R-:W-:Y:S05]  /*291e0*/  WARPSYNC.COLLECTIVE R15, `(.L_x_3413) ;  /* 0x000000000f087348 */ /* 0x00dfea0003c00000 */
[----:B------:R1:W4:Y:S02]  /*291f0*/  SHFL.IDX P6, R14, R13, R12, R11 ;  /* 0x0000000c0d0e7389 */ /* 0x00032400000c000b */
[----:B01234-:R-:W-:Y:S01]  /*29200*/  ENDCOLLECTIVE ;  /* 0x000000000000791b */ /* 0x01ffe20003800000 */
.L_x_3413:
[----:B------:R-:W-:Y:S05]  /*29210*/  BSYNC B0 ;  /* 0x0000000000007941 */ /* 0x000fea0003800000 */
.L_x_3412:
[----:B------:R-:W-:Y:S01]  /*29220*/  IMAD.MOV.U32 R6, RZ, RZ, R14 ;  /* 0x000000ffff067224 */ /* 0x000fe200078e000e */
[----:B------:R-:W-:Y:S06]  /*29230*/  BRA `(.L_x_3189) ;  /* 0xffffff9800dc7947 */ /* 0x000fec000383ffff */
.L_x_3196:
[----:B0-----:R0:W1:Y:S02]  /*29240*/  SYNCS.PHASECHK.TRANS64.TRYWAIT P0, [R5+URZ+0x22820], R0 ;  /* 0x02282000050075a7 */ /* 0x001064000800017f */
[----:B-1----:R-:W-:Y:S05]  /*29250*/  @!P0 NANOSLEEP.SYNCS 0x989680 ;  /* 0x009896800000895d */ /* 0x002fea0003900000 */
[----:B------:R-:W1:Y:S02]  /*29260*/  @!P0 SYNCS.PHASECHK.TRANS64 P0, [R5+URZ+0x22820], R0 ;  /* 0x02282000050085a7 */ /* 0x000e64000800007f */
[----:B-1----:R-:W-:Y:S05]  /*29270*/  @!P0 BRA `(.L_x_3196) ;  /* 0xfffffffc00f08947 */ /* 0x002fea000383ffff */
[----:B------:R-:W-:Y:S05]  /*29280*/  BRA `(.L_x_3414) ;  /* 0xffffffa400347947 */ /* 0x000fea000383ffff */
.L_x_3197:
        /* <DEDUP_REMOVED lines=8> */
[----:B0-234-:R-:W-:Y:S05]  /*29310*/  WARPSYNC.COLLECTIVE R15, `(.L_x_3416) ;  /* 0x000000000f087348 */ /* 0x01dfea0003c00000 */
[----:B------:R1:W0:Y:S02]  /*29320*/  SHFL.IDX P6, R14, R13, R12, R11 ;  /* 0x0000000c0d0e7389 */ /* 0x00022400000c000b */
[----:B01234-:R-:W-:Y:S01]  /*29330*/  ENDCOLLECTIVE ;  /* 0x000000000000791b */ /* 0x01ffe20003800000 */
.L_x_3416:
[----:B------:R-:W-:Y:S05]  /*29340*/  BSYNC B0 ;  /* 0x0000000000007941 */ /* 0x000fea0003800000 */
.L_x_3415:
[----:B------:R-:W-:Y:S05]  /*29350*/  BRA `(.L_x_3417) ;  /* 0xffffffa4001c7947 */ /* 0x000fea000383ffff */
.L_x_3198:
[----:B------:R-:W-:Y:S01]  /*29360*/  BSSY B0, `(.L_x_3418) ;  /* 0x0000006000007945 */ /* 0x000fe20003800000 */
[----:B------:R-:W-:-:S07]  /*29370*/  IMAD.MOV.U32 R15, RZ, RZ, -0x1 ;  /* 0xffffffffff0f7424 */ /* 0x000fce00078e00ff */
[----:B0-234-:R-:W-:Y:S05]  /*29380*/  WARPSYNC.COLLECTIVE R15, `(.L_x_3419) ;  /* 0x000000000f0c7348 */ /* 0x01dfea0003c00000 */
[----:B------:R-:W-:Y:S02]  /*29390*/  ELECT P6, UR62, PT ;  /* 0x00000000003e782f */ /* 0x000fe400038c0000 */
[----:B------:R-:W-:Y:S01]  /*293a0*/  MOV R14, UR62 ;  /* 0x0000003e000e7c02 */ /* 0x000fe20008000f00 */
[----:B0-234-:R-:W-:Y:S10]  /*293b0*/  ENDCOLLECTIVE ;  /* 0x000000000000791b */ /* 0x01dff40003800000 */
.L_x_3419:
[----:B------:R-:W-:Y:S05]  /*293c0*/  BSYNC B0 ;  /* 0x0000000000007941 */ /* 0x000fea0003800000 */
.L_x_3418:
[----:B------:R-:W-:Y:S05]  /*293d0*/  BRA `(.L_x_3420) ;  /* 0xffffffa400107947 */ /* 0x000fea000383ffff */
.L_x_3200:
[----:B0-----:R0:W1:Y:S02]  /*293e0*/  SYNCS.PHASECHK.TRANS64.TRYWAIT P1, [R3+URZ+0x22840], R2 ;  /* 0x02284002030075a7 */ /* 0x001064000802017f */
[----:B-1----:R-:W-:Y:S05]  /*293f0*/  @!P1 NANOSLEEP.SYNCS 0x989680 ;  /* 0x009896800000995d */ /* 0x002fea0003900000 */
[----:B------:R-:W1:Y:S02]  /*29400*/  @!P1 SYNCS.PHASECHK.TRANS64 P1, [R3+URZ+0x22840], R2 ;  /* 0x02284002030095a7 */ /* 0x000e64000802007f */
[----:B-1----:R-:W-:Y:S05]  /*29410*/  @!P1 BRA `(.L_x_3200) ;  /* 0xfffffffc00f09947 */ /* 0x002fea000383ffff */
[----:B------:R-:W-:Y:S05]  /*29420*/  BRA `(.L_x_3421) ;  /* 0xffffffa400307947 */ /* 0x000fea000383ffff */
.L_x_3202:
[----:B-1----:R1:W0:Y:S02]  /*29430*/  SYNCS.PHASECHK.TRANS64.TRYWAIT P1, [R19+URZ+0x22840], R0 ;  /* 0x02284000130075a7 */ /* 0x002224000802017f */
[----:B0-----:R-:W-:Y:S05]  /*29440*/  @!P1 NANOSLEEP.SYNCS 0x989680 ;  /* 0x009896800000995d */ /* 0x001fea0003900000 */
[----:B------:R-:W0:Y:S02]  /*29450*/  @!P1 SYNCS.PHASECHK.TRANS64 P1, [R19+URZ+0x22840], R0 ;  /* 0x02284000130095a7 */ /* 0x000e24000802007f */
[----:B0-----:R-:W-:Y:S05]  /*29460*/  @!P1 BRA `(.L_x_3202) ;  /* 0xfffffffc00f09947 */ /* 0x001fea000383ffff */
[----:B------:R-:W-:Y:S05]  /*29470*/  BRA `(.L_x_3422) ;  /* 0xffffffa4003c7947 */ /* 0x000fea000383ffff */
.L_x_3204:
[----:B------:R0:W0:Y:S02]  /*29480*/  SYNCS.PHASECHK.TRANS64.TRYWAIT P1, [R3+URZ+0x22860], R2 ;  /* 0x02286002030075a7 */ /* 0x000024000802017f */
[----:B0-----:R-:W-:Y:S05]  /*29490*/  @!P1 NANOSLEEP.SYNCS 0x989680 ;  /* 0x009896800000995d */ /* 0x001fea0003900000 */
[----:B------:R-:W0:Y:S02]  /*294a0*/  @!P1 SYNCS.PHASECHK.TRANS64 P1, [R3+URZ+0x22860], R2 ;  /* 0x02286002030095a7 */ /* 0x000e24000802007f */
[----:B0-----:R-:W-:Y:S05]  /*294b0*/  @!P1 BRA `(.L_x_3204) ;  /* 0xfffffffc00f09947 */ /* 0x001fea000383ffff */
[----:B------:R-:W-:Y:S05]  /*294c0*/  BRA `(.L_x_3423) ;  /* 0xffffffa400387947 */ /* 0x000fea000383ffff */
.L_x_3424:
        /* <DEDUP_REMOVED lines=11> */
.L_x_6566:


//--------------------- .text._ZN7cutlass13device_kernelIN5flash11enable_sm90INS1_16FlashAttnFwdSm90INS1_25CollectiveMainloopFwdSm90ILi2EN4cute5tupleIJNS5_1CILi1EEES8_S8_EEENS6_IJNS7_ILi128EEENS7_ILi96EEENS7_ILi64EEEEEELi256ENS_10bfloat16_tEfNS_4arch4Sm90ELb0ELb1ELb0ELb1ELb1ELb0ELb1ELb1ELb0ELb1ELb1ELb0EEENS1_21CollectiveEpilogueFwdINS6_IJSA_NS7_ILi256EEESB_EEES9_SE_SG_Li256ELb1ELb1ELb1ELb0EEENS1_36VarlenDynamicPersistentTileSchedulerILi128ELi96ELi256ELi128ELb1ELb1ELb1ELb1ELb0ELb1EEEEEEEEEvNT_6ParamsE --------------------------
	.section	.text._ZN7cutlass13device_kernelIN5flash11enable_sm90INS1_16FlashAttnFwdSm90INS1_25CollectiveMainloopFwdSm90ILi2EN4cute5tupleIJNS5_1CILi1EEES8_S8_EEENS6_IJNS7_ILi128EEENS7_ILi96EEENS7_ILi64EEEEEELi256ENS_10bfloat16_tEfNS_4arch4Sm90ELb0ELb1ELb0ELb1ELb1ELb0ELb1ELb1ELb0ELb1ELb1ELb0EEENS1_21CollectiveEpilogueFwdINS6_IJSA_NS7_ILi256EEESB_EEES9_SE_SG_Li256ELb1ELb1ELb1ELb0EEENS1_36VarlenDynamicPersistentTileSchedulerILi128ELi96ELi256ELi128ELb1ELb1ELb1ELb1ELb0ELb1EEEEEEEEEvNT_6ParamsE,"ax",@progbits
	.align	128
.text._ZN7cutlass13device_kernelIN5flash11enable_sm90INS1_16FlashAttnFwdSm90INS1_25CollectiveMainloopFwdSm90ILi2EN4cute5tupleIJNS5_1CILi1EEES8_S8_EEENS6_IJNS7_ILi128EEENS7_ILi96EEENS7_ILi64EEEEEELi256ENS_10bfloat16_tEfNS_4arch4Sm90ELb0ELb1ELb0ELb1ELb1ELb0ELb1ELb1ELb0ELb1ELb1ELb0EEENS1_21CollectiveEpilogueFwdINS6_IJSA_NS7_ILi256EEESB_EEES9_SE_SG_Li256ELb1ELb1ELb1ELb0EEENS1_36VarlenDynamicPersistentTileSchedulerILi128ELi96ELi256ELi128ELb1ELb1ELb1ELb1ELb0ELb1EEEEEEEEEvNT_6ParamsE:
        .type           _ZN7cutlass13device_kernelIN5flash11enable_sm90INS1_16FlashAttnFwdSm90INS1_25CollectiveMainloopFwdSm90ILi2EN4cute5tupleIJNS5_1CILi1EEES8_S8_EEENS6_IJNS7_ILi128EEENS7_ILi96EEENS7_ILi64EEEEEELi256ENS_10bfloat16_tEfNS_4arch4Sm90ELb0ELb1ELb0ELb1ELb1ELb0ELb1ELb1ELb0ELb1ELb1ELb0EEENS1_21CollectiveEpilogueFwdINS6_IJSA_NS7_ILi256EEESB_EEES9_SE_SG_Li256ELb1ELb1ELb1ELb0EEENS1_36VarlenDynamicPersistentTileSchedulerILi128ELi96ELi256ELi128ELb1ELb1ELb1ELb1ELb0ELb1EEEEEEEEEvNT_6ParamsE,@function
        .size           _ZN7cutlass13device_kernelIN5flash11enable_sm90INS1_16FlashAttnFwdSm90INS1_25CollectiveMainloopFwdSm90ILi2EN4cute5tupleIJNS5_1CILi1EEES8_S8_EEENS6_IJNS7_ILi128EEENS7_ILi96EEENS7_ILi64EEEEEELi256ENS_10bfloat16_tEfNS_4arch4Sm90ELb0ELb1ELb0ELb1ELb1ELb0ELb1ELb1ELb0ELb1ELb1ELb0EEENS1_21CollectiveEpilogueFwdINS6_IJSA_NS7_ILi256EEESB_EEES9_SE_SG_Li256ELb1ELb1ELb1ELb0EEENS1_36VarlenDynamicPersistentTileSchedulerILi128ELi96ELi256ELi128ELb1ELb1ELb1ELb1ELb0ELb1EEEEEEEEEvNT_6ParamsE,(.L_x_6567 - _ZN7cutlass13device_kernelIN5flash11enable_sm90INS1_16FlashAttnFwdSm90INS1_25CollectiveMainloopFwdSm90ILi2EN4cute5tupleIJNS5_1CILi1EEES8_S8_EEENS6_IJNS7_ILi128EEENS7_ILi96EEENS7_ILi64EEEEEELi256ENS_10bfloat16_tEfNS_4arch4Sm90ELb0ELb1ELb0ELb1ELb1ELb0ELb1ELb1ELb0ELb1ELb1ELb0EEENS1_21CollectiveEpilogueFwdINS6_IJSA_NS7_ILi256EEESB_EEES9_SE_SG_Li256ELb1ELb1ELb1ELb0EEENS1_36VarlenDynamicPersistentTileSchedulerILi128ELi96ELi256ELi128ELb1ELb1ELb1ELb1ELb0ELb1EEEEEEEEEvNT_6ParamsE)
        .other          _ZN7cutlass13device_kernelIN5flash11enable_sm90INS1_16FlashAttnFwdSm90INS1_25CollectiveMainloopFwdSm90ILi2EN4cute5tupleIJNS5_1CILi1EEES8_S8_EEENS6_IJNS7_ILi128EEENS7_ILi96EEENS7_ILi64EEEEEELi256ENS_10bfloat16_tEfNS_4arch4Sm90ELb0ELb1ELb0ELb1ELb1ELb0ELb1ELb1ELb0ELb1ELb1ELb0EEENS1_21CollectiveEpilogueFwdINS6_IJSA_NS7_ILi256EEESB_EEES9_SE_SG_Li256ELb1ELb1ELb1ELb0EEENS1_36VarlenDynamicPersistentTileSchedulerILi128ELi96ELi256ELi128ELb1ELb1ELb1ELb1ELb0ELb1EEEEEEEEEvNT_6ParamsE,@"STO_CUDA_ENTRY STV_DEFAULT"
_ZN7cutlass13device_kernelIN5flash11enable_sm90INS1_16FlashAttnFwdSm90INS1_25CollectiveMainloopFwdSm90ILi2EN4cute5tupleIJNS5_1CILi1EEES8_S8_EEENS6_IJNS7_ILi128EEENS7_ILi96EEENS7_ILi64EEEEEELi256ENS_10bfloat16_tEfNS_4arch4Sm90ELb0ELb1ELb0ELb1ELb1ELb0ELb1ELb1ELb0ELb1ELb1ELb0EEENS1_21CollectiveEpilogueFwdINS6_IJSA_NS7_ILi256EEESB_EEES9_SE_SG_Li256ELb1ELb1ELb1ELb0EEENS1_36VarlenDynamicPersistentTileSchedulerILi128ELi96ELi256ELi128ELb1ELb1ELb1ELb1ELb0ELb1EEEEEEEEEvNT_6ParamsE:
        /* <DEDUP_REMOVED lines=47> */
.L_x_3425:
        /* <DEDUP_REMOVED lines=22> */
.L_x_3426:
        /* <DEDUP_REMOVED lines=18> */
.L_x_3427:
        /* <DEDUP_REMOVED lines=22> */
.L_x_3428:
        /* <DEDUP_REMOVED lines=23> */
.L_x_3429:
[----:B------:R-:W-:Y:S01]  /*0840*/  UISETP.NE.AND UP0, UPT, UR9, URZ, UPT ;  /* 0x0000003f0900728c */ /* 0x000fe2000bf05270 */
[----:B------:R-:W-:Y:S01]  /*0850*/  NOP ;  /* 0x0000000000007918 */ /* 0x000fe20000000000 */
[----:B0-----:R-:W-:Y:S01]  /*0860*/  UMOV UR4, 0x1 ;  /* 0x0000000100047882 */ /* 0x001fe20000000000 */
[----:B------:R-:W-:Y:S01]  /*0870*/  ULDC UR5, c[0x0][0x20] ;  /* 0x0000080000057ab9 */ /* 0x000fe20000000800 */
[----:B------:R-:W-:Y:S01]  /*0880*/  USEL UR4, UR4, 0x2, !UP0 ;  /* 0x0000000204047887 */ /* 0x000fe2000c000000 */
[----:B-1234-:R-:W-:Y:S01]  /*0890*/  BAR.SYNC.DEFER_BLOCKING 0x0 ;  /* 0x0000000000007b1d */ /* 0x01efe20000010000 */
[----:B------:R-:W-:Y:S02]  /*08a0*/  PLOP3.LUT P1, PT, PT, PT, UP0, 0x80, 0x0 ;  /* 0x000000000000781c */ /* 0x000fe40003f2f008 */
[----:B------:R-:W-:Y:S02]  /*08b0*/  IADD3 R16, P0, R1, UR5, RZ ;  /* 0x0000000501107c10 */ /* 0x000fe4000ff1e0ff */
[----:B------:R-:W-:Y:S01]  /*08c0*/  IMAD.U32 R2, RZ, RZ, UR4 ;  /* 0x00000004ff027e24 */ /* 0x000fe2000f8e00ff */
[----:B------:R-:W-:Y:S01]  /*08d0*/  ULDC UR6, c[0x0][0x24] ;  /* 0x0000090000067ab9 */ /* 0x000fe20000000800 */
[----:B------:R-:W-:Y:S01]  /*08e0*/  ULDC.64 UR36, c[0x0][0x208] ;  /* 0x0000820000247ab9 */ /* 0x000fe20000000a00 */
[----:B------:R-:W-:-:S02]  /*08f0*/  IMAD.X R17, RZ, RZ, UR6, P0 ;  /* 0x00000006ff117e24 */ /* 0x000fc400080e06ff */
[----:B------:R0:W-:Y:S01]  /*0900*/  STL [R1+0x4c8], R2 ;  /* 0x0004c80201007387 */ /* 0x0001e20000100800 */
[----:B------:R-:W-:Y:S02]  /*0910*/  IMAD.MOV.U32 R22, RZ, RZ, R16 ;  /* 0x000000ffff167224 */ /* 0x000fe400078e0010 */
[----:B------:R-:W-:Y:S01]  /*0920*/  IMAD.MOV.U32 R23, RZ, RZ, R17 ;  /* 0x000000ffff177224 */ /* 0x000fe200078e0011 */
[----:B------:R-:W-:Y:S06]  /*0930*/  @!P1 BRA `(.L_x_3430) ;  /* 0x0000023400c89947 */ /* 0x000fec0003800000 */
.L_x_3431:
[----:B------:R-:W-:-:S08]  /*0940*/  NOP ;  /* 0x0000000000007918 */ /* 0x000fd00000000000 */
[----:B------:R-:W1:Y:S02]  /*0950*/  USETMAXREG.TRY_ALLOC.CTAPOOL UP0, 0xe8 ;  /* 0x000000e8000079c8 */ /* 0x000e640008000600 */
[----:B-1----:R-:W-:-:S13]  /*0960*/  PLOP3.LUT P0, PT, PT, PT, UP0, 0x80, 0x0 ;  /* 0x000000000000781c */ /* 0x002fda0003f0f008 */
[----:B------:R-:W-:Y:S05]  /*0970*/  @!P0 BRA `(.L_x_3431) ;  /* 0xfffffffc00f08947 */ /* 0x000fea000383ffff */
[----:B------:R-:W1:Y:S01]  /*0980*/  S2R R0, SR_TID.X ;  /* 0x0000000000007919 */ /* 0x000e620000002100 */
[----:B------:R-:W-:Y:S06]  /*0990*/  BAR.ARV 0x8, 0x180 ;  /* 0x0206000000007b1d */ /* 0x000fec0000002000 */
[----:B0-----:R-:W-:Y:S01]  /*09a0*/  IADD3 R2, P1, R16, 0x1f0, RZ ;  /* 0x000001f010027810 */ /* 0x001fe20007f3e0ff */
[----:B------:R-:W-:Y:S01]  /*09b0*/  ULDC UR4, c[0x0][0xd3c] ;  /* 0x00034f0000047ab9 */ /* 0x000fe20000000800 */
[----:B------:R-:W0:Y:S03]  /*09c0*/  S2R R7, SR_CgaCtaId ;  /* 0x0000000000077919 */ /* 0x000e260000008800 */
[----:B------:R2:W-:Y:S04]  /*09d0*/  STL [R1+0x4b8], R2 ;  /* 0x0004b80201007387 */ /* 0x0005e80000100800 */
[----:B------:R-:W-:Y:S04]  /*09e0*/  STL.64 [R1+0x1f0], RZ ;  /* 0x0001f0ff01007387 */ /* 0x000fe80000100a00 */
[----:B------:R-:W-:Y:S01]  /*09f0*/  STL [R1+0x1f8], RZ ;  /* 0x0001f8ff01007387 */ /* 0x000fe20000100800 */
[----:B--2---:R-:W-:-:S03]  /*0a00*/  IMAD.X R2, RZ, RZ, R17, P1 ;  /* 0x000000ffff027224 */ /* 0x004fc600008e0611 */
[----:B------:R-:W-:Y:S01]  /*0a10*/  STL [R1+0x1fc], RZ ;  /* 0x0001fcff01007387 */ /* 0x000fe20000100800 */
[----:B-1----:R-:W-:-:S03]  /*0a20*/  SHF.R.U32.HI R0, RZ, 0x7, R0 ;  /* 0x00000007ff007819 */ /* 0x002fc60000011600 */
[----:B------:R-:W-:Y:S01]  /*0a30*/  STL [R1+0x4b4], R2 ;  /* 0x0004b40201007387 */ /* 0x000fe20000100800 */
[----:B------:R-:W-:Y:S02]  /*0a40*/  ISETP.NE.AND P0, PT, R0, 0x1, PT ;  /* 0x000000010000780c */ /* 0x000fe40003f05270 */
[----:B------:R-:W-:-:S04]  /*0a50*/  MOV R0, 0x400 ;  /* 0x0000040000007802 */ /* 0x000fc80000000f00 */
[----:B0-----:R-:W-:-:S07]  /*0a60*/  LEA R0, R7, R0, 0x18 ;  /* 0x0000000007007211 */ /* 0x001fce00078ec0ff */
[----:B------:R-:W-:Y:S08]  /*0a70*/  @!P0 BAR.ARV 0x9, 0x100 ;  /* 0x0244000000008b1d */ /* 0x000ff00000002000 */
[----:B------:R-:W-:Y:S06]  /*0a80*/  BAR.SYNC.DEFER_BLOCKING 0x5, 0x180 ;  /* 0x0146000000007b1d */ /* 0x000fec0000010000 */
[----:B------:R0:W1:Y:S02]  /*0a90*/  LDS.128 R12, [R0+0x324d0] ;  /* 0x0324d000000c7984 */ /* 0x0000640000000c00 */
[----:B------:R-:W-:Y:S06]  /*0aa0*/  BAR.ARV 0x4, 0x180 ;  /* 0x0106000000007b1d */ /* 0x000fec0000002000 */
[----:B0-----:R-:W-:-:S05]  /*0ab0*/  IADD3 R0, P2, R16, 0x1fc, RZ ;  /* 0x000001fc10007810 */ /* 0x001fca0007f5e0ff */
[----:B------:R0:W-:Y:S02]  /*0ac0*/  STL [R1+0x4c0], R0 ;  /* 0x0004c00001007387 */ /* 0x0001e40000100800 */
[----:B0-----:R-:W-:-:S05]  /*0ad0*/  IMAD.X R0, RZ, RZ, R17, P2 ;  /* 0x000000ffff007224 */ /* 0x001fca00010e0611 */
[----:B------:R0:W-:Y:S01]  /*0ae0*/  STL [R1+0x4bc], R0 ;  /* 0x0004bc0001007387 */ /* 0x0001e20000100800 */
[----:B-1----:R-:W-:-:S13]  /*0af0*/  ISETP.GE.AND P0, PT, R15, UR4, PT ;  /* 0x000000040f007c0c */ /* 0x002fda000bf06270 */
[----:B0-----:R-:W-:Y:S05]  /*0b00*/  @P0 EXIT ;  /* 0x000000000000094d */ /* 0x001fea0003800000 */
[----:B------:R-:W0:Y:S01]  /*0b10*/  S2R R2, SR_TID.X ;  /* 0x0000000000027919 */ /* 0x000e220000002100 */
[----:B------:R-:W-:Y:S02]  /*0b20*/  R2UR UR5, R13 ;  /* 0x000000000d0572ca */ /* 0x000fe400000e0000 */
[----:B------:R-:W-:Y:S02]  /*0b30*/  R2UR UR6, R14 ;  /* 0x000000000e0672ca */ /* 0x000fe400000e0000 */
[----:B------:R-:W-:Y:S01]  /*0b40*/  R2UR UR7, R15 ;  /* 0x000000000f0772ca */ /* 0x000fe200000e0000 */
[----:B0-----:R-:W-:-:S05]  /*0b50*/  VIADD R217, R2, 0xffffff80 ;  /* 0xffffff8002d97836 */ /* 0x001fca0000000000 */
[----:B------:R-:W-:-:S04]  /*0b60*/  SHF.R.S32.HI R0, RZ, 0x1f, R217 ;  /* 0x0000001fff007819 */ /* 0x000fc800000114d9 */
[CC--:B------:R-:W-:Y:S02]  /*0b70*/  LEA.HI R2, R0.reuse, R217.reuse, RZ, 0x7 ;  /* 0x000000d900027211 */ /* 0x0c0fe400078f38ff */
[-C--:B------:R-:W-:Y:S02]  /*0b80*/  LEA.HI R5, R0, R217.reuse, RZ, 0x4 ;  /* 0x000000d900057211 */ /* 0x080fe400078f20ff */
[----:B------:R-:W-:Y:S02]  /*0b90*/  LOP3.LUT R4, R2, 0xffffff80, RZ, 0xc0, !PT ;  /* 0xffffff8002047812 */ /* 0x000fe400078ec0ff */
[----:B------:R-:W-:Y:S02]  /*0ba0*/  SHF.R.S32.HI R10, RZ, 0x4, R5 ;  /* 0x00000004ff0a7819 */ /* 0x000fe40000011405 */
[----:B------:R-:W-:Y:S01]  /*0bb0*/  LOP3.LUT R8, R5, 0x3fffff0, RZ, 0xc0, !PT ;  /* 0x03fffff005087812 */ /* 0x000fe200078ec0ff */
[----:B------:R-:W-:Y:S01]  /*0bc0*/  IMAD.IADD R12, R217, 0x1, -R4 ;  /* 0x00000001d90c7824 */ /* 0x000fe200078e0a04 */
[----:B------:R-:W-:-:S02]  /*0bd0*/  LEA.HI R4, R0, R217, RZ, 0x5 ;  /* 0x000000d900047211 */ /* 0x000fc400078f28ff */
[----:B------:R-:W-:Y:S01]  /*0be0*/  LEA.HI R9, R5, R10, RZ, 0x1 ;  /* 0x0000000a05097211 */ /* 0x000fe200078f08ff */
[----:B------:R-:W-:Y:S01]  /*0bf0*/  IMAD.IADD R8, R217, 0x1, -R8 ;  /* 0x00000001d9087824 */ /* 0x000fe200078e0a08 */
[----:B------:R-:W-:Y:S01]  /*0c00*/  SHF.R.S32.HI R3, RZ, 0x1f, R12 ;  /* 0x0000001fff037819 */ /* 0x000fe2000001140c */
[----:B------:R-:W-:Y:S01]  /*0c10*/  IMAD.SHL.U32 R6, R4, 0x20, RZ ;  /* 0x0000002004067824 */ /* 0x000fe200078e00ff */
[----:B------:R-:W-:Y:S01]  /*0c20*/  LOP3.LUT R9, R9, 0x1ffffffe, RZ, 0xc0, !PT ;  /* 0x1ffffffe09097812 */ /* 0x000fe200078ec0ff */
[----:B------:R-:W-:Y:S01]  /*0c30*/  STL [R1+0x4b0], R12 ;  /* 0x0004b00c01007387 */ /* 0x000fe20000100800 */
[----:B------:R-:W-:Y:S02]  /*0c40*/  LEA.HI R4, R3, R12, RZ, 0x2 ;  /* 0x0000000c03047211 */ /* 0x000fe400078f10ff */
[----:B------:R-:W-:Y:S01]  /*0c50*/  LOP3.LUT R11, R6, 0xfffffc00, RZ, 0xc0, !PT ;  /* 0xfffffc00060b7812 */ /* 0x000fe200078ec0ff */
[----:B------:R-:W-:Y:S01]  /*0c60*/  IMAD.IADD R9, R10, 0x1, -R9 ;  /* 0x000000010a097824 */ /* 0x000fe200078e0a09 */
[----:B------:R-:W-:-:S02]  /*0c70*/  SHF.R.S32.HI R5, RZ, 0x2, R4 ;  /* 0x00000002ff057819 */ /* 0x000fc40000011404 */
[----:B------:R-:W-:Y:S01]  /*0c80*/  SHF.R.S32.HI R6, RZ, 0x1f, R4 ;  /* 0x0000001fff067819 */ /* 0x000fe20000011404 */
[----:B------:R-:W-:Y:S01]  /*0c90*/  IMAD R8, R8, 0x40, R11 ;  /* 0x0000004008087824 */ /* 0x000fe200078e020b */
[----:B------:R-:W-:Y:S02]  /*0ca0*/  LOP3.LUT R4, R4, 0x7ffffffc, RZ, 0xc0, !PT ;  /* 0x7ffffffc04047812 */ /* 0x000fe400078ec0ff */
[----:B------:R-:W-:Y:S01]  /*0cb0*/  LEA.HI R11, R0, R217, RZ, 0x2 ;  /* 0x000000d9000b7211 */ /* 0x000fe200078f10ff */
[----:B------:R-:W-:Y:S01]  /*0cc0*/  IMAD R8, R9, 0x8, R8 ;  /* 0x0000000809087824 */ /* 0x000fe200078e0208 */
[----:B------:R-:W-:Y:S01]  /*0cd0*/  LEA.HI R6, R6, R5, RZ, 0x3 ;  /* 0x0000000506067211 */ /* 0x000fe200078f18ff */
[----:B------:R-:W-:Y:S01]  /*0ce0*/  IMAD.IADD R4, R12, 0x1, -R4 ;  /* 0x000000010c047824 */ /* 0x000fe200078e0a04 */
[----:B------:R-:W-:Y:S02]  /*0cf0*/  LOP3.LUT R10, R11, 0xfffffffc, RZ, 0xc0, !PT ;  /* 0xfffffffc0b0a7812 */ /* 0x000fe400078ec0ff */
[----:B------:R-:W-:Y:S01]  /*0d00*/  SHF.R.S32.HI R11, RZ, 0x7, R2 ;  /* 0x00000007ff0b7819 */ /* 0x000fe20000011402 */
[----:B------:R-:W-:Y:S01]  /*0d10*/  IMAD.SHL.U32 R179, R4, 0x2, RZ ;  /* 0x0000000204b37824 */ /* 0x000fe200078e00ff */
[----:B------:R-:W-:Y:S01]  /*0d20*/  LOP3.LUT R6, R6, 0xfffffff8, RZ, 0xc0, !PT ;  /* 0xfffffff806067812 */ /* 0x000fe200078ec0ff */
[----:B------:R-:W-:Y:S01]  /*0d30*/  IMAD.IADD R10, R217, 0x1, -R10 ;  /* 0x00000001d90a7824 */ /* 0x000fe200078e0a0a */
[----:B------:R-:W-:Y:S01]  /*0d40*/  LEA.HI R3, R3, R12, RZ, 0x5 ;  /* 0x0000000c03037211 */ /* 0x000fe200078f28ff */
[----:B------:R-:W-:Y:S01]  /*0d50*/  VIADD R210, R179, 0x18 ;  /* 0x00000018b3d27836 */ /* 0x000fe20000000000 */
[----:B------:R-:W-:Y:S01]  /*0d60*/  LEA.HI R2, R2, R11, RZ, 0x1 ;  /* 0x0000000b02027211 */ /* 0x000fe200078f08ff */
[----:B------:R-:W-:Y:S01]  /*0d70*/  IMAD.IADD R6, R5, 0x1, -R6 ;  /* 0x0000000105067824 */ /* 0x000fe200078e0a06 */
[----:B------:R-:W-:Y:S01]  /*0d80*/  LEA.HI R0, R0, R217, RZ, 0x3 ;  /* 0x000000d900007211 */ /* 0x000fe200078f18ff */
[C---:B------:R-:W-:Y:S01]  /*0d90*/  VIADD R212, R179.reuse, 0x8 ;  /* 0x00000008b3d47836 */ /* 0x040fe20000000000 */
[----:B------:R-:W-:Y:S01]  /*0da0*/  SHF.R.S32.HI R3, RZ, 0x5, R3 ;  /* 0x00000005ff037819 */ /* 0x000fe20000011403 */
[C---:B------:R-:W-:Y:S01]  /*0db0*/  VIADD R211, R179.reuse, 0x10 ;  /* 0x00000010b3d37836 */ /* 0x040fe20000000000 */
[----:B------:R-:W-:Y:S01]  /*0dc0*/  LOP3.LUT R2, R2, 0x3fffffe, RZ, 0xc0, !PT ;  /* 0x03fffffe02027812 */ /* 0x000fe200078ec0ff */
[----:B------:R-:W-:Y:S01]  /*0dd0*/  VIADD R207, R179, 0x30 ;  /* 0x00000030b3cf7836 */ /* 0x000fe20000000000 */
[----:B------:R-:W-:Y:S01]  /*0de0*/  LOP3.LUT R218, R0, 0xfffffff8, RZ, 0xc0, !PT ;  /* 0xfffffff800da7812 */ /* 0x000fe200078ec0ff */
[----:B------:R-:W-:Y:S01]  /*0df0*/  IMAD R3, R3, 0x10, R6 ;  /* 0x0000001003037824 */ /* 0x000fe200078e0206 */
[----:B------:R-:W-:Y:S01]  /*0e00*/  SHF.R.S32.HI R215, RZ, 0x3, R0 ;  /* 0x00000003ffd77819 */ /* 0x000fe20000011400 */
[----:B------:R-:W-:Y:S01]  /*0e10*/  IMAD.IADD R2, R11, 0x1, -R2 ;  /* 0x000000010b027824 */ /* 0x000fe200078e0a02 */
[----:B------:R-:W-:Y:S01]  /*0e20*/  SHF.R.S32.HI R0, RZ, 0x1f, R210 ;  /* 0x0000001fff007819 */ /* 0x000fe200000114d2 */
[C---:B------:R-:W-:Y:S01]  /*0e30*/  VIADD R209, R179.reuse, 0x20 ;  /* 0x00000020b3d17836 */ /* 0x040fe20000000000 */
[----:B------:R-:W-:Y:S01]  /*0e40*/  LEA.HI R5, R10, R10, RZ, 0x1 ;  /* 0x0000000a0a057211 */ /* 0x000fe200078f08ff */
[----:B------:R-:W-:Y:S01]  /*0e50*/  IMAD R178, R2, 0x40, R3 ;  /* 0x0000004002b27824 */ /* 0x000fe200078e0203 */
[----:B------:R-:W-:Y:S01]  /*0e60*/  SHF.R.S32.HI R3, RZ, 0x1f, R212 ;  /* 0x0000001fff037819 */ /* 0x000fe200000114d4 */
[----:B------:R0:W-:Y:S01]  /*0e70*/  STL [R1+0x4a4], R0 ;  /* 0x0004a40001007387 */ /* 0x0001e20000100800 */
[----:B------:R-:W-:Y:S01]  /*0e80*/  SHF.R.S32.HI R2, RZ, 0x1f, R211 ;  /* 0x0000001fff027819 */ /* 0x000fe200000114d3 */
[----:B------:R-:W-:Y:S01]  /*0e90*/  VIADD R208, R179, 0x28 ;  /* 0x00000028b3d07836 */ /* 0x000fe20000000000 */
[----:B------:R-:W-:Y:S01]  /*0ea0*/  LOP3.LUT R5, R5, 0x1ffffffe, RZ, 0xc0, !PT ;  /* 0x1ffffffe05057812 */ /* 0x000fe200078ec0ff */
[C---:B------:R-:W-:Y:S01]  /*0eb0*/  VIADD R204, R179.reuse, 0x48 ;  /* 0x00000048b3cc7836 */ /* 0x040fe20000000000 */
[----:B------:R1:W-:Y:S01]  /*0ec0*/  STL [R1+0x4ac], R3 ;  /* 0x0004ac0301007387 */ /* 0x0003e20000100800 */
[----:B------:R-:W-:-:S02]  /*0ed0*/  VIADD R206, R179, 0x38 ;  /* 0x00000038b3ce7836 */ /* 0x000fc40000000000 */
[C---:B------:R-:W-:Y:S01]  /*0ee0*/  VIADD R205, R179.reuse, 0x40 ;  /* 0x00000040b3cd7836 */ /* 0x040fe20000000000 */
[----:B------:R2:W-:Y:S01]  /*0ef0*/  STL [R1+0x4a8], R2 ;  /* 0x0004a80201007387 */ /* 0x0005e20000100800 */
[----:B0-----:R-:W-:Y:S01]  /*0f00*/  SHF.R.S32.HI R0, RZ, 0x1f, R207 ;  /* 0x0000001fff007819 */ /* 0x001fe200000114cf */
[C---:B------:R-:W-:Y:S02]  /*0f10*/  VIADD R201, R179.reuse, 0x60 ;  /* 0x00000060b3c97836 */ /* 0x040fe40000000000 */
[C---:B------:R-:W-:Y:S01]  /*0f20*/  VIADD R203, R179.reuse, 0x50 ;  /* 0x00000050b3cb7836 */ /* 0x040fe20000000000 */
[----:B------:R-:W-:Y:S01]  /*0f30*/  STL [R1+0x4d0], R8 ;  /* 0x0004d00801007387 */ /* 0x000fe20000100800 */
[----:B-1----:R-:W-:Y:S01]  /*0f40*/  SHF.R.S32.HI R3, RZ, 0x1f, R209 ;  /* 0x0000001fff037819 */ /* 0x002fe200000114d1 */
[C---:B------:R-:W-:Y:S02]  /*0f50*/  VIADD R202, R179.reuse, 0x58 ;  /* 0x00000058b3ca7836 */ /* 0x040fe40000000000 */
[----:B------:R0:W-:Y:S01]  /*0f60*/  STL [R1+0x498], R0 ;  /* 0x0004980001007387 */ /* 0x0001e20000100800 */
[----:B--2---:R-:W-:Y:S01]  /*0f70*/  SHF.R.S32.HI R2, RZ, 0x1f, R208 ;  /* 0x0000001fff027819 */ /* 0x004fe200000114d0 */
[----:B------:R-:W-:-:S02]  /*0f80*/  VIADD R198, R179, 0x78 ;  /* 0x00000078b3c67836 */ /* 0x000fc40000000000 */
[----:B------:R1:W-:Y:S01]  /*0f90*/  STL [R1+0x4a0], R3 ;  /* 0x0004a00301007387 */ /* 0x0003e20000100800 */
[C---:B------:R-:W-:Y:S02]  /*0fa0*/  VIADD R200, R179.reuse, 0x68 ;  /* 0x00000068b3c87836 */ /* 0x040fe40000000000 */
[C---:B------:R-:W-:Y:S01]  /*0fb0*/  VIADD R199, R179.reuse, 0x70 ;  /* 0x00000070b3c77836 */ /* 0x040fe20000000000 */
[----:B------:R2:W-:Y:S01]  /*0fc0*/  STL [R1+0x49c], R2 ;  /* 0x00049c0201007387 */ /* 0x0005e20000100800 */
[C---:B------:R-:W-:Y:S01]  /*0fd0*/  VIADD R195, R179.reuse, 0x90 ;  /* 0x00000090b3c37836 */ /* 0x040fe20000000000 */
[----:B0-----:R-:W-:Y:S01]  /*0fe0*/  SHF.R.S32.HI R0, RZ, 0x1f, R204 ;  /* 0x0000001fff007819 */ /* 0x001fe200000114cc */
[C---:B------:R-:W-:Y:S01]  /*0ff0*/  VIADD R197, R179.reuse, 0x80 ;  /* 0x00000080b3c57836 */ /* 0x040fe20000000000 */
[----:B------:R-:W-:Y:S01]  /*1000*/  STL [R1+0x4c4], R11 ;  /* 0x0004c40b01007387 */ /* 0x000fe20000100800 */
[C---:B------:R-:W-:Y:S01]  /*1010*/  VIADD R196, R179.reuse, 0x88 ;  /* 0x00000088b3c47836 */ /* 0x040fe20000000000 */
[----:B-1----:R-:W-:Y:S01]  /*1020*/  SHF.R.S32.HI R3, RZ, 0x1f, R206 ;  /* 0x0000001fff037819 */ /* 0x002fe200000114ce */
[C---:B------:R-:W-:Y:S01]  /*1030*/  VIADD R192, R179.reuse, 0xa8 ;  /* 0x000000a8b3c07836 */ /* 0x040fe20000000000 */
[----:B------:R0:W-:Y:S01]  /*1040*/  STL [R1+0x48c], R0 ;  /* 0x00048c0001007387 */ /* 0x0001e20000100800 */
[C---:B------:R-:W-:Y:S01]  /*1050*/  VIADD R194, R179.reuse, 0x98 ;  /* 0x00000098b3c27836 */ /* 0x040fe20000000000 */
[----:B--2---:R-:W-:Y:S01]  /*1060*/  SHF.R.S32.HI R2, RZ, 0x1f, R205 ;  /* 0x0000001fff027819 */ /* 0x004fe200000114cd */
[C---:B------:R-:W-:Y:S01]  /*1070*/  VIADD R193, R179.reuse, 0xa0 ;  /* 0x000000a0b3c17836 */ /* 0x040fe20000000000 */
[----:B------:R1:W-:Y:S01]  /*1080*/  STL [R1+0x494], R3 ;  /* 0x0004940301007387 */ /* 0x0003e20000100800 */
[----:B------:R-:W-:-:S02]  /*1090*/  VIADD R189, R179, 0xc0 ;  /* 0x000000c0b3bd7836 */ /* 0x000fc40000000000 */
[C---:B------:R-:W-:Y:S01]  /*10a0*/  VIADD R191, R179.reuse, 0xb0 ;  /* 0x000000b0b3bf7836 */ /* 0x040fe20000000000 */
[----:B------:R2:W-:Y:S01]  /*10b0*/  STL [R1+0x490], R2 ;  /* 0x0004900201007387 */ /* 0x0005e20000100800 */
[C---:B------:R-:W-:Y:S01]  /*10c0*/  VIADD R190, R179.reuse, 0xb8 ;  /* 0x000000b8b3be7836 */ /* 0x040fe20000000000 */
[----:B0-----:R-:W-:Y:S01]  /*10d0*/  SHF.R.S32.HI R0, RZ, 0x1f, R201 ;  /* 0x0000001fff007819 */ /* 0x001fe200000114c9 */
[C---:B------:R-:W-:Y:S02]  /*10e0*/  VIADD R186, R179.reuse, 0xd8 ;  /* 0x000000d8b3ba7836 */ /* 0x040fe40000000000 */
[C---:B------:R-:W-:Y:S01]  /*10f0*/  VIADD R188, R179.reuse, 0xc8 ;  /* 0x000000c8b3bc7836 */ /* 0x040fe20000000000 */
[----:B-1----:R-:W-:Y:S01]  /*1100*/  SHF.R.S32.HI R3, RZ, 0x1f, R203 ;  /* 0x0000001fff037819 */ /* 0x002fe200000114cb */
[----:B------:R0:W-:Y:S01]  /*1110*/  STL [R1+0x480], R0 ;  /* 0x0004800001007387 */ /* 0x0001e20000100800 */
[----:B------:R-:W-:Y:S01]  /*1120*/  VIADD R187, R179, 0xd0 ;  /* 0x000000d0b3bb7836 */ /* 0x000fe20000000000 */
[----:B--2---:R-:W-:-:S02]  /*1130*/  SHF.R.S32.HI R2, RZ, 0x1f, R202 ;  /* 0x0000001fff027819 */ /* 0x004fc400000114ca */
[----:B------:R1:W-:Y:S01]  /*1140*/  STL [R1+0x488], R3 ;  /* 0x0004880301007387 */ /* 0x0003e20000100800 */
[----:B------:R-:W-:Y:S02]  /*1150*/  IMAD.IADD R5, R10, 0x1, -R5 ;  /* 0x000000010a057824 */ /* 0x000fe400078e0a05 */
[----:B------:R-:W-:Y:S01]  /*1160*/  IMAD.IADD R218, R217, 0x1, -R218 ;  /* 0x00000001d9da7824 */ /* 0x000fe200078e0ada */
[----:B------:R2:W-:Y:S01]  /*1170*/  STL [R1+0x484], R2 ;  /* 0x0004840201007387 */ /* 0x0005e20000100800 */
[C---:B------:R-:W-:Y:S01]  /*1180*/  VIADD R185, R179.reuse, 0xe0 ;  /* 0x000000e0b3b97836 */ /* 0x040fe20000000000 */
[----:B0-----:R-:W-:Y:S01]  /*1190*/  SHF.R.S32.HI R0, RZ, 0x1f, R198 ;  /* 0x0000001fff007819 */ /* 0x001fe200000114c6 */
[----:B------:R-:W-:Y:S02]  /*11a0*/  IMAD.SHL.U32 R18, R218, 0x8, RZ ;  /* 0x00000008da127824 */ /* 0x000fe400078e00ff */
[C---:B------:R-:W-:Y:S01]  /*11b0*/  VIADD R184, R179.reuse, 0xe8 ;  /* 0x000000e8b3b87836 */ /* 0x040fe20000000000 */
[----:B-1----:R-:W-:Y:S01]  /*11c0*/  SHF.R.S32.HI R3, RZ, 0x1f, R200 ;  /* 0x0000001fff037819 */ /* 0x002fe200000114c8 */
[----:B------:R0:W-:Y:S01]  /*11d0*/  STL [R1+0x474], R0 ;  /* 0x0004740001007387 */ /* 0x0001e20000100800 */
[C---:B------:R-:W-:Y:S01]  /*11e0*/  VIADD R176, R18.reuse, 0x40 ;  /* 0x0000004012b07836 */ /* 0x040fe20000000000 */
[----:B------:R-:W-:Y:S01]  /*11f0*/  SHF.R.S32.HI R183, RZ, 0x1f, R18 ;  /* 0x0000001fffb77819 */ /* 0x000fe20000011412 */
[C---:B------:R-:W-:Y:S01]  /*1200*/  VIADD R19, R18.reuse, 0x80 ;  /* 0x0000008012137836 */ /* 0x040fe20000000000 */
[----:B--2---:R-:W-:Y:S01]  /*1210*/  SHF.R.S32.HI R2, RZ, 0x1f, R199 ;  /* 0x0000001fff027819 */ /* 0x004fe200000114c7 */
[----:B------:R1:W-:Y:S01]  /*1220*/  STL [R1+0x47c], R3 ;  /* 0x00047c0301007387 */ /* 0x0003e20000100800 */
[----:B------:R-:W-:Y:S01]  /*1230*/  VIADD R177, R18, 0xc0 ;  /* 0x000000c012b17836 */ /* 0x000fe20000000000 */
[----:B------:R-:W-:Y:S01]  /*1240*/  SHF.R.S32.HI R182, RZ, 0x1f, R176 ;  /* 0x0000001fffb67819 */ /* 0x000fe200000114b0 */
[C---:B------:R-:W-:Y:S01]  /*1250*/  VIADD R214, R179.reuse, 0xf0 ;  /* 0x000000f0b3d67836 */ /* 0x040fe20000000000 */
[----:B------:R2:W-:Y:S01]  /*1260*/  STL [R1+0x478], R2 ;  /* 0x0004780201007387 */ /* 0x0005e20000100800 */
[----:B0-----:R-:W-:Y:S01]  /*1270*/  SHF.R.S32.HI R0, RZ, 0x1f, R195 ;  /* 0x0000001fff007819 */ /* 0x001fe200000114c3 */
[----:B------:R-:W-:Y:S01]  /*1280*/  VIADD R213, R179, 0xf8 ;  /* 0x000000f8b3d57836 */ /* 0x000fe20000000000 */
[----:B------:R-:W-:-:S02]  /*1290*/  SHF.R.S32.HI R181, RZ, 0x1f, R19 ;  /* 0x0000001fffb57819 */ /* 0x000fc40000011413 */
[----:B------:R-:W-:Y:S01]  /*12a0*/  SHF.R.S32.HI R180, RZ, 0x1f, R177 ;  /* 0x0000001fffb47819 */ /* 0x000fe200000114b1 */
[----:B------:R0:W-:Y:S01]  /*12b0*/  STL [R1+0x468], R0 ;  /* 0x0004680001007387 */ /* 0x0001e20000100800 */
[----:B-1----:R-:W-:Y:S02]  /*12c0*/  SHF.R.S32.HI R3, RZ, 0x1f, R197 ;  /* 0x0000001fff037819 */ /* 0x002fe400000114c5 */
[----:B------:R-:W-:Y:S02]  /*12d0*/  SHF.R.S32.HI R229, RZ, 0x1f, R185 ;  /* 0x0000001fffe57819 */ /* 0x000fe400000114b9 */
[----:B--2---:R-:W-:Y:S01]  /*12e0*/  SHF.R.S32.HI R2, RZ, 0x1f, R196 ;  /* 0x0000001fff027819 */ /* 0x004fe200000114c4 */
[----:B------:R1:W-:Y:S01]  /*12f0*/  STL [R1+0x470], R3 ;  /* 0x0004700301007387 */ /* 0x0003e20000100800 */
[----:B------:R-:W-:Y:S02]  /*1300*/  SHF.R.S32.HI R228, RZ, 0x1f, R184 ;  /* 0x0000001fffe47819 */ /* 0x000fe400000114b8 */
[----:B------:R-:W-:Y:S01]  /*1310*/  SHF.R.S32.HI R227, RZ, 0x1f, R214 ;  /* 0x0000001fffe37819 */ /* 0x000fe200000114d6 */
[----:B------:R2:W-:Y:S01]  /*1320*/  STL [R1+0x46c], R2 ;  /* 0x00046c0201007387 */ /* 0x0005e20000100800 */
[----:B0-----:R-:W-:-:S02]  /*1330*/  SHF.R.S32.HI R0, RZ, 0x1f, R192 ;  /* 0x0000001fff007819 */ /* 0x001fc400000114c0 */
[----:B------:R-:W-:-:S03]  /*1340*/  SHF.R.S32.HI R219, RZ, 0x1f, R213 ;  /* 0x0000001fffdb7819 */ /* 0x000fc600000114d5 */
[----:B------:R0:W-:Y:S01]  /*1350*/  STL [R1+0x45c], R0 ;  /* 0x00045c0001007387 */ /* 0x0001e20000100800 */
[----:B-1----:R-:W-:Y:S02]  /*1360*/  SHF.R.S32.HI R3, RZ, 0x1f, R194 ;  /* 0x0000001fff037819 */ /* 0x002fe400000114c2 */
[----:B--2---:R-:W-:-:S03]  /*1370*/  SHF.R.S32.HI R2, RZ, 0x1f, R193 ;  /* 0x0000001fff027819 */ /* 0x004fc600000114c1 */
[----:B------:R1:W-:Y:S01]  /*1380*/  STL [R1+0x464], R3 ;  /* 0x0004640301007387 */ /* 0x0003e20000100800 */
[----:B0-----:R-:W-:-:S03]  /*1390*/  SHF.R.S32.HI R0, RZ, 0x1f, R189 ;  /* 0x0000001fff007819 */ /* 0x001fc600000114bd */
[----:B------:R0:W-:Y:S04]  /*13a0*/  STL [R1+0x460], R2 ;  /* 0x0004600201007387 */ /* 0x0001e80000100800 */
[----:B------:R2:W-:Y:S01]  /*13b0*/  STL [R1+0x450], R0 ;  /* 0x0004500001007387 */ /* 0x0005e20000100800 */
[----:B-1----:R-:W-:Y:S02]  /*13c0*/  SHF.R.S32.HI R3, RZ, 0x1f, R191 ;  /* 0x0000001fff037819 */ /* 0x002fe400000114bf */
[----:B0-----:R-:W-:-:S03]  /*13d0*/  SHF.R.S32.HI R2, RZ, 0x1f, R190 ;  /* 0x0000001fff027819 */ /* 0x001fc600000114be */
[----:B------:R0:W-:Y:S01]  /*13e0*/  STL [R1+0x458], R3 ;  /* 0x0004580301007387 */ /* 0x0001e20000100800 */
[----:B--2---:R-:W-:-:S03]  /*13f0*/  SHF.R.S32.HI R0, RZ, 0x1f, R186 ;  /* 0x0000001fff007819 */ /* 0x004fc600000114ba */
[----:B------:R1:W-:Y:S04]  /*1400*/  STL [R1+0x454], R2 ;  /* 0x0004540201007387 */ /* 0x0003e80000100800 */
[----:B------:R2:W-:Y:S01]  /*1410*/  STL [R1+0x444], R0 ;  /* 0x0004440001007387 */ /* 0x0005e20000100800 */
[----:B0-----:R-:W-:Y:S02]  /*1420*/  SHF.R.S32.HI R3, RZ, 0x1f, R188 ;  /* 0x0000001fff037819 */ /* 0x001fe400000114bc */
[----:B-1----:R-:W-:-:S03]  /*1430*/  SHF.R.S32.HI R2, RZ, 0x1f, R187 ;  /* 0x0000001fff027819 */ /* 0x002fc600000114bb */
[----:B------:R0:W-:Y:S01]  /*1440*/  STL [R1+0x44c], R3 ;  /* 0x00044c0301007387 */ /* 0x0001e20000100800 */
[----:B--2---:R-:W-:-:S03]  /*1450*/  IMAD R0, R5, 0x8, R178 ;  /* 0x0000000805007824 */ /* 0x004fc600078e02b2 */
[----:B------:R0:W-:Y:S04]  /*1460*/  STL [R1+0x448], R2 ;  /* 0x0004480201007387 */ /* 0x0001e80000100800 */
[----:B------:R0:W-:Y:S02]  /*1470*/  STL [R1+0x4cc], R0 ;  /* 0x0004cc0001007387 */ /* 0x0001e40000100800 */
.L_x_3562:
[----:B------:R-:W-:Y:S01]  /*1480*/  ULDC.64 UR8, c[0x0][0xb20] ;  /* 0x0002c80000087ab9 */ /* 0x000fe20000000a00 */
[----:B------:R-:W-:Y:S01]  /*1490*/  ULDC.64 UR10, c[0x0][0xb18] ;  /* 0x0002c600000a7ab9 */ /* 0x000fe20000000a00 */
[----:B------:R-:W-:Y:S01]  /*14a0*/  UISETP.NE.U32.AND UP0, UPT, UR8, URZ, UPT ;  /* 0x0000003f0800728c */ /* 0x000fe2000bf05070 */
[----:B------:R-:W-:-:S03]  /*14b0*/  ULDC UR45, c[0x0][0x2f0] ;  /* 0x0000bc00002d7ab9 */ /* 0x000fc60000000800 */
[----:B------:R-:W-:-:S03]  /*14c0*/  UISETP.NE.AND.EX UP0, UPT, UR9, URZ, UPT, UP0 ;  /* 0x0000003f0900728c */ /* 0x000fc6000bf05300 */
[----:B------:R-:W-:Y:S02]  /*14d0*/  ULDC.64 UR8, c[0x0][0xb10] ;  /* 0x0002c40000087ab9 */ /* 0x000fe40000000a00 */
[----:B------:R-:W-:Y:S01]  /*14e0*/  UISETP.NE.U32.AND UP1, UPT, UR8, URZ, UPT ;  /* 0x0000003f0800728c */ /* 0x000fe2000bf25070 */
[----:B------:R-:W-:-:S03]  /*14f0*/  PLOP3.LUT P0, PT, PT, PT, UP0, 0x80, 0x0 ;  /* 0x000000000000781c */ /* 0x000fc60003f0f008 */
[----:B------:R-:W-:-:S03]  /*1500*/  UISETP.NE.AND.EX UP1, UPT, UR9, URZ, UPT, UP1 ;  /* 0x0000003f0900728c */ /* 0x000fc6000bf25310 */
[----:B------:R-:W-:Y:S02]  /*1510*/  @UP0 ULDC.64 UR8, c[0x0][0xb20] ;  /* 0x0002c80000080ab9 */ /* 0x000fe40000000a00 */
[----:B------:R-:W-:Y:S01]  /*1520*/  @UP0 UIMAD.WIDE UR8, UR7, 0x4, UR8 ;  /* 0x00000004070808a5 */ /* 0x000fe2000f8e0208 */
[----:B------:R-:W-:-:S05]  /*1530*/  PLOP3.LUT P2, PT, PT, PT, UP1, 0x80, 0x0 ;  /* 0x000000000000781c */ /* 0x000fca0003f4f018 */
[----:B01-3--:R-:W-:Y:S02]  /*1540*/  IMAD.U32 R2, RZ, RZ, UR8 ;  /* 0x00000008ff027e24 */ /* 0x00bfe4000f8e00ff */
[----:B------:R-:W-:Y:S01]  /*1550*/  IMAD.U32 R3, RZ, RZ, UR9 ;  /* 0x00000009ff037e24 */ /* 0x000fe2000f8e00ff */
[----:B------:R-:W-:Y:S02]  /*1560*/  @UP1 ULDC.64 UR8, c[0x0][0xb10] ;  /* 0x0002c40000081ab9 */ /* 0x000fe40000000a00 */
[----:B------:R-:W-:Y:S02]  /*1570*/  @UP1 UIMAD.WIDE UR8, UR7, 0x4, UR8 ;  /* 0x00000004070818a5 */ /* 0x000fe4000f8e0208 */
[----:B--2---:R-:W2:Y:S04]  /*1580*/  @P0 LDG.E R2, desc[UR36][R2.64] ;  /* 0x0000002402020981 */ /* 0x004ea8000c1e1900 */
[----:B------:R-:W-:-:S02]  /*1590*/  IMAD.U32 R4, RZ, RZ, UR8 ;  /* 0x00000008ff047e24 */ /* 0x000fc4000f8e00ff */
[----:B------:R-:W-:Y:S01]  /*15a0*/  IMAD.U32 R5, RZ, RZ, UR9 ;  /* 0x00000009ff057e24 */ /* 0x000fe2000f8e00ff */
[----:B------:R-:W-:-:S04]  /*15b0*/  ULDC.64 UR8, c[0x0][0x418] ;  /* 0x0001060000087ab9 */ /* 0x000fc80000000a00 */
[----:B------:R-:W3:Y:S01]  /*15c0*/  @P2 LDG.E R4, desc[UR36][R4.64] ;  /* 0x0000002404042981 */ /* 0x000ee2000c1e1900 */
[----:B------:R-:W-:Y:S01]  /*15d0*/  UISETP.NE.U32.AND UP0, UPT, UR8, URZ, UPT ;  /* 0x0000003f0800728c */ /* 0x000fe2000bf05070 */
[----:B------:R-:W-:Y:S01]  /*15e0*/  ISETP.NE.U32.AND P1, PT, RZ, UR10, PT ;  /* 0x0000000aff007c0c */ /* 0x000fe2000bf25070 */
[----:B------:R-:W-:Y:S01]  /*15f0*/  UMOV UR4, URZ ;  /* 0x0000003f00047c82 */ /* 0x000fe20008000000 */
[----:B------:R-:W-:Y:S01]  /*1600*/  ULDC UR8, c[0x0][0x424] ;  /* 0x0001090000087ab9 */ /* 0x000fe20000000800 */
[----:B------:R-:W-:Y:S01]  /*1610*/  UISETP.NE.AND.EX UP0, UPT, UR9, URZ, UPT, UP0 ;  /* 0x0000003f0900728c */ /* 0x000fe2000bf05300 */
[----:B------:R-:W-:Y:S01]  /*1620*/  ISETP.NE.AND.EX P1, PT, RZ, UR11, PT, P1 ;  /* 0x0000000bff007c0c */ /* 0x000fe2000bf25310 */
[----:B------:R-:W-:Y:S01]  /*1630*/  ULDC UR44, c[0x0][0x288] ;  /* 0x0000a200002c7ab9 */ /* 0x000fe20000000800 */
[----:B------:R-:W-:Y:S02]  /*1640*/  ULOP3.LUT UR60, UR6, 0xffff, URZ, 0xc0, !UPT ;  /* 0x0000ffff063c7892 */ /* 0x000fe4000f8ec03f */
[----:B------:R-:W-:-:S04]  /*1650*/  USEL UR8, UR8, 0x1, UP0 ;  /* 0x0000000108087887 */ /* 0x000fc80008000000 */
[----:B------:R-:W-:Y:S01]  /*1660*/  UIMAD UR45, UR8, UR45, URZ ;  /* 0x0000002d082d72a4 */ /* 0x000fe2000f8e023f */
[----:B--2---:R-:W-:Y:S02]  /*1670*/  @P0 R2UR UR4, R2 ;  /* 0x00000000020402ca */ /* 0x004fe400000e0000 */
        /* <DEDUP_REMOVED lines=15> */
.L_x_3432:
[----:B------:R-:W-:Y:S01]  /*1770*/  IMAD.U32 R216, RZ, RZ, UR7 ;  /* 0x00000007ffd87e24 */ /* 0x000fe2000f8e00ff */
[----:B------:R-:W-:Y:S06]  /*1780*/  @!P1 BRA `(.L_x_3433) ;  /* 0x00000000001c9947 */ /* 0x000fec0003800000 */
[----:B------:R-:W-:Y:S02]  /*1790*/  ULDC.64 UR8, c[0x0][0xb18] ;  /* 0x0002c60000087ab9 */ /* 0x000fe40000000a00 */
[----:B------:R-:W-:-:S06]  /*17a0*/  UIMAD.WIDE UR8, UR7, 0x4, UR8 ;  /* 0x00000004070878a5 */ /* 0x000fcc000f8e0208 */
[----:B------:R-:W-:Y:S02]  /*17b0*/  IMAD.U32 R2, RZ, RZ, UR8 ;  /* 0x00000008ff027e24 */ /* 0x000fe4000f8e00ff */
[----:B------:R-:W-:-:S05]  /*17c0*/  IMAD.U32 R3, RZ, RZ, UR9 ;  /* 0x00000009ff037e24 */ /* 0x000fca000f8e00ff */
[----:B------:R-:W2:Y:S02]  /*17d0*/  LDG.E R2, desc[UR36][R2.64] ;  /* 0x0000002402027981 */ /* 0x000ea4000c1e1900 */
[----:B--2---:R-:W-:Y:S01]  /*17e0*/  R2UR UR45, R2 ;  /* 0x00000000022d72ca */ /* 0x004fe200000e0000 */
[----:B------:R-:W-:-:S14]  /*17f0*/  BRA `(.L_x_3434) ;  /* 0x0000000000347947 */ /* 0x000fdc0003800000 */
.L_x_3433:
        /* <DEDUP_REMOVED lines=13> */
.L_x_3434:
[----:B------:R-:W2:Y:S01]  /*18d0*/  LDL R0, [R1+0x4c8] ;  /* 0x0004c80001007983 */ /* 0x000ea20000100800 */
[----:B------:R-:W-:Y:S01]  /*18e0*/  MOV R72, 0x400 ;  /* 0x0000040000487802 */ /* 0x000fe20000000f00 */
[----:B------:R-:W0:Y:S01]  /*18f0*/  LDC R8, c[0x0][0xa80] ;  /* 0x0002a000ff087b82 */ /* 0x000e220000000800 */
[----:B------:R-:W-:Y:S01]  /*1900*/  IMAD.MOV.U32 R5, RZ, RZ, 0x80 ;  /* 0x00000080ff057424 */ /* 0x000fe200078e00ff */
[----:B------:R-:W1:Y:S01]  /*1910*/  S2R R27, SR_CgaCtaId ;  /* 0x00000000001b7919 */ /* 0x000e620000008800 */
[----:B------:R-:W-:Y:S01]  /*1920*/  IMAD.MOV.U32 R6, RZ, RZ, 0x100 ;  /* 0x00000100ff067424 */ /* 0x000fe200078e00ff */
[----:B------:R-:W-:Y:S01]  /*1930*/  UIADD3 UR45, -UR4, UR45, URZ ;  /* 0x0000002d042d7290 */ /* 0x000fe2000fffe13f */
[----:B------:R-:W-:Y:S01]  /*1940*/  IMAD.MOV.U32 R21, RZ, RZ, 0x80 ;  /* 0x00000080ff157424 */ /* 0x000fe200078e00ff */
[----:B------:R-:W3:Y:S01]  /*1950*/  S2R R3, SR_SWINHI ;  /* 0x0000000000037919 */ /* 0x000ee20000002f00 */
[----:B------:R-:W-:Y:S01]  /*1960*/  ULDC UR4, c[0x0][0x448] ;  /* 0x0001120000047ab9 */ /* 0x000fe20000000800 */
[----:B------:R-:W-:Y:S01]  /*1970*/  IMAD.MOV.U32 R26, RZ, RZ, 0x100 ;  /* 0x00000100ff1a7424 */ /* 0x000fe200078e00ff */
[----:B------:R-:W-:Y:S01]  /*1980*/  UISETP.NE.AND UP1, UPT, UR4, 0x1, UPT ;  /* 0x000000010400788c */ /* 0x000fe2000bf25270 */
[----:B------:R-:W-:Y:S01]  /*1990*/  IMAD.U32 R14, RZ, RZ, UR5 ;  /* 0x00000005ff0e7e24 */ /* 0x000fe2000f8e00ff */
[----:B------:R-:W-:Y:S01]  /*19a0*/  USHF.L.U32 UR58, UR5, 0x7, URZ ;  /* 0x00000007053a7899 */ /* 0x000fe2000800063f */
[----:B------:R-:W-:Y:S01]  /*19b0*/  STL.128 [R1+0x200], RZ ;  /* 0x000200ff01007387 */ /* 0x000fe20000100c00 */
[----:B------:R-:W-:Y:S01]  /*19c0*/  ULOP3.LUT UR8, UR6, 0xff000000, URZ, 0xc0, !UPT ;  /* 0xff00000006087892 */ /* 0x000fe2000f8ec03f */
[----:B------:R-:W-:-:S02]  /*19d0*/  ULDC.64 UR4, c[0x0][0xad8] ;  /* 0x0002b60000047ab9 */ /* 0x000fc40000000a00 */
[----:B------:R-:W-:Y:S01]  /*19e0*/  STL [R1+0x50], R14 ;  /* 0x0000500e01007387 */ /* 0x000fe20000100800 */
[----:B------:R-:W-:Y:S02]  /*19f0*/  UISETP.GE.AND UP0, UPT, UR5, 0x1, UPT ;  /* 0x000000010500788c */ /* 0x000fe4000bf06270 */
[----:B------:R-:W-:Y:S01]  /*1a00*/  UIADD3 UR9, UR58, 0x7f, URZ ;  /* 0x0000007f3a097890 */ /* 0x000fe2000fffe03f */
[----:B------:R-:W-:Y:S01]  /*1a10*/  STL.128 [R1+0x210], RZ ;  /* 0x000210ff01007387 */ /* 0x000fe20000100c00 */
[----:B------:R-:W-:Y:S01]  /*1a20*/  ULOP3.LUT UR59, UR6, 0xff0000, URZ, 0xc0, !UPT ;  /* 0x00ff0000063b7892 */ /* 0x000fe2000f8ec03f */
[----:B------:R-:W-:Y:S02]  /*1a30*/  @UP1 ULDC UR10, c[0x0][0x450] ;  /* 0x00011400000a1ab9 */ /* 0x000fe40000000800 */
[----:B0-----:R-:W-:Y:S01]  /*1a40*/  STL [R1+0x220], R8 ;  /* 0x0002200801007387 */ /* 0x001fe20000100800 */
[----:B------:R-:W-:Y:S01]  /*1a50*/  @UP1 ULDC UR6, c[0x0][0x44c] ;  /* 0x0001130000061ab9 */ /* 0x000fe20000000800 */
[----:B------:R-:W-:-:S02]  /*1a60*/  UIADD3 UR38, UR45, 0x1, -UR44 ;  /* 0x000000012d267890 */ /* 0x000fc4000fffe82c */
[----:B------:R-:W-:Y:S01]  /*1a70*/  STL.128 [R1+0x240], RZ ;  /* 0x000240ff01007387 */ /* 0x000fe20000100c00 */
[----:B------:R-:W-:Y:S02]  /*1a80*/  USHF.R.U32.HI UR8, URZ, 0x8, UR8 ;  /* 0x000000083f087899 */ /* 0x000fe40008011608 */
[----:B------:R-:W-:Y:S01]  /*1a90*/  UP2UR UR39, UPR, URZ, 0x2 ;  /* 0x000000023f277883 */ /* 0x000fe20008000000 */
[----:B------:R-:W-:Y:S01]  /*1aa0*/  STL.128 [R1+0x250], RZ ;  /* 0x000250ff01007387 */ /* 0x000fe20000100c00 */
[----:B------:R-:W-:Y:S01]  /*1ab0*/  UP2UR UR41, UPR, URZ, 0x1 ;  /* 0x000000013f297883 */ /* 0x000fe20008000000 */
[----:B-1----:R-:W-:Y:S01]  /*1ac0*/  LEA R72, R27, R72, 0x18 ;  /* 0x000000481b487211 */ /* 0x002fe200078ec0ff */
[----:B------:R-:W-:Y:S01]  /*1ad0*/  ULEA.HI UR59, UR59, UR8, URZ, 0x10 ;  /* 0x000000083b3b7291 */ /* 0x000fe2000f8f803f */
[----:B------:R-:W-:Y:S02]  /*1ae0*/  STL.64 [R1+0x30], R26 ;  /* 0x0000301a01007387 */ /* 0x000fe40000100a00 */
[----:B------:R-:W-:-:S02]  /*1af0*/  MOV R24, R72 ;  /* 0x0000004800187202 */ /* 0x000fc40000000f00 */
[----:B---3--:R-:W-:Y:S01]  /*1b00*/  MOV R25, R3 ;  /* 0x0000000300197202 */ /* 0x008fe20000000f00 */
[----:B------:R-:W-:Y:S01]  /*1b10*/  STL.128 [R1+0x260], RZ ;  /* 0x000260ff01007387 */ /* 0x000fe20000100c00 */
[C---:B------:R-:W-:Y:S02]  /*1b20*/  IADD3 R2, P2, R24.reuse, 0x32450, RZ ;  /* 0x0003245018027810 */ /* 0x040fe40007f5e0ff */
[C---:B------:R-:W-:Y:S01]  /*1b30*/  IADD3 R10, P0, R24.reuse, 0x32430, RZ ;  /* 0x00032430180a7810 */ /* 0x040fe20007f1e0ff */
[----:B------:R-:W-:Y:S01]  /*1b40*/  STL.128 [R1+0x270], RZ ;  /* 0x000270ff01007387 */ /* 0x000fe20000100c00 */
[----:B------:R-:W-:Y:S01]  /*1b50*/  IADD3 R12, P1, R24, 0x32440, RZ ;  /* 0x00032440180c7810 */ /* 0x000fe20007f3e0ff */
[--C-:B------:R-:W-:Y:S01]  /*1b60*/  IMAD.X R9, RZ, RZ, R25.reuse, P2 ;  /* 0x000000ffff097224 */ /* 0x100fe200010e0619 */
[C---:B------:R-:W-:Y:S01]  /*1b70*/  IADD3 R30, P2, R16.reuse, 0x28, RZ ;  /* 0x00000028101e7810 */ /* 0x040fe20007f5e0ff */
[--C-:B------:R-:W-:Y:S01]  /*1b80*/  IMAD.X R11, RZ, RZ, R25.reuse, P0 ;  /* 0x000000ffff0b7224 */ /* 0x100fe200000e0619 */
[----:B------:R-:W-:Y:S01]  /*1b90*/  STL.128 [R1+0x280], RZ ;  /* 0x000280ff01007387 */ /* 0x000fe20000100c00 */
[----:B------:R-:W-:Y:S01]  /*1ba0*/  IMAD.X R13, RZ, RZ, R25, P1 ;  /* 0x000000ffff0d7224 */ /* 0x000fe200008e0619 */
[C---:B------:R-:W-:Y:S01]  /*1bb0*/  IADD3 R29, P0, R16.reuse, 0x200, RZ ;  /* 0x00000200101d7810 */ /* 0x040fe20007f1e0ff */
[----:B------:R-:W-:Y:S01]  /*1bc0*/  IMAD.X R41, RZ, RZ, R17, P2 ;  /* 0x000000ffff297224 */ /* 0x000fe200010e0611 */
[----:B------:R-:W-:Y:S01]  /*1bd0*/  STL.64 [R1+0x18], R10 ;  /* 0x0000180a01007387 */ /* 0x000fe20000100a00 */
[----:B------:R-:W-:-:S02]  /*1be0*/  IADD3 R28, P1, R16, 0x240, RZ ;  /* 0x00000240101c7810 */ /* 0x000fc40007f3e0ff */
[--C-:B------:R-:W-:Y:S01]  /*1bf0*/  IMAD.X R40, RZ, RZ, R17.reuse, P0 ;  /* 0x000000ffff287224 */ /* 0x100fe200000e0611 */
[----:B------:R-:W-:Y:S02]  /*1c00*/  STL.64 [R1+0x20], R12 ;  /* 0x0000200c01007387 */ /* 0x000fe40000100a00 */
[----:B------:R-:W-:Y:S02]  /*1c10*/  IMAD.X R39, RZ, RZ, R17, P1 ;  /* 0x000000ffff277224 */ /* 0x000fe400008e0611 */
[----:B------:R-:W-:Y:S04]  /*1c20*/  STL.128 [R1+0x290], RZ ;  /* 0x000290ff01007387 */ /* 0x000fe80000100c00 */
        /* <DEDUP_REMOVED lines=26> */
[----:B------:R-:W-:Y:S04]  /*1dd0*/  STL [R1+0x10], RZ ;  /* 0x000010ff01007387 */ /* 0x000fe80000100800 */
[----:B------:R-:W-:Y:S01]  /*1de0*/  STL [R1+0x38], RZ ;  /* 0x000038ff01007387 */ /* 0x000fe20000100800 */
[----:B--2---:R-:W-:-:S02]  /*1df0*/  R2UR UR7, R0 ;  /* 0x00000000000772ca */ /* 0x004fc400000e0000 */
[----:B------:R-:W-:-:S05]  /*1e00*/  IADD3 R0, P3, R24, 0x32460, RZ ;  /* 0x0003246018007810 */ /* 0x000fca0007f7e0ff */
[----:B------:R-:W-:Y:S01]  /*1e10*/  IMAD.X R3, RZ, RZ, R25, P3 ;  /* 0x000000ffff037224 */ /* 0x000fe200018e0619 */
[----:B------:R-:W-:-:S05]  /*1e20*/  PLOP3.LUT P3, PT, PT, PT, UP0, 0x40, 0x0 ;  /* 0x000000000000781c */ /* 0x000fca0003f6e808 */
[----:B------:R-:W-:Y:S02]  /*1e30*/  IMAD.U32 R4, RZ, RZ, UR7 ;  /* 0x00000007ff047e24 */ /* 0x000fe4000f8e00ff */
[----:B------:R-:W-:Y:S01]  /*1e40*/  IMAD.U32 R20, RZ, RZ, UR7 ;  /* 0x00000007ff147e24 */ /* 0x000fe2000f8e00ff */
[----:B------:R-:W-:Y:S02]  /*1e50*/  UIMAD.WIDE.U32 UR6, UR9, UR6, URZ ;  /* 0x00000006090672a5 */ /* 0x000fe4000f8e003f */
[----:B------:R0:W-:Y:S02]  /*1e60*/  STL.128 [R1], R4 ;  /* 0x0000000401007387 */ /* 0x0001e40000100c00 */
[----:B------:R-:W-:Y:S02]  /*1e70*/  @UP1 USHF.R.U32.HI UR9, URZ, UR10, UR7 ;  /* 0x0000000a3f091299 */ /* 0x000fe40008011607 */
[----:B------:R1:W-:Y:S02]  /*1e80*/  STL.64 [R1+0x28], R20 ;  /* 0x0000281401007387 */ /* 0x0003e40000100a00 */
[----:B------:R-:W-:-:S04]  /*1e90*/  UIADD3 UR9, UR38, UR9, URZ ;  /* 0x0000000926097290 */ /* 0x000fc8000fffe03f */
[----:B------:R-:W-:Y:S01]  /*1ea0*/  UIADD3 UR4, UR9, UR4, URZ ;  /* 0x0000000409047290 */ /* 0x000fe2000fffe03f */
[----:B0-----:R-:W-:Y:S02]  /*1eb0*/  IMAD.MOV.U32 R4, RZ, RZ, R2 ;  /* 0x000000ffff047224 */ /* 0x001fe400078e0002 */
[----:B------:R-:W-:Y:S02]  /*1ec0*/  IMAD.MOV.U32 R5, RZ, RZ, R9 ;  /* 0x000000ffff057224 */ /* 0x000fe400078e0009 */
[----:B------:R-:W-:Y:S02]  /*1ed0*/  IMAD.MOV.U32 R6, RZ, RZ, R0 ;  /* 0x000000ffff067224 */ /* 0x000fe400078e0000 */
[----:B------:R-:W-:-:S05]  /*1ee0*/  IMAD.MOV.U32 R7, RZ, RZ, R3 ;  /* 0x000000ffff077224 */ /* 0x000fca00078e0003 */
[----:B------:R1:W-:Y:S01]  /*1ef0*/  STL.128 [R1+0x40], R4 ;  /* 0x0000400401007387 */ /* 0x0003e20000100c00 */
        /* <DEDUP_REMOVED lines=11> */
.L_x_3436:
[----:B------:R-:W-:-:S11]  /*1fb0*/  UISETP.NE.AND UP0, UPT, UR5, 0x1, UPT ;  /* 0x000000010500788c */ /* 0x000fd6000bf05270 */
[----:B------:R-:W-:Y:S02]  /*1fc0*/  @UP0 ULDC.64 UR10, c[0x0][0xae0] ;  /* 0x0002b800000a0ab9 */ /* 0x000fe40000000a00 */
[----:B------:R-:W-:-:S04]  /*1fd0*/  UIMAD.WIDE.U32 UR6, UR8, UR10, URZ ;  /* 0x0000000a080672a5 */ /* 0x000fc8000f8e003f */
[----:B------:R-:W-:-:S12]  /*1fe0*/  @UP0 USHF.R.U32.HI UR8, URZ, UR11, UR7 ;  /* 0x0000000b3f080299 */ /* 0x000fd80008011607 */
.L_x_3437:
[----:B------:R-:W-:-:S04]  /*1ff0*/  UIMAD UR8, UR8, UR5, UR5 ;  /* 0x00000005080872a4 */ /* 0x000fc8000f8e0205 */
[----:B------:R-:W-:-:S04]  /*2000*/  UISETP.LT.AND UP0, UPT, UR4, UR8, UPT ;  /* 0x000000080400728c */ /* 0x000fc8000bf01270 */
[----:B------:R-:W-:-:S12]  /*2010*/  USEL UR4, UR4, UR8, UP0 ;  /* 0x0000000804047287 */ /* 0x000fd80008000000 */
.L_x_3435:
        /* <DEDUP_REMOVED lines=12> */
[----:B------:R-:W-:Y:S01]  /*20e0*/  UMOV UR12, UR58 ;  /* 0x0000003a000c7c82 */ /* 0x000fe20008000000 */
        /* <DEDUP_REMOVED lines=20> */
.L_x_3439:
[----:B------:R-:W-:-:S11]  /*2230*/  UISETP.NE.AND UP0, UPT, UR5, 0x1, UPT ;  /* 0x000000010500788c */ /* 0x000fd6000bf05270 */
[----:B------:R-:W-:Y:S02]  /*2240*/  @UP0 ULDC.64 UR12, c[0x0][0xae0] ;  /* 0x0002b800000c0ab9 */ /* 0x000fe40000000a00 */
[----:B------:R-:W-:-:S04]  /*2250*/  UIMAD.WIDE.U32 UR8, UR7, UR12, URZ ;  /* 0x0000000c070872a5 */ /* 0x000fc8000f8e003f */
[----:B------:R-:W-:-:S12]  /*2260*/  @UP0 USHF.R.U32.HI UR7, URZ, UR13, UR9 ;  /* 0x0000000d3f070299 */ /* 0x000fd80008011609 */
.L_x_3440:
[----:B------:R-:W-:-:S04]  /*2270*/  UIMAD UR5, UR7, UR5, URZ ;  /* 0x00000005070572a4 */ /* 0x000fc8000f8e023f */
[----:B------:R-:W-:-:S04]  /*2280*/  UISETP.LT.AND UP0, UPT, UR10, UR5, UPT ;  /* 0x000000050a00728c */ /* 0x000fc8000bf01270 */
[----:B------:R-:W-:-:S12]  /*2290*/  USEL UR10, UR10, UR5, !UP0 ;  /* 0x000000050a0a7287 */ /* 0x000fd8000c000000 */
.L_x_3438:
[----:B------:R-:W-:Y:S02]  /*22a0*/  UIMAD.WIDE UR4, UR10, 0x2aaaaaab, URZ ;  /* 0x2aaaaaab0a0478a5 */ /* 0x000fe4000f8e023f */
[----:B------:R-:W-:Y:S02]  /*22b0*/  ULOP3.LUT UR61, UR59, 0xff, URZ, 0xc0, !UPT ;  /* 0x000000ff3b3d7892 */ /* 0x000fe4000f8ec03f */
[----:B------:R-:W-:Y:S02]  /*22c0*/  USHF.R.U32.HI UR4, URZ, 0x1f, UR5 ;  /* 0x0000001f3f047899 */ /* 0x000fe40008011605 */
[----:B------:R-:W-:Y:S02]  /*22d0*/  USHF.R.U32.HI UR59, URZ, 0x10, UR59 ;  /* 0x000000103f3b7899 */ /* 0x000fe4000801163b */
[----:B------:R-:W-:-:S04]  /*22e0*/  ULEA.HI.SX32 UR4, UR5, UR4, 0x1c ;  /* 0x0000000405047291 */ /* 0x000fc8000f8fe23f */
[----:B------:R-:W-:-:S04]  /*22f0*/  UISETP.LT.AND UP0, UPT, URZ, UR4, UPT ;  /* 0x000000043f00728c */ /* 0x000fc8000bf01270 */
[----:B------:R-:W-:-:S03]  /*2300*/  USEL UR40, URZ, UR4, !UP0 ;  /* 0x000000043f287287 */ /* 0x000fc6000c000000 */
[----:B------:R-:W-:Y:S01]  /*2310*/  UMOV UR4, URZ ;  /* 0x0000003f00047c82 */ /* 0x000fe20008000000 */
[----:B------:R-:W-:-:S06]  /*2320*/  UISETP.GT.AND UP0, UPT, UR6, UR40, UPT ;  /* 0x000000280600728c */ /* 0x000fcc000bf04270 */
[----:B------:R-:W-:-:S13]  /*2330*/  PLOP3.LUT P0, PT, PT, PT, UP0, 0x80, 0x0 ;  /* 0x000000000000781c */ /* 0x000fda0003f0f008 */
[----:B------:R-:W-:Y:S05]  /*2340*/  @!P0 BRA `(.L_x_3441) ;  /* 0x0000000000948947 */ /* 0x000fea0003800000 */
[----:B------:R-:W-:Y:S01]  /*2350*/  UISETP.NE.AND UP0, UPT, UR59, URZ, UPT ;  /* 0x0000003f3b00728c */ /* 0x000fe2000bf05270 */
[----:B------:R-:W-:-:S03]  /*2360*/  ULDC UR4, c[0x0][0xae8] ;  /* 0x0002ba0000047ab9 */ /* 0x000fc60000000800 */
[----:B------:R-:W-:-:S04]  /*2370*/  USEL UR10, UR59, UR4, UP0 ;  /* 0x000000043b0a7287 */ /* 0x000fc80008000000 */
[----:B------:R-:W-:Y:S02]  /*2380*/  UIADD3 UR4, UR10, -0x1, UR6 ;  /* 0xffffffff0a047890 */ /* 0x000fe4000fffe006 */
[----:B------:R-:W-:Y:S02]  /*2390*/  IMAD.U32 R3, RZ, RZ, UR10 ;  /* 0x0000000aff037e24 */ /* 0x000fe4000f8e00ff */
[----:B------:R-:W-:-:S03]  /*23a0*/  UIADD3 UR7, -UR40, UR4, URZ ;  /* 0x0000000428077290 */ /* 0x000fc6000fffe13f */
[-C--:B------:R-:W-:Y:S01]  /*23b0*/  IABS R0, R3.reuse ;  /* 0x0000000300007213 */ /* 0x080fe20000000000 */
[----:B------:R-:W-:Y:S01]  /*23c0*/  UMOV UR4, URZ ;  /* 0x0000003f00047c82 */ /* 0x000fe20008000000 */
[----:B-1----:R-:W-:Y:S01]  /*23d0*/  IABS R5, R3 ;  /* 0x0000000300057213 */ /* 0x002fe20000000000 */
[----:B------:R-:W-:Y:S01]  /*23e0*/  IMAD.U32 R4, RZ, RZ, UR7 ;  /* 0x00000007ff047e24 */ /* 0x000fe2000f8e00ff */
[----:B------:R-:W-:Y:S01]  /*23f0*/  R2UR UR11, R0 ;  /* 0x00000000000b72ca */ /* 0x000fe200000e0000 */
[----:B------:R-:W-:-:S03]  /*2400*/  ULOP3.LUT UR7, UR7, UR10, URZ, 0x3c, !UPT ;  /* 0x0000000a07077292 */ /* 0x000fc6000f8e3c3f */
[----:B------:R-:W-:-:S05]  /*2410*/  IABS R4, R4 ;  /* 0x0000000400047213 */ /* 0x000fca0000000000 */
[----:B------:R-:W-:-:S04]  /*2420*/  IMAD.MOV.U32 R3, RZ, RZ, R4 ;  /* 0x000000ffff037224 */ /* 0x000fc800078e0004 */
[----:B------:R-:W0:Y:S01]  /*2430*/  I2F.RP R0, UR11 ;  /* 0x0000000b00007d06 */ /* 0x000e220008209400 */
[----:B------:R-:W-:-:S07]  /*2440*/  R2UR UR9, R3 ;  /* 0x00000000030972ca */ /* 0x000fce00000e0000 */
        /* <DEDUP_REMOVED lines=21> */
.L_x_3441:
        /* <DEDUP_REMOVED lines=9> */
[----:B------:R-:W2:Y:S01]  /*2630*/  LDL R2, [R1+0x4c4] ;  /* 0x0004c40001027983 */ /* 0x000ea20000100800 */
[----:B------:R-:W-:Y:S01]  /*2640*/  VIADD R8, R72, 0x400 ;  /* 0x0000040048087836 */ /* 0x000fe20000000000 */
[----:B------:R-:W-:Y:S01]  /*2650*/  IADD3 R26, P5, R16, 0x58, RZ ;  /* 0x00000058101a7810 */ /* 0x000fe20007fbe0ff */
[----:B-1----:R-:W-:Y:S01]  /*2660*/  IMAD.MOV.U32 R4, RZ, RZ, 0x1 ;  /* 0x00000001ff047424 */ /* 0x002fe200078e00ff */
[----:B------:R-:W-:Y:S01]  /*2670*/  STL.64 [R1+0x58], RZ ;  /* 0x000058ff01007387 */ /* 0x000fe20000100a00 */
[----:B------:R-:W-:Y:S01]  /*2680*/  IMAD.MOV.U32 R5, RZ, RZ, RZ ;  /* 0x000000ffff057224 */ /* 0x000fe200078e00ff */
[----:B------:R-:W-:Y:S01]  /*2690*/  SHF.R.U32.HI R8, RZ, 0x4, R8 ;  /* 0x00000004ff087819 */ /* 0x000fe20000011608 */
[----:B------:R-:W-:Y:S01]  /*26a0*/  IMAD.MOV.U32 R6, RZ, RZ, 0x1 ;  /* 0x00000001ff067424 */ /* 0x000fe200078e00ff */
[----:B------:R-:W-:Y:S01]  /*26b0*/  STL.128 [R1+0x90], RZ ;  /* 0x000090ff01007387 */ /* 0x000fe20000100c00 */
[----:B------:R-:W-:Y:S01]  /*26c0*/  IMAD.MOV.U32 R7, RZ, RZ, RZ ;  /* 0x000000ffff077224 */ /* 0x000fe200078e00ff */
[----:B------:R-:W-:Y:S01]  /*26d0*/  LOP3.LUT R8, R8, 0x3fff, RZ, 0xc0, !PT ;  /* 0x00003fff08087812 */ /* 0x000fe200078ec0ff */
[----:B------:R-:W-:Y:S01]  /*26e0*/  IMAD.MOV.U32 R10, RZ, RZ, 0x1 ;  /* 0x00000001ff0a7424 */ /* 0x000fe200078e00ff */
[----:B------:R-:W-:Y:S01]  /*26f0*/  STL.128 [R1+0xa0], RZ ;  /* 0x0000a0ff01007387 */ /* 0x000fe20000100c00 */
[----:B------:R-:W-:Y:S01]  /*2700*/  IMAD.MOV.U32 R11, RZ, RZ, RZ ;  /* 0x000000ffff0b7224 */ /* 0x000fe200078e00ff */
[C---:B------:R-:W-:Y:S01]  /*2710*/  IADD3 R37, P6, R16.reuse, 0x60, RZ ;  /* 0x0000006010257810 */ /* 0x040fe20007fde0ff */
[----:B------:R-:W-:Y:S01]  /*2720*/  IMAD.X R27, RZ, RZ, R17, P5 ;  /* 0x000000ffff1b7224 */ /* 0x000fe200028e0611 */
[----:B------:R0:W-:Y:S01]  /*2730*/  STL.128 [R1+0x60], R4 ;  /* 0x0000600401007387 */ /* 0x0001e20000100c00 */
[----:B------:R-:W-:-:S02]  /*2740*/  IADD3 R36, P1, R16, 0x68, RZ ;  /* 0x0000006810247810 */ /* 0x000fc40007f3e0ff */
[C---:B------:R-:W-:Y:S01]  /*2750*/  IADD3 R35, P2, R16.reuse, 0x70, RZ ;  /* 0x0000007010237810 */ /* 0x040fe20007f5e0ff */
[----:B------:R-:W-:Y:S01]  /*2760*/  STL.64 [R1+0x70], R10 ;  /* 0x0000700a01007387 */ /* 0x000fe20000100a00 */
[--C-:B------:R-:W-:Y:S01]  /*2770*/  IMAD.X R38, RZ, RZ, R17.reuse, P6 ;  /* 0x000000ffff267224 */ /* 0x100fe200030e0611 */
[C---:B------:R-:W-:Y:S01]  /*2780*/  IADD3 R34, P3, R16.reuse, 0x78, RZ ;  /* 0x0000007810227810 */ /* 0x040fe20007f7e0ff */
[--C-:B------:R-:W-:Y:S01]  /*2790*/  IMAD.X R51, RZ, RZ, R17.reuse, P1 ;  /* 0x000000ffff337224 */ /* 0x100fe200008e0611 */
[----:B------:R-:W-:Y:S01]  /*27a0*/  STL.128 [R1+0xb0], RZ ;  /* 0x0000b0ff01007387 */ /* 0x000fe20000100c00 */
[--C-:B------:R-:W-:Y:S01]  /*27b0*/  IMAD.X R52, RZ, RZ, R17.reuse, P2 ;  /* 0x000000ffff347224 */ /* 0x100fe200010e0611 */
[C---:B------:R-:W-:Y:S01]  /*27c0*/  IADD3 R31, P4, R16.reuse, 0x80, RZ ;  /* 0x00000080101f7810 */ /* 0x040fe20007f9e0ff */
[----:B------:R-:W-:Y:S01]  /*27d0*/  IMAD.X R49, RZ, RZ, R17, P3 ;  /* 0x000000ffff317224 */ /* 0x000fe200018e0611 */
[----:B------:R-:W-:Y:S01]  /*27e0*/  STL.128 [R1+0xc0], RZ ;  /* 0x0000c0ff01007387 */ /* 0x000fe20000100c00 */
[----:B------:R-:W-:-:S02]  /*27f0*/  IADD3 R33, P5, R16, 0x88, RZ ;  /* 0x0000008810217810 */ /* 0x000fc40007fbe0ff */
[----:B------:R-:W-:Y:S01]  /*2800*/  IADD3 R32, P6, R16, 0x90, RZ ;  /* 0x0000009010207810 */ /* 0x000fe20007fde0ff */
[----:B0-----:R-:W-:Y:S01]  /*2810*/  IMAD.MOV.U32 R5, RZ, RZ, 0x40000040 ;  /* 0x40000040ff057424 */ /* 0x001fe200078e00ff */
[C---:B------:R-:W-:Y:S01]  /*2820*/  LOP3.LUT R6, R8.reuse, 0x3000000, RZ, 0xfc, !PT ;  /* 0x0300000008067812 */ /* 0x040fe200078efcff */
[----:B------:R-:W-:Y:S01]  /*2830*/  IMAD.MOV.U32 R7, RZ, RZ, 0x40000040 ;  /* 0x40000040ff077424 */ /* 0x000fe200078e00ff */
[----:B------:R-:W-:Y:S01]  /*2840*/  LOP3.LUT R8, R8, 0x10000, RZ, 0xfc, !PT ;  /* 0x0001000008087812 */ /* 0x000fe200078efcff */
[----:B------:R-:W-:Y:S01]  /*2850*/  STL.128 [R1+0xd0], RZ ;  /* 0x0000d0ff01007387 */ /* 0x000fe20000100c00 */
[C---:B------:R-:W-:Y:S01]  /*2860*/  IADD3 R45, P1, R16.reuse, 0xf0, RZ ;  /* 0x000000f0102d7810 */ /* 0x040fe20007f3e0ff */
[--C-:B------:R-:W-:Y:S01]  /*2870*/  IMAD.X R50, RZ, RZ, R17.reuse, P4 ;  /* 0x000000ffff327224 */ /* 0x100fe200020e0611 */
[----:B------:R-:W-:Y:S01]  /*2880*/  IADD3 R43, P2, R16, 0xf8, RZ ;  /* 0x000000f8102b7810 */ /* 0x000fe20007f5e0ff */
[----:B------:R-:W-:Y:S01]  /*2890*/  STL.128 [R1+0xe0], RZ ;  /* 0x0000e0ff01007387 */ /* 0x000fe20000100c00 */
[----:B------:R-:W-:-:S02]  /*28a0*/  IMAD.X R48, RZ, RZ, R17, P5 ;  /* 0x000000ffff307224 */ /* 0x000fc400028e0611 */
[--C-:B------:R-:W-:Y:S02]  /*28b0*/  IMAD.X R47, RZ, RZ, R17.reuse, P6 ;  /* 0x000000ffff2f7224 */ /* 0x100fe400030e0611 */
[--C-:B------:R-:W-:Y:S02]  /*28c0*/  IMAD.X R46, RZ, RZ, R17.reuse, P1 ;  /* 0x000000ffff2e7224 */ /* 0x100fe400008e0611 */
[----:B------:R-:W-:Y:S01]  /*28d0*/  IMAD.X R44, RZ, RZ, R17, P2 ;  /* 0x000000ffff2c7224 */ /* 0x000fe200010e0611 */
[----:B--2---:R-:W0:Y:S02]  /*28e0*/  SHFL.IDX PT, R0, R2, RZ, 0x1f ;  /* 0x00001fff02007589 */ /* 0x004e2400000e0000 */
[----:B0-----:R-:W-:-:S04]  /*28f0*/  LEA.HI R2, R0, R0, RZ, 0x1 ;  /* 0x0000000000027211 */ /* 0x001fc800078f08ff */
[----:B------:R-:W-:Y:S01]  /*2900*/  LOP3.LUT R3, R2, 0x7fffe, RZ, 0xc0, !PT ;  /* 0x0007fffe02037812 */ /* 0x000fe200078ec0ff */
[----:B------:R-:W-:-:S04]  /*2910*/  VIADD R2, R72, 0x1c400 ;  /* 0x0001c40048027836 */ /* 0x000fc80000000000 */
[----:B------:R-:W-:Y:S01]  /*2920*/  IMAD.IADD R0, R0, 0x1, -R3 ;  /* 0x0000000100007824 */ /* 0x000fe200078e0a03 */
[----:B------:R-:W-:Y:S01]  /*2930*/  SHF.R.U32.HI R2, RZ, 0x4, R2 ;  /* 0x00000004ff027819 */ /* 0x000fe20000011602 */
[----:B------:R-:W-:-:S03]  /*2940*/  VIADD R3, R72, 0x18400 ;  /* 0x0001840048037836 */ /* 0x000fc60000000000 */
[----:B------:R-:W-:Y:S01]  /*2950*/  LOP3.LUT R2, R2, 0x3fff, RZ, 0xc0, !PT ;  /* 0x00003fff02027812 */ /* 0x000fe200078ec0ff */
[----:B------:R-:W-:Y:S01]  /*2960*/  IMAD R0, R0, 0x2000, R3 ;  /* 0x0000200000007824 */ /* 0x000fe200078e0203 */
[----:B------:R-:W-:Y:S02]  /*2970*/  LOP3.LUT P0, RZ, R3, 0x1bf, RZ, 0xc0, !PT ;  /* 0x000001bf03ff7812 */ /* 0x000fe4000780c0ff */
[----:B------:R-:W-:Y:S01]  /*2980*/  LOP3.LUT R4, R2, 0x10000, RZ, 0xfc, !PT ;  /* 0x0001000002047812 */ /* 0x000fe200078efcff */
[----:B------:R-:W-:Y:S01]  /*2990*/  VIADD R3, R0, 0xa000 ;  /* 0x0000a00000037836 */ /* 0x000fe20000000000 */
[----:B------:R-:W-:-:S03]  /*29a0*/  SHF.R.U32.HI R0, RZ, 0x4, R0 ;  /* 0x00000004ff007819 */ /* 0x000fc60000011600 */
[----:B------:R0:W-:Y:S01]  /*29b0*/  STL.128 [R1+0x80], R4 ;  /* 0x0000800401007387 */ /* 0x0001e20000100c00 */
[----:B------:R-:W-:Y:S02]  /*29c0*/  SHF.R.U32.HI R3, RZ, 0x4, R3 ;  /* 0x00000004ff037819 */ /* 0x000fe40000011603 */
[----:B------:R-:W-:Y:S02]  /*29d0*/  LOP3.LUT R0, R0, 0x3fff, RZ, 0xc0, !PT ;  /* 0x00003fff00007812 */ /* 0x000fe400078ec0ff */
[----:B------:R-:W-:Y:S02]  /*29e0*/  LOP3.LUT R3, R3, 0x3fff, RZ, 0xc0, !PT ;  /* 0x00003fff03037812 */ /* 0x000fe400078ec0ff */
[----:B------:R-:W-:Y:S02]  /*29f0*/  LOP3.LUT R2, R0, 0x10000, RZ, 0xfc, !PT ;  /* 0x0001000000027812 */ /* 0x000fe400078efcff */
[----:B------:R-:W-:Y:S01]  /*2a00*/  LOP3.LUT R0, R3, 0x10000, RZ, 0xfc, !PT ;  /* 0x0001000003007812 */ /* 0x000fe200078efcff */
[----:B------:R-:W-:-:S05]  /*2a10*/  IMAD.MOV.U32 R3, RZ, RZ, 0x40000040 ;  /* 0x40000040ff037424 */ /* 0x000fca00078e00ff */
[----:B------:R1:W-:Y:S01]  /*2a20*/  STL.64 [R1+0x78], R2 ;  /* 0x0000780201007387 */ /* 0x0003e20000100a00 */
[----:B0-----:R-:W-:Y:S02]  /*2a30*/  IMAD.MOV.U32 R6, RZ, RZ, R8 ;  /* 0x000000ffff067224 */ /* 0x001fe400078e0008 */
[----:B------:R-:W-:-:S05]  /*2a40*/  IMAD.MOV.U32 R4, RZ, RZ, R0 ;  /* 0x000000ffff047224 */ /* 0x000fca00078e0000 */
[----:B------:R1:W-:Y:S01]  /*2a50*/  STL.128 [R1+0xf0], R4 ;  /* 0x0000f00401007387 */ /* 0x0003e20000100c00 */
[----:B------:R-:W-:Y:S05]  /*2a60*/  @!P0 BRA `(.L_x_3443) ;  /* 0x0000000000408947 */ /* 0x000fea0003800000 */
[----:B-1----:R-:W-:Y:S01]  /*2a70*/  MOV R2, 0x0 ;  /* 0x0000000000027802 */ /* 0x002fe20000000f00 */
        /* <DEDUP_REMOVED lines=15> */
.L_x_3443:
[----:B------:R-:W2:Y:S01]  /*2b70*/  LDL R42, [R1+0x1fc] ;  /* 0x0001fc00012a7983 */ /* 0x000ea20000100800 */
[----:B-1----:R-:W0:Y:S01]  /*2b80*/  LDC.64 R2, c[0x0][0xad8] ;  /* 0x0002b600ff027b82 */ /* 0x002e220000000a00 */
[----:B------:R-:W-:Y:S01]  /*2b90*/  IADD3 R20, P0, R16, 0x100, RZ ;  /* 0x0000010010147810 */ /* 0x000fe20007f1e0ff */
[----:B------:R-:W-:Y:S01]  /*2ba0*/  IMAD.U32 R9, RZ, RZ, UR45 ;  /* 0x0000002dff097e24 */ /* 0x000fe2000f8e00ff */
[----:B------:R-:W1:Y:S01]  /*2bb0*/  S2R R53, SR_TID.X ;  /* 0x0000000000357919 */ /* 0x000e620000002100 */
[----:B------:R-:W-:Y:S01]  /*2bc0*/  IMAD.U32 R8, RZ, RZ, UR44 ;  /* 0x0000002cff087e24 */ /* 0x000fe2000f8e00ff */
[----:B------:R-:W-:Y:S01]  /*2bd0*/  BSSY B0, `(.L_x_3444) ;  /* 0x000001c000007945 */ /* 0x000fe20003800000 */
[----:B------:R-:W-:Y:S01]  /*2be0*/  IMAD.MOV.U32 R12, RZ, RZ, RZ ;  /* 0x000000ffff0c7224 */ /* 0x000fe200078e00ff */
[----:B------:R3:W-:Y:S01]  /*2bf0*/  STL.64 [R1+0x110], R26 ;  /* 0x0001101a01007387 */ /* 0x0007e20000100a00 */
[----:B------:R-:W4:Y:S01]  /*2c00*/  LDC.64 R4, c[0x0][0xae0] ;  /* 0x0002b800ff047b82 */ /* 0x000f220000000a00 */
[----:B------:R-:W-:-:S02]  /*2c10*/  IMAD.X R21, RZ, RZ, R17, P0 ;  /* 0x000000ffff157224 */ /* 0x000fc400000e0611 */
[----:B------:R0:W-:Y:S04]  /*2c20*/  STL.64 [R1+0x100], R178 ;  /* 0x000100b201007387 */ /* 0x0001e80000100a00 */
[----:B------:R0:W-:Y:S01]  /*2c30*/  STL.64 [R1+0x108], R20 ;  /* 0x0001081401007387 */ /* 0x0001e20000100a00 */
[----:B------:R-:W5:Y:S03]  /*2c40*/  LDC R10, c[0x0][0xad4] ;  /* 0x0002b500ff0a7b82 */ /* 0x000f660000000800 */
[----:B------:R0:W-:Y:S04]  /*2c50*/  STL.U8 [R1+0x118], RZ ;  /* 0x000118ff01007387 */ /* 0x0001e80000100000 */
[----:B------:R0:W-:Y:S01]  /*2c60*/  STL.U8 [R1+0x14c], RZ ;  /* 0x00014cff01007387 */ /* 0x0001e20000100000 */
[----:B------:R-:W3:Y:S01]  /*2c70*/  LDC.64 R6, c[0x0][0x448] ;  /* 0x00011200ff067b82 */ /* 0x000ee20000000a00 */
[----:B0-----:R-:W-:-:S02]  /*2c80*/  IMAD.MOV.U32 R11, RZ, RZ, R2 ;  /* 0x000000ffff0b7224 */ /* 0x001fc400078e0002 */
[----:B------:R-:W-:-:S05]  /*2c90*/  IMAD.MOV.U32 R13, RZ, RZ, R3 ;  /* 0x000000ffff0d7224 */ /* 0x000fca00078e0003 */
[----:B------:R-:W0:Y:S01]  /*2ca0*/  LDC R224, c[0x0][0x450] ;  /* 0x00011400ffe07b82 */ /* 0x000e220000000800 */
[----:B----4-:R-:W-:Y:S02]  /*2cb0*/  IMAD.MOV.U32 R14, RZ, RZ, R4 ;  /* 0x000000ffff0e7224 */ /* 0x010fe400078e0004 */
[----:B------:R-:W-:Y:S02]  /*2cc0*/  IMAD.MOV.U32 R15, RZ, RZ, R5 ;  /* 0x000000ffff0f7224 */ /* 0x000fe400078e0005 */
[----:B-1----:R-:W-:Y:S01]  /*2cd0*/  VIADD R217, R53, 0xffffff80 ;  /* 0xffffff8035d97836 */ /* 0x002fe20000000000 */
[----:B-----5:R1:W-:Y:S04]  /*2ce0*/  STL.128 [R1+0x120], R8 ;  /* 0x0001200801007387 */ /* 0x0203e80000100c00 */
[----:B------:R1:W-:Y:S04]  /*2cf0*/  STL.128 [R1+0x130], R12 ;  /* 0x0001300c01007387 */ /* 0x0003e80000100c00 */
[----:B---3--:R1:W-:Y:S04]  /*2d00*/  STL.64 [R1+0x140], R6 ;  /* 0x0001400601007387 */ /* 0x0083e80000100a00 */
[----:B------:R1:W-:Y:S04]  /*2d10*/  STL [R1+0x11c], R217 ;  /* 0x00011cd901007387 */ /* 0x0003e80000100800 */
[----:B0-----:R1:W-:Y:S01]  /*2d20*/  STL [R1+0x148], R224 ;  /* 0x000148e001007387 */ /* 0x0013e20000100800 */
[----:B--2---:R-:W-:-:S04]  /*2d30*/  LEA.HI R0, R42, R42, RZ, 0x1 ;  /* 0x0000002a2a007211 */ /* 0x004fc800078f08ff */
[----:B------:R-:W-:-:S05]  /*2d40*/  LOP3.LUT R27, R0, 0xfffffffe, RZ, 0xc0, !PT ;  /* 0xfffffffe001b7812 */ /* 0x000fca00078ec0ff */
[----:B------:R-:W-:-:S05]  /*2d50*/  IMAD.IADD R0, R42, 0x1, -R27 ;  /* 0x000000012a007824 */ /* 0x000fca00078e0a1b */
[----:B------:R-:W-:-:S04]  /*2d60*/  SHF.L.U32 R27, R0, 0x1f, RZ ;  /* 0x0000001f001b7819 */ /* 0x000fc800000006ff */
[----:B------:R-:W0:Y:S02]  /*2d70*/  SYNCS.PHASECHK.TRANS64.TRYWAIT P0, [R72+URZ+0x32400], R27 ;  /* 0x0324001b480075a7 */ /* 0x000e24000800017f */
[----:B01----:R-:W-:Y:S05]  /*2d80*/  @!P0 BRA `(.L_x_3445) ;  /* 0x0000028000e88947 */ /* 0x003fea0003800000 */
.L_x_3663:
[----:B------:R-:W-:Y:S05]  /*2d90*/  BSYNC B0 ;  /* 0x0000000000007941 */ /* 0x000fea0003800000 */
.L_x_3444:
[----:B------:R-:W2:Y:S04]  /*2da0*/  LDL R9, [R1+0x4b4] ;  /* 0x0004b40001097983 */ /* 0x000ea80000100800 */
[----:B------:R-:W2:Y:S04]  /*2db0*/  LDL R8, [R1+0x4b8] ;  /* 0x0004b80001087983 */ /* 0x000ea80000100800 */
[----:B------:R-:W3:Y:S04]  /*2dc0*/  LDL R0, [R1+0x4c0] ;  /* 0x0004c00001007983 */ /* 0x000ee80000100800 */
[----:B------:R-:W0:Y:S04]  /*2dd0*/  LDL R6, [R1+0x4bc] ;  /* 0x0004bc0001067983 */ /* 0x000e280000100800 */
[----:B------:R-:W4:Y:S04]  /*2de0*/  LDL R42, [R1] ;  /* 0x00000000012a7983 */ /* 0x000f280000100800 */
[----:B------:R1:W5:Y:S01]  /*2df0*/  LDL.64 R12, [R1+0x1f0] ;  /* 0x0001f000010c7983 */ /* 0x0003620000100a00 */
[----:B------:R-:W-:-:S02]  /*2e00*/  IMAD.MOV.U32 R10, RZ, RZ, R37 ;  /* 0x000000ffff0a7224 */ /* 0x000fc400078e0025 */
[----:B------:R-:W-:Y:S01]  /*2e10*/  IMAD.MOV.U32 R11, RZ, RZ, R38 ;  /* 0x000000ffff0b7224 */ /* 0x000fe200078e0026 */
[C---:B------:R-:W-:Y:S01]  /*2e20*/  IADD3 R14, P0, R16.reuse, 0x14c, RZ ;  /* 0x0000014c100e7810 */ /* 0x040fe20007f1e0ff */
[----:B------:R-:W1:Y:S01]  /*2e30*/  S2R R53, SR_TID.X ;  /* 0x0000000000357919 */ /* 0x000e620000002100 */
[----:B------:R-:W-:Y:S05]  /*2e40*/  WARPSYNC.ALL ;  /* 0x0000000000007948 */ /* 0x000fea0003800000 */
[----:B------:R-:W-:Y:S01]  /*2e50*/  BSSY B0, `(.L_x_3446) ;  /* 0x0000037000007945 */ /* 0x000fe20003800000 */
[----:B-1----:R-:W-:Y:S01]  /*2e60*/  SHF.R.U32.HI R37, RZ, 0x7, R53 ;  /* 0x00000007ff257819 */ /* 0x002fe20000011635 */
[----:B--2---:R1:W-:Y:S01]  /*2e70*/  STL.128 [R1+0x150], R8 ;  /* 0x0001500801007387 */ /* 0x0043e20000100c00 */
[----:B---3--:R-:W-:Y:S01]  /*2e80*/  IMAD.MOV.U32 R26, RZ, RZ, R0 ;  /* 0x000000ffff1a7224 */ /* 0x008fe200078e0000 */
[----:B------:R-:W-:Y:S01]  /*2e90*/  IADD3 R0, P2, R16, 0x230, RZ ;  /* 0x0000023010007810 */ /* 0x000fe20007f5e0ff */
[----:B-1----:R-:W-:-:S02]  /*2ea0*/  IMAD.MOV.U32 R8, RZ, RZ, R34 ;  /* 0x000000ffff087224 */ /* 0x002fc400078e0022 */
[----:B------:R-:W-:Y:S02]  /*2eb0*/  IMAD.MOV.U32 R9, RZ, RZ, R49 ;  /* 0x000000ffff097224 */ /* 0x000fe400078e0031 */
[----:B------:R-:W-:Y:S02]  /*2ec0*/  IMAD.MOV.U32 R10, RZ, RZ, R31 ;  /* 0x000000ffff0a7224 */ /* 0x000fe400078e001f */
[----:B------:R-:W-:-:S05]  /*2ed0*/  IMAD.MOV.U32 R11, RZ, RZ, R50 ;  /* 0x000000ffff0b7224 */ /* 0x000fca00078e0032 */
[----:B------:R1:W-:Y:S01]  /*2ee0*/  STL.128 [R1+0x170], R8 ;  /* 0x0001700801007387 */ /* 0x0003e20000100c00 */
[----:B0-----:R-:W-:Y:S01]  /*2ef0*/  IMAD.MOV.U32 R27, RZ, RZ, R6 ;  /* 0x000000ffff1b7224 */ /* 0x001fe200078e0006 */
[----:B------:R-:W-:Y:S01]  /*2f00*/  IADD3 R6, P1, R16, 0x108, RZ ;  /* 0x0000010810067810 */ /* 0x000fe20007f3e0ff */
[--C-:B------:R-:W-:Y:S02]  /*2f10*/  IMAD.X R31, RZ, RZ, R17.reuse, P0 ;  /* 0x000000ffff1f7224 */ /* 0x100fe400000e0611 */
[----:B------:R-:W-:Y:S02]  /*2f20*/  IMAD.X R15, RZ, RZ, R17, P2 ;  /* 0x000000ffff0f7224 */ /* 0x000fe400010e0611 */
[----:B-1----:R-:W-:Y:S02]  /*2f30*/  IMAD.MOV.U32 R8, RZ, RZ, R30 ;  /* 0x000000ffff087224 */ /* 0x002fe400078e001e */
[----:B------:R-:W-:Y:S02]  /*2f40*/  IMAD.MOV.U32 R9, RZ, RZ, R41 ;  /* 0x000000ffff097224 */ /* 0x000fe400078e0029 */
[----:B------:R-:W-:-:S02]  /*2f50*/  IMAD.MOV.U32 R10, RZ, RZ, R35 ;  /* 0x000000ffff0a7224 */ /* 0x000fc400078e0023 */
[----:B------:R-:W-:-:S05]  /*2f60*/  IMAD.MOV.U32 R11, RZ, RZ, R52 ;  /* 0x000000ffff0b7224 */ /* 0x000fca00078e0034 */
[----:B------:R0:W-:Y:S01]  /*2f70*/  STL.128 [R1+0x190], R8 ;  /* 0x0001900801007387 */ /* 0x0001e20000100c00 */
[----:B------:R-:W-:Y:S02]  /*2f80*/  IMAD.X R21, RZ, RZ, R17, P1 ;  /* 0x000000ffff157224 */ /* 0x000fe400008e0611 */
[----:B0-----:R-:W-:Y:S02]  /*2f90*/  IMAD.MOV.U32 R8, RZ, RZ, R45 ;  /* 0x000000ffff087224 */ /* 0x001fe400078e002d */
[----:B------:R-:W-:Y:S02]  /*2fa0*/  IMAD.MOV.U32 R9, RZ, RZ, R46 ;  /* 0x000000ffff097224 */ /* 0x000fe400078e002e */
[----:B------:R-:W-:Y:S02]  /*2fb0*/  IMAD.MOV.U32 R10, RZ, RZ, R43 ;  /* 0x000000ffff0a7224 */ /* 0x000fe400078e002b */
[----:B------:R-:W-:-:S05]  /*2fc0*/  IMAD.MOV.U32 R11, RZ, RZ, R44 ;  /* 0x000000ffff0b7224 */ /* 0x000fca00078e002c */
[----:B------:R0:W-:Y:S01]  /*2fd0*/  STL.128 [R1+0x1a0], R8 ;  /* 0x0001a00801007387 */ /* 0x0001e20000100c00 */
[----:B------:R-:W-:Y:S01]  /*2fe0*/  IADD3 R20, P0, R16, 0x118, RZ ;  /* 0x0000011810147810 */ /* 0x000fe20007f1e0ff */
        /* <DEDUP_REMOVED lines=10> */
[----:B------:R-:W-:Y:S01]  /*3090*/  IMAD.X R21, RZ, RZ, R17, P0 ;  /* 0x000000ffff157224 */ /* 0x000fe200000e0611 */
[----:B----4-:R-:W-:Y:S02]  /*30a0*/  LOP3.LUT R0, R42, 0x1, RZ, 0xfc, !PT ;  /* 0x000000012a007812 */ /* 0x010fe400078efcff */
[----:B------:R-:W-:Y:S01]  /*30b0*/  STL.128 [R1+0x180], R24 ;  /* 0x0001801801007387 */ /* 0x000fe20000100c00 */
[----:B0-----:R-:W-:Y:S02]  /*30c0*/  IMAD.MOV.U32 R8, RZ, RZ, R28 ;  /* 0x000000ffff087224 */ /* 0x001fe400078e001c */
[----:B------:R-:W-:Y:S02]  /*30d0*/  IMAD.MOV.U32 R9, RZ, RZ, R39 ;  /* 0x000000ffff097224 */ /* 0x000fe400078e0027 */
[----:B------:R-:W-:Y:S02]  /*30e0*/  IMAD.MOV.U32 R10, RZ, RZ, R36 ;  /* 0x000000ffff0a7224 */ /* 0x000fe400078e0024 */
[----:B------:R-:W-:-:S05]  /*30f0*/  IMAD.MOV.U32 R11, RZ, RZ, R51 ;  /* 0x000000ffff0b7224 */ /* 0x000fca00078e0033 */
[----:B------:R0:W-:Y:S04]  /*3100*/  STL.128 [R1+0x1d0], R8 ;  /* 0x0001d00801007387 */ /* 0x0001e80000100c00 */
[----:B------:R1:W-:Y:S01]  /*3110*/  STL.128 [R1+0x160], R20 ;  /* 0x0001601401007387 */ /* 0x0003e20000100c00 */
[----:B------:R-:W-:Y:S01]  /*3120*/  ISETP.NE.AND P1, PT, R0, 0x3, PT ;  /* 0x000000030000780c */ /* 0x000fe20003f25270 */
[----:B0-----:R-:W-:Y:S02]  /*3130*/  IMAD.MOV.U32 R8, RZ, RZ, R32 ;  /* 0x000000ffff087224 */ /* 0x001fe400078e0020 */
[----:B------:R-:W-:Y:S02]  /*3140*/  IMAD.MOV.U32 R9, RZ, RZ, R47 ;  /* 0x000000ffff097224 */ /* 0x000fe400078e002f */
[----:B------:R-:W-:-:S02]  /*3150*/  IMAD.MOV.U32 R10, RZ, RZ, R33 ;  /* 0x000000ffff0a7224 */ /* 0x000fc400078e0021 */
[----:B------:R-:W-:-:S05]  /*3160*/  IMAD.MOV.U32 R11, RZ, RZ, R48 ;  /* 0x000000ffff0b7224 */ /* 0x000fca00078e0030 */
[----:B------:R1:W-:Y:S01]  /*3170*/  STL.128 [R1+0x1e0], R8 ;  /* 0x0001e00801007387 */ /* 0x0003e20000100c00 */
[----:B------:R-:W-:-:S05]  /*3180*/  VIADD R6, R37, 0x8 ;  /* 0x0000000825067836 */ /* 0x000fca0000000000 */
[----:B------:R1:W-:Y:S06]  /*3190*/  BAR.SYNC.DEFER_BLOCKING R6, 0x100 ;  /* 0x000400060000751d */ /* 0x0003ec0000010000 */
[----:B------:R-:W-:Y:S05]  /*31a0*/  @!P1 BRA `(.L_x_3447) ;  /* 0x0000000000049947 */ /* 0x000fea0003800000 */
[----:B------:R-:W-:Y:S01]  /*31b0*/  BPT.TRAP 0x1 ;  /* 0x000000040000795c */ /* 0x000fe20000300000 */
.L_x_3447:
[----:B------:R-:W-:Y:S05]  /*31c0*/  BSYNC B0 ;  /* 0x0000000000007941 */ /* 0x000fea0003800000 */
.L_x_3446:
[----:B-1----:R-:W2:Y:S01]  /*31d0*/  LDL.64 R8, [R1+0x18] ;  /* 0x0000180001087983 */ /* 0x002ea20000100a00 */
[----:B-----5:R-:W-:Y:S01]  /*31e0*/  SHF.L.U32 R13, R13, 0x1f, RZ ;  /* 0x0000001f0d0d7819 */ /* 0x020fe200000006ff */
[----:B------:R-:W-:Y:S01]  /*31f0*/  BSSY B0, `(.L_x_3448) ;  /* 0x0000006000007945 */ /* 0x000fe20003800000 */
[----:B--2---:R-:W-:-:S05]  /*3200*/  MOV R9, R8 ;  /* 0x0000000800097202 */ /* 0x004fca0000000f00 */
[----:B------:R-:W-:-:S04]  /*3210*/  IMAD R12, R12, 0x8, R9 ;  /* 0x000000080c0c7824 */ /* 0x000fc800078e0209 */
[----:B------:R0:W1:Y:S01]  /*3220*/  SYNCS.PHASECHK.TRANS64.TRYWAIT P0, [R12+URZ], R13 ;  /* 0x0000000d0c0075a7 */ /* 0x000062000800017f */
[----:B------:R-:W-:Y:S05]  /*3230*/  @!P1 BRA `(.L_x_3449) ;  /* 0x0000000000049947 */ /* 0x000fea0003800000 */
[----:B------:R-:W-:Y:S01]  /*3240*/  BPT.TRAP 0x1 ;  /* 0x000000040000795c */ /* 0x000fe20000300000 */
.L_x_3449:
[----:B------:R-:W-:Y:S05]  /*3250*/  BSYNC B0 ;  /* 0x0000000000007941 */ /* 0x000fea0003800000 */
.L_x_3448:
[----:B------:R-:W-:Y:S04]  /*3260*/  BSSY B0, `(.L_x_3450) ;  /* 0x0000004000007945 */ /* 0x000fe80003800000 */
[----:B-1----:R-:W-:Y:S05]  /*3270*/  @P0 BRA `(.L_x_3451) ;  /* 0x0000000000080947 */ /* 0x002fea0003800000 */
[----:B------:R-:W1:Y:S02]  /*3280*/  SYNCS.PHASECHK.TRANS64.TRYWAIT P0, [R12+URZ], R13 ;  /* 0x0000000d0c0075a7 */ /* 0x000e64000800017f */
[----:B-1----:R-:W-:Y:S05]  /*3290*/  @!P0 BRA `(.L_x_3452) ;  /* 0x0000027c00b88947 */ /* 0x002fea0003800000 */
.L_x_3451:
[----:B------:R-:W-:Y:S05]  /*32a0*/  BSYNC B0 ;  /* 0x0000000000007941 */ /* 0x000fea0003800000 */
.L_x_3450:
[----:B------:R-:W2:Y:S04]  /*32b0*/  LDL R21, [R1+0x1f0] ;  /* 0x0001f00001157983 */ /* 0x000ea80000100800 */
[----:B------:R-:W2:Y:S01]  /*32c0*/  LDL.64 R8, [R1+0x80] ;  /* 0x0000800001087983 */ /* 0x000ea20000100a00 */
[----:B------:R-:W-:Y:S05]  /*32d0*/  WARPSYNC.ALL ;  /* 0x0000000000007948 */ /* 0x000fea0003800000 */
[----:B------:R-:W3:Y:S04]  /*32e0*/  LDL.64 R24, [R1+0x78] ;  /* 0x0000780001187983 */ /* 0x000ee80000100a00 */
[----:B------:R-:W4:Y:S04]  /*32f0*/  LDL.64 R10, [R1+0x78] ;  /* 0x00007800010a7983 */ /* 0x000f280000100a00 */
[----:B01----:R-:W5:Y:S01]  /*3300*/  LDL.64 R12, [R1+0x78] ;  /* 0x00007800010c7983 */ /* 0x003f620000100a00 */
[----:B--2---:R-:W-:-:S03]  /*3310*/  IMAD R8, R21, 0x300, R8 ;  /* 0x0000030015087824 */ /* 0x004fc600078e0208 */
[----:B------:R-:W2:Y:S01]  /*3320*/  LDL.64 R14, [R1+0x78] ;  /* 0x00007800010e7983 */ /* 0x000ea20000100a00 */
[----:B------:R-:W-:Y:S02]  /*3330*/  R2UR UR7, R9 ;  /* 0x00000000090772ca */ /* 0x000fe400000e0000 */
[C---:B------:R-:W-:Y:S01]  /*3340*/  R2UR UR6, R8.reuse ;  /* 0x00000000080672ca */ /* 0x040fe200000e0000 */
[----:B------:R-:W2:Y:S01]  /*3350*/  LDL R73, [R1+0x1fc] ;  /* 0x0001fc0001497983 */ /* 0x000ea20000100800 */
[----:B------:R-:W-:Y:S01]  /*3360*/  VIADD R20, R8, 0x2 ;  /* 0x0000000208147836 */ /* 0x000fe20000000000 */
[----:B------:R-:W-:Y:S01]  /*3370*/  BSSY B0, `(.L_x_3453) ;  /* 0x000002e000007945 */ /* 0x000fe20003800000 */
[----:B------:R-:W-:Y:S01]  /*3380*/  IMAD.MOV.U32 R21, RZ, RZ, R9 ;  /* 0x000000ffff157224 */ /* 0x000fe200078e0009 */
[----:B------:R0:W-:Y:S01]  /*3390*/  STL [R1+0x60], RZ ;  /* 0x000060ff01007387 */ /* 0x0001e20000100800 */
[----:B---3--:R-:W-:Y:S02]  /*33a0*/  R2UR UR4, R24 ;  /* 0x00000000180472ca */ /* 0x008fe400000e0000 */
[----:B------:R-:W-:-:S02]  /*33b0*/  R2UR UR5, R25 ;  /* 0x00000000190572ca */ /* 0x000fc400000e0000 */
[----:B------:R-:W-:Y:S01]  /*33c0*/  WARPGROUP.ARRIVE ;  /* 0x00000000000079c5 */ /* 0x000fe20000000000 */
[----:B----4-:R-:W-:Y:S02]  /*33d0*/  VIADD R10, R10, 0x2 ;  /* 0x000000020a0a7836 */ /* 0x010fe40000000000 */
[----:B-----5:R-:W-:Y:S02]  /*33e0*/  VIADD R12, R12, 0x4 ;  /* 0x000000040c0c7836 */ /* 0x020fe40000000000 */
[----:B--2---:R-:W-:-:S06]  /*33f0*/  VIADD R14, R14, 0x6 ;  /* 0x000000060e0e7836 */ /* 0x004fcc0000000000 */
[----:B------:R-:W-:Y:S01]  /*3400*/  HGMMA.64x96x16.F32.BF16 R24, gdesc[UR4], RZ, !UPT, gsb0 ;  /* 0x01600000041879f0 */ /* 0x000fe2000c0018ff */
[----:B------:R-:W-:Y:S02]  /*3410*/  R2UR UR6, R20 ;  /* 0x00000000140672ca */ /* 0x000fe400000e0000 */
[----:B------:R-:W-:Y:S02]  /*3420*/  R2UR UR7, R21 ;  /* 0x00000000150772ca */ /* 0x000fe400000e0000 */
[----:B------:R-:W-:Y:S01]  /*3430*/  R2UR UR4, R10 ;  /* 0x000000000a0472ca */ /* 0x000fe200000e0000 */
[C---:B------:R-:W-:Y:S01]  /*3440*/  VIADD R10, R8.reuse, 0x4 ;  /* 0x00000004080a7836 */ /* 0x040fe20000000000 */
        /* <DEDUP_REMOVED lines=18> */
[----:B------:R-:W-:Y:S01]  /*3570*/  LOP3.LUT R8, R0, 0xfffffffe, RZ, 0xc0, !PT ;  /* 0xfffffffe00087812 */ /* 0x000fe200078ec0ff */
[----:B------:R-:W-:-:S04]  /*3580*/  IMAD.MOV.U32 R0, RZ, RZ, 0x1 ;  /* 0x00000001ff007424 */ /* 0x000fc800078e00ff */
[----:B------:R-:W-:Y:S01]  /*3590*/  IMAD.IADD R8, R73, 0x1, -R8 ;  /* 0x0000000149087824 */ /* 0x000fe200078e0a08 */
[----:B------:R0:W-:Y:S04]  /*35a0*/  STL [R1+0x60], R0 ;  /* 0x0000600001007387 */ /* 0x0001e80000100800 */
[----:B------:R-:W-:Y:S01]  /*35b0*/  SHF.L.U32 R9, R8, 0x1f, RZ ;  /* 0x0000001f08097819 */ /* 0x000fe200000006ff */
[----:B------:R0:W-:Y:S04]  /*35c0*/  STL [R1+0x60], R0 ;  /* 0x0000600001007387 */ /* 0x0001e80000100800 */
[----:B------:R0:W-:Y:S04]  /*35d0*/  STL [R1+0x60], R0 ;  /* 0x0000600001007387 */ /* 0x0001e80000100800 */
[----:B------:R0:W-:Y:S01]  /*35e0*/  STL [R1+0x60], R0 ;  /* 0x0000600001007387 */ /* 0x0001e20000100800 */
[----:B------:R-:W-:-:S02]  /*35f0*/  WARPGROUP.DEPBAR.LE gsb0, 0x0 ;  /* 0x00008000000079c5 */ /* 0x000fc40000010000 */
[----:B------:R-:W-:-:S06]  /*3600*/  WARPGROUP.ARRIVE ;  /* 0x00000000000079c5 */ /* 0x000fcc0000000000 */
[----:B------:R-:W-:Y:S03]  /*3610*/  HGMMA.64x96x16.F32.BF16 R24, gdesc[UR4], R24, gsb0 ;  /* 0x01600000041879f0 */ /* 0x000fe60008001818 */
[----:B------:R-:W-:Y:S02]  /*3620*/  WARPGROUP.DEPBAR.LE gsb0, 0x0 ;  /* 0x00008000000079c5 */ /* 0x000fe40000010000 */
[----:B------:R-:W1:Y:S02]  /*3630*/  SYNCS.PHASECHK.TRANS64.TRYWAIT P0, [R72+URZ+0x32410], R9 ;  /* 0x03241009480075a7 */ /* 0x000e64000800017f */
[----:B01----:R-:W-:Y:S05]  /*3640*/  @!P0 BRA `(.L_x_3454) ;  /* 0x0000027800e08947 */ /* 0x003fea0003800000 */
.L_x_3664:
[----:B------:R-:W-:Y:S05]  /*3650*/  BSYNC B0 ;  /* 0x0000000000007941 */ /* 0x000fea0003800000 */
.L_x_3453:
[----:B------:R-:W2:Y:S04]  /*3660*/  LDL R10, [R1+0x28] ;  /* 0x00002800010a7983 */ /* 0x000ea80000100800 */
[----:B0-----:R0:W5:Y:S01]  /*3670*/  LDL.64 R8, [R1+0x1f0] ;  /* 0x0001f00001087983 */ /* 0x0011620000100a00 */
[----:B------:R-:W-:Y:S01]  /*3680*/  BSSY B0, `(.L_x_3455) ;  /* 0x0000005000007945 */ /* 0x000fe20003800000 */
[----:B--2---:R-:W-:-:S04]  /*3690*/  LOP3.LUT R10, R10, 0x1, RZ, 0xfc, !PT ;  /* 0x000000010a0a7812 */ /* 0x004fc800078efcff */
[----:B------:R-:W-:-:S13]  /*36a0*/  ISETP.NE.AND P1, PT, R10, 0x3, PT ;  /* 0x000000030a00780c */ /* 0x000fda0003f25270 */
[----:B0-----:R-:W-:Y:S05]  /*36b0*/  @!P1 BRA `(.L_x_3456) ;  /* 0x0000000000049947 */ /* 0x001fea0003800000 */
[----:B------:R-:W-:Y:S01]  /*36c0*/  BPT.TRAP 0x1 ;  /* 0x000000040000795c */ /* 0x000fe20000300000 */
.L_x_3456:
[----:B------:R-:W-:Y:S05]  /*36d0*/  BSYNC B0 ;  /* 0x0000000000007941 */ /* 0x000fea0003800000 */
.L_x_3455:
        /* <DEDUP_REMOVED lines=8> */
.L_x_3458:
[----:B------:R-:W-:Y:S05]  /*3760*/  BSYNC B0 ;  /* 0x0000000000007941 */ /* 0x000fea0003800000 */
.L_x_3457:
[----:B------:R-:W-:Y:S04]  /*3770*/  BSSY B0, `(.L_x_3459) ;  /* 0x0000004000007945 */ /* 0x000fe80003800000 */
[----:B-1----:R-:W-:Y:S05]  /*3780*/  @P0 BRA `(.L_x_3460) ;  /* 0x0000000000080947 */ /* 0x002fea0003800000 */
[----:B------:R-:W1:Y:S02]  /*3790*/  SYNCS.PHASECHK.TRANS64.TRYWAIT P0, [R8+URZ], R9 ;  /* 0x00000009080075a7 */ /* 0x000e64000800017f */
[----:B-1----:R-:W-:Y:S05]  /*37a0*/  @!P0 BRA `(.L_x_3461) ;  /* 0x00000278009c8947 */ /* 0x002fea0003800000 */
.L_x_3460:
[----:B------:R-:W-:Y:S05]  /*37b0*/  BSYNC B0 ;  /* 0x0000000000007941 */ /* 0x000fea0003800000 */
.L_x_3459:
        /* <DEDUP_REMOVED lines=9> */
[----:B------:R0:W5:Y:S01]  /*3850*/  LDL R75, [R1+0xc] ;  /* 0x00000c00014b7983 */ /* 0x0001620000100800 */
[----:B--2---:R-:W-:Y:S01]  /*3860*/  IMAD R8, R73, 0xc00, R8 ;  /* 0x00000c0049087824 */ /* 0x004fe200078e0208 */
[----:B------:R-:W-:-:S02]  /*3870*/  R2UR UR7, R9 ;  /* 0x00000000090772ca */ /* 0x000fc400000e0000 */
[----:B---3--:R-:W-:Y:S02]  /*3880*/  ISETP.NE.U32.AND P0, PT, R72, RZ, PT ;  /* 0x000000ff4800720c */ /* 0x008fe40003f05070 */
[----:B------:R-:W-:Y:S02]  /*3890*/  R2UR UR6, R8 ;  /* 0x00000000080672ca */ /* 0x000fe400000e0000 */
[----:B----4-:R-:W-:Y:S02]  /*38a0*/  R2UR UR4, R10 ;  /* 0x000000000a0472ca */ /* 0x010fe400000e0000 */
[----:B------:R-:W-:Y:S02]  /*38b0*/  R2UR UR5, R11 ;  /* 0x000000000b0572ca */ /* 0x000fe400000e0000 */
[----:B------:R-:W2:Y:S05]  /*38c0*/  LDL.64 R10, [R1+0xf0] ;  /* 0x0000f000010a7983 */ /* 0x000eaa0000100a00 */
        /* <DEDUP_REMOVED lines=130> */
[----:B------:R-:W2:Y:S01]  /*40f0*/  LDL R73, [R1] ;  /* 0x0000000001497983 */ /* 0x000ea20000100800 */
[----:B---3--:R-:W-:Y:S01]  /*4100*/  VIADD R20, R20, 0xc02 ;  /* 0x00000c0214147836 */ /* 0x008fe20000000000 */
[----:B------:R-:W-:Y:S02]  /*4110*/  WARPGROUP.DEPBAR.LE gsb0, 0x0 ;  /* 0x00008000000079c5 */ /* 0x000fe40000010000 */
[----:B------:R-:W-:Y:S01]  /*4120*/  WARPGROUP.ARRIVE ;  /* 0x00000000000079c5 */ /* 0x000fe20000000000 */
[----:B------:R-:W-:Y:S01]  /*4130*/  VIADD R10, R8, 0x902 ;  /* 0x00000902080a7836 */ /* 0x000fe20000000000 */
[----:B------:R0:W5:Y:S06]  /*4140*/  LDL R72, [R1+0x1f0] ;  /* 0x0001f00001487983 */ /* 0x00016c0000100800 */
[----:B------:R-:W-:Y:S01]  /*4150*/  HGMMA.64x96x16.F32.BF16 R24, gdesc[UR4], R24, gsb0 ;  /* 0x01600000041879f0 */ /* 0x000fe20008001818 */
[----:B------:R-:W-:Y:S01]  /*4160*/  IMAD.MOV.U32 R11, RZ, RZ, R9 ;  /* 0x000000ffff0b7224 */ /* 0x000fe200078e0009 */
[----:B------:R-:W-:-:S02]  /*4170*/  R2UR UR6, R10 ;  /* 0x000000000a0672ca */ /* 0x000fc400000e0000 */
[----:B------:R-:W-:Y:S02]  /*4180*/  R2UR UR4, R20 ;  /* 0x00000000140472ca */ /* 0x000fe400000e0000 */
[----:B------:R-:W-:Y:S02]  /*4190*/  R2UR UR7, R11 ;  /* 0x000000000b0772ca */ /* 0x000fe400000e0000 */
[----:B------:R-:W-:Y:S01]  /*41a0*/  R2UR UR5, R21 ;  /* 0x00000000150572ca */ /* 0x000fe200000e0000 */
[----:B----4-:R-:W-:Y:S02]  /*41b0*/  VIADD R14, R14, 0xc04 ;  /* 0x00000c040e0e7836 */ /* 0x010fe40000000000 */
[----:B------:R-:W-:Y:S02]  /*41c0*/  VIADD R10, R8, 0x904 ;  /* 0x00000904080a7836 */ /* 0x000fe40000000000 */
[----:B------:R-:W-:Y:S01]  /*41d0*/  IMAD.MOV.U32 R11, RZ, RZ, R9 ;  /* 0x000000ffff0b7224 */ /* 0x000fe200078e0009 */
[----:B------:R-:W-:-:S02]  /*41e0*/  WARPGROUP.DEPBAR.LE gsb0, 0x0 ;  /* 0x00008000000079c5 */ /* 0x000fc40000010000 */
[----:B------:R-:W-:-:S06]  /*41f0*/  WARPGROUP.ARRIVE ;  /* 0x00000000000079c5 */ /* 0x000fcc0000000000 */
[----:B------:R-:W-:Y:S01]  /*4200*/  HGMMA.64x96x16.F32.BF16 R24, gdesc[UR4], R24, gsb0 ;  /* 0x01600000041879f0 */ /* 0x000fe20008001818 */
        /* <DEDUP_REMOVED lines=13> */
[----:B------:R-:W1:Y:S01]  /*42e0*/  S2R R74, SR_TID.X ;  /* 0x00000000004a7919 */ /* 0x000e620000002100 */
        /* <DEDUP_REMOVED lines=20> */
[----:B------:R-:W-:Y:S02]  /*4430*/  ISETP.NE.AND P0, PT, R73, 0x3, PT ;  /* 0x000000034900780c */ /* 0x000fe40003f05270 */
[----:B-1----:R-:W-:-:S04]  /*4440*/  SHF.R.U32.HI R74, RZ, 0x7, R74 ;  /* 0x00000007ff4a7819 */ /* 0x002fc8000001164a */
[----:B------:R-:W-:Y:S01]  /*4450*/  IADD3 R8, -R74, 0xb, RZ ;  /* 0x0000000b4a087810 */ /* 0x000fe20007ffe1ff */
[----:B------:R-:W-:Y:S01]  /*4460*/  BSSY B0, `(.L_x_3462) ;  /* 0x0000005000007945 */ /* 0x000fe20003800000 */
[----:B------:R-:W-:-:S03]  /*4470*/  WARPGROUP.DEPBAR.LE gsb0, 0x0 ;  /* 0x00008000000079c5 */ /* 0x000fc60000010000 */
[----:B------:R0:W-:Y:S06]  /*4480*/  BAR.ARV R8, 0x100 ;  /* 0x000400080000751d */ /* 0x0001ec0000002000 */
[----:B------:R-:W-:Y:S05]  /*4490*/  @!P0 BRA `(.L_x_3463) ;  /* 0x0000000000048947 */ /* 0x000fea0003800000 */
[----:B------:R-:W-:Y:S01]  /*44a0*/  BPT.TRAP 0x1 ;  /* 0x000000040000795c */ /* 0x000fe20000300000 */
.L_x_3463:
[----:B------:R-:W-:Y:S05]  /*44b0*/  BSYNC B0 ;  /* 0x0000000000007941 */ /* 0x000fea0003800000 */
.L_x_3462:
[----:B0-----:R-:W2:Y:S02]  /*44c0*/  LDL.64 R8, [R1+0x20] ;  /* 0x0000200001087983 */ /* 0x001ea40000100a00 */
[----:B--2---:R-:W-:-:S05]  /*44d0*/  MOV R9, R8 ;  /* 0x0000000800097202 */ /* 0x004fca0000000f00 */
[----:B-----5:R-:W-:-:S05]  /*44e0*/  IMAD R72, R72, 0x8, R9 ;  /* 0x0000000848487824 */ /* 0x020fca00078e0209 */
[----:B------:R-:W-:-:S04]  /*44f0*/  PRMT R72, R75, 0x654, R72 ;  /* 0x000006544b487816 */ /* 0x000fc80000000048 */
[----:B------:R0:W-:Y:S01]  /*4500*/  SYNCS.ARRIVE.TRANS64.RED.A1T0 RZ, [R72+URZ], RZ ;  /* 0x000000ff48ff79a7 */ /* 0x0001e2000810043f */
[----:B------:R-:W2:Y:S04]  /*4510*/  LDL R80, [R1+0x50] ;  /* 0x0000500001507983 */ /* 0x000ea80000100800 */
[----:B------:R-:W3:Y:S04]  /*4520*/  LDL.64 R20, [R1+0x140] ;  /* 0x0001400001147983 */ /* 0x000ee80000100a00 */
[----:B0-----:R-:W4:Y:S04]  /*4530*/  LDL R72, [R1+0x11c] ;  /* 0x00011c0001487983 */ /* 0x001f280000100800 */
        /* <DEDUP_REMOVED lines=38> */
[----:B------:R-:W0:Y:S01]  /*47a0*/  SHFL.IDX PT, R74, R96, RZ, 0x1c1f ;  /* 0x001c1fff604a7589 */ /* 0x000e2200000e0000 */
[----:B------:R-:W-:Y:S02]  /*47b0*/  IMAD R21, R72, -0x60, R9 ;  /* 0xffffffa048157824 */ /* 0x000fe400078e0209 */
[----:B------:R-:W-:Y:S02]  /*47c0*/  IMAD.IADD R20, R75, 0x1, -R20 ;  /* 0x000000014b147824 */ /* 0x000fe400078e0a14 */
[----:B------:R-:W-:Y:S01]  /*47d0*/  VIADD R73, R21, 0x61 ;  /* 0x0000006115497836 */ /* 0x000fe20000000000 */
[----:B------:R-:W-:-:S03]  /*47e0*/  ISETP.GE.AND P1, PT, R13, 0x1, PT ;  /* 0x000000010d00780c */ /* 0x000fc60003f26270 */
[C---:B------:R-:W-:Y:S02]  /*47f0*/  IMAD R73, R20.reuse, -0x2, R73 ;  /* 0xfffffffe14497824 */ /* 0x040fe400078e0249 */
        /* <DEDUP_REMOVED lines=8> */
[----:B0-----:R-:W-:Y:S01]  /*4880*/  VIADDMNMX R10, R74, R98, R75, PT ;  /* 0x000000624a0a7246 */ /* 0x001fe2000380014b */
        /* <DEDUP_REMOVED lines=13> */
.L_x_3467:
[----:B------:R-:W-:-:S13]  /*4960*/  ISETP.NE.AND P0, PT, R13, 0x1, PT ;  /* 0x000000010d00780c */ /* 0x000fda0003f05270 */
[----:B------:R-:W-:-:S05]  /*4970*/  @P0 IMAD.HI.U32 R20, R12, R14, RZ ;  /* 0x0000000e0c140227 */ /* 0x000fca00078e00ff */
[----:B------:R-:W-:-:S07]  /*4980*/  @P0 SHF.R.U32.HI R12, RZ, R15, R20 ;  /* 0x0000000fff0c0219 */ /* 0x000fce0000011614 */
.L_x_3468:
[----:B------:R-:W-:Y:S05]  /*4990*/  BSYNC B1 ;  /* 0x0000000000017941 */ /* 0x000fea0003800000 */
.L_x_3466:
[----:B------:R-:W-:-:S05]  /*49a0*/  IMAD R12, R12, R13, R79 ;  /* 0x0000000d0c0c7224 */ /* 0x000fca00078e024f */
[----:B------:R-:W-:Y:S02]  /*49b0*/  VIMNMX R11, R11, R12, !PT ;  /* 0x0000000c0b0b7248 */ /* 0x000fe40007fe0100 */
[----:B------:R-:W-:-:S07]  /*49c0*/  VIADDMNMX R10, R12, R13, R10, PT ;  /* 0x0000000d0c0a7246 */ /* 0x000fce000380010a */
.L_x_3465:
[----:B------:R-:W-:Y:S05]  /*49d0*/  BSYNC B0 ;  /* 0x0000000000007941 */ /* 0x000fea0003800000 */
.L_x_3464:
        /* <DEDUP_REMOVED lines=8> */
[----:B------:R-:W-:Y:S02]  /*4a60*/  ISETP.LT.OR P3, PT, R10, 0x2, P3 ;  /* 0x000000020a00780c */ /* 0x000fe40001f61670 */
[----:B------:R-:W-:Y:S02]  /*4a70*/  FSEL R92, R28, -INF , !P2 ;  /* 0xff8000001c5c7808 */ /* 0x000fe40005000000 */
[----:B------:R-:W-:Y:S02]  /*4a80*/  ISETP.GT.AND P2, PT, R11, 0x10, !P4 ;  /* 0x000000100b00780c */ /* 0x000fe40006744270 */
[----:B------:R-:W-:Y:S02]  /*4a90*/  ISETP.GE.AND P5, PT, R77, 0xa, PT ;  /* 0x0000000a4d00780c */ /* 0x000fe40003fa6270 */
[----:B------:R-:W-:Y:S02]  /*4aa0*/  FSEL R130, R25, -INF , !P3 ;  /* 0xff80000019827808 */ /* 0x000fe40005800000 */
        /* <DEDUP_REMOVED lines=117> */
.L_x_3472:
[----:B------:R-:W-:-:S13]  /*5200*/  ISETP.NE.AND P6, PT, R13, 0x1, PT ;  /* 0x000000010d00780c */ /* 0x000fda0003fc5270 */
[----:B------:R-:W-:-:S05]  /*5210*/  @P6 IMAD.HI.U32 R14, R8, R14, RZ ;  /* 0x0000000e080e6227 */ /* 0x000fca00078e00ff */
[----:B------:R-:W-:-:S07]  /*5220*/  @P6 SHF.R.U32.HI R8, RZ, R15, R14 ;  /* 0x0000000fff086219 */ /* 0x000fce000001160e */
.L_x_3473:
[----:B------:R-:W-:Y:S05]  /*5230*/  BSYNC B1 ;  /* 0x0000000000017941 */ /* 0x000fea0003800000 */
.L_x_3471:
[----:B------:R-:W-:-:S05]  /*5240*/  IMAD R8, R8, R13, R79 ;  /* 0x0000000d08087224 */ /* 0x000fca00078e024f */
[----:B------:R-:W-:Y:S02]  /*5250*/  VIADDMNMX R10, R8, R13, R10, PT ;  /* 0x0000000d080a7246 */ /* 0x000fe4000380010a */
[----:B------:R-:W-:-:S07]  /*5260*/  VIMNMX R11, R11, R8, !PT ;  /* 0x000000080b0b7248 */ /* 0x000fce0007fe0100 */
.L_x_3470:
[----:B------:R-:W-:Y:S05]  /*5270*/  BSYNC B0 ;  /* 0x0000000000007941 */ /* 0x000fea0003800000 */
.L_x_3469:
        /* <DEDUP_REMOVED lines=10> */
[----:B------:R-:W2:Y:S01]  /*5320*/  LDL R27, [R1+0x29c] ;  /* 0x00029c00011b7983 */ /* 0x000ea20000100800 */
        /* <DEDUP_REMOVED lines=18> */
[----:B------:R-:W-:Y:S02]  /*5450*/  ISETP.GT.AND P0, PT, R11, 0x11, !P1 ;  /* 0x000000110b00780c */ /* 0x000fe40004f04270 */
[----:B------:R-:W-:Y:S01]  /*5460*/  ISETP.NE.AND P1, PT, R52, RZ, PT ;  /* 0x000000ff3400720c */ /* 0x000fe20003f25270 */
[----:B------:R-:W4:Y:S01]  /*5470*/  LDL R34, [R1+0x294] ;  /* 0x0002940001227983 */ /* 0x000f220000100800 */
[----:B------:R-:W-:Y:S02]  /*5480*/  ISETP.LT.OR P0, PT, R10, 0x12, P0 ;  /* 0x000000120a00780c */ /* 0x000fe40000701670 */
[----:B------:R-:W-:Y:S01]  /*5490*/  FMNMX.FTZ R13, R90, R9, !PT ;  /* 0x000000095a0d7209 */ /* 0x000fe20007810000 */
[----:B------:R-:W4:Y:S01]  /*54a0*/  LDL R52, [R1+0x270] ;  /* 0x0002700001347983 */ /* 0x000f220000100800 */
[----:B------:R-:W-:-:S02]  /*54b0*/  FSEL R138, R35, -INF , !P0 ;  /* 0xff800000238a7808 */ /* 0x000fc40004000000 */
[----:B------:R-:W-:Y:S01]  /*54c0*/  ISETP.GT.AND P0, PT, R11, 0x18, !P6 ;  /* 0x000000180b00780c */ /* 0x000fe20007704270 */
[----:B------:R-:W4:Y:S01]  /*54d0*/  LDL R35, [R1+0x3c4] ;  /* 0x0003c40001237983 */ /* 0x000f220000100800 */
[----:B------:R-:W-:Y:S02]  /*54e0*/  ISETP.NE.AND P6, PT, R12, RZ, PT ;  /* 0x000000ff0c00720c */ /* 0x000fe40003fc5270 */
[----:B------:R-:W-:Y:S01]  /*54f0*/  ISETP.LT.OR P0, PT, R10, 0x19, P0 ;  /* 0x000000190a00780c */ /* 0x000fe20000701670 */
[----:B------:R-:W4:Y:S01]  /*5500*/  LDL R127, [R1+0x2ac] ;  /* 0x0002ac00017f7983 */ /* 0x000f220000100800 */
[----:B------:R-:W-:Y:S02]  /*5510*/  FMNMX.FTZ R13, R150, R13, !PT ;  /* 0x0000000d960d7209 */ /* 0x000fe40007810000 */
[----:B------:R-:W-:Y:S01]  /*5520*/  FSEL R100, R38, -INF , !P0 ;  /* 0xff80000026647808 */ /* 0x000fe20004000000 */
[----:B------:R-:W4:Y:S01]  /*5530*/  LDL R126, [R1+0x2b0] ;  /* 0x0002b000017e7983 */ /* 0x000f220000100800 */
[----:B------:R-:W-:-:S02]  /*5540*/  ISETP.NE.AND P0, PT, R32, RZ, PT ;  /* 0x000000ff2000720c */ /* 0x000fc40003f05270 */
[----:B------:R-:W-:Y:S01]  /*5550*/  FMNMX.FTZ R13, R86, R13, !PT ;  /* 0x0000000d560d7209 */ /* 0x000fe20007810000 */
[----:B------:R-:W4:Y:S01]  /*5560*/  LDL R32, [R1+0x244] ;  /* 0x0002440001207983 */ /* 0x000f220000100800 */
[----:B------:R-:W-:Y:S02]  /*5570*/  ISETP.GT.AND P0, PT, R11, 0x19, !P0 ;  /* 0x000000190b00780c */ /* 0x000fe40004704270 */
[----:B------:R-:W-:Y:S01]  /*5580*/  FMNMX.FTZ R13, R148, R13, !PT ;  /* 0x0000000d940d7209 */ /* 0x000fe20007810000 */
[----:B------:R-:W4:Y:S01]  /*5590*/  LDL R38, [R1+0x274] ;  /* 0x0002740001267983 */ /* 0x000f220000100800 */
[----:B------:R-:W-:Y:S02]  /*55a0*/  ISETP.LT.OR P0, PT, R10, 0x1a, P0 ;  /* 0x0000001a0a00780c */ /* 0x000fe40000701670 */
[----:B------:R-:W-:Y:S01]  /*55b0*/  FMNMX.FTZ R13, R84, R13, !PT ;  /* 0x0000000d540d7209 */ /* 0x000fe20007810000 */
        /* <DEDUP_REMOVED lines=14> */
[----:B------:R-:W-:Y:S01]  /*56a0*/  FMNMX.FTZ R13, R88, R13, !PT ;  /* 0x0000000d580d7209 */ /* 0x000fe20007810000 */
[----:B------:R-:W4:Y:S01]  /*56b0*/  LDL R36, [R1+0x284] ;  /* 0x0002840001247983 */ /* 0x000f220000100800 */
[----:B------:R-:W-:Y:S02]  /*56c0*/  ISETP.GT.AND P0, PT, R11, 0x21, !P0 ;  /* 0x000000210b00780c */ /* 0x000fe40004704270 */
[----:B------:R-:W-:Y:S01]  /*56d0*/  FMNMX.FTZ R13, R172, R13, !PT ;  /* 0x0000000dac0d7209 */ /* 0x000fe20007810000 */
[----:B------:R-:W4:Y:S01]  /*56e0*/  LDL R42, [R1+0x290] ;  /* 0x00029000012a7983 */ /* 0x000f220000100800 */
[----:B------:R-:W-:-:S02]  /*56f0*/  ISETP.LT.OR P0, PT, R10, 0x22, P0 ;  /* 0x000000220a00780c */ /* 0x000fc40000701670 */
[----:B------:R-:W-:Y:S01]  /*5700*/  FMNMX.FTZ R13, R78, R13, !PT ;  /* 0x0000000d4e0d7209 */ /* 0x000fe20007810000 */
[----:B------:R-:W4:Y:S01]  /*5710*/  LDL R119, [R1+0x2d4] ;  /* 0x0002d40001777983 */ /* 0x000f220000100800 */
[----:B------:R-:W-:Y:S02]  /*5720*/  FSEL R104, R43, -INF , !P0 ;  /* 0xff8000002b687808 */ /* 0x000fe40004000000 */
[----:B------:R-:W-:Y:S01]  /*5730*/  ISETP.NE.AND P0, PT, R37, RZ, PT ;  /* 0x000000ff2500720c */ /* 0x000fe20003f05270 */
[----:B------:R-:W4:Y:S01]  /*5740*/  LDL R117, [R1+0x2dc] ;  /* 0x0002dc0001757983 */ /* 0x000f220000100800 */
[----:B------:R-:W-:Y:S02]  /*5750*/  FMNMX.FTZ R13, R174, R13, !PT ;  /* 0x0000000dae0d7209 */ /* 0x000fe40007810000 */
[----:B------:R-:W-:Y:S01]  /*5760*/  ISETP.GT.AND P0, PT, R11, 0x28, !P0 ;  /* 0x000000280b00780c */ /* 0x000fe20004704270 */
[----:B------:R-:W4:Y:S01]  /*5770*/  LDL R37, [R1+0x354] ;  /* 0x0003540001257983 */ /* 0x000f220000100800 */
[----:B------:R-:W-:-:S02]  /*5780*/  FMNMX.FTZ R13, R166, R13, !PT ;  /* 0x0000000da60d7209 */ /* 0x000fc40007810000 */
[----:B------:R-:W-:Y:S01]  /*5790*/  ISETP.LT.OR P0, PT, R10, 0x29, P0 ;  /* 0x000000290a00780c */ /* 0x000fe20000701670 */
[----:B------:R-:W4:Y:S01]  /*57a0*/  LDL R39, [R1+0x2e4] ;  /* 0x0002e40001277983 */ /* 0x000f220000100800 */
[----:B------:R-:W-:Y:S02]  /*57b0*/  FMNMX.FTZ R13, R74, R13, !PT ;  /* 0x0000000d4a0d7209 */ /* 0x000fe40007810000 */
[----:B------:R-:W-:Y:S01]  /*57c0*/  FSEL R134, R46, -INF , !P0 ;  /* 0xff8000002e867808 */ /* 0x000fe20004000000 */
[----:B------:R-:W4:Y:S01]  /*57d0*/  LDL R115, [R1+0x2e8] ;  /* 0x0002e80001737983 */ /* 0x000f220000100800 */
[----:B------:R-:W-:Y:S02]  /*57e0*/  ISETP.NE.AND P0, PT, R40, RZ, PT ;  /* 0x000000ff2800720c */ /* 0x000fe40003f05270 */
[C---:B------:R-:W-:Y:S01]  /*57f0*/  ISETP.GT.AND P2, PT, R11.reuse, 0x49, !P2 ;  /* 0x000000490b00780c */ /* 0x040fe20005744270 */
[----:B------:R-:W4:Y:S01]  /*5800*/  LDL R40, [R1+0x248] ;  /* 0x0002480001287983 */ /* 0x000f220000100800 */
[----:B------:R-:W-:-:S02]  /*5810*/  ISETP.GT.AND P0, PT, R11, 0x29, !P0 ;  /* 0x000000290b00780c */ /* 0x000fc40004704270 */
[----:B------:R-:W-:Y:S01]  /*5820*/  FMNMX.FTZ R13, R76, R13, !PT ;  /* 0x0000000d4c0d7209 */ /* 0x000fe20007810000 */
[----:B------:R-:W4:Y:S01]  /*5830*/  LDL R46, [R1+0x28c] ;  /* 0x00028c00012e7983 */ /* 0x000f220000100800 */
[C---:B------:R-:W-:Y:S02]  /*5840*/  ISETP.LT.OR P0, PT, R10.reuse, 0x2a, P0 ;  /* 0x0000002a0a00780c */ /* 0x040fe40000701670 */
[----:B------:R-:W-:Y:S01]  /*5850*/  ISETP.GT.AND P3, PT, R11, 0x50, !P3 ;  /* 0x000000500b00780c */ /* 0x000fe20005f64270 */
[----:B------:R-:W4:Y:S01]  /*5860*/  LDL R113, [R1+0x2f0] ;  /* 0x0002f00001717983 */ /* 0x000f220000100800 */
[----:B------:R-:W-:Y:S02]  /*5870*/  FSEL R106, R47, -INF , !P0 ;  /* 0xff8000002f6a7808 */ /* 0x000fe40004000000 */
[----:B------:R-:W-:Y:S01]  /*5880*/  ISETP.NE.AND P0, PT, R41, RZ, PT ;  /* 0x000000ff2900720c */ /* 0x000fe20003f05270 */
[----:B------:R-:W4:Y:S01]  /*5890*/  LDL R111, [R1+0x2f8] ;  /* 0x0002f800016f7983 */ /* 0x000f220000100800 */
[----:B------:R-:W-:-:S02]  /*58a0*/  ISETP.LT.OR P2, PT, R10, 0x4a, P2 ;  /* 0x0000004a0a00780c */ /* 0x000fc40001741670 */
[C---:B------:R-:W-:Y:S01]  /*58b0*/  ISETP.GT.AND P0, PT, R11.reuse, 0x30, !P0 ;  /* 0x000000300b00780c */ /* 0x040fe20004704270 */
[----:B------:R-:W4:Y:S01]  /*58c0*/  LDL R109, [R1+0x304] ;  /* 0x00030400016d7983 */ /* 0x000f220000100800 */
[----:B------:R-:W-:Y:S02]  /*58d0*/  FMNMX.FTZ R13, R164, R13, !PT ;  /* 0x0000000da40d7209 */ /* 0x000fe40007810000 */
[----:B------:R-:W-:Y:S01]  /*58e0*/  ISETP.LT.OR P0, PT, R10, 0x31, P0 ;  /* 0x000000310a00780c */ /* 0x000fe20000701670 */
[----:B------:R-:W4:Y:S01]  /*58f0*/  LDL R107, [R1+0x30c] ;  /* 0x00030c00016b7983 */ /* 0x000f220000100800 */
[----:B------:R-:W-:Y:S02]  /*5900*/  ISETP.GT.AND P4, PT, R11, 0x51, !P4 ;  /* 0x000000510b00780c */ /* 0x000fe40006784270 */
[----:B------:R-:W-:Y:S01]  /*5910*/  FSEL R102, R50, -INF , !P0 ;  /* 0xff80000032667808 */ /* 0x000fe20004000000 */
[----:B------:R-:W4:Y:S01]  /*5920*/  LDL R105, [R1+0x314] ;  /* 0x0003140001697983 */ /* 0x000f220000100800 */
[----:B------:R-:W-:-:S02]  /*5930*/  ISETP.NE.AND P0, PT, R45, RZ, PT ;  /* 0x000000ff2d00720c */ /* 0x000fc40003f05270 */
[C---:B------:R-:W-:Y:S01]  /*5940*/  ISETP.LT.OR P3, PT, R10.reuse, 0x51, P3 ;  /* 0x000000510a00780c */ /* 0x040fe20001f61670 */
[----:B------:R-:W4:Y:S01]  /*5950*/  LDL R45, [R1+0x1f0] ;  /* 0x0001f000012d7983 */ /* 0x000f220000100800 */
[----:B------:R-:W-:Y:S02]  /*5960*/  ISETP.GT.AND P0, PT, R11, 0x31, !P0 ;  /* 0x000000310b00780c */ /* 0x000fe40004704270 */
[----:B------:R-:W-:Y:S01]  /*5970*/  FSEL R116, R63, -INF , !P2 ;  /* 0xff8000003f747808 */ /* 0x000fe20005000000 */
[----:B------:R-:W4:Y:S01]  /*5980*/  LDL R50, [R1+0x27c] ;  /* 0x00027c0001327983 */ /* 0x000f220000100800 */
[----:B------:R-:W-:Y:S02]  /*5990*/  ISETP.LT.OR P0, PT, R10, 0x32, P0 ;  /* 0x000000320a00780c */ /* 0x000fe40000701670 */
[----:B------:R-:W-:Y:S01]  /*59a0*/  FMNMX.FTZ R13, R20, R13, !PT ;  /* 0x0000000d140d7209 */ /* 0x000fe20007810000 */
[----:B------:R-:W4:Y:S01]  /*59b0*/  LDL R103, [R1+0x320] ;  /* 0x0003200001677983 */ /* 0x000f220000100800 */
[----:B------:R-:W-:-:S02]  /*59c0*/  FSEL R220, R51, -INF , !P0 ;  /* 0xff80000033dc7808 */ /* 0x000fc40004000000 */
[----:B------:R-:W-:Y:S01]  /*59d0*/  ISETP.NE.AND P0, PT, R48, RZ, PT ;  /* 0x000000ff3000720c */ /* 0x000fe20003f05270 */
[----:B------:R-:W4:Y:S01]  /*59e0*/  LDL R101, [R1+0x328] ;  /* 0x0003280001657983 */ /* 0x000f220000100800 */
[C---:B------:R-:W-:Y:S02]  /*59f0*/  ISETP.GT.AND P5, PT, R11.reuse, 0x58, !P5 ;  /* 0x000000580b00780c */ /* 0x040fe40006fa4270 */
[----:B------:R-:W-:Y:S01]  /*5a00*/  ISETP.GT.AND P0, PT, R11, 0x38, !P0 ;  /* 0x000000380b00780c */ /* 0x000fe20004704270 */
[----:B------:R-:W4:Y:S01]  /*5a10*/  LDL R48, [R1+0x280] ;  /* 0x0002800001307983 */ /* 0x000f220000100800 */
[C---:B------:R-:W-:Y:S02]  /*5a20*/  ISETP.LT.OR P4, PT, R10.reuse, 0x52, P4 ;  /* 0x000000520a00780c */ /* 0x040fe40002781670 */
[----:B------:R-:W-:Y:S01]  /*5a30*/  ISETP.LT.OR P0, PT, R10, 0x39, P0 ;  /* 0x000000390a00780c */ /* 0x000fe20000701670 */
[----:B------:R-:W4:Y:S01]  /*5a40*/  LDL R99, [R1+0x330] ;  /* 0x0003300001637983 */ /* 0x000f220000100800 */
[----:B------:R-:W-:-:S02]  /*5a50*/  FSEL R118, R66, -INF , !P3 ;  /* 0xff80000042767808 */ /* 0x000fc40005800000 */
[----:B------:R-:W-:Y:S01]  /*5a60*/  FSEL R14, R54, -INF , !P0 ;  /* 0xff800000360e7808 */ /* 0x000fe20004000000 */
[----:B------:R-:W4:Y:S01]  /*5a70*/  LDL R66, [R1+0x260] ;  /* 0x0002600001427983 */ /* 0x000f220000100800 */
[----:B------:R-:W-:Y:S02]  /*5a80*/  ISETP.NE.AND P0, PT, R49, RZ, PT ;  /* 0x000000ff3100720c */ /* 0x000fe40003f05270 */
[----:B------:R-:W-:Y:S01]  /*5a90*/  FMNMX.FTZ R13, R72, R13, !PT ;  /* 0x0000000d480d7209 */ /* 0x000fe20007810000 */
        /* <DEDUP_REMOVED lines=8> */
[C---:B------:R-:W-:Y:S01]  /*5b20*/  ISETP.GT.AND P0, PT, R11.reuse, 0x40, !P1 ;  /* 0x000000400b00780c */ /* 0x040fe20004f04270 */
[----:B------:R-:W4:Y:S01]  /*5b30*/  LDL R93, [R1+0x34c] ;  /* 0x00034c00015d7983 */ /* 0x000f220000100800 */
[----:B------:R-:W-:Y:S02]  /*5b40*/  ISETP.NE.AND P1, PT, R56, RZ, PT ;  /* 0x000000ff3800720c */ /* 0x000fe40003f25270 */
[----:B------:R-:W-:Y:S01]  /*5b50*/  ISETP.LT.OR P0, PT, R10, 0x41, P0 ;  /* 0x000000410a00780c */ /* 0x000fe20000701670 */
[----:B------:R-:W4:Y:S01]  /*5b60*/  LDL R56, [R1+0x24c] ;  /* 0x00024c0001387983 */ /* 0x000f220000100800 */
[----:B------:R-:W-:-:S02]  /*5b70*/  ISETP.GT.AND P1, PT, R11, 0x48, !P1 ;  /* 0x000000480b00780c */ /* 0x000fc40004f24270 */
[----:B------:R-:W-:Y:S01]  /*5b80*/  FSEL R96, R58, -INF , !P0 ;  /* 0xff8000003a607808 */ /* 0x000fe20004000000 */
[----:B------:R-:W4:Y:S01]  /*5b90*/  LDL R91, [R1+0x358] ;  /* 0x00035800015b7983 */ /* 0x000f220000100800 */
[----:B------:R-:W-:Y:S02]  /*5ba0*/  ISETP.GT.AND P0, PT, R11, RZ, !P6 ;  /* 0x000000ff0b00720c */ /* 0x000fe40007704270 */
[C---:B------:R-:W-:Y:S01]  /*5bb0*/  ISETP.LT.OR P1, PT, R10.reuse, 0x49, P1 ;  /* 0x000000490a00780c */ /* 0x040fe20000f21670 */
[----:B------:R-:W4:Y:S01]  /*5bc0*/  LDL R58, [R1+0x250] ;  /* 0x00025000013a7983 */ /* 0x000f220000100800 */
[----:B------:R-:W-:Y:S02]  /*5bd0*/  ISETP.LT.OR P0, PT, R10, 0x1, P0 ;  /* 0x000000010a00780c */ /* 0x000fe40000701670 */
[----:B------:R-:W-:Y:S01]  /*5be0*/  FSEL R114, R62, -INF , !P1 ;  /* 0xff8000003e727808 */ /* 0x000fe20004800000 */
        /* <DEDUP_REMOVED lines=13> */
[----:B------:R-:W-:Y:S02]  /*5cc0*/  FMNMX.FTZ R9, R98, R9, !PT ;  /* 0x0000000962097209 */ /* 0x000fe40007810000 */
[----:B------:R-:W-:Y:S01]  /*5cd0*/  ISETP.NE.AND P6, PT, R24, RZ, PT ;  /* 0x000000ff1800720c */ /* 0x000fe20003fc5270 */
[----:B------:R-:W4:Y:S01]  /*5ce0*/  LDL R83, [R1+0x37c] ;  /* 0x00037c0001537983 */ /* 0x000f220000100800 */
[----:B------:R-:W-:Y:S02]  /*5cf0*/  FMNMX.FTZ R9, R138, R9, !PT ;  /* 0x000000098a097209 */ /* 0x000fe40007810000 */
[----:B------:R-:W-:Y:S01]  /*5d00*/  ISETP.GT.AND P6, PT, R11, 0x59, !P6 ;  /* 0x000000590b00780c */ /* 0x000fe200077c4270 */
[----:B------:R-:W4:Y:S01]  /*5d10*/  LDL.64 R24, [R1+0x88] ;  /* 0x0000880001187983 */ /* 0x000f220000100a00 */
[----:B------:R-:W-:-:S02]  /*5d20*/  FMNMX.FTZ R9, R100, R9, !PT ;  /* 0x0000000964097209 */ /* 0x000fc40007810000 */
[----:B------:R-:W-:Y:S01]  /*5d30*/  FMNMX.FTZ R13, R44, R13, !PT ;  /* 0x0000000d2c0d7209 */ /* 0x000fe20007810000 */
[----:B------:R-:W4:Y:S01]  /*5d40*/  LDL R81, [R1+0x384] ;  /* 0x0003840001517983 */ /* 0x000f220000100800 */
[----:B------:R-:W-:Y:S02]  /*5d50*/  FMNMX.FTZ R9, R132, R9, !PT ;  /* 0x0000000984097209 */ /* 0x000fe40007810000 */
[----:B------:R-:W-:Y:S01]  /*5d60*/  ISETP.LT.OR P6, PT, R10, 0x5a, P6 ;  /* 0x0000005a0a00780c */ /* 0x000fe200037c1670 */
[----:B------:R-:W4:Y:S01]  /*5d70*/  LDL R79, [R1+0x390] ;  /* 0x00039000014f7983 */ /* 0x000f220000100800 */
[----:B------:R-:W-:Y:S02]  /*5d80*/  FMNMX.FTZ R9, R136, R9, !PT ;  /* 0x0000000988097209 */ /* 0x000fe40007810000 */
[----:B------:R-:W-:Y:S01]  /*5d90*/  FSEL R112, R70, -INF , !P5 ;  /* 0xff80000046707808 */ /* 0x000fe20006800000 */
[----:B------:R-:W4:Y:S01]  /*5da0*/  LDL R77, [R1+0x398] ;  /* 0x00039800014d7983 */ /* 0x000f220000100800 */
[----:B------:R-:W-:-:S02]  /*5db0*/  FMNMX.FTZ R9, R104, R9, !PT ;  /* 0x0000000968097209 */ /* 0x000fc40007810000 */
[----:B------:R-:W-:Y:S01]  /*5dc0*/  FMNMX.FTZ R8, R94, R13, !PT ;  /* 0x0000000d5e087209 */ /* 0x000fe20007810000 */
[----:B------:R-:W4:Y:S01]  /*5dd0*/  LDL R70, [R1+0x268] ;  /* 0x0002680001467983 */ /* 0x000f220000100800 */
[----:B------:R-:W-:Y:S02]  /*5de0*/  FMNMX.FTZ R9, R134, R9, !PT ;  /* 0x0000000986097209 */ /* 0x000fe40007810000 */
[----:B------:R-:W-:Y:S01]  /*5df0*/  FSEL R120, R71, -INF , !P6 ;  /* 0xff80000047787808 */ /* 0x000fe20007000000 */
[----:B------:R-:W0:Y:S01]  /*5e00*/  SHFL.BFLY PT, R11, R8, 0x2, 0x1f ;  /* 0x0c401f00080b7f89 */ /* 0x000e2200000e0000 */
[----:B------:R-:W-:-:S03]  /*5e10*/  FMNMX.FTZ R9, R106, R9, !PT ;  /* 0x000000096a097209 */ /* 0x000fc60007810000 */
[----:B------:R-:W4:Y:S01]  /*5e20*/  LDL R75, [R1+0x3a0] ;  /* 0x0003a000014b7983 */ /* 0x000f220000100800 */
        /* <DEDUP_REMOVED lines=23> */
[----:B------:R-:W4:Y:S04]  /*5fa0*/  LDL R51, [R1+0x410] ;  /* 0x0004100001337983 */ /* 0x000f280000100800 */
[----:B------:R-:W-:Y:S04]  /*5fb0*/  STL.64 [R1+0x200], R8 ;  /* 0x0002000801007387 */ /* 0x000fe80000100a00 */
[----:B------:R-:W4:Y:S01]  /*5fc0*/  LDL R13, [R1+0x204] ;  /* 0x00020400010d7983 */ /* 0x000f220000100800 */
[----:B0-----:R-:W-:-:S03]  /*5fd0*/  FMNMX.FTZ R10, R8, R11, !PT ;  /* 0x0000000b080a7209 */ /* 0x001fc60007810000 */
[----:B---3--:R-:W-:Y:S04]  /*5fe0*/  STL [R1+0x254], R60 ;  /* 0x0002543c01007387 */ /* 0x008fe80000100800 */
[----:B------:R-:W0:Y:S04]  /*5ff0*/  SHFL.BFLY PT, R11, R10, 0x1, 0x1f ;  /* 0x0c201f000a0b7f89 */ /* 0x000e2800000e0000 */
[----:B--2---:R1:W-:Y:S04]  /*6000*/  STL [R1+0x29c], R27 ;  /* 0x00029c1b01007387 */ /* 0x0043e80000100800 */
[----:B----4-:R2:W-:Y:S04]  /*6010*/  STL [R1+0x288], R28 ;  /* 0x0002881c01007387 */ /* 0x0105e80000100800 */
[----:B------:R3:W-:Y:S04]  /*6020*/  STL [R1+0x298], R31 ;  /* 0x0002981f01007387 */ /* 0x0007e80000100800 */
[----:B-1----:R-:W4:Y:S04]  /*6030*/  LDL R27, [R1+0x418] ;  /* 0x00041800011b7983 */ /* 0x002f280000100800 */
[----:B--2---:R-:W2:Y:S01]  /*6040*/  LDL R28, [R1+0x3a8] ;  /* 0x0003a800011c7983 */ /* 0x004ea20000100800 */
[----:B0-----:R-:W-:-:S03]  /*6050*/  FMNMX.FTZ R12, R10, R11, !PT ;  /* 0x0000000b0a0c7209 */ /* 0x001fc60007810000 */
[----:B---3--:R-:W3:Y:S04]  /*6060*/  LDL R31, [R1+0x3e0] ;  /* 0x0003e000011f7983 */ /* 0x008ee80000100800 */
[----:B------:R-:W-:Y:S04]  /*6070*/  STL [R1+0x200], R12 ;  /* 0x0002000c01007387 */ /* 0x000fe80000100800 */
[----:B------:R-:W4:Y:S04]  /*6080*/  LDL R122, [R1+0x200] ;  /* 0x00020000017a7983 */ /* 0x000f280000100800 */
[----:B------:R0:W-:Y:S04]  /*6090*/  STL [R1+0x294], R34 ;  /* 0x0002942201007387 */ /* 0x0001e80000100800 */
[----:B------:R1:W-:Y:S04]  /*60a0*/  STL [R1+0x278], R30 ;  /* 0x0002781e01007387 */ /* 0x0003e80000100800 */
[----:B------:R-:W-:Y:S04]  /*60b0*/  STL [R1+0x25c], R64 ;  /* 0x00025c4001007387 */ /* 0x000fe80000100800 */
[----:B0-----:R-:W2:Y:S04]  /*60c0*/  LDL R34, [R1+0x3fc] ;  /* 0x0003fc0001227983 */ /* 0x001ea80000100800 */
[----:B------:R0:W-:Y:S04]  /*60d0*/  STL [R1+0x244], R32 ;  /* 0x0002442001007387 */ /* 0x0001e80000100800 */
[----:B-1----:R-:W3:Y:S04]  /*60e0*/  LDL R30, [R1+0x338] ;  /* 0x00033800011e7983 */ /* 0x002ee80000100800 */
[----:B------:R-:W-:Y:S04]  /*60f0*/  STL [R1+0x264], R68 ;  /* 0x0002644401007387 */ /* 0x000fe80000100800 */
[----:B0-----:R-:W3:Y:S04]  /*6100*/  LDL R32, [R1+0x2cc] ;  /* 0x0002cc0001207983 */ /* 0x001ee80000100800 */
[----:B------:R-:W-:Y:S04]  /*6110*/  STL [R1+0x270], R52 ;  /* 0x0002703401007387 */ /* 0x000fe80000100800 */
[----:B------:R0:W-:Y:S04]  /*6120*/  STL [R1+0x274], R38 ;  /* 0x0002742601007387 */ /* 0x0001e80000100800 */
[----:B------:R1:W-:Y:S04]  /*6130*/  STL [R1+0x284], R36 ;  /* 0x0002842401007387 */ /* 0x0003e80000100800 */
[----:B------:R-:W-:Y:S04]  /*6140*/  STL [R1+0x290], R42 ;  /* 0x0002902a01007387 */ /* 0x000fe80000100800 */
[----:B0-----:R-:W3:Y:S04]  /*6150*/  LDL R38, [R1+0x31c] ;  /* 0x00031c0001267983 */ /* 0x001ee80000100800 */
[----:B-1----:R-:W3:Y:S04]  /*6160*/  LDL R36, [R1+0x38c] ;  /* 0x00038c0001247983 */ /* 0x002ee80000100800 */
[----:B------:R-:W3:Y:S04]  /*6170*/  LDL R68, [R1+0x3c0] ;  /* 0x0003c00001447983 */ /* 0x000ee80000100800 */
[----:B------:R-:W3:Y:S04]  /*6180*/  LDL R64, [R1+0x3d4] ;  /* 0x0003d40001407983 */ /* 0x000ee80000100800 */
[----:B------:R-:W3:Y:S04]  /*6190*/  LDL R60, [R1+0x3e8] ;  /* 0x0003e800013c7983 */ /* 0x000ee80000100800 */
[----:B------:R0:W-:Y:S04]  /*61a0*/  STL [R1+0x248], R40 ;  /* 0x0002482801007387 */ /* 0x0001e80000100800 */
[----:B------:R1:W-:Y:S04]  /*61b0*/  STL [R1+0x28c], R46 ;  /* 0x00028c2e01007387 */ /* 0x0003e80000100800 */
[----:B------:R-:W3:Y:S04]  /*61c0*/  LDL R52, [R1+0x40c] ;  /* 0x00040c0001347983 */ /* 0x000ee80000100800 */
[----:B0-----:R-:W3:Y:S04]  /*61d0*/  LDL R40, [R1+0x2b4] ;  /* 0x0002b40001287983 */ /* 0x001ee80000100800 */
[----:B------:R-:W3:Y:S04]  /*61e0*/  LDL R49, [R1+0x41c] ;  /* 0x00041c0001317983 */ /* 0x000ee80000100800 */
[----:B------:R-:W3:Y:S04]  /*61f0*/  LDL R47, [R1+0x424] ;  /* 0x00042400012f7983 */ /* 0x000ee80000100800 */
[----:B-1----:R-:W3:Y:S04]  /*6200*/  LDL R46, [R1+0x428] ;  /* 0x00042800012e7983 */ /* 0x002ee80000100800 */
[----:B------:R-:W3:Y:S04]  /*6210*/  LDL R43, [R1+0x430] ;  /* 0x00043000012b7983 */ /* 0x000ee80000100800 */
[----:B------:R0:W-:Y:S04]  /*6220*/  STL [R1+0x27c], R50 ;  /* 0x00027c3201007387 */ /* 0x0001e80000100800 */
[----:B------:R-:W3:Y:S04]  /*6230*/  LDL R42, [R1+0x438] ;  /* 0x00043800012a7983 */ /* 0x000ee80000100800 */
[----:B------:R-:W3:Y:S04]  /*6240*/  LDL R41, [R1+0x43c] ;  /* 0x00043c0001297983 */ /* 0x000ee80000100800 */
[----:B------:R1:W-:Y:S04]  /*6250*/  STL [R1+0x280], R48 ;  /* 0x0002803001007387 */ /* 0x0003e80000100800 */
[----:B0-----:R-:W3:Y:S04]  /*6260*/  LDL R50, [R1+0x414] ;  /* 0x0004140001327983 */ /* 0x001ee80000100800 */
[----:B------:R0:W-:Y:S04]  /*6270*/  STL [R1+0x260], R66 ;  /* 0x0002604201007387 */ /* 0x0001e80000100800 */
[----:B------:R0:W-:Y:S04]  /*6280*/  STL [R1+0x26c], R54 ;  /* 0x00026c3601007387 */ /* 0x0001e80000100800 */
[----:B-1----:R-:W3:Y:S04]  /*6290*/  LDL R48, [R1+0x420] ;  /* 0x0004200001307983 */ /* 0x002ee80000100800 */
[----:B0-----:R-:W3:Y:S04]  /*62a0*/  LDL R66, [R1+0x3cc] ;  /* 0x0003cc0001427983 */ /* 0x001ee80000100800 */
[----:B------:R-:W3:Y:S04]  /*62b0*/  LDL R54, [R1+0x404] ;  /* 0x0004040001367983 */ /* 0x000ee80000100800 */
[----:B------:R0:W-:Y:S04]  /*62c0*/  STL [R1+0x240], R26 ;  /* 0x0002401a01007387 */ /* 0x0001e80000100800 */
[----:B0-----:R-:W3:Y:S04]  /*62d0*/  LDL R26, [R1+0x2a0] ;  /* 0x0002a000011a7983 */ /* 0x001ee80000100800 */
[----:B------:R-:W0:Y:S02]  /*62e0*/  SHFL.BFLY PT, R8, R13, 0x2, 0x1f ;  /* 0x0c401f000d087f89 */ /* 0x000e2400000e0000 */
[----:B0-----:R-:W-:-:S05]  /*62f0*/  FMNMX.FTZ R8, R8, R13, !PT ;  /* 0x0000000d08087209 */ /* 0x001fca0007810000 */
[----:B------:R-:W0:Y:S01]  /*6300*/  SHFL.BFLY PT, R9, R8, 0x1, 0x1f ;  /* 0x0c201f0008097f89 */ /* 0x000e2200000e0000 */
[----:B------:R0:W-:Y:S01]  /*6310*/  BAR.SYNC.DEFER_BLOCKING R6, 0x100 ;  /* 0x000400060000751d */ /* 0x0001e20000010000 */
[----:B----4-:R-:W-:Y:S01]  /*6320*/  FMUL.FTZ R10, R15, R122 ;  /* 0x0000007a0f0a7220 */ /* 0x010fe20000410000 */
[----:B------:R-:W-:-:S04]  /*6330*/  FSETP.NEU.FTZ.AND P0, PT, R122, -INF , PT ;  /* 0xff8000007a00780b */ /* 0x000fc80003f1d000 */
[----:B------:R-:W-:Y:S01]  /*6340*/  STL [R1+0x24c], R56 ;  /* 0x00024c3801007387 */ /* 0x000fe20000100800 */
[----:B------:R-:W-:-:S03]  /*6350*/  FSEL R11, R10, RZ, P0 ;  /* 0x000000ff0a0b7208 */ /* 0x000fc60000000000 */
[----:B------:R-:W-:Y:S01]  /*6360*/  STL [R1+0x250], R58 ;  /* 0x0002503a01007387 */ /* 0x000fe20000100800 */
[----:B0-----:R-:W-:-:S03]  /*6370*/  FMNMX.FTZ R6, R8, R9, !PT ;  /* 0x0000000908067209 */ /* 0x001fc60007810000 */
[----:B------:R-:W-:Y:S01]  /*6380*/  STL [R1+0x258], R62 ;  /* 0x0002583e01007387 */ /* 0x000fe20000100800 */
[C---:B------:R-:W-:Y:S01]  /*6390*/  FSETP.NEU.FTZ.AND P0, PT, R6.reuse, -INF , PT ;  /* 0xff8000000600780b */ /* 0x040fe20003f1d000 */
[-C--:B------:R-:W-:Y:S01]  /*63a0*/  FMUL.FTZ R8, R6, R15.reuse ;  /* 0x0000000f06087220 */ /* 0x080fe20000410000 */
[-CC-:B------:R-:W-:Y:S01]  /*63b0*/  FFMA.FTZ R10, R44, R15.reuse, -R11.reuse ;  /* 0x0000000f2c0a7223 */ /* 0x180fe2000001080b */
[-CC-:B------:R-:W-:Y:S01]  /*63c0*/  FFMA.FTZ R152, R152, R15.reuse, -R11.reuse ;  /* 0x0000000f98987223 */ /* 0x180fe2000001080b */
[-CC-:B------:R-:W-:Y:S01]  /*63d0*/  FFMA.FTZ R130, R130, R15.reuse, -R11.reuse ;  /* 0x0000000f82827223 */ /* 0x180fe2000001080b */
[-CC-:B------:R-:W-:Y:S01]  /*63e0*/  FFMA.FTZ R153, R92, R15.reuse, -R11.reuse ;  /* 0x0000000f5c997223 */ /* 0x180fe2000001080b */
[----:B------:R-:W-:Y:S01]  /*63f0*/  FSEL R29, R8, RZ, P0 ;  /* 0x000000ff081d7208 */ /* 0x000fe20000000000 */
        /* <DEDUP_REMOVED lines=18> */
[-C--:B------:R-:W-:Y:S01]  /*6520*/  FFMA.FTZ R9, R72, R15.reuse, -R11 ;  /* 0x0000000f48097223 */ /* 0x080fe2000001080b */
[----:B------:R-:W-:Y:S01]  /*6530*/  FFMA.FTZ R221, R14, R15, -R29 ;  /* 0x0000000f0edd7223 */ /* 0x000fe2000001081d */
[----:B------:R-:W-:-:S02]  /*6540*/  IMAD R44, R45, 0xc00, R24 ;  /* 0x00000c002d2c7824 */ /* 0x000fc400078e0218 */
[-C--:B------:R-:W-:Y:S01]  /*6550*/  FFMA.FTZ R11, R94, R15.reuse, -R11 ;  /* 0x0000000f5e0b7223 */ /* 0x080fe2000001080b */
        /* <DEDUP_REMOVED lines=22> */
[----:B------:R-:W4:Y:S01]  /*66c0*/  LDL R24, [R1+0x300] ;  /* 0x0003000001187983 */ /* 0x000f220000100800 */
[----:B------:R-:W-:-:S03]  /*66d0*/  FFMA.FTZ R15, R120, R15, -R29 ;  /* 0x0000000f780f7223 */ /* 0x000fc6000001081d */
[----:B------:R-:W4:Y:S04]  /*66e0*/  LDL R29, [R1+0x370] ;  /* 0x00037000011d7983 */ /* 0x000f280000100800 */
[----:B------:R-:W4:Y:S04]  /*66f0*/  LDL R45, [R1+0x42c] ;  /* 0x00042c00012d7983 */ /* 0x000f280000100800 */
[----:B------:R0:W-:Y:S04]  /*6700*/  STL [R1+0x268], R70 ;  /* 0x0002684601007387 */ /* 0x0001e80000100800 */
        /* <DEDUP_REMOVED lines=28> */
[----:B------:R-:W4:Y:S04]  /*68d0*/  LDL R58, [R1+0x3f0] ;  /* 0x0003f000013a7983 */ /* 0x000f280000100800 */
[----:B------:R-:W4:Y:S01]  /*68e0*/  LDL R56, [R1+0x3f8] ;  /* 0x0003f80001387983 */ /* 0x000f220000100800 */
[----:B------:R-:W-:Y:S08]  /*68f0*/  MUFU.EX2 R152, R152 ;  /* 0x0000009800987308 */ /* 0x000ff00000000800 */
[----:B------:R-:W0:Y:S08]  /*6900*/  MUFU.EX2 R130, R130 ;  /* 0x0000008200827308 */ /* 0x000e300000000800 */
[----:B------:R-:W1:Y:S08]  /*6910*/  MUFU.EX2 R153, R153 ;  /* 0x0000009900997308 */ /* 0x000e700000000800 */
[----:B------:R-:W3:Y:S01]  /*6920*/  MUFU.EX2 R135, R135 ;  /* 0x0000008700877308 */ /* 0x000ee20000000800 */
[----:B--2---:R0:W-:Y:S07]  /*6930*/  STL [R1+0x3fc], R34 ;  /* 0x0003fc2201007387 */ /* 0x0041ee0000100800 */
[----:B------:R-:W-:Y:S08]  /*6940*/  MUFU.EX2 R143, R143 ;  /* 0x0000008f008f7308 */ /* 0x000ff00000000800 */
[----:B------:R-:W2:Y:S01]  /*6950*/  MUFU.EX2 R142, R142 ;  /* 0x0000008e008e7308 */ /* 0x000ea20000000800 */
[----:B0-----:R-:W-:-:S07]  /*6960*/  FADD.FTZ R34, R152, R130 ;  /* 0x0000008298227221 */ /* 0x001fce0000010000 */
[----:B------:R-:W0:Y:S08]  /*6970*/  MUFU.EX2 R151, R151 ;  /* 0x0000009700977308 */ /* 0x000e300000000800 */
[----:B------:R-:W0:Y:S01]  /*6980*/  MUFU.EX2 R141, R141 ;  /* 0x0000008d008d7308 */ /* 0x000e220000000800 */
[----:B-1----:R-:W-:-:S07]  /*6990*/  FADD.FTZ R34, R153, R34 ;  /* 0x0000002299227221 */ /* 0x002fce0000010000 */
[----:B------:R-:W1:Y:S01]  /*69a0*/  MUFU.EX2 R150, R150 ;  /* 0x0000009600967308 */ /* 0x000e620000000800 */
[----:B---3--:R3:W-:Y:S07]  /*69b0*/  STL [R1+0x38c], R36 ;  /* 0x00038c2401007387 */ /* 0x0087ee0000100800 */
[----:B------:R-:W1:Y:S01]  /*69c0*/  MUFU.EX2 R140, R140 ;  /* 0x0000008c008c7308 */ /* 0x000e620000000800 */
[----:B---3--:R-:W-:-:S07]  /*69d0*/  FADD.FTZ R36, R135, R34 ;  /* 0x0000002287247221 */ /* 0x008fce0000010000 */
[----:B------:R-:W3:Y:S01]  /*69e0*/  MUFU.EX2 R149, R149 ;  /* 0x0000009500957308 */ /* 0x000ee20000000800 */
[----:B--2---:R-:W-:-:S07]  /*69f0*/  FADD.FTZ R34, R143, R142 ;  /* 0x0000008e8f227221 */ /* 0x004fce0000010000 */
[----:B------:R-:W2:Y:S01]  /*6a00*/  MUFU.EX2 R139, R139 ;  /* 0x0000008b008b7308 */ /* 0x000ea20000000800 */
[----:B------:R0:W-:Y:S07]  /*6a10*/  STL [R1+0x354], R37 ;  /* 0x0003542501007387 */ /* 0x0001ee0000100800 */
[----:B------:R-:W2:Y:S01]  /*6a20*/  MUFU.EX2 R148, R148 ;  /* 0x0000009400947308 */ /* 0x000ea20000000800 */
[----:B------:R1:W-:Y:S01]  /*6a30*/  STL [R1+0x3c4], R35 ;  /* 0x0003c42301007387 */ /* 0x0003e20000100800 */
[----:B0-----:R-:W-:-:S06]  /*6a40*/  FADD.FTZ R37, R151, R36 ;  /* 0x0000002497257221 */ /* 0x001fcc0000010000 */
[----:B------:R-:W0:Y:S01]  /*6a50*/  MUFU.EX2 R138, R138 ;  /* 0x0000008a008a7308 */ /* 0x000e220000000800 */
[----:B------:R3:W-:Y:S01]  /*6a60*/  STL [R1+0x3e0], R31 ;  /* 0x0003e01f01007387 */ /* 0x0007e20000100800 */
[----:B-1----:R-:W-:-:S03]  /*6a70*/  FADD.FTZ R35, R141, R34 ;  /* 0x000000228d237221 */ /* 0x002fc60000010000 */
[----:B------:R1:W-:Y:S03]  /*6a80*/  STL [R1+0x418], R27 ;  /* 0x0004181b01007387 */ /* 0x0003e60000100800 */
[----:B------:R-:W0:Y:S01]  /*6a90*/  MUFU.EX2 R147, R147 ;  /* 0x0000009300937308 */ /* 0x000e220000000800 */
[----:B------:R-:W-:Y:S01]  /*6aa0*/  FADD.FTZ R36, R150, R37 ;  /* 0x0000002596247221 */ /* 0x000fe20000010000 */
[----:B---3--:R-:W-:-:S06]  /*6ab0*/  IMAD.MOV.U32 R31, RZ, RZ, R25 ;  /* 0x000000ffff1f7224 */ /* 0x008fcc00078e0019 */
[----:B------:R-:W3:Y:S01]  /*6ac0*/  MUFU.EX2 R137, R137 ;  /* 0x0000008900897308 */ /* 0x000ee20000000800 */
[----:B-1----:R-:W-:Y:S01]  /*6ad0*/  IMAD.MOV.U32 R27, RZ, RZ, R25 ;  /* 0x000000ffff1b7224 */ /* 0x002fe200078e0019 */
[----:B------:R1:W-:Y:S01]  /*6ae0*/  STL [R1+0x3a8], R28 ;  /* 0x0003a81c01007387 */ /* 0x0003e20000100800 */
[----:B------:R-:W-:Y:S01]  /*6af0*/  FADD.FTZ R34, R140, R35 ;  /* 0x000000238c227221 */ /* 0x000fe20000010000 */
[----:B------:R-:W-:-:S04]  /*6b00*/  R2UR UR15, R31 ;  /* 0x000000001f0f72ca */ /* 0x000fc800000e0000 */
[----:B------:R-:W3:Y:S01]  /*6b10*/  MUFU.EX2 R146, R146 ;  /* 0x0000009200927308 */ /* 0x000ee20000000800 */
[----:B------:R2:W-:Y:S01]  /*6b20*/  STL [R1+0x2a0], R26 ;  /* 0x0002a01a01007387 */ /* 0x0005e20000100800 */
[----:B------:R-:W-:Y:S01]  /*6b30*/  R2UR UR11, R27 ;  /* 0x000000001b0b72ca */ /* 0x000fe200000e0000 */
[----:B-1----:R-:W-:-:S05]  /*6b40*/  VIADD R28, R44, 0x180 ;  /* 0x000001802c1c7836 */ /* 0x002fca0000000000 */
[----:B------:R-:W1:Y:S01]  /*6b50*/  MUFU.EX2 R132, R132 ;  /* 0x0000008400847308 */ /* 0x000e620000000800 */
[----:B------:R-:W-:Y:S01]  /*6b60*/  FADD.FTZ R31, R149, R36 ;  /* 0x00000024951f7221 */ /* 0x000fe20000010000 */
[----:B--2---:R-:W-:Y:S02]  /*6b70*/  VIADD R26, R44, 0x80 ;  /* 0x000000802c1a7836 */ /* 0x004fe40000000000 */
[----:B------:R-:W-:-:S04]  /*6b80*/  FADD.FTZ R27, R139, R34 ;  /* 0x000000228b1b7221 */ /* 0x000fc80000010000 */
[----:B------:R-:W2:Y:S01]  /*6b90*/  MUFU.EX2 R145, R145 ;  /* 0x0000009100917308 */ /* 0x000ea20000000800 */
[----:B------:R-:W-:Y:S01]  /*6ba0*/  R2UR UR18, R28 ;  /* 0x000000001c1272ca */ /* 0x000fe200000e0000 */
[----:B------:R-:W-:Y:S01]  /*6bb0*/  FADD.FTZ R28, R148, R31 ;  /* 0x0000001f941c7221 */ /* 0x000fe20000010000 */
[----:B------:R-:W-:-:S05]  /*6bc0*/  R2UR UR10, R26 ;  /* 0x000000001a0a72ca */ /* 0x000fca00000e0000 */
[----:B------:R-:W2:Y:S01]  /*6bd0*/  MUFU.EX2 R136, R136 ;  /* 0x0000008800887308 */ /* 0x000ea20000000800 */
[----:B0-----:R-:W-:Y:S01]  /*6be0*/  FADD.FTZ R26, R138, R27 ;  /* 0x0000001b8a1a7221 */ /* 0x001fe20000010000 */
[----:B------:R0:W-:Y:S01]  /*6bf0*/  STL [R1+0x434], R33 ;  /* 0x0004342101007387 */ /* 0x0001e20000100800 */
[----:B------:R-:W-:Y:S01]  /*6c00*/  R2UR UR23, R25 ;  /* 0x00000000191772ca */ /* 0x000fe200000e0000 */
[----:B------:R-:W-:-:S04]  /*6c10*/  FADD.FTZ R27, R147, R28 ;  /* 0x0000001c931b7221 */ /* 0x000fc80000010000 */
[----:B------:R-:W2:Y:S01]  /*6c20*/  MUFU.EX2 R133, R133 ;  /* 0x0000008500857308 */ /* 0x000ea20000000800 */
[----:B0-----:R-:W-:Y:S01]  /*6c30*/  IMAD.MOV.U32 R33, RZ, RZ, R25 ;  /* 0x000000ffff217224 */ /* 0x001fe200078e0019 */
[----:B----4-:R0:W-:Y:S06]  /*6c40*/  STL [R1+0x300], R24 ;  /* 0x0003001801007387 */ /* 0x0101ec0000100800 */
[----:B------:R-:W4:Y:S01]  /*6c50*/  MUFU.EX2 R134, R134 ;  /* 0x0000008600867308 */ /* 0x000f220000000800 */
[----:B------:R3:W-:Y:S04]  /*6c60*/  STL [R1+0x370], R29 ;  /* 0x0003701d01007387 */ /* 0x0007e80000100800 */
[----:B------:R1:W-:Y:S01]  /*6c70*/  STL [R1+0x42c], R45 ;  /* 0x00042c2d01007387 */ /* 0x0003e20000100800 */
[----:B0-----:R-:W-:-:S02]  /*6c80*/  VIADD R24, R44, 0x200 ;  /* 0x000002002c187836 */ /* 0x001fc40000000000 */
[----:B---3--:R-:W-:-:S03]  /*6c90*/  IMAD.MOV.U32 R29, RZ, RZ, R25 ;  /* 0x000000ffff1d7224 */ /* 0x008fc600078e0019 */
[----:B------:R-:W-:Y:S01]  /*6ca0*/  R2UR UR22, R24 ;  /* 0x00000000181672ca */ /* 0x000fe200000e0000 */
[----:B-1----:R-:W-:Y:S02]  /*6cb0*/  IMAD.MOV.U32 R45, RZ, RZ, R25 ;  /* 0x000000ffff2d7224 */ /* 0x002fe400078e0019 */
[----:B------:R-:W-:Y:S01]  /*6cc0*/  FADD.FTZ R25, R137, R26 ;  /* 0x0000001a89197221 */ /* 0x000fe20000010000 */
[----:B------:R-:W-:Y:S01]  /*6cd0*/  FADD.FTZ R24, R146, R27 ;  /* 0x0000001b92187221 */ /* 0x000fe20000010000 */
[----:B------:R-:W0:Y:S02]  /*6ce0*/  MUFU.EX2 R144, R144 ;  /* 0x0000009000907308 */ /* 0x000e240000000800 */
[----:B------:R-:W-:Y:S01]  /*6cf0*/  FADD.FTZ R25, R132, R25 ;  /* 0x0000001984197221 */ /* 0x000fe20000010000 */
[----:B--2---:R-:W-:-:S05]  /*6d00*/  FADD.FTZ R27, R145, R24 ;  /* 0x00000018911b7221 */ /* 0x004fca0000010000 */
[----:B------:R-:W1:Y:S01]  /*6d10*/  MUFU.EX2 R131, R131 ;  /* 0x0000008300837308 */ /* 0x000e620000000800 */
[----:B------:R-:W-:Y:S01]  /*6d20*/  FADD.FTZ R24, R136, R25 ;  /* 0x0000001988187221 */ /* 0x000fe20000010000 */
[----:B------:R2:W-:Y:S03]  /*6d30*/  STL [R1+0x2cc], R32 ;  /* 0x0002cc2001007387 */ /* 0x0005e60000100800 */
[----:B------:R-:W-:Y:S01]  /*6d40*/  FADD.FTZ R25, R133, R24 ;  /* 0x0000001885197221 */ /* 0x000fe20000010000 */
[----:B------:R3:W-:Y:S01]  /*6d50*/  STL [R1+0x338], R30 ;  /* 0x0003381e01007387 */ /* 0x0007e20000100800 */
[----:B------:R-:W-:Y:S02]  /*6d60*/  R2UR UR6, R44 ;  /* 0x000000002c0672ca */ /* 0x000fe400000e0000 */
[----:B------:R-:W-:Y:S01]  /*6d70*/  R2UR UR7, R45 ;  /* 0x000000002d0772ca */ /* 0x000fe200000e0000 */
[----:B----4-:R-:W-:Y:S01]  /*6d80*/  FADD.FTZ R24, R134, R25 ;  /* 0x0000001986187221 */ /* 0x010fe20000010000 */
[----:B------:R-:W-:Y:S01]  /*6d90*/  F2FP.BF16.F32.PACK_AB R154, R135, R153 ;  /* 0x00000099879a723e */ /* 0x000fe200000010ff */
[----:B--2---:R-:W-:Y:S01]  /*6da0*/  VIADD R32, R44, 0x280 ;  /* 0x000002802c207836 */ /* 0x004fe20000000000 */
[----:B------:R-:W-:Y:S01]  /*6db0*/  F2FP.BF16.F32.PACK_AB R152, R130, R152 ;  /* 0x000000988298723e */ /* 0x000fe200000010ff */
[----:B---3--:R-:W-:Y:S01]  /*6dc0*/  VIADD R30, R44, 0x100 ;  /* 0x000001002c1e7836 */ /* 0x008fe20000000000 */
[----:B------:R-:W-:-:S02]  /*6dd0*/  F2FP.BF16.F32.PACK_AB R153, R142, R143 ;  /* 0x0000008f8e99723e */ /* 0x000fc400000010ff */
[----:B------:R-:W-:Y:S01]  /*6de0*/  F2FP.BF16.F32.PACK_AB R155, R140, R141 ;  /* 0x0000008d8c9b723e */ /* 0x000fe200000010ff */
[----:B------:R-:W-:Y:S01]  /*6df0*/  STL [R1+0x2a4], R129 ;  /* 0x0002a48101007387 */ /* 0x000fe20000100800 */
[----:B------:R-:W-:Y:S01]  /*6e00*/  R2UR UR14, R30 ;  /* 0x000000001e0e72ca */ /* 0x000fe200000e0000 */
[----:B0-----:R-:W-:Y:S01]  /*6e10*/  FADD.FTZ R222, R144, R27 ;  /* 0x0000001b90de7221 */ /* 0x001fe20000010000 */
[----:B------:R-:W-:Y:S01]  /*6e20*/  R2UR UR19, R29 ;  /* 0x000000001d1372ca */ /* 0x000fe200000e0000 */
[----:B------:R-:W-:Y:S01]  /*6e30*/  STL [R1+0x2a8], R128 ;  /* 0x0002a88001007387 */ /* 0x000fe20000100800 */
[----:B------:R-:W-:Y:S01]  /*6e40*/  R2UR UR26, R32 ;  /* 0x00000000201a72ca */ /* 0x000fe200000e0000 */
[----:B-1----:R-:W-:Y:S01]  /*6e50*/  FADD.FTZ R223, R131, R24 ;  /* 0x0000001883df7221 */ /* 0x002fe20000010000 */
[----:B------:R-:W-:Y:S01]  /*6e60*/  R2UR UR27, R33 ;  /* 0x00000000211b72ca */ /* 0x000fe200000e0000 */
[----:B------:R-:W-:Y:S01]  /*6e70*/  STL [R1+0x2ac], R127 ;  /* 0x0002ac7f01007387 */ /* 0x000fe20000100800 */
[----:B------:R-:W-:-:S02]  /*6e80*/  F2FP.BF16.F32.PACK_AB R156, R150, R151 ;  /* 0x00000097969c723e */ /* 0x000fc400000010ff */
[----:B------:R-:W-:Y:S01]  /*6e90*/  F2FP.BF16.F32.PACK_AB R158, R148, R149 ;  /* 0x00000095949e723e */ /* 0x000fe200000010ff */
[----:B------:R-:W-:Y:S01]  /*6ea0*/  STL [R1+0x2b0], R126 ;  /* 0x0002b07e01007387 */ /* 0x000fe20000100800 */
[----:B------:R-:W-:Y:S02]  /*6eb0*/  F2FP.BF16.F32.PACK_AB R160, R146, R147 ;  /* 0x0000009392a0723e */ /* 0x000fe400000010ff */
[----:B------:R-:W-:Y:S01]  /*6ec0*/  F2FP.BF16.F32.PACK_AB R162, R144, R145 ;  /* 0x0000009190a2723e */ /* 0x000fe200000010ff */
[----:B------:R-:W-:Y:S01]  /*6ed0*/  STL [R1+0x2b4], R40 ;  /* 0x0002b42801007387 */ /* 0x000fe20000100800 */
[----:B------:R-:W-:Y:S02]  /*6ee0*/  F2FP.BF16.F32.PACK_AB R157, R138, R139 ;  /* 0x0000008b8a9d723e */ /* 0x000fe400000010ff */
[----:B------:R-:W-:Y:S01]  /*6ef0*/  F2FP.BF16.F32.PACK_AB R159, R132, R137 ;  /* 0x00000089849f723e */ /* 0x000fe200000010ff */
[----:B------:R-:W-:Y:S01]  /*6f00*/  STL [R1+0x2b8], R125 ;  /* 0x0002b87d01007387 */ /* 0x000fe20000100800 */
[----:B------:R-:W-:-:S02]  /*6f10*/  F2FP.BF16.F32.PACK_AB R161, R133, R136 ;  /* 0x0000008885a1723e */ /* 0x000fc400000010ff */
[----:B------:R-:W-:Y:S01]  /*6f20*/  F2FP.BF16.F32.PACK_AB R163, R131, R134 ;  /* 0x0000008683a3723e */ /* 0x000fe200000010ff */
        /* <DEDUP_REMOVED lines=83> */
[----:B------:R0:W-:Y:S02]  /*7460*/  STL [R1+0x43c], R41 ;  /* 0x00043c2901007387 */ /* 0x0001e40000100800 */
[----:B0-----:R-:W-:-:S06]  /*7470*/  WARPGROUP.ARRIVE ;  /* 0x00000000000079c5 */ /* 0x001fcc0000000000 */
[----:B------:R-:W-:Y:S03]  /*7480*/  HGMMA.64x256x16.F32.BF16 R24, R152, gdesc[UR4].tnspB, RZ, !UPT, gsb0 ;  /* 0x43e0000498187df0 */ /* 0x000fe6000c0018ff */
        /* <DEDUP_REMOVED lines=36> */
[----:B------:R-:W-:Y:S08]  /*76d0*/  MUFU.EX2 R153, R175 ;  /* 0x000000af00997308 */ /* 0x000ff00000000800 */
[----:B------:R-:W-:Y:S08]  /*76e0*/  MUFU.EX2 R172, R172 ;  /* 0x000000ac00ac7308 */ /* 0x000ff00000000800 */
[----:B------:R-:W-:Y:S08]  /*76f0*/  MUFU.EX2 R220, R220 ;  /* 0x000000dc00dc7308 */ /* 0x000ff00000000800 */
[----:B------:R-:W-:Y:S08]  /*7700*/  MUFU.EX2 R173, R173 ;  /* 0x000000ad00ad7308 */ /* 0x000ff00000000800 */
[----:B------:R-:W0:Y:S08]  /*7710*/  MUFU.EX2 R174, R174 ;  /* 0x000000ae00ae7308 */ /* 0x000e300000000800 */
[----:B------:R-:W-:Y:S08]  /*7720*/  MUFU.EX2 R221, R221 ;  /* 0x000000dd00dd7308 */ /* 0x000ff00000000800 */
[----:B------:R-:W1:Y:S01]  /*7730*/  MUFU.EX2 R170, R170 ;  /* 0x000000aa00aa7308 */ /* 0x000e620000000800 */
[----:B0-----:R-:W-:-:S02]  /*7740*/  F2FP.BF16.F32.PACK_AB R154, R174, R173 ;  /* 0x000000adae9a723e */ /* 0x001fc400000010ff */
[----:B-1----:R-:W-:Y:S01]  /*7750*/  F2FP.BF16.F32.PACK_AB R155, R170, R221 ;  /* 0x000000ddaa9b723e */ /* 0x002fe200000010ff */
        /* <DEDUP_REMOVED lines=36> */
[----:B------:R-:W-:Y:S01]  /*79a0*/  FADD.FTZ R157, R153, R223 ;  /* 0x000000df999d7221 */ /* 0x000fe20000010000 */
[----:B------:R-:W-:Y:S02]  /*79b0*/  F2FP.BF16.F32.PACK_AB R152, R172, R152 ;  /* 0x00000098ac98723e */ /* 0x000fe400000010ff */
[----:B------:R-:W-:Y:S01]  /*79c0*/  F2FP.BF16.F32.PACK_AB R153, R220, R153 ;  /* 0x00000099dc99723e */ /* 0x000fe200000010ff */
[----:B------:R-:W-:Y:S01]  /*79d0*/  MUFU.EX2 R165, R165 ;  /* 0x000000a500a57308 */ /* 0x000fe20000000800 */
[----:B------:R-:W-:Y:S01]  /*79e0*/  FADD.FTZ R156, R172, R156 ;  /* 0x0000009cac9c7221 */ /* 0x000fe20000010000 */
[----:B------:R-:W-:-:S06]  /*79f0*/  FADD.FTZ R157, R220, R157 ;  /* 0x0000009ddc9d7221 */ /* 0x000fcc0000010000 */
[----:B------:R-:W-:Y:S08]  /*7a00*/  MUFU.EX2 R21, R21 ;  /* 0x0000001500157308 */ /* 0x000ff00000000800 */
[----:B------:R-:W-:Y:S08]  /*7a10*/  MUFU.EX2 R168, R168 ;  /* 0x000000a800a87308 */ /* 0x000ff00000000800 */
[----:B------:R-:W0:Y:S08]  /*7a20*/  MUFU.EX2 R164, R164 ;  /* 0x000000a400a47308 */ /* 0x000e300000000800 */
[----:B------:R-:W-:Y:S08]  /*7a30*/  MUFU.EX2 R169, R169 ;  /* 0x000000a900a97308 */ /* 0x000ff00000000800 */
[----:B------:R-:W1:Y:S01]  /*7a40*/  MUFU.EX2 R20, R20 ;  /* 0x0000001400147308 */ /* 0x000e620000000800 */
        /* <DEDUP_REMOVED lines=47> */
[----:B------:R-:W-:-:S07]  /*7d40*/  WARPGROUP.DEPBAR.LE gsb0, 0x0 ;  /* 0x00008000000079c5 */ /* 0x000fce0000010000 */
[----:B------:R-:W2:Y:S08]  /*7d50*/  MUFU.EX2 R152, R166 ;  /* 0x000000a600987308 */ /* 0x000eb00000000800 */
[----:B------:R-:W3:Y:S01]  /*7d60*/  MUFU.EX2 R153, R167 ;  /* 0x000000a700997308 */ /* 0x000ee20000000800 */
[----:B0-----:R-:W-:Y:S02]  /*7d70*/  F2FP.BF16.F32.PACK_AB R154, R164, R21 ;  /* 0x00000015a49a723e */ /* 0x001fe400000010ff */
[----:B-1----:R-:W-:Y:S01]  /*7d80*/  F2FP.BF16.F32.PACK_AB R155, R20, R169 ;  /* 0x000000a9149b723e */ /* 0x002fe200000010ff */
[----:B------:R-:W-:Y:S01]  /*7d90*/  STL.128 [R1+0x240], R24 ;  /* 0x0002401801007387 */ /* 0x000fe20000100c00 */
[----:B--2---:R-:W-:Y:S01]  /*7da0*/  FADD.FTZ R156, R152, R156 ;  /* 0x0000009c989c7221 */ /* 0x004fe20000010000 */
[----:B------:R-:W-:-:S02]  /*7db0*/  F2FP.BF16.F32.PACK_AB R152, R165, R152 ;  /* 0x00000098a598723e */ /* 0x000fc400000010ff */
[----:B------:R-:W-:Y:S01]  /*7dc0*/  STL.128 [R1+0x250], R28 ;  /* 0x0002501c01007387 */ /* 0x000fe20000100c00 */
[----:B---3--:R-:W-:Y:S01]  /*7dd0*/  FADD.FTZ R157, R153, R157 ;  /* 0x0000009d999d7221 */ /* 0x008fe20000010000 */
[----:B------:R-:W-:Y:S02]  /*7de0*/  F2FP.BF16.F32.PACK_AB R153, R168, R153 ;  /* 0x00000099a899723e */ /* 0x000fe400000010ff */
        /* <DEDUP_REMOVED lines=39> */
[----:B------:R-:W-:-:S04]  /*8060*/  FADD.FTZ R20, R8, R156 ;  /* 0x0000009c08147221 */ /* 0x000fc80000010000 */
[C---:B------:R-:W-:Y:S01]  /*8070*/  FADD.FTZ R20, R9.reuse, R20 ;  /* 0x0000001409147221 */ /* 0x040fe20000010000 */
[----:B------:R-:W-:Y:S02]  /*8080*/  WARPGROUP.DEPBAR.LE gsb0, 0x0 ;  /* 0x00008000000079c5 */ /* 0x000fe40000010000 */
[----:B------:R-:W-:Y:S02]  /*8090*/  F2FP.BF16.F32.PACK_AB R152, R9, R8 ;  /* 0x000000080998723e */ /* 0x000fe400000010ff */
[----:B------:R-:W-:Y:S02]  /*80a0*/  F2FP.BF16.F32.PACK_AB R153, R13, R12 ;  /* 0x0000000c0d99723e */ /* 0x000fe400000010ff */
        /* <DEDUP_REMOVED lines=33> */
[----:B------:R0:W-:Y:S01]  /*82c0*/  STL.128 [R1+0x430], R148 ;  /* 0x0004309401007387 */ /* 0x0001e20000100c00 */
[----:B------:R-:W-:-:S03]  /*82d0*/  FADD.FTZ R8, R13, R21 ;  /* 0x000000150d087221 */ /* 0x000fc60000010000 */
[----:B------:R1:W5:Y:S01]  /*82e0*/  LDL R9, [R1+0x1f0] ;  /* 0x0001f00001097983 */ /* 0x0003620000100800 */
[----:B0-----:R-:W-:-:S06]  /*82f0*/  WARPGROUP.ARRIVE ;  /* 0x00000000000079c5 */ /* 0x001fcc0000000000 */
[----:B------:R-:W-:Y:S03]  /*8300*/  HGMMA.64x256x16.F32.BF16 R24, R152, gdesc[UR24].tnspB, R24, gsb0 ;  /* 0x43e0001898187df0 */ /* 0x000fe60008001818 */
[----:B------:R-:W-:Y:S02]  /*8310*/  WARPGROUP.DEPBAR.LE gsb0, 0x0 ;  /* 0x00008000000079c5 */ /* 0x000fe40000010000 */
        /* <DEDUP_REMOVED lines=32> */
[----:B------:R-:W4:Y:S04]  /*8520*/  LDL R12, [R1+0x240] ;  /* 0x00024000010c7983 */ /* 0x000f280000100800 */
[----:B------:R-:W4:Y:S04]  /*8530*/  LDL R13, [R1+0x244] ;  /* 0x00024400010d7983 */ /* 0x000f280000100800 */
[----:B------:R-:W4:Y:S04]  /*8540*/  LDL R21, [R1+0x248] ;  /* 0x0002480001157983 */ /* 0x000f280000100800 */
[----:B0-----:R-:W4:Y:S04]  /*8550*/  LDL R24, [R1+0x24c] ;  /* 0x00024c0001187983 */ /* 0x001f280000100800 */
[----:B------:R-:W4:Y:S04]  /*8560*/  LDL R25, [R1+0x250] ;  /* 0x0002500001197983 */ /* 0x000f280000100800 */
[----:B------:R-:W4:Y:S04]  /*8570*/  LDL R26, [R1+0x254] ;  /* 0x00025400011a7983 */ /* 0x000f280000100800 */
[----:B------:R-:W4:Y:S04]  /*8580*/  LDL R27, [R1+0x258] ;  /* 0x00025800011b7983 */ /* 0x000f280000100800 */
[----:B--2---:R-:W2:Y:S04]  /*8590*/  LDL R28, [R1+0x25c] ;  /* 0x00025c00011c7983 */ /* 0x004ea80000100800 */
[----:B------:R-:W2:Y:S04]  /*85a0*/  LDL R29, [R1+0x260] ;  /* 0x00026000011d7983 */ /* 0x000ea80000100800 */
[----:B------:R-:W2:Y:S04]  /*85b0*/  LDL R30, [R1+0x264] ;  /* 0x00026400011e7983 */ /* 0x000ea80000100800 */
[----:B------:R-:W2:Y:S04]  /*85c0*/  LDL R31, [R1+0x268] ;  /* 0x00026800011f7983 */ /* 0x000ea80000100800 */
[----:B---3--:R-:W3:Y:S04]  /*85d0*/  LDL R32, [R1+0x26c] ;  /* 0x00026c0001207983 */ /* 0x008ee80000100800 */
[----:B------:R-:W3:Y:S04]  /*85e0*/  LDL R33, [R1+0x270] ;  /* 0x0002700001217983 */ /* 0x000ee80000100800 */
[----:B------:R-:W3:Y:S04]  /*85f0*/  LDL R34, [R1+0x274] ;  /* 0x0002740001227983 */ /* 0x000ee80000100800 */
[----:B------:R-:W3:Y:S04]  /*8600*/  LDL R35, [R1+0x278] ;  /* 0x0002780001237983 */ /* 0x000ee80000100800 */
[----:B----4-:R-:W4:Y:S04]  /*8610*/  LDL R36, [R1+0x27c] ;  /* 0x00027c0001247983 */ /* 0x010f280000100800 */
[----:B------:R-:W4:Y:S04]  /*8620*/  LDL R37, [R1+0x280] ;  /* 0x0002800001257983 */ /* 0x000f280000100800 */
[----:B------:R-:W4:Y:S04]  /*8630*/  LDL R38, [R1+0x284] ;  /* 0x0002840001267983 */ /* 0x000f280000100800 */
[----:B------:R-:W4:Y:S04]  /*8640*/  LDL R39, [R1+0x288] ;  /* 0x0002880001277983 */ /* 0x000f280000100800 */
        /* <DEDUP_REMOVED lines=109> */
[----:B------:R-:W4:Y:S01]  /*8d20*/  LDL R149, [R1+0x28] ;  /* 0x0000280001957983 */ /* 0x000f220000100800 */
[----:B------:R-:W-:Y:S01]  /*8d30*/  FADD.FTZ R20, R10, R20 ;  /* 0x000000140a147221 */ /* 0x000fe20000010000 */
[----:B------:R-:W-:-:S02]  /*8d40*/  FADD.FTZ R8, R14, R8 ;  /* 0x000000080e087221 */ /* 0x000fc40000010000 */
[----:B------:R0:W-:Y:S01]  /*8d50*/  STL [R1+0x68], RZ ;  /* 0x000068ff01007387 */ /* 0x0001e20000100800 */
[----:B------:R-:W-:Y:S01]  /*8d60*/  FADD.FTZ R14, R11, R20 ;  /* 0x000000140b0e7221 */ /* 0x000fe20000010000 */
[----:B------:R-:W-:Y:S02]  /*8d70*/  FADD.FTZ R15, R15, R8 ;  /* 0x000000080f0f7221 */ /* 0x000fe40000010000 */
        /* <DEDUP_REMOVED lines=18> */
[----:B------:R0:W-:Y:S04]  /*8ea0*/  STL [R1+0x268], R31 ;  /* 0x0002681f01007387 */ /* 0x0001e80000100800 */
[----:B---3--:R0:W-:Y:S04]  /*8eb0*/  STL [R1+0x26c], R32 ;  /* 0x00026c2001007387 */ /* 0x0081e80000100800 */
        /* <DEDUP_REMOVED lines=121> */
.L_x_3475:
[----:B------:R-:W-:Y:S05]  /*9650*/  BSYNC B0 ;  /* 0x0000000000007941 */ /* 0x000fea0003800000 */
.L_x_3474:
        /* <DEDUP_REMOVED lines=31> */
.L_x_3478:
[----:B------:R-:W-:-:S13]  /*9850*/  ISETP.NE.AND P0, PT, R3, 0x1, PT ;  /* 0x000000010300780c */ /* 0x000fda0003f05270 */
[----:B------:R-:W-:-:S05]  /*9860*/  @P0 IMAD.HI.U32 R4, R6, R4, RZ ;  /* 0x0000000406040227 */ /* 0x000fca00078e00ff */
[----:B------:R-:W-:-:S07]  /*9870*/  @P0 SHF.R.U32.HI R6, RZ, R5, R4 ;  /* 0x00000005ff060219 */ /* 0x000fce0000011604 */
.L_x_3479:
[----:B------:R-:W-:Y:S05]  /*9880*/  BSYNC B0 ;  /* 0x0000000000007941 */ /* 0x000fea0003800000 */
.L_x_3477:
[----:B------:R-:W-:-:S05]  /*9890*/  IMAD R3, R6, R3, R3 ;  /* 0x0000000306037224 */ /* 0x000fca00078e0203 */
[----:B------:R-:W-:-:S07]  /*98a0*/  VIMNMX R2, R2, R3, PT ;  /* 0x0000000302027248 */ /* 0x000fce0003fe0100 */
.L_x_3476:
        /* <DEDUP_REMOVED lines=8> */
.L_x_3483:
[C---:B------:R-:W-:Y:S01]  /*9930*/  IADD3 R2, P0, R16.reuse, 0x50, RZ ;  /* 0x0000005010027810 */ /* 0x040fe20007f1e0ff */
[C---:B------:R-:W-:Y:S01]  /*9940*/  VIADD R0, R16.reuse, 0x150 ;  /* 0x0000015010007836 */ /* 0x040fe20000000000 */
[----:B------:R-:W-:Y:S02]  /*9950*/  IADD3 R26, P1, R16, 0x11c, RZ ;  /* 0x0000011c101a7810 */ /* 0x000fe40007f3e0ff */
[----:B------:R-:W-:Y:S01]  /*9960*/  MOV R220, 0x99a0 ;  /* 0x000099a000dc7802 */ /* 0x000fe20000000f00 */
[--C-:B------:R-:W-:Y:S02]  /*9970*/  IMAD.X R3, RZ, RZ, R17.reuse, P0 ;  /* 0x000000ffff037224 */ /* 0x100fe400000e0611 */
[----:B------:R-:W-:-:S08]  /*9980*/  IMAD.X R27, RZ, RZ, R17, P1 ;  /* 0x000000ffff1b7224 */ /* 0x000fd000008e0611 */
[----:B------:R-:W-:Y:S05]  /*9990*/  CALL.REL.NOINC `($_ZN7cutlass13device_kernelIN5flash11enable_sm90INS1_16FlashAttnFwdSm90INS1_25CollectiveMainloopFwdSm90ILi2EN4cute5tupleIJNS5_1CILi1EEES8_S8_EEENS6_IJNS7_ILi128EEENS7_ILi96EEENS7_ILi64EEEEEELi256ENS_10bfloat16_tEfNS_4arch4Sm90ELb0ELb1ELb0ELb1ELb1ELb0ELb1ELb1ELb0ELb1ELb1ELb0EEENS1_21CollectiveEpilogueFwdINS6_IJSA_NS7_ILi256EEESB_EEES9_SE_SG_Li256ELb1ELb1ELb1ELb0EEENS1_36VarlenDynamicPersistentTileSchedulerILi128ELi96ELi256ELi128ELb1ELb1ELb1ELb1ELb0ELb1EEEEEEEEEvNT_6ParamsE$_ZZN5flash25CollectiveMainloopFwdSm90ILi2EN4cute5tupleIJNS1_1CILi1EEES4_S4_EEENS2_IJNS3_ILi128EEENS3_ILi96EEENS3_ILi64EEEEEELi256EN7cutlass10bfloat16_tEfNSA_4arch4Sm90ELb0ELb1ELb0ELb1ELb1ELb0ELb1ELb1ELb0ELb1ELb1ELb0EE3mmaINS_16FlashAttnFwdSm90ISE_NS_21CollectiveEpilogueFwdINS2_IJS6_NS3_ILi256EEES7_EEES5_SB_SD_Li256ELb1ELb1ELb1ELb0EEENS_36VarlenDynamicPersistentTileSchedulerILi128ELi96ELi256ELi128ELb1ELb1ELb1ELb1ELb0ELb1EEEE13SharedStorageENS1_6TensorINS1_11ArrayEngineIfLm128EEENS1_6LayoutINS2_IJNS2_IJNS3_ILi2EEEST_NS3_ILi32EEEEEES4_S4_EEENS2_IJNS2_IJS4_ST_NS3_ILi4EEEEEENS3_ILi0EEESZ_EEEEEEENS_7SoftmaxILi2ELi0EEEEEbRKNSE_6ParamsENSA_13PipelineAsyncILi2EEES19_RNSA_13PipelineStateILj2EEERT0_RT1_iRiRKNS_16SeqlenInfoQKNewKILb1ELb0EEENS2_IJiiiiEEERT_ENKUliT_T0_T1_E_clIZSF_ISO_S12_S14_EbS17_S19_S19_S1C_S1E_S1G_iS1H_S1L_S1M_S1O_EUlRS1P_iE1_NS3_ILb0EEENS3_ILb1EEEEEDaiS1P_S1Q_S1R_) ;  /* 0x0000025c00507944 */ /* 0x000fea0003c00000 */
[C---:B------:R-:W-:Y:S01]  /*99a0*/  ISETP.GT.AND P0, PT, R10.reuse, R11, PT ;  /* 0x0000000b0a00720c */ /* 0x040fe20003f04270 */
[----:B------:R-:W-:-:S12]  /*99b0*/  VIADD R10, R10, 0xffffffff ;  /* 0xffffffff0a0a7836 */ /* 0x000fd80000000000 */
[----:B------:R-:W-:Y:S05]  /*99c0*/  @P0 BRA `(.L_x_3483) ;  /* 0xfffffffc00d80947 */ /* 0x000fea000383ffff */
[----:B------:R-:W-:Y:S05]  /*99d0*/  BSYNC B0 ;  /* 0x0000000000007941 */ /* 0x000fea0003800000 */
.L_x_3482:
[----:B------:R-:W2:Y:S02]  /*99e0*/  LDL R0, [R1+0x50] ;  /* 0x0000500001007983 */ /* 0x000ea40000100800 */
[----:B--2---:R-:W-:-:S07]  /*99f0*/  IMAD.SHL.U32 R0, R0, 0x80, RZ ;  /* 0x0000008000007824 */ /* 0x004fce00078e00ff */
.L_x_3481:
[----:B------:R-:W-:Y:S05]  /*9a00*/  BSYNC B1 ;  /* 0x0000000000017941 */ /* 0x000fea0003800000 */
.L_x_3480:
        /* <DEDUP_REMOVED lines=26> */
.L_x_3486:
[----:B------:R-:W-:Y:S02]  /*9bb0*/  ULDC UR4, c[0x0][0xadc] ;  /* 0x0002b70000047ab9 */ /* 0x000fe40000000800 */
[----:B------:R-:W-:-:S05]  /*9bc0*/  IMAD.U32 R5, RZ, RZ, UR4 ;  /* 0x00000004ff057e24 */ /* 0x000fca000f8e00ff */
[----:B------:R-:W-:-:S13]  /*9bd0*/  ISETP.NE.AND P0, PT, R5, 0x1, PT ;  /* 0x000000010500780c */ /* 0x000fda0003f05270 */
[----:B------:R-:W0:Y:S02]  /*9be0*/  @P0 LDC.64 R6, c[0x0][0xae0] ;  /* 0x0002b800ff060b82 */ /* 0x000e240000000a00 */
[----:B0-----:R-:W-:-:S05]  /*9bf0*/  @P0 IMAD.HI.U32 R4, R0, R6, RZ ;  /* 0x0000000600040227 */ /* 0x001fca00078e00ff */
[----:B------:R-:W-:-:S07]  /*9c00*/  @P0 SHF.R.U32.HI R0, RZ, R7, R4 ;  /* 0x00000007ff000219 */ /* 0x000fce0000011604 */
.L_x_3487:
[----:B------:R-:W-:Y:S05]  /*9c10*/  BSYNC B0 ;  /* 0x0000000000007941 */ /* 0x000fea0003800000 */
.L_x_3485:
[----:B------:R-:W-:-:S05]  /*9c20*/  IMAD R3, R0, R5, RZ ;  /* 0x0000000500037224 */ /* 0x000fca00078e02ff */
[----:B------:R-:W-:-:S07]  /*9c30*/  VIMNMX R2, R2, R3, !PT ;  /* 0x0000000302027248 */ /* 0x000fce0007fe0100 */
.L_x_3484:
[----:B------:R-:W-:-:S04]  /*9c40*/  VIADD R2, R2, 0x5f ;  /* 0x0000005f02027836 */ /* 0x000fc80000000000 */
[----:B------:R-:W-:-:S05]  /*9c50*/  IMAD.HI R2, R2, 0x2aaaaaab, RZ ;  /* 0x2aaaaaab02027827 */ /* 0x000fca00078e02ff */
[----:B------:R-:W-:-:S04]  /*9c60*/  SHF.R.U32.HI R3, RZ, 0x1f, R2 ;  /* 0x0000001fff037819 */ /* 0x000fc80000011602 */
[----:B------:R-:W-:-:S04]  /*9c70*/  LEA.HI.SX32 R2, R2, R3, 0x1c ;  /* 0x0000000302027211 */ /* 0x000fc800078fe2ff */
[----:B------:R-:W-:-:S04]  /*9c80*/  VIMNMX R2, R2, UR40, !PT ;  /* 0x0000002802027c48 */ /* 0x000fc8000ffe0100 */
[----:B------:R-:W-:-:S13]  /*9c90*/  ISETP.GE.AND P0, PT, R10, R2, PT ;  /* 0x000000020a00720c */ /* 0x000fda0003f06270 */
[----:B------:R-:W-:Y:S05]  /*9ca0*/  @!P0 BRA `(.L_x_3488) ;  /* 0x0000009800188947 */ /* 0x000fea0003800000 */
.L_x_3507:
[----:B------:R-:W2:Y:S04]  /*9cb0*/  LDL R4, [R1+0x1f0] ;  /* 0x0001f00001047983 */ /* 0x000ea80000100800 */
[----:B0-----:R-:W3:Y:S04]  /*9cc0*/  LDL R0, [R1+0x1f8] ;  /* 0x0001f80001007983 */ /* 0x001ee80000100800 */
[----:B------:R-:W4:Y:S01]  /*9cd0*/  LDL R3, [R1] ;  /* 0x0000000001037983 */ /* 0x000f220000100800 */
[----:B--2---:R-:W-:-:S05]  /*9ce0*/  VIADD R4, R4, 0x1 ;  /* 0x0000000104047836 */ /* 0x004fca0000000000 */
[----:B------:R-:W-:-:S13]  /*9cf0*/  ISETP.NE.AND P0, PT, R4, 0x2, PT ;  /* 0x000000020400780c */ /* 0x000fda0003f05270 */
[----:B------:R0:W5:Y:S04]  /*9d00*/  @P0 LDL R6, [R1+0x1f4] ;  /* 0x0001f40001060983 */ /* 0x0001680000100800 */
        /* <DEDUP_REMOVED lines=9> */
[----:B-1----:R-:W-:Y:S01]  /*9da0*/  @!P0 IMAD.MOV.U32 R4, RZ, RZ, RZ ;  /* 0x000000ffff048224 */ /* 0x002fe200078e00ff */
[----:B--2---:R-:W-:-:S05]  /*9db0*/  @!P0 LOP3.LUT R6, R5, 0x1, RZ, 0x3c, !PT ;  /* 0x0000000105068812 */ /* 0x004fca00078e3cff */
[----:B------:R0:W-:Y:S01]  /*9dc0*/  @!P0 STL [R1+0x1f4], R6 ;  /* 0x0001f40601008387 */ /* 0x0001e20000100800 */
[----:B------:R-:W-:Y:S05]  /*9dd0*/  @!P1 BRA `(.L_x_3490) ;  /* 0x0000000000049947 */ /* 0x000fea0003800000 */
[----:B------:R-:W-:Y:S01]  /*9de0*/  BPT.TRAP 0x1 ;  /* 0x000000040000795c */ /* 0x000fe20000300000 */
.L_x_3490:
[----:B------:R-:W-:Y:S05]  /*9df0*/  BSYNC B0 ;  /* 0x0000000000007941 */ /* 0x000fea0003800000 */
.L_x_3489:
[----:B------:R-:W2:Y:S01]  /*9e00*/  LDL.64 R8, [R1+0x18] ;  /* 0x0000180001087983 */ /* 0x000ea20000100a00 */
[----:B-----5:R-:W-:Y:S02]  /*9e10*/  SHF.L.U32 R5, R6, 0x1f, RZ ;  /* 0x0000001f06057819 */ /* 0x020fe400000006ff */
[----:B--2---:R-:W-:-:S05]  /*9e20*/  MOV R3, R8 ;  /* 0x0000000800037202 */ /* 0x004fca0000000f00 */
[----:B------:R-:W-:-:S04]  /*9e30*/  IMAD R4, R4, 0x8, R3 ;  /* 0x0000000804047824 */ /* 0x000fc800078e0203 */
[----:B------:R1:W2:Y:S01]  /*9e40*/  SYNCS.PHASECHK.TRANS64.TRYWAIT P0, [R4+URZ], R5 ;  /* 0x00000005040075a7 */ /* 0x0002a2000800017f */
[----:B0-----:R1:W5:Y:S01]  /*9e50*/  LDL.64 R6, [R1+0x1f0] ;  /* 0x0001f00001067983 */ /* 0x0013620000100a00 */
[----:B------:R-:W-:Y:S04]  /*9e60*/  BSSY B0, `(.L_x_3491) ;  /* 0x0000003000007945 */ /* 0x000fe80003800000 */
[----:B------:R-:W-:Y:S05]  /*9e70*/  @!P1 BRA `(.L_x_3492) ;  /* 0x0000000000049947 */ /* 0x000fea0003800000 */
[----:B------:R-:W-:Y:S01]  /*9e80*/  BPT.TRAP 0x1 ;  /* 0x000000040000795c */ /* 0x000fe20000300000 */
.L_x_3492:
[----:B------:R-:W-:Y:S05]  /*9e90*/  BSYNC B0 ;  /* 0x0000000000007941 */ /* 0x000fea0003800000 */
.L_x_3491:
[----:B------:R-:W-:Y:S04]  /*9ea0*/  BSSY B0, `(.L_x_3493) ;  /* 0x0000006000007945 */ /* 0x000fe80003800000 */
[----:B--2---:R-:W-:Y:S05]  /*9eb0*/  @P0 BRA `(.L_x_3494) ;  /* 0x0000000000100947 */ /* 0x004fea0003800000 */
[----:B-----5:R-:W-:Y:S01]  /*9ec0*/  IMAD R6, R6, 0x8, R3 ;  /* 0x0000000806067824 */ /* 0x020fe200078e0203 */
[----:B------:R-:W-:-:S04]  /*9ed0*/  SHF.L.U32 R7, R7, 0x1f, RZ ;  /* 0x0000001f07077819 */ /* 0x000fc800000006ff */
[----:B------:R-:W0:Y:S02]  /*9ee0*/  SYNCS.PHASECHK.TRANS64.TRYWAIT P0, [R6+URZ], R7 ;  /* 0x00000007060075a7 */ /* 0x000e24000800017f */
[----:B0-----:R-:W-:Y:S05]  /*9ef0*/  @!P0 BRA `(.L_x_3495) ;  /* 0x0000021000dc8947 */ /* 0x001fea0003800000 */
.L_x_3494:
[----:B------:R-:W-:Y:S05]  /*9f00*/  BSYNC B0 ;  /* 0x0000000000007941 */ /* 0x000fea0003800000 */
.L_x_3493:
[----:B------:R-:W2:Y:S04]  /*9f10*/  LDL R3, [R1+0x1f0] ;  /* 0x0001f00001037983 */ /* 0x000ea80000100800 */
[----:B-1----:R-:W2:Y:S01]  /*9f20*/  LDL.64 R4, [R1+0x80] ;  /* 0x0000800001047983 */ /* 0x002ea20000100a00 */
[----:B------:R-:W-:Y:S05]  /*9f30*/  WARPSYNC.ALL ;  /* 0x0000000000007948 */ /* 0x000fea0003800000 */
[----:B0----5:R-:W3:Y:S04]  /*9f40*/  LDL.64 R6, [R1+0x78] ;  /* 0x0000780001067983 */ /* 0x021ee80000100a00 */
[----:B------:R-:W4:Y:S04]  /*9f50*/  LDL.64 R8, [R1+0x78] ;  /* 0x0000780001087983 */ /* 0x000f280000100a00 */
[----:B------:R-:W4:Y:S01]  /*9f60*/  LDL.64 R12, [R1+0x78] ;  /* 0x00007800010c7983 */ /* 0x000f220000100a00 */
[----:B--2---:R-:W-:Y:S01]  /*9f70*/  IMAD R4, R3, 0x300, R4 ;  /* 0x0000030003047824 */ /* 0x004fe200078e0204 */
[----:B------:R-:W-:-:S02]  /*9f80*/  R2UR UR7, R5 ;  /* 0x00000000050772ca */ /* 0x000fc400000e0000 */
[----:B------:R-:W2:Y:S01]  /*9f90*/  LDL.64 R14, [R1+0x78] ;  /* 0x00007800010e7983 */ /* 0x000ea20000100a00 */
        /* <DEDUP_REMOVED lines=10> */
[----:B---3--:R-:W-:Y:S02]  /*a040*/  R2UR UR4, R6 ;  /* 0x00000000060472ca */ /* 0x008fe400000e0000 */
        /* <DEDUP_REMOVED lines=9> */
[----:B------:R-:W3:Y:S01]  /*a0e0*/  LD.E R3, desc[UR36][R22.64+0x28] ;  /* 0x0000282416037980 */ /* 0x000ee2000c101900 */
        /* <DEDUP_REMOVED lines=13> */
[----:B--2---:R-:W-:Y:S01]  /*a1c0*/  VIADD R14, R14, 0x6 ;  /* 0x000000060e0e7836 */ /* 0x004fe20000000000 */
        /* <DEDUP_REMOVED lines=8> */
[----:B---3--:R-:W-:-:S04]  /*a250*/  LOP3.LUT R3, R3, 0x1, RZ, 0xfc, !PT ;  /* 0x0000000103037812 */ /* 0x008fc800078efcff */
[----:B------:R-:W-:Y:S01]  /*a260*/  ISETP.NE.AND P0, PT, R3, 0x3, PT ;  /* 0x000000030300780c */ /* 0x000fe20003f05270 */
[----:B------:R-:W-:-:S12]  /*a270*/  WARPGROUP.DEPBAR.LE gsb0, 0x0 ;  /* 0x00008000000079c5 */ /* 0x000fd80000010000 */
[----:B0-----:R-:W-:Y:S05]  /*a280*/  @!P0 BRA `(.L_x_3497) ;  /* 0x0000000000048947 */ /* 0x001fea0003800000 */
[----:B------:R-:W-:Y:S01]  /*a290*/  BPT.TRAP 0x1 ;  /* 0x000000040000795c */ /* 0x000fe20000300000 */
.L_x_3497:
[----:B------:R-:W-:Y:S05]  /*a2a0*/  BSYNC B0 ;  /* 0x0000000000007941 */ /* 0x000fea0003800000 */
.L_x_3496:
[----:B------:R-:W2:Y:S01]  /*a2b0*/  LD.E.64 R4, desc[UR36][R22.64+0x40] ;  /* 0x0000402416047980 */ /* 0x000ea2000c101b00 */
[----:B-----5:R-:W-:Y:S02]  /*a2c0*/  SHF.L.U32 R7, R7, 0x1f, RZ ;  /* 0x0000001f07077819 */ /* 0x020fe400000006ff */
[----:B--2---:R-:W-:-:S05]  /*a2d0*/  MOV R3, R4 ;  /* 0x0000000400037202 */ /* 0x004fca0000000f00 */
[----:B------:R-:W-:-:S04]  /*a2e0*/  IMAD R3, R6, 0x8, R3 ;  /* 0x0000000806037824 */ /* 0x000fc800078e0203 */
[----:B------:R0:W1:Y:S01]  /*a2f0*/  SYNCS.PHASECHK.TRANS64.TRYWAIT P0, [R3+URZ], R7 ;  /* 0x00000007030075a7 */ /* 0x000062000800017f */
[----:B------:R-:W2:Y:S01]  /*a300*/  LD.E R4, desc[UR36][R22.64+0x28] ;  /* 0x0000282416047980 */ /* 0x000ea2000c101900 */
[----:B------:R-:W-:Y:S01]  /*a310*/  BSSY B0, `(.L_x_3498) ;  /* 0x0000005000007945 */ /* 0x000fe20003800000 */
[----:B--2---:R-:W-:-:S04]  /*a320*/  LOP3.LUT R4, R4, 0x1, RZ, 0xfc, !PT ;  /* 0x0000000104047812 */ /* 0x004fc800078efcff */
[----:B------:R-:W-:-:S13]  /*a330*/  ISETP.NE.AND P1, PT, R4, 0x3, PT ;  /* 0x000000030400780c */ /* 0x000fda0003f25270 */
[----:B01----:R-:W-:Y:S05]  /*a340*/  @!P1 BRA `(.L_x_3499) ;  /* 0x0000000000049947 */ /* 0x003fea0003800000 */
[----:B------:R-:W-:Y:S01]  /*a350*/  BPT.TRAP 0x1 ;  /* 0x000000040000795c */ /* 0x000fe20000300000 */
.L_x_3499:
[----:B------:R-:W-:Y:S05]  /*a360*/  BSYNC B0 ;  /* 0x0000000000007941 */ /* 0x000fea0003800000 */
.L_x_3498:
[----:B------:R-:W-:Y:S04]  /*a370*/  BSSY B0, `(.L_x_3500) ;  /* 0x0000007000007945 */ /* 0x000fe80003800000 */
[----:B------:R-:W-:Y:S05]  /*a380*/  @P0 BRA `(.L_x_3501) ;  /* 0x0000000000140947 */ /* 0x000fea0003800000 */
[----:B------:R-:W2:Y:S02]  /*a390*/  LD.E.64 R4, desc[UR36][R22.64+0x40] ;  /* 0x0000402416047980 */ /* 0x000ea4000c101b00 */
[----:B--2---:R-:W-:-:S05]  /*a3a0*/  MOV R5, R4 ;  /* 0x0000000400057202 */ /* 0x004fca0000000f00 */
[----:B------:R-:W-:-:S04]  /*a3b0*/  IMAD R6, R6, 0x8, R5 ;  /* 0x0000000806067824 */ /* 0x000fc800078e0205 */
[----:B------:R-:W0:Y:S02]  /*a3c0*/  SYNCS.PHASECHK.TRANS64.TRYWAIT P0, [R6+URZ], R7 ;  /* 0x00000007060075a7 */ /* 0x000e24000800017f */
[----:B0-----:R-:W-:Y:S05]  /*a3d0*/  @!P0 BRA `(.L_x_3502) ;  /* 0x0000020c00b88947 */ /* 0x001fea0003800000 */
.L_x_3501:
[----:B------:R-:W-:Y:S05]  /*a3e0*/  BSYNC B0 ;  /* 0x0000000000007941 */ /* 0x000fea0003800000 */
.L_x_3500:
[----:B------:R-:W2:Y:S04]  /*a3f0*/  LDL R11, [R1+0x1f0] ;  /* 0x0001f000010b7983 */ /* 0x000ea80000100800 */
[----:B------:R-:W2:Y:S04]  /*a400*/  LDL.64 R4, [R1+0xf8] ;  /* 0x0000f80001047983 */ /* 0x000ea80000100a00 */
[----:B------:R-:W3:Y:S04]  /*a410*/  LDL R3, [R1+0x70] ;  /* 0x0000700001037983 */ /* 0x000ee80000100800 */
[----:B0-----:R-:W4:Y:S04]  /*a420*/  LDL.64 R6, [R1+0xf0] ;  /* 0x0000f00001067983 */ /* 0x001f280000100a00 */
[----:B------:R-:W4:Y:S04]  /*a430*/  LDL.64 R14, [R1+0xf0] ;  /* 0x0000f000010e7983 */ /* 0x000f280000100a00 */
[----:B------:R-:W4:Y:S04]  /*a440*/  LDL.64 R12, [R1+0xf0] ;  /* 0x0000f000010c7983 */ /* 0x000f280000100a00 */
[----:B------:R-:W4:Y:S01]  /*a450*/  LDL.64 R8, [R1+0xf0] ;  /* 0x0000f00001087983 */ /* 0x000f220000100a00 */
[----:B------:R-:W-:Y:S05]  /*a460*/  WARPSYNC.ALL ;  /* 0x0000000000007948 */ /* 0x000fea0003800000 */
[----:B------:R-:W-:Y:S01]  /*a470*/  WARPGROUP.ARRIVE ;  /* 0x00000000000079c5 */ /* 0x000fe20000000000 */
[----:B--2---:R-:W-:Y:S01]  /*a480*/  IMAD R4, R11, 0xc00, R4 ;  /* 0x00000c000b047824 */ /* 0x004fe200078e0204 */
[----:B------:R-:W-:Y:S01]  /*a490*/  R2UR UR7, R5 ;  /* 0x00000000050772ca */ /* 0x000fe200000e0000 */
[----:B------:R-:W-:Y:S01]  /*a4a0*/  IMAD.MOV.U32 R21, RZ, RZ, R5 ;  /* 0x000000ffff157224 */ /* 0x000fe200078e0005 */
[----:B------:R-:W2:Y:S01]  /*a4b0*/  LDL R11, [R1] ;  /* 0x00000000010b7983 */ /* 0x000ea20000100800 */
[----:B---3--:R-:W-:-:S02]  /*a4c0*/  ISETP.NE.U32.AND P0, PT, R3, RZ, PT ;  /* 0x000000ff0300720c */ /* 0x008fc40003f05070 */
[----:B------:R-:W-:Y:S02]  /*a4d0*/  R2UR UR6, R4 ;  /* 0x00000000040672ca */ /* 0x000fe400000e0000 */
[----:B----4-:R-:W-:Y:S02]  /*a4e0*/  R2UR UR4, R6 ;  /* 0x00000000060472ca */ /* 0x010fe400000e0000 */
[----:B------:R-:W-:Y:S01]  /*a4f0*/  R2UR UR5, R7 ;  /* 0x00000000070572ca */ /* 0x000fe200000e0000 */
[----:B------:R-:W-:Y:S01]  /*a500*/  VIADD R20, R4, 0x2 ;  /* 0x0000000204147836 */ /* 0x000fe20000000000 */
[----:B------:R-:W3:Y:S01]  /*a510*/  LDL.64 R6, [R1+0xf0] ;  /* 0x0000f00001067983 */ /* 0x000ee20000100a00 */
[----:B------:R-:W-:Y:S02]  /*a520*/  VIADD R14, R14, 0x2 ;  /* 0x000000020e0e7836 */ /* 0x000fe40000000000 */
[----:B------:R-:W-:Y:S02]  /*a530*/  VIADD R12, R12, 0x4 ;  /* 0x000000040c0c7836 */ /* 0x000fe40000000000 */
[----:B------:R-:W-:Y:S01]  /*a540*/  VOTEU.ANY UP0, P0 ;  /* 0x00000000003f7886 */ /* 0x000fe20000000100 */
[----:B------:R0:W5:Y:S05]  /*a550*/  LDL R3, [R1+0x1f0] ;  /* 0x0001f00001037983 */ /* 0x00016a0000100800 */
[----:B------:R-:W-:Y:S01]  /*a560*/  HGMMA.64x96x16.F32.BF16 R24, gdesc[UR4], R24, UP0, gsb0 ;  /* 0x01600000041879f0 */ /* 0x000fe2000b801818 */
[----:B------:R-:W-:-:S02]  /*a570*/  R2UR UR6, R20 ;  /* 0x00000000140672ca */ /* 0x000fc400000e0000 */
[----:B------:R-:W-:Y:S02]  /*a580*/  R2UR UR7, R21 ;  /* 0x00000000150772ca */ /* 0x000fe400000e0000 */
[----:B------:R-:W-:Y:S02]  /*a590*/  R2UR UR4, R14 ;  /* 0x000000000e0472ca */ /* 0x000fe400000e0000 */
[----:B------:R-:W-:Y:S02]  /*a5a0*/  R2UR UR5, R15 ;  /* 0x000000000f0572ca */ /* 0x000fe400000e0000 */
[----:B------:R-:W4:Y:S01]  /*a5b0*/  LDL.64 R14, [R1+0xf0] ;  /* 0x0000f000010e7983 */ /* 0x000f220000100a00 */
        /* <DEDUP_REMOVED lines=8> */
[----:B------:R-:W-:Y:S02]  /*a640*/  R2UR UR5, R13 ;  /* 0x000000000d0572ca */ /* 0x000fe400000e0000 */
[----:B------:R-:W2:Y:S01]  /*a650*/  LDL.64 R12, [R1+0xf0] ;  /* 0x0000f000010c7983 */ /* 0x000ea20000100a00 */
[----:B------:R-:W-:-:S02]  /*a660*/  VIADD R8, R8, 0x6 ;  /* 0x0000000608087836 */ /* 0x000fc40000000000 */
[----:B------:R-:W-:Y:S02]  /*a670*/  VIADD R20, R4, 0x6 ;  /* 0x0000000604147836 */ /* 0x000fe40000000000 */
[----:B------:R-:W-:Y:S01]  /*a680*/  IMAD.MOV.U32 R21, RZ, RZ, R5 ;  /* 0x000000ffff157224 */ /* 0x000fe200078e0005 */
[----:B------:R-:W-:Y:S02]  /*a690*/  WARPGROUP.DEPBAR.LE gsb0, 0x0 ;  /* 0x00008000000079c5 */ /* 0x000fe40000010000 */
        /* <DEDUP_REMOVED lines=8> */
[----:B------:R-:W-:Y:S01]  /*a720*/  IMAD.MOV.U32 R21, RZ, RZ, R5 ;  /* 0x000000ffff157224 */ /* 0x000fe200078e0005 */
[----:B------:R-:W-:Y:S02]  /*a730*/  WARPGROUP.DEPBAR.LE gsb0, 0x0 ;  /* 0x00008000000079c5 */ /* 0x000fe40000010000 */
[----:B------:R-:W-:-:S06]  /*a740*/  WARPGROUP.ARRIVE ;  /* 0x00000000000079c5 */ /* 0x000fcc0000000000 */
[----:B------:R-:W-:Y:S01]  /*a750*/  HGMMA.64x96x16.F32.BF16 R24, gdesc[UR4], R24, gsb0 ;  /* 0x01600000041879f0 */ /* 0x000fe20008001818 */
[----:B---3--:R-:W-:Y:S01]  /*a760*/  VIADD R6, R6, 0x400 ;  /* 0x0000040006067836 */ /* 0x008fe20000000000 */
[----:B------:R-:W-:Y:S02]  /*a770*/  R2UR UR6, R20 ;  /* 0x00000000140672ca */ /* 0x000fe400000e0000 */
[----:B------:R-:W-:Y:S02]  /*a780*/  R2UR UR7, R21 ;  /* 0x00000000150772ca */ /* 0x000fe400000e0000 */
[----:B------:R-:W-:Y:S02]  /*a790*/  R2UR UR4, R6 ;  /* 0x00000000060472ca */ /* 0x000fe400000e0000 */
[----:B------:R-:W-:Y:S02]  /*a7a0*/  R2UR UR5, R7 ;  /* 0x00000000070572ca */ /* 0x000fe400000e0000 */
[----:B------:R-:W3:Y:S01]  /*a7b0*/  LDL.64 R6, [R1+0xf0] ;  /* 0x0000f00001067983 */ /* 0x000ee20000100a00 */
[----:B----4-:R-:W-:-:S02]  /*a7c0*/  VIADD R14, R14, 0x402 ;  /* 0x000004020e0e7836 */ /* 0x010fc40000000000 */
[----:B------:R-:W-:Y:S01]  /*a7d0*/  VIADD R20, R4, 0x302 ;  /* 0x0000030204147836 */ /* 0x000fe20000000000 */
[----:B------:R-:W-:Y:S02]  /*a7e0*/  WARPGROUP.DEPBAR.LE gsb0, 0x0 ;  /* 0x00008000000079c5 */ /* 0x000fe40000010000 */
[----:B------:R-:W-:-:S06]  /*a7f0*/  WARPGROUP.ARRIVE ;  /* 0x00000000000079c5 */ /* 0x000fcc0000000000 */
[----:B------:R-:W-:Y:S01]  /*a800*/  HGMMA.64x96x16.F32.BF16 R24, gdesc[UR4], R24, gsb0 ;  /* 0x01600000041879f0 */ /* 0x000fe20008001818 */
[----:B------:R-:W-:Y:S01]  /*a810*/  IMAD.MOV.U32 R21, RZ, RZ, R5 ;  /* 0x000000ffff157224 */ /* 0x000fe200078e0005 */
[----:B------:R-:W-:Y:S02]  /*a820*/  R2UR UR6, R20 ;  /* 0x00000000140672ca */ /* 0x000fe400000e0000 */
[----:B------:R-:W-:Y:S02]  /*a830*/  R2UR UR4, R14 ;  /* 0x000000000e0472ca */ /* 0x000fe400000e0000 */
[----:B------:R-:W-:Y:S02]  /*a840*/  R2UR UR7, R21 ;  /* 0x00000000150772ca */ /* 0x000fe400000e0000 */
[----:B------:R-:W-:Y:S02]  /*a850*/  R2UR UR5, R15 ;  /* 0x000000000f0572ca */ /* 0x000fe400000e0000 */
[----:B------:R-:W4:Y:S01]  /*a860*/  LDL.64 R14, [R1+0xf0] ;  /* 0x0000f000010e7983 */ /* 0x000f220000100a00 */
[----:B--2---:R-:W-:-:S02]  /*a870*/  VIADD R12, R12, 0x404 ;  /* 0x000004040c0c7836 */ /* 0x004fc40000000000 */
        /* <DEDUP_REMOVED lines=9> */
[----:B------:R-:W2:Y:S01]  /*a910*/  LDL.64 R12, [R1+0xf0] ;  /* 0x0000f000010c7983 */ /* 0x000ea20000100a00 */
[----:B------:R-:W-:-:S02]  /*a920*/  VIADD R8, R8, 0x406 ;  /* 0x0000040608087836 */ /* 0x000fc40000000000 */
        /* <DEDUP_REMOVED lines=10> */
[----:B---3--:R-:W-:-:S02]  /*a9d0*/  VIADD R6, R6, 0x800 ;  /* 0x0000080006067836 */ /* 0x008fc40000000000 */
        /* <DEDUP_REMOVED lines=52> */
[----:B------:R-:W-:Y:S01]  /*ad20*/  R2UR UR5, R7 ;  /* 0x00000000070572ca */ /* 0x000fe200000e0000 */
[----:B----4-:R-:W-:Y:S01]  /*ad30*/  VIADD R14, R14, 0xc02 ;  /* 0x00000c020e0e7836 */ /* 0x010fe20000000000 */
[----:B------:R0:W5:Y:S01]  /*ad40*/  LDL R20, [R1+0xc] ;  /* 0x00000c0001147983 */ /* 0x0001620000100800 */
        /* <DEDUP_REMOVED lines=9> */
[----:B--2---:R-:W-:Y:S02]  /*ade0*/  VIADD R12, R12, 0xc04 ;  /* 0x00000c040c0c7836 */ /* 0x004fe40000000000 */
        /* <DEDUP_REMOVED lines=47> */
.L_x_3504:
[----:B------:R-:W-:Y:S05]  /*b0e0*/  BSYNC B0 ;  /* 0x0000000000007941 */ /* 0x000fea0003800000 */
.L_x_3503:
[----:B0-----:R-:W2:Y:S02]  /*b0f0*/  LDL.64 R4, [R1+0x20] ;  /* 0x0000200001047983 */ /* 0x001ea40000100a00 */
[----:B--2---:R-:W-:-:S05]  /*b100*/  MOV R4, R4 ;  /* 0x0000000400047202 */ /* 0x004fca0000000f00 */
[----:B-----5:R-:W-:-:S05]  /*b110*/  IMAD R3, R3, 0x8, R4 ;  /* 0x0000000803037824 */ /* 0x020fca00078e0204 */
[----:B------:R-:W-:-:S04]  /*b120*/  PRMT R3, R20, 0x654, R3 ;  /* 0x0000065414037816 */ /* 0x000fc80000000003 */
[----:B------:R0:W-:Y:S01]  /*b130*/  SYNCS.ARRIVE.TRANS64.RED.A1T0 RZ, [R3+URZ], RZ ;  /* 0x000000ff03ff79a7 */ /* 0x0001e2000810043f */
[----:B------:R-:W2:Y:S02]  /*b140*/  LD.E.64 R4, desc[UR36][R22.64+0x200] ;  /* 0x0002002416047980 */ /* 0x000ea4000c101b00 */
[----:B--2---:R-:W-:-:S04]  /*b150*/  FMNMX.FTZ R6, R24, R4, !PT ;  /* 0x0000000418067209 */ /* 0x004fc80007810000 */
[----:B0-----:R-:W-:-:S04]  /*b160*/  FMNMX.FTZ R3, R25, R6, !PT ;  /* 0x0000000619037209 */ /* 0x001fc80007810000 */
        /* <DEDUP_REMOVED lines=34> */
[----:B------:R-:W-:-:S03]  /*b390*/  FMNMX.FTZ R3, R47, R6, !PT ;  /* 0x000000062f037209 */ /* 0x000fc60007810000 */
[----:B------:R-:W-:Y:S01]  /*b3a0*/  ST.E desc[UR36][R22.64+0x200], R9 ;  /* 0x0002000916007985 */ /* 0x000fe2000c101924 */
[----:B------:R-:W-:-:S04]  /*b3b0*/  FMNMX.FTZ R6, R50, R3, !PT ;  /* 0x0000000332067209 */ /* 0x000fc80007810000 */
[----:B------:R-:W-:-:S04]  /*b3c0*/  FMNMX.FTZ R3, R51, R6, !PT ;  /* 0x0000000633037209 */ /* 0x000fc80007810000 */
[----:B------:R-:W-:-:S04]  /*b3d0*/  FMNMX.FTZ R6, R54, R3, !PT ;  /* 0x0000000336067209 */ /* 0x000fc80007810000 */
[----:B------:R-:W-:-:S04]  /*b3e0*/  FMNMX.FTZ R3, R55, R6, !PT ;  /* 0x0000000637037209 */ /* 0x000fc80007810000 */
[----:B------:R-:W-:Y:S02]  /*b3f0*/  FMNMX.FTZ R6, R58, R3, !PT ;  /* 0x000000033a067209 */ /* 0x000fe40007810000 */
[----:B0-----:R-:W-:Y:S02]  /*b400*/  FMNMX.FTZ R11, R9, R8, !PT ;  /* 0x00000008090b7209 */ /* 0x001fe40007810000 */
[----:B------:R-:W-:-:S03]  /*b410*/  FMNMX.FTZ R3, R59, R6, !PT ;  /* 0x000000063b037209 */ /* 0x000fc60007810000 */
[----:B------:R-:W0:Y:S01]  /*b420*/  SHFL.BFLY PT, R12, R11, 0x1, 0x1f ;  /* 0x0c201f000b0c7f89 */ /* 0x000e2200000e0000 */
[----:B------:R-:W-:-:S04]  /*b430*/  FMNMX.FTZ R6, R62, R3, !PT ;  /* 0x000000033e067209 */ /* 0x000fc80007810000 */
[----:B------:R-:W-:-:S04]  /*b440*/  FMNMX.FTZ R3, R63, R6, !PT ;  /* 0x000000063f037209 */ /* 0x000fc80007810000 */
[----:B------:R-:W-:-:S04]  /*b450*/  FMNMX.FTZ R6, R66, R3, !PT ;  /* 0x0000000342067209 */ /* 0x000fc80007810000 */
[----:B------:R-:W-:Y:S02]  /*b460*/  FMNMX.FTZ R3, R67, R6, !PT ;  /* 0x0000000643037209 */ /* 0x000fe40007810000 */
[----:B------:R-:W-:Y:S02]  /*b470*/  IADD3 R6, P0, R16, 0x200, RZ ;  /* 0x0000020010067810 */ /* 0x000fe40007f1e0ff */
[----:B------:R-:W-:Y:S02]  /*b480*/  FMNMX.FTZ R8, R70, R3, !PT ;  /* 0x0000000346087209 */ /* 0x000fe40007810000 */
[----:B------:R-:W-:Y:S01]  /*b490*/  LOP3.LUT R6, R6, 0x4, RZ, 0xfc, !PT ;  /* 0x0000000406067812 */ /* 0x000fe200078efcff */
[----:B------:R-:W-:Y:S01]  /*b4a0*/  IMAD.X R7, RZ, RZ, R17, P0 ;  /* 0x000000ffff077224 */ /* 0x000fe200000e0611 */
[----:B------:R-:W-:Y:S02]  /*b4b0*/  FMNMX.FTZ R3, R71, R8, !PT ;  /* 0x0000000847037209 */ /* 0x000fe40007810000 */
[----:B0-----:R-:W-:-:S03]  /*b4c0*/  FMNMX.FTZ R13, R11, R12, !PT ;  /* 0x0000000c0b0d7209 */ /* 0x001fc60007810000 */
[----:B------:R-:W-:Y:S04]  /*b4d0*/  ST.E desc[UR36][R6.64], R3 ;  /* 0x0000000306007985 */ /* 0x000fe8000c101924 */
[----:B------:R-:W-:Y:S04]  /*b4e0*/  ST.E desc[UR36][R22.64+0x200], R13 ;  /* 0x0002000d16007985 */ /* 0x000fe8000c101924 */
[----:B------:R-:W2:Y:S04]  /*b4f0*/  LD.E R8, desc[UR36][R6.64] ;  /* 0x0000002406087980 */ /* 0x000ea8000c101900 */
[----:B--2---:R-:W0:Y:S02]  /*b500*/  SHFL.BFLY PT, R11, R8, 0x2, 0x1f ;  /* 0x0c401f00080b7f89 */ /* 0x004e2400000e0000 */
[----:B0-----:R-:W-:-:S05]  /*b510*/  FMNMX.FTZ R11, R8, R11, !PT ;  /* 0x0000000b080b7209 */ /* 0x001fca0007810000 */
[----:B------:R-:W0:Y:S02]  /*b520*/  SHFL.BFLY PT, R12, R11, 0x1, 0x1f ;  /* 0x0c201f000b0c7f89 */ /* 0x000e2400000e0000 */
[----:B0-----:R-:W-:-:S05]  /*b530*/  FMNMX.FTZ R21, R11, R12, !PT ;  /* 0x0000000c0b157209 */ /* 0x001fca0007810000 */
[----:B------:R0:W-:Y:S04]  /*b540*/  ST.E desc[UR36][R6.64], R21 ;  /* 0x0000001506007985 */ /* 0x0001e8000c101924 */
[----:B------:R-:W2:Y:S04]  /*b550*/  LD.E R82, desc[UR36][R22.64+0x220] ;  /* 0x0002202416527980 */ /* 0x000ea8000c101900 */
[----:B------:R-:W3:Y:S04]  /*b560*/  LD.E R15, desc[UR36][R22.64+0x200] ;  /* 0x00020024160f7980 */ /* 0x000ee8000c101900 */
[----:B------:R-:W4:Y:S04]  /*b570*/  LD.E R81, desc[UR36][R22.64+0x210] ;  /* 0x0002102416517980 */ /* 0x000f28000c101900 */
[----:B------:R-:W4:Y:S01]  /*b580*/  LD.E R80, desc[UR36][R22.64+0x214] ;  /* 0x0002142416507980 */ /* 0x000f22000c101900 */
[----:B------:R-:W-:-:S03]  /*b590*/  FADD.FTZ R5, R5, -R21 ;  /* 0x8000001505057221 */ /* 0x000fc60000010000 */
        /* <DEDUP_REMOVED lines=56> */
[-C--:B--2---:R-:W-:Y:S01]  /*b920*/  FMUL.FTZ R165, R21, R82.reuse ;  /* 0x0000005215a57220 */ /* 0x084fe20000410000 */
[----:B------:R-:W-:Y:S01]  /*b930*/  FMUL.FTZ R5, R82, R5 ;  /* 0x0000000552057220 */ /* 0x000fe20000410000 */
[-C--:B---3--:R-:W-:Y:S01]  /*b940*/  FMUL.FTZ R83, R15, R82.reuse ;  /* 0x000000520f537220 */ /* 0x088fe20000410000 */
[----:B------:R-:W-:Y:S01]  /*b950*/  FADD.FTZ R3, R4, -R15 ;  /* 0x8000000f04037221 */ /* 0x000fe20000010000 */
[----:B------:R-:W-:-:S03]  /*b960*/  FFMA.FTZ R153, R26, R82, -R165 ;  /* 0x000000521a997223 */ /* 0x000fc600000108a5 */
[----:B------:R-:W-:Y:S01]  /*b970*/  MUFU.EX2 R5, R5 ;  /* 0x0000000500057308 */ /* 0x000fe20000000800 */
[-CC-:B------:R-:W-:Y:S01]  /*b980*/  FFMA.FTZ R72, R25, R82.reuse, -R83.reuse ;  /* 0x0000005219487223 */ /* 0x180fe20000010853 */
[-CC-:B------:R-:W-:Y:S01]  /*b990*/  FFMA.FTZ R158, R36, R82.reuse, -R83.reuse ;  /* 0x00000052249e7223 */ /* 0x180fe20000010853 */
[----:B------:R-:W2:Y:S01]  /*b9a0*/  LD.E R25, desc[UR36][R22.64+0x43c] ;  /* 0x00043c2416197980 */ /* 0x000ea2000c101900 */
[-CC-:B------:R-:W-:Y:S01]  /*b9b0*/  FFMA.FTZ R162, R44, R82.reuse, -R83.reuse ;  /* 0x000000522ca27223 */ /* 0x180fe20000010853 */
[-CC-:B------:R-:W-:Y:S01]  /*b9c0*/  FFMA.FTZ R156, R32, R82.reuse, -R83.reuse ;  /* 0x00000052209c7223 */ /* 0x180fe20000010853 */
[-CC-:B------:R-:W-:Y:S01]  /*b9d0*/  FFMA.FTZ R11, R48, R82.reuse, -R83.reuse ;  /* 0x00000052300b7223 */ /* 0x180fe20000010853 */
[----:B------:R-:W3:Y:S01]  /*b9e0*/  LD.E R36, desc[UR36][R22.64+0x244] ;  /* 0x0002442416247980 */ /* 0x000ee2000c101900 */
        /* <DEDUP_REMOVED lines=13> */
[-C--:B------:R-:W-:Y:S01]  /*bac0*/  FMUL.FTZ R3, R3, R82.reuse ;  /* 0x0000005203037220 */ /* 0x080fe20000410000 */
[-CC-:B0-----:R-:W-:Y:S01]  /*bad0*/  FFMA.FTZ R7, R56, R82.reuse, -R83.reuse ;  /* 0x0000005238077223 */ /* 0x181fe20000010853 */
[----:B------:R-:W3:Y:S01]  /*bae0*/  LD.E R40, desc[UR36][R22.64+0x254] ;  /* 0x0002542416287980 */ /* 0x000ee2000c101900 */
[----:B------:R-:W-:Y:S03]  /*baf0*/  MUFU.EX2 R153, R153 ;  /* 0x0000009900997308 */ /* 0x000fe60000000800 */
[----:B------:R-:W3:Y:S01]  /*bb00*/  LD.E R52, desc[UR36][R22.64+0x2a4] ;  /* 0x0002a42416347980 */ /* 0x000ee2000c101900 */
[-CC-:B------:R-:W-:Y:S01]  /*bb10*/  FFMA.FTZ R33, R41, R82.reuse, -R83.reuse ;  /* 0x0000005229217223 */ /* 0x180fe20000010853 */
[----:B------:R-:W-:-:S02]  /*bb20*/  FFMA.FTZ R28, R45, R82, -R83 ;  /* 0x000000522d1c7223 */ /* 0x000fc40000010853 */
[----:B------:R-:W3:Y:S01]  /*bb30*/  LD.E R24, desc[UR36][R22.64+0x434] ;  /* 0x0004342416187980 */ /* 0x000ee2000c101900 */
[----:B------:R-:W-:Y:S03]  /*bb40*/  MUFU.EX2 R4, R3 ;  /* 0x0000000300047308 */ /* 0x000fe60000000800 */
[----:B------:R-:W3:Y:S04]  /*bb50*/  LD.E R41, desc[UR36][R22.64+0x270] ;  /* 0x0002702416297980 */ /* 0x000ee8000c101900 */
[----:B------:R-:W3:Y:S01]  /*bb60*/  LD.E R45, desc[UR36][R22.64+0x280] ;  /* 0x00028024162d7980 */ /* 0x000ee2000c101900 */
[----:B------:R-:W4:Y:S03]  /*bb70*/  MUFU.EX2 R152, R152 ;  /* 0x0000009800987308 */ /* 0x000f260000000800 */
[----:B------:R-:W3:Y:S04]  /*bb80*/  LD.E R49, desc[UR36][R22.64+0x2b0] ;  /* 0x0002b02416317980 */ /* 0x000ee8000c101900 */
[----:B------:R-:W3:Y:S01]  /*bb90*/  LD.E R53, desc[UR36][R22.64+0x2b4] ;  /* 0x0002b42416357980 */ /* 0x000ee2000c101900 */
[----:B------:R-:W0:Y:S03]  /*bba0*/  MUFU.EX2 R72, R72 ;  /* 0x0000004800487308 */ /* 0x000e260000000800 */
[----:B------:R-:W3:Y:S01]  /*bbb0*/  LD.E R60, desc[UR36][R22.64+0x2c0] ;  /* 0x0002c024163c7980 */ /* 0x000ee2000c101900 */
[-CC-:B------:R-:W-:Y:S01]  /*bbc0*/  FFMA.FTZ R56, R27, R82.reuse, -R165.reuse ;  /* 0x000000521b387223 */ /* 0x180fe200000108a5 */
[-C--:B------:R-:W-:Y:S01]  /*bbd0*/  FFMA.FTZ R155, R30, R82.reuse, -R165 ;  /* 0x000000521e9b7223 */ /* 0x080fe200000108a5 */
[-C--:B------:R-:W-:Y:S01]  /*bbe0*/  FFMA.FTZ R14, R57, R82.reuse, -R83 ;  /* 0x00000052390e7223 */ /* 0x080fe20000010853 */
[-CC-:B------:R-:W-:Y:S01]  /*bbf0*/  FFMA.FTZ R57, R31, R82.reuse, -R165.reuse ;  /* 0x000000521f397223 */ /* 0x180fe200000108a5 */
[----:B------:R-:W-:Y:S01]  /*bc00*/  MUFU.EX2 R154, R154 ;  /* 0x0000009a009a7308 */ /* 0x000fe20000000800 */
[-CC-:B------:R-:W-:Y:S01]  /*bc10*/  FFMA.FTZ R157, R34, R82.reuse, -R165.reuse ;  /* 0x00000052229d7223 */ /* 0x180fe200000108a5 */
[----:B----4-:R-:W-:Y:S01]  /*bc20*/  FFMA.FTZ R81, R4, R81, R152 ;  /* 0x0000005104517223 */ /* 0x010fe20000010098 */
[-CC-:B------:R-:W-:Y:S01]  /*bc30*/  FFMA.FTZ R169, R63, R82.reuse, -R165.reuse ;  /* 0x000000523fa97223 */ /* 0x180fe200000108a5 */
[-CC-:B------:R-:W-:Y:S01]  /*bc40*/  FFMA.FTZ R159, R38, R82.reuse, -R165.reuse ;  /* 0x00000052269f7223 */ /* 0x180fe200000108a5 */
[-CC-:B------:R-:W-:Y:S01]  /*bc50*/  FFMA.FTZ R166, R66, R82.reuse, -R165.reuse ;  /* 0x0000005242a67223 */ /* 0x180fe200000108a5 */
[-CC-:B------:R-:W-:Y:S01]  /*bc60*/  FFMA.FTZ R161, R42, R82.reuse, -R165.reuse ;  /* 0x000000522aa17223 */ /* 0x180fe200000108a5 */
[-CC-:B------:R-:W-:Y:S01]  /*bc70*/  FFMA.FTZ R163, R46, R82.reuse, -R165.reuse ;  /* 0x000000522ea37223 */ /* 0x180fe200000108a5 */
[----:B------:R-:W1:Y:S01]  /*bc80*/  MUFU.EX2 R56, R56 ;  /* 0x0000003800387308 */ /* 0x000e620000000800 */
[-CC-:B------:R-:W-:Y:S01]  /*bc90*/  FFMA.FTZ R31, R35, R82.reuse, -R165.reuse ;  /* 0x00000052231f7223 */ /* 0x180fe200000108a5 */
[-C--:B------:R-:W-:Y:S01]  /*bca0*/  FFMA.FTZ R220, R47, R82.reuse, -R165 ;  /* 0x000000522fdc7223 */ /* 0x080fe200000108a5 */
[-C--:B------:R-:W-:Y:S01]  /*bcb0*/  FFMA.FTZ R20, R65, R82.reuse, -R83 ;  /* 0x0000005241147223 */ /* 0x080fe20000010853 */
[-CC-:B------:R-:W-:Y:S01]  /*bcc0*/  FFMA.FTZ R174, R50, R82.reuse, -R165.reuse ;  /* 0x0000005232ae7223 */ /* 0x180fe200000108a5 */
[-CC-:B------:R-:W-:Y:S01]  /*bcd0*/  FFMA.FTZ R175, R51, R82.reuse, -R165.reuse ;  /* 0x0000005233af7223 */ /* 0x180fe200000108a5 */
[-CC-:B------:R-:W-:Y:S01]  /*bce0*/  FFMA.FTZ R172, R54, R82.reuse, -R165.reuse ;  /* 0x0000005236ac7223 */ /* 0x180fe200000108a5 */
[-CC-:B------:R-:W-:Y:S01]  /*bcf0*/  FFMA.FTZ R173, R55, R82.reuse, -R165.reuse ;  /* 0x0000005237ad7223 */ /* 0x180fe200000108a5 */
[----:B------:R-:W4:Y:S01]  /*bd00*/  MUFU.EX2 R155, R155 ;  /* 0x0000009b009b7308 */ /* 0x000f220000000800 */
[-CC-:B------:R-:W-:Y:S01]  /*bd10*/  FFMA.FTZ R170, R58, R82.reuse, -R165.reuse ;  /* 0x000000523aaa7223 */ /* 0x180fe200000108a5 */
[-CC-:B------:R-:W-:Y:S01]  /*bd20*/  FFMA.FTZ R171, R59, R82.reuse, -R165.reuse ;  /* 0x000000523bab7223 */ /* 0x180fe200000108a5 */
[-C--:B------:R-:W-:Y:S01]  /*bd30*/  FFMA.FTZ R168, R62, R82.reuse, -R165 ;  /* 0x000000523ea87223 */ /* 0x080fe200000108a5 */
[-C--:B------:R-:W-:Y:S01]  /*bd40*/  FFMA.FTZ R15, R61, R82.reuse, -R83 ;  /* 0x000000523d0f7223 */ /* 0x080fe20000010853 */
[-C--:B------:R-:W-:Y:S01]  /*bd50*/  FFMA.FTZ R167, R67, R82.reuse, -R165 ;  /* 0x0000005243a77223 */ /* 0x080fe200000108a5 */
[-CC-:B------:R-:W-:Y:S01]  /*bd60*/  FFMA.FTZ R6, R68, R82.reuse, -R83.reuse ;  /* 0x0000005244067223 */ /* 0x180fe20000010853 */
[----:B------:R-:W-:Y:S01]  /*bd70*/  FFMA.FTZ R69, R69, R82, -R83 ;  /* 0x0000005245457223 */ /* 0x000fe20000010853 */
[----:B------:R-:W4:Y:S01]  /*bd80*/  MUFU.EX2 R73, R73 ;  /* 0x0000004900497308 */ /* 0x000f220000000800 */
[----:B------:R-:W-:Y:S01]  /*bd90*/  FFMA.FTZ R63, R5, R80, R153 ;  /* 0x00000050053f7223 */ /* 0x000fe20000010099 */
[----:B0-----:R-:W-:Y:S01]  /*bda0*/  FADD.FTZ R81, R72, R81 ;  /* 0x0000005148517221 */ /* 0x001fe20000010000 */
[-C--:B------:R-:W-:Y:S01]  /*bdb0*/  FFMA.FTZ R164, R70, R82.reuse, -R165 ;  /* 0x0000005246a47223 */ /* 0x080fe200000108a5 */
[----:B------:R-:W3:Y:S04]  /*bdc0*/  LD.E R26, desc[UR36][R22.64+0x2c4] ;  /* 0x0002c424161a7980 */ /* 0x000ee8000c101900 */
[----:B------:R-:W0:Y:S01]  /*bdd0*/  MUFU.EX2 R57, R57 ;  /* 0x0000003900397308 */ /* 0x000e220000000800 */
[----:B------:R-:W-:-:S07]  /*bde0*/  FFMA.FTZ R3, R64, R82, -R83 ;  /* 0x0000005240037223 */ /* 0x000fce0000010853 */
[----:B------:R-:W0:Y:S01]  /*bdf0*/  MUFU.EX2 R156, R156 ;  /* 0x0000009c009c7308 */ /* 0x000e220000000800 */
[----:B-1----:R-:W-:Y:S01]  /*be00*/  FADD.FTZ R64, R56, R63 ;  /* 0x0000003f38407221 */ /* 0x002fe20000010000 */
[----:B------:R-:W-:Y:S01]  /*be10*/  FFMA.FTZ R34, R39, R82, -R165 ;  /* 0x0000005227227223 */ /* 0x000fe200000108a5 */
[----:B------:R-:W3:Y:S05]  /*be20*/  LD.E R27, desc[UR36][R22.64+0x2e0] ;  /* 0x0002e024161b7980 */ /* 0x000eea000c101900 */
[----:B------:R-:W1:Y:S01]  /*be30*/  MUFU.EX2 R157, R157 ;  /* 0x0000009d009d7308 */ /* 0x000e620000000800 */
[----:B------:R-:W-:-:S07]  /*be40*/  FADD.FTZ R66, R154, R81 ;  /* 0x000000519a427221 */ /* 0x000fce0000010000 */
[----:B------:R-:W1:Y:S01]  /*be50*/  MUFU.EX2 R29, R29 ;  /* 0x0000001d001d7308 */ /* 0x000e620000000800 */
[----:B----4-:R-:W-:Y:S01]  /*be60*/  FADD.FTZ R64, R155, R64 ;  /* 0x000000409b407221 */ /* 0x010fe20000010000 */
[----:B------:R-:W-:-:S06]  /*be70*/  FADD.FTZ R63, R73, R66 ;  /* 0x00000042493f7221 */ /* 0x000fcc0000010000 */
[----:B------:R-:W-:Y:S01]  /*be80*/  MUFU.EX2 R158, R158 ;  /* 0x0000009e009e7308 */ /* 0x000fe20000000800 */
[----:B------:R-:W-:Y:S01]  /*be90*/  FFMA.FTZ R30, R43, R82, -R165 ;  /* 0x000000522b1e7223 */ /* 0x000fe200000108a5 */
[----:B------:R-:W4:Y:S06]  /*bea0*/  LD.E R35, desc[UR36][R22.64+0x2d0] ;  /* 0x0002d02416237980 */ /* 0x000f2c000c101900 */
[----:B------:R-:W-:Y:S08]  /*beb0*/  MUFU.EX2 R32, R32 ;  /* 0x0000002000207308 */ /* 0x000ff00000000800 */
        /* <DEDUP_REMOVED lines=10> */
[C---:B------:R-:W-:Y:S01]  /*bf60*/  FMUL.FTZ R78, R4.reuse, R78 ;  /* 0x0000004e044e7220 */ /* 0x040fe20000410000 */
[C---:B------:R-:W-:Y:S01]  /*bf70*/  FMUL.FTZ R121, R4.reuse, R74 ;  /* 0x0000004a04797220 */ /* 0x040fe20000410000 */
[C---:B------:R-:W-:Y:S01]  /*bf80*/  FMUL.FTZ R129, R4.reuse, R75 ;  /* 0x0000004b04817220 */ /* 0x040fe20000410000 */
[C---:B------:R-:W-:Y:S01]  /*bf90*/  FMUL.FTZ R77, R4.reuse, R77 ;  /* 0x0000004d044d7220 */ /* 0x040fe20000410000 */
[----:B------:R-:W-:Y:S01]  /*bfa0*/  FMUL.FTZ R79, R4, R79 ;  /* 0x0000004f044f7220 */ /* 0x000fe20000410000 */
[----:B------:R-:W4:Y:S02]  /*bfb0*/  LD.E R38, desc[UR36][R22.64+0x2d4] ;  /* 0x0002d42416267980 */ /* 0x000f24000c101900 */
[----:B------:R-:W1:Y:S01]  /*bfc0*/  MUFU.EX2 R31, R31 ;  /* 0x0000001f001f7308 */ /* 0x000e620000000800 */
[----:B0-----:R-:W-:Y:S01]  /*bfd0*/  FADD.FTZ R64, R57, R64 ;  /* 0x0000004039407221 */ /* 0x001fe20000010000 */
[----:B------:R-:W-:Y:S01]  /*bfe0*/  FADD.FTZ R66, R156, R63 ;  /* 0x0000003f9c427221 */ /* 0x000fe20000010000 */
[----:B------:R-:W4:Y:S04]  /*bff0*/  LD.E R39, desc[UR36][R22.64+0x2f0] ;  /* 0x0002f02416277980 */ /* 0x000f28000c101900 */
[----:B------:R-:W4:Y:S01]  /*c000*/  LD.E R70, desc[UR36][R22.64+0x248] ;  /* 0x0002482416467980 */ /* 0x000f22000c101900 */
[----:B------:R-:W0:Y:S01]  /*c010*/  MUFU.EX2 R159, R159 ;  /* 0x0000009f009f7308 */ /* 0x000e220000000800 */
[----:B-1----:R-:W-:Y:S01]  /*c020*/  FADD.FTZ R64, R157, R64 ;  /* 0x000000409d407221 */ /* 0x002fe20000010000 */
[----:B------:R-:W-:Y:S01]  /*c030*/  FADD.FTZ R63, R29, R66 ;  /* 0x000000421d3f7221 */ /* 0x000fe20000010000 */
[----:B------:R-:W4:Y:S04]  /*c040*/  LD.E R43, desc[UR36][R22.64+0x2e4] ;  /* 0x0002e424162b7980 */ /* 0x000f28000c101900 */
[----:B------:R-:W4:Y:S01]  /*c050*/  LD.E R47, desc[UR36][R22.64+0x300] ;  /* 0x00030024162f7980 */ /* 0x000f22000c101900 */
[----:B------:R-:W1:Y:S01]  /*c060*/  MUFU.EX2 R34, R34 ;  /* 0x0000002200227308 */ /* 0x000e620000000800 */
[----:B------:R-:W-:Y:S01]  /*c070*/  FADD.FTZ R64, R31, R64 ;  /* 0x000000401f407221 */ /* 0x000fe20000010000 */
[----:B------:R-:W-:Y:S01]  /*c080*/  FADD.FTZ R63, R158, R63 ;  /* 0x0000003f9e3f7221 */ /* 0x000fe20000010000 */
[----:B------:R-:W4:Y:S04]  /*c090*/  LD.E R80, desc[UR36][R22.64+0x258] ;  /* 0x0002582416507980 */ /* 0x000f28000c101900 */
[----:B------:R-:W4:Y:S01]  /*c0a0*/  LD.E R68, desc[UR36][R22.64+0x278] ;  /* 0x0002782416447980 */ /* 0x000f22000c101900 */
        /* <DEDUP_REMOVED lines=8> */
[----:B------:R-:W4:Y:S05]  /*c130*/  LD.E R42, desc[UR36][R22.64+0x310] ;  /* 0x00031024162a7980 */ /* 0x000f2a000c101900 */
        /* <DEDUP_REMOVED lines=17> */
[----:B------:R-:W4:Y:S05]  /*c250*/  LD.E R62, desc[UR36][R22.64+0x340] ;  /* 0x00034024163e7980 */ /* 0x000f2a000c101900 */
[----:B------:R-:W2:Y:S01]  /*c260*/  MUFU.EX2 R172, R172 ;  /* 0x000000ac00ac7308 */ /* 0x000ea20000000800 */
[----:B0-----:R-:W-:Y:S01]  /*c270*/  FADD.FTZ R64, R174, R63 ;  /* 0x0000003fae407221 */ /* 0x001fe20000010000 */
[----:B------:R-:W-:Y:S01]  /*c280*/  FADD.FTZ R66, R12, R65 ;  /* 0x000000410c427221 */ /* 0x000fe20000010000 */
[----:B------:R-:W4:Y:S05]  /*c290*/  LD.E R59, desc[UR36][R22.64+0x344] ;  /* 0x00034424163b7980 */ /* 0x000f2a000c101900 */
[----:B------:R-:W0:Y:S01]  /*c2a0*/  MUFU.EX2 R173, R173 ;  /* 0x000000ad00ad7308 */ /* 0x000e220000000800 */
[----:B-1----:R-:W-:Y:S01]  /*c2b0*/  FADD.FTZ R63, R175, R64 ;  /* 0x00000040af3f7221 */ /* 0x002fe20000010000 */
[----:B------:R-:W-:Y:S01]  /*c2c0*/  FADD.FTZ R66, R9, R66 ;  /* 0x0000004209427221 */ /* 0x000fe20000010000 */
[----:B------:R-:W4:Y:S05]  /*c2d0*/  LD.E R83, desc[UR36][R22.64+0x410] ;  /* 0x0004102416537980 */ /* 0x000f2a000c101900 */
[----:B------:R-:W1:Y:S08]  /*c2e0*/  MUFU.EX2 R170, R170 ;  /* 0x000000aa00aa7308 */ /* 0x000e700000000800 */
[----:B------:R-:W1:Y:S01]  /*c2f0*/  MUFU.EX2 R14, R14 ;  /* 0x0000000e000e7308 */ /* 0x000e620000000800 */
[----:B--2---:R-:W-:Y:S01]  /*c300*/  FADD.FTZ R64, R172, R63 ;  /* 0x0000003fac407221 */ /* 0x004fe20000010000 */
[----:B------:R-:W-:Y:S01]  /*c310*/  FADD.FTZ R66, R13, R66 ;  /* 0x000000420d427221 */ /* 0x000fe20000010000 */
[----:B------:R-:W-:Y:S01]  /*c320*/  FMUL.FTZ R119, R5, R25 ;  /* 0x0000001905777220 */ /* 0x000fe20000410000 */
[----:B---3--:R-:W-:-:S04]  /*c330*/  FMUL.FTZ R123, R4, R36 ;  /* 0x00000024047b7220 */ /* 0x008fc80000410000 */
[----:B------:R-:W2:Y:S01]  /*c340*/  MUFU.EX2 R171, R171 ;  /* 0x000000ab00ab7308 */ /* 0x000ea20000000800 */
[----:B0-----:R-:W-:Y:S01]  /*c350*/  FADD.FTZ R63, R173, R64 ;  /* 0x00000040ad3f7221 */ /* 0x001fe20000010000 */
[----:B------:R-:W-:Y:S01]  /*c360*/  FADD.FTZ R65, R7, R66 ;  /* 0x0000004207417221 */ /* 0x000fe20000010000 */
[C---:B------:R-:W-:Y:S01]  /*c370*/  FMUL.FTZ R44, R4.reuse, R44 ;  /* 0x0000002c042c7220 */ /* 0x040fe20000410000 */
[C---:B------:R-:W-:Y:S01]  /*c380*/  FMUL.FTZ R125, R4.reuse, R37 ;  /* 0x00000025047d7220 */ /* 0x040fe20000410000 */
[C---:B------:R-:W-:Y:S01]  /*c390*/  FMUL.FTZ R48, R4.reuse, R48 ;  /* 0x0000003004307220 */ /* 0x040fe20000410000 */
[C---:B------:R-:W-:Y:S01]  /*c3a0*/  FMUL.FTZ R127, R4.reuse, R40 ;  /* 0x00000028047f7220 */ /* 0x040fe20000410000 */
[----:B------:R-:W-:Y:S01]  /*c3b0*/  FMUL.FTZ R128, R4, R52 ;  /* 0x0000003404807220 */ /* 0x000fe20000410000 */
[----:B------:R-:W0:Y:S08]  /*c3c0*/  MUFU.EX2 R168, R168 ;  /* 0x000000a800a87308 */ /* 0x000e300000000800 */
[----:B------:R-:W3:Y:S01]  /*c3d0*/  MUFU.EX2 R15, R15 ;  /* 0x0000000f000f7308 */ /* 0x000ee20000000800 */
[----:B-1----:R-:W-:Y:S01]  /*c3e0*/  FADD.FTZ R64, R170, R63 ;  /* 0x0000003faa407221 */ /* 0x002fe20000010000 */
[----:B------:R-:W-:Y:S01]  /*c3f0*/  FADD.FTZ R65, R14, R65 ;  /* 0x000000410e417221 */ /* 0x000fe20000010000 */
[C---:B------:R-:W-:Y:S01]  /*c400*/  FMUL.FTZ R117, R4.reuse, R24 ;  /* 0x0000001804757220 */ /* 0x040fe20000410000 */
[C---:B------:R-:W-:Y:S01]  /*c410*/  FMUL.FTZ R41, R4.reuse, R41 ;  /* 0x0000002904297220 */ /* 0x040fe20000410000 */
[----:B------:R-:W-:Y:S01]  /*c420*/  FMUL.FTZ R45, R4, R45 ;  /* 0x0000002d042d7220 */ /* 0x000fe20000410000 */
[----:B------:R-:W4:Y:S02]  /*c430*/  LD.E R67, desc[UR36][R22.64+0x27c] ;  /* 0x00027c2416437980 */ /* 0x000f24000c101900 */
[----:B------:R-:W1:Y:S08]  /*c440*/  MUFU.EX2 R169, R169 ;  /* 0x000000a900a97308 */ /* 0x000e700000000800 */
[----:B------:R-:W1:Y:S01]  /*c450*/  MUFU.EX2 R3, R3 ;  /* 0x0000000300037308 */ /* 0x000e620000000800 */
[----:B--2---:R-:W-:Y:S01]  /*c460*/  FADD.FTZ R63, R171, R64 ;  /* 0x00000040ab3f7221 */ /* 0x004fe20000010000 */
[----:B------:R-:W-:-:S06]  /*c470*/  FADD.FTZ R64, R8, R65 ;  /* 0x0000004108407221 */ /* 0x000fcc0000010000 */
[----:B------:R-:W2:Y:S08]  /*c480*/  MUFU.EX2 R166, R166 ;  /* 0x000000a600a67308 */ /* 0x000eb00000000800 */
[----:B------:R-:W2:Y:S01]  /*c490*/  MUFU.EX2 R20, R20 ;  /* 0x0000001400147308 */ /* 0x000ea20000000800 */
[----:B0-----:R-:W-:Y:S01]  /*c4a0*/  FADD.FTZ R66, R168, R63 ;  /* 0x0000003fa8427221 */ /* 0x001fe20000010000 */
[----:B---3--:R-:W-:-:S06]  /*c4b0*/  FADD.FTZ R64, R15, R64 ;  /* 0x000000400f407221 */ /* 0x008fcc0000010000 */
[----:B------:R-:W0:Y:S08]  /*c4c0*/  MUFU.EX2 R167, R167 ;  /* 0x000000a700a77308 */ /* 0x000e300000000800 */
[----:B------:R-:W3:Y:S01]  /*c4d0*/  MUFU.EX2 R6, R6 ;  /* 0x0000000600067308 */ /* 0x000ee20000000800 */
[----:B-1----:R-:W-:Y:S01]  /*c4e0*/  FADD.FTZ R63, R169, R66 ;  /* 0x00000042a93f7221 */ /* 0x002fe20000010000 */
[----:B------:R-:W-:-:S06]  /*c4f0*/  FADD.FTZ R65, R3, R64 ;  /* 0x0000004003417221 */ /* 0x000fcc0000010000 */
[----:B------:R-:W1:Y:S01]  /*c500*/  MUFU.EX2 R21, R69 ;  /* 0x0000004500157308 */ /* 0x000e620000000800 */
[----:B--2---:R-:W-:Y:S01]  /*c510*/  FADD.FTZ R64, R166, R63 ;  /* 0x0000003fa6407221 */ /* 0x004fe20000010000 */
[----:B------:R-:W-:Y:S01]  /*c520*/  FADD.FTZ R65, R20, R65 ;  /* 0x0000004114417221 */ /* 0x000fe20000010000 */
[----:B------:R-:W-:Y:S01]  /*c530*/  FFMA.FTZ R165, R71, R82, -R165 ;  /* 0x0000005247a57223 */ /* 0x000fe200000108a5 */
[----:B------:R-:W2:Y:S01]  /*c540*/  LD.E R25, desc[UR36][R22.64+0x2c8] ;  /* 0x0002c82416197980 */ /* 0x000ea2000c101900 */
[----:B0-----:R-:W-:-:S03]  /*c550*/  FADD.FTZ R63, R167, R64 ;  /* 0x00000040a73f7221 */ /* 0x001fc60000010000 */
[----:B------:R-:W2:Y:S01]  /*c560*/  LD.E R82, desc[UR36][R22.64+0x430] ;  /* 0x0004302416527980 */ /* 0x000ea2000c101900 */
[----:B---3--:R-:W-:Y:S01]  /*c570*/  FADD.FTZ R64, R6, R65 ;  /* 0x0000004106407221 */ /* 0x008fe20000010000 */
[----:B------:R-:W0:Y:S02]  /*c580*/  MUFU.EX2 R164, R164 ;  /* 0x000000a400a47308 */ /* 0x000e240000000800 */
[----:B------:R-:W3:Y:S04]  /*c590*/  LD.E R36, desc[UR36][R22.64+0x2e8] ;  /* 0x0002e82416247980 */ /* 0x000ee8000c101900 */
[----:B------:R0:W-:Y:S01]  /*c5a0*/  ST.E desc[UR36][R22.64+0x274], R44 ;  /* 0x0002742c16007985 */ /* 0x0001e2000c101924 */
[----:B-1----:R-:W-:Y:S01]  /*c5b0*/  FADD.FTZ R111, R21, R64 ;  /* 0x00000040156f7221 */ /* 0x002fe20000010000 */
[----:B------:R-:W1:Y:S02]  /*c5c0*/  MUFU.EX2 R165, R165 ;  /* 0x000000a500a57308 */ /* 0x000e640000000800 */
[----:B------:R-:W3:Y:S04]  /*c5d0*/  LD.E R64, desc[UR36][R22.64+0x28c] ;  /* 0x00028c2416407980 */ /* 0x000ee8000c101900 */
[----:B------:R-:W3:Y:S01]  /*c5e0*/  LD.E R37, desc[UR36][R22.64+0x2dc] ;  /* 0x0002dc2416257980 */ /* 0x000ee2000c101900 */
[----:B0-----:R-:W-:-:S03]  /*c5f0*/  FADD.FTZ R66, R164, R63 ;  /* 0x0000003fa4427221 */ /* 0x001fc60000010000 */
[----:B------:R-:W3:Y:S04]  /*c600*/  LD.E R44, desc[UR36][R22.64+0x32c] ;  /* 0x00032c24162c7980 */ /* 0x000ee8000c101900 */
[----:B------:R0:W-:Y:S01]  /*c610*/  ST.E desc[UR36][R22.64+0x294], R48 ;  /* 0x0002943016007985 */ /* 0x0001e2000c101924 */
[----:B-1----:R-:W-:-:S03]  /*c620*/  FADD.FTZ R115, R165, R66 ;  /* 0x00000042a5737221 */ /* 0x002fc60000010000 */
[----:B------:R1:W-:Y:S04]  /*c630*/  ST.E desc[UR36][R22.64+0x2a0], R78 ;  /* 0x0002a04e16007985 */ /* 0x0003e8000c101924 */
[----:B------:R-:W3:Y:S04]  /*c640*/  LD.E R66, desc[UR36][R22.64+0x288] ;  /* 0x0002882416427980 */ /* 0x000ee8000c101900 */
[----:B------:R-:W3:Y:S04]  /*c650*/  LD.E R40, desc[UR36][R22.64+0x30c] ;  /* 0x00030c2416287980 */ /* 0x000ee8000c101900 */
[----:B0-----:R-:W3:Y:S04]  /*c660*/  LD.E R48, desc[UR36][R22.64+0x388] ;  /* 0x0003882416307980 */ /* 0x001ee8000c101900 */
[----:B-1----:R-:W3:Y:S01]  /*c670*/  LD.E R78, desc[UR36][R22.64+0x398] ;  /* 0x00039824164e7980 */ /* 0x002ee2000c101900 */
[C---:B------:R-:W-:Y:S01]  /*c680*/  FMUL.FTZ R49, R4.reuse, R49 ;  /* 0x0000003104317220 */ /* 0x040fe20000410000 */
[C---:B------:R-:W-:Y:S01]  /*c690*/  FMUL.FTZ R53, R4.reuse, R53 ;  /* 0x0000003504357220 */ /* 0x040fe20000410000 */
[C---:B------:R-:W-:Y:S01]  /*c6a0*/  FMUL.FTZ R60, R4.reuse, R60 ;  /* 0x0000003c043c7220 */ /* 0x040fe20000410000 */
[----:B------:R0:W-:Y:S04]  /*c6b0*/  ST.E desc[UR36][R22.64+0x240], R121 ;  /* 0x0002407916007985 */ /* 0x0001e8000c101924 */
[----:B------:R1:W-:Y:S04]  /*c6c0*/  ST.E desc[UR36][R22.64+0x2a4], R128 ;  /* 0x0002a48016007985 */ /* 0x0003e8000c101924 */
[----:B------:R-:W3:Y:S04]  /*c6d0*/  LD.E R24, desc[UR36][R22.64+0x2bc] ;  /* 0x0002bc2416187980 */ /* 0x000ee8000c101900 */
[----:B------:R-:W3:Y:S01]  /*c6e0*/  LD.E R74, desc[UR36][R22.64+0x2d8] ;  /* 0x0002d824164a7980 */ /* 0x000ee2000c101900 */
[----:B0-----:R-:W-:-:S03]  /*c6f0*/  FMUL.FTZ R121, R4, R76 ;  /* 0x0000004c04797220 */ /* 0x001fc60000410000 */
[----:B------:R-:W3:Y:S04]  /*c700*/  LD.E R52, desc[UR36][R22.64+0x39c] ;  /* 0x00039c2416347980 */ /* 0x000ee8000c101900 */
[----:B-1----:R-:W3:Y:S04]  /*c710*/  LD.E R128, desc[UR36][R22.64+0x3ec] ;  /* 0x0003ec2416807980 */ /* 0x002ee8000c101900 */
[----:B------:R0:W-:Y:S04]  /*c720*/  ST.E desc[UR36][R22.64+0x210], R111 ;  /* 0x0002106f16007985 */ /* 0x0001e8000c101924 */
        /* <DEDUP_REMOVED lines=15> */
[----:B------:R-:W3:Y:S04]  /*c820*/  LD.E R81, desc[UR36][R22.64+0x24c] ;  /* 0x00024c2416517980 */ /* 0x000ee8000c101900 */
[----:B------:R-:W3:Y:S04]  /*c830*/  LD.E R71, desc[UR36][R22.64+0x25c] ;  /* 0x00025c2416477980 */ /* 0x000ee8000c101900 */
[----:B------:R-:W3:Y:S04]  /*c840*/  LD.E R69, desc[UR36][R22.64+0x268] ;  /* 0x0002682416457980 */ /* 0x000ee8000c101900 */
[----:B------:R-:W3:Y:S04]  /*c850*/  LD.E R65, desc[UR36][R22.64+0x26c] ;  /* 0x00026c2416417980 */ /* 0x000ee8000c101900 */
[----:B------:R-:W3:Y:S04]  /*c860*/  LD.E R63, desc[UR36][R22.64+0x298] ;  /* 0x00029824163f7980 */ /* 0x000ee8000c101900 */
[----:B0-----:R-:W3:Y:S04]  /*c870*/  LD.E R111, desc[UR36][R22.64+0x2b8] ;  /* 0x0002b824166f7980 */ /* 0x001ee8000c101900 */
[----:B-1----:R-:W3:Y:S04]  /*c880*/  LD.E R115, desc[UR36][R22.64+0x2cc] ;  /* 0x0002cc2416737980 */ /* 0x002ee8000c101900 */
        /* <DEDUP_REMOVED lines=17> */
[----:B------:R-:W-:-:S04]  /*c9a0*/  FMUL.FTZ R27, R4, R27 ;  /* 0x0000001b041b7220 */ /* 0x000fc80000410000 */
[----:B------:R0:W-:Y:S04]  /*c9b0*/  ST.E desc[UR36][R22.64+0x2d0], R35 ;  /* 0x0002d02316007985 */ /* 0x0001e8000c101924 */
[----:B------:R1:W-:Y:S01]  /*c9c0*/  ST.E desc[UR36][R22.64+0x2e0], R27 ;  /* 0x0002e01b16007985 */ /* 0x0003e2000c101924 */
[C---:B------:R-:W-:Y:S01]  /*c9d0*/  FMUL.FTZ R39, R4.reuse, R39 ;  /* 0x0000002704277220 */ /* 0x040fe20000410000 */
[C---:B0-----:R-:W-:Y:S01]  /*c9e0*/  FMUL.FTZ R35, R4.reuse, R98 ;  /* 0x0000006204237220 */ /* 0x041fe20000410000 */
[----:B-1----:R-:W-:-:S04]  /*c9f0*/  FMUL.FTZ R27, R4, R102 ;  /* 0x00000066041b7220 */ /* 0x002fc80000410000 */
[----:B------:R0:W-:Y:S04]  /*ca00*/  ST.E desc[UR36][R22.64+0x394], R35 ;  /* 0x0003942316007985 */ /* 0x0001e8000c101924 */
[----:B------:R1:W-:Y:S01]  /*ca10*/  ST.E desc[UR36][R22.64+0x390], R27 ;  /* 0x0003901b16007985 */ /* 0x0003e2000c101924 */
[C---:B0-----:R-:W-:Y:S01]  /*ca20*/  FMUL.FTZ R35, R4.reuse, R88 ;  /* 0x0000005804237220 */ /* 0x041fe20000410000 */
[C---:B-1----:R-:W-:Y:S02]  /*ca30*/  FMUL.FTZ R27, R4.reuse, R92 ;  /* 0x0000005c041b7220 */ /* 0x042fe40000410000 */
[----:B------:R0:W-:Y:S04]  /*ca40*/  ST.E desc[UR36][R22.64+0x2f0], R39 ;  /* 0x0002f02716007985 */ /* 0x0001e8000c101924 */
[----:B------:R-:W-:Y:S04]  /*ca50*/  ST.E desc[UR36][R22.64+0x3e0], R27 ;  /* 0x0003e01b16007985 */ /* 0x000fe8000c101924 */
[----:B------:R1:W-:Y:S01]  /*ca60*/  ST.E desc[UR36][R22.64+0x3e4], R35 ;  /* 0x0003e42316007985 */ /* 0x0003e2000c101924 */
[C---:B0-----:R-:W-:Y:S01]  /*ca70*/  FMUL.FTZ R39, R4.reuse, R100 ;  /* 0x0000006404277220 */ /* 0x041fe20000410000 */
[C---:B------:R-:W-:Y:S01]  /*ca80*/  FMUL.FTZ R43, R4.reuse, R43 ;  /* 0x0000002b042b7220 */ /* 0x040fe20000410000 */
[----:B------:R-:W-:Y:S01]  /*ca90*/  FMUL.FTZ R47, R4, R47 ;  /* 0x0000002f042f7220 */ /* 0x000fe20000410000 */
[----:B-1----:R-:W-:-:S02]  /*caa0*/  FMUL.FTZ R35, R5, R70 ;  /* 0x0000004605237220 */ /* 0x002fc40000410000 */
[----:B------:R0:W-:Y:S04]  /*cab0*/  ST.E desc[UR36][R22.64+0x3a4], R39 ;  /* 0x0003a42716007985 */ /* 0x0001e8000c101924 */
[----:B------:R1:W-:Y:S01]  /*cac0*/  ST.E desc[UR36][R22.64+0x248], R35 ;  /* 0x0002482316007985 */ /* 0x0003e2000c101924 */
[C---:B--2---:R-:W-:Y:S01]  /*cad0*/  FMUL.FTZ R27, R4.reuse, R82 ;  /* 0x00000052041b7220 */ /* 0x044fe20000410000 */
[----:B0-----:R-:W-:Y:S01]  /*cae0*/  FMUL.FTZ R39, R4, R90 ;  /* 0x0000005a04277220 */ /* 0x001fe20000410000 */
[----:B-1----:R-:W-:-:S03]  /*caf0*/  FMUL.FTZ R35, R5, R114 ;  /* 0x0000007205237220 */ /* 0x002fc60000410000 */
[----:B------:R3:W-:Y:S01]  /*cb00*/  ST.E desc[UR36][R22.64+0x430], R27 ;  /* 0x0004301b16007985 */ /* 0x0007e2000c101924 */
[----:B------:R-:W-:-:S03]  /*cb10*/  FMUL.FTZ R25, R5, R25 ;  /* 0x0000001905197220 */ /* 0x000fc60000410000 */
[----:B------:R0:W-:Y:S01]  /*cb20*/  ST.E desc[UR36][R22.64+0x2e4], R43 ;  /* 0x0002e42b16007985 */ /* 0x0001e2000c101924 */
[----:B---3--:R-:W-:-:S03]  /*cb30*/  FMUL.FTZ R27, R5, R64 ;  /* 0x00000040051b7220 */ /* 0x008fc60000410000 */
[----:B------:R1:W-:Y:S01]  /*cb40*/  ST.E desc[UR36][R22.64+0x300], R47 ;  /* 0x0003002f16007985 */ /* 0x0003e2000c101924 */
[----:B0-----:R-:W-:-:S03]  /*cb50*/  FMUL.FTZ R43, R4, R96 ;  /* 0x00000060042b7220 */ /* 0x001fc60000410000 */
[----:B------:R0:W-:Y:S04]  /*cb60*/  ST.E desc[UR36][R22.64+0x3f4], R39 ;  /* 0x0003f42716007985 */ /* 0x0001e8000c101924 */
[----:B------:R2:W-:Y:S04]  /*cb70*/  ST.E desc[UR36][R22.64+0x28c], R27 ;  /* 0x00028c1b16007985 */ /* 0x0005e8000c101924 */
[----:B------:R3:W-:Y:S01]  /*cb80*/  ST.E desc[UR36][R22.64+0x29c], R35 ;  /* 0x00029c2316007985 */ /* 0x0007e2000c101924 */
[----:B-1----:R-:W-:Y:S01]  /*cb90*/  FMUL.FTZ R47, R4, R94 ;  /* 0x0000005e042f7220 */ /* 0x002fe20000410000 */
[C---:B0-----:R-:W-:Y:S01]  /*cba0*/  FMUL.FTZ R39, R5.reuse, R80 ;  /* 0x0000005005277220 */ /* 0x041fe20000410000 */
[C---:B--2---:R-:W-:Y:S01]  /*cbb0*/  FMUL.FTZ R27, R5.reuse, R36 ;  /* 0x00000024051b7220 */ /* 0x044fe20000410000 */
[C---:B---3--:R-:W-:Y:S01]  /*cbc0*/  FMUL.FTZ R35, R5.reuse, R118 ;  /* 0x0000007605237220 */ /* 0x048fe20000410000 */
[----:B------:R0:W-:Y:S01]  /*cbd0*/  ST.E desc[UR36][R22.64+0x3c4], R43 ;  /* 0x0003c42b16007985 */ /* 0x0001e2000c101924 */
[----:B------:R-:W-:-:S03]  /*cbe0*/  FMUL.FTZ R37, R5, R37 ;  /* 0x0000002505257220 */ /* 0x000fc60000410000 */
[----:B------:R1:W-:Y:S04]  /*cbf0*/  ST.E desc[UR36][R22.64+0x3d4], R47 ;  /* 0x0003d42f16007985 */ /* 0x0003e8000c101924 */
[----:B------:R2:W-:Y:S04]  /*cc00*/  ST.E desc[UR36][R22.64+0x258], R39 ;  /* 0x0002582716007985 */ /* 0x0005e8000c101924 */
[----:B------:R3:W-:Y:S01]  /*cc10*/  ST.E desc[UR36][R22.64+0x2c8], R25 ;  /* 0x0002c81916007985 */ /* 0x0007e2000c101924 */
[----:B0-----:R-:W-:-:S03]  /*cc20*/  FMUL.FTZ R43, R4, R86 ;  /* 0x00000056042b7220 */ /* 0x001fc60000410000 */
[----:B------:R0:W-:Y:S01]  /*cc30*/  ST.E desc[UR36][R22.64+0x2e8], R27 ;  /* 0x0002e81b16007985 */ /* 0x0001e2000c101924 */
[----:B-1----:R-:W-:-:S03]  /*cc40*/  FMUL.FTZ R47, R4, R84 ;  /* 0x00000054042f7220 */ /* 0x002fc60000410000 */
[----:B------:R1:W-:Y:S01]  /*cc50*/  ST.E desc[UR36][R22.64+0x2f8], R35 ;  /* 0x0002f82316007985 */ /* 0x0003e2000c101924 */
[C---:B--2---:R-:W-:Y:S01]  /*cc60*/  FMUL.FTZ R39, R5.reuse, R112 ;  /* 0x0000007005277220 */ /* 0x044fe20000410000 */
[C---:B---3--:R-:W-:Y:S01]  /*cc70*/  FMUL.FTZ R25, R5.reuse, R116 ;  /* 0x0000007405197220 */ /* 0x048fe20000410000 */
[C---:B0-----:R-:W-:Y:S01]  /*cc80*/  FMUL.FTZ R27, R5.reuse, R44 ;  /* 0x0000002c051b7220 */ /* 0x041fe20000410000 */
[C---:B-1----:R-:W-:Y:S01]  /*cc90*/  FMUL.FTZ R35, R5.reuse, R124 ;  /* 0x0000007c05237220 */ /* 0x042fe20000410000 */
[----:B------:R0:W-:Y:S04]  /*cca0*/  ST.E desc[UR36][R22.64+0x414], R43 ;  /* 0x0004142b16007985 */ /* 0x0001e8000c101924 */
[----:B------:R1:W-:Y:S04]  /*ccb0*/  ST.E desc[UR36][R22.64+0x424], R47 ;  /* 0x0004242f16007985 */ /* 0x0003e8000c101924 */
[----:B------:R2:W-:Y:S04]  /*ccc0*/  ST.E desc[UR36][R22.64+0x2ac], R39 ;  /* 0x0002ac2716007985 */ /* 0x0005e8000c101924 */
[----:B------:R3:W-:Y:S01]  /*ccd0*/  ST.E desc[UR36][R22.64+0x2dc], R37 ;  /* 0x0002dc2516007985 */ /* 0x0007e2000c101924 */
[----:B0-----:R-:W-:-:S03]  /*cce0*/  FMUL.FTZ R43, R5, R68 ;  /* 0x00000044052b7220 */ /* 0x001fc60000410000 */
[----:B------:R0:W-:Y:S01]  /*ccf0*/  ST.E desc[UR36][R22.64+0x308], R25 ;  /* 0x0003081916007985 */ /* 0x0001e2000c101924 */
[----:B-1----:R-:W-:-:S03]  /*cd00*/  FMUL.FTZ R47, R5, R66 ;  /* 0x00000042052f7220 */ /* 0x002fc60000410000 */
[----:B------:R1:W-:Y:S01]  /*cd10*/  ST.E desc[UR36][R22.64+0x32c], R27 ;  /* 0x00032c1b16007985 */ /* 0x0003e2000c101924 */
[----:B--2---:R-:W-:-:S03]  /*cd20*/  FMUL.FTZ R39, R5, R40 ;  /* 0x0000002805277220 */ /* 0x004fc60000410000 */
[----:B------:R2:W-:Y:S01]  /*cd30*/  ST.E desc[UR36][R22.64+0x33c], R35 ;  /* 0x00033c2316007985 */ /* 0x0005e2000c101924 */
[C---:B---3--:R-:W-:Y:S01]  /*cd40*/  FMUL.FTZ R37, R5.reuse, R122 ;  /* 0x0000007a05257220 */ /* 0x048fe20000410000 */
[C---:B0-----:R-:W-:Y:S01]  /*cd50*/  FMUL.FTZ R25, R5.reuse, R126 ;  /* 0x0000007e05197220 */ /* 0x041fe20000410000 */
[C---:B-1----:R-:W-:Y:S01]  /*cd60*/  FMUL.FTZ R27, R5.reuse, R48 ;  /* 0x00000030051b7220 */ /* 0x042fe20000410000 */
[C---:B--2---:R-:W-:Y:S01]  /*cd70*/  FMUL.FTZ R35, R5.reuse, R78 ;  /* 0x0000004e05237220 */ /* 0x044fe20000410000 */
        /* <DEDUP_REMOVED lines=14> */
[----:B------:R0:W-:Y:S01]  /*ce60*/  ST.E desc[UR36][R22.64+0x2bc], R43 ;  /* 0x0002bc2b16007985 */ /* 0x0001e2000c101924 */
[C---:B------:R-:W-:Y:S01]  /*ce70*/  FMUL.FTZ R26, R4.reuse, R26 ;  /* 0x0000001a041a7220 */ /* 0x040fe20000410000 */
[C---:B------:R-:W-:Y:S01]  /*ce80*/  FMUL.FTZ R38, R4.reuse, R38 ;  /* 0x0000002604267220 */ /* 0x040fe20000410000 */
[C---:B------:R-:W-:Y:S01]  /*ce90*/  FMUL.FTZ R46, R4.reuse, R46 ;  /* 0x0000002e042e7220 */ /* 0x040fe20000410000 */
[----:B------:R1:W-:Y:S01]  /*cea0*/  ST.E desc[UR36][R22.64+0x2d8], R47 ;  /* 0x0002d82f16007985 */ /* 0x0003e2000c101924 */
[C---:B------:R-:W-:Y:S01]  /*ceb0*/  FMUL.FTZ R51, R4.reuse, R51 ;  /* 0x0000003304337220 */ /* 0x040fe20000410000 */
[C---:B------:R-:W-:Y:S01]  /*cec0*/  FMUL.FTZ R42, R4.reuse, R42 ;  /* 0x0000002a042a7220 */ /* 0x040fe20000410000 */
[C---:B------:R-:W-:Y:S01]  /*ced0*/  FMUL.FTZ R54, R4.reuse, R54 ;  /* 0x0000003604367220 */ /* 0x040fe20000410000 */
[----:B------:R-:W-:Y:S01]  /*cee0*/  ST.E desc[UR36][R22.64+0x39c], R37 ;  /* 0x00039c2516007985 */ /* 0x000fe2000c101924 */
        /* <DEDUP_REMOVED lines=40> */
[C---:B0-----:R-:W-:Y:S01]  /*d170*/  FMUL.FTZ R43, R5.reuse, R120 ;  /* 0x00000078052b7220 */ /* 0x041fe20000410000 */
        /* <DEDUP_REMOVED lines=19> */
[C---:B---3--:R-:W-:Y:S01]  /*d2b0*/  FMUL.FTZ R27, R5.reuse, R138 ;  /* 0x0000008a051b7220 */ /* 0x048fe20000410000 */
[C---:B------:R-:W-:Y:S01]  /*d2c0*/  FMUL.FTZ R129, R5.reuse, R129 ;  /* 0x0000008105817220 */ /* 0x040fe20000410000 */
[C---:B------:R-:W-:Y:S01]  /*d2d0*/  FMUL.FTZ R39, R5.reuse, R136 ;  /* 0x0000008805277220 */ /* 0x040fe20000410000 */
[----:B------:R-:W-:Y:S01]  /*d2e0*/  FMUL.FTZ R137, R5, R137 ;  /* 0x0000008905897220 */ /* 0x000fe20000410000 */
[----:B------:R-:W-:-:S02]  /*d2f0*/  VIADD R4, R144, 0x8 ;  /* 0x0000000890047836 */ /* 0x000fc40000000000 */
[----:B----4-:R-:W-:Y:S01]  /*d300*/  FMUL.FTZ R35, R5, R60 ;  /* 0x0000003c05237220 */ /* 0x010fe20000410000 */
        /* <DEDUP_REMOVED lines=63> */
[----:B------:R2:W-:Y:S04]  /*d700*/  ST.E desc[UR36][R22.64+0x41c], R27 ;  /* 0x00041c1b16007985 */ /* 0x0005e8000c101924 */
[----:B------:R3:W-:Y:S04]  /*d710*/  ST.E desc[UR36][R22.64+0x428], R35 ;  /* 0x0004282316007985 */ /* 0x0007e8000c101924 */
[----:B------:R4:W-:Y:S04]  /*d720*/  ST.E desc[UR36][R22.64+0x42c], R39 ;  /* 0x00042c2716007985 */ /* 0x0009e8000c101924 */
[----:B------:R-:W-:Y:S01]  /*d730*/  ST.E desc[UR36][R22.64+0x438], R137 ;  /* 0x0004388916007985 */ /* 0x000fe2000c101924 */
[----:B------:R4:W-:Y:S06]  /*d740*/  BAR.SYNC.DEFER_BLOCKING R4, 0x100 ;  /* 0x000400040000751d */ /* 0x0009ec0000010000 */
[----:B------:R-:W4:Y:S04]  /*d750*/  LDL R24, [R1+0x1f0] ;  /* 0x0001f00001187983 */ /* 0x000f280000100800 */
[----:B------:R-:W4:Y:S04]  /*d760*/  LD.E R5, desc[UR36][R22.64+0x240] ;  /* 0x0002402416057980 */ /* 0x000f28000c101900 */
[----:B0-----:R-:W4:Y:S04]  /*d770*/  LD.E R25, desc[UR36][R22.64+0x244] ;  /* 0x0002442416197980 */ /* 0x001f28000c101900 */
[----:B-1----:R-:W4:Y:S04]  /*d780*/  LD.E R37, desc[UR36][R22.64+0x248] ;  /* 0x0002482416257980 */ /* 0x002f28000c101900 */
[----:B------:R-:W4:Y:S04]  /*d790*/  LD.E R41, desc[UR36][R22.64+0x24c] ;  /* 0x00024c2416297980 */ /* 0x000f28000c101900 */
[----:B------:R-:W4:Y:S04]  /*d7a0*/  LD.E R43, desc[UR36][R22.64+0x250] ;  /* 0x00025024162b7980 */ /* 0x000f28000c101900 */
[----:B------:R-:W4:Y:S04]  /*d7b0*/  LD.E R45, desc[UR36][R22.64+0x254] ;  /* 0x00025424162d7980 */ /* 0x000f28000c101900 */
[----:B--2---:R-:W2:Y:S04]  /*d7c0*/  LD.E R27, desc[UR36][R22.64+0x258] ;  /* 0x00025824161b7980 */ /* 0x004ea8000c101900 */
[----:B---3--:R-:W3:Y:S04]  /*d7d0*/  LD.E R35, desc[UR36][R22.64+0x25c] ;  /* 0x00025c2416237980 */ /* 0x008ee8000c101900 */
        /* <DEDUP_REMOVED lines=67> */
[----:B------:R0:W-:Y:S04]  /*dc10*/  ST.E desc[UR36][R22.64+0x240], R5 ;  /* 0x0002400516007985 */ /* 0x0001e8000c101924 */
[----:B------:R-:W-:Y:S04]  /*dc20*/  ST.E desc[UR36][R22.64+0x244], R25 ;  /* 0x0002441916007985 */ /* 0x000fe8000c101924 */
[----:B------:R-:W4:Y:S04]  /*dc30*/  LD.E R111, desc[UR36][R22.64+0x3a4] ;  /* 0x0003a424166f7980 */ /* 0x000f28000c101900 */
[----:B0-----:R-:W4:Y:S04]  /*dc40*/  LD.E R5, desc[UR36][R22.64+0x28c] ;  /* 0x00028c2416057980 */ /* 0x001f28000c101900 */
[----:B------:R-:W-:Y:S04]  /*dc50*/  ST.E desc[UR36][R22.64+0x248], R37 ;  /* 0x0002482516007985 */ /* 0x000fe8000c101924 */
[----:B------:R-:W-:Y:S04]  /*dc60*/  ST.E desc[UR36][R22.64+0x24c], R41 ;  /* 0x00024c2916007985 */ /* 0x000fe8000c101924 */
[----:B------:R-:W-:Y:S04]  /*dc70*/  ST.E desc[UR36][R22.64+0x250], R43 ;  /* 0x0002502b16007985 */ /* 0x000fe8000c101924 */
[----:B------:R-:W-:Y:S04]  /*dc80*/  ST.E desc[UR36][R22.64+0x254], R45 ;  /* 0x0002542d16007985 */ /* 0x000fe8000c101924 */
[----:B--2---:R-:W-:Y:S04]  /*dc90*/  ST.E desc[UR36][R22.64+0x258], R27 ;  /* 0x0002581b16007985 */ /* 0x004fe8000c101924 */
[----:B---3--:R-:W-:Y:S04]  /*dca0*/  ST.E desc[UR36][R22.64+0x25c], R35 ;  /* 0x00025c2316007985 */ /* 0x008fe8000c101924 */
        /* <DEDUP_REMOVED lines=10> */
[----:B0-----:R-:W4:Y:S04]  /*dd50*/  LD.E R39, desc[UR36][R22.64+0x294] ;  /* 0x0002942416277980 */ /* 0x001f28000c101900 */
[----:B------:R-:W4:Y:S04]  /*dd60*/  LD.E R41, desc[UR36][R22.64+0x29c] ;  /* 0x00029c2416297980 */ /* 0x000f28000c101900 */
[----:B------:R-:W4:Y:S04]  /*dd70*/  LD.E R43, desc[UR36][R22.64+0x2a4] ;  /* 0x0002a424162b7980 */ /* 0x000f28000c101900 */
[----:B------:R-:W4:Y:S04]  /*dd80*/  LD.E R45, desc[UR36][R22.64+0x2ac] ;  /* 0x0002ac24162d7980 */ /* 0x000f28000c101900 */
[----:B-1----:R-:W4:Y:S04]  /*dd90*/  LD.E R47, desc[UR36][R22.64+0x2b4] ;  /* 0x0002b424162f7980 */ /* 0x002f28000c101900 */
        /* <DEDUP_REMOVED lines=56> */
[----:B0-----:R-:W4:Y:S04]  /*e120*/  LD.E.64 R4, desc[UR36][R22.64+0x88] ;  /* 0x0000882416047980 */ /* 0x001f28000c101b00 */
        /* <DEDUP_REMOVED lines=18> */
[----:B--2---:R-:W-:Y:S04]  /*e250*/  ST.E desc[UR36][R22.64+0x2bc], R49 ;  /* 0x0002bc3116007985 */ /* 0x004fe8000c101924 */
        /* <DEDUP_REMOVED lines=81> */
[----:B------:R-:W4:Y:S01]  /*e770*/  LDL R38, [R1+0x68] ;  /* 0x0000680001267983 */ /* 0x000f220000100800 */
[----:B------:R-:W-:-:S02]  /*e780*/  IMAD R4, R24, 0xc00, R4 ;  /* 0x00000c0018047824 */ /* 0x000fc400078e0204 */
[--C-:B0-----:R-:W-:Y:S01]  /*e790*/  IMAD.MOV.U32 R25, RZ, RZ, R5.reuse ;  /* 0x000000ffff197224 */ /* 0x101fe200078e0005 */
[----:B------:R-:W-:Y:S01]  /*e7a0*/  F2FP.BF16.F32.PACK_AB R152, R72, R152 ;  /* 0x000000984898723e */ /* 0x000fe200000010ff */
[----:B------:R-:W-:Y:S01]  /*e7b0*/  VIADD R24, R4, 0x80 ;  /* 0x0000008004187836 */ /* 0x000fe20000000000 */
[----:B------:R-:W-:Y:S01]  /*e7c0*/  F2FP.BF16.F32.PACK_AB R153, R56, R153 ;  /* 0x000000993899723e */ /* 0x000fe200000010ff */
[----:B-1----:R-:W-:Y:S01]  /*e7d0*/  VIADD R26, R4, 0x100 ;  /* 0x00000100041a7836 */ /* 0x002fe20000000000 */
[----:B------:R-:W-:Y:S01]  /*e7e0*/  F2FP.BF16.F32.PACK_AB R154, R73, R154 ;  /* 0x0000009a499a723e */ /* 0x000fe200000010ff */
[----:B--2---:R-:W-:Y:S01]  /*e7f0*/  IMAD.MOV.U32 R27, RZ, RZ, R5 ;  /* 0x000000ffff1b7224 */ /* 0x004fe200078e0005 */
[----:B------:R-:W-:Y:S01]  /*e800*/  R2UR UR10, R24 ;  /* 0x00000000180a72ca */ /* 0x000fe200000e0000 */
[----:B---3--:R-:W2:Y:S01]  /*e810*/  LD.E R35, desc[UR36][R22.64+0x26c] ;  /* 0x00026c2416237980 */ /* 0x008ea2000c101900 */
[----:B------:R-:W-:Y:S02]  /*e820*/  R2UR UR11, R25 ;  /* 0x00000000190b72ca */ /* 0x000fe400000e0000 */
[----:B------:R-:W-:Y:S01]  /*e830*/  R2UR UR14, R26 ;  /* 0x000000001a0e72ca */ /* 0x000fe200000e0000 */
[----:B------:R-:W2:Y:S01]  /*e840*/  LD.E R24, desc[UR36][R22.64+0x240] ;  /* 0x0002402416187980 */ /* 0x000ea2000c101900 */
[----:B------:R-:W-:-:S02]  /*e850*/  R2UR UR15, R27 ;  /* 0x000000001b0f72ca */ /* 0x000fc400000e0000 */
[----:B------:R-:W-:Y:S01]  /*e860*/  F2FP.BF16.F32.PACK_AB R155, R57, R155 ;  /* 0x0000009b399b723e */ /* 0x000fe200000010ff */
[----:B------:R-:W2:Y:S01]  /*e870*/  LD.E R25, desc[UR36][R22.64+0x244] ;  /* 0x0002442416197980 */ /* 0x000ea2000c101900 */
[----:B------:R-:W-:Y:S02]  /*e880*/  F2FP.BF16.F32.PACK_AB R156, R29, R156 ;  /* 0x0000009c1d9c723e */ /* 0x000fe400000010ff */
[----:B------:R-:W-:Y:S01]  /*e890*/  F2FP.BF16.F32.PACK_AB R157, R31, R157 ;  /* 0x0000009d1f9d723e */ /* 0x000fe200000010ff */
[----:B------:R-:W2:Y:S01]  /*e8a0*/  LD.E R26, desc[UR36][R22.64+0x248] ;  /* 0x00024824161a7980 */ /* 0x000ea2000c101900 */
[----:B------:R-:W-:Y:S02]  /*e8b0*/  F2FP.BF16.F32.PACK_AB R158, R32, R158 ;  /* 0x0000009e209e723e */ /* 0x000fe400000010ff */
[----:B------:R-:W-:Y:S01]  /*e8c0*/  F2FP.BF16.F32.PACK_AB R159, R34, R159 ;  /* 0x0000009f229f723e */ /* 0x000fe200000010ff */
[----:B------:R-:W2:Y:S01]  /*e8d0*/  LD.E R27, desc[UR36][R22.64+0x24c] ;  /* 0x00024c24161b7980 */ /* 0x000ea2000c101900 */
[----:B------:R-:W-:-:S02]  /*e8e0*/  F2FP.BF16.F32.PACK_AB R160, R33, R160 ;  /* 0x000000a021a0723e */ /* 0x000fc400000010ff */
[----:B------:R-:W-:Y:S01]  /*e8f0*/  F2FP.BF16.F32.PACK_AB R161, R30, R161 ;  /* 0x000000a11ea1723e */ /* 0x000fe200000010ff */
[----:B------:R-:W2:Y:S01]  /*e900*/  LD.E R29, desc[UR36][R22.64+0x254] ;  /* 0x00025424161d7980 */ /* 0x000ea2000c101900 */
[----:B------:R-:W-:-:S03]  /*e910*/  F2FP.BF16.F32.PACK_AB R162, R28, R162 ;  /* 0x000000a21ca2723e */ /* 0x000fc600000010ff */
[----:B------:R-:W2:Y:S04]  /*e920*/  LD.E R28, desc[UR36][R22.64+0x250] ;  /* 0x00025024161c7980 */ /* 0x000ea8000c101900 */
[----:B------:R-:W2:Y:S04]  /*e930*/  LD.E R30, desc[UR36][R22.64+0x258] ;  /* 0x00025824161e7980 */ /* 0x000ea8000c101900 */
[----:B------:R-:W2:Y:S04]  /*e940*/  LD.E R31, desc[UR36][R22.64+0x25c] ;  /* 0x00025c24161f7980 */ /* 0x000ea8000c101900 */
[----:B------:R-:W2:Y:S04]  /*e950*/  LD.E R32, desc[UR36][R22.64+0x260] ;  /* 0x0002602416207980 */ /* 0x000ea8000c101900 */
[----:B------:R-:W2:Y:S04]  /*e960*/  LD.E R33, desc[UR36][R22.64+0x264] ;  /* 0x0002642416217980 */ /* 0x000ea8000c101900 */
        /* <DEDUP_REMOVED lines=62> */
[----:B------:R-:W-:-:S03]  /*ed50*/  ISETP.NE.U32.AND P0, PT, R38, RZ, PT ;  /* 0x000000ff2600720c */ /* 0x000fc60003f05070 */
        /* <DEDUP_REMOVED lines=55> */
[----:B------:R-:W-:-:S02]  /*f0d0*/  R2UR UR6, R4 ;  /* 0x00000000040672ca */ /* 0x000fc400000e0000 */
[----:B------:R-:W-:Y:S01]  /*f0e0*/  R2UR UR7, R5 ;  /* 0x00000000050772ca */ /* 0x000fe200000e0000 */
[----:B------:R-:W-:Y:S01]  /*f0f0*/  VOTEU.ANY UP0, P0 ;  /* 0x00000000003f7886 */ /* 0x000fe20000000100 */
[----:B--2---:R-:W-:-:S11]  /*f100*/  WARPGROUP.ARRIVE ;  /* 0x00000000000079c5 */ /* 0x004fd60000000000 */
[----:B------:R-:W-:Y:S01]  /*f110*/  HGMMA.64x256x16.F32.BF16 R24, R152, gdesc[UR4].tnspB, R24, UP0, gsb0 ;  /* 0x43e0000498187df0 */ /* 0x000fe2000b801818 */
[----:B------:R-:W-:Y:S02]  /*f120*/  F2FP.BF16.F32.PACK_AB R163, R220, R163 ;  /* 0x000000a3dca3723e */ /* 0x000fe400000010ff */
        /* <DEDUP_REMOVED lines=131> */
[----:B------:R-:W-:Y:S01]  /*f960*/  STL [R1+0x68], R0 ;  /* 0x0000680001007387 */ /* 0x000fe20000100800 */
[----:B------:R-:W-:Y:S02]  /*f970*/  VIADD R152, R4, 0x180 ;  /* 0x0000018004987836 */ /* 0x000fe40000000000 */
[----:B------:R-:W-:-:S03]  /*f980*/  IMAD.MOV.U32 R153, RZ, RZ, R5 ;  /* 0x000000ffff997224 */ /* 0x000fc600078e0005 */
[----:B------:R-:W-:Y:S02]  /*f990*/  R2UR UR6, R152 ;  /* 0x00000000980672ca */ /* 0x000fe400000e0000 */
[----:B------:R-:W-:Y:S02]  /*f9a0*/  R2UR UR7, R153 ;  /* 0x00000000990772ca */ /* 0x000fe400000e0000 */
[----:B------:R-:W-:Y:S02]  /*f9b0*/  F2FP.BF16.F32.PACK_AB R152, R12, R11 ;  /* 0x0000000b0c98723e */ /* 0x000fe400000010ff */
[----:B------:R-:W-:Y:S02]  /*f9c0*/  F2FP.BF16.F32.PACK_AB R153, R175, R174 ;  /* 0x000000aeaf99723e */ /* 0x000fe400000010ff */
[----:B------:R-:W-:Y:S02]  /*f9d0*/  F2FP.BF16.F32.PACK_AB R154, R13, R9 ;  /* 0x000000090d9a723e */ /* 0x000fe400000010ff */
[----:B------:R-:W-:Y:S01]  /*f9e0*/  F2FP.BF16.F32.PACK_AB R155, R173, R172 ;  /* 0x000000acad9b723e */ /* 0x000fe200000010ff */
[----:B------:R-:W-:-:S02]  /*f9f0*/  WARPGROUP.DEPBAR.LE gsb0, 0x0 ;  /* 0x00008000000079c5 */ /* 0x000fc40000010000 */
        /* <DEDUP_REMOVED lines=132> */
[----:B------:R-:W-:Y:S01]  /*10240*/  IMAD.MOV.U32 R13, RZ, RZ, R5 ;  /* 0x000000ffff0d7224 */ /* 0x000fe200078e0005 */
        /* <DEDUP_REMOVED lines=131> */
[----:B------:R-:W-:Y:S02]  /*10a80*/  R2UR UR6, R12 ;  /* 0x000000000c0672ca */ /* 0x000fe400000e0000 */
[----:B------:R-:W-:Y:S01]  /*10a90*/  R2UR UR7, R13 ;  /* 0x000000000d0772ca */ /* 0x000fe200000e0000 */
[----:B------:R-:W-:Y:S01]  /*10aa0*/  STL [R1+0x68], R0 ;  /* 0x0000680001007387 */ /* 0x000fe20000100800 */
[----:B------:R-:W-:Y:S01]  /*10ab0*/  VIADD R4, R4, 0x280 ;  /* 0x0000028004047836 */ /* 0x000fe20000000000 */
[----:B------:R-:W-:Y:S02]  /*10ac0*/  WARPGROUP.DEPBAR.LE gsb0, 0x0 ;  /* 0x00008000000079c5 */ /* 0x000fe40000010000 */
[----:B------:R-:W-:Y:S02]  /*10ad0*/  F2FP.BF16.F32.PACK_AB R152, R14, R7 ;  /* 0x000000070e98723e */ /* 0x000fe400000010ff */
[----:B------:R-:W-:-:S02]  /*10ae0*/  F2FP.BF16.F32.PACK_AB R153, R171, R170 ;  /* 0x000000aaab99723e */ /* 0x000fc400000010ff */
        /* <DEDUP_REMOVED lines=135> */
[----:B------:R-:W-:Y:S02]  /*11360*/  WARPGROUP.DEPBAR.LE gsb0, 0x0 ;  /* 0x00008000000079c5 */ /* 0x000fe40000010000 */
[----:B------:R-:W-:Y:S02]  /*11370*/  F2FP.BF16.F32.PACK_AB R152, R20, R3 ;  /* 0x000000031498723e */ /* 0x000fe400000010ff */
[----:B------:R-:W-:Y:S02]  /*11380*/  F2FP.BF16.F32.PACK_AB R153, R167, R166 ;  /* 0x000000a6a799723e */ /* 0x000fe400000010ff */
        /* <DEDUP_REMOVED lines=262> */
[----:B------:R0:W-:Y:S04]  /*123f0*/  STL [R1+0x68], R0 ;  /* 0x0000680001007387 */ /* 0x0001e80000100800 */
[----:B------:R-:W2:Y:S04]  /*12400*/  LD.E R3, desc[UR36][R22.64+0x240] ;  /* 0x0002402416037980 */ /* 0x000ea8000c101900 */
[----:B------:R-:W3:Y:S04]  /*12410*/  LD.E R5, desc[UR36][R22.64+0x244] ;  /* 0x0002442416057980 */ /* 0x000ee8000c101900 */
[----:B0-----:R-:W4:Y:S04]  /*12420*/  LD.E R0, desc[UR36][R22.64+0x39c] ;  /* 0x00039c2416007980 */ /* 0x001f28000c101900 */
        /* <DEDUP_REMOVED lines=125> */
[----:B----4-:R0:W-:Y:S04]  /*12c00*/  ST.E desc[UR36][R22.64+0x39c], R0 ;  /* 0x00039c0016007985 */ /* 0x0101e8000c101924 */
[----:B0-----:R-:W4:Y:S04]  /*12c10*/  LD.E R0, desc[UR36][R22.64+0x28] ;  /* 0x0000282416007980 */ /* 0x001f28000c101900 */
[----:B--2---:R0:W-:Y:S04]  /*12c20*/  ST.E desc[UR36][R22.64+0x240], R3 ;  /* 0x0002400316007985 */ /* 0x0041e8000c101924 */
[----:B---3--:R1:W-:Y:S04]  /*12c30*/  ST.E desc[UR36][R22.64+0x244], R5 ;  /* 0x0002440516007985 */ /* 0x0083e8000c101924 */
        /* <DEDUP_REMOVED lines=125> */
[----:B0-----:R1:W5:Y:S01]  /*13410*/  LDL R3, [R1+0x1f0] ;  /* 0x0001f00001037983 */ /* 0x0013620000100800 */
[----:B----4-:R-:W-:-:S04]  /*13420*/  LOP3.LUT R0, R0, 0x1, RZ, 0xfc, !PT ;  /* 0x0000000100007812 */ /* 0x010fc800078efcff */
[----:B------:R-:W-:Y:S01]  /*13430*/  ISETP.NE.AND P0, PT, R0, 0x3, PT ;  /* 0x000000030000780c */ /* 0x000fe20003f05270 */
[----:B------:R-:W-:-:S12]  /*13440*/  BSSY B0, `(.L_x_3505) ;  /* 0x0000003000007945 */ /* 0x000fd80003800000 */
[----:B-1----:R-:W-:Y:S05]  /*13450*/  @!P0 BRA `(.L_x_3506) ;  /* 0x0000000000048947 */ /* 0x002fea0003800000 */
[----:B------:R-:W-:Y:S01]  /*13460*/  BPT.TRAP 0x1 ;  /* 0x000000040000795c */ /* 0x000fe20000300000 */
.L_x_3506:
[----:B------:R-:W-:Y:S05]  /*13470*/  BSYNC B0 ;  /* 0x0000000000007941 */ /* 0x000fea0003800000 */
.L_x_3505:
[----:B------:R-:W2:Y:S04]  /*13480*/  LD.E.64 R4, desc[UR36][R22.64+0x48] ;  /* 0x0000482416047980 */ /* 0x000ea8000c101b00 */
[----:B------:R-:W3:Y:S01]  /*13490*/  LD.E R0, desc[UR36][R22.64+0x34] ;  /* 0x0000342416007980 */ /* 0x000ee2000c101900 */
[C---:B------:R-:W-:Y:S01]  /*134a0*/  ISETP.GT.AND P0, PT, R10.reuse, R2, PT ;  /* 0x000000020a00720c */ /* 0x040fe20003f04270 */
[----:B------:R-:W-:Y:S01]  /*134b0*/  VIADD R10, R10, 0xffffffff ;  /* 0xffffffff0a0a7836 */ /* 0x000fe20000000000 */
[----:B--2---:R-:W-:-:S05]  /*134c0*/  MOV R4, R4 ;  /* 0x0000000400047202 */ /* 0x004fca0000000f00 */
[----:B-----5:R-:W-:-:S05]  /*134d0*/  IMAD R3, R3, 0x8, R4 ;  /* 0x0000000803037824 */ /* 0x020fca00078e0204 */
[----:B---3--:R-:W-:-:S04]  /*134e0*/  PRMT R0, R0, 0x654, R3 ;  /* 0x0000065400007816 */ /* 0x008fc80000000003 */
[----:B------:R0:W-:Y:S01]  /*134f0*/  SYNCS.ARRIVE.TRANS64.RED.A1T0 RZ, [R0+URZ], RZ ;  /* 0x000000ff00ff79a7 */ /* 0x0001e2000810043f */
[----:B------:R-:W-:Y:S05]  /*13500*/  @P0 BRA `(.L_x_3507) ;  /* 0xffffff6400e80947 */ /* 0x000fea000383ffff */
.L_x_3488:
[----:B------:R-:W-:-:S13]  /*13510*/  ISETP.GE.AND P0, PT, R10, UR40, PT ;  /* 0x000000280a007c0c */ /* 0x000fda000bf06270 */
[----:B------:R-:W-:Y:S05]  /*13520*/  @!P0 BRA `(.L_x_3508) ;  /* 0x000000a800f88947 */ /* 0x000fea0003800000 */
[----:B------:R-:W-:-:S05]  /*13530*/  IADD3 R20, P0, R16, 0x28, RZ ;  /* 0x0000002810147810 */ /* 0x000fca0007f1e0ff */
[----:B------:R-:W-:-:S08]  /*13540*/  IMAD.X R21, RZ, RZ, R17, P0 ;  /* 0x000000ffff157224 */ /* 0x000fd000000e0611 */
.L_x_3537:
[----:B------:R-:W2:Y:S04]  /*13550*/  LDL R2, [R1+0x1f0] ;  /* 0x0001f00001027983 */ /* 0x000ea80000100800 */
[----:B0-----:R-:W3:Y:S04]  /*13560*/  LDL R0, [R1+0x1f8] ;  /* 0x0001f80001007983 */ /* 0x001ee80000100800 */
[----:B-1----:R-:W4:Y:S01]  /*13570*/  LDL R3, [R1] ;  /* 0x0000000001037983 */ /* 0x002f220000100800 */
        /* <DEDUP_REMOVED lines=17> */
.L_x_3510:
[----:B------:R-:W-:Y:S05]  /*13690*/  BSYNC B0 ;  /* 0x0000000000007941 */ /* 0x000fea0003800000 */
.L_x_3509:
[----:B------:R-:W2:Y:S01]  /*136a0*/  LDL.64 R6, [R1+0x18] ;  /* 0x0000180001067983 */ /* 0x000ea20000100a00 */
[----:B-----5:R-:W-:Y:S02]  /*136b0*/  SHF.L.U32 R5, R4, 0x1f, RZ ;  /* 0x0000001f04057819 */ /* 0x020fe400000006ff */
[----:B--2---:R-:W-:-:S05]  /*136c0*/  MOV R3, R6 ;  /* 0x0000000600037202 */ /* 0x004fca0000000f00 */
[----:B------:R-:W-:-:S04]  /*136d0*/  IMAD R2, R2, 0x8, R3 ;  /* 0x0000000802027824 */ /* 0x000fc800078e0203 */
[----:B------:R1:W2:Y:S01]  /*136e0*/  SYNCS.PHASECHK.TRANS64.TRYWAIT P0, [R2+URZ], R5 ;  /* 0x00000005020075a7 */ /* 0x0002a2000800017f */
[----:B------:R1:W5:Y:S01]  /*136f0*/  LDL.64 R6, [R1+0x1f0] ;  /* 0x0001f00001067983 */ /* 0x0003620000100a00 */
[----:B------:R-:W-:Y:S04]  /*13700*/  BSSY B0, `(.L_x_3511) ;  /* 0x0000003000007945 */ /* 0x000fe80003800000 */
[----:B------:R-:W-:Y:S05]  /*13710*/  @!P1 BRA `(.L_x_3512) ;  /* 0x0000000000049947 */ /* 0x000fea0003800000 */
[----:B------:R-:W-:Y:S01]  /*13720*/  BPT.TRAP 0x1 ;  /* 0x000000040000795c */ /* 0x000fe20000300000 */
.L_x_3512:
[----:B------:R-:W-:Y:S05]  /*13730*/  BSYNC B0 ;  /* 0x0000000000007941 */ /* 0x000fea0003800000 */
.L_x_3511:
[----:B------:R-:W-:Y:S04]  /*13740*/  BSSY B0, `(.L_x_3513) ;  /* 0x0000006000007945 */ /* 0x000fe80003800000 */
[----:B--2---:R-:W-:Y:S05]  /*13750*/  @P0 BRA `(.L_x_3514) ;  /* 0x0000000000100947 */ /* 0x004fea0003800000 */
[----:B-----5:R-:W-:Y:S01]  /*13760*/  IMAD R6, R6, 0x8, R3 ;  /* 0x0000000806067824 */ /* 0x020fe200078e0203 */
[----:B------:R-:W-:-:S04]  /*13770*/  SHF.L.U32 R7, R7, 0x1f, RZ ;  /* 0x0000001f07077819 */ /* 0x000fc800000006ff */
[----:B------:R-:W2:Y:S02]  /*13780*/  SYNCS.PHASECHK.TRANS64.TRYWAIT P0, [R6+URZ], R7 ;  /* 0x00000007060075a7 */ /* 0x000ea4000800017f */
[----:B--2---:R-:W-:Y:S05]  /*13790*/  @!P0 BRA `(.L_x_3515) ;  /* 0x0000017800dc8947 */ /* 0x004fea0003800000 */
.L_x_3514:
[----:B------:R-:W-:Y:S05]  /*137a0*/  BSYNC B0 ;  /* 0x0000000000007941 */ /* 0x000fea0003800000 */
.L_x_3513:
[----:B-1----:R-:W3:Y:S04]  /*137b0*/  LDL R5, [R1+0x1f0] ;  /* 0x0001f00001057983 */ /* 0x002ee80000100800 */
[----:B------:R-:W3:Y:S01]  /*137c0*/  LDL.64 R2, [R1+0x80] ;  /* 0x0000800001027983 */ /* 0x000ee20000100a00 */
[----:B------:R-:W-:Y:S05]  /*137d0*/  WARPSYNC.ALL ;  /* 0x0000000000007948 */ /* 0x000fea0003800000 */
[----:B------:R-:W4:Y:S04]  /*137e0*/  LDL.64 R14, [R1+0x78] ;  /* 0x00007800010e7983 */ /* 0x000f280000100a00 */
[----:B--2--5:R-:W2:Y:S04]  /*137f0*/  LDL.64 R6, [R1+0x78] ;  /* 0x0000780001067983 */ /* 0x024ea80000100a00 */
[----:B------:R-:W2:Y:S01]  /*13800*/  LDL.64 R8, [R1+0x78] ;  /* 0x0000780001087983 */ /* 0x000ea20000100a00 */
[----:B---3--:R-:W-:Y:S01]  /*13810*/  IMAD R2, R5, 0x300, R2 ;  /* 0x0000030005027824 */ /* 0x008fe200078e0202 */
[----:B------:R-:W-:Y:S01]  /*13820*/  R2UR UR7, R3 ;  /* 0x00000000030772ca */ /* 0x000fe200000e0000 */
[----:B------:R-:W-:Y:S01]  /*13830*/  WARPGROUP.ARRIVE ;  /* 0x00000000000079c5 */ /* 0x000fe20000000000 */
[----:B------:R-:W3:Y:S01]  /*13840*/  LDL.64 R12, [R1+0x78] ;  /* 0x00007800010c7983 */ /* 0x000ee20000100a00 */
[----:B0-----:R-:W-:Y:S01]  /*13850*/  IMAD.MOV.U32 R0, RZ, RZ, 0x1 ;  /* 0x00000001ff007424 */ /* 0x001fe200078e00ff */
[----:B------:R-:W-:-:S02]  /*13860*/  R2UR UR6, R2 ;  /* 0x00000000020672ca */ /* 0x000fc400000e0000 */
[----:B------:R0:W-:Y:S04]  /*13870*/  STL [R1+0x60], RZ ;  /* 0x000060ff01007387 */ /* 0x0001e80000100800 */
[----:B------:R0:W-:Y:S04]  /*13880*/  STL [R1+0x60], R0 ;  /* 0x0000600001007387 */ /* 0x0001e80000100800 */
[----:B------:R0:W-:Y:S04]  /*13890*/  STL [R1+0x60], R0 ;  /* 0x0000600001007387 */ /* 0x0001e80000100800 */
[----:B------:R0:W-:Y:S04]  /*138a0*/  STL [R1+0x60], R0 ;  /* 0x0000600001007387 */ /* 0x0001e80000100800 */
[----:B------:R0:W-:Y:S04]  /*138b0*/  STL [R1+0x60], R0 ;  /* 0x0000600001007387 */ /* 0x0001e80000100800 */
[----:B------:R0:W5:Y:S01]  /*138c0*/  LDL.64 R4, [R1+0x1f0] ;  /* 0x0001f00001047983 */ /* 0x0001620000100a00 */
[----:B----4-:R-:W-:-:S02]  /*138d0*/  R2UR UR4, R14 ;  /* 0x000000000e0472ca */ /* 0x010fc400000e0000 */
[----:B------:R-:W-:-:S13]  /*138e0*/  R2UR UR5, R15 ;  /* 0x000000000f0572ca */ /* 0x000fda00000e0000 */
[----:B------:R-:W-:Y:S01]  /*138f0*/  HGMMA.64x96x16.F32.BF16 R24, gdesc[UR4], RZ, !UPT, gsb0 ;  /* 0x01600000041879f0 */ /* 0x000fe2000c0018ff */
[----:B--2---:R-:W-:Y:S02]  /*13900*/  VIADD R6, R6, 0x2 ;  /* 0x0000000206067836 */ /* 0x004fe40000000000 */
[----:B------:R-:W-:Y:S02]  /*13910*/  VIADD R14, R2, 0x2 ;  /* 0x00000002020e7836 */ /* 0x000fe40000000000 */
[----:B------:R-:W-:Y:S01]  /*13920*/  IMAD.MOV.U32 R15, RZ, RZ, R3 ;  /* 0x000000ffff0f7224 */ /* 0x000fe200078e0003 */
[----:B------:R-:W-:Y:S02]  /*13930*/  R2UR UR4, R6 ;  /* 0x00000000060472ca */ /* 0x000fe400000e0000 */
[----:B------:R-:W-:Y:S02]  /*13940*/  R2UR UR6, R14 ;  /* 0x000000000e0672ca */ /* 0x000fe400000e0000 */
[----:B------:R-:W-:-:S02]  /*13950*/  R2UR UR7, R15 ;  /* 0x000000000f0772ca */ /* 0x000fc400000e0000 */
        /* <DEDUP_REMOVED lines=28> */
[----:B0-----:R-:W-:Y:S05]  /*13b20*/  @!P0 BRA `(.L_x_3517) ;  /* 0x0000000000048947 */ /* 0x001fea0003800000 */
[----:B------:R-:W-:Y:S01]  /*13b30*/  BPT.TRAP 0x1 ;  /* 0x000000040000795c */ /* 0x000fe20000300000 */
.L_x_3517:
[----:B------:R-:W-:Y:S05]  /*13b40*/  BSYNC B0 ;  /* 0x0000000000007941 */ /* 0x000fea0003800000 */
.L_x_3516:
        /* <DEDUP_REMOVED lines=11> */
.L_x_3519:
[----:B------:R-:W-:Y:S05]  /*13c00*/  BSYNC B0 ;  /* 0x0000000000007941 */ /* 0x000fea0003800000 */
.L_x_3518:
[----:B------:R-:W-:Y:S04]  /*13c10*/  BSSY B0, `(.L_x_3520) ;  /* 0x0000007000007945 */ /* 0x000fe80003800000 */
[----:B------:R-:W-:Y:S05]  /*13c20*/  @P0 BRA `(.L_x_3521) ;  /* 0x0000000000140947 */ /* 0x000fea0003800000 */
[----:B------:R-:W2:Y:S02]  /*13c30*/  LD.E.64 R20, desc[UR36][R20.64+0x18] ;  /* 0x0000182414147980 */ /* 0x000ea4000c101b00 */
[----:B--2---:R-:W-:-:S05]  /*13c40*/  MOV R3, R20 ;  /* 0x0000001400037202 */ /* 0x004fca0000000f00 */
[----:B------:R-:W-:-:S04]  /*13c50*/  IMAD R4, R4, 0x8, R3 ;  /* 0x0000000804047824 */ /* 0x000fc800078e0203 */
[----:B------:R-:W0:Y:S02]  /*13c60*/  SYNCS.PHASECHK.TRANS64.TRYWAIT P0, [R4+URZ], R5 ;  /* 0x00000005040075a7 */ /* 0x000e24000800017f */
[----:B0-----:R-:W-:Y:S05]  /*13c70*/  @!P0 BRA `(.L_x_3522) ;  /* 0x0000017400b88947 */ /* 0x001fea0003800000 */
.L_x_3521:
[----:B------:R-:W-:Y:S05]  /*13c80*/  BSYNC B0 ;  /* 0x0000000000007941 */ /* 0x000fea0003800000 */
.L_x_3520:
        /* <DEDUP_REMOVED lines=15> */
[----:B------:R-:W-:Y:S01]  /*13d80*/  R2UR UR5, R5 ;  /* 0x00000000050572ca */ /* 0x000fe200000e0000 */
[----:B------:R-:W-:Y:S01]  /*13d90*/  VIADD R14, R2, 0x2 ;  /* 0x00000002020e7836 */ /* 0x000fe20000000000 */
[----:B------:R-:W2:Y:S01]  /*13da0*/  LDL.64 R4, [R1+0xf0] ;  /* 0x0000f00001047983 */ /* 0x000ea20000100a00 */
[----:B------:R-:W-:Y:S02]  /*13db0*/  VIADD R12, R12, 0x2 ;  /* 0x000000020c0c7836 */ /* 0x000fe40000000000 */
[----:B------:R-:W-:Y:S01]  /*13dc0*/  IMAD.MOV.U32 R15, RZ, RZ, R3 ;  /* 0x000000ffff0f7224 */ /* 0x000fe200078e0003 */
[----:B------:R0:W5:Y:S01]  /*13dd0*/  LDL R11, [R1+0x1f0] ;  /* 0x0001f000010b7983 */ /* 0x0001620000100800 */
[----:B------:R-:W-:-:S06]  /*13de0*/  VOTEU.ANY UP0, P0 ;  /* 0x00000000003f7886 */ /* 0x000fcc0000000100 */
[----:B------:R-:W-:Y:S01]  /*13df0*/  HGMMA.64x96x16.F32.BF16 R24, gdesc[UR4], R24, UP0, gsb0 ;  /* 0x01600000041879f0 */ /* 0x000fe2000b801818 */
[----:B------:R-:W-:Y:S02]  /*13e00*/  R2UR UR6, R14 ;  /* 0x000000000e0672ca */ /* 0x000fe400000e0000 */
[----:B------:R-:W-:Y:S02]  /*13e10*/  R2UR UR7, R15 ;  /* 0x000000000f0772ca */ /* 0x000fe400000e0000 */
[----:B------:R-:W-:Y:S02]  /*13e20*/  R2UR UR4, R12 ;  /* 0x000000000c0472ca */ /* 0x000fe400000e0000 */
[----:B------:R-:W-:Y:S02]  /*13e30*/  R2UR UR5, R13 ;  /* 0x000000000d0572ca */ /* 0x000fe400000e0000 */
[----:B------:R-:W3:Y:S01]  /*13e40*/  LDL.64 R12, [R1+0xf0] ;  /* 0x0000f000010c7983 */ /* 0x000ee20000100a00 */
        /* <DEDUP_REMOVED lines=10> */
[----:B------:R-:W4:Y:S01]  /*13ef0*/  LDL.64 R8, [R1+0xf0] ;  /* 0x0000f00001087983 */ /* 0x000f220000100a00 */
        /* <DEDUP_REMOVED lines=12> */
[----:B------:R-:W-:Y:S01]  /*13fc0*/  IMAD.MOV.U32 R15, RZ, RZ, R3 ;  /* 0x000000ffff0f7224 */ /* 0x000fe200078e0003 */
[----:B------:R-:W-:Y:S02]  /*13fd0*/  WARPGROUP.DEPBAR.LE gsb0, 0x0 ;  /* 0x00008000000079c5 */ /* 0x000fe40000010000 */
[----:B------:R-:W-:-:S06]  /*13fe0*/  WARPGROUP.ARRIVE ;  /* 0x00000000000079c5 */ /* 0x000fcc0000000000 */
[----:B------:R-:W-:Y:S01]  /*13ff0*/  HGMMA.64x96x16.F32.BF16 R24, gdesc[UR4], R24, gsb0 ;  /* 0x01600000041879f0 */ /* 0x000fe20008001818 */
[----:B--2---:R-:W-:Y:S01]  /*14000*/  VIADD R4, R4, 0x400 ;  /* 0x0000040004047836 */ /* 0x004fe20000000000 */
        /* <DEDUP_REMOVED lines=89> */
[----:B------:R-:W-:Y:S01]  /*145a0*/  R2UR UR4, R4 ;  /* 0x00000000040472ca */ /* 0x000fe200000e0000 */
[----:B------:R-:W2:Y:S01]  /*145b0*/  LDL R14, [R1] ;  /* 0x00000000010e7983 */ /* 0x000ea20000100800 */
[----:B------:R-:W-:Y:S02]  /*145c0*/  R2UR UR7, R15 ;  /* 0x000000000f0772ca */ /* 0x000fe400000e0000 */
[----:B------:R-:W-:Y:S01]  /*145d0*/  R2UR UR5, R5 ;  /* 0x00000000050572ca */ /* 0x000fe200000e0000 */
[----:B---3--:R-:W-:Y:S02]  /*145e0*/  VIADD R12, R12, 0xc02 ;  /* 0x00000c020c0c7836 */ /* 0x008fe40000000000 */
        /* <DEDUP_REMOVED lines=57> */
.L_x_3524:
[----:B------:R-:W-:Y:S05]  /*14980*/  BSYNC B0 ;  /* 0x0000000000007941 */ /* 0x000fea0003800000 */
.L_x_3523:
[----:B0-----:R-:W2:Y:S02]  /*14990*/  LDL.64 R2, [R1+0x20] ;  /* 0x0000200001027983 */ /* 0x001ea40000100a00 */
[----:B--2---:R-:W-:-:S05]  /*149a0*/  MOV R2, R2 ;  /* 0x0000000200027202 */ /* 0x004fca0000000f00 */
[----:B-----5:R-:W-:-:S05]  /*149b0*/  IMAD R11, R11, 0x8, R2 ;  /* 0x000000080b0b7824 */ /* 0x020fca00078e0202 */
[----:B------:R-:W-:-:S04]  /*149c0*/  PRMT R11, R20, 0x654, R11 ;  /* 0x00000654140b7816 */ /* 0x000fc8000000000b */
[----:B------:R0:W-:Y:S01]  /*149d0*/  SYNCS.ARRIVE.TRANS64.RED.A1T0 RZ, [R11+URZ], RZ ;  /* 0x000000ff0bff79a7 */ /* 0x0001e2000810043f */
[----:B------:R-:W2:Y:S04]  /*149e0*/  LDL R8, [R1+0x11c] ;  /* 0x00011c0001087983 */ /* 0x000ea80000100800 */
[----:B------:R-:W3:Y:S04]  /*149f0*/  LDL R75, [R1+0x50] ;  /* 0x00005000014b7983 */ /* 0x000ee80000100800 */
[----:B------:R-:W4:Y:S04]  /*14a00*/  LDL.64 R2, [R1+0x140] ;  /* 0x0001400001027983 */ /* 0x000f280000100a00 */
[----:B------:R-:W4:Y:S04]  /*14a10*/  LDL R76, [R1+0x148] ;  /* 0x00014800014c7983 */ /* 0x000f280000100800 */
[----:B------:R-:W4:Y:S04]  /*14a20*/  LDL.128 R12, [R1+0x130] ;  /* 0x00013000010c7983 */ /* 0x000f280000100c00 */
[----:B------:R-:W4:Y:S01]  /*14a30*/  LDL.128 R4, [R1+0x120] ;  /* 0x0001200001047983 */ /* 0x000f220000100c00 */
[----:B------:R-:W-:Y:S01]  /*14a40*/  BSSY B0, `(.L_x_3525) ;  /* 0x0000040000007945 */ /* 0x000fe20003800000 */
[----:B--2---:R-:W-:-:S04]  /*14a50*/  SHF.R.S32.HI R9, RZ, 0x1f, R8 ;  /* 0x0000001fff097819 */ /* 0x004fc80000011408 */
[----:B0-----:R-:W-:-:S04]  /*14a60*/  LEA.HI R11, R9, R8, RZ, 0x7 ;  /* 0x00000008090b7211 */ /* 0x001fc800078f38ff */
        /* <DEDUP_REMOVED lines=18> */
[----:B---3--:R-:W-:Y:S01]  /*14b90*/  IMAD R75, R75, 0x8, R20 ;  /* 0x000000084b4b7824 */ /* 0x008fe200078e0214 */
[----:B----4-:R-:W-:Y:S01]  /*14ba0*/  ISETP.NE.AND P0, PT, R2, 0x1, PT ;  /* 0x000000010200780c */ /* 0x010fe20003f05270 */
        /* <DEDUP_REMOVED lines=8> */
[----:B------:R-:W-:Y:S01]  /*14c30*/  IMAD.MOV.U32 R3, RZ, RZ, -0x60 ;  /* 0xffffffa0ff037424 */ /* 0x000fe200078e00ff */
[----:B------:R-:W-:-:S03]  /*14c40*/  LOP3.LUT R72, R72, 0x7ffffffc, RZ, 0xc0, !PT ;  /* 0x7ffffffc48487812 */ /* 0x000fc600078ec0ff */
[----:B------:R-:W0:Y:S01]  /*14c50*/  SHFL.IDX PT, R11, R8, RZ, 0x1c1f ;  /* 0x001c1fff080b7589 */ /* 0x000e2200000e0000 */
        /* <DEDUP_REMOVED lines=10> */
[--C-:B0-----:R-:W-:Y:S02]  /*14d00*/  IMAD.IADD R2, R20, 0x1, R11.reuse ;  /* 0x0000000114027824 */ /* 0x101fe400078e020b */
        /* <DEDUP_REMOVED lines=12> */
.L_x_3528:
[----:B------:R-:W-:-:S13]  /*14dd0*/  ISETP.NE.AND P0, PT, R13, 0x1, PT ;  /* 0x000000010d00780c */ /* 0x000fda0003f05270 */
[----:B------:R-:W-:-:S05]  /*14de0*/  @P0 IMAD.HI.U32 R12, R6, R14, RZ ;  /* 0x0000000e060c0227 */ /* 0x000fca00078e00ff */
[----:B------:R-:W-:-:S07]  /*14df0*/  @P0 SHF.R.U32.HI R6, RZ, R15, R12 ;  /* 0x0000000fff060219 */ /* 0x000fce000001160c */
.L_x_3529:
[----:B------:R-:W-:Y:S05]  /*14e00*/  BSYNC B1 ;  /* 0x0000000000017941 */ /* 0x000fea0003800000 */
.L_x_3527:
[----:B------:R-:W-:-:S05]  /*14e10*/  IMAD R6, R6, R13, R74 ;  /* 0x0000000d06067224 */ /* 0x000fca00078e024a */
[----:B------:R-:W-:Y:S02]  /*14e20*/  VIMNMX R3, R3, R6, !PT ;  /* 0x0000000603037248 */ /* 0x000fe40007fe0100 */
[----:B------:R-:W-:-:S07]  /*14e30*/  VIADDMNMX R2, R6, R13, R2, PT ;  /* 0x0000000d06027246 */ /* 0x000fce0003800102 */
.L_x_3526:
[----:B------:R-:W-:Y:S05]  /*14e40*/  BSYNC B0 ;  /* 0x0000000000007941 */ /* 0x000fea0003800000 */
.L_x_3525:
[C---:B------:R-:W-:Y:S01]  /*14e50*/  ISETP.GE.AND P0, PT, R72.reuse, 0x9, PT ;  /* 0x000000094800780c */ /* 0x040fe20003f06270 */
[----:B------:R-:W0:Y:S01]  /*14e60*/  SHFL.IDX PT, R8, R8, 0x1, 0x1c1f ;  /* 0x003c1f0008087f89 */ /* 0x000e2200000e0000 */
[----:B------:R-:W-:Y:S01]  /*14e70*/  ISETP.GE.AND P1, PT, R72, 0x2, PT ;  /* 0x000000024800780c */ /* 0x000fe20003f26270 */
[----:B------:R-:W-:Y:S01]  /*14e80*/  BSSY B0, `(.L_x_3530) ;  /* 0x0000086000007945 */ /* 0x000fe20003800000 */
[----:B------:R-:W-:Y:S02]  /*14e90*/  P2R R12, PR, RZ, 0x1 ;  /* 0x00000001ff0c7803 */ /* 0x000fe40000000000 */
[----:B------:R-:W-:Y:S02]  /*14ea0*/  ISETP.GT.AND P0, PT, R3, 0x8, !P0 ;  /* 0x000000080300780c */ /* 0x000fe40004704270 */
[----:B------:R-:W-:Y:S02]  /*14eb0*/  P2R R6, PR, RZ, 0x2 ;  /* 0x00000002ff067803 */ /* 0x000fe40000000000 */
[----:B------:R-:W-:-:S02]  /*14ec0*/  ISETP.LT.OR P0, PT, R2, 0x9, P0 ;  /* 0x000000090200780c */ /* 0x000fc40000701670 */
[C---:B------:R-:W-:Y:S02]  /*14ed0*/  ISETP.GT.AND P1, PT, R3.reuse, 0x1, !P1 ;  /* 0x000000010300780c */ /* 0x040fe40004f24270 */
[----:B------:R-:W-:Y:S02]  /*14ee0*/  ISETP.GE.AND P2, PT, R72, 0x11, PT ;  /* 0x000000114800780c */ /* 0x000fe40003f46270 */
[----:B------:R-:W-:Y:S02]  /*14ef0*/  FSEL R11, R28, -INF , !P0 ;  /* 0xff8000001c0b7808 */ /* 0x000fe40004000000 */
[----:B------:R-:W-:Y:S02]  /*14f00*/  ISETP.LT.OR P1, PT, R2, 0x2, P1 ;  /* 0x000000020200780c */ /* 0x000fe40000f21670 */
[----:B------:R-:W-:Y:S02]  /*14f10*/  ISETP.GT.AND P0, PT, R3, 0x10, !P2 ;  /* 0x000000100300780c */ /* 0x000fe40005704270 */
[----:B------:R-:W-:-:S02]  /*14f20*/  ISETP.GE.AND P3, PT, R72, 0xa, PT ;  /* 0x0000000a4800780c */ /* 0x000fc40003f66270 */
[----:B------:R-:W-:Y:S01]  /*14f30*/  FSEL R25, R25, -INF , !P1 ;  /* 0xff80000019197808 */ /* 0x000fe20004800000 */
[--C-:B0-----:R-:W-:Y:S01]  /*14f40*/  IMAD.IADD R20, R20, 0x1, R8.reuse ;  /* 0x0000000114147824 */ /* 0x101fe200078e0208 */
[----:B------:R-:W-:Y:S01]  /*14f50*/  P2R R78, PR, RZ, 0x4 ;  /* 0x00000004ff4e7803 */ /* 0x000fe20000000000 */
[----:B------:R-:W-:Y:S01]  /*14f60*/  IMAD.IADD R7, R9, 0x1, R8 ;  /* 0x0000000109077824 */ /* 0x000fe200078e0208 */
[----:B------:R-:W-:Y:S02]  /*14f70*/  ISETP.LT.OR P0, PT, R2, 0x11, P0 ;  /* 0x000000110200780c */ /* 0x000fe40000701670 */
[----:B------:R-:W-:Y:S02]  /*14f80*/  ISETP.GT.AND P1, PT, R3, 0x9, !P3 ;  /* 0x000000090300780c */ /* 0x000fe40005f24270 */
[----:B------:R-:W-:Y:S02]  /*14f90*/  ISETP.GE.AND P2, PT, R72, 0x12, PT ;  /* 0x000000124800780c */ /* 0x000fe40003f46270 */
[----:B------:R-:W-:-:S02]  /*14fa0*/  FSEL R73, R32, -INF , !P0 ;  /* 0xff80000020497808 */ /* 0x000fc40004000000 */
[C---:B------:R-:W-:Y:S02]  /*14fb0*/  ISETP.LT.OR P1, PT, R2.reuse, 0xa, P1 ;  /* 0x0000000a0200780c */ /* 0x040fe40000f21670 */
[----:B------:R-:W-:Y:S02]  /*14fc0*/  ISETP.GT.AND P0, PT, R3, 0x11, !P2 ;  /* 0x000000110300780c */ /* 0x000fe40005704270 */
[----:B------:R-:W-:Y:S02]  /*14fd0*/  FSEL R29, R29, -INF , !P1 ;  /* 0xff8000001d1d7808 */ /* 0x000fe40004800000 */
        /* <DEDUP_REMOVED lines=61> */
[----:B------:R-:W-:Y:S02]  /*153b0*/  P2R R28, PR, RZ, 0x4 ;  /* 0x00000004ff1c7803 */ /* 0x000fe40000000000 */
[----:B------:R-:W-:-:S02]  /*153c0*/  FSEL R57, R57, -INF , !P0 ;  /* 0xff80000039397808 */ /* 0x000fc40004000000 */
        /* <DEDUP_REMOVED lines=42> */
.L_x_3533:
[----:B------:R-:W-:-:S13]  /*15670*/  ISETP.NE.AND P6, PT, R13, 0x1, PT ;  /* 0x000000010d00780c */ /* 0x000fda0003fc5270 */
[----:B------:R-:W-:-:S05]  /*15680*/  @P6 IMAD.HI.U32 R14, R4, R14, RZ ;  /* 0x0000000e040e6227 */ /* 0x000fca00078e00ff */
[----:B------:R-:W-:-:S07]  /*15690*/  @P6 SHF.R.U32.HI R4, RZ, R15, R14 ;  /* 0x0000000fff046219 */ /* 0x000fce000001160e */
.L_x_3534:
[----:B------:R-:W-:Y:S05]  /*156a0*/  BSYNC B1 ;  /* 0x0000000000017941 */ /* 0x000fea0003800000 */
.L_x_3532:
[----:B------:R-:W-:-:S05]  /*156b0*/  IMAD R4, R4, R13, R74 ;  /* 0x0000000d04047224 */ /* 0x000fca00078e024a */
[----:B------:R-:W-:Y:S02]  /*156c0*/  VIADDMNMX R20, R4, R13, R20, PT ;  /* 0x0000000d04147246 */ /* 0x000fe40003800114 */
[----:B------:R-:W-:-:S07]  /*156d0*/  VIMNMX R7, R7, R4, !PT ;  /* 0x0000000407077248 */ /* 0x000fce0007fe0100 */
.L_x_3531:
[----:B------:R-:W-:Y:S05]  /*156e0*/  BSYNC B0 ;  /* 0x0000000000007941 */ /* 0x000fea0003800000 */
.L_x_3530:
[----:B------:R-:W2:Y:S01]  /*156f0*/  LDL.64 R2, [R1+0x1c0] ;  /* 0x0001c00001027983 */ /* 0x000ea20000100a00 */
[----:B------:R-:W-:Y:S02]  /*15700*/  ISETP.GT.AND P5, PT, R7, RZ, !P5 ;  /* 0x000000ff0700720c */ /* 0x000fe40006fa4270 */
        /* <DEDUP_REMOVED lines=63> */
[C---:B------:R-:W-:Y:S02]  /*15b00*/  ISETP.GT.AND P5, PT, R7.reuse, 0x40, !P6 ;  /* 0x000000400700780c */ /* 0x040fe400077a4270 */
[C---:B------:R-:W-:Y:S02]  /*15b10*/  ISETP.GT.AND P0, PT, R7.reuse, 0x48, !P0 ;  /* 0x000000480700780c */ /* 0x040fe40004704270 */
[----:B------:R-:W-:Y:S02]  /*15b20*/  ISETP.LT.OR P5, PT, R20, 0x41, P5 ;  /* 0x000000411400780c */ /* 0x000fe40002fa1670 */
[----:B------:R-:W-:Y:S02]  /*15b30*/  ISETP.GT.AND P1, PT, R7, 0x49, !P1 ;  /* 0x000000490700780c */ /* 0x000fe40004f24270 */
[----:B------:R-:W-:-:S02]  /*15b40*/  FSEL R58, R58, -INF , !P5 ;  /* 0xff8000003a3a7808 */ /* 0x000fc40006800000 */
[----:B------:R-:W-:Y:S02]  /*15b50*/  ISETP.NE.AND P5, PT, R87, RZ, PT ;  /* 0x000000ff5700720c */ /* 0x000fe40003fa5270 */
[C---:B------:R-:W-:Y:S01]  /*15b60*/  ISETP.GT.AND P2, PT, R7.reuse, 0x50, !P2 ;  /* 0x000000500700780c */ /* 0x040fe20005744270 */
[----:B--2---:R-:W2:Y:S01]  /*15b70*/  LD.E.64 R4, desc[UR36][R2.64] ;  /* 0x0000002402047980 */ /* 0x004ea2000c101b00 */
[C---:B------:R-:W-:Y:S02]  /*15b80*/  ISETP.GT.AND P5, PT, R7.reuse, 0x41, !P5 ;  /* 0x000000410700780c */ /* 0x040fe40006fa4270 */
[----:B------:R-:W-:Y:S02]  /*15b90*/  ISETP.GT.AND P3, PT, R7, 0x51, !P3 ;  /* 0x000000510700780c */ /* 0x000fe40005f64270 */
[C---:B------:R-:W-:Y:S02]  /*15ba0*/  ISETP.LT.OR P5, PT, R20.reuse, 0x42, P5 ;  /* 0x000000421400780c */ /* 0x040fe40002fa1670 */
[----:B------:R-:W-:-:S02]  /*15bb0*/  ISETP.LT.OR P0, PT, R20, 0x49, P0 ;  /* 0x000000491400780c */ /* 0x000fc40000701670 */
[----:B------:R-:W-:Y:S02]  /*15bc0*/  FSEL R59, R59, -INF , !P5 ;  /* 0xff8000003b3b7808 */ /* 0x000fe40006800000 */
[----:B------:R-:W-:Y:S02]  /*15bd0*/  ISETP.LT.OR P1, PT, R20, 0x4a, P1 ;  /* 0x0000004a1400780c */ /* 0x000fe40000f21670 */
[----:B------:R-:W-:Y:S02]  /*15be0*/  FSEL R62, R62, -INF , !P0 ;  /* 0xff8000003e3e7808 */ /* 0x000fe40004000000 */
[----:B------:R-:W-:Y:S02]  /*15bf0*/  ISETP.LT.OR P2, PT, R20, 0x51, P2 ;  /* 0x000000511400780c */ /* 0x000fe40001741670 */
[----:B------:R-:W-:Y:S02]  /*15c00*/  FSEL R63, R63, -INF , !P1 ;  /* 0xff8000003f3f7808 */ /* 0x000fe40004800000 */
[----:B------:R-:W-:-:S02]  /*15c10*/  ISETP.NE.AND P6, PT, R24, RZ, PT ;  /* 0x000000ff1800720c */ /* 0x000fc40003fc5270 */
[C---:B------:R-:W-:Y:S02]  /*15c20*/  ISETP.GT.AND P4, PT, R7.reuse, 0x58, !P4 ;  /* 0x000000580700780c */ /* 0x040fe40006784270 */
[----:B------:R-:W-:Y:S02]  /*15c30*/  ISETP.LT.OR P3, PT, R20, 0x52, P3 ;  /* 0x000000521400780c */ /* 0x000fe40001f61670 */
[----:B------:R-:W-:Y:S02]  /*15c40*/  FSEL R66, R66, -INF , !P2 ;  /* 0xff80000042427808 */ /* 0x000fe40005000000 */
[----:B------:R-:W-:Y:S02]  /*15c50*/  ISETP.GT.AND P0, PT, R7, 0x59, !P6 ;  /* 0x000000590700780c */ /* 0x000fe40007704270 */
[----:B------:R-:W-:Y:S02]  /*15c60*/  ISETP.LT.OR P4, PT, R20, 0x59, P4 ;  /* 0x000000591400780c */ /* 0x000fe40002781670 */
[----:B------:R-:W-:-:S02]  /*15c70*/  FSEL R67, R67, -INF , !P3 ;  /* 0xff80000043437808 */ /* 0x000fc40005800000 */
[----:B------:R-:W-:Y:S02]  /*15c80*/  ISETP.LT.OR P0, PT, R20, 0x5a, P0 ;  /* 0x0000005a1400780c */ /* 0x000fe40000701670 */
[----:B------:R-:W-:Y:S02]  /*15c90*/  FSEL R70, R70, -INF , !P4 ;  /* 0xff80000046467808 */ /* 0x000fe40006000000 */
[----:B------:R-:W-:Y:S02]  /*15ca0*/  FSEL R71, R71, -INF , !P0 ;  /* 0xff80000047477808 */ /* 0x000fe40004000000 */
[----:B--2---:R-:W-:-:S04]  /*15cb0*/  FMNMX.FTZ R6, R37, R4, !PT ;  /* 0x0000000425067209 */ /* 0x004fc80007810000 */
        /* <DEDUP_REMOVED lines=37> */
[----:B------:R-:W0:Y:S01]  /*15f10*/  SHFL.BFLY PT, R15, R8, 0x2, 0x1f ;  /* 0x0c401f00080f7f89 */ /* 0x000e2200000e0000 */
[----:B------:R-:W-:-:S04]  /*15f20*/  FMNMX.FTZ R6, R54, R9, !PT ;  /* 0x0000000936067209 */ /* 0x000fc80007810000 */
        /* <DEDUP_REMOVED lines=10> */
[----:B------:R-:W-:Y:S02]  /*15fd0*/  FMNMX.FTZ R9, R71, R6, !PT ;  /* 0x0000000647097209 */ /* 0x000fe40007810000 */
[----:B------:R-:W2:Y:S04]  /*15fe0*/  LD.E.64 R6, desc[UR36][R2.64+0x10] ;  /* 0x0000102402067980 */ /* 0x000ea8000c101b00 */
[----:B------:R-:W-:Y:S04]  /*15ff0*/  ST.E.64 desc[UR36][R2.64], R8 ;  /* 0x0000000802007985 */ /* 0x000fe8000c101b24 */
[----:B------:R-:W3:Y:S01]  /*16000*/  LD.E R31, desc[UR36][R2.64+0x4] ;  /* 0x00000424021f7980 */ /* 0x000ee2000c101900 */
[----:B0-----:R-:W-:-:S03]  /*16010*/  FMNMX.FTZ R15, R15, R24, !PT ;  /* 0x000000180f0f7209 */ /* 0x001fc60007810000 */
[----:B------:R-:W4:Y:S04]  /*16020*/  LD.E R24, desc[UR36][R2.64+0x20] ;  /* 0x0000202402187980 */ /* 0x000f28000c101900 */
[----:B------:R-:W-:Y:S04]  /*16030*/  ST.E desc[UR36][R2.64], R15 ;  /* 0x0000000f02007985 */ /* 0x000fe8000c101924 */
[----:B------:R-:W4:Y:S04]  /*16040*/  LD.E R79, desc[UR36][R2.64] ;  /* 0x00000024024f7980 */ /* 0x000f28000c101900 */
[----:B---3--:R-:W0:Y:S01]  /*16050*/  SHFL.BFLY PT, R8, R31, 0x2, 0x1f ;  /* 0x0c401f001f087f89 */ /* 0x008e2200000e0000 */
[----:B----4-:R-:W-:Y:S01]  /*16060*/  FMUL.FTZ R20, R24, R79 ;  /* 0x0000004f18147220 */ /* 0x010fe20000410000 */
[----:B------:R-:W-:-:S04]  /*16070*/  FSETP.NEU.FTZ.AND P0, PT, R79, -INF , PT ;  /* 0xff8000004f00780b */ /* 0x000fc80003f1d000 */
[----:B------:R-:W-:Y:S02]  /*16080*/  FSEL R20, R20, RZ, P0 ;  /* 0x000000ff14147208 */ /* 0x000fe40000000000 */
[----:B0-----:R-:W-:-:S03]  /*16090*/  FMNMX.FTZ R8, R8, R31, !PT ;  /* 0x0000001f08087209 */ /* 0x001fc60007810000 */
[-CC-:B------:R-:W-:Y:S01]  /*160a0*/  FFMA.FTZ R152, R37, R24.reuse, -R20.reuse ;  /* 0x0000001825987223 */ /* 0x180fe20000010814 */
[-CC-:B------:R-:W-:Y:S02]  /*160b0*/  FFMA.FTZ R37, R25, R24.reuse, -R20.reuse ;  /* 0x0000001819257223 */ /* 0x180fe40000010814 */
[----:B------:R-:W0:Y:S01]  /*160c0*/  SHFL.BFLY PT, R25, R8, 0x1, 0x1f ;  /* 0x0c201f0008197f89 */ /* 0x000e2200000e0000 */
[----:B------:R-:W-:Y:S01]  /*160d0*/  FSEL R9, R79, RZ, P0 ;  /* 0x000000ff4f097208 */ /* 0x000fe20000000000 */
[----:B------:R-:W-:-:S04]  /*160e0*/  FFMA.FTZ R160, R41, R24, -R20 ;  /* 0x0000001829a07223 */ /* 0x000fc80000010814 */
[----:B------:R-:W-:-:S04]  /*160f0*/  FADD.FTZ R9, R4, -R9 ;  /* 0x8000000904097221 */ /* 0x000fc80000010000 */
[----:B------:R-:W-:Y:S01]  /*16100*/  FMUL.FTZ R9, R9, R24 ;  /* 0x0000001809097220 */ /* 0x000fe20000410000 */
[----:B0-----:R-:W-:-:S04]  /*16110*/  FMNMX.FTZ R25, R8, R25, !PT ;  /* 0x0000001908197209 */ /* 0x001fc80007810000 */
[C---:B------:R-:W-:Y:S01]  /*16120*/  FSETP.NEU.FTZ.AND P0, PT, R25.reuse, -INF , PT ;  /* 0xff8000001900780b */ /* 0x040fe20003f1d000 */
[----:B------:R-:W-:-:S03]  /*16130*/  FMUL.FTZ R41, R25, R24 ;  /* 0x0000001819297220 */ /* 0x000fc60000410000 */
[----:B------:R-:W-:Y:S02]  /*16140*/  FSEL R4, R25, RZ, P0 ;  /* 0x000000ff19047208 */ /* 0x000fe40000000000 */
[----:B------:R-:W-:-:S03]  /*16150*/  FSEL R41, R41, RZ, P0 ;  /* 0x000000ff29297208 */ /* 0x000fc60000000000 */
[----:B------:R-:W-:Y:S02]  /*16160*/  FADD.FTZ R5, R5, -R4 ;  /* 0x8000000405057221 */ /* 0x000fe40000010000 */
[-CC-:B------:R-:W-:Y:S02]  /*16170*/  FFMA.FTZ R31, R26, R24.reuse, -R41.reuse ;  /* 0x000000181a1f7223 */ /* 0x180fe40000010829 */
[----:B------:R-:W-:Y:S01]  /*16180*/  FMUL.FTZ R5, R24, R5 ;  /* 0x0000000518057220 */ /* 0x000fe20000410000 */
[-CC-:B------:R-:W-:Y:S01]  /*16190*/  FFMA.FTZ R153, R27, R24.reuse, -R41.reuse ;  /* 0x000000181b997223 */ /* 0x180fe20000010829 */
[----:B------:R-:W-:Y:S01]  /*161a0*/  MUFU.EX2 R152, R152 ;  /* 0x0000009800987308 */ /* 0x000fe20000000800 */
[-C--:B------:R-:W-:Y:S01]  /*161b0*/  FFMA.FTZ R36, R11, R24.reuse, -R20 ;  /* 0x000000180b247223 */ /* 0x080fe20000010814 */
[----:B------:R-:W-:-:S06]  /*161c0*/  FFMA.FTZ R30, R30, R24, -R41 ;  /* 0x000000181e1e7223 */ /* 0x000fcc0000010829 */
[----:B------:R-:W2:Y:S01]  /*161d0*/  MUFU.EX2 R9, R9 ;  /* 0x0000000900097308 */ /* 0x000ea20000000800 */
[-C--:B------:R-:W-:Y:S01]  /*161e0*/  FFMA.FTZ R154, R29, R24.reuse, -R20 ;  /* 0x000000181d9a7223 */ /* 0x080fe20000010814 */
[----:B------:R-:W-:-:S06]  /*161f0*/  FFMA.FTZ R155, R14, R24, -R41 ;  /* 0x000000180e9b7223 */ /* 0x000fcc0000010829 */
[----:B------:R-:W-:Y:S08]  /*16200*/  MUFU.EX2 R31, R31 ;  /* 0x0000001f001f7308 */ /* 0x000ff00000000800 */
[----:B------:R-:W0:Y:S01]  /*16210*/  MUFU.EX2 R8, R5 ;  /* 0x0000000500087308 */ /* 0x000e220000000800 */
[----:B------:R-:W-:-:S07]  /*16220*/  FFMA.FTZ R35, R73, R24, -R20 ;  /* 0x0000001849237223 */ /* 0x000fce0000010814 */
[----:B------:R-:W1:Y:S01]  /*16230*/  MUFU.EX2 R37, R37 ;  /* 0x0000002500257308 */ /* 0x000e620000000800 */
[----:B------:R-:W-:-:S07]  /*16240*/  FFMA.FTZ R29, R12, R24, -R41 ;  /* 0x000000180c1d7223 */ /* 0x000fce0000010829 */
[----:B------:R-:W3:Y:S01]  /*16250*/  MUFU.EX2 R153, R153 ;  /* 0x0000009900997308 */ /* 0x000ee20000000800 */
[----:B------:R-:W-:-:S07]  /*16260*/  FFMA.FTZ R156, R77, R24, -R20 ;  /* 0x000000184d9c7223 */ /* 0x000fce0000010814 */
[----:B------:R-:W4:Y:S01]  /*16270*/  MUFU.EX2 R36, R36 ;  /* 0x0000002400247308 */ /* 0x000f220000000800 */
[----:B------:R-:W-:-:S07]  /*16280*/  FFMA.FTZ R157, R13, R24, -R41 ;  /* 0x000000180d9d7223 */ /* 0x000fce0000010829 */
[----:B------:R-:W4:Y:S01]  /*16290*/  MUFU.EX2 R30, R30 ;  /* 0x0000001e001e7308 */ /* 0x000f220000000800 */
[----:B--2---:R-:W-:Y:S01]  /*162a0*/  FFMA.FTZ R6, R9, R6, R152 ;  /* 0x0000000609067223 */ /* 0x004fe20000010098 */
[----:B------:R-:W-:-:S06]  /*162b0*/  FFMA.FTZ R34, R33, R24, -R20 ;  /* 0x0000001821227223 */ /* 0x000fcc0000010814 */
[----:B------:R-:W2:Y:S01]  /*162c0*/  MUFU.EX2 R154, R154 ;  /* 0x0000009a009a7308 */ /* 0x000ea20000000800 */
[----:B0-----:R-:W-:Y:S01]  /*162d0*/  FFMA.FTZ R4, R8, R7, R31 ;  /* 0x0000000708047223 */ /* 0x001fe2000001001f */
[----:B------:R-:W-:-:S06]  /*162e0*/  FFMA.FTZ R28, R38, R24, -R41 ;  /* 0x00000018261c7223 */ /* 0x000fcc0000010829 */
[----:B------:R-:W0:Y:S01]  /*162f0*/  MUFU.EX2 R155, R155 ;  /* 0x0000009b009b7308 */ /* 0x000e220000000800 */
[----:B-1----:R-:W-:Y:S01]  /*16300*/  FADD.FTZ R5, R37, R6 ;  /* 0x0000000625057221 */ /* 0x002fe20000010000 */
[----:B------:R-:W-:-:S06]  /*16310*/  FFMA.FTZ R158, R75, R24, -R20 ;  /* 0x000000184b9e7223 */ /* 0x000fcc0000010814 */
[----:B------:R-:W1:Y:S01]  /*16320*/  MUFU.EX2 R35, R35 ;  /* 0x0000002300237308 */ /* 0x000e620000000800 */
[----:B---3--:R-:W-:Y:S01]  /*16330*/  FADD.FTZ R7, R153, R4 ;  /* 0x0000000499077221 */ /* 0x008fe20000010000 */
[----:B------:R-:W-:-:S06]  /*16340*/  FFMA.FTZ R159, R39, R24, -R41 ;  /* 0x00000018279f7223 */ /* 0x000fcc0000010829 */
[----:B------:R-:W3:Y:S01]  /*16350*/  MUFU.EX2 R29, R29 ;  /* 0x0000001d001d7308 */ /* 0x000ee20000000800 */
[----:B----4-:R-:W-:Y:S01]  /*16360*/  FADD.FTZ R5, R36, R5 ;  /* 0x0000000524057221 */ /* 0x010fe20000010000 */
[----:B------:R-:W-:-:S06]  /*16370*/  FFMA.FTZ R33, R21, R24, -R20 ;  /* 0x0000001815217223 */ /* 0x000fcc0000010814 */
[----:B------:R-:W4:Y:S01]  /*16380*/  MUFU.EX2 R156, R156 ;  /* 0x0000009c009c7308 */ /* 0x000f220000000800 */
[----:B------:R-:W-:Y:S01]  /*16390*/  FADD.FTZ R4, R30, R7 ;  /* 0x000000071e047221 */ /* 0x000fe20000010000 */
[----:B------:R-:W-:-:S06]  /*163a0*/  FFMA.FTZ R13, R42, R24, -R41 ;  /* 0x000000182a0d7223 */ /* 0x000fcc0000010829 */
[----:B------:R-:W4:Y:S01]  /*163b0*/  MUFU.EX2 R157, R157 ;  /* 0x0000009d009d7308 */ /* 0x000f220000000800 */
[----:B--2---:R-:W-:Y:S01]  /*163c0*/  FADD.FTZ R6, R154, R5 ;  /* 0x000000059a067221 */ /* 0x004fe20000010000 */
[----:B0-----:R-:W-:-:S06]  /*163d0*/  FADD.FTZ R4, R155, R4 ;  /* 0x000000049b047221 */ /* 0x001fcc0000010000 */
[----:B------:R-:W0:Y:S01]  /*163e0*/  MUFU.EX2 R34, R34 ;  /* 0x0000002200227308 */ /* 0x000e220000000800 */
[----:B------:R-:W-:-:S07]  /*163f0*/  FFMA.FTZ R161, R43, R24, -R41 ;  /* 0x000000182ba17223 */ /* 0x000fce0000010829 */
[----:B------:R-:W2:Y:S01]  /*16400*/  MUFU.EX2 R28, R28 ;  /* 0x0000001c001c7308 */ /* 0x000ea20000000800 */
        /* <DEDUP_REMOVED lines=12> */
[----:B0-----:R-:W-:Y:S01]  /*164d0*/  FADD.FTZ R5, R34, R5 ;  /* 0x0000000522057221 */ /* 0x001fe20000010000 */
[----:B------:R-:W-:-:S06]  /*164e0*/  FFMA.FTZ R225, R48, R24, -R20 ;  /* 0x0000001830e17223 */ /* 0x000fcc0000010814 */
[----:B------:R-:W0:Y:S01]  /*164f0*/  MUFU.EX2 R160, R160 ;  /* 0x000000a000a07308 */ /* 0x000e220000000800 */
[----:B--2---:R-:W-:Y:S01]  /*16500*/  FADD.FTZ R4, R28, R7 ;  /* 0x000000071c047221 */ /* 0x004fe20000010000 */
[----:B------:R-:W-:-:S06]  /*16510*/  FFMA.FTZ R221, R50, R24, -R41 ;  /* 0x0000001832dd7223 */ /* 0x000fcc0000010829 */
        /* <DEDUP_REMOVED lines=52> */
[-CC-:B------:R-:W-:Y:S01]  /*16860*/  FFMA.FTZ R164, R68, R24.reuse, -R20.reuse ;  /* 0x0000001844a47223 */ /* 0x180fe20000010814 */
[----:B------:R-:W-:Y:S01]  /*16870*/  FFMA.FTZ R21, R69, R24, -R20 ;  /* 0x0000001845157223 */ /* 0x000fe20000010814 */
[----:B--2---:R-:W-:-:S05]  /*16880*/  FADD.FTZ R4, R220, R7 ;  /* 0x00000007dc047221 */ /* 0x004fca0000010000 */
[----:B------:R-:W2:Y:S01]  /*16890*/  MUFU.EX2 R167, R167 ;  /* 0x000000a700a77308 */ /* 0x000ea20000000800 */
[----:B------:R-:W-:Y:S01]  /*168a0*/  FFMA.FTZ R20, R67, R24, -R41 ;  /* 0x0000001843147223 */ /* 0x000fe20000010829 */
[----:B-1----:R-:W-:-:S06]  /*168b0*/  FADD.FTZ R6, R174, R5 ;  /* 0x00000005ae067221 */ /* 0x002fcc0000010000 */
[----:B------:R-:W1:Y:S01]  /*168c0*/  MUFU.EX2 R171, R171 ;  /* 0x000000ab00ab7308 */ /* 0x000e620000000800 */
[----:B---3--:R-:W-:Y:S01]  /*168d0*/  FADD.FTZ R5, R169, R4 ;  /* 0x00000004a9057221 */ /* 0x008fe20000010000 */
[----:B------:R-:W-:-:S06]  /*168e0*/  FFMA.FTZ R11, R70, R24, -R41 ;  /* 0x00000018460b7223 */ /* 0x000fcc0000010829 */
[----:B------:R-:W3:Y:S01]  /*168f0*/  MUFU.EX2 R168, R168 ;  /* 0x000000a800a87308 */ /* 0x000ee20000000800 */
[----:B----4-:R-:W-:Y:S01]  /*16900*/  FADD.FTZ R7, R173, R6 ;  /* 0x00000006ad077221 */ /* 0x010fe20000010000 */
[----:B------:R-:W-:-:S06]  /*16910*/  FADD.FTZ R4, R170, R5 ;  /* 0x00000005aa047221 */ /* 0x000fcc0000010000 */
[----:B------:R-:W4:Y:S01]  /*16920*/  MUFU.EX2 R165, R165 ;  /* 0x000000a500a57308 */ /* 0x000f220000000800 */
[----:B------:R-:W-:-:S07]  /*16930*/  FFMA.FTZ R14, R71, R24, -R41 ;  /* 0x00000018470e7223 */ /* 0x000fce0000010829 */
[----:B------:R-:W4:Y:S01]  /*16940*/  MUFU.EX2 R15, R15 ;  /* 0x0000000f000f7308 */ /* 0x000f220000000800 */
[----:B0-----:R-:W-:Y:S01]  /*16950*/  FADD.FTZ R6, R172, R7 ;  /* 0x00000007ac067221 */ /* 0x001fe20000010000 */
[----:B--2---:R-:W-:-:S06]  /*16960*/  FADD.FTZ R5, R167, R4 ;  /* 0x00000004a7057221 */ /* 0x004fcc0000010000 */
[----:B------:R-:W0:Y:S08]  /*16970*/  MUFU.EX2 R166, R166 ;  /* 0x000000a600a67308 */ /* 0x000e300000000800 */
[----:B------:R-:W2:Y:S01]  /*16980*/  MUFU.EX2 R20, R20 ;  /* 0x0000001400147308 */ /* 0x000ea20000000800 */
[----:B-1----:R-:W-:Y:S01]  /*16990*/  FADD.FTZ R6, R171, R6 ;  /* 0x00000006ab067221 */ /* 0x002fe20000010000 */
[----:B---3--:R-:W-:-:S06]  /*169a0*/  FADD.FTZ R4, R168, R5 ;  /* 0x00000005a8047221 */ /* 0x008fcc0000010000 */
[----:B------:R-:W1:Y:S08]  /*169b0*/  MUFU.EX2 R164, R164 ;  /* 0x000000a400a47308 */ /* 0x000e700000000800 */
[----:B------:R-:W3:Y:S01]  /*169c0*/  MUFU.EX2 R11, R11 ;  /* 0x0000000b000b7308 */ /* 0x000ee20000000800 */
[----:B----4-:R-:W-:Y:S01]  /*169d0*/  FADD.FTZ R5, R165, R6 ;  /* 0x00000006a5057221 */ /* 0x010fe20000010000 */
[----:B------:R-:W-:-:S06]  /*169e0*/  FADD.FTZ R7, R15, R4 ;  /* 0x000000040f077221 */ /* 0x000fcc0000010000 */
[----:B------:R-:W4:Y:S08]  /*169f0*/  MUFU.EX2 R21, R21 ;  /* 0x0000001500157308 */ /* 0x000f300000000800 */
[----:B------:R-:W4:Y:S01]  /*16a00*/  MUFU.EX2 R14, R14 ;  /* 0x0000000e000e7308 */ /* 0x000f220000000800 */
[----:B0-----:R-:W-:Y:S01]  /*16a10*/  FADD.FTZ R5, R166, R5 ;  /* 0x00000005a6057221 */ /* 0x001fe20000010000 */
[----:B--2---:R-:W-:-:S03]  /*16a20*/  FADD.FTZ R4, R20, R7 ;  /* 0x0000000714047221 */ /* 0x004fc60000010000 */
[----:B-1----:R-:W-:Y:S01]  /*16a30*/  FADD.FTZ R6, R164, R5 ;  /* 0x00000005a4067221 */ /* 0x002fe20000010000 */
[----:B---3--:R-:W-:-:S03]  /*16a40*/  FADD.FTZ R5, R11, R4 ;  /* 0x000000040b057221 */ /* 0x008fc60000010000 */
[----:B----4-:R-:W-:Y:S01]  /*16a50*/  FADD.FTZ R4, R21, R6 ;  /* 0x0000000615047221 */ /* 0x010fe20000010000 */
[----:B------:R0:W-:Y:S01]  /*16a60*/  ST.E desc[UR36][R2.64+0x4], R25 ;  /* 0x0000041902007985 */ /* 0x0001e2000c101924 */
[----:B------:R-:W-:-:S05]  /*16a70*/  FADD.FTZ R5, R14, R5 ;  /* 0x000000050e057221 */ /* 0x000fca0000010000 */
[----:B------:R1:W-:Y:S04]  /*16a80*/  ST.E.64 desc[UR36][R2.64+0x10], R4 ;  /* 0x0000100402007985 */ /* 0x0003e8000c101b24 */
[----:B------:R-:W2:Y:S01]  /*16a90*/  LD.E R26, desc[UR36][R22.64+0x240] ;  /* 0x00024024161a7980 */ /* 0x000ea2000c101900 */
[----:B------:R-:W-:-:S04]  /*16aa0*/  IADD3 R24, P0, R16, 0x240, RZ ;  /* 0x0000024010187810 */ /* 0x000fc80007f1e0ff */
[----:B------:R-:W-:Y:S01]  /*16ab0*/  LOP3.LUT R6, R24, 0x4, RZ, 0xfc, !PT ;  /* 0x0000000418067812 */ /* 0x000fe200078efcff */
[----:B------:R-:W-:Y:S02]  /*16ac0*/  IMAD.X R7, RZ, RZ, R17, P0 ;  /* 0x000000ffff077224 */ /* 0x000fe400000e0611 */
[----:B--2---:R-:W-:-:S05]  /*16ad0*/  FMUL.FTZ R27, R9, R26 ;  /* 0x0000001a091b7220 */ /* 0x004fca0000410000 */
[----:B------:R-:W-:Y:S04]  /*16ae0*/  ST.E desc[UR36][R22.64+0x240], R27 ;  /* 0x0002401b16007985 */ /* 0x000fe8000c101924 */
[----:B------:R-:W2:Y:S02]  /*16af0*/  LD.E R26, desc[UR36][R6.64] ;  /* 0x00000024061a7980 */ /* 0x000ea4000c101900 */
[----:B--2---:R-:W-:-:S05]  /*16b00*/  FMUL.FTZ R39, R9, R26 ;  /* 0x0000001a09277220 */ /* 0x004fca0000410000 */
[----:B------:R-:W-:Y:S04]  /*16b10*/  ST.E desc[UR36][R6.64], R39 ;  /* 0x0000002706007985 */ /* 0x000fe8000c101924 */
[----:B------:R-:W2:Y:S04]  /*16b20*/  LD.E R114, desc[UR36][R22.64+0x254] ;  /* 0x0002542416727980 */ /* 0x000ea8000c101900 */
[----:B0-----:R-:W3:Y:S04]  /*16b30*/  LD.E R25, desc[UR36][R22.64+0x434] ;  /* 0x0004342416197980 */ /* 0x001ee8000c101900 */
        /* <DEDUP_REMOVED lines=59> */
[----:B------:R-:W4:Y:S01]  /*16ef0*/  LD.E R26, desc[UR36][R22.64+0x430] ;  /* 0x00043024161a7980 */ /* 0x000f22000c101900 */
[C---:B--2---:R-:W-:Y:S01]  /*16f00*/  FMUL.FTZ R5, R9.reuse, R114 ;  /* 0x0000007209057220 */ /* 0x044fe20000410000 */
[----:B---3--:R-:W-:-:S04]  /*16f10*/  FMUL.FTZ R45, R9, R25 ;  /* 0x00000019092d7220 */ /* 0x008fc80000410000 */
[----:B------:R0:W-:Y:S04]  /*16f20*/  ST.E desc[UR36][R22.64+0x254], R5 ;  /* 0x0002540516007985 */ /* 0x0001e8000c101924 */
[----:B------:R1:W-:Y:S01]  /*16f30*/  ST.E desc[UR36][R22.64+0x434], R45 ;  /* 0x0004342d16007985 */ /* 0x0003e2000c101924 */
[C---:B----4-:R-:W-:Y:S01]  /*16f40*/  FMUL.FTZ R3, R9.reuse, R112 ;  /* 0x0000007009037220 */ /* 0x050fe20000410000 */
[C---:B0-----:R-:W-:Y:S01]  /*16f50*/  FMUL.FTZ R5, R9.reuse, R128 ;  /* 0x0000008009057220 */ /* 0x041fe20000410000 */
[C---:B------:R-:W-:Y:S01]  /*16f60*/  FMUL.FTZ R25, R9.reuse, R116 ;  /* 0x0000007409197220 */ /* 0x040fe20000410000 */
[----:B------:R-:W-:-:S03]  /*16f70*/  FMUL.FTZ R27, R9, R118 ;  /* 0x00000076091b7220 */ /* 0x000fc60000410000 */
[----:B------:R0:W-:Y:S01]  /*16f80*/  ST.E desc[UR36][R22.64+0x290], R5 ;  /* 0x0002900516007985 */ /* 0x0001e2000c101924 */
[C---:B------:R-:W-:Y:S01]  /*16f90*/  FMUL.FTZ R39, R9.reuse, R120 ;  /* 0x0000007809277220 */ /* 0x040fe20000410000 */
[C---:B------:R-:W-:Y:S01]  /*16fa0*/  FMUL.FTZ R41, R9.reuse, R122 ;  /* 0x0000007a09297220 */ /* 0x040fe20000410000 */
[C---:B------:R-:W-:Y:S01]  /*16fb0*/  FMUL.FTZ R43, R9.reuse, R124 ;  /* 0x0000007c092b7220 */ /* 0x040fe20000410000 */
[C---:B-1----:R-:W-:Y:S01]  /*16fc0*/  FMUL.FTZ R45, R9.reuse, R130 ;  /* 0x00000082092d7220 */ /* 0x042fe20000410000 */
[C---:B------:R-:W-:Y:S01]  /*16fd0*/  FMUL.FTZ R47, R9.reuse, R132 ;  /* 0x00000084092f7220 */ /* 0x040fe20000410000 */
[----:B------:R1:W-:Y:S01]  /*16fe0*/  ST.E desc[UR36][R22.64+0x250], R3 ;  /* 0x0002500316007985 */ /* 0x0003e2000c101924 */
[----:B0-----:R-:W-:-:S03]  /*16ff0*/  FMUL.FTZ R5, R9, R148 ;  /* 0x0000009409057220 */ /* 0x001fc60000410000 */
[----:B------:R0:W-:Y:S04]  /*17000*/  ST.E desc[UR36][R22.64+0x260], R25 ;  /* 0x0002601916007985 */ /* 0x0001e8000c101924 */
[----:B------:R2:W-:Y:S04]  /*17010*/  ST.E desc[UR36][R22.64+0x264], R27 ;  /* 0x0002641b16007985 */ /* 0x0005e8000c101924 */
[----:B------:R3:W-:Y:S01]  /*17020*/  ST.E desc[UR36][R22.64+0x270], R39 ;  /* 0x0002702716007985 */ /* 0x0007e2000c101924 */
[----:B-1----:R-:W-:-:S03]  /*17030*/  FMUL.FTZ R3, R9, R126 ;  /* 0x0000007e09037220 */ /* 0x002fc60000410000 */
[----:B------:R1:W-:Y:S01]  /*17040*/  ST.E desc[UR36][R22.64+0x274], R41 ;  /* 0x0002742916007985 */ /* 0x0003e2000c101924 */
[----:B0-----:R-:W-:-:S03]  /*17050*/  FMUL.FTZ R25, R9, R136 ;  /* 0x0000008809197220 */ /* 0x001fc60000410000 */
[----:B------:R0:W-:Y:S01]  /*17060*/  ST.E desc[UR36][R22.64+0x280], R43 ;  /* 0x0002802b16007985 */ /* 0x0001e2000c101924 */
[----:B--2---:R-:W-:-:S03]  /*17070*/  FMUL.FTZ R27, R9, R138 ;  /* 0x0000008a091b7220 */ /* 0x004fc60000410000 */
[----:B------:R2:W-:Y:S01]  /*17080*/  ST.E desc[UR36][R22.64+0x294], R45 ;  /* 0x0002942d16007985 */ /* 0x0005e2000c101924 */
[----:B---3--:R-:W-:-:S03]  /*17090*/  FMUL.FTZ R39, R9, R140 ;  /* 0x0000008c09277220 */ /* 0x008fc60000410000 */
[----:B------:R3:W-:Y:S01]  /*170a0*/  ST.E desc[UR36][R22.64+0x2a0], R47 ;  /* 0x0002a02f16007985 */ /* 0x0007e2000c101924 */
[C---:B-1----:R-:W-:Y:S01]  /*170b0*/  FMUL.FTZ R41, R9.reuse, R142 ;  /* 0x0000008e09297220 */ /* 0x042fe20000410000 */
[C---:B0-----:R-:W-:Y:S02]  /*170c0*/  FMUL.FTZ R43, R9.reuse, R144 ;  /* 0x00000090092b7220 */ /* 0x041fe40000410000 */
[----:B------:R0:W-:Y:S01]  /*170d0*/  ST.E desc[UR36][R22.64+0x2e0], R5 ;  /* 0x0002e00516007985 */ /* 0x0001e2000c101924 */
[C---:B--2---:R-:W-:Y:S01]  /*170e0*/  FMUL.FTZ R45, R9.reuse, R150 ;  /* 0x00000096092d7220 */ /* 0x044fe20000410000 */
[C---:B---3--:R-:W-:Y:S02]  /*170f0*/  FMUL.FTZ R47, R9.reuse, R110 ;  /* 0x0000006e092f7220 */ /* 0x048fe40000410000 */
[----:B------:R1:W-:Y:S01]  /*17100*/  ST.E desc[UR36][R22.64+0x284], R3 ;  /* 0x0002840316007985 */ /* 0x0003e2000c101924 */
[----:B0-----:R-:W-:-:S03]  /*17110*/  FMUL.FTZ R5, R9, R90 ;  /* 0x0000005a09057220 */ /* 0x001fc60000410000 */
[----:B------:R0:W-:Y:S01]  /*17120*/  ST.E desc[UR36][R22.64+0x2b0], R25 ;  /* 0x0002b01916007985 */ /* 0x0001e2000c101924 */
[----:B------:R-:W-:-:S03]  /*17130*/  FMUL.FTZ R49, R9, R134 ;  /* 0x0000008609317220 */ /* 0x000fc60000410000 */
[----:B------:R2:W-:Y:S01]  /*17140*/  ST.E desc[UR36][R22.64+0x2b4], R27 ;  /* 0x0002b41b16007985 */ /* 0x0005e2000c101924 */
[----:B-1----:R-:W-:-:S03]  /*17150*/  FMUL.FTZ R3, R9, R146 ;  /* 0x0000009209037220 */ /* 0x002fc60000410000 */
[----:B------:R1:W-:Y:S04]  /*17160*/  ST.E desc[UR36][R22.64+0x2c0], R39 ;  /* 0x0002c02716007985 */ /* 0x0003e8000c101924 */
[----:B------:R3:W-:Y:S01]  /*17170*/  ST.E desc[UR36][R22.64+0x2c4], R41 ;  /* 0x0002c42916007985 */ /* 0x0007e2000c101924 */
[----:B0-----:R-:W-:-:S03]  /*17180*/  FMUL.FTZ R25, R9, R108 ;  /* 0x0000006c09197220 */ /* 0x001fc60000410000 */
[----:B------:R0:W-:Y:S01]  /*17190*/  ST.E desc[UR36][R22.64+0x2d0], R43 ;  /* 0x0002d02b16007985 */ /* 0x0001e2000c101924 */
[----:B--2---:R-:W-:-:S03]  /*171a0*/  FMUL.FTZ R27, R9, R106 ;  /* 0x0000006a091b7220 */ /* 0x004fc60000410000 */
[----:B------:R2:W-:Y:S01]  /*171b0*/  ST.E desc[UR36][R22.64+0x2e4], R45 ;  /* 0x0002e42d16007985 */ /* 0x0005e2000c101924 */
[----:B-1----:R-:W-:-:S03]  /*171c0*/  FMUL.FTZ R39, R9, R104 ;  /* 0x0000006809277220 */ /* 0x002fc60000410000 */
[----:B------:R1:W-:Y:S01]  /*171d0*/  ST.E desc[UR36][R22.64+0x2f4], R47 ;  /* 0x0002f42f16007985 */ /* 0x0003e2000c101924 */
[C---:B---3--:R-:W-:Y:S01]  /*171e0*/  FMUL.FTZ R41, R9.reuse, R102 ;  /* 0x0000006609297220 */ /* 0x048fe20000410000 */
[C---:B0-----:R-:W-:Y:S02]  /*171f0*/  FMUL.FTZ R43, R9.reuse, R100 ;  /* 0x00000064092b7220 */ /* 0x041fe40000410000 */
[----:B------:R0:W-:Y:S01]  /*17200*/  ST.E desc[UR36][R22.64+0x330], R5 ;  /* 0x0003300516007985 */ /* 0x0001e2000c101924 */
[C---:B--2---:R-:W-:Y:S01]  /*17210*/  FMUL.FTZ R45, R9.reuse, R96 ;  /* 0x00000060092d7220 */ /* 0x044fe20000410000 */
[C---:B-1----:R-:W-:Y:S02]  /*17220*/  FMUL.FTZ R47, R9.reuse, R94 ;  /* 0x0000005e092f7220 */ /* 0x042fe40000410000 */
[----:B------:R1:W-:Y:S01]  /*17230*/  ST.E desc[UR36][R22.64+0x2a4], R49 ;  /* 0x0002a43116007985 */ /* 0x0003e2000c101924 */
[----:B0-----:R-:W-:-:S03]  /*17240*/  FMUL.FTZ R5, R9, R70 ;  /* 0x0000004609057220 */ /* 0x001fc60000410000 */
[----:B------:R0:W-:Y:S04]  /*17250*/  ST.E desc[UR36][R22.64+0x2d4], R3 ;  /* 0x0002d40316007985 */ /* 0x0001e8000c101924 */
        /* <DEDUP_REMOVED lines=10> */
[----:B---3--:R-:W-:-:S03]  /*17300*/  FMUL.FTZ R39, R9, R86 ;  /* 0x0000005609277220 */ /* 0x008fc60000410000 */
[----:B------:R3:W-:Y:S01]  /*17310*/  ST.E desc[UR36][R22.64+0x340], R47 ;  /* 0x0003402f16007985 */ /* 0x0007e2000c101924 */
[C---:B0-----:R-:W-:Y:S01]  /*17320*/  FMUL.FTZ R41, R9.reuse, R84 ;  /* 0x0000005409297220 */ /* 0x041fe20000410000 */
[C---:B--2---:R-:W-:Y:S02]  /*17330*/  FMUL.FTZ R43, R9.reuse, R82 ;  /* 0x00000052092b7220 */ /* 0x044fe40000410000 */
[----:B------:R0:W-:Y:S01]  /*17340*/  ST.E desc[UR36][R22.64+0x380], R5 ;  /* 0x0003800516007985 */ /* 0x0001e2000c101924 */
[C---:B-1----:R-:W-:Y:S01]  /*17350*/  FMUL.FTZ R45, R9.reuse, R76 ;  /* 0x0000004c092d7220 */ /* 0x042fe20000410000 */
[C---:B---3--:R-:W-:Y:S02]  /*17360*/  FMUL.FTZ R47, R9.reuse, R74 ;  /* 0x0000004a092f7220 */ /* 0x048fe40000410000 */
        /* <DEDUP_REMOVED lines=40> */
[C---:B---3--:R-:W-:Y:S01]  /*175f0*/  FMUL.FTZ R47, R9.reuse, R4 ;  /* 0x00000004092f7220 */ /* 0x048fe20000410000 */
[----:B------:R-:W-:Y:S01]  /*17600*/  FMUL.FTZ R9, R9, R26 ;  /* 0x0000001a09097220 */ /* 0x000fe20000410000 */
[C---:B------:R-:W-:Y:S01]  /*17610*/  LOP3.LUT R4, R24.reuse, 0x8, RZ, 0xfc, !PT ;  /* 0x0000000818047812 */ /* 0x040fe200078efcff */
[--C-:B0-----:R-:W-:Y:S01]  /*17620*/  IMAD.MOV.U32 R5, RZ, RZ, R7.reuse ;  /* 0x000000ffff057224 */ /* 0x101fe200078e0007 */
[----:B------:R-:W-:Y:S04]  /*17630*/  ST.E desc[UR36][R22.64+0x2f0], R51 ;  /* 0x0002f03316007985 */ /* 0x000fe8000c101924 */
[----:B------:R0:W-:Y:S04]  /*17640*/  ST.E desc[UR36][R22.64+0x3c4], R3 ;  /* 0x0003c40316007985 */ /* 0x0001e8000c101924 */
[----:B------:R-:W-:Y:S04]  /*17650*/  ST.E desc[UR36][R22.64+0x3e4], R49 ;  /* 0x0003e43116007985 */ /* 0x000fe8000c101924 */
[----:B------:R1:W-:Y:S04]  /*17660*/  ST.E desc[UR36][R22.64+0x3f0], R25 ;  /* 0x0003f01916007985 */ /* 0x0003e8000c101924 */
[----:B------:R2:W-:Y:S04]  /*17670*/  ST.E desc[UR36][R22.64+0x3f4], R27 ;  /* 0x0003f41b16007985 */ /* 0x0005e8000c101924 */
[----:B------:R-:W-:Y:S04]  /*17680*/  ST.E desc[UR36][R22.64+0x400], R39 ;  /* 0x0004002716007985 */ /* 0x000fe8000c101924 */
[----:B------:R3:W-:Y:S04]  /*17690*/  ST.E desc[UR36][R22.64+0x404], R41 ;  /* 0x0004042916007985 */ /* 0x0007e8000c101924 */
[----:B------:R-:W-:Y:S04]  /*176a0*/  ST.E desc[UR36][R22.64+0x410], R43 ;  /* 0x0004102b16007985 */ /* 0x000fe8000c101924 */
[----:B------:R-:W-:Y:S04]  /*176b0*/  ST.E desc[UR36][R22.64+0x420], R45 ;  /* 0x0004202d16007985 */ /* 0x000fe8000c101924 */
[----:B------:R4:W-:Y:S04]  /*176c0*/  ST.E desc[UR36][R22.64+0x424], R47 ;  /* 0x0004242f16007985 */ /* 0x0009e8000c101924 */
[----:B------:R4:W-:Y:S04]  /*176d0*/  ST.E desc[UR36][R22.64+0x430], R9 ;  /* 0x0004300916007985 */ /* 0x0009e8000c101924 */
[----:B0-----:R-:W1:Y:S01]  /*176e0*/  LD.E R3, desc[UR36][R4.64] ;  /* 0x0000002404037980 */ /* 0x001e62000c101900 */
[----:B------:R-:W-:Y:S01]  /*176f0*/  LOP3.LUT R2, R24, 0xc, RZ, 0xfc, !PT ;  /* 0x0000000c18027812 */ /* 0x000fe200078efcff */
[----:B-1----:R-:W-:Y:S01]  /*17700*/  FMUL.FTZ R25, R8, R3 ;  /* 0x0000000308197220 */ /* 0x002fe20000410000 */
[----:B------:R-:W-:-:S04]  /*17710*/  IMAD.MOV.U32 R3, RZ, RZ, R7 ;  /* 0x000000ffff037224 */ /* 0x000fc800078e0007 */
[----:B------:R0:W-:Y:S04]  /*17720*/  ST.E desc[UR36][R4.64], R25 ;  /* 0x0000001904007985 */ /* 0x0001e8000c101924 */
[----:B--2---:R-:W2:Y:S01]  /*17730*/  LD.E R27, desc[UR36][R2.64] ;  /* 0x00000024021b7980 */ /* 0x004ea2000c101900 */
[----:B------:R-:W1:Y:S01]  /*17740*/  S2R R112, SR_TID.X ;  /* 0x0000000000707919 */ /* 0x000e620000002100 */
[----:B--2---:R-:W-:-:S05]  /*17750*/  FMUL.FTZ R27, R8, R27 ;  /* 0x0000001b081b7220 */ /* 0x004fca0000410000 */
[----:B------:R2:W-:Y:S04]  /*17760*/  ST.E desc[UR36][R2.64], R27 ;  /* 0x0000001b02007985 */ /* 0x0005e8000c101924 */
        /* <DEDUP_REMOVED lines=54> */
[----:B---3--:R-:W3:Y:S04]  /*17ad0*/  LD.E R41, desc[UR36][R22.64+0x3fc] ;  /* 0x0003fc2416297980 */ /* 0x008ee8000c101900 */
[----:B----4-:R-:W4:Y:S04]  /*17ae0*/  LD.E R47, desc[UR36][R22.64+0x408] ;  /* 0x00040824162f7980 */ /* 0x010f28000c101900 */
[----:B------:R-:W4:Y:S04]  /*17af0*/  LD.E R45, desc[UR36][R22.64+0x40c] ;  /* 0x00040c24162d7980 */ /* 0x000f28000c101900 */
[----:B------:R-:W4:Y:S04]  /*17b00*/  LD.E R43, desc[UR36][R22.64+0x418] ;  /* 0x00041824162b7980 */ /* 0x000f28000c101900 */
[----:B------:R-:W4:Y:S04]  /*17b10*/  LD.E R39, desc[UR36][R22.64+0x41c] ;  /* 0x00041c2416277980 */ /* 0x000f28000c101900 */
[----:B------:R-:W4:Y:S04]  /*17b20*/  LD.E R9, desc[UR36][R22.64+0x428] ;  /* 0x0004282416097980 */ /* 0x000f28000c101900 */
[----:B0-----:R-:W4:Y:S04]  /*17b30*/  LD.E R25, desc[UR36][R22.64+0x42c] ;  /* 0x00042c2416197980 */ /* 0x001f28000c101900 */
[----:B--2---:R-:W2:Y:S01]  /*17b40*/  LD.E R27, desc[UR36][R22.64+0x438] ;  /* 0x00043824161b7980 */ /* 0x004ea2000c101900 */
[----:B-1----:R-:W-:Y:S01]  /*17b50*/  SHF.R.U32.HI R112, RZ, 0x7, R112 ;  /* 0x00000007ff707819 */ /* 0x002fe20000011670 */
[C---:B------:R-:W-:Y:S01]  /*17b60*/  FMUL.FTZ R117, R8.reuse, R117 ;  /* 0x0000007508757220 */ /* 0x040fe20000410000 */
[C---:B------:R-:W-:Y:S01]  /*17b70*/  FMUL.FTZ R51, R8.reuse, R51 ;  /* 0x0000003308337220 */ /* 0x040fe20000410000 */
[C---:B------:R-:W-:Y:S01]  /*17b80*/  FMUL.FTZ R55, R8.reuse, R55 ;  /* 0x0000003708377220 */ /* 0x040fe20000410000 */
[C---:B------:R-:W-:Y:S01]  /*17b90*/  FMUL.FTZ R53, R8.reuse, R53 ;  /* 0x0000003508357220 */ /* 0x040fe20000410000 */
[C---:B------:R-:W-:Y:S01]  /*17ba0*/  FMUL.FTZ R26, R8.reuse, R26 ;  /* 0x0000001a081a7220 */ /* 0x040fe20000410000 */
        /* <DEDUP_REMOVED lines=9> */
[C---:B------:R-:W-:Y:S01]  /*17c40*/  FMUL.FTZ R127, R8.reuse, R127 ;  /* 0x0000007f087f7220 */ /* 0x040fe20000410000 */
[C---:B------:R-:W-:Y:S01]  /*17c50*/  FMUL.FTZ R129, R8.reuse, R129 ;  /* 0x0000008108817220 */ /* 0x040fe20000410000 */
[----:B------:R-:W-:Y:S01]  /*17c60*/  FMUL.FTZ R131, R8, R131 ;  /* 0x0000008308837220 */ /* 0x000fe20000410000 */
[----:B0-----:R-:W-:Y:S02]  /*17c70*/  VIADD R26, R112, 0x8 ;  /* 0x00000008701a7836 */ /* 0x001fe40000000000 */
        /* <DEDUP_REMOVED lines=42> */
[C---:B---3--:R-:W-:Y:S01]  /*17f20*/  FMUL.FTZ R41, R8.reuse, R41 ;  /* 0x0000002908297220 */ /* 0x048fe20000410000 */
[C---:B----4-:R-:W-:Y:S01]  /*17f30*/  FMUL.FTZ R47, R8.reuse, R47 ;  /* 0x0000002f082f7220 */ /* 0x050fe20000410000 */
[C---:B------:R-:W-:Y:S01]  /*17f40*/  FMUL.FTZ R45, R8.reuse, R45 ;  /* 0x0000002d082d7220 */ /* 0x040fe20000410000 */
[C---:B------:R-:W-:Y:S01]  /*17f50*/  FMUL.FTZ R43, R8.reuse, R43 ;  /* 0x0000002b082b7220 */ /* 0x040fe20000410000 */
[C---:B------:R-:W-:Y:S01]  /*17f60*/  FMUL.FTZ R39, R8.reuse, R39 ;  /* 0x0000002708277220 */ /* 0x040fe20000410000 */
[C---:B------:R-:W-:Y:S01]  /*17f70*/  FMUL.FTZ R51, R8.reuse, R9 ;  /* 0x0000000908337220 */ /* 0x040fe20000410000 */
[C---:B------:R-:W-:Y:S01]  /*17f80*/  FMUL.FTZ R53, R8.reuse, R25 ;  /* 0x0000001908357220 */ /* 0x040fe20000410000 */
[----:B--2---:R-:W-:Y:S01]  /*17f90*/  FMUL.FTZ R55, R8, R27 ;  /* 0x0000001b08377220 */ /* 0x004fe20000410000 */
        /* <DEDUP_REMOVED lines=56> */
[----:B------:R-:W-:Y:S01]  /*18320*/  ST.E desc[UR36][R22.64+0x438], R55 ;  /* 0x0004383716007985 */ /* 0x000fe2000c101924 */
[----:B------:R2:W-:Y:S06]  /*18330*/  BAR.SYNC.DEFER_BLOCKING R26, 0x100 ;  /* 0x0004001a0000751d */ /* 0x0005ec0000010000 */
[----:B------:R-:W3:Y:S04]  /*18340*/  LDL R24, [R1+0x1f0] ;  /* 0x0001f00001187983 */ /* 0x000ee80000100800 */
[----:B0-----:R-:W4:Y:S04]  /*18350*/  LD.E R45, desc[UR36][R22.64+0x240] ;  /* 0x00024024162d7980 */ /* 0x001f28000c101900 */
[----:B------:R-:W3:Y:S04]  /*18360*/  LD.E.64 R8, desc[UR36][R22.64+0x88] ;  /* 0x0000882416087980 */ /* 0x000ee8000c101b00 */
[----:B----4-:R0:W-:Y:S04]  /*18370*/  ST.E desc[UR36][R22.64+0x240], R45 ;  /* 0x0002402d16007985 */ /* 0x0101e8000c101924 */
[----:B------:R-:W4:Y:S04]  /*18380*/  LD.E R25, desc[UR36][R6.64] ;  /* 0x0000002406197980 */ /* 0x000f28000c101900 */
[----:B----4-:R4:W-:Y:S04]  /*18390*/  ST.E desc[UR36][R6.64], R25 ;  /* 0x0000001906007985 */ /* 0x0109e8000c101924 */
[----:B------:R-:W2:Y:S04]  /*183a0*/  LD.E R27, desc[UR36][R4.64] ;  /* 0x00000024041b7980 */ /* 0x000ea8000c101900 */
[----:B--2---:R2:W-:Y:S04]  /*183b0*/  ST.E desc[UR36][R4.64], R27 ;  /* 0x0000001b04007985 */ /* 0x0045e8000c101924 */
[----:B-1----:R-:W3:Y:S04]  /*183c0*/  LD.E R39, desc[UR36][R2.64] ;  /* 0x0000002402277980 */ /* 0x002ee8000c101900 */
[----:B---3--:R1:W-:Y:S04]  /*183d0*/  ST.E desc[UR36][R2.64], R39 ;  /* 0x0000002702007985 */ /* 0x0083e8000c101924 */
[----:B------:R-:W3:Y:S04]  /*183e0*/  LD.E R41, desc[UR36][R22.64+0x250] ;  /* 0x0002502416297980 */ /* 0x000ee8000c101900 */
[----:B------:R-:W3:Y:S04]  /*183f0*/  LD.E R43, desc[UR36][R22.64+0x254] ;  /* 0x00025424162b7980 */ /* 0x000ee8000c101900 */
[----:B------:R-:W3:Y:S04]  /*18400*/  LD.E R47, desc[UR36][R22.64+0x258] ;  /* 0x00025824162f7980 */ /* 0x000ee8000c101900 */
[----:B0-----:R-:W3:Y:S04]  /*18410*/  LD.E R45, desc[UR36][R22.64+0x25c] ;  /* 0x00025c24162d7980 */ /* 0x001ee8000c101900 */
        /* <DEDUP_REMOVED lines=14> */
[----:B--2---:R-:W2:Y:S04]  /*18500*/  LD.E R27, desc[UR36][R22.64+0x298] ;  /* 0x00029824161b7980 */ /* 0x004ea8000c101900 */
[----:B------:R-:W2:Y:S04]  /*18510*/  LD.E R38, desc[UR36][R22.64+0x29c] ;  /* 0x00029c2416267980 */ /* 0x000ea8000c101900 */
[----:B-1----:R-:W2:Y:S04]  /*18520*/  LD.E R39, desc[UR36][R22.64+0x2a0] ;  /* 0x0002a02416277980 */ /* 0x002ea8000c101900 */
        /* <DEDUP_REMOVED lines=54> */
[----:B---3--:R0:W-:Y:S04]  /*18890*/  ST.E desc[UR36][R22.64+0x250], R41 ;  /* 0x0002502916007985 */ /* 0x0081e8000c101924 */
[----:B------:R1:W-:Y:S04]  /*188a0*/  ST.E desc[UR36][R22.64+0x254], R43 ;  /* 0x0002542b16007985 */ /* 0x0003e8000c101924 */
        /* <DEDUP_REMOVED lines=14> */
[----:B0-----:R-:W2:Y:S04]  /*18990*/  LD.E R41, desc[UR36][R22.64+0x2a8] ;  /* 0x0002a82416297980 */ /* 0x001ea8000c101900 */
[----:B-1----:R-:W2:Y:S04]  /*189a0*/  LD.E R43, desc[UR36][R22.64+0x2b0] ;  /* 0x0002b024162b7980 */ /* 0x002ea8000c101900 */
[----:B---3--:R-:W3:Y:S04]  /*189b0*/  LD.E R45, desc[UR36][R22.64+0x2b8] ;  /* 0x0002b824162d7980 */ /* 0x008ee8000c101900 */
        /* <DEDUP_REMOVED lines=48> */
[----:B--2---:R1:W-:Y:S04]  /*18cc0*/  ST.E desc[UR36][R22.64+0x298], R27 ;  /* 0x0002981b16007985 */ /* 0x0043e8000c101924 */
        /* <DEDUP_REMOVED lines=105> */
[----:B0-----:R-:W4:Y:S01]  /*19360*/  LDL R25, [R1+0x68] ;  /* 0x0000680001197983 */ /* 0x001f220000100800 */
[----:B------:R-:W-:-:S02]  /*19370*/  IMAD R8, R24, 0xc00, R8 ;  /* 0x00000c0018087824 */ /* 0x000fc400078e0208 */
[----:B-1----:R-:W-:Y:S01]  /*19380*/  IMAD.MOV.U32 R27, RZ, RZ, R9 ;  /* 0x000000ffff1b7224 */ /* 0x002fe200078e0009 */
[----:B------:R-:W-:Y:S01]  /*19390*/  F2FP.BF16.F32.PACK_AB R152, R37, R152 ;  /* 0x000000982598723e */ /* 0x000fe200000010ff */
[----:B------:R-:W-:Y:S01]  /*193a0*/  VIADD R24, R8, 0x80 ;  /* 0x0000008008187836 */ /* 0x000fe20000000000 */
[----:B------:R-:W-:Y:S01]  /*193b0*/  F2FP.BF16.F32.PACK_AB R154, R154, R36 ;  /* 0x000000249a9a723e */ /* 0x000fe200000010ff */
[----:B------:R-:W-:Y:S01]  /*193c0*/  VIADD R26, R8, 0x100 ;  /* 0x00000100081a7836 */ /* 0x000fe20000000000 */
[----:B------:R-:W-:Y:S01]  /*193d0*/  R2UR UR15, R27 ;  /* 0x000000001b0f72ca */ /* 0x000fe200000e0000 */
[----:B------:R-:W4:Y:S01]  /*193e0*/  LD.E R36, desc[UR36][R22.64+0x270] ;  /* 0x0002702416247980 */ /* 0x000f22000c101900 */
[----:B------:R-:W-:Y:S02]  /*193f0*/  R2UR UR10, R24 ;  /* 0x00000000180a72ca */ /* 0x000fe400000e0000 */
[----:B------:R-:W-:Y:S01]  /*19400*/  R2UR UR14, R26 ;  /* 0x000000001a0e72ca */ /* 0x000fe200000e0000 */
[----:B------:R-:W4:Y:S01]  /*19410*/  LD.E R24, desc[UR36][R22.64+0x240] ;  /* 0x0002402416187980 */ /* 0x000f22000c101900 */
[----:B------:R-:W-:-:S02]  /*19420*/  F2FP.BF16.F32.PACK_AB R156, R156, R35 ;  /* 0x000000239c9c723e */ /* 0x000fc400000010ff */
[----:B------:R-:W-:Y:S01]  /*19430*/  F2FP.BF16.F32.PACK_AB R158, R158, R34 ;  /* 0x000000229e9e723e */ /* 0x000fe200000010ff */
[----:B------:R-:W4:Y:S01]  /*19440*/  LD.E R35, desc[UR36][R22.64+0x26c] ;  /* 0x00026c2416237980 */ /* 0x000f22000c101900 */
[----:B------:R-:W-:Y:S02]  /*19450*/  F2FP.BF16.F32.PACK_AB R160, R160, R33 ;  /* 0x00000021a0a0723e */ /* 0x000fe400000010ff */
[----:B------:R-:W-:Y:S01]  /*19460*/  F2FP.BF16.F32.PACK_AB R162, R162, R32 ;  /* 0x00000020a2a2723e */ /* 0x000fe200000010ff */
[----:B------:R-:W4:Y:S01]  /*19470*/  LD.E R33, desc[UR36][R22.64+0x264] ;  /* 0x0002642416217980 */ /* 0x000f22000c101900 */
[----:B------:R-:W-:Y:S02]  /*19480*/  F2FP.BF16.F32.PACK_AB R153, R153, R31 ;  /* 0x0000001f9999723e */ /* 0x000fe400000010ff */
[----:B------:R-:W-:Y:S01]  /*19490*/  F2FP.BF16.F32.PACK_AB R155, R155, R30 ;  /* 0x0000001e9b9b723e */ /* 0x000fe200000010ff */
[----:B------:R-:W4:Y:S01]  /*194a0*/  LD.E R31, desc[UR36][R22.64+0x25c] ;  /* 0x00025c24161f7980 */ /* 0x000f22000c101900 */
[----:B------:R-:W-:-:S02]  /*194b0*/  F2FP.BF16.F32.PACK_AB R157, R157, R29 ;  /* 0x0000001d9d9d723e */ /* 0x000fc400000010ff */
[----:B------:R-:W-:Y:S01]  /*194c0*/  F2FP.BF16.F32.PACK_AB R159, R159, R28 ;  /* 0x0000001c9f9f723e */ /* 0x000fe200000010ff */
[----:B------:R-:W4:Y:S04]  /*194d0*/  LD.E R29, desc[UR36][R22.64+0x254] ;  /* 0x00025424161d7980 */ /* 0x000f28000c101900 */
        /* <DEDUP_REMOVED lines=12> */
[----:B---3--:R-:W2:Y:S04]  /*195a0*/  LD.E R45, desc[UR36][R22.64+0x294] ;  /* 0x00029424162d7980 */ /* 0x008ea8000c101900 */
        /* <DEDUP_REMOVED lines=54> */
[----:B------:R-:W-:Y:S01]  /*19910*/  ISETP.NE.U32.AND P0, PT, R25, RZ, PT ;  /* 0x000000ff1900720c */ /* 0x000fe20003f05070 */
[----:B------:R-:W-:-:S02]  /*19920*/  IMAD.MOV.U32 R25, RZ, RZ, R9 ;  /* 0x000000ffff197224 */ /* 0x000fc400078e0009 */
[----:B------:R-:W2:Y:S03]  /*19930*/  LD.E R100, desc[UR36][R22.64+0x370] ;  /* 0x0003702416647980 */ /* 0x000ea6000c101900 */
        /* <DEDUP_REMOVED lines=61> */
[----:B------:R-:W-:Y:S01]  /*19d10*/  F2FP.BF16.F32.PACK_AB R163, R12, R163 ;  /* 0x000000a30ca3723e */ /* 0x000fe200000010ff */
        /* <DEDUP_REMOVED lines=685> */
[----:B------:R0:W-:Y:S04]  /*1c7f0*/  ST.E desc[UR36][R6.64], R25 ;  /* 0x0000001906007985 */ /* 0x0001e8000c101924 */
        /* <DEDUP_REMOVED lines=127> */
[----:B------:R-:W3:Y:S04]  /*1cff0*/  LD.E R9, desc[UR36][R22.64+0x240] ;  /* 0x0002402416097980 */ /* 0x000ee8000c101900 */
[----:B---3--:R3:W-:Y:S04]  /*1d000*/  ST.E desc[UR36][R22.64+0x240], R9 ;  /* 0x0002400916007985 */ /* 0x0087e8000c101924 */
[----:B------:R-:W4:Y:S04]  /*1d010*/  LD.E R11, desc[UR36][R6.64] ;  /* 0x00000024060b7980 */ /* 0x000f28000c101900 */
[----:B----4-:R4:W-:Y:S04]  /*1d020*/  ST.E desc[UR36][R6.64], R11 ;  /* 0x0000000b06007985 */ /* 0x0109e8000c101924 */
[----:B------:R-:W2:Y:S04]  /*1d030*/  LD.E R13, desc[UR36][R4.64] ;  /* 0x00000024040d7980 */ /* 0x000ea8000c101900 */
[----:B--2---:R2:W-:Y:S04]  /*1d040*/  ST.E desc[UR36][R4.64], R13 ;  /* 0x0000000d04007985 */ /* 0x0045e8000c101924 */
[----:B------:R-:W3:Y:S04]  /*1d050*/  LD.E R15, desc[UR36][R2.64] ;  /* 0x00000024020f7980 */ /* 0x000ee8000c101900 */
[----:B---3--:R3:W-:Y:S04]  /*1d060*/  ST.E desc[UR36][R2.64], R15 ;  /* 0x0000000f02007985 */ /* 0x0087e8000c101924 */
[----:B------:R-:W3:Y:S04]  /*1d070*/  LD.E R21, desc[UR36][R22.64+0x250] ;  /* 0x0002502416157980 */ /* 0x000ee8000c101900 */
[----:B0-----:R-:W3:Y:S04]  /*1d080*/  LD.E R25, desc[UR36][R22.64+0x254] ;  /* 0x0002542416197980 */ /* 0x001ee8000c101900 */
[----:B-1----:R-:W3:Y:S04]  /*1d090*/  LD.E R27, desc[UR36][R22.64+0x258] ;  /* 0x00025824161b7980 */ /* 0x002ee8000c101900 */
[----:B------:R-:W3:Y:S04]  /*1d0a0*/  LD.E R29, desc[UR36][R22.64+0x25c] ;  /* 0x00025c24161d7980 */ /* 0x000ee8000c101900 */
[----:B------:R-:W3:Y:S04]  /*1d0b0*/  LD.E R9, desc[UR36][R22.64+0x260] ;  /* 0x0002602416097980 */ /* 0x000ee8000c101900 */
[----:B------:R-:W3:Y:S04]  /*1d0c0*/  LD.E R31, desc[UR36][R22.64+0x264] ;  /* 0x00026424161f7980 */ /* 0x000ee8000c101900 */
[----:B----4-:R-:W4:Y:S04]  /*1d0d0*/  LD.E R7, desc[UR36][R22.64+0x268] ;  /* 0x0002682416077980 */ /* 0x010f28000c101900 */
        /* <DEDUP_REMOVED lines=117> */
[----:B------:R-:W-:Y:S04]  /*1d830*/  ST.E desc[UR36][R22.64+0x250], R21 ;  /* 0x0002501516007985 */ /* 0x000fe8000c101924 */
[----:B------:R-:W-:Y:S04]  /*1d840*/  ST.E desc[UR36][R22.64+0x254], R25 ;  /* 0x0002541916007985 */ /* 0x000fe8000c101924 */
[----:B------:R-:W-:Y:S04]  /*1d850*/  ST.E desc[UR36][R22.64+0x258], R27 ;  /* 0x0002581b16007985 */ /* 0x000fe8000c101924 */
[----:B------:R-:W-:Y:S04]  /*1d860*/  ST.E desc[UR36][R22.64+0x25c], R29 ;  /* 0x00025c1d16007985 */ /* 0x000fe8000c101924 */
[----:B------:R-:W-:Y:S04]  /*1d870*/  ST.E desc[UR36][R22.64+0x260], R9 ;  /* 0x0002600916007985 */ /* 0x000fe8000c101924 */
[----:B------:R-:W-:Y:S04]  /*1d880*/  ST.E desc[UR36][R22.64+0x264], R31 ;  /* 0x0002641f16007985 */ /* 0x000fe8000c101924 */
[----:B----4-:R-:W-:Y:S04]  /*1d890*/  ST.E desc[UR36][R22.64+0x268], R7 ;  /* 0x0002680716007985 */ /* 0x010fe8000c101924 */
        /* <DEDUP_REMOVED lines=118> */
[----:B------:R1:W5:Y:S04]  /*1e000*/  LDL R0, [R1+0x1f0] ;  /* 0x0001f00001007983 */ /* 0x0003680000100800 */
[----:B--2---:R-:W2:Y:S01]  /*1e010*/  LD.E R2, desc[UR36][R20.64] ;  /* 0x0000002414027980 */ /* 0x004ea2000c101900 */
[----:B------:R-:W-:Y:S01]  /*1e020*/  BSSY B0, `(.L_x_3535) ;  /* 0x0000005000007945 */ /* 0x000fe20003800000 */
[----:B--2---:R-:W-:-:S04]  /*1e030*/  LOP3.LUT R2, R2, 0x1, RZ, 0xfc, !PT ;  /* 0x0000000102027812 */ /* 0x004fc800078efcff */
[----:B------:R-:W-:-:S13]  /*1e040*/  ISETP.NE.AND P0, PT, R2, 0x3, PT ;  /* 0x000000030200780c */ /* 0x000fda0003f05270 */
[----:B-1----:R-:W-:Y:S05]  /*1e050*/  @!P0 BRA `(.L_x_3536) ;  /* 0x0000000000048947 */ /* 0x002fea0003800000 */
[----:B------:R-:W-:Y:S01]  /*1e060*/  BPT.TRAP 0x1 ;  /* 0x000000040000795c */ /* 0x000fe20000300000 */
.L_x_3536:
[----:B------:R-:W-:Y:S05]  /*1e070*/  BSYNC B0 ;  /* 0x0000000000007941 */ /* 0x000fea0003800000 */
.L_x_3535:
        /* <DEDUP_REMOVED lines=9> */
.L_x_3508:
[----:B0-----:R-:W0:Y:S01]  /*1e110*/  S2R R0, SR_TID.X ;  /* 0x0000000000007919 */ /* 0x001e220000002100 */
[----:B------:R-:W-:Y:S05]  /*1e120*/  WARPSYNC.ALL ;  /* 0x0000000000007948 */ /* 0x000fea0003800000 */
[----:B0-----:R-:W-:-:S04]  /*1e130*/  SHF.R.U32.HI R0, RZ, 0x7, R0 ;  /* 0x00000007ff007819 */ /* 0x001fc80000011600 */
[----:B------:R-:W-:Y:S01]  /*1e140*/  IADD3 R143, -R0, 0xb, RZ ;  /* 0x0000000b008f7810 */ /* 0x000fe20007ffe1ff */
[----:B------:R-:W2:Y:S04]  /*1e150*/  LDL R5, [R1+0x210] ;  /* 0x0002100001057983 */ /* 0x000ea80000100800 */
[----:B------:R-:W3:Y:S04]  /*1e160*/  LDL R8, [R1+0x214] ;  /* 0x0002140001087983 */ /* 0x000ee80000100800 */
[----:B------:R-:W4:Y:S04]  /*1e170*/  LDL R137, [R1+0x1f0] ;  /* 0x0001f00001897983 */ /* 0x000f280000100800 */
[----:B------:R-:W5:Y:S01]  /*1e180*/  LDL.64 R124, [R1+0x290] ;  /* 0x00029000017c7983 */ /* 0x000f620000100a00 */
[----:B------:R-:W-:-:S02]  /*1e190*/  IMAD.MOV.U32 R142, RZ, RZ, -0x800000 ;  /* 0xff800000ff8e7424 */ /* 0x000fc400078e00ff */
[----:B------:R-:W-:Y:S01]  /*1e1a0*/  IMAD.MOV.U32 R140, RZ, RZ, -0x800000 ;  /* 0xff800000ff8c7424 */ /* 0x000fe200078e00ff */
[----:B------:R-:W5:Y:S01]  /*1e1b0*/  LDL.64 R134, [R1+0x240] ;  /* 0x0002400001867983 */ /* 0x000f620000100a00 */
[----:B------:R-:W-:-:S03]  /*1e1c0*/  IMAD.MOV.U32 R139, RZ, RZ, RZ ;  /* 0x000000ffff8b7224 */ /* 0x000fc600078e00ff */
[----:B------:R-:W5:Y:S04]  /*1e1d0*/  LDL.64 R132, [R1+0x250] ;  /* 0x0002500001847983 */ /* 0x000f680000100a00 */
        /* <DEDUP_REMOVED lines=57> */
[----:B------:R-:W5:Y:S04]  /*1e570*/  LDL R138, [R1+0x1f8] ;  /* 0x0001f800018a7983 */ /* 0x000f680000100800 */
[----:B--2---:R-:W0:Y:S02]  /*1e580*/  SHFL.BFLY PT, R0, R5, 0x2, 0x1f ;  /* 0x0c401f0005007f89 */ /* 0x004e2400000e0000 */
[----:B0-----:R-:W-:-:S05]  /*1e590*/  FADD.FTZ R0, R5, R0 ;  /* 0x0000000005007221 */ /* 0x001fca0000010000 */
[----:B-1----:R-:W0:Y:S02]  /*1e5a0*/  SHFL.BFLY PT, R3, R0, 0x1, 0x1f ;  /* 0x0c201f0000037f89 */ /* 0x002e2400000e0000 */
[----:B0-----:R-:W-:-:S05]  /*1e5b0*/  FADD.FTZ R2, R0, R3 ;  /* 0x0000000300027221 */ /* 0x001fca0000010000 */
[----:B------:R-:W-:Y:S04]  /*1e5c0*/  STL [R1+0x210], R2 ;  /* 0x0002100201007387 */ /* 0x000fe80000100800 */
[----:B------:R-:W2:Y:S04]  /*1e5d0*/  LDL R136, [R1+0x210] ;  /* 0x0002100001887983 */ /* 0x000ea80000100800 */
[----:B---3--:R-:W0:Y:S02]  /*1e5e0*/  SHFL.BFLY PT, R3, R8, 0x2, 0x1f ;  /* 0x0c401f0008037f89 */ /* 0x008e2400000e0000 */
[----:B0-----:R-:W-:Y:S01]  /*1e5f0*/  FADD.FTZ R3, R3, R8 ;  /* 0x0000000803037221 */ /* 0x001fe20000010000 */
[----:B----4-:R-:W-:Y:S01]  /*1e600*/  VIADD R137, R137, 0x1 ;  /* 0x0000000189897836 */ /* 0x010fe20000000000 */
[----:B------:R-:W3:Y:S04]  /*1e610*/  LDL.64 R8, [R1+0x3f8] ;  /* 0x0003f80001087983 */ /* 0x000ee80000100a00 */
[----:B------:R-:W0:Y:S02]  /*1e620*/  SHFL.BFLY PT, R4, R3, 0x1, 0x1f ;  /* 0x0c201f0003047f89 */ /* 0x000e2400000e0000 */
[----:B0-----:R-:W-:Y:S01]  /*1e630*/  FADD.FTZ R141, R3, R4 ;  /* 0x00000004038d7221 */ /* 0x001fe20000010000 */
[----:B------:R0:W-:Y:S08]  /*1e640*/  BAR.ARV R143, 0x100 ;  /* 0x0004008f0000751d */ /* 0x0001f00000002000 */
[----:B------:R-:W-:Y:S06]  /*1e650*/  BAR.ARV 0x8, 0x180 ;  /* 0x0206000000007b1d */ /* 0x000fec0000002000 */
[----:B------:R-:W-:-:S13]  /*1e660*/  FSETP.NE.FTZ.AND P1, PT, R141, RZ, PT ;  /* 0x000000ff8d00720b */ /* 0x000fda0003f35000 */
[----:B------:R-:W4:Y:S04]  /*1e670*/  @P1 LDL R6, [R1+0x220] ;  /* 0x0002200001061983 */ /* 0x000f280000100800 */
[----:B------:R-:W5:Y:S01]  /*1e680*/  @P1 LDL R7, [R1+0x204] ;  /* 0x0002040001071983 */ /* 0x000f620000100800 */
[----:B--2---:R-:W-:-:S13]  /*1e690*/  FSETP.NE.FTZ.AND P0, PT, R136, RZ, PT ;  /* 0x000000ff8800720b */ /* 0x004fda0003f15000 */
[----:B------:R-:W2:Y:S04]  /*1e6a0*/  @P0 LDL R4, [R1+0x220] ;  /* 0x0002200001040983 */ /* 0x000ea80000100800 */
[----:B------:R-:W3:Y:S01]  /*1e6b0*/  @P0 LDL R5, [R1+0x200] ;  /* 0x0002000001050983 */ /* 0x000ee20000100800 */
[----:B------:R-:W1:Y:S08]  /*1e6c0*/  @P0 MUFU.LG2 R0, R136 ;  /* 0x0000008800000308 */ /* 0x000e700000000c00 */
[----:B------:R-:W0:Y:S01]  /*1e6d0*/  @P1 MUFU.LG2 R2, R141 ;  /* 0x0000008d00021308 */ /* 0x000e220000000c00 */
[----:B-1----:R-:W-:-:S02]  /*1e6e0*/  @P0 FMUL.FTZ R3, R0, 0.69314718246459960938 ;  /* 0x3f31721800030820 */ /* 0x002fc40000410000 */
[----:B------:R-:W5:Y:S05]  /*1e6f0*/  LDL R0, [R1+0x1fc] ;  /* 0x0001fc0001007983 */ /* 0x000f6a0000100800 */
[----:B------:R1:W1:Y:S01]  /*1e700*/  @P0 MUFU.RCP R139, R136 ;  /* 0x00000088008b0308 */ /* 0x0002620000001000 */
[----:B----4-:R-:W-:Y:S01]  /*1e710*/  @P1 FMUL.FTZ R6, R6, 0.69314718246459960938 ;  /* 0x3f31721806061820 */ /* 0x010fe20000410000 */
[----:B--2---:R-:W-:-:S04]  /*1e720*/  @P0 FMUL.FTZ R4, R4, 0.69314718246459960938 ;  /* 0x3f31721804040820 */ /* 0x004fc80000410000 */
[----:B---3--:R-:W-:Y:S01]  /*1e730*/  @P0 FFMA.FTZ R142, R4, R5, R3 ;  /* 0x00000005048e0223 */ /* 0x008fe20000010003 */
[----:B0-----:R-:W-:Y:S01]  /*1e740*/  @P1 FMUL.FTZ R3, R2, 0.69314718246459960938 ;  /* 0x3f31721802031820 */ /* 0x001fe20000410000 */
[----:B------:R-:W2:Y:S03]  /*1e750*/  LDL.64 R4, [R1+0x408] ;  /* 0x0004080001047983 */ /* 0x000ea60000100a00 */
[----:B-----5:R-:W-:Y:S02]  /*1e760*/  @P1 FFMA.FTZ R140, R6, R7, R3 ;  /* 0x00000007068c1223 */ /* 0x020fe40000010003 */
[----:B------:R-:W3:Y:S04]  /*1e770*/  LDL.64 R2, [R1+0x428] ;  /* 0x0004280001027983 */ /* 0x000ee80000100a00 */
[----:B------:R-:W4:Y:S01]  /*1e780*/  LDL.64 R6, [R1+0x438] ;  /* 0x0004380001067983 */ /* 0x000f220000100a00 */
[----:B------:R-:W-:-:S13]  /*1e790*/  ISETP.NE.AND P0, PT, R137, 0x2, PT ;  /* 0x000000028900780c */ /* 0x000fda0003f05270 */
[----:B-1----:R-:W5:Y:S01]  /*1e7a0*/  @!P0 LDL R136, [R1+0x1f4] ;  /* 0x0001f40001888983 */ /* 0x002f620000100800 */
[-C--:B------:R-:W-:Y:S01]  /*1e7b0*/  FMUL.FTZ R125, R125, R139.reuse ;  /* 0x0000008b7d7d7220 */ /* 0x080fe20000410000 */
[----:B------:R-:W-:-:S05]  /*1e7c0*/  FMUL.FTZ R124, R124, R139 ;  /* 0x0000008b7c7c7220 */ /* 0x000fca0000410000 */
[----:B------:R0:W-:Y:S02]  /*1e7d0*/  STL.64 [R1+0x290], R124 ;  /* 0x0002907c01007387 */ /* 0x0001e40000100a00 */
[----:B0-----:R-:W-:-:S06]  /*1e7e0*/  IMAD.MOV.U32 R124, RZ, RZ, RZ ;  /* 0x000000ffff7c7224 */ /* 0x001fcc00078e00ff */
        /* <DEDUP_REMOVED lines=121> */
[----:B------:R-:W-:-:S02]  /*1ef80*/  VIADD R138, R138, 0x1 ;  /* 0x000000018a8a7836 */ /* 0x000fc40000000000 */
[----:B------:R-:W-:Y:S01]  /*1ef90*/  VIADD R0, R0, 0x1 ;  /* 0x0000000100007836 */ /* 0x000fe20000000000 */
[----:B------:R0:W-:Y:S04]  /*1efa0*/  STL [R1+0x214], R141 ;  /* 0x0002148d01007387 */ /* 0x0001e80000100800 */
[----:B------:R0:W-:Y:S04]  /*1efb0*/  STL.64 [R1+0x240], R134 ;  /* 0x0002408601007387 */ /* 0x0001e80000100a00 */
[----:B------:R0:W-:Y:S04]  /*1efc0*/  STL.64 [R1+0x250], R132 ;  /* 0x0002508401007387 */ /* 0x0001e80000100a00 */
[----:B------:R0:W-:Y:S04]  /*1efd0*/  STL.64 [R1+0x260], R130 ;  /* 0x0002608201007387 */ /* 0x0001e80000100a00 */
[----:B------:R0:W-:Y:S04]  /*1efe0*/  STL.64 [R1+0x270], R128 ;  /* 0x0002708001007387 */ /* 0x0001e80000100a00 */
[----:B------:R0:W-:Y:S04]  /*1eff0*/  STL.64 [R1+0x280], R126 ;  /* 0x0002807e01007387 */ /* 0x0001e80000100a00 */
[----:B------:R0:W-:Y:S04]  /*1f000*/  STL [R1+0x210], R142 ;  /* 0x0002108e01007387 */ /* 0x0001e80000100800 */
        /* <DEDUP_REMOVED lines=23> */
[----:B------:R0:W-:Y:S01]  /*1f180*/  STL.64 [R1+0x400], R80 ;  /* 0x0004005001007387 */ /* 0x0001e20000100a00 */
[-C--:B--2---:R-:W-:Y:S01]  /*1f190*/  FMUL.FTZ R5, R5, R124.reuse ;  /* 0x0000007c05057220 */ /* 0x084fe20000410000 */
[-C--:B------:R-:W-:Y:S01]  /*1f1a0*/  FMUL.FTZ R4, R4, R124.reuse ;  /* 0x0000007c04047220 */ /* 0x080fe20000410000 */
[-C--:B---3--:R-:W-:Y:S01]  /*1f1b0*/  FMUL.FTZ R3, R3, R124.reuse ;  /* 0x0000007c03037220 */ /* 0x088fe20000410000 */
[-C--:B------:R-:W-:Y:S01]  /*1f1c0*/  FMUL.FTZ R2, R2, R124.reuse ;  /* 0x0000007c02027220 */ /* 0x080fe20000410000 */
[-C--:B----4-:R-:W-:Y:S01]  /*1f1d0*/  FMUL.FTZ R7, R7, R124.reuse ;  /* 0x0000007c07077220 */ /* 0x090fe20000410000 */
[----:B------:R-:W-:Y:S01]  /*1f1e0*/  FMUL.FTZ R6, R6, R124 ;  /* 0x0000007c06067220 */ /* 0x000fe20000410000 */
        /* <DEDUP_REMOVED lines=35> */
[----:B------:R0:W-:Y:S04]  /*1f420*/  STL [R1+0x1f8], R138 ;  /* 0x0001f88a01007387 */ /* 0x0001e80000100800 */
[----:B------:R0:W-:Y:S01]  /*1f430*/  STL [R1+0x1fc], R0 ;  /* 0x0001fc0001007387 */ /* 0x0001e20000100800 */
[----:B-----5:R-:W-:-:S03]  /*1f440*/  @!P0 LOP3.LUT R136, R136, 0x1, RZ, 0x3c, !PT ;  /* 0x0000000188888812 */ /* 0x020fc600078e3cff */
[----:B------:R0:W-:Y:S04]  /*1f450*/  STL [R1+0x1f0], R137 ;  /* 0x0001f08901007387 */ /* 0x0001e80000100800 */
[----:B------:R0:W-:Y:S04]  /*1f460*/  @!P0 STL [R1+0x1f4], R136 ;  /* 0x0001f48801008387 */ /* 0x0001e80000100800 */
[----:B------:R0:W-:Y:S01]  /*1f470*/  @!P0 STL [R1+0x1f0], RZ ;  /* 0x0001f0ff01008387 */ /* 0x0001e20000100800 */
[----:B------:R-:W-:-:S13]  /*1f480*/  PLOP3.LUT P0, PT, PT, PT, PT, 0x8, 0x0 ;  /* 0x000000000000781c */ /* 0x000fda0003f0e170 */
.L_x_3442:
[----:B01----:R-:W0:Y:S01]  /*1f490*/  S2R R7, SR_CgaCtaId ;  /* 0x0000000000077919 */ /* 0x003e220000008800 */
[----:B------:R-:W-:Y:S01]  /*1f4a0*/  MOV R0, 0x400 ;  /* 0x0000040000007802 */ /* 0x000fe20000000f00 */
[----:B------:R-:W-:Y:S01]  /*1f4b0*/  BSSY B0, `(.L_x_3538) ;  /* 0x00004b5000007945 */ /* 0x000fe20003800000 */
[----:B------:R-:W-:Y:S02]  /*1f4c0*/  BAR.SYNC.DEFER_BLOCKING 0x5, 0x180 ;  /* 0x0146000000007b1d */ /* 0x000fe40000010000 */
[----:B0-----:R-:W-:-:S05]  /*1f4d0*/  LEA R0, R7, R0, 0x18 ;  /* 0x0000000007007211 */ /* 0x001fca00078ec0ff */
[----:B------:R-:W0:Y:S02]  /*1f4e0*/  LDS.128 R8, [R0+0x324d0] ;  /* 0x0324d00000087984 */ /* 0x000e240000000c00 */
[----:B0-----:R-:W-:Y:S02]  /*1f4f0*/  R2UR UR5, R9 ;  /* 0x00000000090572ca */ /* 0x001fe400000e0000 */
[----:B------:R-:W-:Y:S02]  /*1f500*/  R2UR UR6, R10 ;  /* 0x000000000a0672ca */ /* 0x000fe400000e0000 */
[----:B------:R-:W-:Y:S01]  /*1f510*/  R2UR UR7, R11 ;  /* 0x000000000b0772ca */ /* 0x000fe200000e0000 */
[----:B------:R-:W-:Y:S06]  /*1f520*/  BAR.ARV 0x4, 0x180 ;  /* 0x0106000000007b1d */ /* 0x000fec0000002000 */
[----:B------:R-:W-:Y:S08]  /*1f530*/  @P0 BRA `(.L_x_3539) ;  /* 0x0000003c00100947 */ /* 0x000ff00003800000 */
[----:B------:R-:W2:Y:S01]  /*1f540*/  LDL R4, [R1+0x4d0] ;  /* 0x0004d00001047983 */ /* 0x000ea20000100800 */
[----:B------:R-:W-:Y:S01]  /*1f550*/  R2UR UR4, R216 ;  /* 0x00000000d80472ca */ /* 0x000fe200000e0000 */
[----:B------:R-:W-:Y:S01]  /*1f560*/  ULDC.64 UR8, c[0x0][0xd00] ;  /* 0x0003400000087ab9 */ /* 0x000fe20000000a00 */
[----:B------:R-:W-:Y:S01]  /*1f570*/  ULDC.64 UR10, c[0x0][0xd00] ;  /* 0x00034000000a7ab9 */ /* 0x000fe20000000a00 */
[----:B------:R-:W3:Y:S04]  /*1f580*/  LDL.128 R8, [R1+0x240] ;  /* 0x0002400001087983 */ /* 0x000ee80000100c00 */
[----:B------:R-:W4:Y:S04]  /*1f590*/  LDL.128 R12, [R1+0x260] ;  /* 0x00026000010c7983 */ /* 0x000f280000100c00 */
[----:B------:R-:W4:Y:S04]  /*1f5a0*/  LDL.128 R28, [R1+0x250] ;  /* 0x00025000011c7983 */ /* 0x000f280000100c00 */
[----:B------:R-:W4:Y:S01]  /*1f5b0*/  LDL.128 R24, [R1+0x270] ;  /* 0x0002700001187983 */ /* 0x000f220000100c00 */
[----:B------:R-:W0:Y:S03]  /*1f5c0*/  S2R R5, SR_SWINHI ;  /* 0x0000000000057919 */ /* 0x000e260000002f00 */
[----:B------:R-:W4:Y:S04]  /*1f5d0*/  LDL.128 R124, [R1+0x280] ;  /* 0x00028000017c7983 */ /* 0x000f280000100c00 */
[----:B------:R-:W4:Y:S04]  /*1f5e0*/  LDL.128 R116, [R1+0x2a0] ;  /* 0x0002a00001747983 */ /* 0x000f280000100c00 */
[----:B------:R-:W4:Y:S04]  /*1f5f0*/  LDL.128 R120, [R1+0x290] ;  /* 0x0002900001787983 */ /* 0x000f280000100c00 */
[----:B------:R-:W4:Y:S04]  /*1f600*/  LDL.128 R108, [R1+0x2c0] ;  /* 0x0002c000016c7983 */ /* 0x000f280000100c00 */
[----:B------:R-:W4:Y:S04]  /*1f610*/  LDL.128 R112, [R1+0x2b0] ;  /* 0x0002b00001707983 */ /* 0x000f280000100c00 */
[----:B------:R-:W4:Y:S04]  /*1f620*/  LDL.128 R100, [R1+0x2e0] ;  /* 0x0002e00001647983 */ /* 0x000f280000100c00 */
[----:B------:R-:W4:Y:S01]  /*1f630*/  LDL.128 R104, [R1+0x2d0] ;  /* 0x0002d00001687983 */ /* 0x000f220000100c00 */
[----:B------:R-:W-:-:S02]  /*1f640*/  MOV R2, R0 ;  /* 0x0000000000027202 */ /* 0x000fc40000000f00 */
[----:B0-----:R-:W-:Y:S01]  /*1f650*/  MOV R3, R5 ;  /* 0x0000000500037202 */ /* 0x001fe20000000f00 */
[----:B------:R-:W4:Y:S04]  /*1f660*/  LDL.128 R92, [R1+0x300] ;  /* 0x00030000015c7983 */ /* 0x000f280000100c00 */
        /* <DEDUP_REMOVED lines=14> */
[----:B------:R-:W4:Y:S01]  /*1f750*/  LDL.128 R40, [R1+0x3d0] ;  /* 0x0003d00001287983 */ /* 0x000f220000100c00 */
[----:B--2---:R-:W-:-:S03]  /*1f760*/  IMAD.WIDE R4, R4, 0x2, R2 ;  /* 0x0000000204047825 */ /* 0x004fc600078e0202 */
[C---:B------:R-:W-:Y:S02]  /*1f770*/  IADD3 R33, P1, R4.reuse, 0x20, RZ ;  /* 0x0000002004217810 */ /* 0x040fe40007f3e0ff */
[----:B------:R-:W-:Y:S02]  /*1f780*/  LOP3.LUT R35, R4, 0x380, RZ, 0xc0, !PT ;  /* 0x0000038004237812 */ /* 0x000fe400078ec0ff */
[----:B------:R-:W-:Y:S02]  /*1f790*/  LOP3.LUT R32, R33, 0x380, RZ, 0xc0, !PT ;  /* 0x0000038021207812 */ /* 0x000fe400078ec0ff */
[----:B------:R-:W-:Y:S02]  /*1f7a0*/  SHF.R.U64 R35, R35, 0x3, RZ ;  /* 0x0000000323237819 */ /* 0x000fe400000012ff */
[----:B------:R-:W-:Y:S02]  /*1f7b0*/  SHF.R.U64 R32, R32, 0x3, RZ ;  /* 0x0000000320207819 */ /* 0x000fe400000012ff */
[----:B------:R-:W-:Y:S01]  /*1f7c0*/  LOP3.LUT R34, R35, R4, RZ, 0x3c, !PT ;  /* 0x0000000423227212 */ /* 0x000fe200078e3cff */
[--C-:B------:R-:W-:Y:S01]  /*1f7d0*/  IMAD.MOV.U32 R35, RZ, RZ, R5.reuse ;  /* 0x000000ffff237224 */ /* 0x100fe200078e0005 */
[----:B------:R-:W-:Y:S01]  /*1f7e0*/  LOP3.LUT R32, R32, R33, RZ, 0x3c, !PT ;  /* 0x0000002120207212 */ /* 0x000fe200078e3cff */
[----:B------:R-:W-:Y:S01]  /*1f7f0*/  IMAD.X R33, RZ, RZ, R5, P1 ;  /* 0x000000ffff217224 */ /* 0x000fe200008e0605 */
[----:B---3--:R-:W-:-:S02]  /*1f800*/  F2FP.BF16.F32.PACK_AB R8, R9, R8 ;  /* 0x000000080908723e */ /* 0x008fc400000010ff */
[----:B------:R-:W-:Y:S02]  /*1f810*/  F2FP.BF16.F32.PACK_AB R9, R11, R10 ;  /* 0x0000000a0b09723e */ /* 0x000fe400000010ff */
[----:B----4-:R-:W-:Y:S02]  /*1f820*/  F2FP.BF16.F32.PACK_AB R12, R13, R12 ;  /* 0x0000000c0d0c723e */ /* 0x010fe400000010ff */
[----:B------:R-:W-:Y:S02]  /*1f830*/  MOV R34, R34 ;  /* 0x0000002200227202 */ /* 0x000fe40000000f00 */
[----:B------:R-:W-:Y:S02]  /*1f840*/  F2FP.BF16.F32.PACK_AB R10, R29, R28 ;  /* 0x0000001c1d0a723e */ /* 0x000fe400000010ff */
[----:B------:R-:W-:Y:S01]  /*1f850*/  F2FP.BF16.F32.PACK_AB R11, R31, R30 ;  /* 0x0000001e1f0b723e */ /* 0x000fe200000010ff */
[----:B------:R-:W-:Y:S01]  /*1f860*/  BAR.SYNC.DEFER_BLOCKING 0x1, 0x100 ;  /* 0x0044000000007b1d */ /* 0x000fe20000010000 */
[----:B------:R-:W-:-:S02]  /*1f870*/  F2FP.BF16.F32.PACK_AB R13, R15, R14 ;  /* 0x0000000e0f0d723e */ /* 0x000fc400000010ff */
[----:B------:R-:W-:Y:S02]  /*1f880*/  MOV R6, R32 ;  /* 0x0000002000067202 */ /* 0x000fe40000000f00 */
[----:B------:R-:W-:Y:S02]  /*1f890*/  F2FP.BF16.F32.PACK_AB R14, R25, R24 ;  /* 0x00000018190e723e */ /* 0x000fe400000010ff */
[----:B------:R-:W-:Y:S01]  /*1f8a0*/  F2FP.BF16.F32.PACK_AB R15, R27, R26 ;  /* 0x0000001a1b0f723e */ /* 0x000fe200000010ff */
[----:B------:R-:W2:Y:S04]  /*1f8b0*/  LDL.128 R28, [R1+0x400] ;  /* 0x00040000011c7983 */ /* 0x000ea80000100c00 */
[----:B------:R-:W3:Y:S04]  /*1f8c0*/  LDL.128 R24, [R1+0x410] ;  /* 0x0004100001187983 */ /* 0x000ee80000100c00 */
[----:B------:R0:W-:Y:S04]  /*1f8d0*/  STSM.16.M88.4 [R34], R8 ;  /* 0x0000000822007844 */ /* 0x0001e80000000200 */
[----:B------:R1:W-:Y:S04]  /*1f8e0*/  STSM.16.M88.4 [R6], R12 ;  /* 0x0000000c06007844 */ /* 0x0003e80000000200 */
[----:B0-----:R-:W4:Y:S04]  /*1f8f0*/  LDL.128 R32, [R1+0x3f0] ;  /* 0x0003f00001207983 */ /* 0x001f280000100c00 */
[----:B-1----:R-:W4:Y:S04]  /*1f900*/  LDL.128 R12, [R1+0x420] ;  /* 0x00042000010c7983 */ /* 0x002f280000100c00 */
[----:B------:R-:W4:Y:S01]  /*1f910*/  LDL.128 R8, [R1+0x430] ;  /* 0x0004300001087983 */ /* 0x000f220000100c00 */
[----:B------:R-:W-:-:S02]  /*1f920*/  IADD3 R141, P0, R4, 0x40, RZ ;  /* 0x00000040048d7810 */ /* 0x000fc40007f1e0ff */
[C---:B------:R-:W-:Y:S02]  /*1f930*/  IADD3 R143, P4, R4.reuse, 0x60, RZ ;  /* 0x00000060048f7810 */ /* 0x040fe40007f9e0ff */
[C---:B------:R-:W-:Y:S02]  /*1f940*/  IADD3 R21, P3, R4.reuse, 0x4000, RZ ;  /* 0x0000400004157810 */ /* 0x040fe40007f7e0ff */
[C---:B------:R-:W-:Y:S02]  /*1f950*/  IADD3 R129, P6, R4.reuse, 0x4020, RZ ;  /* 0x0000402004817810 */ /* 0x040fe40007fde0ff */
[----:B------:R-:W-:Y:S02]  /*1f960*/  LOP3.LUT R140, R141, 0x380, RZ, 0xc0, !PT ;  /* 0x000003808d8c7812 */ /* 0x000fe400078ec0ff */
[----:B------:R-:W-:Y:S02]  /*1f970*/  IADD3 R131, P5, R4, 0x4040, RZ ;  /* 0x0000404004837810 */ /* 0x000fe40007fbe0ff */
[----:B------:R-:W-:-:S02]  /*1f980*/  LOP3.LUT R142, R143, 0x380, RZ, 0xc0, !PT ;  /* 0x000003808f8e7812 */ /* 0x000fc400078ec0ff */
[----:B------:R-:W-:Y:S02]  /*1f990*/  IADD3 R133, P2, R4, 0x4060, RZ ;  /* 0x0000406004857810 */ /* 0x000fe40007f5e0ff */
[----:B------:R-:W-:Y:S02]  /*1f9a0*/  LOP3.LUT R20, R21, 0x380, RZ, 0xc0, !PT ;  /* 0x0000038015147812 */ /* 0x000fe400078ec0ff */
[----:B------:R-:W-:Y:S02]  /*1f9b0*/  LOP3.LUT R128, R129, 0x380, RZ, 0xc0, !PT ;  /* 0x0000038081807812 */ /* 0x000fe400078ec0ff */
[----:B------:R-:W-:Y:S02]  /*1f9c0*/  SHF.R.U64 R140, R140, 0x3, RZ ;  /* 0x000000038c8c7819 */ /* 0x000fe400000012ff */
[----:B------:R-:W-:Y:S02]  /*1f9d0*/  LOP3.LUT R130, R131, 0x380, RZ, 0xc0, !PT ;  /* 0x0000038083827812 */ /* 0x000fe400078ec0ff */
[----:B------:R-:W-:-:S02]  /*1f9e0*/  IADD3 R135, P1, R4, 0x8000, RZ ;  /* 0x0000800004877810 */ /* 0x000fc40007f3e0ff */
[----:B------:R-:W-:Y:S02]  /*1f9f0*/  SHF.R.U64 R142, R142, 0x3, RZ ;  /* 0x000000038e8e7819 */ /* 0x000fe400000012ff */
[----:B------:R-:W-:Y:S02]  /*1fa00*/  LOP3.LUT R132, R133, 0x380, RZ, 0xc0, !PT ;  /* 0x0000038085847812 */ /* 0x000fe400078ec0ff */
[----:B------:R-:W-:Y:S02]  /*1fa10*/  SHF.R.U64 R20, R20, 0x3, RZ ;  /* 0x0000000314147819 */ /* 0x000fe400000012ff */
[----:B------:R-:W-:Y:S02]  /*1fa20*/  SHF.R.U64 R128, R128, 0x3, RZ ;  /* 0x0000000380807819 */ /* 0x000fe400000012ff */
[----:B------:R-:W-:Y:S01]  /*1fa30*/  LOP3.LUT R140, R140, R141, RZ, 0x3c, !PT ;  /* 0x0000008d8c8c7212 */ /* 0x000fe200078e3cff */
[----:B------:R-:W-:Y:S01]  /*1fa40*/  IMAD.X R141, RZ, RZ, R5, P0 ;  /* 0x000000ffff8d7224 */ /* 0x000fe200000e0605 */
[----:B------:R-:W-:-:S02]  /*1fa50*/  SHF.R.U64 R130, R130, 0x3, RZ ;  /* 0x0000000382827819 */ /* 0x000fc400000012ff */
[----:B------:R-:W-:Y:S02]  /*1fa60*/  LOP3.LUT R134, R135, 0x380, RZ, 0xc0, !PT ;  /* 0x0000038087867812 */ /* 0x000fe400078ec0ff */
[----:B------:R-:W-:Y:S01]  /*1fa70*/  LOP3.LUT R142, R142, R143, RZ, 0x3c, !PT ;  /* 0x0000008f8e8e7212 */ /* 0x000fe200078e3cff */
[--C-:B------:R-:W-:Y:S01]  /*1fa80*/  IMAD.X R143, RZ, RZ, R5.reuse, P4 ;  /* 0x000000ffff8f7224 */ /* 0x100fe200020e0605 */
[----:B------:R-:W-:Y:S02]  /*1fa90*/  SHF.R.U64 R132, R132, 0x3, RZ ;  /* 0x0000000384847819 */ /* 0x000fe400000012ff */
[----:B------:R-:W-:Y:S01]  /*1faa0*/  LOP3.LUT R20, R20, R21, RZ, 0x3c, !PT ;  /* 0x0000001514147212 */ /* 0x000fe200078e3cff */
[--C-:B------:R-:W-:Y:S01]  /*1fab0*/  IMAD.X R21, RZ, RZ, R5.reuse, P3 ;  /* 0x000000ffff157224 */ /* 0x100fe200018e0605 */
[----:B------:R-:W-:Y:S02]  /*1fac0*/  IADD3 R145, P0, R4, 0x8020, RZ ;  /* 0x0000802004917810 */ /* 0x000fe40007f1e0ff */
[----:B------:R-:W-:Y:S01]  /*1fad0*/  LOP3.LUT R128, R128, R129, RZ, 0x3c, !PT ;  /* 0x0000008180807212 */ /* 0x000fe200078e3cff */
[----:B------:R-:W-:Y:S01]  /*1fae0*/  IMAD.X R129, RZ, RZ, R5, P6 ;  /* 0x000000ffff817224 */ /* 0x000fe200030e0605 */
[----:B------:R-:W-:-:S02]  /*1faf0*/  IADD3 R147, P4, R4, 0x8040, RZ ;  /* 0x0000804004937810 */ /* 0x000fc40007f9e0ff */
[----:B------:R-:W-:Y:S01]  /*1fb00*/  LOP3.LUT R130, R130, R131, RZ, 0x3c, !PT ;  /* 0x0000008382827212 */ /* 0x000fe200078e3cff */
[--C-:B------:R-:W-:Y:S01]  /*1fb10*/  IMAD.X R131, RZ, RZ, R5.reuse, P5 ;  /* 0x000000ffff837224 */ /* 0x100fe200028e0605 */
[----:B------:R-:W-:Y:S02]  /*1fb20*/  SHF.R.U64 R134, R134, 0x3, RZ ;  /* 0x0000000386867819 */ /* 0x000fe400000012ff */
[----:B------:R-:W-:Y:S02]  /*1fb30*/  IADD3 R137, P3, R4, 0x8060, RZ ;  /* 0x0000806004897810 */ /* 0x000fe40007f7e0ff */
[----:B------:R-:W-:Y:S01]  /*1fb40*/  LOP3.LUT R132, R132, R133, RZ, 0x3c, !PT ;  /* 0x0000008584847212 */ /* 0x000fe200078e3cff */
[----:B------:R-:W-:Y:S01]  /*1fb50*/  IMAD.X R133, RZ, RZ, R5, P2 ;  /* 0x000000ffff857224 */ /* 0x000fe200010e0605 */
[----:B------:R-:W-:Y:S02]  /*1fb60*/  IADD3 R139, P6, R4, 0xc000, RZ ;  /* 0x0000c000048b7810 */ /* 0x000fe40007fde0ff */
[----:B------:R-:W-:-:S02]  /*1fb70*/  LOP3.LUT R144, R145, 0x380, RZ, 0xc0, !PT ;  /* 0x0000038091907812 */ /* 0x000fc400078ec0ff */
[C---:B------:R-:W-:Y:S02]  /*1fb80*/  IADD3 R149, P5, R4.reuse, 0xc020, RZ ;  /* 0x0000c02004957810 */ /* 0x040fe40007fbe0ff */
[----:B------:R-:W-:Y:S02]  /*1fb90*/  LOP3.LUT R146, R147, 0x380, RZ, 0xc0, !PT ;  /* 0x0000038093927812 */ /* 0x000fe400078ec0ff */
[----:B------:R-:W-:Y:S02]  /*1fba0*/  IADD3 R151, P2, R4, 0xc040, RZ ;  /* 0x0000c04004977810 */ /* 0x000fe40007f5e0ff */
[----:B------:R-:W-:Y:S01]  /*1fbb0*/  LOP3.LUT R134, R134, R135, RZ, 0x3c, !PT ;  /* 0x0000008786867212 */ /* 0x000fe200078e3cff */
[----:B------:R-:W-:Y:S01]  /*1fbc0*/  IMAD.X R135, RZ, RZ, R5, P1 ;  /* 0x000000ffff877224 */ /* 0x000fe200008e0605 */
[----:B------:R-:W-:Y:S02]  /*1fbd0*/  LOP3.LUT R136, R137, 0x380, RZ, 0xc0, !PT ;  /* 0x0000038089887812 */ /* 0x000fe400078ec0ff */
[----:B------:R-:W-:-:S02]  /*1fbe0*/  LOP3.LUT R138, R139, 0x380, RZ, 0xc0, !PT ;  /* 0x000003808b8a7812 */ /* 0x000fc400078ec0ff */
[----:B------:R-:W-:Y:S02]  /*1fbf0*/  SHF.R.U64 R144, R144, 0x3, RZ ;  /* 0x0000000390907819 */ /* 0x000fe400000012ff */
[----:B------:R-:W-:Y:S02]  /*1fc00*/  LOP3.LUT R148, R149, 0x380, RZ, 0xc0, !PT ;  /* 0x0000038095947812 */ /* 0x000fe400078ec0ff */
[----:B------:R-:W-:Y:S02]  /*1fc10*/  IADD3 R4, P1, R4, 0xc060, RZ ;  /* 0x0000c06004047810 */ /* 0x000fe40007f3e0ff */
[----:B------:R-:W-:Y:S02]  /*1fc20*/  SHF.R.U64 R146, R146, 0x3, RZ ;  /* 0x0000000392927819 */ /* 0x000fe400000012ff */
[----:B------:R-:W-:Y:S02]  /*1fc30*/  LOP3.LUT R150, R151, 0x380, RZ, 0xc0, !PT ;  /* 0x0000038097967812 */ /* 0x000fe400078ec0ff */
[----:B------:R-:W-:-:S02]  /*1fc40*/  F2FP.BF16.F32.PACK_AB R124, R125, R124 ;  /* 0x0000007c7d7c723e */ /* 0x000fc400000010ff */
[----:B------:R-:W-:Y:S02]  /*1fc50*/  SHF.R.U64 R136, R136, 0x3, RZ ;  /* 0x0000000388887819 */ /* 0x000fe400000012ff */
[----:B------:R-:W-:Y:S02]  /*1fc60*/  F2FP.BF16.F32.PACK_AB R125, R127, R126 ;  /* 0x0000007e7f7d723e */ /* 0x000fe400000010ff */
[----:B------:R-:W-:Y:S02]  /*1fc70*/  F2FP.BF16.F32.PACK_AB R116, R117, R116 ;  /* 0x000000747574723e */ /* 0x000fe400000010ff */
[----:B------:R-:W-:Y:S02]  /*1fc80*/  SHF.R.U64 R138, R138, 0x3, RZ ;  /* 0x000000038a8a7819 */ /* 0x000fe400000012ff */
[----:B------:R-:W-:Y:S02]  /*1fc90*/  MOV R140, R140 ;  /* 0x0000008c008c7202 */ /* 0x000fe40000000f00 */
[----:B------:R-:W-:-:S02]  /*1fca0*/  F2FP.BF16.F32.PACK_AB R126, R121, R120 ;  /* 0x00000078797e723e */ /* 0x000fc400000010ff */
[----:B------:R-:W-:Y:S02]  /*1fcb0*/  F2FP.BF16.F32.PACK_AB R127, R123, R122 ;  /* 0x0000007a7b7f723e */ /* 0x000fe400000010ff */
[----:B------:R-:W-:Y:S02]  /*1fcc0*/  F2FP.BF16.F32.PACK_AB R117, R119, R118 ;  /* 0x000000767775723e */ /* 0x000fe400000010ff */
[----:B------:R-:W-:Y:S02]  /*1fcd0*/  F2FP.BF16.F32.PACK_AB R108, R109, R108 ;  /* 0x0000006c6d6c723e */ /* 0x000fe400000010ff */
[----:B------:R-:W-:Y:S01]  /*1fce0*/  LOP3.LUT R144, R144, R145, RZ, 0x3c, !PT ;  /* 0x0000009190907212 */ /* 0x000fe200078e3cff */
[----:B------:R-:W-:Y:S01]  /*1fcf0*/  IMAD.X R145, RZ, RZ, R5, P0 ;  /* 0x000000ffff917224 */ /* 0x000fe200000e0605 */
[----:B------:R-:W-:Y:S02]  /*1fd00*/  SHF.R.U64 R148, R148, 0x3, RZ ;  /* 0x0000000394947819 */ /* 0x000fe400000012ff */
[----:B------:R-:W-:-:S02]  /*1fd10*/  MOV R142, R142 ;  /* 0x0000008e008e7202 */ /* 0x000fc40000000f00 */
[----:B------:R-:W-:Y:S02]  /*1fd20*/  LOP3.LUT R6, R4, 0x380, RZ, 0xc0, !PT ;  /* 0x0000038004067812 */ /* 0x000fe400078ec0ff */
[----:B------:R-:W-:Y:S02]  /*1fd30*/  F2FP.BF16.F32.PACK_AB R118, R113, R112 ;  /* 0x000000707176723e */ /* 0x000fe400000010ff */
[----:B------:R-:W-:Y:S02]  /*1fd40*/  F2FP.BF16.F32.PACK_AB R119, R115, R114 ;  /* 0x000000727377723e */ /* 0x000fe400000010ff */
[----:B------:R-:W-:Y:S02]  /*1fd50*/  F2FP.BF16.F32.PACK_AB R109, R111, R110 ;  /* 0x0000006e6f6d723e */ /* 0x000fe400000010ff */
[----:B------:R-:W-:Y:S02]  /*1fd60*/  F2FP.BF16.F32.PACK_AB R100, R101, R100 ;  /* 0x000000646564723e */ /* 0x000fe400000010ff */
[----:B------:R-:W-:Y:S01]  /*1fd70*/  LOP3.LUT R146, R146, R147, RZ, 0x3c, !PT ;  /* 0x0000009392927212 */ /* 0x000fe200078e3cff */
[----:B------:R-:W-:Y:S01]  /*1fd80*/  IMAD.X R147, RZ, RZ, R5, P4 ;  /* 0x000000ffff937224 */ /* 0x000fe200020e0605 */
[----:B------:R-:W-:-:S02]  /*1fd90*/  SHF.R.U64 R150, R150, 0x3, RZ ;  /* 0x0000000396967819 */ /* 0x000fc400000012ff */
[----:B------:R-:W-:Y:S02]  /*1fda0*/  MOV R20, R20 ;  /* 0x0000001400147202 */ /* 0x000fe40000000f00 */
[----:B------:R-:W-:Y:S02]  /*1fdb0*/  F2FP.BF16.F32.PACK_AB R110, R105, R104 ;  /* 0x00000068696e723e */ /* 0x000fe400000010ff */
[----:B------:R-:W-:Y:S02]  /*1fdc0*/  F2FP.BF16.F32.PACK_AB R111, R107, R106 ;  /* 0x0000006a6b6f723e */ /* 0x000fe400000010ff */
[----:B------:R-:W-:Y:S02]  /*1fdd0*/  F2FP.BF16.F32.PACK_AB R101, R103, R102 ;  /* 0x000000666765723e */ /* 0x000fe400000010ff */
[----:B------:R-:W-:Y:S02]  /*1fde0*/  F2FP.BF16.F32.PACK_AB R92, R93, R92 ;  /* 0x0000005c5d5c723e */ /* 0x000fe400000010ff */
[----:B------:R-:W-:Y:S01]  /*1fdf0*/  LOP3.LUT R136, R136, R137, RZ, 0x3c, !PT ;  /* 0x0000008988887212 */ /* 0x000fe200078e3cff */
[----:B------:R-:W-:Y:S01]  /*1fe00*/  IMAD.X R137, RZ, RZ, R5, P3 ;  /* 0x000000ffff897224 */ /* 0x000fe200018e0605 */
[----:B------:R-:W-:-:S02]  /*1fe10*/  MOV R128, R128 ;  /* 0x0000008000807202 */ /* 0x000fc40000000f00 */
[----:B------:R-:W-:Y:S02]  /*1fe20*/  F2FP.BF16.F32.PACK_AB R102, R97, R96 ;  /* 0x000000606166723e */ /* 0x000fe400000010ff */
[----:B------:R-:W-:Y:S02]  /*1fe30*/  F2FP.BF16.F32.PACK_AB R103, R99, R98 ;  /* 0x000000626367723e */ /* 0x000fe400000010ff */
[----:B------:R-:W-:Y:S02]  /*1fe40*/  F2FP.BF16.F32.PACK_AB R93, R95, R94 ;  /* 0x0000005e5f5d723e */ /* 0x000fe400000010ff */
[----:B------:R-:W-:Y:S01]  /*1fe50*/  F2FP.BF16.F32.PACK_AB R84, R85, R84 ;  /* 0x000000545554723e */ /* 0x000fe200000010ff */
[----:B------:R-:W-:Y:S01]  /*1fe60*/  STSM.16.M88.4 [R140], R124 ;  /* 0x0000007c8c007844 */ /* 0x000fe20000000200 */
        /* <DEDUP_REMOVED lines=10> */
[----:B------:R-:W-:Y:S01]  /*1ff10*/  SHF.R.U64 R6, R6, 0x3, RZ ;  /* 0x0000000306067819 */ /* 0x000fe200000012ff */
[----:B------:R-:W-:Y:S01]  /*1ff20*/  UIMAD.WIDE UR8, UR4, 0x4, UR8 ;  /* 0x00000004040878a5 */ /* 0x000fe2000f8e0208 */
[----:B------:R-:W-:-:S02]  /*1ff30*/  MOV R132, R132 ;  /* 0x0000008400847202 */ /* 0x000fc40000000f00 */
[----:B------:R-:W-:Y:S02]  /*1ff40*/  F2FP.BF16.F32.PACK_AB R86, R81, R80 ;  /* 0x000000505156723e */ /* 0x000fe400000010ff */
[----:B------:R-:W-:Y:S02]  /*1ff50*/  F2FP.BF16.F32.PACK_AB R87, R83, R82 ;  /* 0x000000525357723e */ /* 0x000fe400000010ff */
[----:B------:R-:W-:Y:S02]  /*1ff60*/  F2FP.BF16.F32.PACK_AB R77, R79, R78 ;  /* 0x0000004e4f4d723e */ /* 0x000fe400000010ff */
[----:B------:R-:W-:Y:S01]  /*1ff70*/  F2FP.BF16.F32.PACK_AB R68, R69, R68 ;  /* 0x000000444544723e */ /* 0x000fe200000010ff */
[----:B------:R0:W-:Y:S01]  /*1ff80*/  STSM.16.M88.4 [R20], R108 ;  /* 0x0000006c14007844 */ /* 0x0001e20000000200 */
[----:B------:R-:W-:Y:S01]  /*1ff90*/  LOP3.LUT R150, R150, R151, RZ, 0x3c, !PT ;  /* 0x0000009796967212 */ /* 0x000fe200078e3cff */
[----:B------:R-:W-:Y:S01]  /*1ffa0*/  IMAD.X R151, RZ, RZ, R5, P2 ;  /* 0x000000ffff977224 */ /* 0x000fe200010e0605 */
[----:B------:R-:W-:-:S02]  /*1ffb0*/  MOV R134, R134 ;  /* 0x0000008600867202 */ /* 0x000fc40000000f00 */
[----:B------:R-:W-:Y:S02]  /*1ffc0*/  F2FP.BF16.F32.PACK_AB R78, R73, R72 ;  /* 0x00000048494e723e */ /* 0x000fe400000010ff */
[----:B------:R-:W-:Y:S02]  /*1ffd0*/  F2FP.BF16.F32.PACK_AB R79, R75, R74 ;  /* 0x0000004a4b4f723e */ /* 0x000fe400000010ff */
[----:B------:R-:W-:Y:S02]  /*1ffe0*/  F2FP.BF16.F32.PACK_AB R69, R71, R70 ;  /* 0x000000464745723e */ /* 0x000fe400000010ff */
[----:B------:R-:W-:Y:S01]  /*1fff0*/  F2FP.BF16.F32.PACK_AB R60, R61, R60 ;  /* 0x0000003c3d3c723e */ /* 0x000fe200000010ff */
[----:B------:R-:W-:Y:S01]  /*20000*/  IMAD.X R5, RZ, RZ, R5, P1 ;  /* 0x000000ffff057224 */ /* 0x000fe200008e0605 */
[----:B------:R-:W-:Y:S01]  /*20010*/  MOV R144, R144 ;  /* 0x0000009000907202 */ /* 0x000fe20000000f00 */
[----:B------:R-:W-:Y:S01]  /*20020*/  STSM.16.M88.4 [R128], R100 ;  /* 0x0000006480007844 */ /* 0x000fe20000000200 */
[----:B------:R-:W-:Y:S01]  /*20030*/  F2FP.BF16.F32.PACK_AB R70, R65, R64 ;  /* 0x000000404146723e */ /* 0x000fe200000010ff */
[----:B0-----:R-:W0:Y:S01]  /*20040*/  LDC R20, c[0x0][0xce8] ;  /* 0x00033a00ff147b82 */ /* 0x001e220000000800 */
[----:B------:R-:W-:-:S02]  /*20050*/  F2FP.BF16.F32.PACK_AB R71, R67, R66 ;  /* 0x000000424347723e */ /* 0x000fc400000010ff */
[----:B------:R-:W-:Y:S02]  /*20060*/  F2FP.BF16.F32.PACK_AB R61, R63, R62 ;  /* 0x0000003e3f3d723e */ /* 0x000fe400000010ff */
[----:B------:R-:W-:Y:S01]  /*20070*/  F2FP.BF16.F32.PACK_AB R52, R53, R52 ;  /* 0x000000343534723e */ /* 0x000fe200000010ff */
[----:B------:R-:W-:Y:S01]  /*20080*/  STSM.16.M88.4 [R130], R92 ;  /* 0x0000005c82007844 */ /* 0x000fe20000000200 */
[----:B------:R-:W-:Y:S02]  /*20090*/  MOV R146, R146 ;  /* 0x0000009200927202 */ /* 0x000fe40000000f00 */
[----:B------:R-:W-:Y:S02]  /*200a0*/  F2FP.BF16.F32.PACK_AB R62, R57, R56 ;  /* 0x00000038393e723e */ /* 0x000fe400000010ff */
[----:B------:R-:W-:Y:S02]  /*200b0*/  F2FP.BF16.F32.PACK_AB R63, R59, R58 ;  /* 0x0000003a3b3f723e */ /* 0x000fe400000010ff */
[----:B------:R-:W-:-:S02]  /*200c0*/  F2FP.BF16.F32.PACK_AB R53, R55, R54 ;  /* 0x000000363735723e */ /* 0x000fc400000010ff */
[----:B------:R-:W-:Y:S01]  /*200d0*/  F2FP.BF16.F32.PACK_AB R44, R45, R44 ;  /* 0x0000002c2d2c723e */ /* 0x000fe200000010ff */
[----:B------:R-:W-:Y:S01]  /*200e0*/  STSM.16.M88.4 [R132], R84 ;  /* 0x0000005484007844 */ /* 0x000fe20000000200 */
[----:B------:R-:W-:Y:S02]  /*200f0*/  LOP3.LUT R4, R6, R4, RZ, 0x3c, !PT ;  /* 0x0000000406047212 */ /* 0x000fe400078e3cff */
[----:B------:R-:W-:Y:S02]  /*20100*/  MOV R136, R136 ;  /* 0x0000008800887202 */ /* 0x000fe40000000f00 */
[----:B------:R-:W-:Y:S02]  /*20110*/  F2FP.BF16.F32.PACK_AB R54, R49, R48 ;  /* 0x000000303136723e */ /* 0x000fe400000010ff */
[----:B------:R-:W-:Y:S02]  /*20120*/  F2FP.BF16.F32.PACK_AB R55, R51, R50 ;  /* 0x000000323337723e */ /* 0x000fe400000010ff */
[----:B------:R-:W-:-:S02]  /*20130*/  F2FP.BF16.F32.PACK_AB R45, R47, R46 ;  /* 0x0000002e2f2d723e */ /* 0x000fc400000010ff */
[----:B------:R-:W-:Y:S01]  /*20140*/  F2FP.BF16.F32.PACK_AB R36, R37, R36 ;  /* 0x000000242524723e */ /* 0x000fe200000010ff */
[----:B------:R-:W-:Y:S01]  /*20150*/  STSM.16.M88.4 [R134], R76 ;  /* 0x0000004c86007844 */ /* 0x000fe20000000200 */
[----:B------:R-:W-:Y:S02]  /*20160*/  MOV R138, R138 ;  /* 0x0000008a008a7202 */ /* 0x000fe40000000f00 */
[----:B------:R-:W-:Y:S02]  /*20170*/  F2FP.BF16.F32.PACK_AB R46, R41, R40 ;  /* 0x00000028292e723e */ /* 0x000fe400000010ff */
[----:B------:R-:W-:Y:S02]  /*20180*/  F2FP.BF16.F32.PACK_AB R47, R43, R42 ;  /* 0x0000002a2b2f723e */ /* 0x000fe400000010ff */
[----:B------:R-:W-:Y:S01]  /*20190*/  F2FP.BF16.F32.PACK_AB R37, R39, R38 ;  /* 0x000000262725723e */ /* 0x000fe200000010ff */
[----:B------:R-:W-:Y:S01]  /*201a0*/  STSM.16.M88.4 [R144], R68 ;  /* 0x0000004490007844 */ /* 0x000fe20000000200 */
[----:B------:R-:W-:-:S02]  /*201b0*/  MOV R148, R148 ;  /* 0x0000009400947202 */ /* 0x000fc40000000f00 */
[----:B------:R-:W-:Y:S01]  /*201c0*/  MOV R150, R150 ;  /* 0x0000009600967202 */ /* 0x000fe20000000f00 */
[----:B------:R-:W-:Y:S01]  /*201d0*/  STSM.16.M88.4 [R146], R60 ;  /* 0x0000003c92007844 */ /* 0x000fe20000000200 */
[----:B------:R-:W-:-:S03]  /*201e0*/  MOV R4, R4 ;  /* 0x0000000400047202 */ /* 0x000fc60000000f00 */
[----:B------:R-:W-:Y:S04]  /*201f0*/  STSM.16.M88.4 [R136], R52 ;  /* 0x0000003488007844 */ /* 0x000fe80000000200 */
[----:B------:R-:W-:Y:S01]  /*20200*/  STSM.16.M88.4 [R138], R44 ;  /* 0x0000002c8a007844 */ /* 0x000fe20000000200 */
[----:B------:R-:W-:Y:S02]  /*20210*/  ISETP.NE.U32.AND P1, PT, RZ, UR10, PT ;  /* 0x0000000aff007c0c */ /* 0x000fe4000bf25070 */
[----:B--2---:R-:W-:Y:S02]  /*20220*/  F2FP.BF16.F32.PACK_AB R28, R29, R28 ;  /* 0x0000001c1d1c723e */ /* 0x004fe400000010ff */
[----:B------:R-:W-:Y:S02]  /*20230*/  F2FP.BF16.F32.PACK_AB R29, R31, R30 ;  /* 0x0000001e1f1d723e */ /* 0x000fe400000010ff */
[----:B---3--:R-:W-:-:S02]  /*20240*/  F2FP.BF16.F32.PACK_AB R30, R25, R24 ;  /* 0x00000018191e723e */ /* 0x008fc400000010ff */
[----:B------:R-:W-:Y:S02]  /*20250*/  F2FP.BF16.F32.PACK_AB R31, R27, R26 ;  /* 0x0000001a1b1f723e */ /* 0x000fe400000010ff */
[----:B------:R-:W-:Y:S02]  /*20260*/  ISETP.NE.AND.EX P1, PT, RZ, UR11, PT, P1 ;  /* 0x0000000bff007c0c */ /* 0x000fe4000bf25310 */
[----:B----4-:R-:W-:Y:S02]  /*20270*/  F2FP.BF16.F32.PACK_AB R38, R33, R32 ;  /* 0x000000202126723e */ /* 0x010fe400000010ff */
[----:B------:R-:W-:Y:S02]  /*20280*/  F2FP.BF16.F32.PACK_AB R39, R35, R34 ;  /* 0x000000222327723e */ /* 0x000fe400000010ff */
[----:B------:R-:W-:Y:S02]  /*20290*/  F2FP.BF16.F32.PACK_AB R12, R13, R12 ;  /* 0x0000000c0d0c723e */ /* 0x000fe400000010ff */
[----:B------:R-:W-:-:S02]  /*202a0*/  F2FP.BF16.F32.PACK_AB R13, R15, R14 ;  /* 0x0000000e0f0d723e */ /* 0x000fc400000010ff */
[----:B------:R-:W-:Y:S01]  /*202b0*/  F2FP.BF16.F32.PACK_AB R14, R9, R8 ;  /* 0x00000008090e723e */ /* 0x000fe200000010ff */
[----:B------:R-:W-:Y:S01]  /*202c0*/  IMAD.U32 R8, RZ, RZ, UR8 ;  /* 0x00000008ff087e24 */ /* 0x000fe2000f8e00ff */
[----:B------:R-:W-:Y:S01]  /*202d0*/  F2FP.BF16.F32.PACK_AB R15, R11, R10 ;  /* 0x0000000a0b0f723e */ /* 0x000fe200000010ff */
[----:B------:R-:W-:Y:S01]  /*202e0*/  IMAD.U32 R9, RZ, RZ, UR9 ;  /* 0x00000009ff097e24 */ /* 0x000fe2000f8e00ff */
[----:B------:R-:W-:Y:S01]  /*202f0*/  ULDC.64 UR8, c[0x0][0xd08] ;  /* 0x0003420000087ab9 */ /* 0x000fe20000000a00 */
[----:B------:R-:W-:Y:S01]  /*20300*/  STSM.16.M88.4 [R148], R36 ;  /* 0x0000002494007844 */ /* 0x000fe20000000200 */
[----:B------:R-:W-:-:S03]  /*20310*/  UISETP.NE.U32.AND UP0, UPT, UR8, URZ, UPT ;  /* 0x0000003f0800728c */ /* 0x000fc6000bf05070 */
[----:B------:R-:W-:Y:S01]  /*20320*/  STSM.16.M88.4 [R150], R28 ;  /* 0x0000001c96007844 */ /* 0x000fe20000000200 */
[----:B------:R-:W-:-:S03]  /*20330*/  UISETP.NE.AND.EX UP0, UPT, UR9, URZ, UPT, UP0 ;  /* 0x0000003f0900728c */ /* 0x000fc6000bf05300 */
[----:B------:R1:W-:Y:S01]  /*20340*/  STSM.16.M88.4 [R4], R12 ;  /* 0x0000000c04007844 */ /* 0x0003e20000000200 */
[----:B------:R-:W-:Y:S02]  /*20350*/  BAR.SYNC.DEFER_BLOCKING 0x1, 0x100 ;  /* 0x0044000000007b1d */ /* 0x000fe40000010000 */
[----:B------:R-:W-:-:S05]  /*20360*/  PLOP3.LUT P0, PT, PT, PT, UP0, 0x80, 0x0 ;  /* 0x000000000000781c */ /* 0x000fca0003f0f008 */
[----:B------:R-:W-:Y:S02]  /*20370*/  @UP0 ULDC.64 UR8, c[0x0][0xd08] ;  /* 0x0003420000080ab9 */ /* 0x000fe40000000a00 */
[----:B------:R-:W-:-:S03]  /*20380*/  @UP0 UIMAD.WIDE UR8, UR4, 0x4, UR8 ;  /* 0x00000004040808a5 */ /* 0x000fc6000f8e0208 */
[----:B------:R-:W-:Y:S02]  /*20390*/  ULDC UR4, c[0x0][0xb88] ;  /* 0x0002e20000047ab9 */ /* 0x000fe40000000800 */
[----:B------:R-:W-:Y:S01]  /*203a0*/  IMAD.U32 R11, RZ, RZ, UR4 ;  /* 0x00000004ff0b7e24 */ /* 0x000fe2000f8e00ff */
[----:B------:R2:W5:Y:S01]  /*203b0*/  @P1 LDG.E R10, desc[UR36][R8.64] ;  /* 0x00000024080a1981 */ /* 0x000562000c1e1900 */
[----:B-1----:R-:W-:Y:S01]  /*203c0*/  IMAD.U32 R4, RZ, RZ, UR8 ;  /* 0x00000008ff047e24 */ /* 0x002fe2000f8e00ff */
[----:B------:R-:W-:Y:S01]  /*203d0*/  UISETP.NE.AND UP0, UPT, UR59, URZ, UPT ;  /* 0x0000003f3b00728c */ /* 0x000fe2000bf05270 */
[----:B------:R-:W-:Y:S01]  /*203e0*/  IMAD.U32 R5, RZ, RZ, UR9 ;  /* 0x00000009ff057e24 */ /* 0x000fe2000f8e00ff */
[----:B------:R-:W-:-:S04]  /*203f0*/  ULDC UR4, c[0x0][0xbd4] ;  /* 0x0002f50000047ab9 */ /* 0x000fc80000000800 */
[----:B------:R2:W5:Y:S01]  /*20400*/  @P0 LDG.E R11, desc[UR36][R4.64] ;  /* 0x00000024040b0981 */ /* 0x000562000c1e1900 */
[----:B------:R-:W-:Y:S01]  /*20410*/  USEL UR4, UR59, UR4, UP0 ;  /* 0x000000043b047287 */ /* 0x000fe20008000000 */
[----:B0-----:R-:W-:Y:S11]  /*20420*/  @P0 BRA `(.L_x_3540) ;  /* 0x0000000000100947 */ /* 0x001ff60003800000 */
[----:B------:R-:W-:Y:S05]  /*20430*/  @!P1 BRA `(.L_x_3540) ;  /* 0x00000000000c9947 */ /* 0x000fea0003800000 */
[----:B--2---:R-:W2:Y:S04]  /*20440*/  LDG.E R4, desc[UR36][R8.64] ;  /* 0x0000002408047981 */ /* 0x004ea8000c1e1900 */
[----:B-----5:R-:W2:Y:S02]  /*20450*/  LDG.E R11, desc[UR36][R8.64+0x4] ;  /* 0x00000424080b7981 */ /* 0x020ea4000c1e1900 */
[----:B--2---:R-:W-:-:S07]  /*20460*/  IMAD.IADD R11, R11, 0x1, -R4 ;  /* 0x000000010b0b7824 */ /* 0x004fce00078e0a04 */
.L_x_3540:
[----:B--2---:R-:W2:Y:S04]  /*20470*/  LDL R4, [R1+0x4b0] ;  /* 0x0004b00001047983 */ /* 0x004ea80000100800 */
[----:B------:R-:W3:Y:S01]  /*20480*/  LDL R8, [R1+0x4cc] ;  /* 0x0004cc0001087983 */ /* 0x000ee20000100800 */
[----:B-----5:R-:W-:Y:S01]  /*20490*/  IMAD R6, R11, R20, RZ ;  /* 0x000000140b067224 */ /* 0x020fe200078e02ff */
[----:B------:R-:W-:Y:S01]  /*204a0*/  R2UR UR8, R216 ;  /* 0x00000000d80872ca */ /* 0x000fe200000e0000 */
[----:B------:R-:W-:Y:S01]  /*204b0*/  VIADD R25, R178, UR58 ;  /* 0x0000003ab2197c36 */ /* 0x000fe20008000000 */
[----:B------:R-:W-:Y:S01]  /*204c0*/  ISETP.NE.AND P2, PT, R20, 0x1, PT ;  /* 0x000000011400780c */ /* 0x000fe20003f45270 */
[----:B------:R-:W-:Y:S01]  /*204d0*/  UISETP.GT.AND UP1, UPT, UR4, 0x1, UPT ;  /* 0x000000010400788c */ /* 0x000fe2000bf24270 */
[----:B------:R-:W-:-:S03]  /*204e0*/  UMOV UR19, 0xab8 ;  /* 0x00000ab800137882 */ /* 0x000fc60000000000 */
[----:B------:R-:W-:-:S08]  /*204f0*/  USEL UR19, UR19, 0xa78, UP1 ;  /* 0x00000a7813137887 */ /* 0x000fd00008800000 */
[----:B------:R-:W0:Y:S01]  /*20500*/  @P2 LDC R5, c[0x0][0xcf0] ;  /* 0x00033c00ff052b82 */ /* 0x000e220000000800 */
[----:B------:R-:W-:Y:S01]  /*20510*/  UISETP.NE.U32.AND UP0, UPT, UR10, URZ, UPT ;  /* 0x0000003f0a00728c */ /* 0x000fe2000bf05070 */
[----:B------:R-:W-:Y:S01]  /*20520*/  UMOV UR4, URZ ;  /* 0x0000003f00047c82 */ /* 0x000fe20008000000 */
[----:B------:R-:W-:Y:S01]  /*20530*/  USHF.R.S32.HI UR10, URZ, 0x1f, UR8 ;  /* 0x0000001f3f0a7899 */ /* 0x000fe20008011408 */
[----:B------:R-:W-:Y:S01]  /*20540*/  @P1 R2UR UR4, R10 ;  /* 0x000000000a0412ca */ /* 0x000fe200000e0000 */
[----:B------:R-:W-:Y:S02]  /*20550*/  UISETP.NE.AND.EX UP0, UPT, UR11, URZ, UPT, UP0 ;  /* 0x0000003f0b00728c */ /* 0x000fe4000bf05300 */
[----:B------:R-:W-:Y:S02]  /*20560*/  USEL UR9, UR61, URZ, UP1 ;  /* 0x0000003f3d097287 */ /* 0x000fe40008800000 */
[----:B------:R-:W-:Y:S02]  /*20570*/  USEL UR8, UR8, URZ, !UP0 ;  /* 0x0000003f08087287 */ /* 0x000fe4000c000000 */
[----:B------:R-:W-:Y:S01]  /*20580*/  USEL UR18, UR10, URZ, !UP0 ;  /* 0x0000003f0a127287 */ /* 0x000fe2000c000000 */
[----:B------:R-:W-:-:S02]  /*20590*/  ULDC.64 UR12, c[0x0][UR19+0x220] ;  /* 0x00008800130c7abb */ /* 0x000fc40008000a00 */
[----:B------:R-:W-:Y:S01]  /*205a0*/  ULDC.64 UR10, c[0x0][UR19+0x218] ;  /* 0x00008600130a7abb */ /* 0x000fe20008000a00 */
[----:B------:R-:W-:Y:S01]  /*205b0*/  ULDC.64 UR14, c[0x0][UR19+0x228] ;  /* 0x00008a00130e7abb */ /* 0x000fe20008000a00 */
[----:B------:R-:W-:Y:S02]  /*205c0*/  UIMAD UR13, UR13, UR8, URZ ;  /* 0x000000080d0d72a4 */ /* 0x000fe4000f8e023f */
[----:B------:R-:W-:Y:S02]  /*205d0*/  UIMAD.WIDE.U32 UR16, UR10, UR60, URZ ;  /* 0x0000003c0a1072a5 */ /* 0x000fe4000f8e003f */
[----:B------:R-:W-:Y:S01]  /*205e0*/  UIMAD UR20, UR11, UR60, URZ ;  /* 0x0000003c0b1472a4 */ /* 0x000fe2000f8e023f */
[----:B--2---:R-:W-:Y:S02]  /*205f0*/  LOP3.LUT P0, RZ, R4, 0x3, RZ, 0xc0, !PT ;  /* 0x0000000304ff7812 */ /* 0x004fe4000780c0ff */
[----:B------:R-:W1:Y:S02]  /*20600*/  @P2 LDC R4, c[0x0][0xcec] ;  /* 0x00033b00ff042b82 */ /* 0x000e640000000800 */
[----:B------:R-:W-:-:S13]  /*20610*/  ISETP.GE.OR P3, PT, R25, R6, P0 ;  /* 0x000000061900720c */ /* 0x000fda0000766670 */
[----:B------:R-:W2:Y:S01]  /*20620*/  @!P3 LDL R13, [R1+0x210] ;  /* 0x00021000010db983 */ /* 0x000ea20000100800 */
[----:B---3--:R-:W-:Y:S01]  /*20630*/  VIADD R21, R8, UR58 ;  /* 0x0000003a08157c36 */ /* 0x008fe20008000000 */
[----:B------:R-:W-:Y:S02]  /*20640*/  UIMAD.WIDE.U32 UR10, UR12, UR8, URZ ;  /* 0x000000080c0a72a5 */ /* 0x000fe4000f8e003f */
[----:B------:R-:W-:Y:S01]  /*20650*/  UIMAD.WIDE.U32 UR22, UR14, UR9, URZ ;  /* 0x000000090e1672a5 */ /* 0x000fe2000f8e003f */
[----:B------:R-:W-:Y:S01]  /*20660*/  IMAD.MOV.U32 R9, RZ, RZ, R21 ;  /* 0x000000ffff097224 */ /* 0x000fe200078e0015 */
[----:B------:R-:W-:Y:S02]  /*20670*/  UIMAD UR9, UR15, UR9, URZ ;  /* 0x000000090f0972a4 */ /* 0x000fe4000f8e023f */
[----:B------:R-:W-:Y:S01]  /*20680*/  UIMAD UR13, UR12, UR18, UR13 ;  /* 0x000000120c0d72a4 */ /* 0x000fe2000f8e020d */
[----:B-1----:R-:W-:Y:S01]  /*20690*/  @P2 IMAD.HI.U32 R4, R21, R4, RZ ;  /* 0x0000000415042227 */ /* 0x002fe200078e00ff */
[----:B------:R-:W-:-:S02]  /*206a0*/  UIADD3 UR16, UP0, UP2, UR10, UR16, UR4 ;  /* 0x000000100a107290 */ /* 0x000fc4000fa1e004 */
[----:B------:R-:W-:Y:S02]  /*206b0*/  UIADD3 UR10, UR23, UR9, URZ ;  /* 0x00000009170a7290 */ /* 0x000fe4000fffe03f */
[----:B0-----:R-:W-:Y:S01]  /*206c0*/  @P2 SHF.R.U32.HI R9, RZ, R5, R4 ;  /* 0x00000005ff092219 */ /* 0x001fe20000011604 */
[----:B------:R-:W-:Y:S01]  /*206d0*/  UIADD3 UR20, UR17, UR20, URZ ;  /* 0x0000001411147290 */ /* 0x000fe2000fffe03f */
[----:B------:R-:W-:Y:S01]  /*206e0*/  IMAD.U32 R4, RZ, RZ, UR22 ;  /* 0x00000016ff047e24 */ /* 0x000fe2000f8e00ff */
[----:B------:R-:W-:Y:S01]  /*206f0*/  UIADD3 UR9, UR11, UR13, URZ ;  /* 0x0000000d0b097290 */ /* 0x000fe2000fffe03f */
[----:B------:R-:W-:Y:S01]  /*20700*/  IMAD.U32 R5, RZ, RZ, UR23 ;  /* 0x00000017ff057e24 */ /* 0x000fe2000f8e00ff */
[----:B------:R-:W-:Y:S01]  /*20710*/  USHF.R.S32.HI UR14, URZ, 0x1f, UR4 ;  /* 0x0000001f3f0e7899 */ /* 0x000fe20008011404 */
[----:B------:R-:W-:Y:S01]  /*20720*/  IMAD.MOV R11, RZ, RZ, -R9 ;  /* 0x000000ffff0b7224 */ /* 0x000fe200078e0a09 */
[----:B------:R-:W-:Y:S01]  /*20730*/  IADD3 R4, P1, P4, R9, UR16, R4 ;  /* 0x0000001009047c10 */ /* 0x000fe2000fc3e004 */
[----:B------:R-:W-:Y:S01]  /*20740*/  IMAD.U32 R10, RZ, RZ, UR10 ;  /* 0x0000000aff0a7e24 */ /* 0x000fe2000f8e00ff */
[----:B------:R-:W-:Y:S01]  /*20750*/  UIADD3.X UR9, UR9, UR20, UR14, UP0, UP2 ;  /* 0x0000001409097290 */ /* 0x000fe200087e440e */
[----:B------:R-:W-:Y:S01]  /*20760*/  IMAD R11, R20, R11, R21 ;  /* 0x0000000b140b7224 */ /* 0x000fe200078e0215 */
[----:B------:R-:W-:Y:S01]  /*20770*/  SHF.R.S32.HI R5, RZ, 0x1f, R9 ;  /* 0x0000001fff057819 */ /* 0x000fe20000011409 */
[----:B------:R-:W-:Y:S01]  /*20780*/  ULDC.64 UR10, c[0x0][UR19+0x210] ;  /* 0x00008400130a7abb */ /* 0x000fe20008000a00 */
[----:B------:R-:W-:Y:S01]  /*20790*/  ULDC.64 UR12, c[0x0][0xca8] ;  /* 0x00032a00000c7ab9 */ /* 0x000fe20000000a00 */
[----:B------:R-:W-:Y:S01]  /*207a0*/  IMAD R9, R11, UR11, RZ ;  /* 0x0000000b0b097c24 */ /* 0x000fe2000f8e02ff */
[----:B------:R-:W-:Y:S01]  /*207b0*/  SHF.R.S32.HI R8, RZ, 0x1f, R11 ;  /* 0x0000001fff087819 */ /* 0x000fe2000001140b */
[----:B------:R-:W-:Y:S01]  /*207c0*/  @!UP1 ULDC UR12, c[0x0][0xc50] ;  /* 0x00031400000c9ab9 */ /* 0x000fe20000000800 */
[----:B------:R-:W-:Y:S01]  /*207d0*/  IADD3.X R5, R5, UR9, R10, P1, P4 ;  /* 0x0000000905057c10 */ /* 0x000fe20008fe840a */
[----:B------:R-:W-:-:S02]  /*207e0*/  @!UP1 ULDC UR13, c[0x0][0xc54] ;  /* 0x00031500000d9ab9 */ /* 0x000fc40000000800 */
[----:B------:R-:W-:Y:S02]  /*207f0*/  IMAD R9, R8, UR10, R9 ;  /* 0x0000000a08097c24 */ /* 0x000fe4000f8e0209 */
[----:B------:R-:W-:-:S04]  /*20800*/  IMAD.WIDE.U32 R4, R11, UR10, R4 ;  /* 0x0000000a0b047c25 */ /* 0x000fc8000f8e0004 */
[----:B------:R-:W-:Y:S01]  /*20810*/  IMAD.IADD R5, R5, 0x1, R9 ;  /* 0x0000000105057824 */ /* 0x000fe200078e0209 */
[----:B------:R-:W-:Y:S01]  /*20820*/  LEA R10, P1, R4, UR12, 0x2 ;  /* 0x0000000c040a7c11 */ /* 0x000fe2000f8210ff */
[----:B------:R-:W-:-:S03]  /*20830*/  VIADD R11, R25, 0x8 ;  /* 0x00000008190b7836 */ /* 0x000fc60000000000 */
[----:B------:R-:W-:Y:S01]  /*20840*/  LEA.HI.X R12, R4, UR13, R5, 0x2, P1 ;  /* 0x0000000d040c7c11 */ /* 0x000fe200088f1405 */
[----:B------:R-:W-:Y:S01]  /*20850*/  SHFL.IDX PT, R8, R10, RZ, 0x1c1f ;  /* 0x001c1fff0a087589 */ /* 0x000fe200000e0000 */
[----:B------:R-:W-:-:S03]  /*20860*/  ISETP.GE.OR P0, PT, R11, R6, P0 ;  /* 0x000000060b00720c */ /* 0x000fc60000706670 */
[----:B------:R-:W2:Y:S04]  /*20870*/  SHFL.IDX PT, R9, R12, RZ, 0x1c1f ;  /* 0x001c1fff0c097589 */ /* 0x000ea800000e0000 */
[----:B--2---:R-:W-:Y:S06]  /*20880*/  @!P3 ST.E desc[UR36][R8.64], R13 ;  /* 0x0000000d0800b985 */ /* 0x004fec000c101924 */
[----:B------:R-:W2:Y:S01]  /*20890*/  @!P0 LDL R15, [R1+0x214] ;  /* 0x00021400010f8983 */ /* 0x000ea20000100800 */
[----:B------:R-:W-:-:S02]  /*208a0*/  PLOP3.LUT P1, PT, PT, PT, UP1, 0x80, 0x0 ;  /* 0x000000000000781c */ /* 0x000fc40003f2f018 */
[-C--:B------:R-:W-:Y:S01]  /*208b0*/  ISETP.GE.AND P3, PT, R25, R6.reuse, PT ;  /* 0x000000061900720c */ /* 0x080fe20003f66270 */
[----:B------:R-:W-:Y:S04]  /*208c0*/  SHFL.IDX PT, R4, R10, 0x1, 0x1c1f ;  /* 0x003c1f000a047f89 */ /* 0x000fe800000e0000 */
[----:B------:R-:W2:Y:S04]  /*208d0*/  SHFL.IDX PT, R5, R12, 0x1, 0x1c1f ;  /* 0x003c1f000c057f89 */ /* 0x000ea800000e0000 */
[----:B--2---:R0:W-:Y:S01]  /*208e0*/  @!P0 ST.E desc[UR36][R4.64], R15 ;  /* 0x0000000f04008985 */ /* 0x0041e2000c101924 */
[----:B------:R-:W-:Y:S01]  /*208f0*/  ISETP.GE.AND P0, PT, R11, R6, PT ;  /* 0x000000060b00720c */ /* 0x000fe20003f06270 */
[----:B------:R-:W-:-:S12]  /*20900*/  @P1 BRA `(.L_x_3541) ;  /* 0x0000000c00c81947 */ /* 0x000fd80003800000 */
[----:B0-----:R-:W-:Y:S01]  /*20910*/  IMAD R5, R215, 0x40, R18 ;  /* 0x00000040d7057824 */ /* 0x001fe200078e0212 */
[----:B------:R-:W-:Y:S01]  /*20920*/  ULDC.64 UR12, c[0x0][0xba0] ;  /* 0x0002e800000c7ab9 */ /* 0x000fe20000000a00 */
[----:B------:R-:W0:Y:S02]  /*20930*/  @P2 LDC R21, c[0x0][0xcf0] ;  /* 0x00033c00ff152b82 */ /* 0x000e240000000800 */
[----:B------:R-:W-:-:S03]  /*20940*/  IMAD.WIDE R2, R5, 0x2, R2 ;  /* 0x0000000205027825 */ /* 0x000fc600078e0202 */
[C---:B------:R-:W-:Y:S02]  /*20950*/  IADD3 R13, P4, R2.reuse, 0x1000, RZ ;  /* 0x00001000020d7810 */ /* 0x040fe40007f9e0ff */
[C---:B------:R-:W-:Y:S02]  /*20960*/  IADD3 R25, P3, R2.reuse, 0x2000, RZ ;  /* 0x0000200002197810 */ /* 0x040fe40007f7e0ff */
[----:B------:R-:W-:Y:S02]  /*20970*/  LOP3.LUT R12, R13, 0x380, RZ, 0xc0, !PT ;  /* 0x000003800d0c7812 */ /* 0x000fe400078ec0ff */
[----:B------:R-:W-:Y:S02]  /*20980*/  LOP3.LUT R24, R25, 0x380, RZ, 0xc0, !PT ;  /* 0x0000038019187812 */ /* 0x000fe400078ec0ff */
[----:B------:R-:W-:Y:S02]  /*20990*/  IADD3 R29, P1, R2, 0x3000, RZ ;  /* 0x00003000021d7810 */ /* 0x000fe40007f3e0ff */
[----:B------:R-:W-:-:S02]  /*209a0*/  SHF.R.U64 R12, R12, 0x3, RZ ;  /* 0x000000030c0c7819 */ /* 0x000fc400000012ff */
[----:B------:R-:W-:Y:S02]  /*209b0*/  SHF.R.U64 R24, R24, 0x3, RZ ;  /* 0x0000000318187819 */ /* 0x000fe400000012ff */
[----:B------:R-:W-:Y:S02]  /*209c0*/  LOP3.LUT R28, R29, 0x380, RZ, 0xc0, !PT ;  /* 0x000003801d1c7812 */ /* 0x000fe400078ec0ff */
[----:B------:R-:W-:Y:S01]  /*209d0*/  LOP3.LUT R12, R12, R13, RZ, 0x3c, !PT ;  /* 0x0000000d0c0c7212 */ /* 0x000fe200078e3cff */
[--C-:B------:R-:W-:Y:S01]  /*209e0*/  IMAD.X R13, RZ, RZ, R3.reuse, P4 ;  /* 0x000000ffff0d7224 */ /* 0x100fe200020e0603 */
[----:B------:R-:W-:Y:S01]  /*209f0*/  LOP3.LUT R24, R24, R25, RZ, 0x3c, !PT ;  /* 0x0000001918187212 */ /* 0x000fe200078e3cff */
[----:B------:R-:W-:Y:S01]  /*20a00*/  IMAD.X R25, RZ, RZ, R3, P3 ;  /* 0x000000ffff197224 */ /* 0x000fe200018e0603 */
[C---:B------:R-:W-:Y:S02]  /*20a10*/  IADD3 R33, P0, R2.reuse, 0x4000, RZ ;  /* 0x0000400002217810 */ /* 0x040fe40007f1e0ff */
[C---:B------:R-:W-:Y:S01]  /*20a20*/  IADD3 R37, P6, R2.reuse, 0x5000, RZ ;  /* 0x0000500002257810 */ /* 0x040fe20007fde0ff */
[----:B------:R-:W-:Y:S01]  /*20a30*/  UIMAD UR9, UR14, UR12, URZ ;  /* 0x0000000c0e0972a4 */ /* 0x000fe2000f8e023f */
[C---:B------:R-:W-:Y:S01]  /*20a40*/  IADD3 R41, P5, R2.reuse, 0x6000, RZ ;  /* 0x0000600002297810 */ /* 0x040fe20007fbe0ff */
[----:B------:R-:W-:Y:S01]  /*20a50*/  UIMAD.WIDE.U32 UR10, UR4, UR12, URZ ;  /* 0x0000000c040a72a5 */ /* 0x000fe2000f8e003f */
[C---:B------:R-:W-:Y:S01]  /*20a60*/  IADD3 R45, P4, R2.reuse, 0x7000, RZ ;  /* 0x00007000022d7810 */ /* 0x040fe20007f9e0ff */
[----:B------:R-:W5:Y:S01]  /*20a70*/  LD.E.128 R12, desc[UR36][R12.64] ;  /* 0x000000240c0c7980 */ /* 0x000f62000c101d00 */
[----:B------:R-:W-:-:S02]  /*20a80*/  IADD3 R49, P3, R2, 0x8000, RZ ;  /* 0x0000800002317810 */ /* 0x000fc40007f7e0ff */
[----:B------:R-:W-:Y:S01]  /*20a90*/  SHF.R.U64 R28, R28, 0x3, RZ ;  /* 0x000000031c1c7819 */ /* 0x000fe200000012ff */
[----:B------:R-:W5:Y:S01]  /*20aa0*/  LD.E.128 R24, desc[UR36][R24.64] ;  /* 0x0000002418187980 */ /* 0x000f62000c101d00 */
[----:B------:R-:W-:Y:S02]  /*20ab0*/  LOP3.LUT R32, R33, 0x380, RZ, 0xc0, !PT ;  /* 0x0000038021207812 */ /* 0x000fe400078ec0ff */
[----:B------:R-:W-:Y:S02]  /*20ac0*/  LOP3.LUT R36, R37, 0x380, RZ, 0xc0, !PT ;  /* 0x0000038025247812 */ /* 0x000fe400078ec0ff */
[----:B------:R-:W-:Y:S02]  /*20ad0*/  LOP3.LUT R40, R41, 0x380, RZ, 0xc0, !PT ;  /* 0x0000038029287812 */ /* 0x000fe400078ec0ff */
[----:B------:R-:W-:Y:S02]  /*20ae0*/  LOP3.LUT R44, R45, 0x380, RZ, 0xc0, !PT ;  /* 0x000003802d2c7812 */ /* 0x000fe400078ec0ff */
[----:B------:R-:W-:-:S02]  /*20af0*/  LOP3.LUT R48, R49, 0x380, RZ, 0xc0, !PT ;  /* 0x0000038031307812 */ /* 0x000fc400078ec0ff */
[----:B------:R-:W-:Y:S01]  /*20b00*/  LOP3.LUT R28, R28, R29, RZ, 0x3c, !PT ;  /* 0x0000001d1c1c7212 */ /* 0x000fe200078e3cff */
[----:B------:R-:W-:Y:S01]  /*20b10*/  IMAD.X R29, RZ, RZ, R3, P1 ;  /* 0x000000ffff1d7224 */ /* 0x000fe200008e0603 */
[----:B------:R-:W-:Y:S02]  /*20b20*/  IADD3 R53, P1, R2, 0x9000, RZ ;  /* 0x0000900002357810 */ /* 0x000fe40007f3e0ff */
[----:B------:R-:W-:Y:S02]  /*20b30*/  SHF.R.U64 R32, R32, 0x3, RZ ;  /* 0x0000000320207819 */ /* 0x000fe400000012ff */
[----:B------:R-:W-:Y:S02]  /*20b40*/  SHF.R.U64 R36, R36, 0x3, RZ ;  /* 0x0000000324247819 */ /* 0x000fe400000012ff */
[----:B------:R-:W-:Y:S01]  /*20b50*/  LOP3.LUT R9, R2, 0x380, RZ, 0xc0, !PT ;  /* 0x0000038002097812 */ /* 0x000fe200078ec0ff */
[----:B------:R-:W-:Y:S01]  /*20b60*/  UIMAD UR9, UR4, UR13, UR9 ;  /* 0x0000000d040972a4 */ /* 0x000fe2000f8e0209 */
[----:B------:R-:W-:Y:S01]  /*20b70*/  SHF.R.U64 R40, R40, 0x3, RZ ;  /* 0x0000000328287819 */ /* 0x000fe200000012ff */
[----:B------:R-:W5:Y:S01]  /*20b80*/  LD.E.128 R28, desc[UR36][R28.64] ;  /* 0x000000241c1c7980 */ /* 0x000f62000c101d00 */
[----:B------:R-:W-:Y:S01]  /*20b90*/  SHF.R.U64 R44, R44, 0x3, RZ ;  /* 0x000000032c2c7819 */ /* 0x000fe200000012ff */
[----:B------:R-:W-:Y:S01]  /*20ba0*/  ULDC.64 UR12, c[0x0][0xbe8] ;  /* 0x0002fa00000c7ab9 */ /* 0x000fe20000000a00 */
[----:B------:R-:W-:-:S02]  /*20bb0*/  SHF.R.U64 R48, R48, 0x3, RZ ;  /* 0x0000000330307819 */ /* 0x000fc400000012ff */
        /* <DEDUP_REMOVED lines=13> */
[----:B------:R-:W-:Y:S01]  /*20c90*/  UIADD3 UR11, UR11, UR9, URZ ;  /* 0x000000090b0b7290 */ /* 0x000fe2000fffe03f */
[C---:B------:R-:W-:Y:S01]  /*20ca0*/  IADD3 R61, P6, R2.reuse, 0xb000, RZ ;  /* 0x0000b000023d7810 */ /* 0x040fe20007fde0ff */
[----:B------:R-:W-:Y:S01]  /*20cb0*/  USHF.R.S32.HI UR4, URZ, 0x1f, UR8 ;  /* 0x0000001f3f047899 */ /* 0x000fe20008011408 */
[C---:B------:R-:W-:Y:S01]  /*20cc0*/  IADD3 R65, P5, R2.reuse, 0xc000, RZ ;  /* 0x0000c00002417810 */ /* 0x040fe20007fbe0ff */
[----:B------:R-:W5:Y:S01]  /*20cd0*/  LD.E.128 R32, desc[UR36][R32.64] ;  /* 0x0000002420207980 */ /* 0x000f62000c101d00 */
[C---:B------:R-:W-:Y:S02]  /*20ce0*/  IADD3 R69, P4, R2.reuse, 0xd000, RZ ;  /* 0x0000d00002457810 */ /* 0x040fe40007f9e0ff */
        /* <DEDUP_REMOVED lines=11> */
[----:B------:R-:W-:Y:S01]  /*20da0*/  LOP3.LUT R52, R52, R53, RZ, 0x3c, !PT ;  /* 0x0000003534347212 */ /* 0x000fe200078e3cff */
[----:B------:R-:W-:Y:S01]  /*20db0*/  IMAD.X R53, RZ, RZ, R3, P1 ;  /* 0x000000ffff357224 */ /* 0x000fe200008e0603 */
[----:B------:R-:W-:-:S02]  /*20dc0*/  IADD3 R5, P1, R2, 0xf000, RZ ;  /* 0x0000f00002057810 */ /* 0x000fc40007f3e0ff */
[----:B------:R-:W-:Y:S02]  /*20dd0*/  SHF.R.U64 R56, R56, 0x3, RZ ;  /* 0x0000000338387819 */ /* 0x000fe400000012ff */
[----:B------:R-:W-:Y:S01]  /*20de0*/  SHF.R.U64 R60, R60, 0x3, RZ ;  /* 0x000000033c3c7819 */ /* 0x000fe200000012ff */
[----:B------:R-:W-:Y:S01]  /*20df0*/  IMAD.X R77, RZ, RZ, R3, P1 ;  /* 0x000000ffff4d7224 */ /* 0x000fe200008e0603 */
[----:B------:R-:W-:Y:S01]  /*20e00*/  SHF.R.U64 R64, R64, 0x3, RZ ;  /* 0x0000000340407819 */ /* 0x000fe200000012ff */
[----:B------:R-:W-:Y:S01]  /*20e10*/  UIMAD.WIDE.U32 UR10, UR60, UR12, UR10 ;  /* 0x0000000c3c0a72a5 */ /* 0x000fe2000f8e000a */
[----:B------:R-:W-:Y:S01]  /*20e20*/  SHF.R.U64 R68, R68, 0x3, RZ ;  /* 0x0000000344447819 */ /* 0x000fe200000012ff */
[----:B------:R-:W5:Y:S01]  /*20e30*/  LD.E.128 R52, desc[UR36][R52.64] ;  /* 0x0000002434347980 */ /* 0x000f62000c101d00 */
[----:B------:R-:W-:Y:S02]  /*20e40*/  SHF.R.U64 R72, R72, 0x3, RZ ;  /* 0x0000000348487819 */ /* 0x000fe400000012ff */
[----:B------:R-:W-:-:S02]  /*20e50*/  LOP3.LUT R2, R9, R2, RZ, 0x3c, !PT ;  /* 0x0000000209027212 */ /* 0x000fc400078e3cff */
        /* <DEDUP_REMOVED lines=10> */
[----:B------:R1:W5:Y:S01]  /*20f00*/  LD.E.128 R8, desc[UR36][R2.64] ;  /* 0x0000002402087980 */ /* 0x000362000c101d00 */
[----:B------:R-:W-:Y:S01]  /*20f10*/  LOP3.LUT R4, R5, 0x380, RZ, 0xc0, !PT ;  /* 0x0000038005047812 */ /* 0x000fe200078ec0ff */
[----:B------:R-:W-:-:S02]  /*20f20*/  UIMAD UR11, UR60, UR13, UR11 ;  /* 0x0000000d3c0b72a4 */ /* 0x000fc4000f8e020b */
[----:B------:R-:W5:Y:S01]  /*20f30*/  LD.E.128 R56, desc[UR36][R56.64] ;  /* 0x0000002438387980 */ /* 0x000f62000c101d00 */
[----:B------:R-:W-:Y:S01]  /*20f40*/  SHF.R.U64 R4, R4, 0x3, RZ ;  /* 0x0000000304047819 */ /* 0x000fe200000012ff */
[----:B------:R-:W-:Y:S02]  /*20f50*/  ULDC.64 UR12, c[0x0][0xbf0] ;  /* 0x0002fc00000c7ab9 */ /* 0x000fe40000000a00 */
[----:B------:R-:W5:Y:S01]  /*20f60*/  LD.E.128 R60, desc[UR36][R60.64] ;  /* 0x000000243c3c7980 */ /* 0x000f62000c101d00 */
[----:B-1----:R-:W1:Y:S01]  /*20f70*/  @P2 LDC R3, c[0x0][0xcec] ;  /* 0x00033b00ff032b82 */ /* 0x002e620000000800 */
[----:B------:R-:W-:Y:S01]  /*20f80*/  IMAD R2, R218, 0x20, R215 ;  /* 0x00000020da027824 */ /* 0x000fe200078e02d7 */
[----:B------:R-:W-:Y:S01]  /*20f90*/  LOP3.LUT R76, R4, R5, RZ, 0x3c, !PT ;  /* 0x00000005044c7212 */ /* 0x000fe200078e3cff */
[----:B------:R-:W5:Y:S02]  /*20fa0*/  LD.E.128 R64, desc[UR36][R64.64] ;  /* 0x0000002440407980 */ /* 0x000f64000c101d00 */
[----:B------:R-:W-:Y:S01]  /*20fb0*/  VIADD R80, R2, UR58 ;  /* 0x0000003a02507c36 */ /* 0x000fe20008000000 */
[----:B------:R-:W-:Y:S01]  /*20fc0*/  UIMAD UR4, UR4, UR12, URZ ;  /* 0x0000000c040472a4 */ /* 0x000fe2000f8e023f */
[----:B------:R-:W5:Y:S02]  /*20fd0*/  LD.E.128 R68, desc[UR36][R68.64] ;  /* 0x0000002444447980 */ /* 0x000f64000c101d00 */
[----:B------:R-:W-:Y:S01]  /*20fe0*/  IMAD.MOV.U32 R5, RZ, RZ, R80 ;  /* 0x000000ffff057224 */ /* 0x000fe200078e0050 */
[----:B------:R-:W-:Y:S01]  /*20ff0*/  UIMAD UR4, UR8, UR13, UR4 ;  /* 0x0000000d080472a4 */ /* 0x000fe2000f8e0204 */
[----:B------:R-:W5:Y:S01]  /*21000*/  LD.E.128 R72, desc[UR36][R72.64] ;  /* 0x0000002448487980 */ /* 0x000f62000c101d00 */
[----:B------:R-:W-:-:S03]  /*21010*/  UIMAD.WIDE.U32 UR8, UR8, UR12, UR10 ;  /* 0x0000000c080872a5 */ /* 0x000fc6000f8e000a */
[----:B------:R-:W-:Y:S01]  /*21020*/  ULDC.64 UR10, c[0x0][0xbe0] ;  /* 0x0002f800000a7ab9 */ /* 0x000fe20000000a00 */
[----:B------:R-:W5:Y:S01]  /*21030*/  LD.E.128 R76, desc[UR36][R76.64] ;  /* 0x000000244c4c7980 */ /* 0x000f62000c101d00 */
[----:B-1----:R-:W-:Y:S01]  /*21040*/  @P2 IMAD.HI.U32 R2, R80, R3, RZ ;  /* 0x0000000350022227 */ /* 0x002fe200078e00ff */
[----:B------:R-:W-:Y:S01]  /*21050*/  UIADD3 UR4, UR9, UR4, URZ ;  /* 0x0000000409047290 */ /* 0x000fe2000fffe03f */
[----:B------:R-:W-:Y:S01]  /*21060*/  @!PT LDS RZ, [RZ] ;  /* 0x00000000fffff984 */ /* 0x000fe20000000800 */
[----:B------:R-:W-:Y:S01]  /*21070*/  @!PT LDS RZ, [RZ] ;  /* 0x00000000fffff984 */ /* 0x000fe20000000800 */
[----:B------:R-:W-:Y:S01]  /*21080*/  @!PT LDS RZ, [RZ] ;  /* 0x00000000fffff984 */ /* 0x000fe20000000800 */
[----:B------:R-:W-:Y:S01]  /*21090*/  @!PT LDS RZ, [RZ] ;  /* 0x00000000fffff984 */ /* 0x000fe20000000800 */
[----:B------:R1:W-:Y:S06]  /*210a0*/  MEMBAR.ALL.CTA ;  /* 0x0000000000007992 */ /* 0x0003ec0000008000 */
[----:B-1----:R-:W1:Y:S01]  /*210b0*/  FENCE.VIEW.ASYNC.S ;  /* 0x00000000000073c6 */ /* 0x002e620000000000 */
[----:B0-----:R-:W-:-:S04]  /*210c0*/  @P2 SHF.R.U32.HI R5, RZ, R21, R2 ;  /* 0x00000015ff052219 */ /* 0x001fc80000011602 */
[--C-:B------:R-:W-:Y:S01]  /*210d0*/  SHF.R.S32.HI R4, RZ, 0x1f, R5.reuse ;  /* 0x0000001fff047819 */ /* 0x100fe20000011405 */
[----:B------:R-:W-:Y:S02]  /*210e0*/  IMAD.MOV R21, RZ, RZ, -R5 ;  /* 0x000000ffff157224 */ /* 0x000fe400078e0a05 */
[----:B------:R-:W-:Y:S02]  /*210f0*/  IMAD.U32 R3, RZ, RZ, UR9 ;  /* 0x00000009ff037e24 */ /* 0x000fe4000f8e00ff */
[----:B------:R-:W-:Y:S02]  /*21100*/  IMAD R4, R4, UR10, RZ ;  /* 0x0000000a04047c24 */ /* 0x000fe4000f8e02ff */
[----:B------:R-:W-:Y:S02]  /*21110*/  IMAD R21, R20, R21, R80 ;  /* 0x0000001514157224 */ /* 0x000fe400078e0250 */
[----:B------:R-:W-:Y:S01]  /*21120*/  IMAD.U32 R2, RZ, RZ, UR8 ;  /* 0x00000008ff027e24 */ /* 0x000fe2000f8e00ff */
[----:B------:R-:W-:Y:S01]  /*21130*/  ULDC.64 UR8, c[0x0][0xbd8] ;  /* 0x0002f60000087ab9 */ /* 0x000fe20000000a00 */
[----:B------:R-:W-:-:S02]  /*21140*/  IMAD.U32 R3, RZ, RZ, UR4 ;  /* 0x00000004ff037e24 */ /* 0x000fc4000f8e00ff */
[C---:B------:R-:W-:Y:S01]  /*21150*/  IMAD R81, R5.reuse, UR11, R4 ;  /* 0x0000000b05517c24 */ /* 0x040fe2000f8e0204 */
[----:B------:R-:W-:Y:S01]  /*21160*/  SHF.R.S32.HI R4, RZ, 0x1f, R21 ;  /* 0x0000001fff047819 */ /* 0x000fe20000011415 */
[----:B------:R-:W-:-:S04]  /*21170*/  IMAD.WIDE.U32 R2, R5, UR10, R2 ;  /* 0x0000000a05027c25 */ /* 0x000fc8000f8e0002 */
[----:B------:R-:W-:Y:S02]  /*21180*/  IMAD.IADD R3, R3, 0x1, R81 ;  /* 0x0000000103037824 */ /* 0x000fe400078e0251 */
[----:B------:R-:W-:Y:S02]  /*21190*/  IMAD R4, R4, UR8, RZ ;  /* 0x0000000804047c24 */ /* 0x000fe4000f8e02ff */
[----:B------:R-:W-:Y:S02]  /*211a0*/  VIADD R85, R215, UR58 ;  /* 0x0000003ad7557c36 */ /* 0x000fe40008000000 */
[C---:B------:R-:W-:Y:S02]  /*211b0*/  IMAD R81, R21.reuse, UR9, R4 ;  /* 0x0000000915517c24 */ /* 0x040fe4000f8e0204 */
[----:B------:R-:W-:Y:S01]  /*211c0*/  IMAD.WIDE.U32 R2, R21, UR8, R2 ;  /* 0x0000000815027c25 */ /* 0x000fe2000f8e0002 */
[----:B------:R-:W-:Y:S01]  /*211d0*/  ISETP.GE.AND P2, PT, R85, R6, PT ;  /* 0x000000065500720c */ /* 0x000fe20003f46270 */
[----:B------:R-:W-:-:S02]  /*211e0*/  ULDC.64 UR8, c[0x0][0xb80] ;  /* 0x0002e00000087ab9 */ /* 0x000fc40000000a00 */
[----:B------:R-:W-:Y:S01]  /*211f0*/  VIADD R0, R0, 0x32420 ;  /* 0x0003242000007836 */ /* 0x000fe20000000000 */
[C---:B------:R-:W-:Y:S01]  /*21200*/  LEA R82, P3, R2.reuse, UR8, 0x1 ;  /* 0x0000000802527c11 */ /* 0x040fe2000f8608ff */
[----:B------:R-:W-:Y:S02]  /*21210*/  IMAD.IADD R3, R3, 0x1, R81 ;  /* 0x0000000103037824 */ /* 0x000fe400078e0251 */
[----:B------:R-:W-:Y:S01]  /*21220*/  VIADD R5, R85, 0x20 ;  /* 0x0000002055057836 */ /* 0x000fe20000000000 */
[----:B------:R-:W-:Y:S02]  /*21230*/  PRMT R0, RZ, 0x654, R0 ;  /* 0x00000654ff007816 */ /* 0x000fe40000000000 */
[----:B------:R-:W-:Y:S02]  /*21240*/  LEA.HI.X R83, R2, UR9, R3, 0x1, P3 ;  /* 0x0000000902537c11 */ /* 0x000fe400098f0c03 */
[-C--:B------:R-:W-:Y:S01]  /*21250*/  ISETP.GE.AND P1, PT, R5, R6.reuse, PT ;  /* 0x000000060500720c */ /* 0x080fe20003f26270 */
[----:B------:R-:W-:Y:S01]  /*21260*/  VIADD R5, R85, 0x40 ;  /* 0x0000004055057836 */ /* 0x000fe20000000000 */
[----:B-1----:R0:W-:Y:S01]  /*21270*/  SYNCS.ARRIVE.TRANS64.RED.A1T0 RZ, [R0+URZ], RZ ;  /* 0x000000ff00ff79a7 */ /* 0x0021e2000810043f */
[----:B------:R1:W2:Y:S01]  /*21280*/  SHFL.IDX PT, R80, R82, RZ, 0x181f ;  /* 0x00181fff52507589 */ /* 0x0002a200000e0000 */
[----:B------:R-:W-:Y:S02]  /*21290*/  BSSY B1, `(.L_x_3542) ;  /* 0x0000015000017945 */ /* 0x000fe40003800000 */
[----:B------:R-:W-:Y:S01]  /*212a0*/  ISETP.GE.AND P0, PT, R5, R6, PT ;  /* 0x000000060500720c */ /* 0x000fe20003f06270 */
[----:B0-----:R1:W0:Y:S01]  /*212b0*/  SHFL.IDX PT, R0, R83, RZ, 0x181f ;  /* 0x00181fff53007589 */ /* 0x00122200000e0000 */
[----:B------:R-:W-:Y:S11]  /*212c0*/  @P2 BRA `(.L_x_3543) ;  /* 0x0000000000442947 */ /* 0x000ff60003800000 */
[----:B------:R-:W-:Y:S02]  /*212d0*/  ULDC UR4, c[0x0][0xbc8] ;  /* 0x0002f20000047ab9 */ /* 0x000fe40000000800 */
[----:B------:R-:W-:Y:S02]  /*212e0*/  ISETP.GE.AND P5, PT, R18, UR4, PT ;  /* 0x0000000412007c0c */ /* 0x000fe4000bfa6270 */
[----:B------:R-:W-:Y:S02]  /*212f0*/  ISETP.GE.AND P4, PT, R176, UR4, PT ;  /* 0x00000004b0007c0c */ /* 0x000fe4000bf86270 */
[----:B------:R-:W-:Y:S02]  /*21300*/  ISETP.GE.AND P3, PT, R19, UR4, PT ;  /* 0x0000000413007c0c */ /* 0x000fe4000bf66270 */
[----:B------:R-:W-:-:S07]  /*21310*/  ISETP.GE.AND P2, PT, R177, UR4, PT ;  /* 0x00000004b1007c0c */ /* 0x000fce000bf46270 */
[----:B--2---:R-:W-:-:S04]  /*21320*/  @!P5 LEA R2, P6, R18, R80, 0x1 ;  /* 0x000000501202d211 */ /* 0x004fc800078c08ff */
[----:B0-----:R-:W-:Y:S02]  /*21330*/  @!P5 LEA.HI.X R3, R18, R0, R183, 0x1, P6 ;  /* 0x000000001203d211 */ /* 0x001fe400030f0cb7 */
        /* <DEDUP_REMOVED lines=10> */
.L_x_3543:
[----:B------:R-:W-:Y:S05]  /*213e0*/  BSYNC B1 ;  /* 0x0000000000017941 */ /* 0x000fea0003800000 */
.L_x_3542:
[----:B0-----:R0:W4:Y:S01]  /*213f0*/  SHFL.IDX PT, R0, R83, 0x1, 0x181f ;  /* 0x00381f0053007f89 */ /* 0x00112200000e0000 */
[----:B------:R-:W-:Y:S03]  /*21400*/  BSSY B1, `(.L_x_3544) ;  /* 0x0000014000017945 */ /* 0x000fe60003800000 */
[----:B---3-5:R0:W3:Y:S01]  /*21410*/  SHFL.IDX PT, R10, R82, 0x1, 0x181f ;  /* 0x00381f00520a7f89 */ /* 0x0280e200000e0000 */
[----:B------:R-:W-:Y:S05]  /*21420*/  @P1 BRA `(.L_x_3545) ;  /* 0x0000000000441947 */ /* 0x000fea0003800000 */
[----:B------:R-:W-:Y:S02]  /*21430*/  ULDC UR4, c[0x0][0xbc8] ;  /* 0x0002f20000047ab9 */ /* 0x000fe40000000800 */
[----:B------:R-:W-:Y:S02]  /*21440*/  ISETP.GE.AND P4, PT, R18, UR4, PT ;  /* 0x0000000412007c0c */ /* 0x000fe4000bf86270 */
[----:B------:R-:W-:Y:S02]  /*21450*/  ISETP.GE.AND P3, PT, R176, UR4, PT ;  /* 0x00000004b0007c0c */ /* 0x000fe4000bf66270 */
[----:B------:R-:W-:Y:S02]  /*21460*/  ISETP.GE.AND P2, PT, R19, UR4, PT ;  /* 0x0000000413007c0c */ /* 0x000fe4000bf46270 */
[----:B------:R-:W-:-:S07]  /*21470*/  ISETP.GE.AND P1, PT, R177, UR4, PT ;  /* 0x00000004b1007c0c */ /* 0x000fce000bf26270 */
[-C--:B---3--:R-:W-:Y:S02]  /*21480*/  @!P4 LEA R2, P6, R18, R10.reuse, 0x1 ;  /* 0x0000000a1202c211 */ /* 0x088fe400078c08ff */
[----:B------:R-:W-:Y:S02]  /*21490*/  @!P3 LEA R4, P5, R176, R10, 0x1 ;  /* 0x0000000ab004b211 */ /* 0x000fe400078a08ff */
[----:B----4-:R-:W-:Y:S02]  /*214a0*/  @!P4 LEA.HI.X R3, R18, R0, R183, 0x1, P6 ;  /* 0x000000001203c211 */ /* 0x010fe400030f0cb7 */
        /* <DEDUP_REMOVED lines=9> */
.L_x_3545:
[----:B------:R-:W-:Y:S05]  /*21540*/  BSYNC B1 ;  /* 0x0000000000017941 */ /* 0x000fea0003800000 */
.L_x_3544:
[----:B----4-:R4:W0:Y:S01]  /*21550*/  SHFL.IDX PT, R0, R83, 0x2, 0x181f ;  /* 0x00581f0053007f89 */ /* 0x01082200000e0000 */
[----:B------:R-:W-:Y:S03]  /*21560*/  BSSY B1, `(.L_x_3546) ;  /* 0x0000014000017945 */ /* 0x000fe60003800000 */
[----:B---3--:R4:W3:Y:S01]  /*21570*/  SHFL.IDX PT, R10, R82, 0x2, 0x181f ;  /* 0x00581f00520a7f89 */ /* 0x0088e200000e0000 */
[----:B------:R-:W-:Y:S05]  /*21580*/  @P0 BRA `(.L_x_3547) ;  /* 0x0000000000440947 */ /* 0x000fea0003800000 */
[----:B------:R-:W-:Y:S02]  /*21590*/  ULDC UR4, c[0x0][0xbc8] ;  /* 0x0002f20000047ab9 */ /* 0x000fe40000000800 */
[----:B------:R-:W-:Y:S02]  /*215a0*/  ISETP.GE.AND P3, PT, R18, UR4, PT ;  /* 0x0000000412007c0c */ /* 0x000fe4000bf66270 */
[----:B------:R-:W-:Y:S02]  /*215b0*/  ISETP.GE.AND P2, PT, R176, UR4, PT ;  /* 0x00000004b0007c0c */ /* 0x000fe4000bf46270 */
[----:B------:R-:W-:Y:S02]  /*215c0*/  ISETP.GE.AND P1, PT, R19, UR4, PT ;  /* 0x0000000413007c0c */ /* 0x000fe4000bf26270 */
[----:B------:R-:W-:-:S07]  /*215d0*/  ISETP.GE.AND P0, PT, R177, UR4, PT ;  /* 0x00000004b1007c0c */ /* 0x000fce000bf06270 */
[-C--:B---3--:R-:W-:Y:S02]  /*215e0*/  @!P3 LEA R2, P6, R18, R10.reuse, 0x1 ;  /* 0x0000000a1202b211 */ /* 0x088fe400078c08ff */
[-C--:B------:R-:W-:Y:S02]  /*215f0*/  @!P2 LEA R4, P5, R176, R10.reuse, 0x1 ;  /* 0x0000000ab004a211 */ /* 0x080fe400078a08ff */
[----:B------:R-:W-:Y:S02]  /*21600*/  @!P1 LEA R8, P4, R19, R10, 0x1 ;  /* 0x0000000a13089211 */ /* 0x000fe400078808ff */
[----:B0-----:R-:W-:Y:S02]  /*21610*/  @!P3 LEA.HI.X R3, R18, R0, R183, 0x1, P6 ;  /* 0x000000001203b211 */ /* 0x001fe400030f0cb7 */
        /* <DEDUP_REMOVED lines=8> */
.L_x_3547:
[----:B------:R-:W-:Y:S05]  /*216a0*/  BSYNC B1 ;  /* 0x0000000000017941 */ /* 0x000fea0003800000 */
.L_x_3546:
[----:B0-----:R-:W-:Y:S01]  /*216b0*/  VIADD R3, R85, 0x60 ;  /* 0x0000006055037836 */ /* 0x001fe20000000000 */
[----:B-1--4-:R-:W0:Y:S04]  /*216c0*/  SHFL.IDX PT, R83, R83, 0x3, 0x181f ;  /* 0x00781f0053537f89 */ /* 0x012e2800000e0000 */
[----:B------:R-:W-:Y:S01]  /*216d0*/  ISETP.GE.AND P0, PT, R3, R6, PT ;  /* 0x000000060300720c */ /* 0x000fe20003f06270 */
[----:B------:R-:W1:-:S12]  /*216e0*/  SHFL.IDX PT, R82, R82, 0x3, 0x181f ;  /* 0x00781f0052527f89 */ /* 0x000e5800000e0000 */
[----:B------:R-:W-:Y:S05]  /*216f0*/  @P0 BRA `(.L_x_3548) ;  /* 0x0000002800400947 */ /* 0x000fea0003800000 */
[----:B------:R-:W-:Y:S02]  /*21700*/  ULDC UR4, c[0x0][0xbc8] ;  /* 0x0002f20000047ab9 */ /* 0x000fe40000000800 */
[----:B------:R-:W-:Y:S02]  /*21710*/  ISETP.GE.AND P3, PT, R18, UR4, PT ;  /* 0x0000000412007c0c */ /* 0x000fe4000bf66270 */
[----:B------:R-:W-:Y:S02]  /*21720*/  ISETP.GE.AND P4, PT, R176, UR4, PT ;  /* 0x00000004b0007c0c */ /* 0x000fe4000bf86270 */
[----:B------:R-:W-:-:S09]  /*21730*/  ISETP.GE.AND P5, PT, R19, UR4, PT ;  /* 0x0000000413007c0c */ /* 0x000fd2000bfa6270 */
[-C--:B-1----:R-:W-:Y:S02]  /*21740*/  @!P3 LEA R2, P0, R18, R82.reuse, 0x1 ;  /* 0x000000521202b211 */ /* 0x082fe400078008ff */
[-C--:B------:R-:W-:Y:S02]  /*21750*/  @!P4 LEA R4, P1, R176, R82.reuse, 0x1 ;  /* 0x00000052b004c211 */ /* 0x080fe400078208ff */
[C---:B------:R-:W-:Y:S02]  /*21760*/  @!P5 LEA R8, P2, R19.reuse, R82, 0x1 ;  /* 0x000000521308d211 */ /* 0x040fe400078408ff */
[-C--:B0-----:R-:W-:Y:S02]  /*21770*/  @!P3 LEA.HI.X R3, R18, R83.reuse, R183, 0x1, P0 ;  /* 0x000000531203b211 */ /* 0x081fe400000f0cb7 */
[-C--:B------:R-:W-:Y:S02]  /*21780*/  @!P4 LEA.HI.X R5, R176, R83.reuse, R182, 0x1, P1 ;  /* 0x00000053b005c211 */ /* 0x080fe400008f0cb6 */
[----:B------:R-:W-:Y:S01]  /*21790*/  @!P5 LEA.HI.X R9, R19, R83, R181, 0x1, P2 ;  /* 0x000000531309d211 */ /* 0x000fe200010f0cb5 */
        /* <DEDUP_REMOVED lines=9> */
.L_x_3541:
[----:B------:R1:W5:Y:S01]  /*21830*/  LDL R50, [R1+0x4ac] ;  /* 0x0004ac0001327983 */ /* 0x0003620000100800 */
[----:B------:R-:W-:Y:S01]  /*21840*/  ULDC.64 UR12, c[0x0][0xc08] ;  /* 0x00030200000c7ab9 */ /* 0x000fe20000000a00 */
[----:B------:R-:W2:Y:S02]  /*21850*/  @P2 LDC R2, c[0x0][0xcec] ;  /* 0x00033b00ff022b82 */ /* 0x000ea40000000800 */
[----:B------:R1:W5:Y:S04]  /*21860*/  LDL R49, [R1+0x4a8] ;  /* 0x0004a80001317983 */ /* 0x0003680000100800 */
        /* <DEDUP_REMOVED lines=24> */
[----:B------:R1:W5:Y:S01]  /*219f0*/  LDL R24, [R1+0x444] ;  /* 0x0004440001187983 */ /* 0x0003620000100800 */
[----:B------:R-:W-:Y:S01]  /*21a00*/  UIMAD UR9, UR14, UR12, URZ ;  /* 0x0000000c0e0972a4 */ /* 0x000fe2000f8e023f */
[----:B------:R-:W3:Y:S01]  /*21a10*/  @P2 LDC R3, c[0x0][0xcf0] ;  /* 0x00033c00ff032b82 */ /* 0x000ee20000000800 */
[----:B------:R-:W-:Y:S01]  /*21a20*/  UIMAD.WIDE.U32 UR10, UR4, UR12, URZ ;  /* 0x0000000c040a72a5 */ /* 0x000fe2000f8e003f */
[----:B--2---:R-:W-:Y:S01]  /*21a30*/  @P2 IMAD.HI.U32 R2, R21, R2, RZ ;  /* 0x0000000215022227 */ /* 0x004fe200078e00ff */
[----:B------:R-:W-:Y:S01]  /*21a40*/  UIMAD UR9, UR4, UR13, UR9 ;  /* 0x0000000d040972a4 */ /* 0x000fe2000f8e0209 */
[----:B------:R-:W-:Y:S01]  /*21a50*/  BSSY B1, `(.L_x_3549) ;  /* 0x00000ca000017945 */ /* 0x000fe20003800000 */
[----:B------:R-:W-:Y:S01]  /*21a60*/  USHF.R.S32.HI UR4, URZ, 0x1f, UR8 ;  /* 0x0000001f3f047899 */ /* 0x000fe20008011408 */
[----:B0-----:R-:W-:Y:S01]  /*21a70*/  IMAD.MOV.U32 R5, RZ, RZ, R21 ;  /* 0x000000ffff057224 */ /* 0x001fe200078e0015 */
[----:B------:R-:W-:Y:S01]  /*21a80*/  UIADD3 UR11, UR11, UR9, URZ ;  /* 0x000000090b0b7290 */ /* 0x000fe2000fffe03f */
[----:B------:R-:W-:-:S03]  /*21a90*/  ULDC.64 UR12, c[0x0][0xc38] ;  /* 0x00030e00000c7ab9 */ /* 0x000fc60000000a00 */
[----:B------:R-:W-:-:S04]  /*21aa0*/  UIMAD.WIDE.U32 UR10, UR60, UR12, UR10 ;  /* 0x0000000c3c0a72a5 */ /* 0x000fc8000f8e000a */
[----:B------:R-:W-:-:S03]  /*21ab0*/  UIMAD UR11, UR60, UR13, UR11 ;  /* 0x0000000d3c0b72a4 */ /* 0x000fc6000f8e020b */
[----:B------:R-:W-:Y:S02]  /*21ac0*/  ULDC.64 UR12, c[0x0][0xc40] ;  /* 0x00031000000c7ab9 */ /* 0x000fe40000000a00 */
[----:B------:R-:W-:-:S04]  /*21ad0*/  UIMAD UR4, UR4, UR12, URZ ;  /* 0x0000000c040472a4 */ /* 0x000fc8000f8e023f */
[----:B------:R-:W-:Y:S01]  /*21ae0*/  UIMAD UR4, UR8, UR13, UR4 ;  /* 0x0000000d080472a4 */ /* 0x000fe2000f8e0204 */
[----:B---3--:R-:W-:Y:S01]  /*21af0*/  @P2 SHF.R.U32.HI R5, RZ, R3, R2 ;  /* 0x00000003ff052219 */ /* 0x008fe20000011602 */
[----:B------:R-:W-:-:S03]  /*21b00*/  UIMAD.WIDE.U32 UR8, UR8, UR12, UR10 ;  /* 0x0000000c080872a5 */ /* 0x000fc6000f8e000a */
[----:B------:R-:W-:Y:S01]  /*21b10*/  ULDC.64 UR10, c[0x0][0xc48] ;  /* 0x00031200000a7ab9 */ /* 0x000fe20000000a00 */
[----:B------:R-:W-:Y:S01]  /*21b20*/  UIADD3 UR9, UR9, UR4, URZ ;  /* 0x0000000409097290 */ /* 0x000fe2000fffe03f */
[--C-:B------:R-:W-:Y:S01]  /*21b30*/  SHF.R.S32.HI R2, RZ, 0x1f, R5.reuse ;  /* 0x0000001fff027819 */ /* 0x100fe20000011405 */
[----:B------:R-:W-:Y:S02]  /*21b40*/  IMAD.MOV R9, RZ, RZ, -R5 ;  /* 0x000000ffff097224 */ /* 0x000fe400078e0a05 */
[----:B------:R-:W-:Y:S02]  /*21b50*/  UIMAD.WIDE.U32 UR8, UR61, UR10, UR8 ;  /* 0x0000000a3d0872a5 */ /* 0x000fe4000f8e0008 */
[----:B------:R-:W-:Y:S02]  /*21b60*/  IMAD R9, R20, R9, R21 ;  /* 0x0000000914097224 */ /* 0x000fe400078e0215 */
[----:B------:R-:W-:Y:S02]  /*21b70*/  UIMAD UR61, UR61, UR11, UR9 ;  /* 0x0000000b3d3d72a4 */ /* 0x000fe4000f8e0209 */
[----:B------:R-:W-:Y:S01]  /*21b80*/  IMAD.U32 R3, RZ, RZ, UR9 ;  /* 0x00000009ff037e24 */ /* 0x000fe2000f8e00ff */
[----:B------:R-:W-:-:S02]  /*21b90*/  ULDC.64 UR10, c[0x0][0xc30] ;  /* 0x00030c00000a7ab9 */ /* 0x000fc40000000a00 */
[----:B------:R-:W-:Y:S02]  /*21ba0*/  IMAD R4, R2, UR10, RZ ;  /* 0x0000000a02047c24 */ /* 0x000fe4000f8e02ff */
[----:B------:R-:W-:Y:S01]  /*21bb0*/  IMAD.U32 R2, RZ, RZ, UR8 ;  /* 0x00000008ff027e24 */ /* 0x000fe2000f8e00ff */
[----:B------:R-:W-:Y:S01]  /*21bc0*/  ULDC.64 UR8, c[0x0][0xc28] ;  /* 0x00030a0000087ab9 */ /* 0x000fe20000000a00 */
[----:B------:R-:W-:Y:S02]  /*21bd0*/  IMAD.U32 R3, RZ, RZ, UR61 ;  /* 0x0000003dff037e24 */ /* 0x000fe4000f8e00ff */
[C---:B------:R-:W-:Y:S01]  /*21be0*/  IMAD R11, R5.reuse, UR11, R4 ;  /* 0x0000000b050b7c24 */ /* 0x040fe2000f8e0204 */
[----:B------:R-:W-:Y:S01]  /*21bf0*/  SHF.R.S32.HI R4, RZ, 0x1f, R9 ;  /* 0x0000001fff047819 */ /* 0x000fe20000011409 */
[----:B------:R-:W-:-:S04]  /*21c00*/  IMAD.WIDE.U32 R2, R5, UR10, R2 ;  /* 0x0000000a05027c25 */ /* 0x000fc8000f8e0002 */
[----:B------:R-:W-:Y:S02]  /*21c10*/  IMAD R4, R4, UR8, RZ ;  /* 0x0000000804047c24 */ /* 0x000fe4000f8e02ff */
[----:B------:R-:W-:Y:S02]  /*21c20*/  IMAD.IADD R3, R3, 0x1, R11 ;  /* 0x0000000103037824 */ /* 0x000fe400078e020b */
[C---:B------:R-:W-:Y:S02]  /*21c30*/  IMAD R5, R9.reuse, UR9, R4 ;  /* 0x0000000909057c24 */ /* 0x040fe4000f8e0204 */
[----:B------:R-:W-:Y:S01]  /*21c40*/  IMAD.WIDE.U32 R2, R9, UR8, R2 ;  /* 0x0000000809027c25 */ /* 0x000fe2000f8e0002 */
[----:B------:R-:W-:-:S03]  /*21c50*/  ULDC.64 UR8, c[0x0][0xc00] ;  /* 0x0003000000087ab9 */ /* 0x000fc60000000a00 */
[----:B------:R-:W-:Y:S01]  /*21c60*/  VIADD R4, R0, 0x32420 ;  /* 0x0003242000047836 */ /* 0x000fe20000000000 */
[----:B------:R-:W-:Y:S01]  /*21c70*/  LEA R0, P1, R2, UR8, 0x2 ;  /* 0x0000000802007c11 */ /* 0x000fe2000f8210ff */
[----:B------:R-:W-:-:S03]  /*21c80*/  IMAD.IADD R3, R3, 0x1, R5 ;  /* 0x0000000103037824 */ /* 0x000fc600078e0205 */
[----:B------:R-:W-:Y:S01]  /*21c90*/  PRMT R4, RZ, 0x654, R4 ;  /* 0x00000654ff047816 */ /* 0x000fe20000000004 */
[----:B------:R1:W0:Y:S01]  /*21ca0*/  SHFL.IDX PT, R10, R0, RZ, 0x1c1f ;  /* 0x001c1fff000a7589 */ /* 0x00022200000e0000 */
[----:B------:R-:W-:Y:S02]  /*21cb0*/  LEA.HI.X R6, R2, UR9, R3, 0x2, P1 ;  /* 0x0000000902067c11 */ /* 0x000fe400088f1403 */
[----:B------:R1:W-:Y:S03]  /*21cc0*/  SYNCS.ARRIVE.TRANS64.RED.A1T0 RZ, [R4+URZ], RZ ;  /* 0x000000ff04ff79a7 */ /* 0x0003e6000810043f */
[----:B------:R1:W2:Y:S01]  /*21cd0*/  SHFL.IDX PT, R11, R6, RZ, 0x1c1f ;  /* 0x001c1fff060b7589 */ /* 0x0002a200000e0000 */
[----:B------:R-:W-:Y:S05]  /*21ce0*/  @P3 BRA `(.L_x_3550) ;  /* 0x0000000800803947 */ /* 0x000fea0003800000 */
[----:B------:R-:W-:Y:S02]  /*21cf0*/  ULDC UR4, c[0x0][0xbc8] ;  /* 0x0002f20000047ab9 */ /* 0x000fe40000000800 */
[----:B------:R-:W-:-:S13]  /*21d00*/  ISETP.GE.AND P1, PT, R179, UR4, PT ;  /* 0x00000004b3007c0c */ /* 0x000fda000bf26270 */
[----:B------:R-:W3:Y:S01]  /*21d10*/  @!P1 LDL.64 R20, [R1+0x240] ;  /* 0x0002400001149983 */ /* 0x000ee20000100a00 */
[----:B------:R-:W-:Y:S01]  /*21d20*/  ISETP.GE.AND P2, PT, R212, UR4, PT ;  /* 0x00000004d4007c0c */ /* 0x000fe2000bf46270 */
[----:B0-2---:R-:W-:-:S05]  /*21d30*/  @!P1 IMAD.WIDE R2, R179, 0x4, R10 ;  /* 0x00000004b3029825 */ /* 0x005fca00078e020a */
[----:B---3--:R0:W-:Y:S07]  /*21d40*/  @!P1 ST.E.64 desc[UR36][R2.64], R20 ;  /* 0x0000001402009985 */ /* 0x0081ee000c101b24 */
[----:B-1----:R-:W2:Y:S01]  /*21d50*/  @!P2 LDL.64 R4, [R1+0x250] ;  /* 0x000250000104a983 */ /* 0x002ea20000100a00 */
[----:B------:R-:W-:Y:S02]  /*21d60*/  ISETP.GE.AND P1, PT, R211, UR4, PT ;  /* 0x00000004d3007c0c */ /* 0x000fe4000bf26270 */
[----:B------:R-:W-:-:S04]  /*21d70*/  @!P2 LEA R12, P3, R212, R10, 0x2 ;  /* 0x0000000ad40ca211 */ /* 0x000fc800078610ff */
[----:B-----5:R-:W-:-:S05]  /*21d80*/  @!P2 LEA.HI.X R13, R212, R11, R50, 0x2, P3 ;  /* 0x0000000bd40da211 */ /* 0x020fca00018f1432 */
[----:B--2---:R1:W-:Y:S04]  /*21d90*/  @!P2 ST.E.64 desc[UR36][R12.64], R4 ;  /* 0x000000040c00a985 */ /* 0x0043e8000c101b24 */
[----:B------:R-:W2:Y:S01]  /*21da0*/  @!P1 LDL.64 R8, [R1+0x260] ;  /* 0x0002600001089983 */ /* 0x000ea20000100a00 */
[----:B------:R-:W-:Y:S02]  /*21db0*/  ISETP.GE.AND P2, PT, R210, UR4, PT ;  /* 0x00000004d2007c0c */ /* 0x000fe4000bf46270 */
[----:B------:R-:W-:-:S04]  /*21dc0*/  @!P1 LEA R14, P3, R211, R10, 0x2 ;  /* 0x0000000ad30e9211 */ /* 0x000fc800078610ff */
[----:B------:R-:W-:-:S05]  /*21dd0*/  @!P1 LEA.HI.X R15, R211, R11, R49, 0x2, P3 ;  /* 0x0000000bd30f9211 */ /* 0x000fca00018f1431 */
[----:B--2---:R2:W-:Y:S04]  /*21de0*/  @!P1 ST.E.64 desc[UR36][R14.64], R8 ;  /* 0x000000080e009985 */ /* 0x0045e8000c101b24 */
[----:B0-----:R-:W3:Y:S01]  /*21df0*/  @!P2 LDL.64 R2, [R1+0x270] ;  /* 0x000270000102a983 */ /* 0x001ee20000100a00 */
[----:B------:R-:W-:Y:S02]  /*21e00*/  ISETP.GE.AND P1, PT, R209, UR4, PT ;  /* 0x00000004d1007c0c */ /* 0x000fe4000bf26270 */
[----:B------:R-:W-:-:S04]  /*21e10*/  @!P2 LEA R20, P3, R210, R10, 0x2 ;  /* 0x0000000ad214a211 */ /* 0x000fc800078610ff */
[----:B------:R-:W-:-:S05]  /*21e20*/  @!P2 LEA.HI.X R21, R210, R11, R48, 0x2, P3 ;  /* 0x0000000bd215a211 */ /* 0x000fca00018f1430 */
[----:B---3--:R0:W-:Y:S04]  /*21e30*/  @!P2 ST.E.64 desc[UR36][R20.64], R2 ;  /* 0x000000021400a985 */ /* 0x0081e8000c101b24 */
[----:B-1----:R-:W3:Y:S01]  /*21e40*/  @!P1 LDL.64 R4, [R1+0x280] ;  /* 0x0002800001049983 */ /* 0x002ee20000100a00 */
[----:B------:R-:W-:Y:S02]  /*21e50*/  ISETP.GE.AND P2, PT, R208, UR4, PT ;  /* 0x00000004d0007c0c */ /* 0x000fe4000bf46270 */
[----:B------:R-:W-:-:S04]  /*21e60*/  @!P1 LEA R12, P3, R209, R10, 0x2 ;  /* 0x0000000ad10c9211 */ /* 0x000fc800078610ff */
[----:B------:R-:W-:-:S05]  /*21e70*/  @!P1 LEA.HI.X R13, R209, R11, R47, 0x2, P3 ;  /* 0x0000000bd10d9211 */ /* 0x000fca00018f142f */
[----:B---3--:R1:W-:Y:S04]  /*21e80*/  @!P1 ST.E.64 desc[UR36][R12.64], R4 ;  /* 0x000000040c009985 */ /* 0x0083e8000c101b24 */
[----:B--2---:R-:W2:Y:S01]  /*21e90*/  @!P2 LDL.64 R8, [R1+0x290] ;  /* 0x000290000108a983 */ /* 0x004ea20000100a00 */
        /* <DEDUP_REMOVED lines=124> */
[----:B0-----:R-:W2:Y:S01]  /*22660*/  @!P1 LDL.64 R2, [R1+0x420] ;  /* 0x0004200001029983 */ /* 0x001ea20000100a00 */
[----:B------:R-:W-:Y:S02]  /*22670*/  ISETP.GE.AND P2, PT, R213, UR4, PT ;  /* 0x00000004d5007c0c */ /* 0x000fe4000bf46270 */
[----:B------:R-:W-:-:S04]  /*22680*/  @!P1 LEA R20, P3, R214, R10, 0x2 ;  /* 0x0000000ad6149211 */ /* 0x000fc800078610ff */
[----:B------:R-:W-:-:S05]  /*22690*/  @!P1 LEA.HI.X R21, R214, R11, R227, 0x2, P3 ;  /* 0x0000000bd6159211 */ /* 0x000fca00018f14e3 */
[----:B--2---:R3:W-:Y:S04]  /*226a0*/  @!P1 ST.E.64 desc[UR36][R20.64], R2 ;  /* 0x0000000214009985 */ /* 0x0047e8000c101b24 */
[----:B-1----:R-:W2:Y:S01]  /*226b0*/  @!P2 LDL.64 R4, [R1+0x430] ;  /* 0x000430000104a983 */ /* 0x002ea20000100a00 */
[----:B------:R-:W-:-:S04]  /*226c0*/  @!P2 LEA R10, P1, R213, R10, 0x2 ;  /* 0x0000000ad50aa211 */ /* 0x000fc800078210ff */
[----:B------:R-:W-:-:S05]  /*226d0*/  @!P2 LEA.HI.X R11, R213, R11, R219, 0x2, P1 ;  /* 0x0000000bd50ba211 */ /* 0x000fca00008f14db */
[----:B--2---:R3:W-:Y:S04]  /*226e0*/  @!P2 ST.E.64 desc[UR36][R10.64], R4 ;  /* 0x000000040a00a985 */ /* 0x0047e8000c101b24 */
.L_x_3550:
[----:B------:R-:W-:Y:S05]  /*226f0*/  BSYNC B1 ;  /* 0x0000000000017941 */ /* 0x000fea0003800000 */
.L_x_3549:
[----:B--23--:R4:W2:Y:S04]  /*22700*/  SHFL.IDX PT, R11, R6, 0x1, 0x1c1f ;  /* 0x003c1f00060b7f89 */ /* 0x00c8a800000e0000 */
[----:B0-----:R4:W0:Y:S01]  /*22710*/  SHFL.IDX PT, R10, R0, 0x1, 0x1c1f ;  /* 0x003c1f00000a7f89 */ /* 0x00182200000e0000 */
[----:B------:R-:W-:Y:S05]  /*22720*/  @P0 BRA `(.L_x_3548) ;  /* 0x0000001800340947 */ /* 0x000fea0003800000 */
[----:B-1--4-:R-:W1:Y:S02]  /*22730*/  LDC R0, c[0x0][0xbc8] ;  /* 0x0002f200ff007b82 */ /* 0x012e640000000800 */
[----:B-1----:R-:W-:-:S13]  /*22740*/  ISETP.GE.AND P0, PT, R179, R0, PT ;  /* 0x00000000b300720c */ /* 0x002fda0003f06270 */
[----:B------:R-:W3:Y:S01]  /*22750*/  @!P0 LDL.64 R20, [R1+0x248] ;  /* 0x0002480001148983 */ /* 0x000ee20000100a00 */
[-C--:B------:R-:W-:Y:S01]  /*22760*/  ISETP.GE.AND P1, PT, R212, R0.reuse, PT ;  /* 0x00000000d400720c */ /* 0x080fe20003f26270 */
[----:B0-2---:R-:W-:Y:S01]  /*22770*/  @!P0 IMAD.WIDE R2, R179, 0x4, R10 ;  /* 0x00000004b3028825 */ /* 0x005fe200078e020a */
[----:B------:R-:W-:-:S04]  /*22780*/  ISETP.GE.AND P2, PT, R211, R0, PT ;  /* 0x00000000d300720c */ /* 0x000fc80003f46270 */
[----:B---3--:R0:W-:Y:S07]  /*22790*/  @!P0 ST.E.64 desc[UR36][R2.64], R20 ;  /* 0x0000001402008985 */ /* 0x0081ee000c101b24 */
[----:B------:R-:W2:Y:S01]  /*227a0*/  @!P1 LDL.64 R4, [R1+0x258] ;  /* 0x0002580001049983 */ /* 0x000ea20000100a00 */
[----:B------:R-:W-:-:S04]  /*227b0*/  @!P1 LEA R12, P0, R212, R10, 0x2 ;  /* 0x0000000ad40c9211 */ /* 0x000fc800078010ff */
[----:B-----5:R-:W-:Y:S02]  /*227c0*/  @!P1 LEA.HI.X R13, R212, R11, R50, 0x2, P0 ;  /* 0x0000000bd40d9211 */ /* 0x020fe400000f1432 */
[----:B------:R-:W-:-:S03]  /*227d0*/  @!P2 LEA R14, P0, R211, R10, 0x2 ;  /* 0x0000000ad30ea211 */ /* 0x000fc600078010ff */
[----:B--2---:R1:W-:Y:S04]  /*227e0*/  @!P1 ST.E.64 desc[UR36][R12.64], R4 ;  /* 0x000000040c009985 */ /* 0x0043e8000c101b24 */
[----:B------:R-:W2:Y:S01]  /*227f0*/  @!P2 LDL.64 R8, [R1+0x268] ;  /* 0x000268000108a983 */ /* 0x000ea20000100a00 */
[----:B------:R-:W-:Y:S02]  /*22800*/  ISETP.GE.AND P1, PT, R210, R0, PT ;  /* 0x00000000d200720c */ /* 0x000fe40003f26270 */
[----:B------:R-:W-:-:S05]  /*22810*/  @!P2 LEA.HI.X R15, R211, R11, R49, 0x2, P0 ;  /* 0x0000000bd30fa211 */ /* 0x000fca00000f1431 */
[----:B--2---:R2:W-:Y:S06]  /*22820*/  @!P2 ST.E.64 desc[UR36][R14.64], R8 ;  /* 0x000000080e00a985 */ /* 0x0045ec000c101b24 */
[----:B0-----:R-:W3:Y:S01]  /*22830*/  @!P1 LDL.64 R2, [R1+0x278] ;  /* 0x0002780001029983 */ /* 0x001ee20000100a00 */
[----:B------:R-:W-:Y:S02]  /*22840*/  ISETP.GE.AND P2, PT, R209, R0, PT ;  /* 0x00000000d100720c */ /* 0x000fe40003f46270 */
[----:B------:R-:W-:-:S04]  /*22850*/  @!P1 LEA R20, P0, R210, R10, 0x2 ;  /* 0x0000000ad2149211 */ /* 0x000fc800078010ff */
[----:B------:R-:W-:-:S05]  /*22860*/  @!P1 LEA.HI.X R21, R210, R11, R48, 0x2, P0 ;  /* 0x0000000bd2159211 */ /* 0x000fca00000f1430 */
[----:B---3--:R0:W-:Y:S04]  /*22870*/  @!P1 ST.E.64 desc[UR36][R20.64], R2 ;  /* 0x0000000214009985 */ /* 0x0081e8000c101b24 */
[----:B-1----:R-:W3:Y:S01]  /*22880*/  @!P2 LDL.64 R4, [R1+0x288] ;  /* 0x000288000104a983 */ /* 0x002ee20000100a00 */
[----:B------:R-:W-:Y:S02]  /*22890*/  ISETP.GE.AND P1, PT, R208, R0, PT ;  /* 0x00000000d000720c */ /* 0x000fe40003f26270 */
[----:B------:R-:W-:-:S04]  /*228a0*/  @!P2 LEA R12, P0, R209, R10, 0x2 ;  /* 0x0000000ad10ca211 */ /* 0x000fc800078010ff */
[----:B------:R-:W-:-:S05]  /*228b0*/  @!P2 LEA.HI.X R13, R209, R11, R47, 0x2, P0 ;  /* 0x0000000bd10da211 */ /* 0x000fca00000f142f */
[----:B---3--:R1:W-:Y:S04]  /*228c0*/  @!P2 ST.E.64 desc[UR36][R12.64], R4 ;  /* 0x000000040c00a985 */ /* 0x0083e8000c101b24 */
[----:B--2---:R-:W2:Y:S01]  /*228d0*/  @!P1 LDL.64 R8, [R1+0x298] ;  /* 0x0002980001089983 */ /* 0x004ea20000100a00 */
[----:B------:R-:W-:Y:S02]  /*228e0*/  ISETP.GE.AND P2, PT, R207, R0, PT ;  /* 0x00000000cf00720c */ /* 0x000fe40003f46270 */
[----:B------:R-:W-:-:S04]  /*228f0*/  @!P1 LEA R14, P0, R208, R10, 0x2 ;  /* 0x0000000ad00e9211 */ /* 0x000fc800078010ff */
[----:B------:R-:W-:-:S05]  /*22900*/  @!P1 LEA.HI.X R15, R208, R11, R46, 0x2, P0 ;  /* 0x0000000bd00f9211 */ /* 0x000fca00000f142e */
[----:B--2---:R2:W-:Y:S04]  /*22910*/  @!P1 ST.E.64 desc[UR36][R14.64], R8 ;  /* 0x000000080e009985 */ /* 0x0045e8000c101b24 */
        /* <DEDUP_REMOVED lines=113> */
[----:B------:R-:W-:-:S07]  /*23030*/  @!P2 LEA.HI.X R13, R185, R11, R229, 0x2, P0 ;  /* 0x0000000bb90da211 */ /* 0x000fce00000f14e5 */
[C---:B--2---:R-:W-:Y:S01]  /*23040*/  @!P1 LEA R14, P0, R184.reuse, R10, 0x2 ;  /* 0x0000000ab80e9211 */ /* 0x044fe200078010ff */
[----:B---3--:R0:W-:Y:S04]  /*23050*/  @!P2 ST.E.64 desc[UR36][R12.64], R4 ;  /* 0x000000040c00a985 */ /* 0x0081e8000c101b24 */
[----:B------:R-:W2:Y:S01]  /*23060*/  @!P1 LDL.64 R8, [R1+0x418] ;  /* 0x0004180001089983 */ /* 0x000ea20000100a00 */
[----:B------:R-:W-:Y:S01]  /*23070*/  @!P1 LEA.HI.X R15, R184, R11, R228, 0x2, P0 ;  /* 0x0000000bb80f9211 */ /* 0x000fe200000f14e4 */
[----:B------:R-:W-:Y:S01]  /*23080*/  BSSY B1, `(.L_x_3551) ;  /* 0x0000009000017945 */ /* 0x000fe20003800000 */
[----:B------:R-:W-:-:S03]  /*23090*/  ISETP.GE.AND P0, PT, R214, R0, PT ;  /* 0x00000000d600720c */ /* 0x000fc60003f06270 */
[----:B--2---:R0:W-:Y:S01]  /*230a0*/  @!P1 ST.E.64 desc[UR36][R14.64], R8 ;  /* 0x000000080e009985 */ /* 0x0041e2000c101b24 */
[----:B------:R-:W-:-:S09]  /*230b0*/  ISETP.GE.AND P1, PT, R213, R0, PT ;  /* 0x00000000d500720c */ /* 0x000fd20003f26270 */
[----:B------:R-:W-:Y:S05]  /*230c0*/  @P0 BRA `(.L_x_3552) ;  /* 0x0000000000100947 */ /* 0x000fea0003800000 */
[----:B0-----:R-:W2:Y:S01]  /*230d0*/  LDL.64 R4, [R1+0x428] ;  /* 0x0004280001047983 */ /* 0x001ea20000100a00 */
[----:B------:R-:W-:-:S04]  /*230e0*/  LEA R2, P0, R214, R10, 0x2 ;  /* 0x0000000ad6027211 */ /* 0x000fc800078010ff */
[----:B------:R-:W-:-:S05]  /*230f0*/  LEA.HI.X R3, R214, R11, R227, 0x2, P0 ;  /* 0x0000000bd6037211 */ /* 0x000fca00000f14e3 */
[----:B--2---:R1:W-:Y:S04]  /*23100*/  ST.E.64 desc[UR36][R2.64], R4 ;  /* 0x0000000402007985 */ /* 0x0043e8000c101b24 */
.L_x_3552:
[----:B------:R-:W-:Y:S05]  /*23110*/  BSYNC B1 ;  /* 0x0000000000017941 */ /* 0x000fea0003800000 */
.L_x_3551:
[----:B------:R-:W-:Y:S05]  /*23120*/  @P1 BRA `(.L_x_3548) ;  /* 0x0000000c00b41947 */ /* 0x000fea0003800000 */
[----:B01----:R-:W2:Y:S01]  /*23130*/  LDL.64 R4, [R1+0x438] ;  /* 0x0004380001047983 */ /* 0x003ea20000100a00 */
[----:B------:R-:W-:-:S04]  /*23140*/  LEA R2, P0, R213, R10, 0x2 ;  /* 0x0000000ad5027211 */ /* 0x000fc800078010ff */
[----:B------:R-:W-:-:S05]  /*23150*/  LEA.HI.X R3, R213, R11, R219, 0x2, P0 ;  /* 0x0000000bd5037211 */ /* 0x000fca00000f14db */
[----:B--2---:R0:W-:Y:S01]  /*23160*/  ST.E.64 desc[UR36][R2.64], R4 ;  /* 0x0000000402007985 */ /* 0x0041e2000c101b24 */
[----:B------:R-:W-:Y:S05]  /*23170*/  BRA `(.L_x_3548) ;  /* 0x0000000c00a07947 */ /* 0x000fea0003800000 */
.L_x_3539:
[----:B------:R-:W-:Y:S01]  /*23180*/  R2UR UR4, R216 ;  /* 0x00000000d80472ca */ /* 0x000fe200000e0000 */
[----:B------:R-:W-:Y:S02]  /*23190*/  ULDC.64 UR8, c[0x0][0xd00] ;  /* 0x0003400000087ab9 */ /* 0x000fe40000000a00 */
[----:B------:R-:W-:-:S04]  /*231a0*/  UISETP.NE.U32.AND UP0, UPT, UR8, URZ, UPT ;  /* 0x0000003f0800728c */ /* 0x000fc8000bf05070 */
[----:B------:R-:W-:-:S03]  /*231b0*/  UISETP.NE.AND.EX UP0, UPT, UR9, URZ, UPT, UP0 ;  /* 0x0000003f0900728c */ /* 0x000fc6000bf05300 */
[----:B------:R-:W-:-:S03]  /*231c0*/  ULDC.64 UR8, c[0x0][0xd00] ;  /* 0x0003400000087ab9 */ /* 0x000fc60000000a00 */
[----:B------:R-:W-:Y:S01]  /*231d0*/  UIMAD.WIDE UR8, UR4, 0x4, UR8 ;  /* 0x00000004040878a5 */ /* 0x000fe2000f8e0208 */
[----:B------:R-:W-:-:S05]  /*231e0*/  PLOP3.LUT P1, PT, PT, PT, UP0, 0x80, 0x0 ;  /* 0x000000000000781c */ /* 0x000fca0003f2f008 */
[----:B------:R-:W-:Y:S02]  /*231f0*/  IMAD.U32 R2, RZ, RZ, UR8 ;  /* 0x00000008ff027e24 */ /* 0x000fe4000f8e00ff */
[----:B------:R-:W-:Y:S01]  /*23200*/  IMAD.U32 R3, RZ, RZ, UR9 ;  /* 0x00000009ff037e24 */ /* 0x000fe2000f8e00ff */
[----:B------:R-:W-:Y:S02]  /*23210*/  ULDC.64 UR8, c[0x0][0xd08] ;  /* 0x0003420000087ab9 */ /* 0x000fe40000000a00 */
[----:B------:R-:W-:-:S03]  /*23220*/  UISETP.NE.U32.AND UP1, UPT, UR8, URZ, UPT ;  /* 0x0000003f0800728c */ /* 0x000fc6000bf25070 */
[----:B------:R-:W2:Y:S01]  /*23230*/  @P1 LDG.E R6, desc[UR36][R2.64] ;  /* 0x0000002402061981 */ /* 0x000ea2000c1e1900 */
[----:B------:R-:W-:-:S06]  /*23240*/  UISETP.NE.AND.EX UP1, UPT, UR9, URZ, UPT, UP1 ;  /* 0x0000003f0900728c */ /* 0x000fcc000bf25310 */
[----:B------:R-:W-:-:S05]  /*23250*/  PLOP3.LUT P2, PT, PT, PT, UP1, 0x80, 0x0 ;  /* 0x000000000000781c */ /* 0x000fca0003f4f018 */
[----:B------:R-:W-:Y:S02]  /*23260*/  @UP1 ULDC.64 UR8, c[0x0][0xd08] ;  /* 0x0003420000081ab9 */ /* 0x000fe40000000a00 */
[----:B------:R-:W-:-:S03]  /*23270*/  @UP1 UIMAD.WIDE UR8, UR4, 0x4, UR8 ;  /* 0x00000004040818a5 */ /* 0x000fc6000f8e0208 */
[----:B------:R-:W-:Y:S02]  /*23280*/  ULDC UR4, c[0x0][0xb88] ;  /* 0x0002e20000047ab9 */ /* 0x000fe40000000800 */
[----:B------:R-:W-:Y:S02]  /*23290*/  IMAD.U32 R0, RZ, RZ, UR4 ;  /* 0x00000004ff007e24 */ /* 0x000fe4000f8e00ff */
[----:B------:R-:W-:Y:S02]  /*232a0*/  IMAD.U32 R4, RZ, RZ, UR8 ;  /* 0x00000008ff047e24 */ /* 0x000fe4000f8e00ff */
[----:B------:R-:W-:-:S05]  /*232b0*/  IMAD.U32 R5, RZ, RZ, UR9 ;  /* 0x00000009ff057e24 */ /* 0x000fca000f8e00ff */
[----:B------:R0:W5:Y:S01]  /*232c0*/  @P2 LDG.E R0, desc[UR36][R4.64] ;  /* 0x0000002404002981 */ /* 0x000162000c1e1900 */
[----:B------:R-:W-:Y:S01]  /*232d0*/  UISETP.NE.AND UP1, UPT, UR59, URZ, UPT ;  /* 0x0000003f3b00728c */ /* 0x000fe2000bf25270 */
[----:B------:R-:W-:Y:S01]  /*232e0*/  ISETP.GT.AND P0, PT, R217, 0x7f, PT ;  /* 0x0000007fd900780c */ /* 0x000fe20003f04270 */
[----:B------:R-:W-:-:S09]  /*232f0*/  UMOV UR4, URZ ;  /* 0x0000003f00047c82 */ /* 0x000fd20008000000 */
[----:B------:R-:W-:Y:S01]  /*23300*/  @!UP1 ULDC UR59, c[0x0][0xbd4] ;  /* 0x0002f500003b9ab9 */ /* 0x000fe20000000800 */
[----:B--2---:R-:W-:Y:S01]  /*23310*/  @P1 R2UR UR4, R6 ;  /* 0x00000000060412ca */ /* 0x004fe200000e0000 */
[----:B0-----:R-:W-:-:S14]  /*23320*/  @P2 BRA `(.L_x_3553) ;  /* 0x0000000000102947 */ /* 0x001fdc0003800000 */
[----:B------:R-:W-:Y:S05]  /*23330*/  @!P1 BRA `(.L_x_3553) ;  /* 0x00000000000c9947 */ /* 0x000fea0003800000 */
[----:B------:R-:W2:Y:S04]  /*23340*/  LDG.E R5, desc[UR36][R2.64] ;  /* 0x0000002402057981 */ /* 0x000ea8000c1e1900 */
[----:B-----5:R-:W2:Y:S02]  /*23350*/  LDG.E R0, desc[UR36][R2.64+0x4] ;  /* 0x0000042402007981 */ /* 0x020ea4000c1e1900 */
[----:B--2---:R-:W-:-:S07]  /*23360*/  IMAD.IADD R0, R0, 0x1, -R5 ;  /* 0x0000000100007824 */ /* 0x004fce00078e0a05 */
.L_x_3553:
[----:B------:R-:W-:Y:S01]  /*23370*/  R2UR UR8, R216 ;  /* 0x00000000d80872ca */ /* 0x000fe200000e0000 */
[----:B------:R-:W-:Y:S01]  /*23380*/  USHF.R.S32.HI UR20, URZ, 0x1f, UR4 ;  /* 0x0000001f3f147899 */ /* 0x000fe20008011404 */
[----:B------:R-:W-:Y:S11]  /*23390*/  BSSY B1, `(.L_x_3554) ;  /* 0x000003a000017945 */ /* 0x000ff60003800000 */
[----:B------:R-:W-:-:S02]  /*233a0*/  USHF.R.S32.HI UR21, URZ, 0x1f, UR8 ;  /* 0x0000001f3f157899 */ /* 0x000fc40008011408 */
[----:B------:R-:W-:Y:S02]  /*233b0*/  USEL UR8, UR8, URZ, !UP0 ;  /* 0x0000003f08087287 */ /* 0x000fe4000c000000 */
[----:B------:R-:W-:Y:S01]  /*233c0*/  USEL UR21, UR21, URZ, !UP0 ;  /* 0x0000003f15157287 */ /* 0x000fe2000c000000 */
[----:B------:R-:W-:Y:S11]  /*233d0*/  @P0 BRA `(.L_x_3555) ;  /* 0x0000000000d40947 */ /* 0x000ff60003800000 */
[----:B------:R-:W0:Y:S01]  /*233e0*/  S2R R3, SR_TID.X ;  /* 0x0000000000037919 */ /* 0x000e220000002100 */
[----:B------:R-:W1:Y:S01]  /*233f0*/  LDC R11, c[0x0][0xce8] ;  /* 0x00033a00ff0b7b82 */ /* 0x000e620000000800 */
[----:B------:R-:W-:Y:S02]  /*23400*/  IMAD.U32 R4, RZ, RZ, UR58 ;  /* 0x0000003aff047e24 */ /* 0x000fe4000f8e00ff */
[----:B-1---5:R-:W-:-:S03]  /*23410*/  IMAD R2, R0, R11, RZ ;  /* 0x0000000b00027224 */ /* 0x022fc600078e02ff */
        /* <DEDUP_REMOVED lines=12> */
[----:B------:R-:W-:Y:S01]  /*234e0*/  ULDC.64 UR14, c[0x0][UR18+0x228] ;  /* 0x00008a00120e7abb */ /* 0x000fe20008000a00 */
[----:B------:R-:W-:Y:S01]  /*234f0*/  UIMAD UR13, UR13, UR8, URZ ;  /* 0x000000080d0d72a4 */ /* 0x000fe2000f8e023f */
[----:B------:R-:W1:Y:S01]  /*23500*/  @P0 LDC R9, c[0x0][0xcf0] ;  /* 0x00033c00ff090b82 */ /* 0x000e620000000800 */
[----:B------:R-:W-:Y:S02]  /*23510*/  UIMAD.WIDE.U32 UR16, UR10, UR60, URZ ;  /* 0x0000003c0a1072a5 */ /* 0x000fe4000f8e003f */
        /* <DEDUP_REMOVED lines=10> */
[----:B------:R-:W-:Y:S02]  /*235c0*/  IMAD.U32 R3, RZ, RZ, UR23 ;  /* 0x00000017ff037e24 */ /* 0x000fe4000f8e00ff */
[----:B------:R-:W-:Y:S01]  /*235d0*/  IMAD.U32 R6, RZ, RZ, UR10 ;  /* 0x0000000aff067e24 */ /* 0x000fe2000f8e00ff */
[----:B------:R-:W-:Y:S01]  /*235e0*/  UIADD3.X UR9, UR9, UR19, UR20, UP1, UP2 ;  /* 0x0000001309097290 */ /* 0x000fe20008fe4414 */
[----:B-1----:R-:W-:Y:S01]  /*235f0*/  @P0 SHF.R.U32.HI R5, RZ, R9, R2 ;  /* 0x00000009ff050219 */ /* 0x002fe20000011602 */
[----:B------:R-:W-:Y:S01]  /*23600*/  IMAD.U32 R2, RZ, RZ, UR22 ;  /* 0x00000016ff027e24 */ /* 0x000fe2000f8e00ff */
[----:B------:R-:W-:Y:S01]  /*23610*/  ULDC.64 UR10, c[0x0][UR18+0x210] ;  /* 0x00008400120a7abb */ /* 0x000fe20008000a00 */
[----:B------:R-:W-:Y:S01]  /*23620*/  ULDC.64 UR12, c[0x0][0xca8] ;  /* 0x00032a00000c7ab9 */ /* 0x000fe20000000a00 */
[----:B------:R-:W-:Y:S01]  /*23630*/  @!UP0 ULDC UR12, c[0x0][0xc50] ;  /* 0x00031400000c8ab9 */ /* 0x000fe20000000800 */
[--C-:B------:R-:W-:Y:S01]  /*23640*/  IMAD.MOV R9, RZ, RZ, -R5.reuse ;  /* 0x000000ffff097224 */ /* 0x100fe200078e0a05 */
[----:B------:R-:W-:Y:S01]  /*23650*/  IADD3 R2, P0, P1, R5, UR16, R2 ;  /* 0x0000001005027c10 */ /* 0x000fe2000f91e002 */
[----:B------:R-:W-:Y:S01]  /*23660*/  @!UP0 ULDC UR13, c[0x0][0xc54] ;  /* 0x00031500000d8ab9 */ /* 0x000fe20000000800 */
[----:B------:R-:W-:Y:S01]  /*23670*/  SHF.R.S32.HI R5, RZ, 0x1f, R5 ;  /* 0x0000001fff057819 */ /* 0x000fe20000011405 */
[----:B------:R-:W-:-:S03]  /*23680*/  IMAD R9, R11, R9, R4 ;  /* 0x000000090b097224 */ /* 0x000fc600078e0204 */
[----:B------:R-:W-:Y:S01]  /*23690*/  IADD3.X R3, R5, UR9, R6, P0, P1 ;  /* 0x0000000905037c10 */ /* 0x000fe200087e2406 */
[C---:B------:R-:W-:Y:S01]  /*236a0*/  IMAD R11, R9.reuse, UR11, RZ ;  /* 0x0000000b090b7c24 */ /* 0x040fe2000f8e02ff */
[----:B------:R-:W-:Y:S01]  /*236b0*/  SHF.R.S32.HI R4, RZ, 0x1f, R9 ;  /* 0x0000001fff047819 */ /* 0x000fe20000011409 */
[----:B------:R-:W-:-:S04]  /*236c0*/  IMAD.WIDE.U32 R2, R9, UR10, R2 ;  /* 0x0000000a09027c25 */ /* 0x000fc8000f8e0002 */
[----:B------:R-:W-:Y:S01]  /*236d0*/  IMAD R11, R4, UR10, R11 ;  /* 0x0000000a040b7c24 */ /* 0x000fe2000f8e020b */
[----:B------:R-:W-:-:S03]  /*236e0*/  LEA R4, P0, R2, UR12, 0x2 ;  /* 0x0000000c02047c11 */ /* 0x000fc6000f8010ff */
[----:B------:R-:W-:-:S05]  /*236f0*/  IMAD.IADD R3, R3, 0x1, R11 ;  /* 0x0000000103037824 */ /* 0x000fca00078e020b */
[----:B------:R-:W-:Y:S01]  /*23700*/  LEA.HI.X R5, R2, UR13, R3, 0x2, P0 ;  /* 0x0000000d02057c11 */ /* 0x000fe200080f1403 */
[----:B------:R-:W-:-:S05]  /*23710*/  IMAD.MOV.U32 R3, RZ, RZ, -0x800000 ;  /* 0xff800000ff037424 */ /* 0x000fca00078e00ff */
[----:B------:R0:W-:Y:S02]  /*23720*/  STG.E desc[UR36][R4.64], R3 ;  /* 0x0000000304007986 */ /* 0x0001e4000c101924 */
.L_x_3555:
[----:B------:R-:W-:Y:S05]  /*23730*/  BSYNC B1 ;  /* 0x0000000000017941 */ /* 0x000fea0003800000 */
.L_x_3554:
[----:B------:R-:W-:-:S06]  /*23740*/  UISETP.GT.AND UP0, UPT, UR59, 0x1, UPT ;  /* 0x000000013b00788c */ /* 0x000fcc000bf04270 */
[----:B------:R-:W-:-:S13]  /*23750*/  PLOP3.LUT P0, PT, PT, PT, UP0, 0x80, 0x0 ;  /* 0x000000000000781c */ /* 0x000fda0003f0f008 */
[----:B------:R-:W-:Y:S05]  /*23760*/  @P0 BRA `(.L_x_3548) ;  /* 0x0000000800240947 */ /* 0x000fea0003800000 */
[----:B------:R-:W1:Y:S01]  /*23770*/  LDC R13, c[0x0][0xce8] ;  /* 0x00033a00ff0d7b82 */ /* 0x000e620000000800 */
[----:B------:R-:W-:Y:S01]  /*23780*/  ULDC.64 UR12, c[0x0][0xba0] ;  /* 0x0002e800000c7ab9 */ /* 0x000fe20000000a00 */
[----:B------:R-:W-:Y:S01]  /*23790*/  IMAD R2, R218, 0x20, R215 ;  /* 0x00000020da027824 */ /* 0x000fe200078e02d7 */
[----:B------:R-:W-:Y:S01]  /*237a0*/  UIMAD UR9, UR20, UR12, URZ ;  /* 0x0000000c140972a4 */ /* 0x000fe2000f8e023f */
[----:B------:R-:W-:Y:S01]  /*237b0*/  BSSY B1, `(.L_x_3556) ;  /* 0x0000042000017945 */ /* 0x000fe20003800000 */
[----:B------:R-:W-:Y:S01]  /*237c0*/  UIMAD.WIDE.U32 UR10, UR4, UR12, URZ ;  /* 0x0000000c040a72a5 */ /* 0x000fe2000f8e003f */
[----:B------:R-:W-:Y:S01]  /*237d0*/  VIADD R6, R2, UR58 ;  /* 0x0000003a02067c36 */ /* 0x000fe20008000000 */
[----:B------:R-:W-:-:S03]  /*237e0*/  UIMAD UR9, UR4, UR13, UR9 ;  /* 0x0000000d040972a4 */ /* 0x000fc6000f8e0209 */
[----:B------:R-:W-:Y:S01]  /*237f0*/  ULDC.64 UR12, c[0x0][0xbe8] ;  /* 0x0002fa00000c7ab9 */ /* 0x000fe20000000a00 */
[----:B------:R-:W-:Y:S01]  /*23800*/  UIADD3 UR11, UR11, UR9, URZ ;  /* 0x000000090b0b7290 */ /* 0x000fe2000fffe03f */
[----:B0-----:R-:W-:-:S03]  /*23810*/  IMAD.MOV.U32 R5, RZ, RZ, R6 ;  /* 0x000000ffff057224 */ /* 0x001fc600078e0006 */
[----:B------:R-:W-:-:S04]  /*23820*/  UIMAD.WIDE.U32 UR10, UR60, UR12, UR10 ;  /* 0x0000000c3c0a72a5 */ /* 0x000fc8000f8e000a */
[----:B------:R-:W-:-:S03]  /*23830*/  UIMAD UR11, UR60, UR13, UR11 ;  /* 0x0000000d3c0b72a4 */ /* 0x000fc6000f8e020b */
[----:B------:R-:W-:Y:S01]  /*23840*/  ULDC.64 UR12, c[0x0][0xbf0] ;  /* 0x0002fc00000c7ab9 */ /* 0x000fe20000000a00 */
[----:B-1----:R-:W-:Y:S01]  /*23850*/  ISETP.NE.AND P0, PT, R13, 0x1, PT ;  /* 0x000000010d00780c */ /* 0x002fe20003f05270 */
[----:B------:R-:W-:-:S04]  /*23860*/  UIMAD UR4, UR21, UR12, URZ ;  /* 0x0000000c150472a4 */ /* 0x000fc8000f8e023f */
[----:B------:R-:W-:Y:S02]  /*23870*/  UIMAD UR4, UR8, UR13, UR4 ;  /* 0x0000000d080472a4 */ /* 0x000fe4000f8e0204 */
[----:B------:R-:W-:-:S03]  /*23880*/  UIMAD.WIDE.U32 UR8, UR8, UR12, UR10 ;  /* 0x0000000c080872a5 */ /* 0x000fc6000f8e000a */
[----:B------:R-:W-:Y:S01]  /*23890*/  ULDC.64 UR10, c[0x0][0xbe0] ;  /* 0x0002f800000a7ab9 */ /* 0x000fe20000000a00 */
[----:B------:R-:W-:Y:S02]  /*238a0*/  UIADD3 UR4, UR9, UR4, URZ ;  /* 0x0000000409047290 */ /* 0x000fe4000fffe03f */
[----:B------:R-:W0:Y:S08]  /*238b0*/  @P0 LDC R3, c[0x0][0xcec] ;  /* 0x00033b00ff030b82 */ /* 0x000e300000000800 */
[----:B------:R-:W1:Y:S01]  /*238c0*/  @P0 LDC R9, c[0x0][0xcf0] ;  /* 0x00033c00ff090b82 */ /* 0x000e620000000800 */
[----:B0-----:R-:W-:-:S04]  /*238d0*/  @P0 IMAD.HI.U32 R2, R6, R3, RZ ;  /* 0x0000000306020227 */ /* 0x001fc800078e00ff */
[----:B------:R-:W-:Y:S02]  /*238e0*/  IMAD.U32 R3, RZ, RZ, UR9 ;  /* 0x00000009ff037e24 */ /* 0x000fe4000f8e00ff */
[----:B------:R-:W-:Y:S01]  /*238f0*/  IMAD.U32 R3, RZ, RZ, UR4 ;  /* 0x00000004ff037e24 */ /* 0x000fe2000f8e00ff */
[----:B-1----:R-:W-:-:S04]  /*23900*/  @P0 SHF.R.U32.HI R5, RZ, R9, R2 ;  /* 0x00000009ff050219 */ /* 0x002fc80000011602 */
[--C-:B------:R-:W-:Y:S01]  /*23910*/  SHF.R.S32.HI R2, RZ, 0x1f, R5.reuse ;  /* 0x0000001fff027819 */ /* 0x100fe20000011405 */
[----:B------:R-:W-:-:S04]  /*23920*/  IMAD.MOV R9, RZ, RZ, -R5 ;  /* 0x000000ffff097224 */ /* 0x000fc800078e0a05 */
[----:B------:R-:W-:Y:S02]  /*23930*/  IMAD R4, R2, UR10, RZ ;  /* 0x0000000a02047c24 */ /* 0x000fe4000f8e02ff */
[----:B------:R-:W-:Y:S02]  /*23940*/  IMAD R9, R13, R9, R6 ;  /* 0x000000090d097224 */ /* 0x000fe400078e0206 */
[----:B------:R-:W-:Y:S01]  /*23950*/  IMAD.U32 R2, RZ, RZ, UR8 ;  /* 0x00000008ff027e24 */ /* 0x000fe2000f8e00ff */
[----:B------:R-:W-:Y:S01]  /*23960*/  ULDC.64 UR8, c[0x0][0xbd8] ;  /* 0x0002f60000087ab9 */ /* 0x000fe20000000a00 */
[C---:B------:R-:W-:Y:S01]  /*23970*/  IMAD R11, R5.reuse, UR11, R4 ;  /* 0x0000000b050b7c24 */ /* 0x040fe2000f8e0204 */
[----:B------:R-:W-:Y:S01]  /*23980*/  SHF.R.S32.HI R4, RZ, 0x1f, R9 ;  /* 0x0000001fff047819 */ /* 0x000fe20000011409 */
[----:B------:R-:W-:-:S04]  /*23990*/  IMAD.WIDE.U32 R2, R5, UR10, R2 ;  /* 0x0000000a05027c25 */ /* 0x000fc8000f8e0002 */
[----:B------:R-:W-:Y:S02]  /*239a0*/  IMAD.IADD R3, R3, 0x1, R11 ;  /* 0x0000000103037824 */ /* 0x000fe400078e020b */
[----:B------:R-:W-:Y:S02]  /*239b0*/  IMAD R4, R4, UR8, RZ ;  /* 0x0000000804047c24 */ /* 0x000fe4000f8e02ff */
[----:B------:R-:W-:Y:S02]  /*239c0*/  VIADD R6, R215, UR58 ;  /* 0x0000003ad7067c36 */ /* 0x000fe40008000000 */
[----:B-----5:R-:W-:Y:S02]  /*239d0*/  IMAD R13, R0, R13, RZ ;  /* 0x0000000d000d7224 */ /* 0x020fe400078e02ff */
[C---:B------:R-:W-:Y:S02]  /*239e0*/  IMAD R5, R9.reuse, UR9, R4 ;  /* 0x0000000909057c24 */ /* 0x040fe4000f8e0204 */
[----:B------:R-:W-:Y:S01]  /*239f0*/  IMAD.WIDE.U32 R2, R9, UR8, R2 ;  /* 0x0000000809027c25 */ /* 0x000fe2000f8e0002 */
[----:B------:R-:W-:Y:S01]  /*23a00*/  ISETP.GE.AND P2, PT, R6, R13, PT ;  /* 0x0000000d0600720c */ /* 0x000fe20003f46270 */
[----:B------:R-:W-:-:S02]  /*23a10*/  ULDC.64 UR8, c[0x0][0xb80] ;  /* 0x0002e00000087ab9 */ /* 0x000fc40000000a00 */
[----:B------:R-:W-:Y:S01]  /*23a20*/  VIADD R0, R6, 0x20 ;  /* 0x0000002006007836 */ /* 0x000fe20000000000 */
[----:B------:R-:W-:Y:S01]  /*23a30*/  LEA R4, P3, R2, UR8, 0x1 ;  /* 0x0000000802047c11 */ /* 0x000fe2000f8608ff */
[----:B------:R-:W-:-:S03]  /*23a40*/  IMAD.IADD R3, R3, 0x1, R5 ;  /* 0x0000000103037824 */ /* 0x000fc600078e0205 */
[-C--:B------:R-:W-:Y:S01]  /*23a50*/  ISETP.GE.AND P1, PT, R0, R13.reuse, PT ;  /* 0x0000000d0000720c */ /* 0x080fe20003f26270 */
[----:B------:R-:W-:Y:S01]  /*23a60*/  VIADD R0, R6, 0x40 ;  /* 0x0000004006007836 */ /* 0x000fe20000000000 */
[----:B------:R-:W-:Y:S02]  /*23a70*/  LEA.HI.X R5, R2, UR9, R3, 0x1, P3 ;  /* 0x0000000902057c11 */ /* 0x000fe400098f0c03 */
[----:B------:R0:W1:Y:S02]  /*23a80*/  SHFL.IDX PT, R2, R4, RZ, 0x181f ;  /* 0x00181fff04027589 */ /* 0x00006400000e0000 */
[----:B------:R-:W-:Y:S02]  /*23a90*/  ISETP.GE.AND P0, PT, R0, R13, PT ;  /* 0x0000000d0000720c */ /* 0x000fe40003f06270 */
[----:B------:R0:W2:Y:S01]  /*23aa0*/  SHFL.IDX PT, R0, R5, RZ, 0x181f ;  /* 0x00181fff05007589 */ /* 0x0000a200000e0000 */
[----:B------:R-:W-:Y:S10]  /*23ab0*/  @P2 BRA `(.L_x_3557) ;  /* 0x0000000000442947 */ /* 0x000ff40003800000 */
        /* <DEDUP_REMOVED lines=17> */
.L_x_3557:
[----:B------:R-:W-:Y:S05]  /*23bd0*/  BSYNC B1 ;  /* 0x0000000000017941 */ /* 0x000fea0003800000 */
.L_x_3556:
        /* <DEDUP_REMOVED lines=21> */
.L_x_3559:
[----:B------:R-:W-:Y:S05]  /*23d30*/  BSYNC B1 ;  /* 0x0000000000017941 */ /* 0x000fea0003800000 */
.L_x_3558:
        /* <DEDUP_REMOVED lines=21> */
.L_x_3561:
[----:B------:R-:W-:Y:S05]  /*23e90*/  BSYNC B1 ;  /* 0x0000000000017941 */ /* 0x000fea0003800000 */
.L_x_3560:
[----:B0-----:R-:W-:Y:S01]  /*23ea0*/  VIADD R0, R6, 0x60 ;  /* 0x0000006006007836 */ /* 0x001fe20000000000 */
[----:B--2-4-:R-:W2:Y:S04]  /*23eb0*/  SHFL.IDX PT, R5, R5, 0x3, 0x181f ;  /* 0x00781f0005057f89 */ /* 0x014ea800000e0000 */
[----:B------:R-:W-:Y:S01]  /*23ec0*/  ISETP.GE.AND P0, PT, R0, R13, PT ;  /* 0x0000000d0000720c */ /* 0x000fe20003f06270 */
[----:B-1-3--:R1:W3:-:S12]  /*23ed0*/  SHFL.IDX PT, R2, R4, 0x3, 0x181f ;  /* 0x00781f0004027f89 */ /* 0x00a2d800000e0000 */
[----:B-1----:R-:W-:Y:S05]  /*23ee0*/  @P0 BRA `(.L_x_3548) ;  /* 0x0000000000440947 */ /* 0x002fea0003800000 */
[----:B------:R-:W-:Y:S02]  /*23ef0*/  ULDC UR4, c[0x0][0xbc8] ;  /* 0x0002f20000047ab9 */ /* 0x000fe40000000800 */
[----:B------:R-:W-:Y:S02]  /*23f00*/  ISETP.GE.AND P3, PT, R18, UR4, PT ;  /* 0x0000000412007c0c */ /* 0x000fe4000bf66270 */
[----:B------:R-:W-:Y:S02]  /*23f10*/  ISETP.GE.AND P2, PT, R176, UR4, PT ;  /* 0x00000004b0007c0c */ /* 0x000fe4000bf46270 */
[----:B------:R-:W-:Y:S02]  /*23f20*/  ISETP.GE.AND P1, PT, R19, UR4, PT ;  /* 0x0000000413007c0c */ /* 0x000fe4000bf26270 */
[----:B------:R-:W-:-:S07]  /*23f30*/  ISETP.GE.AND P0, PT, R177, UR4, PT ;  /* 0x00000004b1007c0c */ /* 0x000fce000bf06270 */
[-C--:B---3--:R-:W-:Y:S02]  /*23f40*/  @!P3 LEA R8, P6, R18, R2.reuse, 0x1 ;  /* 0x000000021208b211 */ /* 0x088fe400078c08ff */
[-C--:B------:R-:W-:Y:S02]  /*23f50*/  @!P2 LEA R10, P5, R176, R2.reuse, 0x1 ;  /* 0x00000002b00aa211 */ /* 0x080fe400078a08ff */
[-C--:B------:R-:W-:Y:S02]  /*23f60*/  @!P1 LEA R12, P4, R19, R2.reuse, 0x1 ;  /* 0x00000002130c9211 */ /* 0x080fe400078808ff */
[-C--:B--2---:R-:W-:Y:S02]  /*23f70*/  @!P3 LEA.HI.X R9, R18, R5.reuse, R183, 0x1, P6 ;  /* 0x000000051209b211 */ /* 0x084fe400030f0cb7 */
        /* <DEDUP_REMOVED lines=8> */
.L_x_3548:
[----:B------:R-:W-:Y:S05]  /*24000*/  BSYNC B0 ;  /* 0x0000000000007941 */ /* 0x000fea0003800000 */
.L_x_3538:
[----:B------:R-:W-:Y:S02]  /*24010*/  ULDC UR4, c[0x0][0xd3c] ;  /* 0x00034f0000047ab9 */ /* 0x000fe40000000800 */
[----:B------:R-:W-:-:S06]  /*24020*/  UISETP.GE.AND UP0, UPT, UR7, UR4, UPT ;  /* 0x000000040700728c */ /* 0x000fcc000bf06270 */
[----:B------:R-:W-:-:S13]  /*24030*/  PLOP3.LUT P0, PT, PT, PT, UP0, 0x80, 0x0 ;  /* 0x000000000000781c */ /* 0x000fda0003f0f008 */
[----:B------:R-:W-:Y:S05]  /*24040*/  @!P0 BRA `(.L_x_3562) ;  /* 0xfffffdd4000c8947 */ /* 0x000fea000383ffff */
[----:B------:R-:W-:Y:S05]  /*24050*/  EXIT ;  /* 0x000000000000794d */ /* 0x000fea0003800000 */
.L_x_3430:
[----:B------:R-:W-:-:S08]  /*24060*/  NOP ;  /* 0x0000000000007918 */ /* 0x000fd00000000000 */
[----:B0-----:R-:W0:-:S00]  /*24070*/  USETMAXREG.DEALLOC.CTAPOOL 0x28 ;  /* 0x00000028000079c8 */ /* 0x001e0000080e0500 */
[----:B0-----:R-:W-:Y:S02]  /*24080*/  LOP3.LUT R0, R0, 0x3, RZ, 0xc0, !PT ;  /* 0x0000000300007812 */ /* 0x001fe400078ec0ff */
[----:B------:R-:W-:-:S04]  /*24090*/  LOP3.LUT R23, R23, 0xfffdffff, RZ, 0xc0, !PT ;  /* 0xfffdffff17177812 */ /* 0x000fc800078ec0ff */
[----:B------:R-:W0:Y:S02]  /*240a0*/  SHFL.IDX PT, R0, R0, RZ, 0x1f ;  /* 0x00001fff00007589 */ /* 0x000e2400000e0000 */
[----:B0-----:R-:W-:Y:S01]  /*240b0*/  ISETP.NE.AND P0, PT, R0, RZ, PT ;  /* 0x000000ff0000720c */ /* 0x001fe20003f05270 */
[----:B------:R-:W-:-:S12]  /*240c0*/  IMAD.MOV.U32 R0, RZ, RZ, RZ ;  /* 0x000000ffff007224 */ /* 0x000fd800078e00ff */
[----:B------:R-:W-:Y:S01]  /*240d0*/  @P0 LOP3.LUT R23, R23, 0x20000, RZ, 0xfc, !PT ;  /* 0x0002000017170812 */ /* 0x000fe200078efcff */
[----:B------:R-:W-:Y:S06]  /*240e0*/  @!P0 BRA `(.L_x_3563) ;  /* 0x00000000001c8947 */ /* 0x000fec0003800000 */
[----:B------:R-:W0:Y:S08]  /*240f0*/  S2UR UR5, SR_CgaCtaId ;  /* 0x00000000000579c3 */ /* 0x000e300000008800 */
[----:B------:R-:W-:Y:S06]  /*24100*/  BAR.SYNC.DEFER_BLOCKING 0x5, 0x180 ;  /* 0x0146000000007b1d */ /* 0x000fec0000010000 */
[----:B------:R-:W-:-:S02]  /*24110*/  UMOV UR4, 0x400 ;  /* 0x0000040000047882 */ /* 0x000fc40000000000 */
[----:B0-----:R-:W-:-:S09]  /*24120*/  ULEA UR4, UR5, UR4, 0x18 ;  /* 0x0000000405047291 */ /* 0x001fd2000f8ec03f */
[----:B------:R-:W1:Y:S01]  /*24130*/  LDS.128 R16, [UR4+0x324d0] ;  /* 0x0324d004ff107984 */ /* 0x000e620008000c00 */
[----:B------:R-:W-:Y:S06]  /*24140*/  BAR.ARV 0x4, 0x180 ;  /* 0x0106000000007b1d */ /* 0x000fec0000002000 */
[----:B------:R-:W-:Y:S05]  /*24150*/  BRA `(.L_x_3564) ;  /* 0x0000000c00947947 */ /* 0x000fea0003800000 */
.L_x_3563:
[----:B------:R-:W0:Y:S01]  /*24160*/  S2R R2, SR_TID.X ;  /* 0x0000000000027919 */ /* 0x000e220000002100 */
[----:B------:R-:W-:Y:S01]  /*24170*/  ULDC UR4, c[0x0][0xd3c] ;  /* 0x00034f0000047ab9 */ /* 0x000fe20000000800 */
[----:B------:R-:W-:Y:S01]  /*24180*/  IMAD.MOV.U32 R9, RZ, RZ, RZ ;  /* 0x000000ffff097224 */ /* 0x000fe200078e00ff */
[----:B------:R-:W1:Y:S01]  /*24190*/  S2UR UR6, SR_CTAID.X ;  /* 0x00000000000679c3 */ /* 0x000e620000002500 */
[----:B------:R-:W-:Y:S01]  /*241a0*/  ULDC UR5, c[0x0][0xd38] ;  /* 0x00034e0000057ab9 */ /* 0x000fe20000000800 */
[----:B0-----:R-:W-:-:S04]  /*241b0*/  LOP3.LUT R7, R2, 0x1f, RZ, 0xc0, !PT ;  /* 0x0000001f02077812 */ /* 0x001fc800078ec0ff */
[----:B------:R-:W-:-:S04]  /*241c0*/  ISETP.NE.AND P0, PT, R7, 0x1f, PT ;  /* 0x0000001f0700780c */ /* 0x000fc80003f05270 */
[----:B------:R-:W-:-:S13]  /*241d0*/  ISETP.GE.OR P1, PT, R7, UR4, !P0 ;  /* 0x0000000407007c0c */ /* 0x000fda000c726670 */
[----:B------:R-:W0:Y:S08]  /*241e0*/  @!P1 LDC.64 R4, c[0x0][0xd80] ;  /* 0x00036000ff049b82 */ /* 0x000e300000000a00 */
[----:B------:R-:W2:Y:S01]  /*241f0*/  @!P1 LDC.64 R2, c[0x0][0xd78] ;  /* 0x00035e00ff029b82 */ /* 0x000ea20000000a00 */
[----:B0-----:R-:W-:-:S05]  /*24200*/  @!P1 IMAD.WIDE.U32 R4, R7, 0x4, R4 ;  /* 0x0000000407049825 */ /* 0x001fca00078e0004 */
        /* <DEDUP_REMOVED lines=33> */
.L_x_3567:
[----:B------:R-:W0:Y:S01]  /*24420*/  LDC R0, c[0x0][0xd3c] ;  /* 0x00034f00ff007b82 */ /* 0x000e220000000800 */
[----:B------:R-:W-:-:S06]  /*24430*/  UIADD3 UR4, UR4, 0x1f, URZ ;  /* 0x0000001f04047890 */ /* 0x000fcc000fffe03f */
[----:B0-----:R-:W-:-:S13]  /*24440*/  ISETP.LE.AND P6, PT, R0, UR4, PT ;  /* 0x0000000400007c0c */ /* 0x001fda000bfc3270 */
[----:B------:R-:W-:Y:S05]  /*24450*/  @P6 BRA `(.L_x_3566) ;  /* 0x0000000800a86947 */ /* 0x000fea0003800000 */
[----:B------:R-:W-:-:S05]  /*24460*/  VIADD R9, R7, UR4 ;  /* 0x0000000407097c36 */ /* 0x000fca0008000000 */
[----:B------:R-:W-:Y:S01]  /*24470*/  ISETP.GE.OR P6, PT, R9, R0, !P0 ;  /* 0x000000000900720c */ /* 0x000fe200047c6670 */
[----:B------:R-:W-:-:S12]  /*24480*/  IMAD.MOV.U32 R0, RZ, RZ, RZ ;  /* 0x000000ffff007224 */ /* 0x000fd800078e00ff */
        /* <DEDUP_REMOVED lines=28> */
.L_x_3565:
        /* <DEDUP_REMOVED lines=13> */
.L_x_3568:
        /* <DEDUP_REMOVED lines=62> */
.L_x_3569:
        /* <DEDUP_REMOVED lines=61> */
.L_x_3570:
[----:B------:R-:W-:-:S05]  /*24ed0*/  LOP3.LUT R17, RZ, R2, RZ, 0x33, !PT ;  /* 0x00000002ff117212 */ /* 0x000fca00078e33ff */
[----:B------:R-:W-:Y:S01]  /*24ee0*/  IMAD.IADD R17, R0, 0x1, R17 ;  /* 0x0000000100117824 */ /* 0x000fe200078e0211 */
[----:B------:R-:W-:Y:S06]  /*24ef0*/  BRA `(.L_x_3571) ;  /* 0x0000000000147947 */ /* 0x000fec0003800000 */
.L_x_3566:
[----:B------:R-:W-:Y:S01]  /*24f00*/  ULDC UR4, c[0x0][0xd3c] ;  /* 0x00034f0000047ab9 */ /* 0x000fe20000000800 */
[----:B------:R-:W-:Y:S02]  /*24f10*/  IMAD.MOV.U32 R17, RZ, RZ, RZ ;  /* 0x000000ffff117224 */ /* 0x000fe400078e00ff */
[----:B------:R-:W-:Y:S02]  /*24f20*/  IMAD.U32 R16, RZ, RZ, UR6 ;  /* 0x00000006ff107e24 */ /* 0x000fe4000f8e00ff */
[----:B------:R-:W-:Y:S02]  /*24f30*/  IMAD.MOV.U32 R18, RZ, RZ, RZ ;  /* 0x000000ffff127224 */ /* 0x000fe400078e00ff */
[----:B------:R-:W-:-:S07]  /*24f40*/  IMAD.U32 R19, RZ, RZ, UR4 ;  /* 0x00000004ff137e24 */ /* 0x000fce000f8e00ff */
.L_x_3571:
[----:B------:R-:W-:-:S13]  /*24f50*/  ISETP.NE.AND P0, PT, R7, RZ, PT ;  /* 0x000000ff0700720c */ /* 0x000fda0003f05270 */
[----:B------:R-:W0:Y:S01]  /*24f60*/  @!P0 S2R R3, SR_CgaCtaId ;  /* 0x0000000000038919 */ /* 0x000e220000008800 */
[----:B------:R-:W-:-:S04]  /*24f70*/  @!P0 MOV R0, 0x400 ;  /* 0x0000040000008802 */ /* 0x000fc80000000f00 */
[----:B0-----:R-:W-:-:S05]  /*24f80*/  @!P0 LEA R0, R3, R0, 0x18 ;  /* 0x0000000003008211 */ /* 0x001fca00078ec0ff */
[----:B------:R0:W-:Y:S01]  /*24f90*/  @!P0 STS.128 [R0+0x324d0], R16 ;  /* 0x0324d01000008388 */ /* 0x0001e20000000c00 */
[----:B------:R-:W-:Y:S06]  /*24fa0*/  BAR.ARV 0x5, 0x180 ;  /* 0x0146000000007b1d */ /* 0x000fec0000002000 */
.L_x_3564:
[----:B------:R2:W-:Y:S01]  /*24fb0*/  STL [R1+0x464], RZ ;  /* 0x000464ff01007387 */ /* 0x0005e20000100800 */
[----:B------:R-:W-:Y:S01]  /*24fc0*/  ULDC UR4, c[0x0][0xd3c] ;  /* 0x00034f0000047ab9 */ /* 0x000fe20000000800 */
[----:B------:R-:W-:Y:S01]  /*24fd0*/  IMAD.MOV.U32 R27, RZ, RZ, 0x1 ;  /* 0x00000001ff1b7424 */ /* 0x000fe200078e00ff */
[----:B-1----:R-:W-:Y:S01]  /*24fe0*/  ISETP.GE.AND P0, PT, R19, UR4, PT ;  /* 0x0000000413007c0c */ /* 0x002fe2000bf06270 */
[----:B------:R-:W-:-:S12]  /*24ff0*/  IMAD.MOV.U32 R24, RZ, RZ, RZ ;  /* 0x000000ffff187224 */ /* 0x000fd800078e00ff */
[----:B--2---:R-:W-:Y:S05]  /*25000*/  @P0 BRA `(.L_x_3572) ;  /* 0x0000005c00580947 */ /* 0x004fea0003800000 */
[----:B0-----:R-:W2:Y:S01]  /*25010*/  LDL R0, [R1+0x4c8] ;  /* 0x0004c80001007983 */ /* 0x001ea20000100800 */
[----:B------:R-:W0:Y:S01]  /*25020*/  S2UR UR5, SR_CgaCtaId ;  /* 0x00000000000579c3 */ /* 0x000e220000008800 */
[----:B------:R-:W-:Y:S01]  /*25030*/  BSSY B8, `(.L_x_3572) ;  /* 0x00005d3000087945 */ /* 0x000fe20003800000 */
[----:B------:R-:W-:Y:S01]  /*25040*/  IMAD.MOV.U32 R27, RZ, RZ, 0x1 ;  /* 0x00000001ff1b7424 */ /* 0x000fe200078e00ff */
[----:B------:R-:W1:Y:S01]  /*25050*/  S2R R4, SR_TID.X ;  /* 0x0000000000047919 */ /* 0x000e620000002100 */
[----:B------:R-:W-:Y:S01]  /*25060*/  IMAD.MOV.U32 R24, RZ, RZ, RZ ;  /* 0x000000ffff187224 */ /* 0x000fe200078e00ff */
[----:B------:R-:W-:Y:S01]  /*25070*/  ULDC UR39, c[0x0][0xc] ;  /* 0x0000030000277ab9 */ /* 0x000fe20000000800 */
[----:B------:R3:W-:Y:S01]  /*25080*/  STL [R1+0x464], RZ ;  /* 0x000464ff01007387 */ /* 0x0007e20000100800 */
[----:B-1----:R-:W-:Y:S02]  /*25090*/  LOP3.LUT R3, R4, 0x7f, RZ, 0xc0, !PT ;  /* 0x0000007f04037812 */ /* 0x002fe400078ec0ff */
[----:B--2---:R-:W-:Y:S01]  /*250a0*/  R2UR UR4, R0 ;  /* 0x00000000000472ca */ /* 0x004fe200000e0000 */
[----:B------:R-:W-:-:S05]  /*250b0*/  IMAD.SHL.U32 R0, R4, 0x8, RZ ;  /* 0x0000000804007824 */ /* 0x000fca00078e00ff */
[----:B------:R-:W-:-:S04]  /*250c0*/  LOP3.LUT R2, R0, 0x1f8, RZ, 0xc0, !PT ;  /* 0x000001f800027812 */ /* 0x000fc800078ec0ff */
[----:B------:R-:W-:Y:S01]  /*250d0*/  LOP3.LUT R29, R2, 0x38, R4, 0x78, !PT ;  /* 0x00000038021d7812 */ /* 0x000fe200078e7804 */
[----:B------:R-:W-:Y:S01]  /*250e0*/  IMAD.SHL.U32 R2, R4, 0x10, RZ ;  /* 0x0000001004027824 */ /* 0x000fe200078e00ff */
[----:B------:R-:W-:Y:S01]  /*250f0*/  SHF.R.U32.HI R4, RZ, 0x3, R3 ;  /* 0x00000003ff047819 */ /* 0x000fe20000011603 */
[----:B------:R-:W-:Y:S01]  /*25100*/  ULOP3.LUT UR38, UR4, 0x2, URZ, 0xfc, !UPT ;  /* 0x0000000204267892 */ /* 0x000fe2000f8efc3f */
[----:B------:R-:W-:Y:S02]  /*25110*/  LOP3.LUT R29, R29, 0x200, R0, 0xf8, !PT ;  /* 0x000002001d1d7812 */ /* 0x000fe400078ef800 */
[----:B------:R-:W-:Y:S01]  /*25120*/  UMOV UR4, 0x400 ;  /* 0x0000040000047882 */ /* 0x000fe20000000000 */
[----:B------:R-:W-:Y:S01]  /*25130*/  LOP3.LUT R3, R0, 0x38, RZ, 0xc0, !PT ;  /* 0x0000003800037812 */ /* 0x000fe200078ec0ff */
[----:B0-----:R-:W-:Y:S01]  /*25140*/  ULEA UR4, UR5, UR4, 0x18 ;  /* 0x0000000405047291 */ /* 0x001fe2000f8ec03f */
[----:B------:R-:W-:Y:S02]  /*25150*/  LOP3.LUT R0, R4, 0x70, R2, 0xf8, !PT ;  /* 0x0000007004007812 */ /* 0x000fe400078ef802 */
[----:B------:R-:W-:-:S02]  /*25160*/  LOP3.LUT R4, R3, 0x40, RZ, 0xfc, !PT ;  /* 0x0000004003047812 */ /* 0x000fc400078efcff */
[C---:B------:R-:W-:Y:S01]  /*25170*/  LOP3.LUT R2, R3.reuse, 0x80, RZ, 0xfc, !PT ;  /* 0x0000008003027812 */ /* 0x040fe200078efcff */
[----:B------:R-:W-:Y:S01]  /*25180*/  IMAD.U32 R22, RZ, RZ, UR4 ;  /* 0x00000004ff167e24 */ /* 0x000fe2000f8e00ff */
[----:B------:R-:W-:-:S03]  /*25190*/  LOP3.LUT R0, R3, 0xc0, RZ, 0xfc, !PT ;  /* 0x000000c003007812 */ /* 0x000fc600078efcff */
[----:B---3--:R-:W-:-:S07]  /*251a0*/  IMAD R26, R29, 0x2, R22 ;  /* 0x000000021d1a7824 */ /* 0x008fce00078e0216 */
.L_x_3649:
        /* <DEDUP_REMOVED lines=31> */
[----:B0-23--:R-:W-:Y:S06]  /*253a0*/  @P1 BRA `(.L_x_3573) ;  /* 0x0000000000181947 */ /* 0x00dfec0003800000 */
[----:B------:R-:W-:Y:S02]  /*253b0*/  ULDC UR4, c[0x0][0x288] ;  /* 0x0000a20000047ab9 */ /* 0x000fe40000000800 */
[----:B-----5:R-:W-:Y:S01]  /*253c0*/  IMAD.U32 R37, RZ, RZ, UR4 ;  /* 0x00000004ff257e24 */ /* 0x020fe2000f8e00ff */
[----:B------:R-:W-:Y:S06]  /*253d0*/  @!P2 BRA `(.L_x_3573) ;  /* 0x00000000000ca947 */ /* 0x000fec0003800000 */
[----:B------:R-:W2:Y:S04]  /*253e0*/  LDG.E R4, desc[UR36][R2.64] ;  /* 0x0000002402047981 */ /* 0x000ea8000c1e1900 */
[----:B------:R-:W2:Y:S02]  /*253f0*/  LDG.E R37, desc[UR36][R2.64+0x4] ;  /* 0x0000042402257981 */ /* 0x000ea4000c1e1900 */
[----:B--2---:R-:W-:-:S07]  /*25400*/  IMAD.IADD R37, R37, 0x1, -R4 ;  /* 0x0000000125257824 */ /* 0x004fce00078e0a04 */
.L_x_3573:
        /* <DEDUP_REMOVED lines=8> */
.L_x_3574:
        /* <DEDUP_REMOVED lines=9> */
.L_x_3575:
[----:B0-----:R-:W0:Y:S01]  /*25520*/  LDC R2, c[0x0][0x448] ;  /* 0x00011200ff027b82 */ /* 0x001e220000000800 */
[----:B------:R-:W-:Y:S01]  /*25530*/  IMAD.SHL.U32 R36, R17, 0x80, RZ ;  /* 0x0000008011247824 */ /* 0x000fe200078e00ff */
[----:B------:R-:W-:Y:S01]  /*25540*/  LOP3.LUT R23, R23, 0xfffeffff, RZ, 0xc0, !PT ;  /* 0xfffeffff17177812 */ /* 0x000fe200078ec0ff */
[----:B-----5:R-:W-:Y:S02]  /*25550*/  IMAD.IADD R17, R0, 0x1, -R31 ;  /* 0x0000000100117824 */ /* 0x020fe400078e0a1f */
[----:B------:R-:W-:Y:S01]  /*25560*/  VIADD R4, R36, 0x7f ;  /* 0x0000007f24047836 */ /* 0x000fe20000000000 */
[----:B0-----:R-:W-:Y:S02]  /*25570*/  ISETP.NE.AND P2, PT, R2, 0x1, PT ;  /* 0x000000010200780c */ /* 0x001fe40003f45270 */
[----:B------:R-:W0:Y:S11]  /*25580*/  LDC.64 R2, c[0x0][0xad8] ;  /* 0x0002b600ff027b82 */ /* 0x000e360000000a00 */
[----:B------:R-:W1:Y:S01]  /*25590*/  @P2 LDC R5, c[0x0][0x44c] ;  /* 0x00011300ff052b82 */ /* 0x000e620000000800 */
[----:B------:R-:W-:-:S07]  /*255a0*/  @P2 LOP3.LUT R23, R23, 0x10000, RZ, 0xfc, !PT ;  /* 0x0001000017172812 */ /* 0x000fce00078efcff */
[----:B------:R-:W2:Y:S01]  /*255b0*/  @P2 LDC R6, c[0x0][0x450] ;  /* 0x00011400ff062b82 */ /* 0x000ea20000000800 */
[----:B0-----:R-:W-:Y:S01]  /*255c0*/  ISETP.GE.AND P1, PT, R3, 0x1, PT ;  /* 0x000000010300780c */ /* 0x001fe20003f26270 */
[----:B-1----:R-:W-:-:S05]  /*255d0*/  @P2 IMAD.HI.U32 R5, R4, R5, RZ ;  /* 0x0000000504052227 */ /* 0x002fca00078e00ff */
[----:B--2---:R-:W-:Y:S02]  /*255e0*/  @P2 SHF.R.U32.HI R4, RZ, R6, R5 ;  /* 0x00000006ff042219 */ /* 0x004fe40000011605 */
[----:B------:R-:W-:-:S05]  /*255f0*/  IADD3 R5, R17, 0x1, -R37 ;  /* 0x0000000111057810 */ /* 0x000fca0007ffe825 */
        /* <DEDUP_REMOVED lines=14> */
.L_x_3578:
[----:B------:R-:W-:-:S13]  /*256e0*/  ISETP.NE.AND P0, PT, R3, 0x1, PT ;  /* 0x000000010300780c */ /* 0x000fda0003f05270 */
[----:B------:R-:W0:Y:S02]  /*256f0*/  @P0 LDC.64 R4, c[0x0][0xae0] ;  /* 0x0002b800ff040b82 */ /* 0x000e240000000a00 */
[----:B0-----:R-:W-:-:S05]  /*25700*/  @P0 IMAD.HI.U32 R4, R0, R4, RZ ;  /* 0x0000000400040227 */ /* 0x001fca00078e00ff */
[----:B------:R-:W-:-:S07]  /*25710*/  @P0 SHF.R.U32.HI R0, RZ, R5, R4 ;  /* 0x00000005ff000219 */ /* 0x000fce0000011604 */
.L_x_3579:
[----:B------:R-:W-:Y:S05]  /*25720*/  BSYNC B0 ;  /* 0x0000000000007941 */ /* 0x000fea0003800000 */
.L_x_3577:
[----:B------:R-:W-:-:S05]  /*25730*/  IMAD R5, R0, R3, R3 ;  /* 0x0000000300057224 */ /* 0x000fca00078e0203 */
[----:B------:R-:W-:-:S07]  /*25740*/  VIMNMX R2, R2, R5, PT ;  /* 0x0000000502027248 */ /* 0x000fce0003fe0100 */
.L_x_3576:
[----:B------:R-:W0:Y:S01]  /*25750*/  @P2 LDC R5, c[0x0][0x44c] ;  /* 0x00011300ff052b82 */ /* 0x000e220000000800 */
[----:B------:R-:W-:Y:S01]  /*25760*/  VIADD R2, R2, 0x5f ;  /* 0x0000005f02027836 */ /* 0x000fe20000000000 */
[----:B------:R-:W-:Y:S01]  /*25770*/  ULDC UR4, c[0x0][0xad4] ;  /* 0x0002b50000047ab9 */ /* 0x000fe20000000800 */
[----:B------:R-:W-:-:S05]  /*25780*/  IMAD.MOV.U32 R0, RZ, RZ, R36 ;  /* 0x000000ffff007224 */ /* 0x000fca00078e0024 */
[----:B------:R-:W1:Y:S01]  /*25790*/  @P2 LDC R7, c[0x0][0x450] ;  /* 0x00011400ff072b82 */ /* 0x000e620000000800 */
[----:B0-----:R-:W-:-:S05]  /*257a0*/  @P2 IMAD.HI.U32 R4, R36, R5, RZ ;  /* 0x0000000524042227 */ /* 0x001fca00078e00ff */
[----:B-1----:R-:W-:Y:S01]  /*257b0*/  @P2 SHF.R.U32.HI R0, RZ, R7, R4 ;  /* 0x00000007ff002219 */ /* 0x002fe20000011604 */
[----:B------:R-:W-:-:S04]  /*257c0*/  IMAD.HI R4, R2, 0x2aaaaaab, RZ ;  /* 0x2aaaaaab02047827 */ /* 0x000fc800078e02ff */
[----:B------:R-:W-:Y:S01]  /*257d0*/  VIADD R2, R17, 0x5f ;  /* 0x0000005f11027836 */ /* 0x000fe20000000000 */
[----:B------:R-:W-:-:S03]  /*257e0*/  SHF.R.U32.HI R5, RZ, 0x1f, R4 ;  /* 0x0000001fff057819 */ /* 0x000fc60000011604 */
[----:B------:R-:W-:Y:S01]  /*257f0*/  IMAD.HI R2, R2, 0x2aaaaaab, RZ ;  /* 0x2aaaaaab02027827 */ /* 0x000fe200078e02ff */
[----:B------:R-:W-:-:S04]  /*25800*/  LEA.HI.SX32 R4, R4, R5, 0x1c ;  /* 0x0000000504047211 */ /* 0x000fc800078fe2ff */
[----:B------:R-:W-:-:S04]  /*25810*/  SHF.R.U32.HI R5, RZ, 0x1f, R2 ;  /* 0x0000001fff057819 */ /* 0x000fc80000011602 */
[----:B------:R-:W-:Y:S02]  /*25820*/  LEA.HI.SX32 R5, R2, R5, 0x1c ;  /* 0x0000000502057211 */ /* 0x000fe400078fe2ff */
[----:B------:R-:W-:Y:S02]  /*25830*/  IADD3 R2, R0, R17, -R37 ;  /* 0x0000001100027210 */ /* 0x000fe40007ffe825 */
        /* <DEDUP_REMOVED lines=13> */
.L_x_3582:
[----:B------:R-:W-:-:S13]  /*25910*/  ISETP.NE.AND P0, PT, R3, 0x1, PT ;  /* 0x000000010300780c */ /* 0x000fda0003f05270 */
[----:B------:R-:W0:Y:S02]  /*25920*/  @P0 LDC.64 R4, c[0x0][0xae0] ;  /* 0x0002b800ff040b82 */ /* 0x000e240000000a00 */
[----:B0-----:R-:W-:-:S05]  /*25930*/  @P0 IMAD.HI.U32 R4, R2, R4, RZ ;  /* 0x0000000402040227 */ /* 0x001fca00078e00ff */
[----:B------:R-:W-:-:S07]  /*25940*/  @P0 SHF.R.U32.HI R2, RZ, R5, R4 ;  /* 0x00000005ff020219 */ /* 0x000fce0000011604 */
.L_x_3583:
[----:B------:R-:W-:Y:S05]  /*25950*/  BSYNC B0 ;  /* 0x0000000000007941 */ /* 0x000fea0003800000 */
.L_x_3581:
[----:B------:R-:W-:-:S05]  /*25960*/  IMAD R3, R2, R3, RZ ;  /* 0x0000000302037224 */ /* 0x000fca00078e02ff */
[----:B------:R-:W-:-:S07]  /*25970*/  VIMNMX R0, R0, R3, !PT ;  /* 0x0000000300007248 */ /* 0x000fce0007fe0100 */
.L_x_3580:
[----:B------:R-:W-:Y:S01]  /*25980*/  IMAD.HI R0, R0, 0x2aaaaaab, RZ ;  /* 0x2aaaaaab00007827 */ /* 0x000fe200078e02ff */
[----:B------:R-:W-:Y:S04]  /*25990*/  BSSY B0, `(.L_x_3584) ;  /* 0x000002a000007945 */ /* 0x000fe80003800000 */
[----:B------:R-:W-:-:S04]  /*259a0*/  SHF.R.U32.HI R3, RZ, 0x1f, R0 ;  /* 0x0000001fff037819 */ /* 0x000fc80000011600 */
[----:B------:R-:W-:Y:S02]  /*259b0*/  LEA.HI.SX32 R3, R0, R3, 0x1c ;  /* 0x0000000300037211 */ /* 0x000fe400078fe2ff */
[C---:B------:R-:W-:Y:S02]  /*259c0*/  LOP3.LUT R0, R18.reuse, 0xff000000, RZ, 0xc0, !PT ;  /* 0xff00000012007812 */ /* 0x040fe400078ec0ff */
        /* <DEDUP_REMOVED lines=12> */
[----:B0-----:R-:W-:-:S04]  /*25a90*/  IABS R4, R0 ;  /* 0x0000000000047213 */ /* 0x001fc80000000000 */
[----:B------:R-:W0:Y:S08]  /*25aa0*/  I2F.RP R6, R4 ;  /* 0x0000000400067306 */ /* 0x000e300000209400 */
        /* <DEDUP_REMOVED lines=8> */
[----:B------:R-:W-:-:S05]  /*25b30*/  IADD3 R3, R0, -0x1, R7 ;  /* 0xffffffff00037810 */ /* 0x000fca0007ffe007 */
[----:B------:R-:W-:-:S05]  /*25b40*/  IMAD.IADD R3, R3, 0x1, -R30 ;  /* 0x0000000103037824 */ /* 0x000fca00078e0a1e */
[----:B------:R-:W-:Y:S02]  /*25b50*/  LOP3.LUT R9, R3, R0, RZ, 0x3c, !PT ;  /* 0x0000000003097212 */ /* 0x000fe400078e3cff */
[----:B------:R-:W-:Y:S02]  /*25b60*/  IABS R3, R3 ;  /* 0x0000000300037213 */ /* 0x000fe40000000000 */
[----:B------:R-:W-:-:S03]  /*25b70*/  ISETP.GE.AND P2, PT, R9, RZ, PT ;  /* 0x000000ff0900720c */ /* 0x000fc60003f46270 */
        /* <DEDUP_REMOVED lines=11> */
.L_x_3585:
[----:B------:R-:W-:Y:S05]  /*25c30*/  BSYNC B0 ;  /* 0x0000000000007941 */ /* 0x000fea0003800000 */
.L_x_3584:
[-C--:B------:R-:W-:Y:S01]  /*25c40*/  IMAD R30, R5, R0.reuse, R30 ;  /* 0x00000000051e7224 */ /* 0x080fe200078e021e */
        /* <DEDUP_REMOVED lines=22> */
.L_x_3587:
        /* <DEDUP_REMOVED lines=20> */
.L_x_3590:
[----:B------:R-:W-:Y:S05]  /*25ef0*/  BSYNC B6 ;  /* 0x0000000000067941 */ /* 0x000fea0003800000 */
.L_x_3589:
        /* <DEDUP_REMOVED lines=20> */
.L_x_3593:
        /* <DEDUP_REMOVED lines=15> */
.L_x_3592:
[----:B------:R-:W-:Y:S05]  /*26130*/  BSYNC B6 ;  /* 0x0000000000067941 */ /* 0x000fea0003800000 */
.L_x_3591:
        /* <DEDUP_REMOVED lines=11> */
[----:B------:R-:W-:Y:S01]  /*261f0*/  LOP3.LUT R32, R21, 0x40, RZ, 0xfc, !PT ;  /* 0x0000004015207812 */ /* 0x000fe200078efcff */
[----:B---3--:R-:W-:Y:S01]  /*26200*/  @P0 IMAD.WIDE R2, R19, 0x4, R2 ;  /* 0x0000000413020825 */ /* 0x008fe200078e0202 */
[----:B------:R-:W-:-:S03]  /*26210*/  LOP3.LUT R21, R21, 0x80, RZ, 0xfc, !PT ;  /* 0x0000008015157812 */ /* 0x000fc600078efcff */
[----:B-1----:R-:W-:Y:S01]  /*26220*/  IMAD.SHL.U32 R25, R20, 0x8, RZ ;  /* 0x0000000814197824 */ /* 0x002fe200078e00ff */
[----:B------:R0:W5:Y:S01]  /*26230*/  @P0 LDG.E R28, desc[UR36][R2.64] ;  /* 0x00000024021c0981 */ /* 0x000162000c1e1900 */
[----:B------:R-:W-:Y:S01]  /*26240*/  ISETP.GE.AND P0, PT, R21, UR4, PT ;  /* 0x0000000415007c0c */ /* 0x000fe2000bf06270 */
[----:B------:R-:W-:Y:S01]  /*26250*/  UMOV UR5, 0xffffffff ;  /* 0xffffffff00057882 */ /* 0x000fe20000000000 */
[----:B------:R-:W-:Y:S01]  /*26260*/  ISETP.GE.AND P1, PT, R32, UR4, PT ;  /* 0x0000000420007c0c */ /* 0x000fe2000bf26270 */
[----:B------:R-:W1:Y:S01]  /*26270*/  S2R R21, SR_TID.X ;  /* 0x0000000000157919 */ /* 0x000e620000002100 */
[----:B------:R-:W-:Y:S01]  /*26280*/  LOP3.LUT R25, R25, 0x38, RZ, 0xc0, !PT ;  /* 0x0000003819197812 */ /* 0x000fe200078ec0ff */
[----:B------:R-:W-:Y:S01]  /*26290*/  VIADD R0, R34, 0xffffffff ;  /* 0xffffffff22007836 */ /* 0x000fe20000000000 */
[----:B------:R-:W-:Y:S02]  /*262a0*/  LOP3.LUT R23, R23, 0xfffffffe, RZ, 0xc0, !PT ;  /* 0xfffffffe17177812 */ /* 0x000fe400078ec0ff */
[----:B------:R-:W-:-:S02]  /*262b0*/  ISETP.GE.AND P2, PT, R25, UR4, PT ;  /* 0x0000000419007c0c */ /* 0x000fc4000bf46270 */
[----:B------:R-:W-:Y:S02]  /*262c0*/  LOP3.LUT R23, R23, 0xffffffef, RZ, 0xc0, !PT ;  /* 0xffffffef17177812 */ /* 0x000fe400078ec0ff */
[----:B------:R-:W-:Y:S02]  /*262d0*/  LOP3.LUT R25, R25, 0xc0, RZ, 0xfc, !PT ;  /* 0x000000c019197812 */ /* 0x000fe400078efcff */
[----:B------:R-:W-:Y:S02]  /*262e0*/  LOP3.LUT R20, R20, 0x7f, RZ, 0xc0, !PT ;  /* 0x0000007f14147812 */ /* 0x000fe400078ec0ff */
[----:B------:R-:W-:Y:S02]  /*262f0*/  @P1 LOP3.LUT R23, R23, 0x10, RZ, 0xfc, !PT ;  /* 0x0000001017171812 */ /* 0x000fe400078efcff */
[----:B------:R-:W-:-:S03]  /*26300*/  SHF.R.U32.HI R32, RZ, 0x3, R20 ;  /* 0x00000003ff207819 */ /* 0x000fc60000011614 */
[----:B------:R-:W-:-:S04]  /*26310*/  @P2 LOP3.LUT R23, R23, 0x1, RZ, 0xfc, !PT ;  /* 0x0000000117172812 */ /* 0x000fc800078efcff */
[----:B------:R-:W-:-:S04]  /*26320*/  LOP3.LUT R23, R23, 0xfffffff7, RZ, 0xc0, !PT ;  /* 0xfffffff717177812 */ /* 0x000fc800078ec0ff */
[----:B------:R-:W-:Y:S02]  /*26330*/  @P0 LOP3.LUT R23, R23, 0x8, RZ, 0xfc, !PT ;  /* 0x0000000817170812 */ /* 0x000fe400078efcff */
[----:B------:R-:W-:Y:S02]  /*26340*/  ISETP.GE.AND P0, PT, R25, UR4, PT ;  /* 0x0000000419007c0c */ /* 0x000fe4000bf06270 */
[----:B------:R-:W-:Y:S01]  /*26350*/  LOP3.LUT R23, R23, 0xfffffffb, RZ, 0xc0, !PT ;  /* 0xfffffffb17177812 */ /* 0x000fe200078ec0ff */
[----:B-1----:R-:W-:-:S05]  /*26360*/  IMAD.SHL.U32 R20, R21, 0x10, RZ ;  /* 0x0000001015147824 */ /* 0x002fca00078e00ff */
[----:B------:R-:W-:-:S05]  /*26370*/  LOP3.LUT R20, R32, 0x70, R20, 0xf8, !PT ;  /* 0x0000007020147812 */ /* 0x000fca00078ef814 */
[----:B------:R-:W-:Y:S01]  /*26380*/  @P0 LOP3.LUT R23, R23, 0x4, RZ, 0xfc, !PT ;  /* 0x0000000417170812 */ /* 0x000fe200078efcff */
[----:B------:R-:W-:Y:S01]  /*26390*/  IMAD R6, R0, 0x60, R20 ;  /* 0x0000006000067824 */ /* 0x000fe200078e0214 */
[----:B0-2---:R-:W-:Y:S06]  /*263a0*/  BRA.DIV UR5, `(.L_x_3594) ;  /* 0x0000005205007947 */ /* 0x005fec000b800000 */
.L_x_3667:
        /* <DEDUP_REMOVED lines=21> */
[----:B------:R-:W-:Y:S01]  /*26500*/  IMAD.MOV R5, RZ, RZ, -R7 ;  /* 0x000000ffff057224 */ /* 0x000fe200078e0a07 */
[----:B0-----:R-:W-:-:S04]  /*26510*/  @!P0 LEA R2, P1, R4, R2, 0x2 ;  /* 0x0000000204028211 */ /* 0x001fc800078210ff */
[----:B------:R-:W-:-:S05]  /*26520*/  @!P0 LEA.HI.X R3, R4, R3, R8, 0x2, P1 ;  /* 0x0000000304038211 */ /* 0x000fca00008f1408 */
[----:B------:R0:W5:Y:S01]  /*26530*/  @!P0 LDG.E R35, desc[UR36][R2.64] ;  /* 0x0000002402238981 */ /* 0x000162000c1e1900 */
[----:B------:R-:W-:Y:S01]  /*26540*/  IMAD.U32 R4, RZ, RZ, UR38 ;  /* 0x00000026ff047e24 */ /* 0x000fe2000f8e00ff */
[----:B------:R-:W-:Y:S02]  /*26550*/  ISETP.GT.U32.AND P1, PT, R20, 0x5f, PT ;  /* 0x0000005f1400780c */ /* 0x000fe40003f24070 */
[----:B------:R-:W-:Y:S02]  /*26560*/  LOP3.LUT R23, R23, 0xfffffbff, RZ, 0xc0, !PT ;  /* 0xfffffbff17177812 */ /* 0x000fe400078ec0ff */
[----:B------:R-:W-:Y:S02]  /*26570*/  ISETP.NE.AND P0, PT, R4, 0x3, PT ;  /* 0x000000030400780c */ /* 0x000fe40003f05270 */
[----:B------:R-:W-:Y:S01]  /*26580*/  LOP3.LUT R18, R18, 0xffff, RZ, 0xc0, !PT ;  /* 0x0000ffff12127812 */ /* 0x000fe200078ec0ff */
[----:B0-----:R-:W-:-:S05]  /*26590*/  IMAD R2, R9, R5, R6 ;  /* 0x0000000509027224 */ /* 0x001fca00078e0206 */
[----:B------:R0:W-:Y:S05]  /*265a0*/  STL [R1+0x440], R2 ;  /* 0x0004400201007387 */ /* 0x0001ea0000100800 */
[----:B------:R-:W-:-:S04]  /*265b0*/  @P0 LOP3.LUT R23, R23, 0x400, RZ, 0xfc, !PT ;  /* 0x0000040017170812 */ /* 0x000fc800078efcff */
[----:B------:R-:W-:Y:S02]  /*265c0*/  LOP3.LUT R23, R23, 0xffffffdf, RZ, 0xc0, !PT ;  /* 0xffffffdf17177812 */ /* 0x000fe400078ec0ff */
[----:B0-----:R-:W-:Y:S02]  /*265d0*/  SEL R2, RZ, 0x1, P2 ;  /* 0x00000001ff027807 */ /* 0x001fe40001000000 */
[----:B------:R-:W-:-:S03]  /*265e0*/  @P1 LOP3.LUT R23, R23, 0x20, RZ, 0xfc, !PT ;  /* 0x0000002017171812 */ /* 0x000fc600078efcff */
[----:B------:R0:W-:Y:S01]  /*265f0*/  STL [R1+0x478], R2 ;  /* 0x0004780201007387 */ /* 0x0001e20000100800 */
[----:B------:R-:W-:Y:S05]  /*26600*/  @!P0 BRA `(.L_x_3595) ;  /* 0x0000000000048947 */ /* 0x000fea0003800000 */
[----:B------:R-:W-:Y:S01]  /*26610*/  BPT.TRAP 0x1 ;  /* 0x000000040000795c */ /* 0x000fe20000300000 */
.L_x_3595:
[----:B------:R-:W-:Y:S01]  /*26620*/  IMAD R25, R0, -0x60, R17 ;  /* 0xffffffa000197824 */ /* 0x000fe200078e0211 */
[----:B------:R-:W-:Y:S01]  /*26630*/  SHF.L.U32 R0, R27, 0x1f, RZ ;  /* 0x0000001f1b007819 */ /* 0x000fe200000006ff */
[----:B------:R-:W-:Y:S01]  /*26640*/  IMAD R17, R24, 0x8, R22 ;  /* 0x0000000818117824 */ /* 0x000fe200078e0216 */
[----:B------:R-:W-:Y:S03]  /*26650*/  BSSY B0, `(.L_x_3596) ;  /* 0x0000003000007945 */ /* 0x000fe60003800000 */
[----:B------:R-:W1:Y:S02]  /*26660*/  SYNCS.PHASECHK.TRANS64.TRYWAIT P0, [R17+URZ+0x32440], R0 ;  /* 0x03244000110075a7 */ /* 0x000e64000800017f */
[----:B-1----:R-:W-:Y:S05]  /*26670*/  @!P0 BRA `(.L_x_3597) ;  /* 0x0000004c007c8947 */ /* 0x002fea0003800000 */
.L_x_3668:
[----:B------:R-:W-:Y:S05]  /*26680*/  BSYNC B0 ;  /* 0x0000000000007941 */ /* 0x000fea0003800000 */
.L_x_3596:
[----:B0-----:R-:W1:Y:S01]  /*26690*/  LDL R2, [R1+0x440] ;  /* 0x0004400001027983 */ /* 0x001e620000100800 */
[----:B------:R-:W-:Y:S01]  /*266a0*/  ULDC.64 UR4, c[0x0][0x300] ;  /* 0x0000c00000047ab9 */ /* 0x000fe20000000a00 */
[----:B-----5:R-:W-:Y:S01]  /*266b0*/  SHF.R.S32.HI R4, RZ, 0x1f, R35 ;  /* 0x0000001fff047819 */ /* 0x020fe20000011423 */
[----:B------:R-:W-:Y:S01]  /*266c0*/  ULDC.64 UR6, c[0x0][0x2e8] ;  /* 0x0000ba0000067ab9 */ /* 0x000fe20000000a00 */
[----:B------:R-:W-:-:S03]  /*266d0*/  LOP3.LUT R23, R23, 0xfffffffd, RZ, 0xc0, !PT ;  /* 0xfffffffd17177812 */ /* 0x000fc600078ec0ff */
[----:B------:R-:W-:Y:S01]  /*266e0*/  STL [R1+0x460], R4 ;  /* 0x0004600401007387 */ /* 0x000fe20000100800 */
[----:B-1----:R-:W-:-:S05]  /*266f0*/  SHF.R.S32.HI R0, RZ, 0x1f, R2 ;  /* 0x0000001fff007819 */ /* 0x002fca0000011402 */
[----:B------:R0:W-:Y:S02]  /*26700*/  STL [R1+0x45c], R0 ;  /* 0x00045c0001007387 */ /* 0x0001e40000100800 */
[----:B0-----:R-:W-:-:S04]  /*26710*/  IMAD R0, R0, UR4, RZ ;  /* 0x0000000400007c24 */ /* 0x001fc8000f8e02ff */
[C---:B------:R-:W-:Y:S02]  /*26720*/  IMAD R0, R2.reuse, UR5, R0 ;  /* 0x0000000502007c24 */ /* 0x040fe4000f8e0200 */
[----:B------:R-:W-:Y:S01]  /*26730*/  IMAD.WIDE.U32 R2, R2, UR4, RZ ;  /* 0x0000000402027c25 */ /* 0x000fe2000f8e00ff */
[----:B------:R-:W-:-:S03]  /*26740*/  ULDC.64 UR4, c[0x0][0x310] ;  /* 0x0000c40000047ab9 */ /* 0x000fc60000000a00 */
[----:B------:R-:W-:Y:S02]  /*26750*/  IMAD.IADD R3, R3, 0x1, R0 ;  /* 0x0000000103037824 */ /* 0x000fe400078e0200 */
[----:B------:R-:W-:Y:S02]  /*26760*/  IMAD R0, R4, UR4, RZ ;  /* 0x0000000404007c24 */ /* 0x000fe4000f8e02ff */
[----:B------:R-:W0:Y:S01]  /*26770*/  S2R R4, SR_TID.X ;  /* 0x0000000000047919 */ /* 0x000e220000002100 */
[----:B------:R-:W-:-:S04]  /*26780*/  IMAD.WIDE.U32 R2, R35, UR4, R2 ;  /* 0x0000000423027c25 */ /* 0x000fc8000f8e0002 */
[----:B------:R-:W-:Y:S01]  /*26790*/  IMAD R0, R35, UR5, R0 ;  /* 0x0000000523007c24 */ /* 0x000fe2000f8e0200 */
[----:B------:R-:W-:-:S03]  /*267a0*/  ULDC.64 UR4, c[0x0][0x308] ;  /* 0x0000c20000047ab9 */ /* 0x000fc60000000a00 */
[----:B------:R-:W-:Y:S02]  /*267b0*/  IMAD.IADD R3, R3, 0x1, R0 ;  /* 0x0000000103037824 */ /* 0x000fe400078e0200 */
[----:B------:R-:W-:Y:S01]  /*267c0*/  IMAD.WIDE.U32 R2, R18, UR4, R2 ;  /* 0x0000000412027c25 */ /* 0x000fe2000f8e0002 */
[----:B------:R-:W-:Y:S02]  /*267d0*/  ULDC UR4, c[0x0][0x2f4] ;  /* 0x0000bd0000047ab9 */ /* 0x000fe40000000800 */
[----:B------:R-:W-:Y:S02]  /*267e0*/  LEA R0, P0, R2, UR6, 0x1 ;  /* 0x0000000602007c11 */ /* 0x000fe4000f8008ff */
[----:B0-----:R-:W-:Y:S01]  /*267f0*/  LOP3.LUT R5, R4, 0x7f, RZ, 0xc0, !PT ;  /* 0x0000007f04057812 */ /* 0x001fe200078ec0ff */
[----:B------:R-:W-:Y:S01]  /*26800*/  IMAD R4, R18, UR5, R3 ;  /* 0x0000000512047c24 */ /* 0x000fe2000f8e0203 */
[----:B------:R-:W-:Y:S02]  /*26810*/  UMOV UR5, 0xffffffff ;  /* 0xffffffff00057882 */ /* 0x000fe40000000000 */
[----:B------:R-:W-:-:S02]  /*26820*/  SHF.R.U32.HI R6, RZ, 0x3, R5 ;  /* 0x00000003ff067819 */ /* 0x000fc40000011605 */
[----:B------:R-:W0:Y:S01]  /*26830*/  S2R R5, SR_TID.X ;  /* 0x0000000000057919 */ /* 0x000e220000002100 */
[----:B------:R-:W-:Y:S02]  /*26840*/  LEA.HI.X R4, R2, UR7, R4, 0x1, P0 ;  /* 0x0000000702047c11 */ /* 0x000fe400080f0c04 */
[----:B------:R-:W-:-:S05]  /*26850*/  IMAD.IADD R25, R25, 0x1, -R6 ;  /* 0x0000000119197824 */ /* 0x000fca00078e0a06 */
[----:B------:R-:W-:Y:S01]  /*26860*/  ISETP.GE.AND P0, PT, R25, 0x1, PT ;  /* 0x000000011900780c */ /* 0x000fe20003f06270 */
[----:B0-----:R-:W-:Y:S02]  /*26870*/  IMAD.SHL.U32 R7, R5, 0x8, RZ ;  /* 0x0000000805077824 */ /* 0x001fe400078e00ff */
[----:B------:R-:W-:-:S03]  /*26880*/  IMAD R5, R24, 0x1800, R29 ;  /* 0x0000180018057824 */ /* 0x000fc600078e021d */
[----:B------:R-:W-:-:S04]  /*26890*/  LOP3.LUT R7, R7, 0x38, RZ, 0xc0, !PT ;  /* 0x0000003807077812 */ /* 0x000fc800078ec0ff */
[----:B------:R-:W-:-:S13]  /*268a0*/  ISETP.GE.AND P2, PT, R7, UR4, PT ;  /* 0x0000000407007c0c */ /* 0x000fda000bf46270 */
[----:B------:R-:W-:Y:S01]  /*268b0*/  @P2 LOP3.LUT R23, R23, 0x2, RZ, 0xfc, !PT ;  /* 0x0000000217172812 */ /* 0x000fe200078efcff */
[----:B------:R-:W-:Y:S06]  /*268c0*/  BRA.DIV UR5, `(.L_x_3598) ;  /* 0x0000004a05fc7947 */ /* 0x000fec000b800000 */
        /* <DEDUP_REMOVED lines=52> */
.L_x_3682:
        /* <DEDUP_REMOVED lines=10> */
.L_x_3599:
        /* <DEDUP_REMOVED lines=10> */
.L_x_3600:
[----:B------:R-:W-:Y:S01]  /*26d50*/  VIADD R0, R22, 0x18400 ;  /* 0x0001840016007836 */ /* 0x000fe20000000000 */
[----:B------:R-:W-:Y:S01]  /*26d60*/  LOP3.LUT P1, RZ, R23, 0x40, RZ, 0xc0, !PT ;  /* 0x0000004017ff7812 */ /* 0x000fe2000782c0ff */
[----:B------:R1:W-:-:S12]  /*26d70*/  SYNCS.ARRIVE.TRANS64.A1T0 RZ, [R17+URZ+0x32430], RZ ;  /* 0x032430ff11ff79a7 */ /* 0x0003d8000810003f */
[----:B------:R-:W-:Y:S05]  /*26d80*/  WARPSYNC.ALL ;  /* 0x0000000000007948 */ /* 0x000fea0003800000 */
[----:B------:R-:W-:Y:S01]  /*26d90*/  BAR.SYNC.DEFER_BLOCKING 0x8, 0x180 ;  /* 0x0206000000007b1d */ /* 0x000fe20000010000 */
[----:B------:R-:W-:Y:S02]  /*26da0*/  LOP3.LUT P0, RZ, R0, 0x3ff, RZ, 0xc0, !PT ;  /* 0x000003ff00ff7812 */ /* 0x000fe4000780c0ff */
[----:B------:R-:W-:-:S03]  /*26db0*/  SHF.R.S32.HI R0, RZ, 0x1f, R19 ;  /* 0x0000001fff007819 */ /* 0x000fc60000011413 */
[----:B------:R-:W-:Y:S01]  /*26dc0*/  BSSY B6, `(.L_x_3601) ;  /* 0x0000018000067945 */ /* 0x000fe20003800000 */
[----:B------:R-:W-:Y:S02]  /*26dd0*/  SEL R34, R0, RZ, !P1 ;  /* 0x000000ff00227207 */ /* 0x000fe40004800000 */
[----:B------:R-:W-:-:S03]  /*26de0*/  SEL R0, R19, RZ, !P1 ;  /* 0x000000ff13007207 */ /* 0x000fc60004800000 */
[----:B------:R-:W-:Y:S04]  /*26df0*/  STL [R1+0x454], R34 ;  /* 0x0004542201007387 */ /* 0x000fe80000100800 */
[----:B------:R2:W-:Y:S02]  /*26e00*/  STL [R1+0x448], R0 ;  /* 0x0004480001007387 */ /* 0x0005e40000100800 */
[----:B--2---:R-:W-:-:S05]  /*26e10*/  SHF.R.S32.HI R0, RZ, 0x1f, R33 ;  /* 0x0000001fff007819 */ /* 0x004fca0000011421 */
[----:B------:R2:W-:Y:S01]  /*26e20*/  STL [R1+0x450], R0 ;  /* 0x0004500001007387 */ /* 0x0005e20000100800 */
        /* <DEDUP_REMOVED lines=17> */
.L_x_3602:
[----:B------:R-:W-:Y:S05]  /*26f40*/  BSYNC B6 ;  /* 0x0000000000067941 */ /* 0x000fea0003800000 */
.L_x_3601:
[----:B------:R-:W3:Y:S01]  /*26f50*/  LDL R20, [R1+0x450] ;  /* 0x0004500001147983 */ /* 0x000ee20000100800 */
[----:B------:R-:W-:Y:S01]  /*26f60*/  IMAD.MOV.U32 R21, RZ, RZ, R34 ;  /* 0x000000ffff157224 */ /* 0x000fe200078e0022 */
[----:B------:R-:W-:Y:S01]  /*26f70*/  ULDC.64 UR4, c[0x0][0x298] ;  /* 0x0000a60000047ab9 */ /* 0x000fe20000000a00 */
[----:B0-----:R-:W0:Y:S01]  /*26f80*/  LDC R5, c[0x0][0x448] ;  /* 0x00011200ff057b82 */ /* 0x001e220000000800 */
[----:B------:R-:W4:Y:S01]  /*26f90*/  S2R R2, SR_TID.X ;  /* 0x0000000000027919 */ /* 0x000f220000002100 */
[----:B------:R-:W5:Y:S01]  /*26fa0*/  S2R R34, SR_TID.X ;  /* 0x0000000000227919 */ /* 0x000f620000002100 */
[----:B----4-:R-:W-:-:S04]  /*26fb0*/  LOP3.LUT R2, R2, 0x7f, RZ, 0xc0, !PT ;  /* 0x0000007f02027812 */ /* 0x010fc800078ec0ff */
[----:B--2---:R-:W-:Y:S02]  /*26fc0*/  SHF.R.U32.HI R0, RZ, 0x3, R2 ;  /* 0x00000003ff007819 */ /* 0x004fe40000011602 */
[----:B------:R-:W2:Y:S01]  /*26fd0*/  LDC R2, c[0x0][0x448] ;  /* 0x00011200ff027b82 */ /* 0x000ea20000000800 */
[----:B---3--:R-:W-:Y:S02]  /*26fe0*/  IMAD.MOV.U32 R4, RZ, RZ, R20 ;  /* 0x000000ffff047224 */ /* 0x008fe400078e0014 */
[----:B------:R-:W3:Y:S01]  /*26ff0*/  LDL R20, [R1+0x448] ;  /* 0x0004480001147983 */ /* 0x000ee20000100800 */
[----:B--2---:R-:W-:Y:S01]  /*27000*/  ISETP.NE.AND P6, PT, R2, 0x1, PT ;  /* 0x000000010200780c */ /* 0x004fe20003fc5270 */
[----:B-----5:R-:W-:Y:S02]  /*27010*/  IMAD.SHL.U32 R34, R34, 0x10, RZ ;  /* 0x0000001022227824 */ /* 0x020fe400078e00ff */
[----:B------:R-:W-:Y:S01]  /*27020*/  IMAD R4, R4, UR4, RZ ;  /* 0x0000000404047c24 */ /* 0x000fe2000f8e02ff */
[----:B------:R-:W2:Y:S02]  /*27030*/  S2R R6, SR_TID.X ;  /* 0x0000000000067919 */ /* 0x000ea40000002100 */
[----:B------:R-:W-:Y:S01]  /*27040*/  LOP3.LUT R34, R0, 0x70, R34, 0xf8, !PT ;  /* 0x0000007000227812 */ /* 0x000fe200078ef822 */
[----:B------:R-:W-:-:S04]  /*27050*/  IMAD R4, R33, UR5, R4 ;  /* 0x0000000521047c24 */ /* 0x000fc8000f8e0204 */
[----:B------:R-:W-:Y:S02]  /*27060*/  IMAD.IADD R34, R34, 0x1, R36 ;  /* 0x0000000122227824 */ /* 0x000fe400078e0224 */
[----:B------:R-:W4:Y:S02]  /*27070*/  @P6 LDC R3, c[0x0][0x44c] ;  /* 0x00011300ff036b82 */ /* 0x000f240000000800 */
[----:B------:R-:W-:-:S06]  /*27080*/  IMAD.MOV.U32 R0, RZ, RZ, R34 ;  /* 0x000000ffff007224 */ /* 0x000fcc00078e0022 */
[----:B------:R-:W5:Y:S01]  /*27090*/  @P6 LDC R2, c[0x0][0x450] ;  /* 0x00011400ff026b82 */ /* 0x000f620000000800 */
[----:B----4-:R-:W-:-:S05]  /*270a0*/  @P6 IMAD.HI.U32 R3, R34, R3, RZ ;  /* 0x0000000322036227 */ /* 0x010fca00078e00ff */
[----:B-----5:R-:W-:Y:S01]  /*270b0*/  @P6 SHF.R.U32.HI R0, RZ, R2, R3 ;  /* 0x00000002ff006219 */ /* 0x020fe20000011603 */
[----:B------:R-:W-:Y:S01]  /*270c0*/  IMAD.WIDE.U32 R2, R33, UR4, RZ ;  /* 0x0000000421027c25 */ /* 0x000fe2000f8e00ff */
[----:B------:R-:W-:-:S03]  /*270d0*/  ULDC.64 UR4, c[0x0][0x2d8] ;  /* 0x0000b60000047ab9 */ /* 0x000fc60000000a00 */
[----:B------:R-:W-:Y:S02]  /*270e0*/  IMAD.IADD R3, R3, 0x1, R4 ;  /* 0x0000000103037824 */ /* 0x000fe400078e0204 */
[----:B------:R-:W-:-:S04]  /*270f0*/  IMAD.WIDE.U32 R2, R18, UR4, R2 ;  /* 0x0000000412027c25 */ /* 0x000fc8000f8e0002 */
[----:B------:R-:W-:Y:S01]  /*27100*/  IMAD R3, R18, UR5, R3 ;  /* 0x0000000512037c24 */ /* 0x000fe2000f8e0203 */
[----:B------:R-:W-:Y:S02]  /*27110*/  ULDC.64 UR4, c[0x0][0x2e0] ;  /* 0x0000b80000047ab9 */ /* 0x000fe40000000a00 */
[----:B------:R-:W-:Y:S01]  /*27120*/  IMAD R4, R21, UR4, RZ ;  /* 0x0000000415047c24 */ /* 0x000fe2000f8e02ff */
[----:B--2---:R-:W-:-:S04]  /*27130*/  LOP3.LUT R21, R6, 0x7f, RZ, 0xc0, !PT ;  /* 0x0000007f06157812 */ /* 0x004fc800078ec0ff */
[----:B------:R-:W-:Y:S01]  /*27140*/  SHF.R.U32.HI R21, RZ, 0x3, R21 ;  /* 0x00000003ff157819 */ /* 0x000fe20000011615 */
[C---:B---3--:R-:W-:Y:S02]  /*27150*/  IMAD R4, R20.reuse, UR5, R4 ;  /* 0x0000000514047c24 */ /* 0x048fe4000f8e0204 */
[----:B------:R-:W-:Y:S01]  /*27160*/  IMAD.WIDE.U32 R2, R20, UR4, R2 ;  /* 0x0000000414027c25 */ /* 0x000fe2000f8e0002 */
[----:B------:R-:W-:-:S03]  /*27170*/  ULDC.64 UR4, c[0x0][0x2d0] ;  /* 0x0000b40000047ab9 */ /* 0x000fc60000000a00 */
[----:B------:R-:W-:Y:S01]  /*27180*/  IMAD.IADD R3, R3, 0x1, R4 ;  /* 0x0000000103037824 */ /* 0x000fe200078e0204 */
[----:B------:R-:W-:Y:S01]  /*27190*/  SHF.R.S32.HI R4, RZ, 0x1f, R0 ;  /* 0x0000001fff047819 */ /* 0x000fe20000011400 */
[----:B------:R-:W-:Y:S02]  /*271a0*/  IMAD.SHL.U32 R20, R6, 0x8, RZ ;  /* 0x0000000806147824 */ /* 0x000fe400078e00ff */
[----:B------:R-:W-:-:S03]  /*271b0*/  IMAD.WIDE.U32 R2, R0, UR4, R2 ;  /* 0x0000000400027c25 */ /* 0x000fc6000f8e0002 */
[----:B------:R-:W-:Y:S01]  /*271c0*/  LOP3.LUT R20, R20, 0x38, RZ, 0xc0, !PT ;  /* 0x0000003814147812 */ /* 0x000fe200078ec0ff */
[----:B------:R-:W-:-:S04]  /*271d0*/  IMAD R4, R4, UR4, RZ ;  /* 0x0000000404047c24 */ /* 0x000fc8000f8e02ff */
[----:B------:R-:W-:Y:S01]  /*271e0*/  IMAD R4, R0, UR5, R4 ;  /* 0x0000000500047c24 */ /* 0x000fe2000f8e0204 */
[----:B------:R-:W-:Y:S01]  /*271f0*/  ULDC.64 UR4, c[0x0][0x2c8] ;  /* 0x0000b20000047ab9 */ /* 0x000fe20000000a00 */
[----:B------:R-:W-:Y:S02]  /*27200*/  IMAD.MOV R0, RZ, RZ, -R0 ;  /* 0x000000ffff007224 */ /* 0x000fe400078e0a00 */
[----:B------:R-:W-:Y:S02]  /*27210*/  IMAD.IADD R3, R3, 0x1, R4 ;  /* 0x0000000103037824 */ /* 0x000fe400078e0204 */
[----:B0-----:R-:W-:-:S04]  /*27220*/  IMAD R0, R5, R0, R34 ;  /* 0x0000000005007224 */ /* 0x001fc800078e0222 */
[----:B------:R-:W-:Y:S01]  /*27230*/  IMAD.WIDE.U32 R2, R0, UR4, R2 ;  /* 0x0000000400027c25 */ /* 0x000fe2000f8e0002 */
[----:B------:R-:W-:-:S05]  /*27240*/  SHF.R.S32.HI R4, RZ, 0x1f, R0 ;  /* 0x0000001fff047819 */ /* 0x000fca0000011400 */
[----:B------:R-:W-:-:S04]  /*27250*/  IMAD R4, R4, UR4, RZ ;  /* 0x0000000404047c24 */ /* 0x000fc8000f8e02ff */
        /* <DEDUP_REMOVED lines=9> */
[----:B------:R-:W0:Y:S01]  /*272f0*/  SHFL.IDX PT, R3, R0, RZ, 0x181f ;  /* 0x00181fff00037589 */ /* 0x000e2200000e0000 */
[----:B------:R-:W-:Y:S01]  /*27300*/  IMAD R37, R37, R5, RZ ;  /* 0x0000000525257224 */ /* 0x000fe200078e02ff */
[----:B------:R-:W-:Y:S01]  /*27310*/  LOP3.LUT R23, R23, 0xffffdfff, RZ, 0xc0, !PT ;  /* 0xffffdfff17177812 */ /* 0x000fe200078ec0ff */
[----:B------:R-:W-:Y:S01]  /*27320*/  IMAD.IADD R36, R21, 0x1, R36 ;  /* 0x0000000115247824 */ /* 0x000fe200078e0224 */
[----:B------:R-:W2:Y:S04]  /*27330*/  SHFL.IDX PT, R2, R4, RZ, 0x181f ;  /* 0x00181fff04027589 */ /* 0x000ea800000e0000 */
[----:B------:R-:W-:Y:S01]  /*27340*/  ISETP.GE.AND P6, PT, R36, R37, PT ;  /* 0x000000252400720c */ /* 0x000fe20003fc6270 */
[----:B------:R-:W3:Y:S04]  /*27350*/  SHFL.IDX PT, R11, R0, 0x1, 0x181f ;  /* 0x00381f00000b7f89 */ /* 0x000ee800000e0000 */
[----:B------:R-:W4:Y:S04]  /*27360*/  SHFL.IDX PT, R6, R4, 0x1, 0x181f ;  /* 0x00381f0004067f89 */ /* 0x000f2800000e0000 */
[----:B------:R-:W5:Y:S04]  /*27370*/  SHFL.IDX PT, R8, R0, 0x2, 0x181f ;  /* 0x00581f0000087f89 */ /* 0x000f6800000e0000 */
[----:B------:R-:W1:Y:S01]  /*27380*/  SHFL.IDX PT, R5, R4, 0x2, 0x181f ;  /* 0x00581f0004057f89 */ /* 0x000e6200000e0000 */
[----:B------:R-:W-:-:S02]  /*27390*/  @P6 LOP3.LUT R23, R23, 0x2000, RZ, 0xfc, !PT ;  /* 0x0000200017176812 */ /* 0x000fc400078efcff */
[----:B0-----:R-:W-:Y:S01]  /*273a0*/  @!P6 LEA R3, P1, R20, R3, 0x1 ;  /* 0x000000031403e211 */ /* 0x001fe200078208ff */
[----:B------:R-:W0:Y:S01]  /*273b0*/  SHFL.IDX PT, R9, R0, 0x3, 0x181f ;  /* 0x00781f0000097f89 */ /* 0x000e2200000e0000 */
[----:B------:R-:W-:-:S03]  /*273c0*/  LOP3.LUT R23, R23, 0xffffefff, RZ, 0xc0, !PT ;  /* 0xffffefff17177812 */ /* 0x000fc600078ec0ff */
[----:B--2---:R-:W-:Y:S02]  /*273d0*/  @!P6 IMAD.X R7, RZ, RZ, R2, P1 ;  /* 0x000000ffff07e224 */ /* 0x004fe400008e0602 */
[----:B------:R-:W-:-:S05]  /*273e0*/  VIADD R2, R36, 0x10 ;  /* 0x0000001024027836 */ /* 0x000fca0000000000 */
[----:B------:R-:W-:Y:S01]  /*273f0*/  ISETP.GE.AND P5, PT, R2, R37, PT ;  /* 0x000000250200720c */ /* 0x000fe20003fa6270 */
[----:B------:R-:W-:-:S05]  /*27400*/  VIADD R2, R36, 0x20 ;  /* 0x0000002024027836 */ /* 0x000fca0000000000 */
[----:B------:R-:W-:Y:S01]  /*27410*/  ISETP.GE.AND P3, PT, R2, R37, PT ;  /* 0x000000250200720c */ /* 0x000fe20003f66270 */
[----:B------:R-:W-:-:S05]  /*27420*/  VIADD R2, R36, 0x30 ;  /* 0x0000003024027836 */ /* 0x000fca0000000000 */
[----:B------:R-:W-:Y:S01]  /*27430*/  ISETP.GE.AND P2, PT, R2, R37, PT ;  /* 0x000000250200720c */ /* 0x000fe20003f46270 */
[----:B------:R-:W-:Y:S01]  /*27440*/  VIADD R2, R36, 0x40 ;  /* 0x0000004024027836 */ /* 0x000fe20000000000 */
[----:B---3--:R-:W-:Y:S02]  /*27450*/  @!P5 LEA R11, P1, R20, R11, 0x1 ;  /* 0x0000000b140bd211 */ /* 0x008fe400078208ff */
[----:B------:R-:W-:Y:S02]  /*27460*/  @P5 LOP3.LUT R23, R23, 0x1000, RZ, 0xfc, !PT ;  /* 0x0000100017175812 */ /* 0x000fe400078efcff */
[----:B------:R-:W-:Y:S01]  /*27470*/  ISETP.GE.AND P4, PT, R2, R37, PT ;  /* 0x000000250200720c */ /* 0x000fe20003f86270 */
[----:B----4-:R-:W-:Y:S01]  /*27480*/  @!P5 IMAD.X R6, RZ, RZ, R6, P1 ;  /* 0x000000ffff06d224 */ /* 0x010fe200008e0606 */
[----:B------:R-:W2:Y:S01]  /*27490*/  SHFL.IDX PT, R2, R4, 0x3, 0x181f ;  /* 0x00781f0004027f89 */ /* 0x000ea200000e0000 */
[----:B-----5:R-:W-:Y:S02]  /*274a0*/  @!P3 LEA R8, P1, R20, R8, 0x1 ;  /* 0x000000081408b211 */ /* 0x020fe400078208ff */
[----:B------:R-:W-:-:S03]  /*274b0*/  LOP3.LUT R23, R23, 0xfffff7ff, RZ, 0xc0, !PT ;  /* 0xfffff7ff17177812 */ /* 0x000fc600078ec0ff */
[----:B-1----:R-:W-:Y:S01]  /*274c0*/  @!P3 IMAD.X R5, RZ, RZ, R5, P1 ;  /* 0x000000ffff05b224 */ /* 0x002fe200008e0605 */
[----:B0-----:R-:W-:Y:S02]  /*274d0*/  @!P2 LEA R12, P1, R20, R9, 0x1 ;  /* 0x00000009140ca211 */ /* 0x001fe400078208ff */
[----:B------:R-:W0:Y:S01]  /*274e0*/  SHFL.IDX PT, R9, R0, 0x4, 0x181f ;  /* 0x00981f0000097f89 */ /* 0x000e2200000e0000 */
[----:B------:R-:W-:-:S04]  /*274f0*/  @P3 LOP3.LUT R23, R23, 0x800, RZ, 0xfc, !PT ;  /* 0x0000080017173812 */ /* 0x000fc800078efcff */
[----:B------:R-:W-:-:S04]  /*27500*/  LOP3.LUT R23, R23, 0xfffffdff, RZ, 0xc0, !PT ;  /* 0xfffffdff17177812 */ /* 0x000fc800078ec0ff */
[----:B------:R-:W-:-:S04]  /*27510*/  @P2 LOP3.LUT R23, R23, 0x200, RZ, 0xfc, !PT ;  /* 0x0000020017172812 */ /* 0x000fc800078efcff */
[----:B------:R-:W-:Y:S01]  /*27520*/  LOP3.LUT R23, R23, 0xfffffeff, RZ, 0xc0, !PT ;  /* 0xfffffeff17177812 */ /* 0x000fe200078ec0ff */
[----:B--2---:R-:W-:Y:S02]  /*27530*/  @!P2 IMAD.X R10, RZ, RZ, R2, P1 ;  /* 0x000000ffff0aa224 */ /* 0x004fe400008e0602 */
[----:B------:R-:W1:Y:S01]  /*27540*/  SHFL.IDX PT, R2, R4, 0x4, 0x181f ;  /* 0x00981f0004027f89 */ /* 0x000e6200000e0000 */
[----:B------:R-:W-:-:S04]  /*27550*/  @P4 LOP3.LUT R23, R23, 0x100, RZ, 0xfc, !PT ;  /* 0x0000010017174812 */ /* 0x000fc800078efcff */
[----:B------:R-:W-:Y:S02]  /*27560*/  LOP3.LUT R23, R23, 0xffffff7f, RZ, 0xc0, !PT ;  /* 0xffffff7f17177812 */ /* 0x000fe400078ec0ff */
[----:B0-----:R-:W-:-:S05]  /*27570*/  @!P4 LEA R13, P1, R20, R9, 0x1 ;  /* 0x00000009140dc211 */ /* 0x001fca00078208ff */
[----:B-1----:R-:W-:Y:S02]  /*27580*/  @!P4 IMAD.X R9, RZ, RZ, R2, P1 ;  /* 0x000000ffff09c224 */ /* 0x002fe400008e0602 */
[----:B------:R-:W-:Y:S02]  /*27590*/  @!P6 IMAD.MOV.U32 R2, RZ, RZ, R3 ;  /* 0x000000ffff02e224 */ /* 0x000fe400078e0003 */
[----:B------:R-:W-:Y:S02]  /*275a0*/  @!P6 IMAD.MOV.U32 R3, RZ, RZ, R7 ;  /* 0x000000ffff03e224 */ /* 0x000fe400078e0007 */
[----:B------:R-:W0:Y:S04]  /*275b0*/  SHFL.IDX PT, R7, R0, 0x5, 0x181f ;  /* 0x00b81f0000077f89 */ /* 0x000e2800000e0000 */
[----:B------:R1:W-:Y:S02]  /*275c0*/  @!P6 LDGSTS.E.BYPASS.LTC128B.128 [R26+0x18400], desc[UR36][R2.64], !P0 ;  /* 0x18400000021aefae */ /* 0x0003e4000c101d64 */
[----:B-1----:R-:W-:-:S02]  /*275d0*/  @!P5 IMAD.MOV.U32 R2, RZ, RZ, R11 ;  /* 0x000000ffff02d224 */ /* 0x002fc400078e000b */
[----:B------:R-:W-:Y:S02]  /*275e0*/  @!P5 IMAD.MOV.U32 R3, RZ, RZ, R6 ;  /* 0x000000ffff03d224 */ /* 0x000fe400078e0006 */
[----:B------:R-:W1:Y:S04]  /*275f0*/  SHFL.IDX PT, R6, R4, 0x5, 0x181f ;  /* 0x00b81f0004067f89 */ /* 0x000e6800000e0000 */
[----:B------:R2:W-:Y:S02]  /*27600*/  @!P5 LDGSTS.E.BYPASS.LTC128B.128 [R26+0x18c00], desc[UR36][R2.64], !P0 ;  /* 0x18c00000021adfae */ /* 0x0005e4000c101d64 */
[----:B--2---:R-:W-:Y:S02]  /*27610*/  @!P3 IMAD.MOV.U32 R2, RZ, RZ, R8 ;  /* 0x000000ffff02b224 */ /* 0x004fe400078e0008 */
[----:B------:R-:W-:-:S02]  /*27620*/  @!P3 IMAD.MOV.U32 R3, RZ, RZ, R5 ;  /* 0x000000ffff03b224 */ /* 0x000fc400078e0005 */
[----:B------:R-:W2:Y:S04]  /*27630*/  SHFL.IDX PT, R5, R0, 0x6, 0x181f ;  /* 0x00d81f0000057f89 */ /* 0x000ea800000e0000 */
[----:B------:R3:W-:Y:S04]  /*27640*/  @!P3 LDGSTS.E.BYPASS.LTC128B.128 [R26+0x19400], desc[UR36][R2.64], !P0 ;  /* 0x19400000021abfae */ /* 0x0007e8000c101d64 */
[----:B------:R-:W-:Y:S01]  /*27650*/  SHFL.IDX PT, R0, R0, 0x7, 0x181f ;  /* 0x00f81f0000007f89 */ /* 0x000fe200000e0000 */
[----:B---3--:R-:W-:Y:S02]  /*27660*/  VIADD R2, R36, 0x50 ;  /* 0x0000005024027836 */ /* 0x008fe40000000000 */
[----:B------:R-:W-:-:S03]  /*27670*/  @!P2 IMAD.MOV.U32 R3, RZ, RZ, R10 ;  /* 0x000000ffff03a224 */ /* 0x000fc600078e000a */
[----:B------:R-:W-:Y:S01]  /*27680*/  ISETP.GE.AND P3, PT, R2, R37, PT ;  /* 0x000000250200720c */ /* 0x000fe20003f66270 */
[----:B------:R-:W-:-:S05]  /*27690*/  @!P2 IMAD.MOV.U32 R2, RZ, RZ, R12 ;  /* 0x000000ffff02a224 */ /* 0x000fca00078e000c */
[----:B------:R3:W-:Y:S07]  /*276a0*/  @!P2 LDGSTS.E.BYPASS.LTC128B.128 [R26+0x19c00], desc[UR36][R2.64], !P0 ;  /* 0x19c00000021aafae */ /* 0x0007ee000c101d64 */
[----:B0-----:R-:W-:Y:S02]  /*276b0*/  @!P3 LEA R7, P1, R20, R7, 0x1 ;  /* 0x000000071407b211 */ /* 0x001fe400078208ff */
[----:B------:R-:W-:Y:S01]  /*276c0*/  @P3 LOP3.LUT R23, R23, 0x80, RZ, 0xfc, !PT ;  /* 0x0000008017173812 */ /* 0x000fe200078efcff */
[----:B---3--:R-:W0:Y:S01]  /*276d0*/  SHFL.IDX PT, R2, R4, 0x6, 0x181f ;  /* 0x00d81f0004027f89 */ /* 0x008e2200000e0000 */
[----:B------:R-:W-:-:S02]  /*276e0*/  VIADD R3, R36, 0x60 ;  /* 0x0000006024037836 */ /* 0x000fc40000000000 */
[----:B------:R-:W-:Y:S01]  /*276f0*/  LOP3.LUT R23, R23, 0xffffffbf, RZ, 0xc0, !PT ;  /* 0xffffffbf17177812 */ /* 0x000fe200078ec0ff */
[----:B-1----:R-:W-:Y:S01]  /*27700*/  @!P3 IMAD.X R6, RZ, RZ, R6, P1 ;  /* 0x000000ffff06b224 */ /* 0x002fe200008e0606 */
[----:B------:R-:W1:Y:S01]  /*27710*/  SHFL.IDX PT, R4, R4, 0x7, 0x181f ;  /* 0x00f81f0004047f89 */ /* 0x000e6200000e0000 */
[----:B------:R-:W-:Y:S01]  /*27720*/  ISETP.GE.AND P2, PT, R3, R37, PT ;  /* 0x000000250300720c */ /* 0x000fe20003f46270 */
[----:B------:R-:W-:-:S12]  /*27730*/  @!P4 IMAD.MOV.U32 R3, RZ, RZ, R9 ;  /* 0x000000ffff03c224 */ /* 0x000fd800078e0009 */
[----:B--2---:R-:W-:Y:S02]  /*27740*/  @!P2 LEA R5, P1, R20, R5, 0x1 ;  /* 0x000000051405a211 */ /* 0x004fe400078208ff */
[----:B------:R-:W-:-:S03]  /*27750*/  @P2 LOP3.LUT R23, R23, 0x40, RZ, 0xfc, !PT ;  /* 0x0000004017172812 */ /* 0x000fc600078efcff */
[----:B0-----:R-:W-:Y:S02]  /*27760*/  @!P2 IMAD.X R8, RZ, RZ, R2, P1 ;  /* 0x000000ffff08a224 */ /* 0x001fe400008e0602 */
[----:B------:R-:W-:-:S05]  /*27770*/  @!P4 IMAD.MOV.U32 R2, RZ, RZ, R13 ;  /* 0x000000ffff02c224 */ /* 0x000fca00078e000d */
[----:B------:R0:W-:Y:S02]  /*27780*/  @!P4 LDGSTS.E.BYPASS.LTC128B.128 [R26+0x1a400], desc[UR36][R2.64], !P0 ;  /* 0x1a400000021acfae */ /* 0x0001e4000c101d64 */
[----:B0-----:R-:W-:Y:S02]  /*27790*/  @!P3 IMAD.MOV.U32 R2, RZ, RZ, R7 ;  /* 0x000000ffff02b224 */ /* 0x001fe400078e0007 */
[----:B------:R-:W-:-:S05]  /*277a0*/  @!P3 IMAD.MOV.U32 R3, RZ, RZ, R6 ;  /* 0x000000ffff03b224 */ /* 0x000fca00078e0006 */
[----:B------:R0:W-:Y:S02]  /*277b0*/  @!P3 LDGSTS.E.BYPASS.LTC128B.128 [R26+0x1ac00], desc[UR36][R2.64], !P0 ;  /* 0x1ac00000021abfae */ /* 0x0001e4000c101d64 */
[----:B0-----:R-:W-:Y:S02]  /*277c0*/  @!P2 IMAD.MOV.U32 R2, RZ, RZ, R5 ;  /* 0x000000ffff02a224 */ /* 0x001fe400078e0005 */
[----:B------:R-:W-:-:S05]  /*277d0*/  @!P2 IMAD.MOV.U32 R3, RZ, RZ, R8 ;  /* 0x000000ffff03a224 */ /* 0x000fca00078e0008 */
[----:B-1----:R0:W-:Y:S02]  /*277e0*/  @!P2 LDGSTS.E.BYPASS.LTC128B.128 [R26+0x1b400], desc[UR36][R2.64], !P0 ;  /* 0x1b400000021aafae */ /* 0x0021e4000c101d64 */
.L_x_3699:
        /* <DEDUP_REMOVED lines=12> */
.L_x_3604:
        /* <DEDUP_REMOVED lines=28> */
.L_x_3606:
[----:B------:R-:W-:Y:S05]  /*27a70*/  BSYNC B6 ;  /* 0x0000000000067941 */ /* 0x000fea0003800000 */
.L_x_3605:
[----:B------:R-:W2:Y:S01]  /*27a80*/  LDL.LU R4, [R1+0x450] ;  /* 0x0004500001047983 */ /* 0x000ea20000300800 */
[----:B0-----:R-:W0:Y:S01]  /*27a90*/  LDC R2, c[0x0][0x448] ;  /* 0x00011200ff027b82 */ /* 0x001e220000000800 */
[----:B------:R-:W-:Y:S02]  /*27aa0*/  ULDC.64 UR4, c[0x0][0x398] ;  /* 0x0000e60000047ab9 */ /* 0x000fe40000000a00 */
[----:B------:R-:W3:Y:S04]  /*27ab0*/  LDL.LU R21, [R1+0x454] ;  /* 0x0004540001157983 */ /* 0x000ee80000300800 */
[----:B------:R-:W4:Y:S01]  /*27ac0*/  LDL.LU R20, [R1+0x448] ;  /* 0x0004480001147983 */ /* 0x000f220000300800 */
        /* <DEDUP_REMOVED lines=19> */
[----:B----4-:R-:W-:Y:S01]  /*27c00*/  IMAD.WIDE.U32 R2, R20, UR4, R2 ;  /* 0x0000000414027c25 */ /* 0x010fe2000f8e0002 */
        /* <DEDUP_REMOVED lines=13> */
[----:B------:R-:W-:Y:S02]  /*27ce0*/  IMAD.SHL.U32 R20, R6, 0x8, RZ ;  /* 0x0000000806147824 */ /* 0x000fe400078e00ff */
        /* <DEDUP_REMOVED lines=104> */
.L_x_3717:
        /* <DEDUP_REMOVED lines=12> */
.L_x_3609:
[----:B------:R-:W-:Y:S05]  /*28430*/  BSYNC B0 ;  /* 0x0000000000007941 */ /* 0x000fea0003800000 */
.L_x_3608:
[----:B------:R-:W-:Y:S01]  /*28440*/  NOP ;  /* 0x0000000000007918 */ /* 0x000fe20000000000 */
[----:B------:R-:W-:-:S13]  /*28450*/  PLOP3.LUT P0, PT, PT, PT, PT, 0x80, 0x0 ;  /* 0x000000000000781c */ /* 0x000fda0003f0f070 */
.L_x_3610:
        /* <DEDUP_REMOVED lines=18> */
.L_x_3718:
[----:B------:R-:W-:Y:S05]  /*28580*/  BSYNC B0 ;  /* 0x0000000000007941 */ /* 0x000fea0003800000 */
.L_x_3611:
[----:B------:R-:W-:-:S13]  /*28590*/  LOP3.LUT P0, RZ, R23, 0x400, RZ, 0xc0, !PT ;  /* 0x0000040017ff7812 */ /* 0x000fda000780c0ff */
[----:B------:R-:W-:Y:S05]  /*285a0*/  @!P0 BRA `(.L_x_3613) ;  /* 0x0000000000048947 */ /* 0x000fea0003800000 */
[----:B------:R-:W-:Y:S01]  /*285b0*/  BPT.TRAP 0x1 ;  /* 0x000000040000795c */ /* 0x000fe20000300000 */
.L_x_3613:
[----:B------:R-:W-:Y:S01]  /*285c0*/  SHF.L.U32 R0, R27, 0x1f, RZ ;  /* 0x0000001f1b007819 */ /* 0x000fe200000006ff */
[----:B------:R-:W-:Y:S03]  /*285d0*/  BSSY B0, `(.L_x_3614) ;  /* 0x0000003000007945 */ /* 0x000fe60003800000 */
[----:B------:R-:W1:Y:S02]  /*285e0*/  SYNCS.PHASECHK.TRANS64.TRYWAIT P0, [R17+URZ+0x32460], R0 ;  /* 0x03246000110075a7 */ /* 0x000e64000800017f */
[----:B-1----:R-:W-:Y:S05]  /*285f0*/  @!P0 BRA `(.L_x_3615) ;  /* 0x0000004c00348947 */ /* 0x002fea0003800000 */
.L_x_3719:
[----:B------:R-:W-:Y:S05]  /*28600*/  BSYNC B0 ;  /* 0x0000000000007941 */ /* 0x000fea0003800000 */
.L_x_3614:
[----:B0-----:R-:W1:Y:S01]  /*28610*/  LDL.LU R3, [R1+0x45c] ;  /* 0x00045c0001037983 */ /* 0x001e620000300800 */
[----:B------:R-:W-:Y:S01]  /*28620*/  ULDC.64 UR4, c[0x0][0x328] ;  /* 0x0000ca0000047ab9 */ /* 0x000fe20000000a00 */
[----:B------:R-:W-:Y:S02]  /*28630*/  ULDC.64 UR6, c[0x0][0x318] ;  /* 0x0000c60000067ab9 */ /* 0x000fe40000000a00 */
[----:B------:R-:W2:Y:S04]  /*28640*/  LDL.LU R2, [R1+0x440] ;  /* 0x0004400001027983 */ /* 0x000ea80000300800 */
[----:B------:R-:W3:Y:S04]  /*28650*/  LDL.LU R6, [R1+0x460] ;  /* 0x0004600001067983 */ /* 0x000ee80000300800 */
[----:B------:R-:W4:Y:S01]  /*28660*/  LDL.LU R4, [R1+0x478] ;  /* 0x0004780001047983 */ /* 0x000f220000300800 */
[----:B------:R-:W-:-:S02]  /*28670*/  LOP3.LUT P3, RZ, R23, 0x10, RZ, 0xc0, !PT ;  /* 0x0000001017ff7812 */ /* 0x000fc4000786c0ff */
[C---:B------:R-:W-:Y:S02]  /*28680*/  LOP3.LUT P2, RZ, R23.reuse, 0x8, RZ, 0xc0, !PT ;  /* 0x0000000817ff7812 */ /* 0x040fe4000784c0ff */
[C---:B------:R-:W-:Y:S02]  /*28690*/  LOP3.LUT P1, RZ, R23.reuse, 0x4, RZ, 0xc0, !PT ;  /* 0x0000000417ff7812 */ /* 0x040fe4000782c0ff */
[----:B------:R-:W-:Y:S02]  /*286a0*/  LOP3.LUT P4, RZ, R23, 0x1, RZ, 0xc0, !PT ;  /* 0x0000000117ff7812 */ /* 0x000fe4000788c0ff */
[----:B------:R-:W-:Y:S01]  /*286b0*/  SEL R7, RZ, 0x8, P1 ;  /* 0x00000008ff077807 */ /* 0x000fe20000800000 */
[----:B-1----:R-:W-:-:S04]  /*286c0*/  IMAD R0, R3, UR4, RZ ;  /* 0x0000000403007c24 */ /* 0x002fc8000f8e02ff */
[C---:B--2---:R-:W-:Y:S02]  /*286d0*/  IMAD R5, R2.reuse, UR5, R0 ;  /* 0x0000000502057c24 */ /* 0x044fe4000f8e0200 */
[----:B------:R-:W-:Y:S01]  /*286e0*/  IMAD.WIDE.U32 R2, R2, UR4, RZ ;  /* 0x0000000402027c25 */ /* 0x000fe2000f8e00ff */
[----:B------:R-:W-:-:S03]  /*286f0*/  ULDC.64 UR4, c[0x0][0x338] ;  /* 0x0000ce0000047ab9 */ /* 0x000fc60000000a00 */
[----:B------:R-:W-:Y:S02]  /*28700*/  IMAD.IADD R3, R3, 0x1, R5 ;  /* 0x0000000103037824 */ /* 0x000fe400078e0205 */
[----:B---3--:R-:W-:Y:S02]  /*28710*/  IMAD R0, R6, UR4, RZ ;  /* 0x0000000406007c24 */ /* 0x008fe4000f8e02ff */
[----:B------:R-:W-:-:S04]  /*28720*/  IMAD.WIDE.U32 R2, R35, UR4, R2 ;  /* 0x0000000423027c25 */ /* 0x000fc8000f8e0002 */
[----:B------:R-:W-:Y:S01]  /*28730*/  IMAD R5, R35, UR5, R0 ;  /* 0x0000000523057c24 */ /* 0x000fe2000f8e0200 */
[----:B------:R-:W-:Y:S01]  /*28740*/  ULDC.64 UR4, c[0x0][0x330] ;  /* 0x0000cc0000047ab9 */ /* 0x000fe20000000a00 */
[----:B------:R-:W-:Y:S02]  /*28750*/  SEL R0, RZ, 0x2, P3 ;  /* 0x00000002ff007807 */ /* 0x000fe40001800000 */
        /* <DEDUP_REMOVED lines=81> */
.L_x_3733:
        /* <DEDUP_REMOVED lines=15> */
.L_x_3617:
        /* <DEDUP_REMOVED lines=10> */
.L_x_3618:
[----:B0-----:R-:W2:Y:S01]  /*28e00*/  LDL.LU R2, [R1+0x458] ;  /* 0x0004580001027983 */ /* 0x001ea20000300800 */
[----:B------:R0:W-:Y:S01]  /*28e10*/  SYNCS.ARRIVE.TRANS64.A1T0 RZ, [R17+URZ+0x32450], RZ ;  /* 0x032450ff11ff79a7 */ /* 0x0001e2000810003f */
[----:B------:R-:W-:Y:S01]  /*28e20*/  BSSY B0, `(.L_x_3619) ;  /* 0x00000d8000007945 */ /* 0x000fe20003800000 */
[----:B--2---:R-:W-:-:S05]  /*28e30*/  VIADD R21, R2, 0xfffffffe ;  /* 0xfffffffe02157836 */ /* 0x004fca0000000000 */
[----:B------:R-:W-:-:S13]  /*28e40*/  ISETP.GE.AND P0, PT, R21, R30, PT ;  /* 0x0000001e1500720c */ /* 0x000fda0003f06270 */
[----:B0-----:R-:W-:Y:S05]  /*28e50*/  @!P0 BRA `(.L_x_3620) ;  /* 0x0000000c00508947 */ /* 0x001fea0003800000 */
.L_x_3633:
[----:B0-----:R-:W0:Y:S01]  /*28e60*/  S2R R2, SR_TID.X ;  /* 0x0000000000027919 */ /* 0x001e220000002100 */
[----:B------:R-:W-:Y:S01]  /*28e70*/  IMAD R8, R21, 0x60, R31 ;  /* 0x0000006015087824 */ /* 0x000fe200078e021f */
[----:B------:R-:W-:Y:S01]  /*28e80*/  LOP3.LUT P1, RZ, R23, 0x400, RZ, 0xc0, !PT ;  /* 0x0000040017ff7812 */ /* 0x000fe2000782c0ff */
[----:B------:R-:W-:Y:S01]  /*28e90*/  VIADD R24, R24, 0x1 ;  /* 0x0000000118187836 */ /* 0x000fe20000000000 */
[C---:B0-----:R-:W-:Y:S01]  /*28ea0*/  LOP3.LUT R3, R2.reuse, 0x7f, RZ, 0xc0, !PT ;  /* 0x0000007f02037812 */ /* 0x041fe200078ec0ff */
[----:B------:R-:W-:-:S03]  /*28eb0*/  IMAD.SHL.U32 R2, R2, 0x10, RZ ;  /* 0x0000001002027824 */ /* 0x000fc600078e00ff */
[----:B------:R-:W-:Y:S02]  /*28ec0*/  SHF.R.U32.HI R4, RZ, 0x3, R3 ;  /* 0x00000003ff047819 */ /* 0x000fe40000011603 */
[----:B------:R-:W0:Y:S02]  /*28ed0*/  LDC R3, c[0x0][0x430] ;  /* 0x00010c00ff037b82 */ /* 0x000e240000000800 */
[----:B------:R-:W-:-:S04]  /*28ee0*/  LOP3.LUT R2, R4, 0x70, R2, 0xf8, !PT ;  /* 0x0000007004027812 */ /* 0x000fc800078ef802 */
[C---:B------:R-:W-:Y:S01]  /*28ef0*/  ISETP.GT.U32.AND P2, PT, R2.reuse, 0x5f, PT ;  /* 0x0000005f0200780c */ /* 0x040fe20003f44070 */
[----:B------:R-:W-:-:S04]  /*28f00*/  IMAD.IADD R8, R2, 0x1, R8 ;  /* 0x0000000102087824 */ /* 0x000fc800078e0208 */
[----:B------:R-:W-:-:S08]  /*28f10*/  IMAD.MOV.U32 R9, RZ, RZ, R8 ;  /* 0x000000ffff097224 */ /* 0x000fd000078e0008 */
[----:B-1----:R-:W1:Y:S01]  /*28f20*/  @!P2 LDC.64 R4, c[0x0][0x428] ;  /* 0x00010a00ff04ab82 */ /* 0x002e620000000a00 */
[----:B0-----:R-:W-:-:S13]  /*28f30*/  ISETP.NE.AND P0, PT, R3, 0x1, PT ;  /* 0x000000010300780c */ /* 0x001fda0003f05270 */
[----:B------:R-:W0:Y:S08]  /*28f40*/  @P0 LDC R3, c[0x0][0x434] ;  /* 0x00010d00ff030b82 */ /* 0x000e300000000800 */
[----:B--2---:R-:W2:Y:S01]  /*28f50*/  @P0 LDC R7, c[0x0][0x438] ;  /* 0x00010e00ff070b82 */ /* 0x004ea20000000800 */
[----:B0-----:R-:W-:-:S05]  /*28f60*/  @P0 IMAD.HI.U32 R2, R8, R3, RZ ;  /* 0x0000000308020227 */ /* 0x001fca00078e00ff */
[----:B--2---:R-:W-:Y:S01]  /*28f70*/  @P0 SHF.R.U32.HI R9, RZ, R7, R2 ;  /* 0x00000007ff090219 */ /* 0x004fe20000011602 */
[----:B-1----:R-:W-:Y:S01]  /*28f80*/  @!P2 IMAD R2, R32, R4, RZ ;  /* 0x000000042002a224 */ /* 0x002fe200078e02ff */
[----:B------:R-:W0:Y:S02]  /*28f90*/  @!P2 LDC.64 R6, c[0x0][0x418] ;  /* 0x00010600ff06ab82 */ /* 0x000e240000000a00 */
[--C-:B------:R-:W-:Y:S01]  /*28fa0*/  @!P2 SHF.R.S32.HI R3, RZ, 0x1f, R9.reuse ;  /* 0x0000001fff03a819 */ /* 0x100fe20000011409 */
[----:B------:R-:W-:Y:S02]  /*28fb0*/  @!P2 IMAD R5, R28, R5, R2 ;  /* 0x000000051c05a224 */ /* 0x000fe400078e0202 */
[----:B------:R-:W-:-:S04]  /*28fc0*/  @!P2 IMAD.MOV.U32 R2, RZ, RZ, R9 ;  /* 0x000000ffff02a224 */ /* 0x000fc800078e0009 */
[----:B------:R-:W-:-:S04]  /*28fd0*/  @!P2 IMAD.WIDE.U32 R2, R28, R4, R2 ;  /* 0x000000041c02a225 */ /* 0x000fc800078e0002 */
[----:B------:R-:W-:Y:S01]  /*28fe0*/  @!P2 IMAD.IADD R3, R5, 0x1, R3 ;  /* 0x000000010503a824 */ /* 0x000fe200078e0203 */
[----:B------:R-:W-:Y:S05]  /*28ff0*/  YIELD ;  /* 0x0000000000007946 */ /* 0x000fea0003800000 */
[----:B------:R-:W-:Y:S01]  /*29000*/  IMAD.MOV.U32 R4, RZ, RZ, RZ ;  /* 0x000000ffff047224 */ /* 0x000fe200078e00ff */
[----:B------:R-:W-:Y:S01]  /*29010*/  ULDC UR4, c[0x0][0x430] ;  /* 0x00010c0000047ab9 */ /* 0x000fe20000000800 */
[----:B0-----:R-:W-:Y:S01]  /*29020*/  @!P2 LEA R6, P0, R2, R6, 0x2 ;  /* 0x000000060206a211 */ /* 0x001fe200078010ff */
[----:B------:R-:W-:-:S03]  /*29030*/  IMAD.MOV R5, RZ, RZ, -R9 ;  /* 0x000000ffff057224 */ /* 0x000fc600078e0a09 */
[----:B------:R-:W-:Y:S02]  /*29040*/  @!P2 LEA.HI.X R7, R2, R7, R3, 0x2, P0 ;  /* 0x000000070207a211 */ /* 0x000fe400000f1403 */
[C---:B------:R-:W-:Y:S01]  /*29050*/  ISETP.NE.AND P0, PT, R24.reuse, 0x2, PT ;  /* 0x000000021800780c */ /* 0x040fe20003f05270 */
[----:B------:R-:W-:Y:S02]  /*29060*/  IMAD.MOV.U32 R3, RZ, RZ, R21 ;  /* 0x000000ffff037224 */ /* 0x000fe400078e0015 */
[----:B------:R-:W-:Y:S01]  /*29070*/  IMAD R5, R5, UR4, R8 ;  /* 0x0000000405057c24 */ /* 0x000fe2000f8e0208 */
[----:B------:R-:W-:Y:S01]  /*29080*/  SEL R2, RZ, 0x1, P0 ;  /* 0x00000001ff027807 */ /* 0x000fe20000000000 */
[----:B------:R0:W5:Y:S01]  /*29090*/  @!P2 LDG.E R4, desc[UR36][R6.64] ;  /* 0x000000240604a981 */ /* 0x000162000c1e1900 */
[----:B------:R-:W-:Y:S01]  /*290a0*/  SEL R24, R24, RZ, P0 ;  /* 0x000000ff18187207 */ /* 0x000fe20000000000 */
[----:B------:R-:W-:Y:S01]  /*290b0*/  VIADD R21, R21, 0xffffffff ;  /* 0xffffffff15157836 */ /* 0x000fe20000000000 */
[----:B------:R-:W-:-:S02]  /*290c0*/  LOP3.LUT R27, R27, R2, RZ, 0x3c, !PT ;  /* 0x000000021b1b7212 */ /* 0x000fc400078e3cff */
[----:B------:R-:W-:Y:S01]  /*290d0*/  ISETP.GT.AND P2, PT, R3, R30, PT ;  /* 0x0000001e0300720c */ /* 0x000fe20003f44270 */
[----:B------:R-:W-:-:S12]  /*290e0*/  @!P1 BRA `(.L_x_3621) ;  /* 0x0000000000049947 */ /* 0x000fd80003800000 */
[----:B------:R-:W-:Y:S01]  /*290f0*/  BPT.TRAP 0x1 ;  /* 0x000000040000795c */ /* 0x000fe20000300000 */
.L_x_3621:
[----:B------:R-:W-:Y:S01]  /*29100*/  IMAD R10, R24, 0x8, R22 ;  /* 0x00000008180a7824 */ /* 0x000fe200078e0216 */
[----:B------:R-:W-:Y:S01]  /*29110*/  SHF.L.U32 R20, R27, 0x1f, RZ ;  /* 0x0000001f1b147819 */ /* 0x000fe200000006ff */
[----:B------:R-:W-:Y:S01]  /*29120*/  BSSY B1, `(.L_x_3622) ;  /* 0x0000004000017945 */ /* 0x000fe20003800000 */
[----:B------:R-:W-:Y:S02]  /*29130*/  SHF.R.S32.HI R9, RZ, 0x1f, R5 ;  /* 0x0000001fff097819 */ /* 0x000fe40000011405 */
[----:B------:R-:W1:Y:S02]  /*29140*/  SYNCS.PHASECHK.TRANS64.TRYWAIT P0, [R10+URZ+0x32440], R20 ;  /* 0x032440140a0075a7 */ /* 0x000e64000800017f */
[----:B-1----:R-:W-:Y:S05]  /*29150*/  @!P0 BRA `(.L_x_3623) ;  /* 0x0000004800b08947 */ /* 0x002fea0003800000 */
.L_x_3734:
[----:B------:R-:W-:Y:S05]  /*29160*/  BSYNC B1 ;  /* 0x0000000000017941 */ /* 0x000fea0003800000 */
.L_x_3622:
        /* <DEDUP_REMOVED lines=49> */
.L_x_3748:
        /* <DEDUP_REMOVED lines=8> */
.L_x_3625:
        /* <DEDUP_REMOVED lines=10> */
.L_x_3626:
[----:B------:R2:W-:Y:S01]  /*295a0*/  SYNCS.ARRIVE.TRANS64.A1T0 RZ, [R10+URZ+0x32430], RZ ;  /* 0x032430ff0aff79a7 */ /* 0x0005e2000810003f */
[----:B------:R-:W-:Y:S05]  /*295b0*/  @!P3 BRA `(.L_x_3627) ;  /* 0x000000000004b947 */ /* 0x000fea0003800000 */
[----:B------:R-:W-:Y:S01]  /*295c0*/  BPT.TRAP 0x1 ;  /* 0x000000040000795c */ /* 0x000fe20000300000 */
.L_x_3627:
[----:B------:R-:W3:Y:S01]  /*295d0*/  SYNCS.PHASECHK.TRANS64.TRYWAIT P0, [R10+URZ+0x32460], R20 ;  /* 0x032460140a0075a7 */ /* 0x000ee2000800017f */
[----:B------:R-:W-:Y:S04]  /*295e0*/  BSSY B1, `(.L_x_3628) ;  /* 0x0000002000017945 */ /* 0x000fe80003800000 */
[----:B---3--:R-:W-:Y:S05]  /*295f0*/  @!P0 BRA `(.L_x_3629) ;  /* 0x0000004c003c8947 */ /* 0x008fea0003800000 */
.L_x_3749:
[----:B------:R-:W-:Y:S05]  /*29600*/  BSYNC B1 ;  /* 0x0000000000017941 */ /* 0x000fea0003800000 */
.L_x_3628:
        /* <DEDUP_REMOVED lines=66> */
.L_x_3763:
        /* <DEDUP_REMOVED lines=11> */
.L_x_3631:
        /* <DEDUP_REMOVED lines=10> */
.L_x_3632:
[----:B------:R1:W-:Y:S01]  /*29b80*/  SYNCS.ARRIVE.TRANS64.A1T0 RZ, [R10+URZ+0x32450], RZ ;  /* 0x032450ff0aff79a7 */ /* 0x0003e2000810003f */
[----:B------:R-:W-:Y:S05]  /*29b90*/  @P2 BRA `(.L_x_3633) ;  /* 0xfffffff000b02947 */ /* 0x000fea000383ffff */
.L_x_3620:
[----:B------:R-:W-:Y:S05]  /*29ba0*/  BSYNC B0 ;  /* 0x0000000000007941 */ /* 0x000fea0003800000 */
.L_x_3619:
        /* <DEDUP_REMOVED lines=20> */
.L_x_3635:
[----:B------:R-:W-:Y:S05]  /*29cf0*/  BSYNC B0 ;  /* 0x0000000000007941 */ /* 0x000fea0003800000 */
.L_x_3634:
[----:B------:R-:W-:Y:S02]  /*29d00*/  SEL R24, R24, RZ, P0 ;  /* 0x000000ff18187207 */ /* 0x000fe40000000000 */
[----:B------:R-:W-:-:S07]  /*29d10*/  LOP3.LUT R27, R27, R0, RZ, 0x3c, !PT ;  /* 0x000000001b1b7212 */ /* 0x000fce00078e3cff */
.L_x_3588:
[----:B------:R-:W-:Y:S05]  /*29d20*/  BSYNC B7 ;  /* 0x0000000000077941 */ /* 0x000fea0003800000 */
.L_x_3586:
        /* <DEDUP_REMOVED lines=8> */
[----:B------:R3:W4:Y:S01]  /*29db0*/  LDS.128 R16, [R22+0x324d0] ;  /* 0x0324d00016107984 */ /* 0x0007220000000c00 */
[----:B------:R-:W-:Y:S06]  /*29dc0*/  BAR.ARV 0x4, 0x180 ;  /* 0x0106000000007b1d */ /* 0x000fec0000002000 */
[----:B------:R-:W-:Y:S05]  /*29dd0*/  BRA `(.L_x_3637) ;  /* 0x0000000c00d47947 */ /* 0x000fea0003800000 */
.L_x_3636:
        /* <DEDUP_REMOVED lines=43> */
.L_x_3773:
[----:B------:R-:W-:Y:S02]  /*2a090*/  ULDC UR4, c[0x0][0xd38] ;  /* 0x00034e0000047ab9 */ /* 0x000fe40000000800 */
[----:B------:R-:W-:-:S04]  /*2a0a0*/  IMAD.U32 R5, RZ, RZ, UR4 ;  /* 0x00000004ff057e24 */ /* 0x000fc8000f8e00ff */
[----:B---3--:R-:W-:-:S04]  /*2a0b0*/  IMAD R14, R14, R5, RZ ;  /* 0x000000050e0e7224 */ /* 0x008fc800078e02ff */
[----:B------:R-:W-:-:S05]  /*2a0c0*/  IMAD.IADD R7, R7, 0x1, R14 ;  /* 0x0000000107077824 */ /* 0x000fca00078e020e */
[----:B------:R-:W-:-:S13]  /*2a0d0*/  ISETP.GT.AND P6, PT, R7, R0, PT ;  /* 0x000000000700720c */ /* 0x000fda0003fc4270 */
[----:B------:R-:W-:Y:S05]  /*2a0e0*/  @P6 BRA `(.L_x_3639) ;  /* 0x0000000000a46947 */ /* 0x000fea0003800000 */
.L_x_3642:
        /* <DEDUP_REMOVED lines=35> */
.L_x_3781:
[----:B------:R-:W-:Y:S02]  /*2a320*/  ULDC UR4, c[0x0][0xd38] ;  /* 0x00034e0000047ab9 */ /* 0x000fe40000000800 */
[----:B------:R-:W-:-:S04]  /*2a330*/  IMAD.U32 R5, RZ, RZ, UR4 ;  /* 0x00000004ff057e24 */ /* 0x000fc8000f8e00ff */
[----:B---3--:R-:W-:-:S04]  /*2a340*/  IMAD R14, R14, R5, RZ ;  /* 0x000000050e0e7224 */ /* 0x008fc800078e02ff */
[----:B------:R-:W-:-:S05]  /*2a350*/  IMAD.IADD R7, R14, 0x1, R7 ;  /* 0x000000010e077824 */ /* 0x000fca00078e0207 */
[----:B------:R-:W-:-:S13]  /*2a360*/  ISETP.GT.AND P6, PT, R7, R0, PT ;  /* 0x000000000700720c */ /* 0x000fda0003fc4270 */
[----:B------:R-:W-:Y:S05]  /*2a370*/  @!P6 BRA `(.L_x_3642) ;  /* 0xfffffffc005ce947 */ /* 0x000fea000383ffff */
.L_x_3639:
        /* <DEDUP_REMOVED lines=10> */
.L_x_3786:
[----:B------:R-:W-:-:S13]  /*2a420*/  ISETP.NE.AND P0, PT, R3, RZ, PT ;  /* 0x000000ff0300720c */ /* 0x000fda0003f05270 */
[----:B------:R-:W-:Y:S05]  /*2a430*/  @!P0 BRA `(.L_x_3644) ;  /* 0x0000000000108947 */ /* 0x000fea0003800000 */
[----:B------:R-:W-:Y:S01]  /*2a440*/  UMOV UR4, 0xffffffff ;  /* 0xffffffff00047882 */ /* 0x000fe20000000000 */
[----:B---3--:R-:W-:Y:S02]  /*2a450*/  VIADD R12, R12, 0xffffffff ;  /* 0xffffffff0c0c7836 */ /* 0x008fe40000000000 */
[----:B------:R-:W-:Y:S05]  /*2a460*/  BRA.DIV UR4, `(.L_x_3645) ;  /* 0x0000004e04d07947 */ /* 0x000fea000b800000 */
[----:B------:R3:W0:Y:S02]  /*2a470*/  SHFL.IDX PT, R6, R2, R12, 0x1f ;  /* 0x00001f0c02067589 */ /* 0x00062400000e0000 */
.L_x_3644:
        /* <DEDUP_REMOVED lines=8> */
[----:B0-----:R-:W3:Y:S08]  /*2a500*/  MUFU.RCP R7, R7 ;  /* 0x0000000700077308 */ /* 0x001ef00000001000 */
[----:B----4-:R-:W-:Y:S01]  /*2a510*/  MUFU.RCP R8, R8 ;  /* 0x0000000800087308 */ /* 0x010fe20000001000 */
[----:B---3--:R-:W-:Y:S01]  /*2a520*/  VIADD R2, R7, 0xffffffe ;  /* 0x0ffffffe07027836 */ /* 0x008fe20000000000 */
[----:B------:R-:W-:-:S06]  /*2a530*/  IABS R7, R17 ;  /* 0x0000001100077213 */ /* 0x000fcc0000000000 */
[----:B------:R0:W3:Y:S02]  /*2a540*/  F2I.FTZ.U32.TRUNC.NTZ R3, R2 ;  /* 0x0000000200037305 */ /* 0x0000e4000021f000 */
[----:B0-----:R-:W-:Y:S02]  /*2a550*/  IMAD.MOV.U32 R2, RZ, RZ, RZ ;  /* 0x000000ffff027224 */ /* 0x001fe400078e00ff */
[----:B---3--:R-:W-:-:S04]  /*2a560*/  IMAD.MOV R9, RZ, RZ, -R3 ;  /* 0x000000ffff097224 */ /* 0x008fc800078e0a03 */
        /* <DEDUP_REMOVED lines=44> */
.L_x_3646:
[----:B---3--:R-:W0:Y:S02]  /*2a830*/  LDC.64 R2, c[0x0][0xd90] ;  /* 0x00036400ff027b82 */ /* 0x008e240000000a00 */
        /* <DEDUP_REMOVED lines=59> */
.L_x_3647:
[----:B------:R-:W-:-:S05]  /*2abf0*/  LOP3.LUT R2, RZ, R2, RZ, 0x33, !PT ;  /* 0x00000002ff027212 */ /* 0x000fca00078e33ff */
[----:B------:R-:W-:Y:S01]  /*2ac00*/  IMAD.IADD R17, R17, 0x1, R2 ;  /* 0x0000000111117824 */ /* 0x000fe200078e0202 */
[----:B------:R-:W-:Y:S06]  /*2ac10*/  BRA `(.L_x_3648) ;  /* 0x00000000001c7947 */ /* 0x000fec0003800000 */
.L_x_3640:
[----:B------:R-:W-:Y:S01]  /*2ac20*/  UMOV UR4, URZ ;  /* 0x0000003f00047c82 */ /* 0x000fe20008000000 */
[----:B------:R-:W-:Y:S01]  /*2ac30*/  UMOV UR5, URZ ;  /* 0x0000003f00057c82 */ /* 0x000fe20008000000 */
[----:B------:R-:W-:Y:S01]  /*2ac40*/  ULDC UR6, c[0x0][0xd3c] ;  /* 0x00034f0000067ab9 */ /* 0x000fe20000000800 */
[----:B------:R-:W-:Y:S02]  /*2ac50*/  IMAD.MOV.U32 R16, RZ, RZ, R0 ;  /* 0x000000ffff107224 */ /* 0x000fe400078e0000 */
[----:B------:R-:W-:Y:S02]  /*2ac60*/  IMAD.U32 R17, RZ, RZ, UR4 ;  /* 0x00000004ff117e24 */ /* 0x000fe4000f8e00ff */
[----:B------:R-:W-:Y:S02]  /*2ac70*/  IMAD.U32 R18, RZ, RZ, UR5 ;  /* 0x00000005ff127e24 */ /* 0x000fe4000f8e00ff */
[----:B------:R-:W-:-:S07]  /*2ac80*/  IMAD.U32 R19, RZ, RZ, UR6 ;  /* 0x00000006ff137e24 */ /* 0x000fce000f8e00ff */
.L_x_3648:
        /* <DEDUP_REMOVED lines=10> */
.L_x_3637:
[----:B------:R-:W-:Y:S02]  /*2ad30*/  ULDC UR4, c[0x0][0xd3c] ;  /* 0x00034f0000047ab9 */ /* 0x000fe40000000800 */
[----:B----4-:R-:W-:-:S13]  /*2ad40*/  ISETP.GE.AND P0, PT, R19, UR4, PT ;  /* 0x0000000413007c0c */ /* 0x010fda000bf06270 */
[----:B------:R-:W-:Y:S05]  /*2ad50*/  @!P0 BRA `(.L_x_3649) ;  /* 0xffffffa400148947 */ /* 0x000fea000383ffff */
[----:B------:R-:W-:Y:S05]  /*2ad60*/  BSYNC B8 ;  /* 0x0000000000087941 */ /* 0x000fea0003800000 */
.L_x_3572:
[----:B0-----:R-:W4:Y:S01]  /*2ad70*/  LDL.LU R0, [R1+0x464] ;  /* 0x0004640001007983 */ /* 0x001f220000300800 */
[----:B------:R-:W-:Y:S01]  /*2ad80*/  BSSY B0, `(.L_x_3650) ;  /* 0x000000b000007945 */ /* 0x000fe20003800000 */
[----:B------:R-:W0:Y:S01]  /*2ad90*/  S2R R5, SR_CgaCtaId ;  /* 0x0000000000057919 */ /* 0x000e220000008800 */
[----:B----4-:R-:W-:-:S05]  /*2ada0*/  VIADD R0, R0, 0x1 ;  /* 0x0000000100007836 */ /* 0x010fca0000000000 */
[----:B------:R-:W-:-:S04]  /*2adb0*/  LEA.HI R2, R0, R0, RZ, 0x1 ;  /* 0x0000000000027211 */ /* 0x000fc800078f08ff */
[----:B------:R-:W-:Y:S02]  /*2adc0*/  LOP3.LUT R3, R2, 0xfffffffe, RZ, 0xc0, !PT ;  /* 0xfffffffe02037812 */ /* 0x000fe400078ec0ff */
[----:B------:R-:W-:-:S03]  /*2add0*/  MOV R2, 0x400 ;  /* 0x0000040000027802 */ /* 0x000fc60000000f00 */
[----:B------:R-:W-:Y:S01]  /*2ade0*/  IMAD.IADD R0, R0, 0x1, -R3 ;  /* 0x0000000100007824 */ /* 0x000fe200078e0a03 */
[----:B0-----:R-:W-:-:S04]  /*2adf0*/  LEA R5, R5, R2, 0x18 ;  /* 0x0000000205057211 */ /* 0x001fc800078ec0ff */
[----:B------:R-:W-:-:S04]  /*2ae00*/  SHF.L.U32 R0, R0, 0x1f, RZ ;  /* 0x0000001f00007819 */ /* 0x000fc800000006ff */
[----:B------:R-:W0:Y:S02]  /*2ae10*/  SYNCS.PHASECHK.TRANS64.TRYWAIT P0, [R5+URZ+0x32420], R0 ;  /* 0x03242000050075a7 */ /* 0x000e24000800017f */
[----:B0-----:R-:W-:Y:S05]  /*2ae20*/  @!P0 BRA `(.L_x_3651) ;  /* 0x0000004400888947 */ /* 0x001fea0003800000 */
.L_x_3789:
[----:B------:R-:W-:Y:S05]  /*2ae30*/  BSYNC B0 ;  /* 0x0000000000007941 */ /* 0x000fea0003800000 */
.L_x_3650:
[----:B------:R-:W-:-:S03]  /*2ae40*/  UMOV UR4, 0xffffffff ;  /* 0xffffffff00047882 */ /* 0x000fc60000000000 */
[----:B------:R-:W-:Y:S05]  /*2ae50*/  BRA.DIV UR4, `(.L_x_3652) ;  /* 0x0000004604907947 */ /* 0x000fea000b800000 */
[----:B0-----:R-:W0:Y:S02]  /*2ae60*/  S2R R0, SR_TID.X ;  /* 0x0000000000007919 */ /* 0x001e240000002100 */
[----:B0-----:R-:W-:-:S04]  /*2ae70*/  SHF.R.U32.HI R0, RZ, 0x5, R0 ;  /* 0x00000005ff007819 */ /* 0x001fc80000011600 */
[----:B------:R-:W-:-:S05]  /*2ae80*/  LOP3.LUT R0, R0, 0x3, RZ, 0xc0, !PT ;  /* 0x0000000300007812 */ /* 0x000fca00078ec0ff */
[----:B------:R0:W4:Y:S02]  /*2ae90*/  SHFL.IDX PT, R14, R0, RZ, 0x1f ;  /* 0x00001fff000e7589 */ /* 0x00012400000e0000 */
.L_x_3792:
[----:B----4-:R-:W-:Y:S01]  /*2aea0*/  ISETP.NE.AND P0, PT, R14, RZ, PT ;  /* 0x000000ff0e00720c */ /* 0x010fe20003f05270 */
[----:B------:R-:W-:-:S12]  /*2aeb0*/  BSSY B0, `(.L_x_3653) ;  /* 0x0000026000007945 */ /* 0x000fd80003800000 */
[----:B------:R-:W-:Y:S05]  /*2aec0*/  @P0 BRA `(.L_x_3654) ;  /* 0x0000000000900947 */ /* 0x000fea0003800000 */
[----:B------:R-:W-:-:S03]  /*2aed0*/  UMOV UR4, 0xffffffff ;  /* 0xffffffff00047882 */ /* 0x000fc60000000000 */
[----:B------:R-:W-:Y:S05]  /*2aee0*/  BRA.DIV UR4, `(.L_x_3655) ;  /* 0x0000004604a07947 */ /* 0x000fea000b800000 */
[----:B------:R-:W-:-:S13]  /*2aef0*/  ELECT P6, URZ, PT ;  /* 0x00000000003f782f */ /* 0x000fda00038c0000 */
.L_x_3795:
[----:B------:R-:W-:Y:S05]  /*2af00*/  @!P6 BRA `(.L_x_3654) ;  /* 0x000000000080e947 */ /* 0x000fea0003800000 */
[----:B0-----:R-:W4:Y:S02]  /*2af10*/  LDL R0, [R1+0x4c8] ;  /* 0x0004c80001007983 */ /* 0x001f240000100800 */
[----:B----4-:R-:W-:-:S13]  /*2af20*/  R2UR UR4, R0 ;  /* 0x00000000000472ca */ /* 0x010fda00000e0000 */
[----:B------:R-:W-:-:S06]  /*2af30*/  ULOP3.LUT UR4, UR4, 0x2, URZ, 0xfc, !UPT ;  /* 0x0000000204047892 */ /* 0x000fcc000f8efc3f */
[----:B------:R-:W-:-:S05]  /*2af40*/  IMAD.U32 R0, RZ, RZ, UR4 ;  /* 0x00000004ff007e24 */ /* 0x000fca000f8e00ff */
[----:B------:R-:W-:-:S13]  /*2af50*/  ISETP.NE.AND P0, PT, R0, 0x3, PT ;  /* 0x000000030000780c */ /* 0x000fda0003f05270 */
[----:B------:R-:W-:Y:S05]  /*2af60*/  @!P0 BRA `(.L_x_3656) ;  /* 0x0000000000048947 */ /* 0x000fea0003800000 */
[----:B------:R-:W-:Y:S01]  /*2af70*/  BPT.TRAP 0x1 ;  /* 0x000000040000795c */ /* 0x000fe20000300000 */
.L_x_3656:
[C---:B------:R-:W-:Y:S01]  /*2af80*/  IMAD R3, R24.reuse, 0x8, R5 ;  /* 0x0000000818037824 */ /* 0x040fe200078e0205 */
[----:B------:R-:W-:Y:S01]  /*2af90*/  SHF.L.U32 R2, R27, 0x1f, RZ ;  /* 0x0000001f1b027819 */ /* 0x000fe200000006ff */
[----:B------:R-:W-:-:S03]  /*2afa0*/  VIADD R24, R24, 0x1 ;  /* 0x0000000118187836 */ /* 0x000fc60000000000 */
[----:B------:R-:W0:Y:S02]  /*2afb0*/  SYNCS.PHASECHK.TRANS64.TRYWAIT P1, [R3+URZ+0x32440], R2 ;  /* 0x03244002030075a7 */ /* 0x000e24000802017f */
[----:B------:R-:W-:-:S04]  /*2afc0*/  ISETP.NE.AND P2, PT, R24, 0x2, PT ;  /* 0x000000021800780c */ /* 0x000fc80003f45270 */
[----:B------:R-:W-:Y:S01]  /*2afd0*/  SEL R0, RZ, 0x1, P2 ;  /* 0x00000001ff007807 */ /* 0x000fe20001000000 */
[----:B0-----:R-:W-:Y:S08]  /*2afe0*/  @!P1 BRA `(.L_x_3657) ;  /* 0x0000004400809947 */ /* 0x001ff00003800000 */
.L_x_3796:
[----:B------:R-:W-:Y:S02]  /*2aff0*/  SEL R24, R24, RZ, P2 ;  /* 0x000000ff18187207 */ /* 0x000fe40001000000 */
[----:B------:R-:W-:Y:S01]  /*2b000*/  LOP3.LUT R0, R27, R0, RZ, 0x3c, !PT ;  /* 0x000000001b007212 */ /* 0x000fe200078e3cff */
[----:B------:R-:W-:Y:S06]  /*2b010*/  @!P0 BRA `(.L_x_3658) ;  /* 0x0000000000048947 */ /* 0x000fec0003800000 */
[----:B------:R-:W-:Y:S01]  /*2b020*/  BPT.TRAP 0x1 ;  /* 0x000000040000795c */ /* 0x000fe20000300000 */
.L_x_3658:
[----:B------:R-:W-:Y:S01]  /*2b030*/  IMAD R5, R24, 0x8, R5 ;  /* 0x0000000818057824 */ /* 0x000fe200078e0205 */
[----:B------:R-:W-:-:S04]  /*2b040*/  SHF.L.U32 R0, R0, 0x1f, RZ ;  /* 0x0000001f00007819 */ /* 0x000fc800000006ff */
[----:B------:R-:W4:Y:S02]  /*2b050*/  SYNCS.PHASECHK.TRANS64.TRYWAIT P1, [R5+URZ+0x32440], R0 ;  /* 0x03244000050075a7 */ /* 0x000f24000802017f */
[----:B----4-:R-:W-:Y:S05]  /*2b060*/  @!P1 BRA `(.L_x_3659) ;  /* 0x0000004400749947 */ /* 0x010fea0003800000 */
.L_x_3797:
[----:B------:R-:W-:Y:S05]  /*2b070*/  @!P0 BRA `(.L_x_3660) ;  /* 0x0000000000048947 */ /* 0x000fea0003800000 */
[----:B------:R-:W-:Y:S01]  /*2b080*/  BPT.TRAP 0x1 ;  /* 0x000000040000795c */ /* 0x000fe20000300000 */
.L_x_3660:
[----:B------:R-:W5:Y:S02]  /*2b090*/  SYNCS.PHASECHK.TRANS64.TRYWAIT P1, [R3+URZ+0x32460], R2 ;  /* 0x03246002030075a7 */ /* 0x000f64000802017f */
[----:B-----5:R-:W-:Y:S05]  /*2b0a0*/  @!P1 BRA `(.L_x_3661) ;  /* 0x0000004400789947 */ /* 0x020fea0003800000 */
.L_x_3798:
[----:B------:R-:W-:Y:S05]  /*2b0b0*/  @!P0 BRA `(.L_x_3662) ;  /* 0x0000000000048947 */ /* 0x000fea0003800000 */
[----:B------:R-:W-:Y:S01]  /*2b0c0*/  BPT.TRAP 0x1 ;  /* 0x000000040000795c */ /* 0x000fe20000300000 */
.L_x_3662:
[----:B------:R0:W0:Y:S02]  /*2b0d0*/  SYNCS.PHASECHK.TRANS64.TRYWAIT P0, [R5+URZ+0x32460], R0 ;  /* 0x03246000050075a7 */ /* 0x000024000800017f */
[----:B0-----:R-:W-:Y:S05]  /*2b0e0*/  @!P0 NANOSLEEP.SYNCS 0x989680 ;  /* 0x009896800000895d */ /* 0x001fea0003900000 */
[----:B------:R-:W0:Y:S02]  /*2b0f0*/  @!P0 SYNCS.PHASECHK.TRANS64 P0, [R5+URZ+0x32460], R0 ;  /* 0x03246000050085a7 */ /* 0x000e24000800007f */
[----:B0-----:R-:W-:Y:S05]  /*2b100*/  @!P0 BRA `(.L_x_3662) ;  /* 0xfffffffc00f08947 */ /* 0x001fea000383ffff */
.L_x_3654:
[----:B------:R-:W-:Y:S05]  /*2b110*/  BSYNC B0 ;  /* 0x0000000000007941 */ /* 0x000fea0003800000 */
.L_x_3653:
[----:B------:R-:W-:Y:S05]  /*2b120*/  EXIT ;  /* 0x000000000000794d */ /* 0x000fea0003800000 */
.L_x_3445:
[----:B0-----:R0:W1:Y:S02]  /*2b130*/  SYNCS.PHASECHK.TRANS64.TRYWAIT P0, [R72+URZ+0x32400], R27 ;  /* 0x0324001b480075a7 */ /* 0x001064000800017f */
[----:B-1----:R-:W-:Y:S05]  /*2b140*/  @!P0 NANOSLEEP.SYNCS 0x989680 ;  /* 0x009896800000895d */ /* 0x002fea0003900000 */
[----:B------:R-:W1:Y:S02]  /*2b150*/  @!P0 SYNCS.PHASECHK.TRANS64 P0, [R72+URZ+0x32400], R27 ;  /* 0x0324001b480085a7 */ /* 0x000e64000800007f */
[----:B-1----:R-:W-:Y:S05]  /*2b160*/  @!P0 BRA `(.L_x_3445) ;  /* 0xfffffffc00f08947 */ /* 0x002fea000383ffff */
[----:B------:R-:W-:Y:S05]  /*2b170*/  BRA `(.L_x_3663) ;  /* 0xfffffd7c00047947 */ /* 0x000fea000383ffff */
.L_x_3452:
[----:B-1----:R1:W2:Y:S02]  /*2b180*/  SYNCS.PHASECHK.TRANS64.TRYWAIT P0, [R12+URZ], R13 ;  /* 0x0000000d0c0075a7 */ /* 0x0022a4000800017f */
[----:B--2---:R-:W-:Y:S05]  /*2b190*/  @!P0 NANOSLEEP.SYNCS 0x989680 ;  /* 0x009896800000895d */ /* 0x004fea0003900000 */
[----:B------:R-:W2:Y:S02]  /*2b1a0*/  @!P0 SYNCS.PHASECHK.TRANS64 P0, [R12+URZ], R13 ;  /* 0x0000000d0c0085a7 */ /* 0x000ea4000800007f */
[----:B--2---:R-:W-:Y:S05]  /*2b1b0*/  @!P0 BRA `(.L_x_3452) ;  /* 0xfffffffc00f08947 */ /* 0x004fea000383ffff */
[----:B------:R-:W-:Y:S05]  /*2b1c0*/  BRA `(.L_x_3451) ;  /* 0xfffffd8000347947 */ /* 0x000fea000383ffff */
.L_x_3454:
[----:B0-----:R0:W1:Y:S02]  /*2b1d0*/  SYNCS.PHASECHK.TRANS64.TRYWAIT P0, [R72+URZ+0x32410], R9 ;  /* 0x03241009480075a7 */ /* 0x001064000800017f */
[----:B-1----:R-:W-:Y:S05]  /*2b1e0*/  @!P0 NANOSLEEP.SYNCS 0x989680 ;  /* 0x009896800000895d */ /* 0x002fea0003900000 */
[----:B------:R-:W1:Y:S02]  /*2b1f0*/  @!P0 SYNCS.PHASECHK.TRANS64 P0, [R72+URZ+0x32410], R9 ;  /* 0x03241009480085a7 */ /* 0x000e64000800007f */
[----:B-1----:R-:W-:Y:S05]  /*2b200*/  @!P0 BRA `(.L_x_3454) ;  /* 0xfffffffc00f08947 */ /* 0x002fea000383ffff */
[----:B------:R-:W-:Y:S05]  /*2b210*/  BRA `(.L_x_3664) ;  /* 0xfffffd84000c7947 */ /* 0x000fea000383ffff */
.L_x_3461:
[----:B-1----:R1:W2:Y:S02]  /*2b220*/  SYNCS.PHASECHK.TRANS64.TRYWAIT P0, [R8+URZ], R9 ;  /* 0x00000009080075a7 */ /* 0x0022a4000800017f */
[----:B--2---:R-:W-:Y:S05]  /*2b230*/  @!P0 NANOSLEEP.SYNCS 0x989680 ;  /* 0x009896800000895d */ /* 0x004fea0003900000 */
[----:B------:R-:W2:Y:S02]  /*2b240*/  @!P0 SYNCS.PHASECHK.TRANS64 P0, [R8+URZ], R9 ;  /* 0x00000009080085a7 */ /* 0x000ea4000800007f */
[----:B--2---:R-:W-:Y:S05]  /*2b250*/  @!P0 BRA `(.L_x_3461) ;  /* 0xfffffffc00f08947 */ /* 0x004fea000383ffff */
[----:B------:R-:W-:Y:S05]  /*2b260*/  BRA `(.L_x_3460) ;  /* 0xfffffd8400507947 */ /* 0x000fea000383ffff */
.L_x_3495:
[----:B0-----:R0:W2:Y:S02]  /*2b270*/  SYNCS.PHASECHK.TRANS64.TRYWAIT P0, [R6+URZ], R7 ;  /* 0x00000007060075a7 */ /* 0x0010a4000800017f */
[----:B--2---:R-:W-:Y:S05]  /*2b280*/  @!P0 NANOSLEEP.SYNCS 0x989680 ;  /* 0x009896800000895d */ /* 0x004fea0003900000 */
[----:B------:R-:W2:Y:S02]  /*2b290*/  @!P0 SYNCS.PHASECHK.TRANS64 P0, [R6+URZ], R7 ;  /* 0x00000007060085a7 */ /* 0x000ea4000800007f */
[----:B--2---:R-:W-:Y:S05]  /*2b2a0*/  @!P0 BRA `(.L_x_3495) ;  /* 0xfffffffc00f08947 */ /* 0x004fea000383ffff */
[----:B------:R-:W-:Y:S05]  /*2b2b0*/  BRA `(.L_x_3494) ;  /* 0xfffffdec00107947 */ /* 0x000fea000383ffff */
.L_x_3502:
[----:B0-----:R0:W1:Y:S02]  /*2b2c0*/  SYNCS.PHASECHK.TRANS64.TRYWAIT P0, [R6+URZ], R7 ;  /* 0x00000007060075a7 */ /* 0x001064000800017f */
[----:B-1----:R-:W-:Y:S05]  /*2b2d0*/  @!P0 NANOSLEEP.SYNCS 0x989680 ;  /* 0x009896800000895d */ /* 0x002fea0003900000 */
[----:B------:R-:W1:Y:S02]  /*2b2e0*/  @!P0 SYNCS.PHASECHK.TRANS64 P0, [R6+URZ], R7 ;  /* 0x00000007060085a7 */ /* 0x000e64000800007f */
[----:B-1----:R-:W-:Y:S05]  /*2b2f0*/  @!P0 BRA `(.L_x_3502) ;  /* 0xfffffffc00f08947 */ /* 0x002fea000383ffff */
[----:B------:R-:W-:Y:S05]  /*2b300*/  BRA `(.L_x_3501) ;  /* 0xfffffdf000347947 */ /* 0x000fea000383ffff */
.L_x_3515:
[----:B--2---:R2:W3:Y:S02]  /*2b310*/  SYNCS.PHASECHK.TRANS64.TRYWAIT P0, [R6+URZ], R7 ;  /* 0x00000007060075a7 */ /* 0x0044e4000800017f */
[----:B---3--:R-:W-:Y:S05]  /*2b320*/  @!P0 NANOSLEEP.SYNCS 0x989680 ;  /* 0x009896800000895d */ /* 0x008fea0003900000 */
[----:B------:R-:W3:Y:S02]  /*2b330*/  @!P0 SYNCS.PHASECHK.TRANS64 P0, [R6+URZ], R7 ;  /* 0x00000007060085a7 */ /* 0x000ee4000800007f */
[----:B---3--:R-:W-:Y:S05]  /*2b340*/  @!P0 BRA `(.L_x_3515) ;  /* 0xfffffffc00f08947 */ /* 0x008fea000383ffff */
[----:B------:R-:W-:Y:S05]  /*2b350*/  BRA `(.L_x_3514) ;  /* 0xfffffe8400107947 */ /* 0x000fea000383ffff */
.L_x_3522:
[----:B0-----:R0:W1:Y:S02]  /*2b360*/  SYNCS.PHASECHK.TRANS64.TRYWAIT P0, [R4+URZ], R5 ;  /* 0x00000005040075a7 */ /* 0x001064000800017f */
[----:B-1----:R-:W-:Y:S05]  /*2b370*/  @!P0 NANOSLEEP.SYNCS 0x989680 ;  /* 0x009896800000895d */ /* 0x002fea0003900000 */
[----:B------:R-:W1:Y:S02]  /*2b380*/  @!P0 SYNCS.PHASECHK.TRANS64 P0, [R4+URZ], R5 ;  /* 0x00000005040085a7 */ /* 0x000e64000800007f */
[----:B-1----:R-:W-:Y:S05]  /*2b390*/  @!P0 BRA `(.L_x_3522) ;  /* 0xfffffffc00f08947 */ /* 0x002fea000383ffff */
[----:B------:R-:W-:Y:S05]  /*2b3a0*/  BRA `(.L_x_3521) ;  /* 0xfffffe8800347947 */ /* 0x000fea000383ffff */
.L_x_3594:
[----:B------:R-:W-:Y:S01]  /*2b3b0*/  SHF.R.U32.HI R21, RZ, 0x5, R21 ;  /* 0x00000005ff157819 */ /* 0x000fe20000011615 */
[----:B------:R-:W-:Y:S01]  /*2b3c0*/  BSSY B0, `(.L_x_3665) ;  /* 0x0000009000007945 */ /* 0x000fe20003800000 */
[----:B------:R-:W-:Y:S02]  /*2b3d0*/  IMAD.MOV.U32 R12, RZ, RZ, RZ ;  /* 0x000000ffff0c7224 */ /* 0x000fe400078e00ff */
[----:B------:R-:W-:Y:S01]  /*2b3e0*/  LOP3.LUT R21, R21, 0x3, RZ, 0xc0, !PT ;  /* 0x0000000315157812 */ /* 0x000fe200078ec0ff */
[----:B------:R-:W-:Y:S02]  /*2b3f0*/  IMAD.MOV.U32 R11, RZ, RZ, 0x1f ;  /* 0x0000001fff0b7424 */ /* 0x000fe400078e00ff */
[----:B------:R-:W-:Y:S02]  /*2b400*/  IMAD.MOV.U32 R15, RZ, RZ, -0x1 ;  /* 0xffffffffff0f7424 */ /* 0x000fe400078e00ff */
[----:B------:R-:W-:-:S07]  /*2b410*/  IMAD.MOV.U32 R13, RZ, RZ, R21 ;  /* 0x000000ffff0d7224 */ /* 0x000fce00078e0015 */
[----:B-----5:R-:W-:Y:S05]  /*2b420*/  WARPSYNC.COLLECTIVE R15, `(.L_x_3666) ;  /* 0x000000000f087348 */ /* 0x020fea0003c00000 */
[----:B------:R0:W1:Y:S02]  /*2b430*/  SHFL.IDX P6, R14, R13, R12, R11 ;  /* 0x0000000c0d0e7389 */ /* 0x00006400000c000b */
[----:B01---5:R-:W-:Y:S01]  /*2b440*/  ENDCOLLECTIVE ;  /* 0x000000000000791b */ /* 0x023fe20003800000 */
.L_x_3666:
[----:B------:R-:W-:Y:S05]  /*2b450*/  BSYNC B0 ;  /* 0x0000000000007941 */ /* 0x000fea0003800000 */
.L_x_3665:
[----:B------:R-:W-:Y:S05]  /*2b460*/  BRA `(.L_x_3667) ;  /* 0xffffffac00d07947 */ /* 0x000fea000383ffff */
.L_x_3597:
[----:B-1----:R1:W2:Y:S02]  /*2b470*/  SYNCS.PHASECHK.TRANS64.TRYWAIT P0, [R17+URZ+0x32440], R0 ;  /* 0x03244000110075a7 */ /* 0x0022a4000800017f */
[----:B--2---:R-:W-:Y:S05]  /*2b480*/  @!P0 NANOSLEEP.SYNCS 0x989680 ;  /* 0x009896800000895d */ /* 0x004fea0003900000 */
[----:B------:R-:W2:Y:S02]  /*2b490*/  @!P0 SYNCS.PHASECHK.TRANS64 P0, [R17+URZ+0x32440], R0 ;  /* 0x03244000110085a7 */ /* 0x000ea4000800007f */
[----:B--2---:R-:W-:Y:S05]  /*2b4a0*/  @!P0 BRA `(.L_x_3597) ;  /* 0xfffffffc00f08947 */ /* 0x004fea000383ffff */
[----:B------:R-:W-:Y:S05]  /*2b4b0*/  BRA `(.L_x_3668) ;  /* 0xffffffb000707947 */ /* 0x000fea000383ffff */
.L_x_3598:
        /* <DEDUP_REMOVED lines=8> */
.L_x_3670:
[----:B------:R-:W-:Y:S05]  /*2b540*/  BSYNC B0 ;  /* 0x0000000000007941 */ /* 0x000fea0003800000 */
.L_x_3669:
        /* <DEDUP_REMOVED lines=9> */
.L_x_3671:
[----:B------:R-:W-:Y:S02]  /*2b5e0*/  IMAD.MOV.U32 R13, RZ, RZ, R4 ;  /* 0x000000ffff0d7224 */ /* 0x000fe400078e0004 */
[----:B------:R-:W-:Y:S02]  /*2b5f0*/  IMAD.MOV.U32 R12, RZ, RZ, 0x1 ;  /* 0x00000001ff0c7424 */ /* 0x000fe400078e00ff */
[----:B------:R-:W-:-:S07]  /*2b600*/  IMAD.MOV.U32 R3, RZ, RZ, R14 ;  /* 0x000000ffff037224 */ /* 0x000fce00078e000e */
[----:B------:R-:W-:Y:S05]  /*2b610*/  WARPSYNC.COLLECTIVE R15, `(.L_x_3672) ;  /* 0x000000000f087348 */ /* 0x000fea0003c00000 */
[----:B------:R0:W1:Y:S02]  /*2b620*/  SHFL.IDX P6, R14, R13, R12, R11 ;  /* 0x0000000c0d0e7389 */ /* 0x00006400000c000b */
[----:B01----:R-:W-:Y:S01]  /*2b630*/  ENDCOLLECTIVE ;  /* 0x000000000000791b */ /* 0x003fe20003800000 */
.L_x_3672:
        /* <DEDUP_REMOVED lines=15> */
.L_x_3673:
[----:B------:R-:W-:Y:S02]  /*2b730*/  @P0 IMAD R6, R5, 0x2, R22 ;  /* 0x0000000205060824 */ /* 0x000fe400078e0216 */
[----:B------:R-:W-:Y:S02]  /*2b740*/  IMAD.MOV.U32 R13, RZ, RZ, R4 ;  /* 0x000000ffff0d7224 */ /* 0x000fe400078e0004 */
[----:B------:R-:W-:Y:S02]  /*2b750*/  IMAD.MOV.U32 R12, RZ, RZ, 0x2 ;  /* 0x00000002ff0c7424 */ /* 0x000fe400078e00ff */
[----:B------:R-:W-:-:S07]  /*2b760*/  IMAD.MOV.U32 R3, RZ, RZ, R14 ;  /* 0x000000ffff037224 */ /* 0x000fce00078e000e */
[----:B------:R-:W-:Y:S05]  /*2b770*/  WARPSYNC.COLLECTIVE R15, `(.L_x_3674) ;  /* 0x000000000f087348 */ /* 0x000fea0003c00000 */
[----:B------:R0:W1:Y:S02]  /*2b780*/  SHFL.IDX P6, R14, R13, R12, R11 ;  /* 0x0000000c0d0e7389 */ /* 0x00006400000c000b */
[----:B01----:R-:W-:Y:S01]  /*2b790*/  ENDCOLLECTIVE ;  /* 0x000000000000791b */ /* 0x003fe20003800000 */
.L_x_3674:
        /* <DEDUP_REMOVED lines=15> */
.L_x_3675:
[----:B------:R-:W-:Y:S02]  /*2b890*/  @P0 IMAD R6, R5, 0x2, R22 ;  /* 0x0000000205060824 */ /* 0x000fe400078e0216 */
[----:B------:R-:W-:Y:S02]  /*2b8a0*/  IMAD.MOV.U32 R13, RZ, RZ, R4 ;  /* 0x000000ffff0d7224 */ /* 0x000fe400078e0004 */
[----:B------:R-:W-:Y:S02]  /*2b8b0*/  IMAD.MOV.U32 R12, RZ, RZ, 0x3 ;  /* 0x00000003ff0c7424 */ /* 0x000fe400078e00ff */
[----:B------:R-:W-:-:S07]  /*2b8c0*/  IMAD.MOV.U32 R3, RZ, RZ, R14 ;  /* 0x000000ffff037224 */ /* 0x000fce00078e000e */
[----:B------:R-:W-:Y:S05]  /*2b8d0*/  WARPSYNC.COLLECTIVE R15, `(.L_x_3676) ;  /* 0x000000000f087348 */ /* 0x000fea0003c00000 */
[----:B------:R0:W1:Y:S02]  /*2b8e0*/  SHFL.IDX P6, R14, R13, R12, R11 ;  /* 0x0000000c0d0e7389 */ /* 0x00006400000c000b */
[----:B01----:R-:W-:Y:S01]  /*2b8f0*/  ENDCOLLECTIVE ;  /* 0x000000000000791b */ /* 0x003fe20003800000 */
.L_x_3676:
        /* <DEDUP_REMOVED lines=15> */
.L_x_3677:
[----:B------:R-:W-:Y:S02]  /*2b9f0*/  @P0 IMAD R6, R5, 0x2, R22 ;  /* 0x0000000205060824 */ /* 0x000fe400078e0216 */
[----:B------:R-:W-:Y:S02]  /*2ba00*/  IMAD.MOV.U32 R13, RZ, RZ, R4 ;  /* 0x000000ffff0d7224 */ /* 0x000fe400078e0004 */
[----:B------:R-:W-:Y:S02]  /*2ba10*/  IMAD.MOV.U32 R12, RZ, RZ, 0x4 ;  /* 0x00000004ff0c7424 */ /* 0x000fe400078e00ff */
[----:B------:R-:W-:-:S07]  /*2ba20*/  IMAD.MOV.U32 R3, RZ, RZ, R14 ;  /* 0x000000ffff037224 */ /* 0x000fce00078e000e */
[----:B------:R-:W-:Y:S05]  /*2ba30*/  WARPSYNC.COLLECTIVE R15, `(.L_x_3678) ;  /* 0x000000000f087348 */ /* 0x000fea0003c00000 */
[----:B------:R0:W1:Y:S02]  /*2ba40*/  SHFL.IDX P6, R14, R13, R12, R11 ;  /* 0x0000000c0d0e7389 */ /* 0x00006400000c000b */
[----:B01----:R-:W-:Y:S01]  /*2ba50*/  ENDCOLLECTIVE ;  /* 0x000000000000791b */ /* 0x003fe20003800000 */
.L_x_3678:
        /* <DEDUP_REMOVED lines=15> */
.L_x_3679:
[----:B------:R-:W-:Y:S02]  /*2bb50*/  @P0 IMAD R6, R5, 0x2, R22 ;  /* 0x0000000205060824 */ /* 0x000fe400078e0216 */
[----:B------:R-:W-:Y:S02]  /*2bb60*/  IMAD.MOV.U32 R13, RZ, RZ, R4 ;  /* 0x000000ffff0d7224 */ /* 0x000fe400078e0004 */
[----:B------:R-:W-:Y:S02]  /*2bb70*/  IMAD.MOV.U32 R12, RZ, RZ, 0x5 ;  /* 0x00000005ff0c7424 */ /* 0x000fe400078e00ff */
[----:B------:R-:W-:-:S07]  /*2bb80*/  IMAD.MOV.U32 R3, RZ, RZ, R14 ;  /* 0x000000ffff037224 */ /* 0x000fce00078e000e */
[----:B------:R-:W-:Y:S05]  /*2bb90*/  WARPSYNC.COLLECTIVE R15, `(.L_x_3680) ;  /* 0x000000000f087348 */ /* 0x000fea0003c00000 */
[----:B------:R0:W1:Y:S02]  /*2bba0*/  SHFL.IDX P6, R14, R13, R12, R11 ;  /* 0x0000000c0d0e7389 */ /* 0x00006400000c000b */
[----:B01----:R-:W-:Y:S01]  /*2bbb0*/  ENDCOLLECTIVE ;  /* 0x000000000000791b */ /* 0x003fe20003800000 */
.L_x_3680:
        /* <DEDUP_REMOVED lines=10> */
.L_x_3681:
[----:B------:R-:W-:Y:S01]  /*2bc60*/  @!PT LDS RZ, [RZ] ;  /* 0x00000000fffff984 */ /* 0x000fe20000000800 */
[----:B------:R-:W-:Y:S01]  /*2bc70*/  @!PT LDS RZ, [RZ] ;  /* 0x00000000fffff984 */ /* 0x000fe20000000800 */
[----:B------:R-:W-:Y:S01]  /*2bc80*/  @!PT LDS RZ, [RZ] ;  /* 0x00000000fffff984 */ /* 0x000fe20000000800 */
[----:B------:R1:W-:Y:S01]  /*2bc90*/  @P0 LDGSTS.E.BYPASS.LTC128B.128 [R6+0x1e400], desc[UR36][R2.64], !P2 ;  /* 0x1e40000002060fae */ /* 0x0003e2000d101d64 */
[----:B------:R-:W-:Y:S01]  /*2bca0*/  IMAD.MOV.U32 R0, RZ, RZ, R14 ;  /* 0x000000ffff007224 */ /* 0x000fe200078e000e */
[----:B------:R-:W-:Y:S06]  /*2bcb0*/  BRA `(.L_x_3682) ;  /* 0xffffffac00d47947 */ /* 0x000fec000383ffff */
.L_x_3603:
[----:B------:R-:W-:Y:S01]  /*2bcc0*/  IMAD.MOV.U32 R13, RZ, RZ, R4 ;  /* 0x000000ffff0d7224 */ /* 0x000fe200078e0004 */
[----:B------:R-:W-:Y:S01]  /*2bcd0*/  LOP3.LUT R23, R23, 0xffffdfff, RZ, 0xc0, !PT ;  /* 0xffffdfff17177812 */ /* 0x000fe200078ec0ff */
        /* <DEDUP_REMOVED lines=8> */
.L_x_3683:
[----:B------:R-:W-:Y:S01]  /*2bd60*/  ISETP.GE.AND P2, PT, R36, R37, PT ;  /* 0x000000252400720c */ /* 0x000fe20003f46270 */
[----:B------:R-:W-:-:S12]  /*2bd70*/  IMAD.MOV.U32 R13, RZ, RZ, R0 ;  /* 0x000000ffff0d7224 */ /* 0x000fd800078e0000 */
[----:B------:R-:W-:-:S04]  /*2bd80*/  @P2 LOP3.LUT R23, R23, 0x2000, RZ, 0xfc, !PT ;  /* 0x0000200017172812 */ /* 0x000fc800078efcff */
[----:B------:R-:W-:Y:S01]  /*2bd90*/  LOP3.LUT R23, R23, 0xffffefff, RZ, 0xc0, !PT ;  /* 0xffffefff17177812 */ /* 0x000fe200078ec0ff */
[----:B------:R-:W-:-:S07]  /*2bda0*/  IMAD.MOV.U32 R2, RZ, RZ, R14 ;  /* 0x000000ffff027224 */ /* 0x000fce00078e000e */
[----:B------:R-:W-:Y:S05]  /*2bdb0*/  WARPSYNC.COLLECTIVE R15, `(.L_x_3684) ;  /* 0x000000000f087348 */ /* 0x000fea0003c00000 */
[----:B------:R0:W1:Y:S02]  /*2bdc0*/  SHFL.IDX P6, R14, R13, R12, R11 ;  /* 0x0000000c0d0e7389 */ /* 0x00006400000c000b */
[----:B01----:R-:W-:Y:S01]  /*2bdd0*/  ENDCOLLECTIVE ;  /* 0x000000000000791b */ /* 0x003fe20003800000 */
.L_x_3684:
[----:B------:R-:W-:Y:S02]  /*2bde0*/  IMAD.MOV.U32 R13, RZ, RZ, R4 ;  /* 0x000000ffff0d7224 */ /* 0x000fe400078e0004 */
[----:B------:R-:W-:Y:S02]  /*2bdf0*/  IMAD.MOV.U32 R12, RZ, RZ, 0x1 ;  /* 0x00000001ff0c7424 */ /* 0x000fe400078e00ff */
[----:B------:R-:W-:-:S07]  /*2be00*/  IMAD.MOV.U32 R3, RZ, RZ, R14 ;  /* 0x000000ffff037224 */ /* 0x000fce00078e000e */
[----:B------:R-:W-:Y:S05]  /*2be10*/  WARPSYNC.COLLECTIVE R15, `(.L_x_3685) ;  /* 0x000000000f087348 */ /* 0x000fea0003c00000 */
[----:B------:R0:W1:Y:S02]  /*2be20*/  SHFL.IDX P6, R14, R13, R12, R11 ;  /* 0x0000000c0d0e7389 */ /* 0x00006400000c000b */
[----:B01----:R-:W-:Y:S01]  /*2be30*/  ENDCOLLECTIVE ;  /* 0x000000000000791b */ /* 0x003fe20003800000 */
.L_x_3685:
        /* <DEDUP_REMOVED lines=13> */
.L_x_3686:
[----:B------:R-:W-:-:S05]  /*2bf10*/  VIADD R2, R36, 0x10 ;  /* 0x0000001024027836 */ /* 0x000fca0000000000 */
[----:B------:R-:W-:Y:S01]  /*2bf20*/  ISETP.GE.AND P2, PT, R2, R37, PT ;  /* 0x000000250200720c */ /* 0x000fe20003f46270 */
[----:B------:R-:W-:Y:S02]  /*2bf30*/  IMAD.MOV.U32 R13, RZ, RZ, R4 ;  /* 0x000000ffff0d7224 */ /* 0x000fe400078e0004 */
[----:B------:R-:W-:-:S10]  /*2bf40*/  IMAD.MOV.U32 R12, RZ, RZ, 0x2 ;  /* 0x00000002ff0c7424 */ /* 0x000fd400078e00ff */
[----:B------:R-:W-:Y:S01]  /*2bf50*/  @P2 LOP3.LUT R23, R23, 0x1000, RZ, 0xfc, !PT ;  /* 0x0000100017172812 */ /* 0x000fe200078efcff */
[----:B------:R-:W-:-:S03]  /*2bf60*/  IMAD.MOV.U32 R11, RZ, RZ, R14 ;  /* 0x000000ffff0b7224 */ /* 0x000fc600078e000e */
[----:B------:R-:W-:Y:S02]  /*2bf70*/  LOP3.LUT R23, R23, 0xfffff7ff, RZ, 0xc0, !PT ;  /* 0xfffff7ff17177812 */ /* 0x000fe400078ec0ff */
[----:B------:R-:W-:-:S05]  /*2bf80*/  @!P2 LEA R11, P1, R20, R11, 0x1 ;  /* 0x0000000b140ba211 */ /* 0x000fca00078208ff */
[----:B------:R-:W-:Y:S02]  /*2bf90*/  @!P2 IMAD.MOV.U32 R2, RZ, RZ, R11 ;  /* 0x000000ffff02a224 */ /* 0x000fe400078e000b */
[----:B------:R-:W-:Y:S02]  /*2bfa0*/  IMAD.MOV.U32 R11, RZ, RZ, 0x181f ;  /* 0x0000181fff0b7424 */ /* 0x000fe400078e00ff */
[----:B------:R-:W-:-:S07]  /*2bfb0*/  @!P2 IMAD.X R6, RZ, RZ, R6, P1 ;  /* 0x000000ffff06a224 */ /* 0x000fce00008e0606 */
[----:B------:R-:W-:Y:S05]  /*2bfc0*/  WARPSYNC.COLLECTIVE R15, `(.L_x_3687) ;  /* 0x000000000f087348 */ /* 0x000fea0003c00000 */
[----:B------:R0:W1:Y:S02]  /*2bfd0*/  SHFL.IDX P6, R14, R13, R12, R11 ;  /* 0x0000000c0d0e7389 */ /* 0x00006400000c000b */
[----:B01----:R-:W-:Y:S01]  /*2bfe0*/  ENDCOLLECTIVE ;  /* 0x000000000000791b */ /* 0x003fe20003800000 */
.L_x_3687:
[----:B------:R-:W-:-:S05]  /*2bff0*/  @!P2 IMAD.MOV.U32 R3, RZ, RZ, R6 ;  /* 0x000000ffff03a224 */ /* 0x000fca00078e0006 */
        /* <DEDUP_REMOVED lines=11> */
.L_x_3688:
        /* <DEDUP_REMOVED lines=8> */
.L_x_3689:
        /* <DEDUP_REMOVED lines=15> */
.L_x_3690:
[----:B------:R-:W-:Y:S01]  /*2c220*/  @P2 LOP3.LUT R23, R23, 0x200, RZ, 0xfc, !PT ;  /* 0x0000020017172812 */ /* 0x000fe200078efcff */
[----:B------:R-:W-:-:S03]  /*2c230*/  IMAD.MOV.U32 R13, RZ, RZ, R4 ;  /* 0x000000ffff0d7224 */ /* 0x000fc600078e0004 */
[----:B------:R-:W-:Y:S01]  /*2c240*/  LOP3.LUT R23, R23, 0xfffffeff, RZ, 0xc0, !PT ;  /* 0xfffffeff17177812 */ /* 0x000fe200078ec0ff */
        /* <DEDUP_REMOVED lines=9> */
.L_x_3691:
        /* <DEDUP_REMOVED lines=11> */
.L_x_3692:
[----:B------:R-:W-:-:S04]  /*2c390*/  @P2 LOP3.LUT R23, R23, 0x100, RZ, 0xfc, !PT ;  /* 0x0000010017172812 */ /* 0x000fc800078efcff */
[----:B------:R-:W-:Y:S01]  /*2c3a0*/  LOP3.LUT R23, R23, 0xffffff7f, RZ, 0xc0, !PT ;  /* 0xffffff7f17177812 */ /* 0x000fe200078ec0ff */
[----:B------:R-:W-:Y:S02]  /*2c3b0*/  IMAD.MOV.U32 R12, RZ, RZ, 0x5 ;  /* 0x00000005ff0c7424 */ /* 0x000fe400078e00ff */
[----:B------:R-:W-:-:S05]  /*2c3c0*/  IMAD.MOV.U32 R9, RZ, RZ, R14 ;  /* 0x000000ffff097224 */ /* 0x000fca00078e000e */
[----:B------:R-:W-:-:S05]  /*2c3d0*/  @!P2 LEA R13, P1, R20, R9, 0x1 ;  /* 0x00000009140da211 */ /* 0x000fca00078208ff */
[----:B------:R-:W-:Y:S02]  /*2c3e0*/  @!P2 IMAD.X R9, RZ, RZ, R2, P1 ;  /* 0x000000ffff09a224 */ /* 0x000fe400008e0602 */
[----:B------:R-:W-:Y:S02]  /*2c3f0*/  @!P2 IMAD.MOV.U32 R2, RZ, RZ, R13 ;  /* 0x000000ffff02a224 */ /* 0x000fe400078e000d */
[----:B------:R-:W-:Y:S02]  /*2c400*/  IMAD.MOV.U32 R13, RZ, RZ, R4 ;  /* 0x000000ffff0d7224 */ /* 0x000fe400078e0004 */
[----:B------:R-:W-:-:S07]  /*2c410*/  @!P2 IMAD.MOV.U32 R3, RZ, RZ, R9 ;  /* 0x000000ffff03a224 */ /* 0x000fce00078e0009 */
[----:B------:R-:W-:Y:S05]  /*2c420*/  WARPSYNC.COLLECTIVE R15, `(.L_x_3693) ;  /* 0x000000000f087348 */ /* 0x000fea0003c00000 */
[----:B------:R0:W1:Y:S02]  /*2c430*/  SHFL.IDX P6, R14, R13, R12, R11 ;  /* 0x0000000c0d0e7389 */ /* 0x00006400000c000b */
[----:B01----:R-:W-:Y:S01]  /*2c440*/  ENDCOLLECTIVE ;  /* 0x000000000000791b */ /* 0x003fe20003800000 */
.L_x_3693:
        /* <DEDUP_REMOVED lines=11> */
.L_x_3694:
        /* <DEDUP_REMOVED lines=8> */
.L_x_3695:
[----:B------:R-:W-:-:S05]  /*2c580*/  @!P2 LEA R7, P1, R20, R7, 0x1 ;  /* 0x000000071407a211 */ /* 0x000fca00078208ff */
[----:B------:R-:W-:Y:S02]  /*2c590*/  @!P2 IMAD.X R6, RZ, RZ, R6, P1 ;  /* 0x000000ffff06a224 */ /* 0x000fe400008e0606 */
[----:B------:R-:W-:Y:S02]  /*2c5a0*/  @!P2 IMAD.MOV.U32 R2, RZ, RZ, R7 ;  /* 0x000000ffff02a224 */ /* 0x000fe400078e0007 */
[----:B------:R-:W-:Y:S02]  /*2c5b0*/  @!P2 IMAD.MOV.U32 R3, RZ, RZ, R6 ;  /* 0x000000ffff03a224 */ /* 0x000fe400078e0006 */
[----:B------:R-:W-:Y:S02]  /*2c5c0*/  IMAD.MOV.U32 R13, RZ, RZ, R0 ;  /* 0x000000ffff0d7224 */ /* 0x000fe400078e0000 */
[----:B------:R-:W-:Y:S01]  /*2c5d0*/  VIADD R6, R36, 0x60 ;  /* 0x0000006024067836 */ /* 0x000fe20000000000 */
[----:B------:R-:W-:Y:S01]  /*2c5e0*/  @!PT LDS RZ, [RZ] ;  /* 0x00000000fffff984 */ /* 0x000fe20000000800 */
[----:B------:R-:W-:Y:S01]  /*2c5f0*/  @!PT LDS RZ, [RZ] ;  /* 0x00000000fffff984 */ /* 0x000fe20000000800 */
[----:B------:R-:W-:Y:S01]  /*2c600*/  @!PT LDS RZ, [RZ] ;  /* 0x00000000fffff984 */ /* 0x000fe20000000800 */
[----:B------:R0:W-:Y:S04]  /*2c610*/  @!P2 LDGSTS.E.BYPASS.LTC128B.128 [R26+0x1ac00], desc[UR36][R2.64], !P0 ;  /* 0x1ac00000021aafae */ /* 0x0001e8000c101d64 */
[----:B------:R-:W-:Y:S01]  /*2c620*/  ISETP.GE.AND P2, PT, R6, R37, PT ;  /* 0x000000250600720c */ /* 0x000fe20003f46270 */
[----:B0-----:R-:W-:-:S12]  /*2c630*/  IMAD.MOV.U32 R2, RZ, RZ, R14 ;  /* 0x000000ffff027224 */ /* 0x001fd800078e000e */
[----:B------:R-:W-:Y:S05]  /*2c640*/  WARPSYNC.COLLECTIVE R15, `(.L_x_3696) ;  /* 0x000000000f087348 */ /* 0x000fea0003c00000 */
[----:B------:R0:W1:Y:S02]  /*2c650*/  SHFL.IDX P6, R14, R13, R12, R11 ;  /* 0x0000000c0d0e7389 */ /* 0x00006400000c000b */
[----:B01----:R-:W-:Y:S01]  /*2c660*/  ENDCOLLECTIVE ;  /* 0x000000000000791b */ /* 0x003fe20003800000 */
.L_x_3696:
[----:B------:R-:W-:Y:S01]  /*2c670*/  @P2 LOP3.LUT R23, R23, 0x40, RZ, 0xfc, !PT ;  /* 0x0000004017172812 */ /* 0x000fe200078efcff */
[----:B------:R-:W-:Y:S02]  /*2c680*/  IMAD.MOV.U32 R13, RZ, RZ, R4 ;  /* 0x000000ffff0d7224 */ /* 0x000fe400078e0004 */
[----:B------:R-:W-:Y:S02]  /*2c690*/  IMAD.MOV.U32 R12, RZ, RZ, 0x7 ;  /* 0x00000007ff0c7424 */ /* 0x000fe400078e00ff */
[----:B------:R-:W-:-:S07]  /*2c6a0*/  IMAD.MOV.U32 R5, RZ, RZ, R14 ;  /* 0x000000ffff057224 */ /* 0x000fce00078e000e */
[----:B------:R-:W-:Y:S05]  /*2c6b0*/  WARPSYNC.COLLECTIVE R15, `(.L_x_3697) ;  /* 0x000000000f087348 */ /* 0x000fea0003c00000 */
[----:B------:R0:W1:Y:S02]  /*2c6c0*/  SHFL.IDX P6, R14, R13, R12, R11 ;  /* 0x0000000c0d0e7389 */ /* 0x00006400000c000b */
[----:B01----:R-:W-:Y:S01]  /*2c6d0*/  ENDCOLLECTIVE ;  /* 0x000000000000791b */ /* 0x003fe20003800000 */
.L_x_3697:
        /* <DEDUP_REMOVED lines=13> */
.L_x_3698:
[----:B------:R-:W-:Y:S01]  /*2c7b0*/  IMAD.MOV.U32 R0, RZ, RZ, R14 ;  /* 0x000000ffff007224 */ /* 0x000fe200078e000e */
[----:B------:R-:W-:Y:S06]  /*2c7c0*/  BRA `(.L_x_3699) ;  /* 0xffffffb000087947 */ /* 0x000fec000383ffff */
.L_x_3607:
        /* <DEDUP_REMOVED lines=8> */
.L_x_3701:
[----:B------:R-:W-:Y:S05]  /*2c850*/  BSYNC B0 ;  /* 0x0000000000007941 */ /* 0x000fea0003800000 */
.L_x_3700:
        /* <DEDUP_REMOVED lines=9> */
.L_x_3702:
[----:B------:R-:W-:Y:S02]  /*2c8f0*/  IMAD.MOV.U32 R13, RZ, RZ, R4 ;  /* 0x000000ffff0d7224 */ /* 0x000fe400078e0004 */
[----:B------:R-:W-:Y:S01]  /*2c900*/  IMAD.MOV.U32 R12, RZ, RZ, 0x1 ;  /* 0x00000001ff0c7424 */ /* 0x000fe200078e00ff */
[----:B------:R-:W-:-:S13]  /*2c910*/  @!P5 LEA R5, P0, R8, R14, 0x1 ;  /* 0x0000000e0805d211 */ /* 0x000fda00078008ff */
[----:B------:R-:W-:Y:S05]  /*2c920*/  WARPSYNC.COLLECTIVE R15, `(.L_x_3703) ;  /* 0x000000000f087348 */ /* 0x000fea0003c00000 */
[----:B------:R0:W1:Y:S02]  /*2c930*/  SHFL.IDX P6, R14, R13, R12, R11 ;  /* 0x0000000c0d0e7389 */ /* 0x00006400000c000b */
[----:B01----:R-:W-:Y:S01]  /*2c940*/  ENDCOLLECTIVE ;  /* 0x000000000000791b */ /* 0x003fe20003800000 */
.L_x_3703:
        /* <DEDUP_REMOVED lines=15> */
.L_x_3704:
        /* <DEDUP_REMOVED lines=17> */
.L_x_3705:
[----:B------:R-:W-:Y:S02]  /*2cb50*/  IMAD.MOV.U32 R13, RZ, RZ, R0 ;  /* 0x000000ffff0d7224 */ /* 0x000fe400078e0000 */
[----:B------:R-:W-:-:S07]  /*2cb60*/  IMAD.MOV.U32 R5, RZ, RZ, R14 ;  /* 0x000000ffff057224 */ /* 0x000fce00078e000e */
[----:B------:R-:W-:Y:S05]  /*2cb70*/  WARPSYNC.COLLECTIVE R15, `(.L_x_3706) ;  /* 0x000000000f087348 */ /* 0x000fea0003c00000 */
[----:B------:R0:W1:Y:S02]  /*2cb80*/  SHFL.IDX P6, R14, R13, R12, R11 ;  /* 0x0000000c0d0e7389 */ /* 0x00006400000c000b */
[----:B01----:R-:W-:Y:S01]  /*2cb90*/  ENDCOLLECTIVE ;  /* 0x000000000000791b */ /* 0x003fe20003800000 */
.L_x_3706:
[----:B------:R-:W-:Y:S02]  /*2cba0*/  IMAD.MOV.U32 R13, RZ, RZ, R4 ;  /* 0x000000ffff0d7224 */ /* 0x000fe400078e0004 */
[----:B------:R-:W-:Y:S01]  /*2cbb0*/  IMAD.MOV.U32 R12, RZ, RZ, 0x3 ;  /* 0x00000003ff0c7424 */ /* 0x000fe200078e00ff */
[----:B------:R-:W-:-:S13]  /*2cbc0*/  @!P5 LEA R6, P0, R8, R14, 0x1 ;  /* 0x0000000e0806d211 */ /* 0x000fda00078008ff */
[----:B------:R-:W-:Y:S05]  /*2cbd0*/  WARPSYNC.COLLECTIVE R15, `(.L_x_3707) ;  /* 0x000000000f087348 */ /* 0x000fea0003c00000 */
[----:B------:R0:W1:Y:S02]  /*2cbe0*/  SHFL.IDX P6, R14, R13, R12, R11 ;  /* 0x0000000c0d0e7389 */ /* 0x00006400000c000b */
[----:B01----:R-:W-:Y:S01]  /*2cbf0*/  ENDCOLLECTIVE ;  /* 0x000000000000791b */ /* 0x003fe20003800000 */
.L_x_3707:
        /* <DEDUP_REMOVED lines=16> */
.L_x_3708:
        /* <DEDUP_REMOVED lines=17> */
.L_x_3709:
[----:B------:R-:W-:Y:S02]  /*2ce10*/  IMAD.MOV.U32 R13, RZ, RZ, R0 ;  /* 0x000000ffff0d7224 */ /* 0x000fe400078e0000 */
[----:B------:R-:W-:-:S07]  /*2ce20*/  IMAD.MOV.U32 R5, RZ, RZ, R14 ;  /* 0x000000ffff057224 */ /* 0x000fce00078e000e */
[----:B------:R-:W-:Y:S05]  /*2ce30*/  WARPSYNC.COLLECTIVE R15, `(.L_x_3710) ;  /* 0x000000000f087348 */ /* 0x000fea0003c00000 */
[----:B------:R0:W1:Y:S02]  /*2ce40*/  SHFL.IDX P6, R14, R13, R12, R11 ;  /* 0x0000000c0d0e7389 */ /* 0x00006400000c000b */
[----:B01----:R-:W-:Y:S01]  /*2ce50*/  ENDCOLLECTIVE ;  /* 0x000000000000791b */ /* 0x003fe20003800000 */
.L_x_3710:
[----:B------:R-:W-:Y:S02]  /*2ce60*/  IMAD.MOV.U32 R13, RZ, RZ, R4 ;  /* 0x000000ffff0d7224 */ /* 0x000fe400078e0004 */
[----:B------:R-:W-:Y:S01]  /*2ce70*/  IMAD.MOV.U32 R12, RZ, RZ, 0x5 ;  /* 0x00000005ff0c7424 */ /* 0x000fe200078e00ff */
[----:B------:R-:W-:-:S13]  /*2ce80*/  @!P5 LEA R6, P0, R8, R14, 0x1 ;  /* 0x0000000e0806d211 */ /* 0x000fda00078008ff */
[----:B------:R-:W-:Y:S05]  /*2ce90*/  WARPSYNC.COLLECTIVE R15, `(.L_x_3711) ;  /* 0x000000000f087348 */ /* 0x000fea0003c00000 */
[----:B------:R0:W1:Y:S02]  /*2cea0*/  SHFL.IDX P6, R14, R13, R12, R11 ;  /* 0x0000000c0d0e7389 */ /* 0x00006400000c000b */
[----:B01----:R-:W-:Y:S01]  /*2ceb0*/  ENDCOLLECTIVE ;  /* 0x000000000000791b */ /* 0x003fe20003800000 */
.L_x_3711:
        /* <DEDUP_REMOVED lines=16> */
.L_x_3712:
        /* <DEDUP_REMOVED lines=17> */
.L_x_3713:
[----:B------:R-:W-:Y:S02]  /*2d0d0*/  IMAD.MOV.U32 R13, RZ, RZ, R0 ;  /* 0x000000ffff0d7224 */ /* 0x000fe400078e0000 */
[----:B------:R-:W-:-:S07]  /*2d0e0*/  IMAD.MOV.U32 R5, RZ, RZ, R14 ;  /* 0x000000ffff057224 */ /* 0x000fce00078e000e */
[----:B------:R-:W-:Y:S05]  /*2d0f0*/  WARPSYNC.COLLECTIVE R15, `(.L_x_3714) ;  /* 0x000000000f087348 */ /* 0x000fea0003c00000 */
[----:B------:R0:W1:Y:S02]  /*2d100*/  SHFL.IDX P6, R14, R13, R12, R11 ;  /* 0x0000000c0d0e7389 */ /* 0x00006400000c000b */
[----:B01----:R-:W-:Y:S01]  /*2d110*/  ENDCOLLECTIVE ;  /* 0x000000000000791b */ /* 0x003fe20003800000 */
.L_x_3714:
[----:B------:R-:W-:Y:S02]  /*2d120*/  IMAD.MOV.U32 R13, RZ, RZ, R4 ;  /* 0x000000ffff0d7224 */ /* 0x000fe400078e0004 */
[----:B------:R-:W-:Y:S01]  /*2d130*/  IMAD.MOV.U32 R12, RZ, RZ, 0x7 ;  /* 0x00000007ff0c7424 */ /* 0x000fe200078e00ff */
[----:B------:R-:W-:-:S13]  /*2d140*/  @!P5 LEA R6, P0, R8, R14, 0x1 ;  /* 0x0000000e0806d211 */ /* 0x000fda00078008ff */
[----:B------:R-:W-:Y:S05]  /*2d150*/  WARPSYNC.COLLECTIVE R15, `(.L_x_3715) ;  /* 0x000000000f087348 */ /* 0x000fea0003c00000 */
[----:B------:R0:W1:Y:S02]  /*2d160*/  SHFL.IDX P6, R14, R13, R12, R11 ;  /* 0x0000000c0d0e7389 */ /* 0x00006400000c000b */
[----:B01----:R-:W-:Y:S01]  /*2d170*/  ENDCOLLECTIVE ;  /* 0x000000000000791b */ /* 0x003fe20003800000 */
.L_x_3715:
        /* <DEDUP_REMOVED lines=15> */
.L_x_3716:
[----:B------:R-:W-:Y:S05]  /*2d270*/  BRA `(.L_x_3717) ;  /* 0xffffffb0003c7947 */ /* 0x000fea000383ffff */
.L_x_3612:
[----:B0-----:R0:W1:Y:S02]  /*2d280*/  SYNCS.PHASECHK.TRANS64.TRYWAIT P0, [R22+URZ+0x32420], R3 ;  /* 0x03242003160075a7 */ /* 0x001064000800017f */
[----:B-1----:R-:W-:Y:S05]  /*2d290*/  @!P0 NANOSLEEP.SYNCS 0x989680 ;  /* 0x009896800000895d */ /* 0x002fea0003900000 */
[----:B------:R-:W1:Y:S02]  /*2d2a0*/  @!P0 SYNCS.PHASECHK.TRANS64 P0, [R22+URZ+0x32420], R3 ;  /* 0x03242003160085a7 */ /* 0x000e64000800007f */
[----:B-1----:R-:W-:Y:S05]  /*2d2b0*/  @!P0 BRA `(.L_x_3612) ;  /* 0xfffffffc00f08947 */ /* 0x002fea000383ffff */
[----:B------:R-:W-:Y:S05]  /*2d2c0*/  BRA `(.L_x_3718) ;  /* 0xffffffb000ac7947 */ /* 0x000fea000383ffff */
.L_x_3615:
[----:B-1----:R1:W2:Y:S02]  /*2d2d0*/  SYNCS.PHASECHK.TRANS64.TRYWAIT P0, [R17+URZ+0x32460], R0 ;  /* 0x03246000110075a7 */ /* 0x0022a4000800017f */
[----:B--2---:R-:W-:Y:S05]  /*2d2e0*/  @!P0 NANOSLEEP.SYNCS 0x989680 ;  /* 0x009896800000895d */ /* 0x004fea0003900000 */
[----:B------:R-:W2:Y:S02]  /*2d2f0*/  @!P0 SYNCS.PHASECHK.TRANS64 P0, [R17+URZ+0x32460], R0 ;  /* 0x03246000110085a7 */ /* 0x000ea4000800007f */
[----:B--2---:R-:W-:Y:S05]  /*2d300*/  @!P0 BRA `(.L_x_3615) ;  /* 0xfffffffc00f08947 */ /* 0x004fea000383ffff */
[----:B------:R-:W-:Y:S05]  /*2d310*/  BRA `(.L_x_3719) ;  /* 0xffffffb000b87947 */ /* 0x000fea000383ffff */
.L_x_3616:
        /* <DEDUP_REMOVED lines=8> */
.L_x_3721:
[----:B------:R-:W-:Y:S05]  /*2d3a0*/  BSYNC B0 ;  /* 0x0000000000007941 */ /* 0x000fea0003800000 */
.L_x_3720:
        /* <DEDUP_REMOVED lines=13> */
.L_x_3722:
        /* <DEDUP_REMOVED lines=9> */
.L_x_3723:
        /* <DEDUP_REMOVED lines=17> */
.L_x_3724:
[----:B------:R-:W-:Y:S02]  /*2d620*/  IMAD.MOV.U32 R13, RZ, RZ, R6 ;  /* 0x000000ffff0d7224 */ /* 0x000fe400078e0006 */
[----:B------:R-:W-:Y:S01]  /*2d630*/  IMAD.MOV.U32 R12, RZ, RZ, 0x2 ;  /* 0x00000002ff0c7424 */ /* 0x000fe200078e00ff */
[----:B------:R-:W-:-:S13]  /*2d640*/  IADD3 R2, P3, R14, R0, RZ ;  /* 0x000000000e027210 */ /* 0x000fda0007f7e0ff */
[----:B------:R-:W-:Y:S05]  /*2d650*/  WARPSYNC.COLLECTIVE R15, `(.L_x_3725) ;  /* 0x000000000f087348 */ /* 0x000fea0003c00000 */
[----:B------:R0:W1:Y:S02]  /*2d660*/  SHFL.IDX P6, R14, R13, R12, R11 ;  /* 0x0000000c0d0e7389 */ /* 0x00006400000c000b */
[----:B01----:R-:W-:Y:S01]  /*2d670*/  ENDCOLLECTIVE ;  /* 0x000000000000791b */ /* 0x003fe20003800000 */
.L_x_3725:
        /* <DEDUP_REMOVED lines=17> */
.L_x_3726:
[----:B------:R-:W-:Y:S02]  /*2d790*/  IMAD.MOV.U32 R13, RZ, RZ, R6 ;  /* 0x000000ffff0d7224 */ /* 0x000fe400078e0006 */
[----:B------:R-:W-:Y:S01]  /*2d7a0*/  IMAD.MOV.U32 R12, RZ, RZ, 0x3 ;  /* 0x00000003ff0c7424 */ /* 0x000fe200078e00ff */
[----:B------:R-:W-:-:S13]  /*2d7b0*/  IADD3 R2, P3, R14, R0, RZ ;  /* 0x000000000e027210 */ /* 0x000fda0007f7e0ff */
[----:B------:R-:W-:Y:S05]  /*2d7c0*/  WARPSYNC.COLLECTIVE R15, `(.L_x_3727) ;  /* 0x000000000f087348 */ /* 0x000fea0003c00000 */
[----:B------:R0:W1:Y:S02]  /*2d7d0*/  SHFL.IDX P6, R14, R13, R12, R11 ;  /* 0x0000000c0d0e7389 */ /* 0x00006400000c000b */
[----:B01----:R-:W-:Y:S01]  /*2d7e0*/  ENDCOLLECTIVE ;  /* 0x000000000000791b */ /* 0x003fe20003800000 */
.L_x_3727:
        /* <DEDUP_REMOVED lines=17> */
.L_x_3728:
[----:B------:R-:W-:Y:S02]  /*2d900*/  IMAD.MOV.U32 R13, RZ, RZ, R6 ;  /* 0x000000ffff0d7224 */ /* 0x000fe400078e0006 */
[----:B------:R-:W-:Y:S01]  /*2d910*/  IMAD.MOV.U32 R12, RZ, RZ, 0x4 ;  /* 0x00000004ff0c7424 */ /* 0x000fe200078e00ff */
[----:B------:R-:W-:-:S13]  /*2d920*/  IADD3 R2, P3, R14, R0, RZ ;  /* 0x000000000e027210 */ /* 0x000fda0007f7e0ff */
[----:B------:R-:W-:Y:S05]  /*2d930*/  WARPSYNC.COLLECTIVE R15, `(.L_x_3729) ;  /* 0x000000000f087348 */ /* 0x000fea0003c00000 */
[----:B------:R0:W1:Y:S02]  /*2d940*/  SHFL.IDX P6, R14, R13, R12, R11 ;  /* 0x0000000c0d0e7389 */ /* 0x00006400000c000b */
[----:B01----:R-:W-:Y:S01]  /*2d950*/  ENDCOLLECTIVE ;  /* 0x000000000000791b */ /* 0x003fe20003800000 */
.L_x_3729:
        /* <DEDUP_REMOVED lines=17> */
.L_x_3730:
[----:B------:R-:W-:Y:S02]  /*2da70*/  IMAD.MOV.U32 R13, RZ, RZ, R6 ;  /* 0x000000ffff0d7224 */ /* 0x000fe400078e0006 */
[----:B------:R-:W-:Y:S01]  /*2da80*/  IMAD.MOV.U32 R12, RZ, RZ, 0x5 ;  /* 0x00000005ff0c7424 */ /* 0x000fe200078e00ff */
[----:B------:R-:W-:-:S13]  /*2da90*/  IADD3 R2, P3, R14, R0, RZ ;  /* 0x000000000e027210 */ /* 0x000fda0007f7e0ff */
[----:B------:R-:W-:Y:S05]  /*2daa0*/  WARPSYNC.COLLECTIVE R15, `(.L_x_3731) ;  /* 0x000000000f087348 */ /* 0x000fea0003c00000 */
[----:B------:R0:W1:Y:S02]  /*2dab0*/  SHFL.IDX P6, R14, R13, R12, R11 ;  /* 0x0000000c0d0e7389 */ /* 0x00006400000c000b */
[----:B01----:R-:W-:Y:S01]  /*2dac0*/  ENDCOLLECTIVE ;  /* 0x000000000000791b */ /* 0x003fe20003800000 */
.L_x_3731:
        /* <DEDUP_REMOVED lines=12> */
.L_x_3732:
        /* <DEDUP_REMOVED lines=9> */
.L_x_3623:
[----:B-1----:R1:W2:Y:S02]  /*2dc20*/  SYNCS.PHASECHK.TRANS64.TRYWAIT P0, [R10+URZ+0x32440], R20 ;  /* 0x032440140a0075a7 */ /* 0x0022a4000800017f */
[----:B--2---:R-:W-:Y:S05]  /*2dc30*/  @!P0 NANOSLEEP.SYNCS 0x989680 ;  /* 0x009896800000895d */ /* 0x004fea0003900000 */
[----:B------:R-:W2:Y:S02]  /*2dc40*/  @!P0 SYNCS.PHASECHK.TRANS64 P0, [R10+URZ+0x32440], R20 ;  /* 0x032440140a0085a7 */ /* 0x000ea4000800007f */
[----:B--2---:R-:W-:Y:S05]  /*2dc50*/  @!P0 BRA `(.L_x_3623) ;  /* 0xfffffffc00f08947 */ /* 0x004fea000383ffff */
[----:B------:R-:W-:Y:S05]  /*2dc60*/  BRA `(.L_x_3734) ;  /* 0xffffffb4003c7947 */ /* 0x000fea000383ffff */
.L_x_3624:
        /* <DEDUP_REMOVED lines=8> */
.L_x_3736:
[----:B------:R-:W-:Y:S05]  /*2dcf0*/  BSYNC B1 ;  /* 0x0000000000017941 */ /* 0x000fea0003800000 */
.L_x_3735:
        /* <DEDUP_REMOVED lines=9> */
.L_x_3737:
[----:B------:R-:W-:Y:S02]  /*2dd90*/  IMAD.MOV.U32 R13, RZ, RZ, R8 ;  /* 0x000000ffff0d7224 */ /* 0x000fe400078e0008 */
[----:B------:R-:W-:Y:S02]  /*2dda0*/  IMAD.MOV.U32 R12, RZ, RZ, 0x1 ;  /* 0x00000001ff0c7424 */ /* 0x000fe400078e00ff */
[----:B------:R-:W-:-:S07]  /*2ddb0*/  IMAD.MOV.U32 R2, RZ, RZ, R14 ;  /* 0x000000ffff027224 */ /* 0x000fce00078e000e */
[----:B------:R-:W-:Y:S05]  /*2ddc0*/  WARPSYNC.COLLECTIVE R15, `(.L_x_3738) ;  /* 0x000000000f087348 */ /* 0x000fea0003c00000 */
[----:B------:R0:W1:Y:S02]  /*2ddd0*/  SHFL.IDX P6, R14, R13, R12, R11 ;  /* 0x0000000c0d0e7389 */ /* 0x00006400000c000b */
[----:B01----:R-:W-:Y:S01]  /*2dde0*/  ENDCOLLECTIVE ;  /* 0x000000000000791b */ /* 0x003fe20003800000 */
.L_x_3738:
        /* <DEDUP_REMOVED lines=11> */
.L_x_3739:
[----:B------:R-:W-:Y:S02]  /*2dea0*/  IMAD.MOV.U32 R13, RZ, RZ, R8 ;  /* 0x000000ffff0d7224 */ /* 0x000fe400078e0008 */
[----:B------:R-:W-:Y:S02]  /*2deb0*/  IMAD.MOV.U32 R12, RZ, RZ, 0x2 ;  /* 0x00000002ff0c7424 */ /* 0x000fe400078e00ff */
[----:B------:R-:W-:-:S07]  /*2dec0*/  IMAD.MOV.U32 R2, RZ, RZ, R14 ;  /* 0x000000ffff027224 */ /* 0x000fce00078e000e */
[----:B------:R-:W-:Y:S05]  /*2ded0*/  WARPSYNC.COLLECTIVE R15, `(.L_x_3740) ;  /* 0x000000000f087348 */ /* 0x000fea0003c00000 */
[----:B------:R0:W1:Y:S02]  /*2dee0*/  SHFL.IDX P6, R14, R13, R12, R11 ;  /* 0x0000000c0d0e7389 */ /* 0x00006400000c000b */
[----:B01----:R-:W-:Y:S01]  /*2def0*/  ENDCOLLECTIVE ;  /* 0x000000000000791b */ /* 0x003fe20003800000 */
.L_x_3740:
        /* <DEDUP_REMOVED lines=11> */
.L_x_3741:
[----:B------:R-:W-:Y:S02]  /*2dfb0*/  IMAD.MOV.U32 R13, RZ, RZ, R8 ;  /* 0x000000ffff0d7224 */ /* 0x000fe400078e0008 */
[----:B------:R-:W-:Y:S02]  /*2dfc0*/  IMAD.MOV.U32 R12, RZ, RZ, 0x3 ;  /* 0x00000003ff0c7424 */ /* 0x000fe400078e00ff */
[----:B------:R-:W-:-:S07]  /*2dfd0*/  IMAD.MOV.U32 R2, RZ, RZ, R14 ;  /* 0x000000ffff027224 */ /* 0x000fce00078e000e */
[----:B------:R-:W-:Y:S05]  /*2dfe0*/  WARPSYNC.COLLECTIVE R15, `(.L_x_3742) ;  /* 0x000000000f087348 */ /* 0x000fea0003c00000 */
[----:B------:R0:W1:Y:S02]  /*2dff0*/  SHFL.IDX P6, R14, R13, R12, R11 ;  /* 0x0000000c0d0e7389 */ /* 0x00006400000c000b */
[----:B01----:R-:W-:Y:S01]  /*2e000*/  ENDCOLLECTIVE ;  /* 0x000000000000791b */ /* 0x003fe20003800000 */
.L_x_3742:
        /* <DEDUP_REMOVED lines=11> */
.L_x_3743:
[----:B------:R-:W-:Y:S02]  /*2e0c0*/  IMAD.MOV.U32 R13, RZ, RZ, R8 ;  /* 0x000000ffff0d7224 */ /* 0x000fe400078e0008 */
[----:B------:R-:W-:Y:S02]  /*2e0d0*/  IMAD.MOV.U32 R12, RZ, RZ, 0x4 ;  /* 0x00000004ff0c7424 */ /* 0x000fe400078e00ff */
[----:B------:R-:W-:-:S07]  /*2e0e0*/  IMAD.MOV.U32 R2, RZ, RZ, R14 ;  /* 0x000000ffff027224 */ /* 0x000fce00078e000e */
[----:B------:R-:W-:Y:S05]  /*2e0f0*/  WARPSYNC.COLLECTIVE R15, `(.L_x_3744) ;  /* 0x000000000f087348 */ /* 0x000fea0003c00000 */
[----:B------:R0:W1:Y:S02]  /*2e100*/  SHFL.IDX P6, R14, R13, R12, R11 ;  /* 0x0000000c0d0e7389 */ /* 0x00006400000c000b */
[----:B01----:R-:W-:Y:S01]  /*2e110*/  ENDCOLLECTIVE ;  /* 0x000000000000791b */ /* 0x003fe20003800000 */
.L_x_3744:
        /* <DEDUP_REMOVED lines=11> */
.L_x_3745:
[----:B------:R-:W-:Y:S02]  /*2e1d0*/  IMAD.MOV.U32 R13, RZ, RZ, R8 ;  /* 0x000000ffff0d7224 */ /* 0x000fe400078e0008 */
[----:B------:R-:W-:Y:S02]  /*2e1e0*/  IMAD.MOV.U32 R12, RZ, RZ, 0x5 ;  /* 0x00000005ff0c7424 */ /* 0x000fe400078e00ff */
[----:B------:R-:W-:-:S07]  /*2e1f0*/  IMAD.MOV.U32 R2, RZ, RZ, R14 ;  /* 0x000000ffff027224 */ /* 0x000fce00078e000e */
[----:B------:R-:W-:Y:S05]  /*2e200*/  WARPSYNC.COLLECTIVE R15, `(.L_x_3746) ;  /* 0x000000000f087348 */ /* 0x000fea0003c00000 */
[----:B------:R0:W1:Y:S02]  /*2e210*/  SHFL.IDX P6, R14, R13, R12, R11 ;  /* 0x0000000c0d0e7389 */ /* 0x00006400000c000b */
[----:B01----:R-:W-:Y:S01]  /*2e220*/  ENDCOLLECTIVE ;  /* 0x000000000000791b */ /* 0x003fe20003800000 */
.L_x_3746:
        /* <DEDUP_REMOVED lines=11> */
.L_x_3747:
[----:B------:R-:W-:Y:S05]  /*2e2e0*/  BRA `(.L_x_3748) ;  /* 0xffffffb000647947 */ /* 0x000fea000383ffff */
.L_x_3629:
[----:B---3--:R3:W4:Y:S02]  /*2e2f0*/  SYNCS.PHASECHK.TRANS64.TRYWAIT P0, [R10+URZ+0x32460], R20 ;  /* 0x032460140a0075a7 */ /* 0x008724000800017f */
[----:B----4-:R-:W-:Y:S05]  /*2e300*/  @!P0 NANOSLEEP.SYNCS 0x989680 ;  /* 0x009896800000895d */ /* 0x010fea0003900000 */
[----:B------:R-:W4:Y:S02]  /*2e310*/  @!P0 SYNCS.PHASECHK.TRANS64 P0, [R10+URZ+0x32460], R20 ;  /* 0x032460140a0085a7 */ /* 0x000f24000800007f */
[----:B----4-:R-:W-:Y:S05]  /*2e320*/  @!P0 BRA `(.L_x_3629) ;  /* 0xfffffffc00f08947 */ /* 0x010fea000383ffff */
[----:B------:R-:W-:Y:S05]  /*2e330*/  BRA `(.L_x_3749) ;  /* 0xffffffb000b07947 */ /* 0x000fea000383ffff */
.L_x_3630:
        /* <DEDUP_REMOVED lines=8> */
.L_x_3751:
[----:B------:R-:W-:Y:S05]  /*2e3c0*/  BSYNC B1 ;  /* 0x0000000000017941 */ /* 0x000fea0003800000 */
.L_x_3750:
        /* <DEDUP_REMOVED lines=9> */
.L_x_3752:
[----:B------:R-:W-:Y:S02]  /*2e460*/  IMAD.MOV.U32 R13, RZ, RZ, R25 ;  /* 0x000000ffff0d7224 */ /* 0x000fe400078e0019 */
[----:B------:R-:W-:Y:S01]  /*2e470*/  IMAD.MOV.U32 R12, RZ, RZ, 0x1 ;  /* 0x00000001ff0c7424 */ /* 0x000fe200078e00ff */
[----:B------:R-:W-:-:S13]  /*2e480*/  IADD3 R2, P0, R14, R0, RZ ;  /* 0x000000000e027210 */ /* 0x000fda0007f1e0ff */
[----:B------:R-:W-:Y:S05]  /*2e490*/  WARPSYNC.COLLECTIVE R15, `(.L_x_3753) ;  /* 0x000000000f087348 */ /* 0x000fea0003c00000 */
[----:B------:R0:W1:Y:S02]  /*2e4a0*/  SHFL.IDX P6, R14, R13, R12, R11 ;  /* 0x0000000c0d0e7389 */ /* 0x00006400000c000b */
[----:B01----:R-:W-:Y:S01]  /*2e4b0*/  ENDCOLLECTIVE ;  /* 0x000000000000791b */ /* 0x003fe20003800000 */
.L_x_3753:
        /* <DEDUP_REMOVED lines=13> */
.L_x_3754:
[----:B------:R-:W-:Y:S02]  /*2e590*/  IMAD.MOV.U32 R13, RZ, RZ, R25 ;  /* 0x000000ffff0d7224 */ /* 0x000fe400078e0019 */
[----:B------:R-:W-:Y:S01]  /*2e5a0*/  IMAD.MOV.U32 R12, RZ, RZ, 0x2 ;  /* 0x00000002ff0c7424 */ /* 0x000fe200078e00ff */
[----:B------:R-:W-:-:S13]  /*2e5b0*/  IADD3 R2, P0, R14, R0, RZ ;  /* 0x000000000e027210 */ /* 0x000fda0007f1e0ff */
[----:B------:R-:W-:Y:S05]  /*2e5c0*/  WARPSYNC.COLLECTIVE R15, `(.L_x_3755) ;  /* 0x000000000f087348 */ /* 0x000fea0003c00000 */
[----:B------:R0:W1:Y:S02]  /*2e5d0*/  SHFL.IDX P6, R14, R13, R12, R11 ;  /* 0x0000000c0d0e7389 */ /* 0x00006400000c000b */
[----:B01----:R-:W-:Y:S01]  /*2e5e0*/  ENDCOLLECTIVE ;  /* 0x000000000000791b */ /* 0x003fe20003800000 */
.L_x_3755:
        /* <DEDUP_REMOVED lines=13> */
.L_x_3756:
[----:B------:R-:W-:Y:S02]  /*2e6c0*/  IMAD.MOV.U32 R13, RZ, RZ, R25 ;  /* 0x000000ffff0d7224 */ /* 0x000fe400078e0019 */
[----:B------:R-:W-:Y:S02]  /*2e6d0*/  IMAD.MOV.U32 R12, RZ, RZ, 0x3 ;  /* 0x00000003ff0c7424 */ /* 0x000fe400078e00ff */
[----:B------:R-:W-:-:S07]  /*2e6e0*/  IMAD.MOV.U32 R8, RZ, RZ, R14 ;  /* 0x000000ffff087224 */ /* 0x000fce00078e000e */
[----:B------:R-:W-:Y:S05]  /*2e6f0*/  WARPSYNC.COLLECTIVE R15, `(.L_x_3757) ;  /* 0x000000000f087348 */ /* 0x000fea0003c00000 */
[----:B------:R0:W1:Y:S02]  /*2e700*/  SHFL.IDX P6, R14, R13, R12, R11 ;  /* 0x0000000c0d0e7389 */ /* 0x00006400000c000b */
[----:B01----:R-:W-:Y:S01]  /*2e710*/  ENDCOLLECTIVE ;  /* 0x000000000000791b */ /* 0x003fe20003800000 */
.L_x_3757:
        /* <DEDUP_REMOVED lines=14> */
.L_x_3758:
[----:B------:R-:W-:Y:S02]  /*2e800*/  IMAD.MOV.U32 R13, RZ, RZ, R25 ;  /* 0x000000ffff0d7224 */ /* 0x000fe400078e0019 */
[----:B------:R-:W-:Y:S01]  /*2e810*/  IMAD.MOV.U32 R12, RZ, RZ, 0x4 ;  /* 0x00000004ff0c7424 */ /* 0x000fe200078e00ff */
[----:B------:R-:W-:-:S13]  /*2e820*/  IADD3 R2, P0, R14, R0, RZ ;  /* 0x000000000e027210 */ /* 0x000fda0007f1e0ff */
[----:B------:R-:W-:Y:S05]  /*2e830*/  WARPSYNC.COLLECTIVE R15, `(.L_x_3759) ;  /* 0x000000000f087348 */ /* 0x000fea0003c00000 */
[----:B------:R0:W1:Y:S02]  /*2e840*/  SHFL.IDX P6, R14, R13, R12, R11 ;  /* 0x0000000c0d0e7389 */ /* 0x00006400000c000b */
[----:B01----:R-:W-:Y:S01]  /*2e850*/  ENDCOLLECTIVE ;  /* 0x000000000000791b */ /* 0x003fe20003800000 */
.L_x_3759:
        /* <DEDUP_REMOVED lines=13> */
.L_x_3760:
[----:B------:R-:W-:Y:S02]  /*2e930*/  IMAD.MOV.U32 R13, RZ, RZ, R25 ;  /* 0x000000ffff0d7224 */ /* 0x000fe400078e0019 */
[----:B------:R-:W-:Y:S01]  /*2e940*/  IMAD.MOV.U32 R12, RZ, RZ, 0x5 ;  /* 0x00000005ff0c7424 */ /* 0x000fe200078e00ff */
[----:B------:R-:W-:-:S13]  /*2e950*/  IADD3 R2, P0, R14, R0, RZ ;  /* 0x000000000e027210 */ /* 0x000fda0007f1e0ff */
[----:B------:R-:W-:Y:S05]  /*2e960*/  WARPSYNC.COLLECTIVE R15, `(.L_x_3761) ;  /* 0x000000000f087348 */ /* 0x000fea0003c00000 */
[----:B------:R0:W1:Y:S02]  /*2e970*/  SHFL.IDX P6, R14, R13, R12, R11 ;  /* 0x0000000c0d0e7389 */ /* 0x00006400000c000b */
[----:B01----:R-:W-:Y:S01]  /*2e980*/  ENDCOLLECTIVE ;  /* 0x000000000000791b */ /* 0x003fe20003800000 */
.L_x_3761:
        /* <DEDUP_REMOVED lines=13> */
.L_x_3762:
[----:B------:R-:W-:Y:S05]  /*2ea60*/  BRA `(.L_x_3763) ;  /* 0xffffffac00f07947 */ /* 0x000fea000383ffff */
.L_x_3638:
        /* <DEDUP_REMOVED lines=8> */
.L_x_3765:
[----:B------:R-:W-:Y:S05]  /*2eaf0*/  BSYNC B0 ;  /* 0x0000000000007941 */ /* 0x000fea0003800000 */
.L_x_3764:
        /* <DEDUP_REMOVED lines=9> */
.L_x_3766:
        /* <DEDUP_REMOVED lines=24> */
.L_x_3767:
[----:B------:R-:W-:Y:S01]  /*2ed10*/  IMAD.MOV.U32 R12, RZ, RZ, 0x2 ;  /* 0x00000002ff0c7424 */ /* 0x000fe200078e00ff */
[----:B------:R-:W-:-:S05]  /*2ed20*/  SEL R14, R14, RZ, P1 ;  /* 0x000000ff0e0e7207 */ /* 0x000fca0000800000 */
[----:B------:R-:W-:-:S04]  /*2ed30*/  IMAD.IADD R5, R13, 0x1, R14 ;  /* 0x000000010d057824 */ /* 0x000fc800078e020e */
[----:B------:R-:W-:-:S07]  /*2ed40*/  IMAD.MOV.U32 R13, RZ, RZ, R5 ;  /* 0x000000ffff0d7224 */ /* 0x000fce00078e0005 */
[----:B------:R-:W-:Y:S05]  /*2ed50*/  WARPSYNC.COLLECTIVE R15, `(.L_x_3768) ;  /* 0x000000000f087348 */ /* 0x000fea0003c00000 */
[----:B------:R0:W1:Y:S02]  /*2ed60*/  SHFL.UP P6, R14, R13, R12, R11 ;  /* 0x0400000c0d0e7389 */ /* 0x00006400000c000b */
[----:B01----:R-:W-:Y:S01]  /*2ed70*/  ENDCOLLECTIVE ;  /* 0x000000000000791b */ /* 0x003fe20003800000 */
.L_x_3768:
[----:B------:R-:W-:Y:S01]  /*2ed80*/  IMAD.MOV.U32 R12, RZ, RZ, 0x4 ;  /* 0x00000004ff0c7424 */ /* 0x000fe200078e00ff */
[----:B------:R-:W-:-:S05]  /*2ed90*/  SEL R2, R14, RZ, P2 ;  /* 0x000000ff0e027207 */ /* 0x000fca0001000000 */
[----:B------:R-:W-:-:S04]  /*2eda0*/  IMAD.IADD R2, R5, 0x1, R2 ;  /* 0x0000000105027824 */ /* 0x000fc800078e0202 */
[----:B------:R-:W-:-:S07]  /*2edb0*/  IMAD.MOV.U32 R13, RZ, RZ, R2 ;  /* 0x000000ffff0d7224 */ /* 0x000fce00078e0002 */
[----:B------:R-:W-:Y:S05]  /*2edc0*/  WARPSYNC.COLLECTIVE R15, `(.L_x_3769) ;  /* 0x000000000f087348 */ /* 0x000fea0003c00000 */
[----:B------:R0:W1:Y:S02]  /*2edd0*/  SHFL.UP P6, R14, R13, R12, R11 ;  /* 0x0400000c0d0e7389 */ /* 0x00006400000c000b */
[----:B01----:R-:W-:Y:S01]  /*2ede0*/  ENDCOLLECTIVE ;  /* 0x000000000000791b */ /* 0x003fe20003800000 */
.L_x_3769:
[----:B------:R-:W-:Y:S01]  /*2edf0*/  IMAD.MOV.U32 R12, RZ, RZ, 0x8 ;  /* 0x00000008ff0c7424 */ /* 0x000fe200078e00ff */
[----:B------:R-:W-:-:S05]  /*2ee00*/  SEL R3, R14, RZ, P3 ;  /* 0x000000ff0e037207 */ /* 0x000fca0001800000 */
[----:B------:R-:W-:-:S04]  /*2ee10*/  IMAD.IADD R3, R2, 0x1, R3 ;  /* 0x0000000102037824 */ /* 0x000fc800078e0203 */
[----:B------:R-:W-:-:S07]  /*2ee20*/  IMAD.MOV.U32 R13, RZ, RZ, R3 ;  /* 0x000000ffff0d7224 */ /* 0x000fce00078e0003 */
[----:B------:R-:W-:Y:S05]  /*2ee30*/  WARPSYNC.COLLECTIVE R15, `(.L_x_3770) ;  /* 0x000000000f087348 */ /* 0x000fea0003c00000 */
[----:B------:R0:W1:Y:S02]  /*2ee40*/  SHFL.UP P6, R14, R13, R12, R11 ;  /* 0x0400000c0d0e7389 */ /* 0x00006400000c000b */
[----:B01----:R-:W-:Y:S01]  /*2ee50*/  ENDCOLLECTIVE ;  /* 0x000000000000791b */ /* 0x003fe20003800000 */
.L_x_3770:
[----:B------:R-:W-:Y:S01]  /*2ee60*/  IMAD.MOV.U32 R12, RZ, RZ, 0x10 ;  /* 0x00000010ff0c7424 */ /* 0x000fe200078e00ff */
[----:B------:R-:W-:-:S05]  /*2ee70*/  SEL R14, R14, RZ, P4 ;  /* 0x000000ff0e0e7207 */ /* 0x000fca0002000000 */
[----:B------:R-:W-:-:S04]  /*2ee80*/  IMAD.IADD R5, R3, 0x1, R14 ;  /* 0x0000000103057824 */ /* 0x000fc800078e020e */
[----:B------:R-:W-:-:S07]  /*2ee90*/  IMAD.MOV.U32 R13, RZ, RZ, R5 ;  /* 0x000000ffff0d7224 */ /* 0x000fce00078e0005 */
[----:B------:R-:W-:Y:S05]  /*2eea0*/  WARPSYNC.COLLECTIVE R15, `(.L_x_3771) ;  /* 0x000000000f087348 */ /* 0x000fea0003c00000 */
[----:B------:R0:W1:Y:S02]  /*2eeb0*/  SHFL.UP P6, R14, R13, R12, R11 ;  /* 0x0400000c0d0e7389 */ /* 0x00006400000c000b */
[----:B01----:R-:W-:Y:S01]  /*2eec0*/  ENDCOLLECTIVE ;  /* 0x000000000000791b */ /* 0x003fe20003800000 */
.L_x_3771:
        /* <DEDUP_REMOVED lines=8> */
.L_x_3772:
[----:B------:R-:W-:Y:S05]  /*2ef50*/  BRA `(.L_x_3773) ;  /* 0xffffffb0004c7947 */ /* 0x000fea000383ffff */
.L_x_3641:
[----:B------:R-:W-:Y:S01]  /*2ef60*/  BSSY B0, `(.L_x_3774) ;  /* 0x0000007000007945 */ /* 0x000fe20003800000 */
[----:B------:R-:W-:Y:S02]  /*2ef70*/  IMAD.MOV.U32 R12, RZ, RZ, 0x1 ;  /* 0x00000001ff0c7424 */ /* 0x000fe400078e00ff */
[----:B------:R-:W-:Y:S02]  /*2ef80*/  IMAD.MOV.U32 R11, RZ, RZ, RZ ;  /* 0x000000ffff0b7224 */ /* 0x000fe400078e00ff */
[----:B------:R-:W-:-:S07]  /*2ef90*/  IMAD.MOV.U32 R15, RZ, RZ, -0x1 ;  /* 0xffffffffff0f7424 */ /* 0x000fce00078e00ff */
[----:B-12---:R-:W-:Y:S05]  /*2efa0*/  WARPSYNC.COLLECTIVE R15, `(.L_x_3775) ;  /* 0x000000000f087348 */ /* 0x006fea0003c00000 */
[----:B------:R0:W3:Y:S02]  /*2efb0*/  SHFL.UP P6, R14, R13, R12, R11 ;  /* 0x0400000c0d0e7389 */ /* 0x0000e400000c000b */
[----:B0123--:R-:W-:Y:S01]  /*2efc0*/  ENDCOLLECTIVE ;  /* 0x000000000000791b */ /* 0x00ffe20003800000 */
.L_x_3775:
[----:B------:R-:W-:Y:S05]  /*2efd0*/  BSYNC B0 ;  /* 0x0000000000007941 */ /* 0x000fea0003800000 */
.L_x_3774:
        /* <DEDUP_REMOVED lines=8> */
.L_x_3776:
[----:B------:R-:W-:Y:S01]  /*2f060*/  IMAD.MOV.U32 R12, RZ, RZ, 0x4 ;  /* 0x00000004ff0c7424 */ /* 0x000fe200078e00ff */
[----:B------:R-:W-:-:S05]  /*2f070*/  SEL R2, R14, RZ, P2 ;  /* 0x000000ff0e027207 */ /* 0x000fca0001000000 */
[----:B------:R-:W-:-:S04]  /*2f080*/  IMAD.IADD R2, R13, 0x1, R2 ;  /* 0x000000010d027824 */ /* 0x000fc800078e0202 */
[----:B------:R-:W-:-:S07]  /*2f090*/  IMAD.MOV.U32 R13, RZ, RZ, R2 ;  /* 0x000000ffff0d7224 */ /* 0x000fce00078e0002 */
[----:B------:R-:W-:Y:S05]  /*2f0a0*/  WARPSYNC.COLLECTIVE R15, `(.L_x_3777) ;  /* 0x000000000f087348 */ /* 0x000fea0003c00000 */
[----:B------:R0:W1:Y:S02]  /*2f0b0*/  SHFL.UP P6, R14, R13, R12, R11 ;  /* 0x0400000c0d0e7389 */ /* 0x00006400000c000b */
[----:B01----:R-:W-:Y:S01]  /*2f0c0*/  ENDCOLLECTIVE ;  /* 0x000000000000791b */ /* 0x003fe20003800000 */
.L_x_3777:
[----:B------:R-:W-:Y:S01]  /*2f0d0*/  IMAD.MOV.U32 R12, RZ, RZ, 0x8 ;  /* 0x00000008ff0c7424 */ /* 0x000fe200078e00ff */
[----:B------:R-:W-:-:S05]  /*2f0e0*/  SEL R3, R14, RZ, P3 ;  /* 0x000000ff0e037207 */ /* 0x000fca0001800000 */
[----:B------:R-:W-:-:S04]  /*2f0f0*/  IMAD.IADD R3, R2, 0x1, R3 ;  /* 0x0000000102037824 */ /* 0x000fc800078e0203 */
[----:B------:R-:W-:-:S07]  /*2f100*/  IMAD.MOV.U32 R13, RZ, RZ, R3 ;  /* 0x000000ffff0d7224 */ /* 0x000fce00078e0003 */
[----:B------:R-:W-:Y:S05]  /*2f110*/  WARPSYNC.COLLECTIVE R15, `(.L_x_3778) ;  /* 0x000000000f087348 */ /* 0x000fea0003c00000 */
[----:B------:R0:W1:Y:S02]  /*2f120*/  SHFL.UP P6, R14, R13, R12, R11 ;  /* 0x0400000c0d0e7389 */ /* 0x00006400000c000b */
[----:B01----:R-:W-:Y:S01]  /*2f130*/  ENDCOLLECTIVE ;  /* 0x000000000000791b */ /* 0x003fe20003800000 */
.L_x_3778:
[----:B------:R-:W-:Y:S01]  /*2f140*/  IMAD.MOV.U32 R12, RZ, RZ, 0x10 ;  /* 0x00000010ff0c7424 */ /* 0x000fe200078e00ff */
[----:B------:R-:W-:-:S05]  /*2f150*/  SEL R14, R14, RZ, P4 ;  /* 0x000000ff0e0e7207 */ /* 0x000fca0002000000 */
[----:B------:R-:W-:-:S04]  /*2f160*/  IMAD.IADD R5, R3, 0x1, R14 ;  /* 0x0000000103057824 */ /* 0x000fc800078e020e */
[----:B------:R-:W-:-:S07]  /*2f170*/  IMAD.MOV.U32 R13, RZ, RZ, R5 ;  /* 0x000000ffff0d7224 */ /* 0x000fce00078e0005 */
[----:B------:R-:W-:Y:S05]  /*2f180*/  WARPSYNC.COLLECTIVE R15, `(.L_x_3779) ;  /* 0x000000000f087348 */ /* 0x000fea0003c00000 */
[----:B------:R0:W1:Y:S02]  /*2f190*/  SHFL.UP P6, R14, R13, R12, R11 ;  /* 0x0400000c0d0e7389 */ /* 0x00006400000c000b */
[----:B01----:R-:W-:Y:S01]  /*2f1a0*/  ENDCOLLECTIVE ;  /* 0x000000000000791b */ /* 0x003fe20003800000 */
.L_x_3779:
        /* <DEDUP_REMOVED lines=8> */
.L_x_3780:
[----:B------:R-:W-:Y:S05]  /*2f230*/  BRA `(.L_x_3781) ;  /* 0xffffffb000387947 */ /* 0x000fea000383ffff */
.L_x_3643:
[----:B------:R-:W-:Y:S01]  /*2f240*/  BSSY B0, `(.L_x_3782) ;  /* 0x0000006000007945 */ /* 0x000fe20003800000 */
[----:B------:R-:W-:Y:S01]  /*2f250*/  PLOP3.LUT P6, PT, P6, PT, PT, 0x8, 0x0 ;  /* 0x000000000000781c */ /* 0x000fe200037ce170 */
[----:B------:R-:W-:-:S12]  /*2f260*/  IMAD.MOV.U32 R15, RZ, RZ, -0x1 ;  /* 0xffffffffff0f7424 */ /* 0x000fd800078e00ff */
[----:B012---:R-:W-:Y:S05]  /*2f270*/  WARPSYNC.COLLECTIVE R15, `(.L_x_3783) ;  /* 0x000000000f087348 */ /* 0x007fea0003c00000 */
[----:B------:R-:W-:Y:S01]  /*2f280*/  VOTE.ANY R14, PT, P6 ;  /* 0x00000000000e7806 */ /* 0x000fe200030e0100 */
[----:B012---:R-:W-:Y:S06]  /*2f290*/  ENDCOLLECTIVE ;  /* 0x000000000000791b */ /* 0x007fec0003800000 */
.L_x_3783:
[----:B------:R-:W-:Y:S05]  /*2f2a0*/  BSYNC B0 ;  /* 0x0000000000007941 */ /* 0x000fea0003800000 */
.L_x_3782:
        /* <DEDUP_REMOVED lines=8> */
.L_x_3784:
[----:B------:R-:W-:Y:S02]  /*2f330*/  IMAD.IADD R19, R12, 0x1, R19 ;  /* 0x000000010c137824 */ /* 0x000fe400078e0213 */
[----:B------:R-:W-:Y:S02]  /*2f340*/  IMAD.MOV.U32 R13, RZ, RZ, R4 ;  /* 0x000000ffff0d7224 */ /* 0x000fe400078e0004 */
[----:B------:R-:W-:-:S07]  /*2f350*/  IMAD.MOV.U32 R17, RZ, RZ, R14 ;  /* 0x000000ffff117224 */ /* 0x000fce00078e000e */
[----:B------:R-:W-:Y:S05]  /*2f360*/  WARPSYNC.COLLECTIVE R15, `(.L_x_3785) ;  /* 0x000000000f087348 */ /* 0x000fea0003c00000 */
[----:B------:R0:W1:Y:S02]  /*2f370*/  SHFL.IDX P6, R14, R13, R12, R11 ;  /* 0x0000000c0d0e7389 */ /* 0x00006400000c000b */
[----:B01----:R-:W-:Y:S01]  /*2f380*/  ENDCOLLECTIVE ;  /* 0x000000000000791b */ /* 0x003fe20003800000 */
.L_x_3785:
[----:B------:R-:W-:Y:S01]  /*2f390*/  IMAD.MOV.U32 R4, RZ, RZ, R14 ;  /* 0x000000ffff047224 */ /* 0x000fe200078e000e */
[----:B------:R-:W-:Y:S06]  /*2f3a0*/  BRA `(.L_x_3786) ;  /* 0xffffffb0001c7947 */ /* 0x000fec000383ffff */
.L_x_3645:
[----:B------:R-:W-:Y:S01]  /*2f3b0*/  BSSY B0, `(.L_x_3787) ;  /* 0x0000007000007945 */ /* 0x000fe20003800000 */
[----:B------:R-:W-:Y:S02]  /*2f3c0*/  IMAD.MOV.U32 R13, RZ, RZ, R2 ;  /* 0x000000ffff0d7224 */ /* 0x000fe400078e0002 */
[----:B------:R-:W-:Y:S02]  /*2f3d0*/  IMAD.MOV.U32 R11, RZ, RZ, 0x1f ;  /* 0x0000001fff0b7424 */ /* 0x000fe400078e00ff */
[----:B------:R-:W-:-:S07]  /*2f3e0*/  IMAD.MOV.U32 R15, RZ, RZ, -0x1 ;  /* 0xffffffffff0f7424 */ /* 0x000fce00078e00ff */
[----:B012-4-:R-:W-:Y:S05]  /*2f3f0*/  WARPSYNC.COLLECTIVE R15, `(.L_x_3788) ;  /* 0x000000000f087348 */ /* 0x017fea0003c00000 */
[----:B------:R3:W0:Y:S02]  /*2f400*/  SHFL.IDX P6, R14, R13, R12, R11 ;  /* 0x0000000c0d0e7389 */ /* 0x00062400000c000b */
[----:B01234-:R-:W-:Y:S01]  /*2f410*/  ENDCOLLECTIVE ;  /* 0x000000000000791b */ /* 0x01ffe20003800000 */
.L_x_3788:
[----:B------:R-:W-:Y:S05]  /*2f420*/  BSYNC B0 ;  /* 0x0000000000007941 */ /* 0x000fea0003800000 */
.L_x_3787:
[----:B------:R-:W-:Y:S01]  /*2f430*/  IMAD.MOV.U32 R6, RZ, RZ, R14 ;  /* 0x000000ffff067224 */ /* 0x000fe200078e000e */
[----:B------:R-:W-:Y:S06]  /*2f440*/  BRA `(.L_x_3644) ;  /* 0xffffffb0000c7947 */ /* 0x000fec000383ffff */
.L_x_3651:
[----:B0-----:R0:W4:Y:S02]  /*2f450*/  SYNCS.PHASECHK.TRANS64.TRYWAIT P0, [R5+URZ+0x32420], R0 ;  /* 0x03242000050075a7 */ /* 0x001124000800017f */
[----:B----4-:R-:W-:Y:S05]  /*2f460*/  @!P0 NANOSLEEP.SYNCS 0x989680 ;  /* 0x009896800000895d */ /* 0x010fea0003900000 */
[----:B------:R-:W4:Y:S02]  /*2f470*/  @!P0 SYNCS.PHASECHK.TRANS64 P0, [R5+URZ+0x32420], R0 ;  /* 0x03242000050085a7 */ /* 0x000f24000800007f */
[----:B----4-:R-:W-:Y:S05]  /*2f480*/  @!P0 BRA `(.L_x_3651) ;  /* 0xfffffffc00f08947 */ /* 0x010fea000383ffff */
[----:B------:R-:W-:Y:S05]  /*2f490*/  BRA `(.L_x_3789) ;  /* 0xffffffb800647947 */ /* 0x000fea000383ffff */
.L_x_3652:
[----:B------:R-:W4:Y:S01]  /*2f4a0*/  S2R R2, SR_TID.X ;  /* 0x0000000000027919 */ /* 0x000f220000002100 */
[----:B------:R-:W-:Y:S01]  /*2f4b0*/  BSSY B0, `(.L_x_3790) ;  /* 0x000000a000007945 */ /* 0x000fe20003800000 */
[----:B------:R-:W-:Y:S02]  /*2f4c0*/  IMAD.MOV.U32 R12, RZ, RZ, RZ ;  /* 0x000000ffff0c7224 */ /* 0x000fe400078e00ff */
[----:B------:R-:W-:Y:S02]  /*2f4d0*/  IMAD.MOV.U32 R11, RZ, RZ, 0x1f ;  /* 0x0000001fff0b7424 */ /* 0x000fe400078e00ff */
[----:B------:R-:W-:Y:S01]  /*2f4e0*/  IMAD.MOV.U32 R15, RZ, RZ, -0x1 ;  /* 0xffffffffff0f7424 */ /* 0x000fe200078e00ff */
[----:B----4-:R-:W-:-:S04]  /*2f4f0*/  SHF.R.U32.HI R2, RZ, 0x5, R2 ;  /* 0x00000005ff027819 */ /* 0x010fc80000011602 */
[----:B------:R-:W-:-:S05]  /*2f500*/  LOP3.LUT R2, R2, 0x3, RZ, 0xc0, !PT ;  /* 0x0000000302027812 */ /* 0x000fca00078ec0ff */
[----:B------:R-:W-:-:S07]  /*2f510*/  IMAD.MOV.U32 R13, RZ, RZ, R2 ;  /* 0x000000ffff0d7224 */ /* 0x000fce00078e0002 */
[----:B0123--:R-:W-:Y:S05]  /*2f520*/  WARPSYNC.COLLECTIVE R15, `(.L_x_3791) ;  /* 0x000000000f087348 */ /* 0x00ffea0003c00000 */
[----:B------:R4:W0:Y:S02]  /*2f530*/  SHFL.IDX P6, R14, R13, R12, R11 ;  /* 0x0000000c0d0e7389 */ /* 0x00082400000c000b */
[----:B01234-:R-:W-:Y:S01]  /*2f540*/  ENDCOLLECTIVE ;  /* 0x000000000000791b */ /* 0x01ffe20003800000 */
.L_x_3791:
[----:B------:R-:W-:Y:S05]  /*2f550*/  BSYNC B0 ;  /* 0x0000000000007941 */ /* 0x000fea0003800000 */
.L_x_3790:
[----:B------:R-:W-:Y:S05]  /*2f560*/  BRA `(.L_x_3792) ;  /* 0xffffffb8004c7947 */ /* 0x000fea000383ffff */
.L_x_3655:
[----:B------:R-:W-:Y:S01]  /*2f570*/  BSSY B1, `(.L_x_3793) ;  /* 0x0000006000017945 */ /* 0x000fe20003800000 */
[----:B------:R-:W-:-:S07]  /*2f580*/  IMAD.MOV.U32 R15, RZ, RZ, -0x1 ;  /* 0xffffffffff0f7424 */ /* 0x000fce00078e00ff */
[----:B0123--:R-:W-:Y:S05]  /*2f590*/  WARPSYNC.COLLECTIVE R15, `(.L_x_3794) ;  /* 0x000000000f0c7348 */ /* 0x00ffea0003c00000 */
[----:B------:R-:W-:Y:S02]  /*2f5a0*/  ELECT P6, UR62, PT ;  /* 0x00000000003e782f */ /* 0x000fe400038c0000 */
[----:B------:R-:W-:Y:S01]  /*2f5b0*/  MOV R14, UR62 ;  /* 0x0000003e000e7c02 */ /* 0x000fe20008000f00 */
[----:B0123--:R-:W-:Y:S10]  /*2f5c0*/  ENDCOLLECTIVE ;  /* 0x000000000000791b */ /* 0x00fff40003800000 */
.L_x_3794:
[----:B------:R-:W-:Y:S05]  /*2f5d0*/  BSYNC B1 ;  /* 0x0000000000017941 */ /* 0x000fea0003800000 */
.L_x_3793:
[----:B------:R-:W-:Y:S05]  /*2f5e0*/  BRA `(.L_x_3795) ;  /* 0xffffffb800447947 */ /* 0x000fea000383ffff */
.L_x_3657:
[----:B0-----:R0:W4:Y:S02]  /*2f5f0*/  SYNCS.PHASECHK.TRANS64.TRYWAIT P1, [R3+URZ+0x32440], R2 ;  /* 0x03244002030075a7 */ /* 0x001124000802017f */
[----:B----4-:R-:W-:Y:S05]  /*2f600*/  @!P1 NANOSLEEP.SYNCS 0x989680 ;  /* 0x009896800000995d */ /* 0x010fea0003900000 */
[----:B------:R-:W4:Y:S02]  /*2f610*/  @!P1 SYNCS.PHASECHK.TRANS64 P1, [R3+URZ+0x32440], R2 ;  /* 0x03244002030095a7 */ /* 0x000f24000802007f */
[----:B----4-:R-:W-:Y:S05]  /*2f620*/  @!P1 BRA `(.L_x_3657) ;  /* 0xfffffffc00f09947 */ /* 0x010fea000383ffff */
[----:B------:R-:W-:Y:S05]  /*2f630*/  BRA `(.L_x_3796) ;  /* 0xffffffb8006c7947 */ /* 0x000fea000383ffff */
.L_x_3659:
[----:B----4-:R4:W0:Y:S02]  /*2f640*/  SYNCS.PHASECHK.TRANS64.TRYWAIT P1, [R5+URZ+0x32440], R0 ;  /* 0x03244000050075a7 */ /* 0x010824000802017f */
[----:B0-----:R-:W-:Y:S05]  /*2f650*/  @!P1 NANOSLEEP.SYNCS 0x989680 ;  /* 0x009896800000995d */ /* 0x001fea0003900000 */
[----:B------:R-:W0:Y:S02]  /*2f660*/  @!P1 SYNCS.PHASECHK.TRANS64 P1, [R5+URZ+0x32440], R0 ;  /* 0x03244000050095a7 */ /* 0x000e24000802007f */
[----:B0-----:R-:W-:Y:S05]  /*2f670*/  @!P1 BRA `(.L_x_3659) ;  /* 0xfffffffc00f09947 */ /* 0x001fea000383ffff */
[----:B------:R-:W-:Y:S05]  /*2f680*/  BRA `(.L_x_3797) ;  /* 0xffffffb800787947 */ /* 0x000fea000383ffff */
.L_x_3661:
[----:B------:R0:W0:Y:S02]  /*2f690*/  SYNCS.PHASECHK.TRANS64.TRYWAIT P1, [R3+URZ+0x32460], R2 ;  /* 0x03246002030075a7 */ /* 0x000024000802017f */
[----:B0-----:R-:W-:Y:S05]  /*2f6a0*/  @!P1 NANOSLEEP.SYNCS 0x989680 ;  /* 0x009896800000995d */ /* 0x001fea0003900000 */
[----:B------:R-:W0:Y:S02]  /*2f6b0*/  @!P1 SYNCS.PHASECHK.TRANS64 P1, [R3+URZ+0x32460], R2 ;  /* 0x03246002030095a7 */ /* 0x000e24000802007f */
[----:B0-----:R-:W-:Y:S05]  /*2f6c0*/  @!P1 BRA `(.L_x_3661) ;  /* 0xfffffffc00f09947 */ /* 0x001fea000383ffff */
[----:B------:R-:W-:Y:S05]  /*2f6d0*/  BRA `(.L_x_3798) ;  /* 0xffffffb800747947 */ /* 0x000fea000383ffff */
        .type           $_ZN7cutlass13device_kernelIN5flash11enable_sm90INS1_16FlashAttnFwdSm90INS1_25CollectiveMainloopFwdSm90ILi2EN4cute5tupleIJNS5_1CILi1EEES8_S8_EEENS6_IJNS7_ILi128EEENS7_ILi96EEENS7_ILi64EEEEEELi256ENS_10bfloat16_tEfNS_4arch4Sm90ELb0ELb1ELb0ELb1ELb1ELb0ELb1ELb1ELb0ELb1ELb1ELb0EEENS1_21CollectiveEpilogueFwdINS6_IJSA_NS7_ILi256EEESB_EEES9_SE_SG_Li256ELb1ELb1ELb1ELb0EEENS1_36VarlenDynamicPersistentTileSchedulerILi128ELi96ELi256ELi128ELb1ELb1ELb1ELb1ELb0ELb1EEEEEEEEEvNT_6ParamsE$_ZZN5flash25CollectiveMainloopFwdSm90ILi2EN4cute5tupleIJNS1_1CILi1EEES4_S4_EEENS2_IJNS3_ILi128EEENS3_ILi96EEENS3_ILi64EEEEEELi256EN7cutlass10bfloat16_tEfNSA_4arch4Sm90ELb0ELb1ELb0ELb1ELb1ELb0ELb1ELb1ELb0ELb1ELb1ELb0EE3mmaINS_16FlashAttnFwdSm90ISE_NS_21CollectiveEpilogueFwdINS2_IJS6_NS3_ILi256EEES7_EEES5_SB_SD_Li256ELb1ELb1ELb1ELb0EEENS_36VarlenDynamicPersistentTileSchedulerILi128ELi96ELi256ELi128ELb1ELb1ELb1ELb1ELb0ELb1EEEE13SharedStorageENS1_6TensorINS1_11ArrayEngineIfLm128EEENS1_6LayoutINS2_IJNS2_IJNS3_ILi2EEEST_NS3_ILi32EEEEEES4_S4_EEENS2_IJNS2_IJS4_ST_NS3_ILi4EEEEEENS3_ILi0EEESZ_EEEEEEENS_7SoftmaxILi2ELi0EEEEEbRKNSE_6ParamsENSA_13PipelineAsyncILi2EEES19_RNSA_13PipelineStateILj2EEERT0_RT1_iRiRKNS_16SeqlenInfoQKNewKILb1ELb0EEENS2_IJiiiiEEERT_ENKUliT_T0_T1_E_clIZSF_ISO_S12_S14_EbS17_S19_S19_S1C_S1E_S1G_iS1H_S1L_S1M_S1O_EUlRS1P_iE1_NS3_ILb0EEENS3_ILb1EEEEEDaiS1P_S1Q_S1R_,@function
        .size           $_ZN7cutlass13device_kernelIN5flash11enable_sm90INS1_16FlashAttnFwdSm90INS1_25CollectiveMainloopFwdSm90ILi2EN4cute5tupleIJNS5_1CILi1EEES8_S8_EEENS6_IJNS7_ILi128EEENS7_ILi96EEENS7_ILi64EEEEEELi256ENS_10bfloat16_tEfNS_4arch4Sm90ELb0ELb1ELb0ELb1ELb1ELb0ELb1ELb1ELb0ELb1ELb1ELb0EEENS1_21CollectiveEpilogueFwdINS6_IJSA_NS7_ILi256EEESB_EEES9_SE_SG_Li256ELb1ELb1ELb1ELb0EEENS1_36VarlenDynamicPersistentTileSchedulerILi128ELi96ELi256ELi128ELb1ELb1ELb1ELb1ELb0ELb1EEEEEEEEEvNT_6ParamsE$_ZZN5flash25CollectiveMainloopFwdSm90ILi2EN4cute5tupleIJNS1_1CILi1EEES4_S4_EEENS2_IJNS3_ILi128EEENS3_ILi96EEENS3_ILi64EEEEEELi256EN7cutlass10bfloat16_tEfNSA_4arch4Sm90ELb0ELb1ELb0ELb1ELb1ELb0ELb1ELb1ELb0ELb1ELb1ELb0EE3mmaINS_16FlashAttnFwdSm90ISE_NS_21CollectiveEpilogueFwdINS2_IJS6_NS3_ILi256EEES7_EEES5_SB_SD_Li256ELb1ELb1ELb1ELb0EEENS_36VarlenDynamicPersistentTileSchedulerILi128ELi96ELi256ELi128ELb1ELb1ELb1ELb1ELb0ELb1EEEE13SharedStorageENS1_6TensorINS1_11ArrayEngineIfLm128EEENS1_6LayoutINS2_IJNS2_IJNS3_ILi2EEEST_NS3_ILi32EEEEEES4_S4_EEENS2_IJNS2_IJS4_ST_NS3_ILi4EEEEEENS3_ILi0EEESZ_EEEEEEENS_7SoftmaxILi2ELi0EEEEEbRKNSE_6ParamsENSA_13PipelineAsyncILi2EEES19_RNSA_13PipelineStateILj2EEERT0_RT1_iRiRKNS_16SeqlenInfoQKNewKILb1ELb0EEENS2_IJiiiiEEERT_ENKUliT_T0_T1_E_clIZSF_ISO_S12_S14_EbS17_S19_S19_S1C_S1E_S1G_iS1H_S1L_S1M_S1O_EUlRS1P_iE1_NS3_ILb0EEENS3_ILb1EEEEEDaiS1P_S1Q_S1R_,(.L_x_6567 - $_ZN7cutlass13device_kernelIN5flash11enable_sm90INS1_16FlashAttnFwdSm90INS1_25CollectiveMainloopFwdSm90ILi2EN4cute5tupleIJNS5_1CILi1EEES8_S8_EEENS6_IJNS7_ILi128EEENS7_ILi96EEENS7_ILi64EEEEEELi256ENS_10bfloat16_tEfNS_4arch4Sm90ELb0ELb1ELb0ELb1ELb1ELb0ELb1ELb1ELb0ELb1ELb1ELb0EEENS1_21CollectiveEpilogueFwdINS6_IJSA_NS7_ILi256EEESB_EEES9_SE_SG_Li256ELb1ELb1ELb1ELb0EEENS1_36VarlenDynamicPersistentTileSchedulerILi128ELi96ELi256ELi128ELb1ELb1ELb1ELb1ELb0ELb1EEEEEEEEEvNT_6ParamsE$_ZZN5flash25CollectiveMainloopFwdSm90ILi2EN4cute5tupleIJNS1_1CILi1EEES4_S4_EEENS2_IJNS3_ILi128EEENS3_ILi96EEENS3_ILi64EEEEEELi256EN7cutlass10bfloat16_tEfNSA_4arch4Sm90ELb0ELb1ELb0ELb1ELb1ELb0ELb1ELb1ELb0ELb1ELb1ELb0EE3mmaINS_16FlashAttnFwdSm90ISE_NS_21CollectiveEpilogueFwdINS2_IJS6_NS3_ILi256EEES7_EEES5_SB_SD_Li256ELb1ELb1ELb1ELb0EEENS_36VarlenDynamicPersistentTileSchedulerILi128ELi96ELi256ELi128ELb1ELb1ELb1ELb1ELb0ELb1EEEE13SharedStorageENS1_6TensorINS1_11ArrayEngineIfLm128EEENS1_6LayoutINS2_IJNS2_IJNS3_ILi2EEEST_NS3_ILi32EEEEEES4_S4_EEENS2_IJNS2_IJS4_ST_NS3_ILi4EEEEEENS3_ILi0EEESZ_EEEEEEENS_7SoftmaxILi2ELi0EEEEEbRKNSE_6ParamsENSA_13PipelineAsyncILi2EEES19_RNSA_13PipelineStateILj2EEERT0_RT1_iRiRKNS_16SeqlenInfoQKNewKILb1ELb0EEENS2_IJiiiiEEERT_ENKUliT_T0_T1_E_clIZSF_ISO_S12_S14_EbS17_S19_S19_S1C_S1E_S1G_iS1H_S1L_S1M_S1O_EUlRS1P_iE1_NS3_ILb0EEENS3_ILb1EEEEEDaiS1P_S1Q_S1R_)
$_ZN7cutlass13device_kernelIN5flash11enable_sm90INS1_16FlashAttnFwdSm90INS1_25CollectiveMainloopFwdSm90ILi2EN4cute5tupleIJNS5_1CILi1EEES8_S8_EEENS6_IJNS7_ILi128EEENS7_ILi96EEENS7_ILi64EEEEEELi256ENS_10bfloat16_tEfNS_4arch4Sm90ELb0ELb1ELb0ELb1ELb1ELb0ELb1ELb1ELb0ELb1ELb1ELb0EEENS1_21CollectiveEpilogueFwdINS6_IJSA_NS7_ILi256EEESB_EEES9_SE_SG_Li256ELb1ELb1ELb1ELb0EEENS1_36VarlenDynamicPersistentTileSchedulerILi128ELi96ELi256ELi128ELb1ELb1ELb1ELb1ELb0ELb1EEEEEEEEEvNT_6ParamsE$_ZZN5flash25CollectiveMainloopFwdSm90ILi2EN4cute5tupleIJNS1_1CILi1EEES4_S4_EEENS2_IJNS3_ILi128EEENS3_ILi96EEENS3_ILi64EEEEEELi256EN7cutlass10bfloat16_tEfNSA_4arch4Sm90ELb0ELb1ELb0ELb1ELb1ELb0ELb1ELb1ELb0ELb1ELb1ELb0EE3mmaINS_16FlashAttnFwdSm90ISE_NS_21CollectiveEpilogueFwdINS2_IJS6_NS3_ILi256EEES7_EEES5_SB_SD_Li256ELb1ELb1ELb1ELb0EEENS_36VarlenDynamicPersistentTileSchedulerILi128ELi96ELi256ELi128ELb1ELb1ELb1ELb1ELb0ELb1EEEE13SharedStorageENS1_6TensorINS1_11ArrayEngineIfLm128EEENS1_6LayoutINS2_IJNS2_IJNS3_ILi2EEEST_NS3_ILi32EEEEEES4_S4_EEENS2_IJNS2_IJS4_ST_NS3_ILi4EEEEEENS3_ILi0EEESZ_EEEEEEENS_7SoftmaxILi2ELi0EEEEEbRKNSE_6ParamsENSA_13PipelineAsyncILi2EEES19_RNSA_13PipelineStateILj2EEERT0_RT1_iRiRKNS_16SeqlenInfoQKNewKILb1ELb0EEENS2_IJiiiiEEERT_ENKUliT_T0_T1_E_clIZSF_ISO_S12_S14_EbS17_S19_S19_S1C_S1E_S1G_iS1H_S1L_S1M_S1O_EUlRS1P_iE1_NS3_ILb0EEENS3_ILb1EEEEEDaiS1P_S1Q_S1R_:
        /* <DEDUP_REMOVED lines=24> */
[----:B------:R0:W-:Y:S08]  /*2f860*/  ST.E desc[UR4][R6.64], R9 ;  /* 0x0000000906007985 */ /* 0x0001f0000c101904 */
[----:B------:R1:W-:Y:S01]  /*2f870*/  @!P0 ST.E desc[UR8][R6.64], RZ ;  /* 0x000000ff06008985 */ /* 0x0003e2000c101908 */
[----:B--2---:R-:W-:-:S05]  /*2f880*/  VIADD R21, R8, 0x1 ;  /* 0x0000000108157836 */ /* 0x004fca0000000000 */
[----:B------:R1:W-:Y:S01]  /*2f890*/  ST.E desc[UR6][R6.64+0x8], R21 ;  /* 0x0000081506007985 */ /* 0x0003e2000c101906 */
        /* <DEDUP_REMOVED lines=12> */
[----:B0-----:R-:W-:-:S07]  /*2f960*/  IMAD.MOV.U32 R9, RZ, RZ, R27 ;  /* 0x000000ffff097224 */ /* 0x001fce00078e001b */
[----:B---3--:R1:W5:Y:S04]  /*2f970*/  LD.E R20, desc[UR4][R12.64] ;  /* 0x000000040c147980 */ /* 0x008368000c101900 */
[----:B------:R1:W5:Y:S01]  /*2f980*/  LD.E R24, desc[UR6][R12.64+0x4] ;  /* 0x000004060c187980 */ /* 0x000362000c101900 */
[----:B--2---:R-:W-:-:S04]  /*2f990*/  LOP3.LUT R8, R8, 0x1, RZ, 0xfc, !PT ;  /* 0x0000000108087812 */ /* 0x004fc800078efcff */
[----:B------:R-:W-:Y:S01]  /*2f9a0*/  ISETP.NE.AND P0, PT, R8, 0x3, PT ;  /* 0x000000030800780c */ /* 0x000fe20003f05270 */
[----:B------:R-:W-:-:S12]  /*2f9b0*/  IMAD.MOV.U32 R8, RZ, RZ, R26 ;  /* 0x000000ffff087224 */ /* 0x000fd800078e001a */
[----:B-1----:R-:W-:Y:S05]  /*2f9c0*/  @!P0 BRA `(.L_x_3800) ;  /* 0x0000000000048947 */ /* 0x002fea0003800000 */
[----:B------:R-:W-:Y:S01]  /*2f9d0*/  BPT.TRAP 0x1 ;  /* 0x000000040000795c */ /* 0x000fe20000300000 */
.L_x_3800:
[----:B------:R-:W-:Y:S05]  /*2f9e0*/  BSYNC B2 ;  /* 0x0000000000027941 */ /* 0x000fea0003800000 */
.L_x_3799:
        /* <DEDUP_REMOVED lines=17> */
.L_x_3802:
[----:B------:R-:W-:Y:S05]  /*2fb00*/  BSYNC B2 ;  /* 0x0000000000027941 */ /* 0x000fea0003800000 */
.L_x_3801:
        /* <DEDUP_REMOVED lines=10> */
.L_x_3804:
[----:B------:R-:W-:Y:S05]  /*2fbb0*/  BSYNC B2 ;  /* 0x0000000000027941 */ /* 0x000fea0003800000 */
.L_x_3803:
[----:B------:R-:W2:Y:S04]  /*2fbc0*/  LDL.64 R12, [R0] ;  /* 0x00000000000c7983 */ /* 0x000ea80000100a00 */
[----:B0----5:R-:W3:Y:S01]  /*2fbd0*/  LDL.64 R6, [R0+0x28] ;  /* 0x0000280000067983 */ /* 0x021ee20000100a00 */
        /* <DEDUP_REMOVED lines=13> */
[----:B----4-:R-:W-:Y:S04]  /*2fcb0*/  ST.E desc[UR4][R14.64], RZ ;  /* 0x000000ff0e007985 */ /* 0x010fe8000c101904 */
[----:B------:R-:W3:Y:S01]  /*2fcc0*/  LD.E.64 R12, desc[UR6][R20.64] ;  /* 0x00000006140c7980 */ /* 0x000ee2000c101b00 */
[----:B--2---:R-:W-:Y:S01]  /*2fcd0*/  IMAD R6, R25, 0x300, R6 ;  /* 0x0000030019067824 */ /* 0x004fe200078e0206 */
[----:B------:R-:W-:Y:S01]  /*2fce0*/  R2UR UR7, R7 ;  /* 0x00000000070772ca */ /* 0x000fe200000e0000 */
[----:B------:R-:W-:Y:S01]  /*2fcf0*/  WARPGROUP.ARRIVE ;  /* 0x00000000000079c5 */ /* 0x000fe20000000000 */
[----:B------:R-:W-:Y:S02]  /*2fd00*/  R2UR UR8, R4 ;  /* 0x00000000040872ca */ /* 0x000fe400000e0000 */
[----:B------:R-:W-:-:S02]  /*2fd10*/  R2UR UR6, R6 ;  /* 0x00000000060672ca */ /* 0x000fc400000e0000 */
[C---:B------:R-:W-:Y:S02]  /*2fd20*/  R2UR UR9, R5.reuse ;  /* 0x00000000050972ca */ /* 0x040fe400000e0000 */
[----:B------:R-:W-:Y:S02]  /*2fd30*/  R2UR UR10, R4 ;  /* 0x00000000040a72ca */ /* 0x000fe400000e0000 */
[----:B------:R-:W-:Y:S02]  /*2fd40*/  R2UR UR11, R5 ;  /* 0x00000000050b72ca */ /* 0x000fe400000e0000 */
[----:B---3--:R-:W-:Y:S01]  /*2fd50*/  R2UR UR4, R12 ;  /* 0x000000000c0472ca */ /* 0x008fe200000e0000 */
[----:B------:R-:W-:Y:S01]  /*2fd60*/  IMAD.MOV.U32 R12, RZ, RZ, 0x1 ;  /* 0x00000001ff0c7424 */ /* 0x000fe200078e00ff */
[----:B------:R-:W-:-:S13]  /*2fd70*/  R2UR UR5, R13 ;  /* 0x000000000d0572ca */ /* 0x000fda00000e0000 */
[----:B------:R-:W-:Y:S03]  /*2fd80*/  HGMMA.64x96x16.F32.BF16 R24, gdesc[UR4], RZ, !UPT, gsb0 ;  /* 0x01600000041879f0 */ /* 0x000fe6000c0018ff */
[----:B------:R-:W-:Y:S02]  /*2fd90*/  WARPGROUP.DEPBAR.LE gsb0, 0x0 ;  /* 0x00008000000079c5 */ /* 0x000fe40000010000 */
[----:B------:R-:W-:Y:S04]  /*2fda0*/  ST.E desc[UR8][R14.64], R12 ;  /* 0x0000000c0e007985 */ /* 0x000fe8000c101908 */
[----:B------:R-:W2:Y:S01]  /*2fdb0*/  LD.E.64 R72, desc[UR10][R20.64] ;  /* 0x0000000a14487980 */ /* 0x000ea2000c101b00 */
[----:B------:R-:W-:Y:S01]  /*2fdc0*/  VIADD R74, R6, 0x2 ;  /* 0x00000002064a7836 */ /* 0x000fe20000000000 */
[----:B------:R-:W-:Y:S01]  /*2fdd0*/  WARPGROUP.ARRIVE ;  /* 0x00000000000079c5 */ /* 0x000fe20000000000 */
[----:B------:R-:W-:Y:S01]  /*2fde0*/  IMAD.MOV.U32 R75, RZ, RZ, R7 ;  /* 0x000000ffff4b7224 */ /* 0x000fe200078e0007 */
[----:B------:R-:W-:-:S02]  /*2fdf0*/  R2UR UR8, R4 ;  /* 0x00000000040872ca */ /* 0x000fc400000e0000 */
[----:B------:R-:W-:Y:S02]  /*2fe00*/  R2UR UR6, R74 ;  /* 0x000000004a0672ca */ /* 0x000fe400000e0000 */
        /* <DEDUP_REMOVED lines=42> */
[----:B0-----:R-:W3:-:S12]  /*300b0*/  LDL.64 R14, [R0] ;  /* 0x00000000000e7983 */ /* 0x001ed80000100a00 */
        /* <DEDUP_REMOVED lines=12> */
.L_x_3807:
[----:B------:R-:W-:Y:S05]  /*30180*/  BSYNC B2 ;  /* 0x0000000000027941 */ /* 0x000fea0003800000 */
.L_x_3806:
        /* <DEDUP_REMOVED lines=17> */
.L_x_3809:
[----:B------:R-:W-:Y:S05]  /*302a0*/  BSYNC B2 ;  /* 0x0000000000027941 */ /* 0x000fea0003800000 */
.L_x_3808:
        /* <DEDUP_REMOVED lines=10> */
.L_x_3811:
[----:B------:R-:W-:Y:S05]  /*30350*/  BSYNC B2 ;  /* 0x0000000000027941 */ /* 0x000fea0003800000 */
.L_x_3810:
[----:B------:R-:W2:Y:S04]  /*30360*/  LDL.64 R6, [R0] ;  /* 0x0000000000067983 */ /* 0x000ea80000100a00 */
[----:B------:R-:W3:Y:S04]  /*30370*/  LDL.64 R72, [R0+0x58] ;  /* 0x0000580000487983 */ /* 0x000ee80000100a00 */
[----:B------:R-:W4:Y:S04]  /*30380*/  LDL.64 R14, [R0+0x48] ;  /* 0x00004800000e7983 */ /* 0x000f280000100a00 */
[----:B0----5:R-:W4:Y:S01]  /*30390*/  LDL.64 R20, [R0+0x50] ;  /* 0x0000500000147983 */ /* 0x021f220000100a00 */
        /* <DEDUP_REMOVED lines=18> */
[----:B--2---:R-:W-:Y:S01]  /*304c0*/  IMAD R6, R13, 0xc00, R6 ;  /* 0x00000c000d067824 */ /* 0x004fe200078e0206 */
[----:B------:R-:W-:-:S04]  /*304d0*/  R2UR UR7, R7 ;  /* 0x00000000070772ca */ /* 0x000fc800000e0000 */
[----:B------:R-:W-:Y:S02]  /*304e0*/  R2UR UR6, R6 ;  /* 0x00000000060672ca */ /* 0x000fe400000e0000 */
[----:B---3--:R-:W-:Y:S02]  /*304f0*/  ISETP.NE.U32.AND P0, PT, R74, RZ, PT ;  /* 0x000000ff4a00720c */ /* 0x008fe40003f05070 */
[----:B----4-:R-:W-:Y:S02]  /*30500*/  R2UR UR4, R72 ;  /* 0x00000000480472ca */ /* 0x010fe400000e0000 */
[----:B------:R-:W-:-:S09]  /*30510*/  R2UR UR5, R73 ;  /* 0x00000000490572ca */ /* 0x000fd200000e0000 */
[----:B------:R-:W-:-:S05]  /*30520*/  VOTEU.ANY UP0, P0 ;  /* 0x00000000003f7886 */ /* 0x000fca0000000100 */
[----:B------:R-:W-:Y:S03]  /*30530*/  HGMMA.64x96x16.F32.BF16 R24, gdesc[UR4], R24, UP0, gsb0 ;  /* 0x01600000041879f0 */ /* 0x000fe6000b801818 */
        /* <DEDUP_REMOVED lines=238> */
[----:B------:R0:W-:Y:S01]  /*31420*/  ST.E desc[UR8][R14.64], R12 ;  /* 0x0000000c0e007985 */ /* 0x0001e2000c101908 */
[----:B------:R-:W1:Y:S01]  /*31430*/  S2R R6, SR_TID.X ;  /* 0x0000000000067919 */ /* 0x000e620000002100 */
[----:B------:R-:W-:Y:S02]  /*31440*/  R2UR UR4, R4 ;  /* 0x00000000040472ca */ /* 0x000fe400000e0000 */
[----:B------:R-:W-:Y:S01]  /*31450*/  R2UR UR5, R5 ;  /* 0x00000000050572ca */ /* 0x000fe200000e0000 */
[----:B------:R-:W2:Y:S04]  /*31460*/  LDL.64 R20, [R0] ;  /* 0x0000000000147983 */ /* 0x000ea80000100a00 */
[----:B0-----:R-:W3:Y:S01]  /*31470*/  LDL.64 R14, [R0+0x18] ;  /* 0x00001800000e7983 */ /* 0x001ee20000100a00 */
[----:B-1----:R-:W-:-:S04]  /*31480*/  SHF.R.U32.HI R7, RZ, 0x7, R6 ;  /* 0x00000007ff077819 */ /* 0x002fc80000011606 */
[----:B------:R-:W-:-:S05]  /*31490*/  IADD3 R7, -R7, 0xb, RZ ;  /* 0x0000000b07077810 */ /* 0x000fca0007ffe1ff */
[----:B------:R0:W-:Y:S06]  /*314a0*/  BAR.ARV R7, 0x100 ;  /* 0x000400070000751d */ /* 0x0001ec0000002000 */
[----:B---3--:R-:W3:Y:S01]  /*314b0*/  LD.E R72, desc[UR4][R14.64] ;  /* 0x000000040e487980 */ /* 0x008ee2000c101900 */
[----:B------:R-:W-:Y:S02]  /*314c0*/  R2UR UR4, R4 ;  /* 0x00000000040472ca */ /* 0x000fe400000e0000 */
[----:B------:R-:W-:Y:S01]  /*314d0*/  R2UR UR5, R5 ;  /* 0x00000000050572ca */ /* 0x000fe200000e0000 */
[----:B------:R-:W-:-:S12]  /*314e0*/  BSSY B2, `(.L_x_3813) ;  /* 0x0000006000027945 */ /* 0x000fd80003800000 */
[----:B--2---:R0:W5:Y:S01]  /*314f0*/  LD.E R13, desc[UR4][R20.64] ;  /* 0x00000004140d7980 */ /* 0x004162000c101900 */
[----:B---3--:R-:W-:-:S04]  /*31500*/  LOP3.LUT R72, R72, 0x1, RZ, 0xfc, !PT ;  /* 0x0000000148487812 */ /* 0x008fc800078efcff */
[----:B------:R-:W-:-:S13]  /*31510*/  ISETP.NE.AND P0, PT, R72, 0x3, PT ;  /* 0x000000034800780c */ /* 0x000fda0003f05270 */
[----:B0-----:R-:W-:Y:S05]  /*31520*/  @!P0 BRA `(.L_x_3814) ;  /* 0x0000000000048947 */ /* 0x001fea0003800000 */
[----:B------:R-:W-:Y:S01]  /*31530*/  BPT.TRAP 0x1 ;  /* 0x000000040000795c */ /* 0x000fe20000300000 */
.L_x_3814:
[----:B------:R-:W-:Y:S05]  /*31540*/  BSYNC B2 ;  /* 0x0000000000027941 */ /* 0x000fea0003800000 */
.L_x_3813:
[C---:B------:R-:W-:Y:S02]  /*31550*/  R2UR UR6, R4.reuse ;  /* 0x00000000040672ca */ /* 0x040fe400000e0000 */
[C---:B------:R-:W-:Y:S02]  /*31560*/  R2UR UR7, R5.reuse ;  /* 0x00000000050772ca */ /* 0x040fe400000e0000 */
[----:B------:R-:W-:Y:S02]  /*31570*/  R2UR UR4, R4 ;  /* 0x00000000040472ca */ /* 0x000fe400000e0000 */
[----:B------:R-:W-:-:S09]  /*31580*/  R2UR UR5, R5 ;  /* 0x00000000050572ca */ /* 0x000fd200000e0000 */
[----:B------:R-:W2:Y:S04]  /*31590*/  LD.E.64 R20, desc[UR6][R14.64+0x20] ;  /* 0x000020060e147980 */ /* 0x000ea8000c101b00 */
[----:B------:R-:W3:Y:S01]  /*315a0*/  LD.E R7, desc[UR4][R14.64+0xc] ;  /* 0x00000c040e077980 */ /* 0x000ee2000c101900 */
[----:B--2---:R-:W-:-:S05]  /*315b0*/  MOV R20, R20 ;  /* 0x0000001400147202 */ /* 0x004fca0000000f00 */
[----:B-----5:R-:W-:-:S05]  /*315c0*/  IMAD R20, R13, 0x8, R20 ;  /* 0x000000080d147824 */ /* 0x020fca00078e0214 */
[----:B---3--:R-:W-:-:S04]  /*315d0*/  PRMT R7, R7, 0x654, R20 ;  /* 0x0000065407077816 */ /* 0x008fc80000000014 */
[----:B------:R0:W-:Y:S01]  /*315e0*/  SYNCS.ARRIVE.TRANS64.RED.A1T0 RZ, [R7+URZ], RZ ;  /* 0x000000ff07ff79a7 */ /* 0x0001e2000810043f */
[----:B------:R-:W2:Y:S04]  /*315f0*/  LD.E R13, desc[UR4][R8.64+0x24] ;  /* 0x00002404080d7980 */ /* 0x000ea8000c101900 */
[----:B------:R-:W3:Y:S04]  /*31600*/  LD.E R76, desc[UR4][R2.64] ;  /* 0x00000004024c7980 */ /* 0x000ee8000c101900 */
[----:B0-----:R-:W4:Y:S01]  /*31610*/  LD.E R7, desc[UR4][R8.64] ;  /* 0x0000000408077980 */ /* 0x001f22000c101900 */
[----:B------:R-:W-:-:S02]  /*31620*/  R2UR UR14, R4 ;  /* 0x00000000040e72ca */ /* 0x000fc400000e0000 */
[C---:B------:R-:W-:Y:S02]  /*31630*/  R2UR UR15, R5.reuse ;  /* 0x00000000050f72ca */ /* 0x040fe400000e0000 */
[C---:B------:R-:W-:Y:S02]  /*31640*/  R2UR UR10, R4.reuse ;  /* 0x00000000040a72ca */ /* 0x040fe400000e0000 */
[C---:B------:R-:W-:Y:S02]  /*31650*/  R2UR UR11, R5.reuse ;  /* 0x00000000050b72ca */ /* 0x040fe400000e0000 */
[C---:B------:R-:W-:Y:S02]  /*31660*/  R2UR UR8, R4.reuse ;  /* 0x00000000040872ca */ /* 0x040fe400000e0000 */
[----:B------:R-:W-:Y:S02]  /*31670*/  R2UR UR9, R5 ;  /* 0x00000000050972ca */ /* 0x000fe400000e0000 */
[----:B------:R-:W-:-:S03]  /*31680*/  R2UR UR12, R4 ;  /* 0x00000000040c72ca */ /* 0x000fc600000e0000 */
[----:B------:R-:W3:Y:S01]  /*31690*/  LD.E R2, desc[UR14][R8.64+0x18] ;  /* 0x0000180e08027980 */ /* 0x000ee2000c101900 */
[----:B------:R-:W-:-:S03]  /*316a0*/  R2UR UR13, R5 ;  /* 0x00000000050d72ca */ /* 0x000fc600000e0000 */
[----:B------:R-:W3:Y:S04]  /*316b0*/  LD.E R79, desc[UR10][R8.64+0xc] ;  /* 0x00000c0a084f7980 */ /* 0x000ee8000c101900 */
[----:B------:R-:W3:Y:S06]  /*316c0*/  LD.E R82, desc[UR8][R8.64+0x10] ;  /* 0x0000100808527980 */ /* 0x000eec000c101900 */
[----:B------:R-:W3:Y:S01]  /*316d0*/  LD.E R81, desc[UR12][R8.64+0x14] ;  /* 0x0000140c08517980 */ /* 0x000ee2000c101900 */
[----:B--2---:R-:W-:-:S13]  /*316e0*/  ISETP.NE.AND P0, PT, R13, 0x1, PT ;  /* 0x000000010d00780c */ /* 0x004fda0003f05270 */
[C---:B------:R-:W-:Y:S02]  /*316f0*/  @P0 R2UR UR4, R4.reuse ;  /* 0x00000000040402ca */ /* 0x040fe400000e0000 */
[C---:B------:R-:W-:Y:S02]  /*31700*/  @P0 R2UR UR5, R5.reuse ;  /* 0x00000000050502ca */ /* 0x040fe400000e0000 */
[----:B------:R-:W-:Y:S02]  /*31710*/  @P0 R2UR UR6, R4 ;  /* 0x00000000040602ca */ /* 0x000fe400000e0000 */
[----:B------:R-:W-:-:S09]  /*31720*/  @P0 R2UR UR7, R5 ;  /* 0x00000000050702ca */ /* 0x000fd200000e0000 */
[----:B------:R-:W2:Y:S04]  /*31730*/  @P0 LD.E R77, desc[UR4][R8.64+0x28] ;  /* 0x00002804084d0980 */ /* 0x000ea8000c101900 */
[----:B------:R-:W2:Y:S01]  /*31740*/  @P0 LD.E R80, desc[UR6][R8.64+0x2c] ;  /* 0x00002c0608500980 */ /* 0x000ea2000c101900 */
[C---:B------:R-:W-:Y:S02]  /*31750*/  R2UR UR4, R4.reuse ;  /* 0x00000000040472ca */ /* 0x040fe400000e0000 */
[C---:B------:R-:W-:Y:S02]  /*31760*/  R2UR UR5, R5.reuse ;  /* 0x00000000050572ca */ /* 0x040fe400000e0000 */
[----:B------:R-:W-:Y:S02]  /*31770*/  R2UR UR6, R4 ;  /* 0x00000000040672ca */ /* 0x000fe400000e0000 */
[----:B------:R-:W-:-:S09]  /*31780*/  R2UR UR7, R5 ;  /* 0x00000000050772ca */ /* 0x000fd200000e0000 */
[----:B------:R-:W2:Y:S04]  /*31790*/  LD.E R14, desc[UR4][R8.64+0x8] ;  /* 0x00000804080e7980 */ /* 0x000ea8000c101900 */
[----:B------:R-:W2:Y:S01]  /*317a0*/  LD.E R3, desc[UR6][R8.64+0x4] ;  /* 0x0000040608037980 */ /* 0x000ea2000c101900 */
        /* <DEDUP_REMOVED lines=10> */
[----:B------:R-:W-:Y:S02]  /*31850*/  LEA.HI R15, R15, R72, RZ, 0x5 ;  /* 0x000000480f0f7211 */ /* 0x000fe400078f28ff */
[----:B------:R-:W-:Y:S02]  /*31860*/  SHF.R.S32.HI R20, RZ, 0x7, R13 ;  /* 0x00000007ff147819 */ /* 0x000fe4000001140d */
[----:B------:R-:W-:Y:S01]  /*31870*/  LEA.HI R74, R74, R73, RZ, 0x3 ;  /* 0x000000494a4a7211 */ /* 0x000fe200078f18ff */
[----:B------:R-:W-:Y:S01]  /*31880*/  IMAD.IADD R78, R7, 0x1, -R78 ;  /* 0x00000001074e7824 */ /* 0x000fe200078e0a4e */
[----:B------:R-:W-:Y:S02]  /*31890*/  SHF.R.S32.HI R15, RZ, 0x5, R15 ;  /* 0x00000005ff0f7819 */ /* 0x000fe4000001140f */
[----:B------:R-:W-:Y:S02]  /*318a0*/  LEA.HI R13, R13, R20, RZ, 0x1 ;  /* 0x000000140d0d7211 */ /* 0x000fe400078f08ff */
[----:B------:R-:W-:Y:S01]  /*318b0*/  LOP3.LUT R74, R74, 0xfffffff8, RZ, 0xc0, !PT ;  /* 0xfffffff84a4a7812 */ /* 0x000fe200078ec0ff */
[----:B---3--:R-:W-:Y:S01]  /*318c0*/  IMAD R15, R76, 0x8, R15 ;  /* 0x000000084c0f7824 */ /* 0x008fe200078e020f */
[----:B------:R-:W-:-:S02]  /*318d0*/  LOP3.LUT R13, R13, 0x3fffffe, RZ, 0xc0, !PT ;  /* 0x03fffffe0d0d7812 */ /* 0x000fc400078ec0ff */
[----:B------:R-:W-:Y:S01]  /*318e0*/  LEA.HI R7, R78, R78, RZ, 0x1 ;  /* 0x0000004e4e077211 */ /* 0x000fe200078f08ff */
[----:B------:R-:W-:Y:S02]  /*318f0*/  IMAD.IADD R74, R73, 0x1, -R74 ;  /* 0x00000001494a7824 */ /* 0x000fe400078e0a4a */
[----:B------:R-:W-:Y:S01]  /*31900*/  IMAD.IADD R13, R20, 0x1, -R13 ;  /* 0x00000001140d7824 */ /* 0x000fe200078e0a0d */
[----:B------:R-:W-:Y:S01]  /*31910*/  LOP3.LUT R7, R7, 0x1ffffffe, RZ, 0xc0, !PT ;  /* 0x1ffffffe07077812 */ /* 0x000fe200078ec0ff */
[----:B------:R-:W-:-:S04]  /*31920*/  IMAD.U32 R74, R15, 0x10, R74 ;  /* 0x000000100f4a7824 */ /* 0x000fc800078e004a */
[----:B------:R-:W-:Y:S02]  /*31930*/  IMAD.IADD R7, R78, 0x1, -R7 ;  /* 0x000000014e077824 */ /* 0x000fe400078e0a07 */
[----:B------:R-:W-:-:S04]  /*31940*/  IMAD R74, R13, 0x40, R74 ;  /* 0x000000400d4a7824 */ /* 0x000fc800078e024a */
[----:B------:R-:W-:Y:S01]  /*31950*/  IMAD R74, R7, 0x8, R74 ;  /* 0x00000008074a7824 */ /* 0x000fe200078e024a */
[----:B------:R-:W-:Y:S01]  /*31960*/  LOP3.LUT R21, R21, 0x7ffffffc, RZ, 0xc0, !PT ;  /* 0x7ffffffc15157812 */ /* 0x000fe200078ec0ff */
[----:B------:R-:W-:Y:S01]  /*31970*/  IMAD.MOV.U32 R7, RZ, RZ, -0x60 ;  /* 0xffffffa0ff077424 */ /* 0x000fe200078e00ff */
[----:B------:R-:W-:-:S03]  /*31980*/  ISETP.GE.AND P1, PT, R2, 0x1, PT ;  /* 0x000000010200780c */ /* 0x000fc60003f26270 */
[----:B------:R-:W-:Y:S02]  /*31990*/  IMAD.IADD R21, R72, 0x1, -R21 ;  /* 0x0000000148157824 */ /* 0x000fe400078e0a15 */
[----:B------:R-:W-:-:S04]  /*319a0*/  IMAD R20, R10, R7, 0x1 ;  /* 0x000000010a147424 */ /* 0x000fc800078e0207 */
[----:B------:R-:W-:Y:S01]  /*319b0*/  IMAD R20, R21, -0x2, R20 ;  /* 0xfffffffe15147824 */ /* 0x000fe200078e0214 */
[----:B------:R-:W-:Y:S01]  /*319c0*/  LOP3.LUT R72, RZ, R79, RZ, 0x33, !PT ;  /* 0x0000004fff487212 */ /* 0x000fe200078e33ff */
[----:B------:R-:W-:Y:S01]  /*319d0*/  BSSY B2, `(.L_x_3815) ;  /* 0x000002d000027945 */ /* 0x000fe20003800000 */
[----:B------:R-:W-:Y:S02]  /*319e0*/  IMAD R81, R10, -0x60, R81 ;  /* 0xffffffa00a517824 */ /* 0x000fe400078e0251 */
[----:B------:R-:W-:Y:S02]  /*319f0*/  VIADD R73, R20, 0xffffffff ;  /* 0xffffffff14497836 */ /* 0x000fe40000000000 */
[----:B--2---:R-:W-:-:S05]  /*31a00*/  @P0 IMAD.HI.U32 R77, R74, R77, RZ ;  /* 0x0000004d4a4d0227 */ /* 0x004fca00078e00ff */
[----:B------:R-:W-:-:S05]  /*31a10*/  @P0 SHF.R.U32.HI R74, RZ, R80, R77 ;  /* 0x00000050ff4a0219 */ /* 0x000fca000001164d */
[----:B------:R-:W0:Y:S01]  /*31a20*/  SHFL.IDX PT, R13, R74, RZ, 0x1c1f ;  /* 0x001c1fff4a0d7589 */ /* 0x000e2200000e0000 */
[----:B------:R-:W-:-:S05]  /*31a30*/  IADD3 R7, -R3, R20, R14 ;  /* 0x0000001403077210 */ /* 0x000fca0007ffe10e */
        /* <DEDUP_REMOVED lines=21> */
.L_x_3820:
[----:B------:R-:W-:Y:S05]  /*31b90*/  BSYNC B4 ;  /* 0x0000000000047941 */ /* 0x000fea0003800000 */
.L_x_3819:
[----:B------:R-:W-:Y:S01]  /*31ba0*/  LOP3.LUT R13, RZ, R13, RZ, 0x33, !PT ;  /* 0x0000000dff0d7212 */ /* 0x000fe200078e33ff */
[----:B------:R-:W-:Y:S06]  /*31bb0*/  BRA `(.L_x_3821) ;  /* 0x0000000000287947 */ /* 0x000fec0003800000 */
.L_x_3818:
        /* <DEDUP_REMOVED lines=10> */
.L_x_3821:
[----:B------:R-:W-:Y:S05]  /*31c60*/  BSYNC B3 ;  /* 0x0000000000037941 */ /* 0x000fea0003800000 */
.L_x_3817:
[----:B------:R-:W-:-:S05]  /*31c70*/  IMAD R20, R2, R13, R73 ;  /* 0x0000000d02147224 */ /* 0x000fca00078e0249 */
[----:B------:R-:W-:Y:S02]  /*31c80*/  VIMNMX R15, R15, R20, !PT ;  /* 0x000000140f0f7248 */ /* 0x000fe40007fe0100 */
[----:B------:R-:W-:-:S07]  /*31c90*/  VIADDMNMX R7, R20, R2, R7, PT ;  /* 0x0000000214077246 */ /* 0x000fce0003800107 */
.L_x_3816:
[----:B------:R-:W-:Y:S05]  /*31ca0*/  BSYNC B2 ;  /* 0x0000000000027941 */ /* 0x000fea0003800000 */
.L_x_3815:
        /* <DEDUP_REMOVED lines=38> */
[----:B------:R-:W-:Y:S01]  /*31f10*/  FSEL R13, R40, -INF , !P2 ;  /* 0xff800000280d7808 */ /* 0x000fe20005000000 */
[----:B0-----:R-:W-:Y:S01]  /*31f20*/  IMAD.IADD R40, R21, 0x1, R74 ;  /* 0x0000000115287824 */ /* 0x001fe200078e024a */
        /* <DEDUP_REMOVED lines=96> */
.L_x_3827:
[----:B------:R-:W-:Y:S05]  /*32530*/  BSYNC B4 ;  /* 0x0000000000047941 */ /* 0x000fea0003800000 */
.L_x_3826:
[----:B------:R-:W-:Y:S01]  /*32540*/  LOP3.LUT R3, RZ, R3, RZ, 0x33, !PT ;  /* 0x00000003ff037212 */ /* 0x000fe200078e33ff */
[----:B------:R-:W-:Y:S06]  /*32550*/  BRA `(.L_x_3828) ;  /* 0x0000000000287947 */ /* 0x000fec0003800000 */
.L_x_3825:
        /* <DEDUP_REMOVED lines=10> */
.L_x_3828:
[----:B------:R-:W-:Y:S05]  /*32600*/  BSYNC B3 ;  /* 0x0000000000037941 */ /* 0x000fea0003800000 */
.L_x_3824:
[----:B------:R-:W-:-:S05]  /*32610*/  IMAD R3, R2, R3, R73 ;  /* 0x0000000302037224 */ /* 0x000fca00078e0249 */
[----:B------:R-:W-:Y:S02]  /*32620*/  VIADDMNMX R7, R3, R2, R7, PT ;  /* 0x0000000203077246 */ /* 0x000fe40003800107 */
[----:B------:R-:W-:-:S07]  /*32630*/  VIMNMX R40, R40, R3, !PT ;  /* 0x0000000328287248 */ /* 0x000fce0007fe0100 */
.L_x_3823:
[----:B------:R-:W-:Y:S05]  /*32640*/  BSYNC B2 ;  /* 0x0000000000027941 */ /* 0x000fea0003800000 */
.L_x_3822:
[----:B------:R-:W2:Y:S01]  /*32650*/  LDL.64 R14, [R0+0x70] ;  /* 0x00007000000e7983 */ /* 0x000ea20000100a00 */
[----:B------:R-:W-:Y:S02]  /*32660*/  R2UR UR4, R4 ;  /* 0x00000000040472ca */ /* 0x000fe400000e0000 */
[----:B------:R-:W-:Y:S02]  /*32670*/  R2UR UR5, R5 ;  /* 0x00000000050572ca */ /* 0x000fe400000e0000 */
[----:B------:R-:W-:Y:S02]  /*32680*/  ISETP.GT.AND P0, PT, R40, 0x1, !P0 ;  /* 0x000000012800780c */ /* 0x000fe40004704270 */
[----:B------:R-:W-:Y:S02]  /*32690*/  ISETP.NE.AND P6, PT, R76, RZ, PT ;  /* 0x000000ff4c00720c */ /* 0x000fe40003fc5270 */
[----:B------:R-:W-:Y:S02]  /*326a0*/  ISETP.LT.OR P0, PT, R7, 0x2, P0 ;  /* 0x000000020700780c */ /* 0x000fe40000701670 */
[----:B------:R-:W-:-:S02]  /*326b0*/  ISETP.GT.AND P1, PT, R40, 0x8, !P1 ;  /* 0x000000082800780c */ /* 0x000fc40004f24270 */
[----:B------:R-:W-:Y:S02]  /*326c0*/  FSEL R76, R27, -INF , !P0 ;  /* 0xff8000001b4c7808 */ /* 0x000fe40004000000 */
[----:B------:R-:W-:Y:S02]  /*326d0*/  ISETP.NE.AND P0, PT, R75, RZ, PT ;  /* 0x000000ff4b00720c */ /* 0x000fe40003f05270 */
[C---:B------:R-:W-:Y:S02]  /*326e0*/  ISETP.LT.OR P1, PT, R7.reuse, 0x9, P1 ;  /* 0x000000090700780c */ /* 0x040fe40000f21670 */
[----:B------:R-:W-:Y:S02]  /*326f0*/  ISETP.GT.AND P0, PT, R40, 0x9, !P0 ;  /* 0x000000092800780c */ /* 0x000fe40004704270 */
[----:B------:R-:W-:Y:S02]  /*32700*/  FSEL R21, R30, -INF , !P1 ;  /* 0xff8000001e157808 */ /* 0x000fe40004800000 */
        /* <DEDUP_REMOVED lines=55> */
[C---:B------:R-:W-:Y:S01]  /*32a80*/  ISETP.GT.AND P0, PT, R40.reuse, RZ, !P6 ;  /* 0x000000ff2800720c */ /* 0x040fe20007704270 */
[----:B--2---:R-:W2:Y:S03]  /*32a90*/  LD.E.64 R2, desc[UR4][R14.64] ;  /* 0x000000040e027980 */ /* 0x004ea6000c101b00 */
[----:B------:R-:W-:Y:S02]  /*32aa0*/  ISETP.LT.OR P0, PT, R7, 0x1, P0 ;  /* 0x000000010700780c */ /* 0x000fe40000701670 */
[----:B------:R-:W-:Y:S01]  /*32ab0*/  ISETP.GT.AND P1, PT, R40, 0x48, !P1 ;  /* 0x000000482800780c */ /* 0x000fe20004f24270 */
[----:B------:R-:W3:Y:S01]  /*32ac0*/  LD.E R35, desc[UR4][R14.64+0x10] ;  /* 0x000010040e237980 */ /* 0x000ee2000c101900 */
[----:B------:R-:W-:-:S02]  /*32ad0*/  FSEL R26, R26, -INF , !P0 ;  /* 0xff8000001a1a7808 */ /* 0x000fc40004000000 */
[----:B------:R-:W-:Y:S02]  /*32ae0*/  ISETP.NE.AND P0, PT, R91, RZ, PT ;  /* 0x000000ff5b00720c */ /* 0x000fe40003f05270 */
[C---:B------:R-:W-:Y:S02]  /*32af0*/  ISETP.GT.AND P2, PT, R40.reuse, 0x49, !P2 ;  /* 0x000000492800780c */ /* 0x040fe40005744270 */
[----:B------:R-:W-:Y:S02]  /*32b00*/  ISETP.GT.AND P0, PT, R40, 0x41, !P0 ;  /* 0x000000412800780c */ /* 0x000fe40004704270 */
[----:B------:R-:W-:Y:S02]  /*32b10*/  ISETP.NE.AND P6, PT, R81, RZ, PT ;  /* 0x000000ff5100720c */ /* 0x000fe40003fc5270 */
[C---:B------:R-:W-:Y:S02]  /*32b20*/  ISETP.LT.OR P0, PT, R7.reuse, 0x42, P0 ;  /* 0x000000420700780c */ /* 0x040fe40000701670 */
[----:B------:R-:W-:-:S02]  /*32b30*/  ISETP.LT.OR P1, PT, R7, 0x49, P1 ;  /* 0x000000490700780c */ /* 0x000fc40000f21670 */
[----:B------:R-:W-:Y:S02]  /*32b40*/  FSEL R59, R59, -INF , !P0 ;  /* 0xff8000003b3b7808 */ /* 0x000fe40004000000 */
[----:B------:R-:W-:Y:S02]  /*32b50*/  ISETP.GT.AND P3, PT, R40, 0x50, !P3 ;  /* 0x000000502800780c */ /* 0x000fe40005f64270 */
[----:B------:R-:W-:Y:S02]  /*32b60*/  ISETP.LT.OR P2, PT, R7, 0x4a, P2 ;  /* 0x0000004a0700780c */ /* 0x000fe40001741670 */
[----:B------:R-:W-:Y:S02]  /*32b70*/  FSEL R62, R62, -INF , !P1 ;  /* 0xff8000003e3e7808 */ /* 0x000fe40004800000 */
[C---:B------:R-:W-:Y:S02]  /*32b80*/  ISETP.GT.AND P4, PT, R40.reuse, 0x51, !P4 ;  /* 0x000000512800780c */ /* 0x040fe40006784270 */
[----:B------:R-:W-:-:S02]  /*32b90*/  ISETP.GT.AND P5, PT, R40, 0x58, !P5 ;  /* 0x000000582800780c */ /* 0x000fc40006fa4270 */
[----:B------:R-:W-:Y:S02]  /*32ba0*/  ISETP.GT.AND P6, PT, R40, 0x59, !P6 ;  /* 0x000000592800780c */ /* 0x000fe400077c4270 */
[----:B------:R-:W-:Y:S02]  /*32bb0*/  ISETP.LT.OR P3, PT, R7, 0x51, P3 ;  /* 0x000000510700780c */ /* 0x000fe40001f61670 */
[----:B------:R-:W-:Y:S02]  /*32bc0*/  FSEL R63, R63, -INF , !P2 ;  /* 0xff8000003f3f7808 */ /* 0x000fe40005000000 */
[C---:B------:R-:W-:Y:S02]  /*32bd0*/  ISETP.LT.OR P4, PT, R7.reuse, 0x52, P4 ;  /* 0x000000520700780c */ /* 0x040fe40002781670 */
[C---:B------:R-:W-:Y:S02]  /*32be0*/  ISETP.LT.OR P5, PT, R7.reuse, 0x59, P5 ;  /* 0x000000590700780c */ /* 0x040fe40002fa1670 */
[----:B------:R-:W-:-:S02]  /*32bf0*/  ISETP.LT.OR P6, PT, R7, 0x5a, P6 ;  /* 0x0000005a0700780c */ /* 0x000fc400037c1670 */
[----:B------:R-:W-:Y:S02]  /*32c00*/  FSEL R66, R66, -INF , !P3 ;  /* 0xff80000042427808 */ /* 0x000fe40005800000 */
[----:B------:R-:W-:Y:S02]  /*32c10*/  FSEL R67, R67, -INF , !P4 ;  /* 0xff80000043437808 */ /* 0x000fe40006000000 */
[----:B------:R-:W-:Y:S02]  /*32c20*/  FSEL R70, R70, -INF , !P5 ;  /* 0xff80000046467808 */ /* 0x000fe40006800000 */
[----:B------:R-:W-:Y:S02]  /*32c30*/  R2UR UR6, R4 ;  /* 0x00000000040672ca */ /* 0x000fe400000e0000 */
        /* <DEDUP_REMOVED lines=52> */
[----:B------:R-:W-:Y:S04]  /*32f80*/  ST.E.64 desc[UR4][R14.64], R8 ;  /* 0x000000080e007985 */ /* 0x000fe8000c101b04 */
[----:B------:R-:W2:Y:S01]  /*32f90*/  LD.E R34, desc[UR6][R14.64+0x4] ;  /* 0x000004060e227980 */ /* 0x000ea2000c101900 */
[----:B0-----:R-:W-:-:S05]  /*32fa0*/  FMNMX.FTZ R7, R8, R7, !PT ;  /* 0x0000000708077209 */ /* 0x001fca0007810000 */
[----:B------:R-:W0:Y:S02]  /*32fb0*/  SHFL.BFLY PT, R30, R7, 0x1, 0x1f ;  /* 0x0c201f00071e7f89 */ /* 0x000e2400000e0000 */
[----:B0-----:R-:W-:Y:S02]  /*32fc0*/  FMNMX.FTZ R31, R7, R30, !PT ;  /* 0x0000001e071f7209 */ /* 0x001fe40007810000 */
[----:B------:R-:W3:Y:S04]  /*32fd0*/  LD.E R30, desc[UR4][R14.64+0x20] ;  /* 0x000020040e1e7980 */ /* 0x000ee8000c101900 */
[----:B------:R-:W-:Y:S04]  /*32fe0*/  ST.E desc[UR4][R14.64], R31 ;  /* 0x0000001f0e007985 */ /* 0x000fe8000c101904 */
[----:B------:R-:W4:Y:S01]  /*32ff0*/  LD.E R38, desc[UR6][R14.64] ;  /* 0x000000060e267980 */ /* 0x000f22000c101900 */
[----:B------:R-:W-:-:S02]  /*33000*/  R2UR UR8, R4 ;  /* 0x00000000040872ca */ /* 0x000fc400000e0000 */
[----:B------:R-:W-:Y:S01]  /*33010*/  R2UR UR9, R5 ;  /* 0x00000000050972ca */ /* 0x000fe200000e0000 */
[----:B--2---:R-:W0:Y:S02]  /*33020*/  SHFL.BFLY PT, R7, R34, 0x2, 0x1f ;  /* 0x0c401f0022077f89 */ /* 0x004e2400000e0000 */
[----:B0-----:R-:W-:-:S05]  /*33030*/  FMNMX.FTZ R7, R7, R34, !PT ;  /* 0x0000002207077209 */ /* 0x001fca0007810000 */
[----:B------:R-:W0:Y:S01]  /*33040*/  SHFL.BFLY PT, R8, R7, 0x1, 0x1f ;  /* 0x0c201f0007087f89 */ /* 0x000e2200000e0000 */
[C---:B----4-:R-:W-:Y:S02]  /*33050*/  FSETP.NEU.FTZ.AND P0, PT, R38.reuse, -INF , PT ;  /* 0xff8000002600780b */ /* 0x050fe40003f1d000 */
[----:B0-----:R-:W-:Y:S02]  /*33060*/  FMNMX.FTZ R9, R7, R8, !PT ;  /* 0x0000000807097209 */ /* 0x001fe40007810000 */
[----:B------:R-:W-:Y:S02]  /*33070*/  FSEL R31, R38, RZ, P0 ;  /* 0x000000ff261f7208 */ /* 0x000fe40000000000 */
[----:B------:R-:W-:-:S03]  /*33080*/  FSETP.NEU.FTZ.AND P0, PT, R9, -INF , PT ;  /* 0xff8000000900780b */ /* 0x000fc60003f1d000 */
[----:B------:R-:W-:Y:S01]  /*33090*/  FADD.FTZ R31, R2, -R31 ;  /* 0x8000001f021f7221 */ /* 0x000fe20000010000 */
[----:B------:R-:W-:-:S03]  /*330a0*/  FSEL R2, R9, RZ, P0 ;  /* 0x000000ff09027208 */ /* 0x000fc60000000000 */
[----:B---3--:R-:W-:Y:S02]  /*330b0*/  FMUL.FTZ R8, R31, R30 ;  /* 0x0000001e1f087220 */ /* 0x008fe40000410000 */
[----:B------:R-:W-:-:S04]  /*330c0*/  FADD.FTZ R3, R3, -R2 ;  /* 0x8000000203037221 */ /* 0x000fc80000010000 */
[----:B------:R-:W-:Y:S01]  /*330d0*/  FMUL.FTZ R30, R30, R3 ;  /* 0x000000031e1e7220 */ /* 0x000fe20000410000 */
[----:B------:R-:W0:Y:S08]  /*330e0*/  MUFU.EX2 R8, R8 ;  /* 0x0000000800087308 */ /* 0x000e300000000800 */
[----:B------:R-:W1:Y:S01]  /*330f0*/  MUFU.EX2 R7, R30 ;  /* 0x0000001e00077308 */ /* 0x000e620000000800 */
[----:B------:R2:W-:Y:S01]  /*33100*/  ST.E desc[UR4][R14.64+0x4], R9 ;  /* 0x000004090e007985 */ /* 0x0005e2000c101904 */
[----:B0-----:R-:W-:Y:S01]  /*33110*/  FMUL.FTZ R35, R8, R35 ;  /* 0x0000002308237220 */ /* 0x001fe20000410000 */
[----:B-1----:R-:W-:-:S04]  /*33120*/  FMUL.FTZ R31, R7, R40 ;  /* 0x00000028071f7220 */ /* 0x002fc80000410000 */
[----:B------:R-:W-:Y:S04]  /*33130*/  ST.E desc[UR6][R14.64+0x10], R35 ;  /* 0x000010230e007985 */ /* 0x000fe8000c101906 */
[----:B------:R0:W-:Y:S04]  /*33140*/  ST.E desc[UR8][R14.64+0x14], R31 ;  /* 0x0000141f0e007985 */ /* 0x0001e8000c101908 */
[----:B------:R-:W3:Y:S04]  /*33150*/  LDL.64 R2, [R0+0x70] ;  /* 0x0000700000027983 */ /* 0x000ee80000100a00 */
[----:B---3--:R-:W0:Y:S04]  /*33160*/  LD.E R78, desc[UR6][R2.64+0x20] ;  /* 0x00002006024e7980 */ /* 0x008e28000c101900 */
[----:B------:R-:W0:Y:S04]  /*33170*/  LD.E R39, desc[UR4][R2.64] ;  /* 0x0000000402277980 */ /* 0x000e28000c101900 */
[----:B------:R-:W3:Y:S04]  /*33180*/  LD.E R79, desc[UR4][R2.64+0x4] ;  /* 0x00000404024f7980 */ /* 0x000ee8000c101900 */
[----:B------:R-:W4:Y:S04]  /*33190*/  LD.E R77, desc[UR4][R2.64+0x10] ;  /* 0x00001004024d7980 */ /* 0x000f28000c101900 */
[----:B--2---:R-:W2:Y:S01]  /*331a0*/  LD.E R9, desc[UR6][R2.64+0x14] ;  /* 0x0000140602097980 */ /* 0x004ea2000c101900 */
[C---:B0-----:R-:W-:Y:S01]  /*331b0*/  FMUL.FTZ R14, R39.reuse, R78 ;  /* 0x0000004e270e7220 */ /* 0x041fe20000410000 */
[----:B------:R-:W-:-:S04]  /*331c0*/  FSETP.NEU.FTZ.AND P0, PT, R39, -INF , PT ;  /* 0xff8000002700780b */ /* 0x000fc80003f1d000 */
[----:B------:R-:W-:Y:S02]  /*331d0*/  FSEL R15, R14, RZ, P0 ;  /* 0x000000ff0e0f7208 */ /* 0x000fe40000000000 */
[----:B---3--:R-:W-:-:S03]  /*331e0*/  FSETP.NEU.FTZ.AND P0, PT, R79, -INF , PT ;  /* 0xff8000004f00780b */ /* 0x008fc60003f1d000 */
[----:B------:R-:W-:Y:S01]  /*331f0*/  FFMA.FTZ R158, R45, R78, -R15 ;  /* 0x0000004e2d9e7223 */ /* 0x000fe2000001080f */
[----:B------:R-:W-:-:S05]  /*33200*/  FMUL.FTZ R45, R78, R79 ;  /* 0x0000004f4e2d7220 */ /* 0x000fca0000410000 */
[----:B------:R-:W-:Y:S01]  /*33210*/  FSEL R45, R45, RZ, P0 ;  /* 0x000000ff2d2d7208 */ /* 0x000fe20000000000 */
[----:B------:R-:W-:-:S04]  /*33220*/  FFMA.FTZ R172, R41, R78, -R15 ;  /* 0x0000004e29ac7223 */ /* 0x000fc8000001080f */
[-C--:B------:R-:W-:Y:S01]  /*33230*/  FFMA.FTZ R30, R26, R78.reuse, -R45 ;  /* 0x0000004e1a1e7223 */ /* 0x080fe2000001082d */
[-C--:B------:R-:W-:Y:S01]  /*33240*/  FFMA.FTZ R42, R25, R78.reuse, -R15 ;  /* 0x0000004e192a7223 */ /* 0x080fe2000001080f */
[-C--:B------:R-:W-:Y:S01]  /*33250*/  FFMA.FTZ R173, R76, R78.reuse, -R45 ;  /* 0x0000004e4cad7223 */ /* 0x080fe2000001082d */
[----:B------:R-:W4:Y:S01]  /*33260*/  MUFU.EX2 R172, R172 ;  /* 0x000000ac00ac7308 */ /* 0x000f220000000800 */
[-CC-:B------:R-:W-:Y:S01]  /*33270*/  FFMA.FTZ R174, R29, R78.reuse, -R15.reuse ;  /* 0x0000004e1dae7223 */ /* 0x180fe2000001080f */
[-C--:B------:R-:W-:Y:S01]  /*33280*/  FFMA.FTZ R41, R28, R78.reuse, -R15 ;  /* 0x0000004e1c297223 */ /* 0x080fe2000001080f */
[----:B------:R-:W-:-:S05]  /*33290*/  FFMA.FTZ R29, R21, R78, -R45 ;  /* 0x0000004e151d7223 */ /* 0x000fca000001082d */
[----:B------:R-:W2:Y:S01]  /*332a0*/  MUFU.EX2 R30, R30 ;  /* 0x0000001e001e7308 */ /* 0x000ea20000000800 */
[-C--:B------:R-:W-:Y:S01]  /*332b0*/  FFMA.FTZ R175, R75, R78.reuse, -R45 ;  /* 0x0000004e4baf7223 */ /* 0x080fe2000001082d */
[----:B------:R-:W-:-:S06]  /*332c0*/  FFMA.FTZ R40, R32, R78, -R15 ;  /* 0x0000004e20287223 */ /* 0x000fcc000001080f */
[----:B------:R-:W0:Y:S01]  /*332d0*/  MUFU.EX2 R42, R42 ;  /* 0x0000002a002a7308 */ /* 0x000e220000000800 */
[----:B------:R-:W-:-:S07]  /*332e0*/  FFMA.FTZ R28, R27, R78, -R45 ;  /* 0x0000004e1b1c7223 */ /* 0x000fce000001082d */
[----:B------:R-:W1:Y:S01]  /*332f0*/  MUFU.EX2 R173, R173 ;  /* 0x000000ad00ad7308 */ /* 0x000e620000000800 */
[-C--:B------:R-:W-:Y:S01]  /*33300*/  FFMA.FTZ R152, R33, R78.reuse, -R15 ;  /* 0x0000004e21987223 */ /* 0x080fe2000001080f */
[----:B------:R-:W-:-:S06]  /*33310*/  FFMA.FTZ R153, R74, R78, -R45 ;  /* 0x0000004e4a997223 */ /* 0x000fcc000001082d */
[----:B------:R-:W3:Y:S08]  /*33320*/  MUFU.EX2 R41, R41 ;  /* 0x0000002900297308 */ /* 0x000ef00000000800 */
[----:B------:R-:W3:Y:S01]  /*33330*/  MUFU.EX2 R29, R29 ;  /* 0x0000001d001d7308 */ /* 0x000ee20000000800 */
[----:B----4-:R-:W-:Y:S01]  /*33340*/  FADD.FTZ R77, R172, R77 ;  /* 0x0000004dac4d7221 */ /* 0x010fe20000010000 */
[----:B--2---:R-:W-:-:S06]  /*33350*/  FADD.FTZ R14, R30, R9 ;  /* 0x000000091e0e7221 */ /* 0x004fcc0000010000 */
[----:B------:R-:W2:Y:S01]  /*33360*/  MUFU.EX2 R174, R174 ;  /* 0x000000ae00ae7308 */ /* 0x000ea20000000800 */
[-C--:B------:R-:W-:Y:S01]  /*33370*/  FFMA.FTZ R39, R36, R78.reuse, -R15 ;  /* 0x0000004e24277223 */ /* 0x080fe2000001080f */
[----:B------:R-:W-:-:S06]  /*33380*/  FFMA.FTZ R27, R24, R78, -R45 ;  /* 0x0000004e181b7223 */ /* 0x000fcc000001082d */
[----:B------:R-:W4:Y:S01]  /*33390*/  MUFU.EX2 R175, R175 ;  /* 0x000000af00af7308 */ /* 0x000f220000000800 */
[----:B------:R-:W-:Y:S01]  /*333a0*/  FFMA.FTZ R156, R20, R78, -R15 ;  /* 0x0000004e149c7223 */ /* 0x000fe2000001080f */
[----:B0-----:R-:W-:Y:S01]  /*333b0*/  FADD.FTZ R20, R42, R77 ;  /* 0x0000004d2a147221 */ /* 0x001fe20000010000 */
[----:B-1----:R-:W-:-:S05]  /*333c0*/  FADD.FTZ R14, R173, R14 ;  /* 0x0000000ead0e7221 */ /* 0x002fca0000010000 */
[----:B------:R-:W0:Y:S01]  /*333d0*/  MUFU.EX2 R40, R40 ;  /* 0x0000002800287308 */ /* 0x000e220000000800 */
[-C--:B------:R-:W-:Y:S01]  /*333e0*/  FFMA.FTZ R154, R37, R78.reuse, -R15 ;  /* 0x0000004e259a7223 */ /* 0x080fe2000001080f */
[----:B------:R-:W-:-:S06]  /*333f0*/  FFMA.FTZ R155, R73, R78, -R45 ;  /* 0x0000004e499b7223 */ /* 0x000fcc000001082d */
[----:B------:R-:W1:Y:S01]  /*33400*/  MUFU.EX2 R28, R28 ;  /* 0x0000001c001c7308 */ /* 0x000e620000000800 */
[----:B---3--:R-:W-:Y:S01]  /*33410*/  FADD.FTZ R9, R41, R20 ;  /* 0x0000001429097221 */ /* 0x008fe20000010000 */
[----:B------:R-:W-:-:S06]  /*33420*/  FADD.FTZ R14, R29, R14 ;  /* 0x0000000e1d0e7221 */ /* 0x000fcc0000010000 */
[----:B------:R-:W3:Y:S01]  /*33430*/  MUFU.EX2 R152, R152 ;  /* 0x0000009800987308 */ /* 0x000ee20000000800 */
[-C--:B------:R-:W-:Y:S01]  /*33440*/  FFMA.FTZ R38, R13, R78.reuse, -R15 ;  /* 0x0000004e0d267223 */ /* 0x080fe2000001080f */
[----:B------:R-:W-:-:S06]  /*33450*/  FFMA.FTZ R26, R72, R78, -R45 ;  /* 0x0000004e481a7223 */ /* 0x000fcc000001082d */
[----:B------:R-:W3:Y:S01]  /*33460*/  MUFU.EX2 R153, R153 ;  /* 0x0000009900997308 */ /* 0x000ee20000000800 */
[----:B--2---:R-:W-:Y:S01]  /*33470*/  FADD.FTZ R9, R174, R9 ;  /* 0x00000009ae097221 */ /* 0x004fe20000010000 */
[----:B----4-:R-:W-:-:S06]  /*33480*/  FADD.FTZ R13, R175, R14 ;  /* 0x0000000eaf0d7221 */ /* 0x010fcc0000010000 */
[----:B------:R-:W2:Y:S01]  /*33490*/  MUFU.EX2 R39, R39 ;  /* 0x0000002700277308 */ /* 0x000ea20000000800 */
[----:B------:R-:W-:-:S07]  /*334a0*/  FFMA.FTZ R157, R43, R78, -R45 ;  /* 0x0000004e2b9d7223 */ /* 0x000fce000001082d */
[----:B------:R-:W4:Y:S01]  /*334b0*/  MUFU.EX2 R27, R27 ;  /* 0x0000001b001b7308 */ /* 0x000f220000000800 */
[----:B0-----:R-:W-:Y:S01]  /*334c0*/  FADD.FTZ R9, R40, R9 ;  /* 0x0000000928097221 */ /* 0x001fe20000010000 */
[----:B-1----:R-:W-:-:S06]  /*334d0*/  FADD.FTZ R14, R28, R13 ;  /* 0x0000000d1c0e7221 */ /* 0x002fcc0000010000 */
[----:B------:R-:W0:Y:S01]  /*334e0*/  MUFU.EX2 R154, R154 ;  /* 0x0000009a009a7308 */ /* 0x000e220000000800 */
[-C--:B------:R-:W-:Y:S01]  /*334f0*/  FFMA.FTZ R37, R44, R78.reuse, -R15 ;  /* 0x0000004e2c257223 */ /* 0x080fe2000001080f */
[----:B------:R-:W-:-:S06]  /*33500*/  FFMA.FTZ R25, R46, R78, -R45 ;  /* 0x0000004e2e197223 */ /* 0x000fcc000001082d */
[----:B------:R-:W1:Y:S01]  /*33510*/  MUFU.EX2 R155, R155 ;  /* 0x0000009b009b7308 */ /* 0x000e620000000800 */
[----:B---3--:R-:W-:Y:S01]  /*33520*/  FADD.FTZ R44, R152, R9 ;  /* 0x00000009982c7221 */ /* 0x008fe20000010000 */
[----:B------:R-:W-:-:S06]  /*33530*/  FADD.FTZ R14, R153, R14 ;  /* 0x0000000e990e7221 */ /* 0x000fcc0000010000 */
[----:B------:R-:W3:Y:S01]  /*33540*/  MUFU.EX2 R38, R38 ;  /* 0x0000002600267308 */ /* 0x000ee20000000800 */
[----:B------:R-:W-:-:S07]  /*33550*/  FFMA.FTZ R159, R47, R78, -R45 ;  /* 0x0000004e2f9f7223 */ /* 0x000fce000001082d */
[----:B------:R-:W3:Y:S01]  /*33560*/  MUFU.EX2 R26, R26 ;  /* 0x0000001a001a7308 */ /* 0x000ee20000000800 */
[----:B--2---:R-:W-:Y:S01]  /*33570*/  FADD.FTZ R9, R39, R44 ;  /* 0x0000002c27097221 */ /* 0x004fe20000010000 */
[----:B----4-:R-:W-:-:S06]  /*33580*/  FADD.FTZ R14, R27, R14 ;  /* 0x0000000e1b0e7221 */ /* 0x010fcc0000010000 */
[----:B------:R-:W2:Y:S01]  /*33590*/  MUFU.EX2 R156, R156 ;  /* 0x0000009c009c7308 */ /* 0x000ea20000000800 */
[-C--:B------:R-:W-:Y:S01]  /*335a0*/  FFMA.FTZ R36, R48, R78.reuse, -R15 ;  /* 0x0000004e30247223 */ /* 0x080fe2000001080f */
[----:B------:R-:W-:-:S06]  /*335b0*/  FFMA.FTZ R24, R50, R78, -R45 ;  /* 0x0000004e32187223 */ /* 0x000fcc000001082d */
        /* <DEDUP_REMOVED lines=31> */
[-CC-:B------:R-:W-:Y:S01]  /*337b0*/  FFMA.FTZ R33, R60, R78.reuse, -R15.reuse ;  /* 0x0000004e3c217223 */ /* 0x180fe2000001080f */
[-CC-:B------:R-:W-:Y:S01]  /*337c0*/  FFMA.FTZ R166, R61, R78.reuse, -R15.reuse ;  /* 0x0000004e3da67223 */ /* 0x180fe2000001080f */
[----:B------:R-:W-:-:S05]  /*337d0*/  FFMA.FTZ R32, R64, R78, -R15 ;  /* 0x0000004e40207223 */ /* 0x000fca000001080f */
[----:B------:R-:W3:Y:S01]  /*337e0*/  MUFU.EX2 R162, R162 ;  /* 0x000000a200a27308 */ /* 0x000ee20000000800 */
[-CC-:B------:R-:W-:Y:S01]  /*337f0*/  FFMA.FTZ R168, R65, R78.reuse, -R15.reuse ;  /* 0x0000004e41a87223 */ /* 0x180fe2000001080f */
[-CC-:B------:R-:W-:Y:S01]  /*33800*/  FFMA.FTZ R31, R68, R78.reuse, -R15.reuse ;  /* 0x0000004e441f7223 */ /* 0x180fe2000001080f */
[----:B------:R-:W-:-:S05]  /*33810*/  FFMA.FTZ R170, R69, R78, -R15 ;  /* 0x0000004e45aa7223 */ /* 0x000fca000001080f */
[----:B------:R-:W3:Y:S01]  /*33820*/  MUFU.EX2 R163, R163 ;  /* 0x000000a300a37308 */ /* 0x000ee20000000800 */
[----:B--2---:R-:W-:Y:S01]  /*33830*/  FADD.FTZ R9, R36, R9 ;  /* 0x0000000924097221 */ /* 0x004fe20000010000 */
[----:B----4-:R-:W-:Y:S01]  /*33840*/  FADD.FTZ R44, R24, R13 ;  /* 0x0000000d182c7221 */ /* 0x010fe20000010000 */
[----:B------:R-:W-:-:S05]  /*33850*/  FFMA.FTZ R15, R62, R78, -R45 ;  /* 0x0000004e3e0f7223 */ /* 0x000fca000001082d */
[----:B------:R-:W2:Y:S01]  /*33860*/  MUFU.EX2 R34, R34 ;  /* 0x0000002200227308 */ /* 0x000ea20000000800 */
[----:B0-----:R-:W-:Y:S01]  /*33870*/  FADD.FTZ R46, R160, R9 ;  /* 0x00000009a02e7221 */ /* 0x001fe20000010000 */
[----:B-1----:R-:W-:-:S06]  /*33880*/  FADD.FTZ R44, R161, R44 ;  /* 0x0000002ca12c7221 */ /* 0x002fcc0000010000 */
[----:B------:R-:W0:Y:S01]  /*33890*/  MUFU.EX2 R20, R20 ;  /* 0x0000001400147308 */ /* 0x000e220000000800 */
[----:B------:R-:W-:Y:S01]  /*338a0*/  FFMA.FTZ R167, R63, R78, -R45 ;  /* 0x0000004e3fa77223 */ /* 0x000fe2000001082d */
[----:B---3--:R-:W-:Y:S01]  /*338b0*/  FADD.FTZ R9, R35, R46 ;  /* 0x0000002e23097221 */ /* 0x008fe20000010000 */
[----:B------:R-:W-:-:S05]  /*338c0*/  FADD.FTZ R44, R21, R44 ;  /* 0x0000002c152c7221 */ /* 0x000fca0000010000 */
[----:B------:R-:W1:Y:S01]  /*338d0*/  MUFU.EX2 R164, R164 ;  /* 0x000000a400a47308 */ /* 0x000e620000000800 */
[----:B------:R-:W-:-:S07]  /*338e0*/  FFMA.FTZ R14, R66, R78, -R45 ;  /* 0x0000004e420e7223 */ /* 0x000fce000001082d */
[----:B------:R-:W3:Y:S01]  /*338f0*/  MUFU.EX2 R165, R165 ;  /* 0x000000a500a57308 */ /* 0x000ee20000000800 */
[----:B------:R-:W-:Y:S01]  /*33900*/  FADD.FTZ R9, R162, R9 ;  /* 0x00000009a2097221 */ /* 0x000fe20000010000 */
[----:B------:R-:W-:-:S06]  /*33910*/  FADD.FTZ R43, R163, R44 ;  /* 0x0000002ca32b7221 */ /* 0x000fcc0000010000 */
[----:B------:R-:W4:Y:S01]  /*33920*/  MUFU.EX2 R33, R33 ;  /* 0x0000002100217308 */ /* 0x000f220000000800 */
[----:B------:R-:W-:-:S07]  /*33930*/  FFMA.FTZ R169, R67, R78, -R45 ;  /* 0x0000004e43a97223 */ /* 0x000fce000001082d */
[----:B------:R-:W4:Y:S01]  /*33940*/  MUFU.EX2 R15, R15 ;  /* 0x0000000f000f7308 */ /* 0x000f220000000800 */
[----:B--2---:R-:W-:Y:S01]  /*33950*/  FADD.FTZ R9, R34, R9 ;  /* 0x0000000922097221 */ /* 0x004fe20000010000 */
[----:B0-----:R-:W-:-:S06]  /*33960*/  FADD.FTZ R44, R20, R43 ;  /* 0x0000002b142c7221 */ /* 0x001fcc0000010000 */
[----:B------:R-:W0:Y:S01]  /*33970*/  MUFU.EX2 R166, R166 ;  /* 0x000000a600a67308 */ /* 0x000e220000000800 */
[----:B------:R-:W-:-:S07]  /*33980*/  FFMA.FTZ R13, R70, R78, -R45 ;  /* 0x0000004e460d7223 */ /* 0x000fce000001082d */
[----:B------:R-:W2:Y:S01]  /*33990*/  MUFU.EX2 R167, R167 ;  /* 0x000000a700a77308 */ /* 0x000ea20000000800 */
[----:B-1----:R-:W-:Y:S01]  /*339a0*/  FADD.FTZ R46, R164, R9 ;  /* 0x00000009a42e7221 */ /* 0x002fe20000010000 */
[----:B---3--:R-:W-:-:S06]  /*339b0*/  FADD.FTZ R44, R165, R44 ;  /* 0x0000002ca52c7221 */ /* 0x008fcc0000010000 */
[----:B------:R-:W1:Y:S01]  /*339c0*/  MUFU.EX2 R32, R32 ;  /* 0x0000002000207308 */ /* 0x000e620000000800 */
[----:B------:R-:W-:-:S07]  /*339d0*/  FFMA.FTZ R171, R71, R78, -R45 ;  /* 0x0000004e47ab7223 */ /* 0x000fce000001082d */
[----:B------:R-:W3:Y:S01]  /*339e0*/  MUFU.EX2 R14, R14 ;  /* 0x0000000e000e7308 */ /* 0x000ee20000000800 */
[----:B----4-:R-:W-:Y:S01]  /*339f0*/  FADD.FTZ R9, R33, R46 ;  /* 0x0000002e21097221 */ /* 0x010fe20000010000 */
[----:B------:R-:W-:-:S06]  /*33a00*/  FADD.FTZ R44, R15, R44 ;  /* 0x0000002c0f2c7221 */ /* 0x000fcc0000010000 */
[----:B------:R-:W4:Y:S08]  /*33a10*/  MUFU.EX2 R168, R168 ;  /* 0x000000a800a87308 */ /* 0x000f300000000800 */
        /* <DEDUP_REMOVED lines=10> */
[----:B------:R-:W-:-:S03]  /*33ac0*/  FADD.FTZ R44, R169, R44 ;  /* 0x0000002ca92c7221 */ /* 0x000fc60000010000 */
[----:B0-----:R-:W-:Y:S01]  /*33ad0*/  FADD.FTZ R9, R31, R46 ;  /* 0x0000002e1f097221 */ /* 0x001fe20000010000 */
[----:B--2---:R-:W-:-:S03]  /*33ae0*/  FADD.FTZ R44, R13, R44 ;  /* 0x0000002c0d2c7221 */ /* 0x004fc60000010000 */
[----:B-1----:R-:W-:Y:S01]  /*33af0*/  FADD.FTZ R9, R170, R9 ;  /* 0x00000009aa097221 */ /* 0x002fe20000010000 */
[----:B---3--:R-:W-:-:S04]  /*33b00*/  FADD.FTZ R43, R171, R44 ;  /* 0x0000002cab2b7221 */ /* 0x008fc80000010000 */
[----:B------:R-:W-:Y:S04]  /*33b10*/  ST.E desc[UR4][R2.64+0x10], R9 ;  /* 0x0000100902007985 */ /* 0x000fe8000c101904 */
[----:B------:R0:W-:Y:S04]  /*33b20*/  ST.E desc[UR6][R2.64+0x14], R43 ;  /* 0x0000142b02007985 */ /* 0x0001e8000c101906 */
[----:B0-----:R-:W2:Y:S01]  /*33b30*/  LDL.64 R2, [R0+0x80] ;  /* 0x0000800000027983 */ /* 0x001ea20000100a00 */
        /* <DEDUP_REMOVED lines=94> */
[----:B------:R-:W2:Y:S01]  /*34120*/  LD.E R95, desc[UR22][R2.64+0x5c] ;  /* 0x00005c16025f7980 */ /* 0x000ea2000c101900 */
[----:B---3--:R-:W-:-:S03]  /*34130*/  FMUL.FTZ R91, R8, R91 ;  /* 0x0000005b085b7220 */ /* 0x008fc60000410000 */
[----:B------:R0:W-:Y:S01]  /*34140*/  ST.E desc[UR10][R2.64+0x60], R93 ;  /* 0x0000605d02007985 */ /* 0x0001e2000c10190a */
[----:B----4-:R-:W-:-:S03]  /*34150*/  FMUL.FTZ R87, R8, R87 ;  /* 0x0000005708577220 */ /* 0x010fc60000410000 */
[----:B------:R1:W-:Y:S01]  /*34160*/  ST.E desc[UR8][R2.64+0x54], R91 ;  /* 0x0000545b02007985 */ /* 0x0003e2000c101908 */
[----:B------:R-:W-:-:S03]  /*34170*/  FMUL.FTZ R89, R8, R89 ;  /* 0x0000005908597220 */ /* 0x000fc60000410000 */
[----:B------:R-:W3:Y:S04]  /*34180*/  LD.E R92, desc[UR14][R2.64+0x6c] ;  /* 0x00006c0e025c7980 */ /* 0x000ee8000c101900 */
[----:B0-----:R-:W4:Y:S01]  /*34190*/  LD.E R93, desc[UR12][R2.64+0x68] ;  /* 0x0000680c025d7980 */ /* 0x001f22000c101900 */
[C---:B------:R-:W-:Y:S01]  /*341a0*/  FMUL.FTZ R85, R8.reuse, R85 ;  /* 0x0000005508557220 */ /* 0x040fe20000410000 */
[C---:B------:R-:W-:Y:S02]  /*341b0*/  FMUL.FTZ R81, R8.reuse, R81 ;  /* 0x0000005108517220 */ /* 0x040fe40000410000 */
[----:B------:R0:W-:Y:S04]  /*341c0*/  ST.E desc[UR4][R2.64+0x44], R87 ;  /* 0x0000445702007985 */ /* 0x0001e8000c101904 */
[----:B-1----:R-:W3:Y:S01]  /*341d0*/  LD.E R91, desc[UR24][R2.64+0x78] ;  /* 0x00007818025b7980 */ /* 0x002ee2000c101900 */
[----:B------:R-:W-:-:S03]  /*341e0*/  FMUL.FTZ R83, R8, R83 ;  /* 0x0000005308537220 */ /* 0x000fc60000410000 */
[----:B------:R1:W-:Y:S04]  /*341f0*/  ST.E desc[UR6][R2.64+0x50], R89 ;  /* 0x0000505902007985 */ /* 0x0003e8000c101906 */
[----:B0-----:R-:W3:Y:S04]  /*34200*/  LD.E R87, desc[UR26][R2.64+0x7c] ;  /* 0x00007c1a02577980 */ /* 0x001ee8000c101900 */
[----:B------:R-:W3:Y:S01]  /*34210*/  LD.E R90, desc[UR16][R2.64+0x88] ;  /* 0x00008810025a7980 */ /* 0x000ee2000c101900 */
[----:B------:R-:W-:-:S03]  /*34220*/  FMUL.FTZ R79, R8, R79 ;  /* 0x0000004f084f7220 */ /* 0x000fc60000410000 */
[----:B-1----:R-:W3:Y:S04]  /*34230*/  LD.E R89, desc[UR18][R2.64+0x8c] ;  /* 0x00008c1202597980 */ /* 0x002ee8000c101900 */
[----:B------:R-:W3:Y:S04]  /*34240*/  LD.E R88, desc[UR20][R2.64+0x98] ;  /* 0x0000981402587980 */ /* 0x000ee8000c101900 */
[----:B------:R0:W-:Y:S04]  /*34250*/  ST.E desc[UR8][R2.64+0x40], R85 ;  /* 0x0000405502007985 */ /* 0x0001e8000c101908 */
[----:B------:R-:W3:Y:S01]  /*34260*/  LD.E R86, desc[UR6][R2.64+0x9c] ;  /* 0x00009c0602567980 */ /* 0x000ee2000c101900 */
[----:B------:R-:W-:-:S03]  /*34270*/  FMUL.FTZ R75, R8, R75 ;  /* 0x0000004b084b7220 */ /* 0x000fc60000410000 */
[----:B------:R1:W-:Y:S04]  /*34280*/  ST.E desc[UR4][R2.64+0x30], R81 ;  /* 0x0000305102007985 */ /* 0x0003e8000c101904 */
[----:B0-----:R-:W3:Y:S01]  /*34290*/  LD.E R85, desc[UR10][R2.64+0xa8] ;  /* 0x0000a80a02557980 */ /* 0x001ee2000c101900 */
[----:B------:R-:W-:-:S03]  /*342a0*/  FMUL.FTZ R77, R8, R77 ;  /* 0x0000004d084d7220 */ /* 0x000fc60000410000 */
[----:B------:R0:W-:Y:S04]  /*342b0*/  ST.E desc[UR6][R2.64+0x34], R83 ;  /* 0x0000345302007985 */ /* 0x0001e8000c101906 */
[----:B-1----:R-:W3:Y:S04]  /*342c0*/  LD.E R81, desc[UR12][R2.64+0xac] ;  /* 0x0000ac0c02517980 */ /* 0x002ee8000c101900 */
[----:B------:R-:W3:Y:S04]  /*342d0*/  LD.E R84, desc[UR14][R2.64+0xb8] ;  /* 0x0000b80e02547980 */ /* 0x000ee8000c101900 */
[----:B0-----:R-:W3:Y:S04]  /*342e0*/  LD.E R83, desc[UR16][R2.64+0xbc] ;  /* 0x0000bc1002537980 */ /* 0x001ee8000c101900 */
[----:B------:R-:W3:Y:S01]  /*342f0*/  LD.E R82, desc[UR18][R2.64+0xc8] ;  /* 0x0000c81202527980 */ /* 0x000ee2000c101900 */
[----:B------:R-:W-:-:S03]  /*34300*/  FMUL.FTZ R73, R8, R73 ;  /* 0x0000004908497220 */ /* 0x000fc60000410000 */
[----:B------:R0:W-:Y:S04]  /*34310*/  ST.E desc[UR10][R2.64+0x24], R79 ;  /* 0x0000244f02007985 */ /* 0x0001e8000c10190a */
[----:B------:R-:W3:Y:S01]  /*34320*/  LD.E R80, desc[UR20][R2.64+0xcc] ;  /* 0x0000cc1402507980 */ /* 0x000ee2000c101900 */
[----:B------:R-:W-:-:S03]  /*34330*/  FMUL.FTZ R71, R8, R71 ;  /* 0x0000004708477220 */ /* 0x000fc60000410000 */
[----:B------:R1:W-:Y:S04]  /*34340*/  ST.E desc[UR6][R2.64+0x14], R75 ;  /* 0x0000144b02007985 */ /* 0x0003e8000c101906 */
[----:B0-----:R-:W3:Y:S04]  /*34350*/  LD.E R79, desc[UR22][R2.64+0xd8] ;  /* 0x0000d816024f7980 */ /* 0x001ee8000c101900 */
[----:B------:R-:W3:Y:S01]  /*34360*/  LD.E R78, desc[UR24][R2.64+0xdc] ;  /* 0x0000dc18024e7980 */ /* 0x000ee2000c101900 */
[----:B------:R-:W-:-:S03]  /*34370*/  FMUL.FTZ R69, R8, R69 ;  /* 0x0000004508457220 */ /* 0x000fc60000410000 */
[----:B------:R0:W-:Y:S04]  /*34380*/  ST.E desc[UR8][R2.64+0x20], R77 ;  /* 0x0000204d02007985 */ /* 0x0001e8000c101908 */
[----:B-1----:R-:W3:Y:S04]  /*34390*/  LD.E R75, desc[UR10][R2.64+0xe8] ;  /* 0x0000e80a024b7980 */ /* 0x002ee8000c101900 */
[----:B------:R-:W3:Y:S04]  /*343a0*/  LD.E R76, desc[UR14][R2.64+0xf8] ;  /* 0x0000f80e024c7980 */ /* 0x000ee8000c101900 */
[----:B0-----:R-:W3:Y:S01]  /*343b0*/  LD.E R77, desc[UR12][R2.64+0xec] ;  /* 0x0000ec0c024d7980 */ /* 0x001ee2000c101900 */
[----:B------:R-:W-:-:S03]  /*343c0*/  FMUL.FTZ R65, R8, R65 ;  /* 0x0000004108417220 */ /* 0x000fc60000410000 */
[----:B------:R-:W3:Y:S01]  /*343d0*/  LD.E R74, desc[UR16][R2.64+0xfc] ;  /* 0x0000fc10024a7980 */ /* 0x000ee2000c101900 */
[----:B------:R-:W-:-:S03]  /*343e0*/  FMUL.FTZ R67, R8, R67 ;  /* 0x0000004308437220 */ /* 0x000fc60000410000 */
[----:B------:R0:W-:Y:S04]  /*343f0*/  ST.E desc[UR4][R2.64+0x10], R73 ;  /* 0x0000104902007985 */ /* 0x0001e8000c101904 */
[----:B------:R-:W3:Y:S04]  /*34400*/  LD.E R72, desc[UR18][R2.64+0x108] ;  /* 0x0001081202487980 */ /* 0x000ee8000c101900 */
[----:B------:R1:W-:Y:S04]  /*34410*/  ST.E desc[UR6][R2.64+0x4], R71 ;  /* 0x0000044702007985 */ /* 0x0003e8000c101906 */
[----:B0-----:R-:W3:Y:S01]  /*34420*/  LD.E R73, desc[UR20][R2.64+0x10c] ;  /* 0x00010c1402497980 */ /* 0x001ee2000c101900 */
[----:B------:R-:W-:-:S03]  /*34430*/  FMUL.FTZ R63, R8, R63 ;  /* 0x0000003f083f7220 */ /* 0x000fc60000410000 */
[----:B------:R0:W-:Y:S04]  /*34440*/  ST.E desc[UR4][R2.64], R69 ;  /* 0x0000004502007985 */ /* 0x0001e8000c101904 */
[----:B-1----:R-:W3:Y:S04]  /*34450*/  LD.E R71, desc[UR12][R2.64+0x118] ;  /* 0x0001180c02477980 */ /* 0x002ee8000c101900 */
[----:B------:R-:W3:Y:S04]  /*34460*/  LD.E R70, desc[UR22][R2.64+0x128] ;  /* 0x0001281602467980 */ /* 0x000ee8000c101900 */
[----:B0-----:R-:W3:Y:S01]  /*34470*/  LD.E R69, desc[UR14][R2.64+0x11c] ;  /* 0x00011c0e02457980 */ /* 0x001ee2000c101900 */
[----:B------:R-:W-:-:S03]  /*34480*/  FMUL.FTZ R61, R8, R61 ;  /* 0x0000003d083d7220 */ /* 0x000fc60000410000 */
[----:B------:R0:W-:Y:S04]  /*34490*/  ST.E desc[UR8][R2.64+0x74], R65 ;  /* 0x0000744102007985 */ /* 0x0001e8000c101908 */
[----:B------:R-:W3:Y:S04]  /*344a0*/  LD.E R68, desc[UR16][R2.64+0x12c] ;  /* 0x00012c1002447980 */ /* 0x000ee8000c101900 */
[----:B------:R1:W-:Y:S04]  /*344b0*/  ST.E desc[UR10][R2.64+0x80], R67 ;  /* 0x0000804302007985 */ /* 0x0003e8000c10190a */
[----:B0-----:R-:W3:Y:S01]  /*344c0*/  LD.E R65, desc[UR18][R2.64+0x138] ;  /* 0x0001381202417980 */ /* 0x001ee2000c101900 */
[----:B------:R-:W-:-:S03]  /*344d0*/  FMUL.FTZ R59, R8, R59 ;  /* 0x0000003b083b7220 */ /* 0x000fc60000410000 */
[----:B------:R-:W3:Y:S04]  /*344e0*/  LD.E R66, desc[UR24][R2.64+0x148] ;  /* 0x0001481802427980 */ /* 0x000ee8000c101900 */
[----:B-1----:R-:W3:Y:S04]  /*344f0*/  LD.E R67, desc[UR20][R2.64+0x13c] ;  /* 0x00013c1402437980 */ /* 0x002ee8000c101900 */
[----:B------:R0:W-:Y:S04]  /*34500*/  ST.E desc[UR6][R2.64+0x70], R63 ;  /* 0x0000703f02007985 */ /* 0x0001e8000c101906 */
[----:B------:R-:W3:Y:S01]  /*34510*/  LD.E R64, desc[UR6][R2.64+0x14c] ;  /* 0x00014c0602407980 */ /* 0x000ee2000c101900 */
[----:B------:R-:W-:-:S03]  /*34520*/  FMUL.FTZ R57, R8, R57 ;  /* 0x0000003908397220 */ /* 0x000fc60000410000 */
[----:B------:R-:W3:Y:S04]  /*34530*/  LD.E R62, desc[UR12][R2.64+0x15c] ;  /* 0x00015c0c023e7980 */ /* 0x000ee8000c101900 */
[----:B0-----:R-:W3:Y:S04]  /*34540*/  LD.E R63, desc[UR8][R2.64+0x158] ;  /* 0x00015808023f7980 */ /* 0x001ee8000c101900 */
[----:B------:R0:W-:Y:S04]  /*34550*/  ST.E desc[UR4][R2.64+0x64], R61 ;  /* 0x0000643d02007985 */ /* 0x0001e8000c101904 */
[----:B------:R-:W3:Y:S01]  /*34560*/  LD.E R58, desc[UR14][R2.64+0x168] ;  /* 0x0001680e023a7980 */ /* 0x000ee2000c101900 */
[----:B------:R-:W-:-:S03]  /*34570*/  FMUL.FTZ R55, R8, R55 ;  /* 0x0000003708377220 */ /* 0x000fc60000410000 */
[----:B------:R1:W-:Y:S04]  /*34580*/  ST.E desc[UR4][R2.64+0x84], R59 ;  /* 0x0000843b02007985 */ /* 0x0003e8000c101904 */
[----:B0-----:R-:W3:Y:S04]  /*34590*/  LD.E R61, desc[UR16][R2.64+0x16c] ;  /* 0x00016c10023d7980 */ /* 0x001ee8000c101900 */
[----:B------:R-:W3:Y:S01]  /*345a0*/  LD.E R60, desc[UR18][R2.64+0x178] ;  /* 0x00017812023c7980 */ /* 0x000ee2000c101900 */
[----:B------:R-:W-:-:S03]  /*345b0*/  FMUL.FTZ R53, R8, R53 ;  /* 0x0000003508357220 */ /* 0x000fc60000410000 */
[----:B-1----:R-:W3:Y:S04]  /*345c0*/  LD.E R59, desc[UR20][R2.64+0x17c] ;  /* 0x00017c14023b7980 */ /* 0x002ee8000c101900 */
[----:B------:R0:W-:Y:S01]  /*345d0*/  ST.E desc[UR8][R2.64+0xa0], R57 ;  /* 0x0000a03902007985 */ /* 0x0001e2000c101908 */
[----:B------:R-:W-:-:S03]  /*345e0*/  FMUL.FTZ R49, R8, R49 ;  /* 0x0000003108317220 */ /* 0x000fc60000410000 */
[----:B------:R-:W3:Y:S01]  /*345f0*/  LD.E R56, desc[UR24][R2.64+0x18c] ;  /* 0x00018c1802387980 */ /* 0x000ee2000c101900 */
[----:B------:R-:W-:-:S03]  /*34600*/  FMUL.FTZ R47, R8, R47 ;  /* 0x0000002f082f7220 */ /* 0x000fc60000410000 */
[----:B------:R1:W-:Y:S04]  /*34610*/  ST.E desc[UR6][R2.64+0x94], R55 ;  /* 0x0000943702007985 */ /* 0x0003e8000c101906 */
[----:B0-----:R-:W3:Y:S01]  /*34620*/  LD.E R57, desc[UR22][R2.64+0x188] ;  /* 0x0001881602397980 */ /* 0x001ee2000c101900 */
[----:B------:R-:W-:-:S03]  /*34630*/  FMUL.FTZ R48, R8, R51 ;  /* 0x0000003308307220 */ /* 0x000fc60000410000 */
[----:B------:R-:W3:Y:S01]  /*34640*/  LD.E R52, desc[UR26][R2.64+0x198] ;  /* 0x0001981a02347980 */ /* 0x000ee2000c101900 */
[----:B------:R-:W-:-:S03]  /*34650*/  FMUL.FTZ R46, R8, R46 ;  /* 0x0000002e082e7220 */ /* 0x000fc60000410000 */
[----:B-1----:R-:W3:Y:S01]  /*34660*/  LD.E R55, desc[UR12][R2.64+0x19c] ;  /* 0x00019c0c02377980 */ /* 0x002ee2000c101900 */
[----:B------:R-:W-:-:S03]  /*34670*/  FMUL.FTZ R9, R8, R9 ;  /* 0x0000000908097220 */ /* 0x000fc60000410000 */
[----:B------:R0:W-:Y:S04]  /*34680*/  ST.E desc[UR4][R2.64+0x90], R53 ;  /* 0x0000903502007985 */ /* 0x0001e8000c101904 */
[----:B------:R-:W3:Y:S01]  /*34690*/  LD.E R54, desc[UR14][R2.64+0x1a8] ;  /* 0x0001a80e02367980 */ /* 0x000ee2000c101900 */
[----:B------:R-:W-:-:S03]  /*346a0*/  FMUL.FTZ R45, R8, R45 ;  /* 0x0000002d082d7220 */ /* 0x000fc60000410000 */
[----:B------:R-:W3:Y:S04]  /*346b0*/  LD.E R51, desc[UR4][R2.64+0x1b8] ;  /* 0x0001b80402337980 */ /* 0x000ee8000c101900 */
[----:B0-----:R-:W3:Y:S01]  /*346c0*/  LD.E R53, desc[UR16][R2.64+0x1ac] ;  /* 0x0001ac1002357980 */ /* 0x001ee2000c101900 */
[C---:B------:R-:W-:Y:S01]  /*346d0*/  FMUL.FTZ R44, R8.reuse, R44 ;  /* 0x0000002c082c7220 */ /* 0x040fe20000410000 */
[C---:B------:R-:W-:Y:S02]  /*346e0*/  FMUL.FTZ R43, R8.reuse, R43 ;  /* 0x0000002b082b7220 */ /* 0x040fe40000410000 */
[----:B------:R0:W-:Y:S04]  /*346f0*/  ST.E desc[UR8][R2.64+0xb4], R49 ;  /* 0x0000b43102007985 */ /* 0x0001e8000c101908 */
[----:B------:R-:W3:Y:S04]  /*34700*/  LD.E R50, desc[UR6][R2.64+0x1bc] ;  /* 0x0001bc0602327980 */ /* 0x000ee8000c101900 */
[----:B------:R1:W-:Y:S04]  /*34710*/  ST.E desc[UR4][R2.64+0xa4], R47 ;  /* 0x0000a42f02007985 */ /* 0x0003e8000c101904 */
[----:B0-----:R-:W3:Y:S04]  /*34720*/  LD.E R49, desc[UR8][R2.64+0x1c8] ;  /* 0x0001c80802317980 */ /* 0x001ee8000c101900 */
[----:B------:R0:W-:Y:S04]  /*34730*/  ST.E desc[UR6][R2.64+0xb0], R48 ;  /* 0x0000b03002007985 */ /* 0x0001e8000c101906 */
[----:B-1----:R-:W3:Y:S04]  /*34740*/  LD.E R47, desc[UR10][R2.64+0x1cc] ;  /* 0x0001cc0a022f7980 */ /* 0x002ee8000c101900 */
        /* <DEDUP_REMOVED lines=10> */
[----:B-1----:R-:W3:Y:S01]  /*347f0*/  LD.E R43, desc[UR22][R2.64+0x1fc] ;  /* 0x0001fc16022b7980 */ /* 0x002ee2000c101900 */
[C---:B------:R-:W-:Y:S01]  /*34800*/  FMUL.FTZ R138, R8.reuse, R138 ;  /* 0x0000008a088a7220 */ /* 0x040fe20000410000 */
[C---:B------:R-:W-:Y:S01]  /*34810*/  FMUL.FTZ R140, R8.reuse, R140 ;  /* 0x0000008c088c7220 */ /* 0x040fe20000410000 */
[C---:B------:R-:W-:Y:S01]  /*34820*/  FMUL.FTZ R139, R8.reuse, R139 ;  /* 0x0000008b088b7220 */ /* 0x040fe20000410000 */
[C---:B------:R-:W-:Y:S01]  /*34830*/  FMUL.FTZ R137, R8.reuse, R137 ;  /* 0x0000008908897220 */ /* 0x040fe20000410000 */
[C---:B------:R-:W-:Y:S01]  /*34840*/  FMUL.FTZ R136, R8.reuse, R136 ;  /* 0x0000008808887220 */ /* 0x040fe20000410000 */
[----:B------:R-:W-:Y:S01]  /*34850*/  ST.E desc[UR4][R2.64+0xe4], R138 ;  /* 0x0000e48a02007985 */ /* 0x000fe2000c101904 */
[C---:B------:R-:W-:Y:S01]  /*34860*/  FMUL.FTZ R135, R8.reuse, R135 ;  /* 0x0000008708877220 */ /* 0x040fe20000410000 */
[C---:B------:R-:W-:Y:S01]  /*34870*/  FMUL.FTZ R134, R8.reuse, R134 ;  /* 0x0000008608867220 */ /* 0x040fe20000410000 */
[C---:B------:R-:W-:Y:S01]  /*34880*/  FMUL.FTZ R133, R8.reuse, R133 ;  /* 0x0000008508857220 */ /* 0x040fe20000410000 */
        /* <DEDUP_REMOVED lines=33> */
[----:B------:R-:W-:Y:S04]  /*34aa0*/  ST.E desc[UR16][R2.64+0x170], R124 ;  /* 0x0001707c02007985 */ /* 0x000fe8000c101910 */
[----:B------:R-:W-:Y:S04]  /*34ab0*/  ST.E desc[UR6][R2.64+0x174], R122 ;  /* 0x0001747a02007985 */ /* 0x000fe8000c101906 */
[----:B------:R0:W-:Y:S01]  /*34ac0*/  ST.E desc[UR8][R2.64+0x180], R121 ;  /* 0x0001807902007985 */ /* 0x0001e2000c101908 */
[----:B------:R-:W-:-:S03]  /*34ad0*/  FMUL.FTZ R115, R8, R115 ;  /* 0x0000007308737220 */ /* 0x000fc60000410000 */
[----:B------:R-:W-:Y:S04]  /*34ae0*/  ST.E desc[UR4][R2.64+0x184], R120 ;  /* 0x0001847802007985 */ /* 0x000fe8000c101904 */
[----:B------:R-:W-:Y:S04]  /*34af0*/  ST.E desc[UR10][R2.64+0x190], R116 ;  /* 0x0001907402007985 */ /* 0x000fe8000c10190a */
[----:B------:R1:W-:Y:S01]  /*34b00*/  ST.E desc[UR12][R2.64+0x194], R119 ;  /* 0x0001947702007985 */ /* 0x0003e2000c10190c */
[----:B------:R-:W-:-:S03]  /*34b10*/  FMUL.FTZ R113, R8, R113 ;  /* 0x0000007108717220 */ /* 0x000fc60000410000 */
[----:B------:R-:W-:Y:S01]  /*34b20*/  ST.E desc[UR14][R2.64+0x1a0], R118 ;  /* 0x0001a07602007985 */ /* 0x000fe2000c10190e */
[----:B0-----:R-:W-:-:S03]  /*34b30*/  FMUL.FTZ R121, R8, R112 ;  /* 0x0000007008797220 */ /* 0x001fc60000410000 */
[----:B------:R0:W-:Y:S01]  /*34b40*/  ST.E desc[UR16][R2.64+0x1a4], R117 ;  /* 0x0001a47502007985 */ /* 0x0001e2000c101910 */
[----:B-1----:R-:W-:-:S03]  /*34b50*/  FMUL.FTZ R119, R8, R114 ;  /* 0x0000007208777220 */ /* 0x002fc60000410000 */
[----:B------:R1:W-:Y:S01]  /*34b60*/  ST.E desc[UR6][R2.64+0x1b0], R115 ;  /* 0x0001b07302007985 */ /* 0x0003e2000c101906 */
[C---:B------:R-:W-:Y:S01]  /*34b70*/  FMUL.FTZ R111, R8.reuse, R111 ;  /* 0x0000006f086f7220 */ /* 0x040fe20000410000 */
[C---:B------:R-:W-:Y:S01]  /*34b80*/  FMUL.FTZ R109, R8.reuse, R109 ;  /* 0x0000006d086d7220 */ /* 0x040fe20000410000 */
[C---:B0-----:R-:W-:Y:S01]  /*34b90*/  FMUL.FTZ R117, R8.reuse, R110 ;  /* 0x0000006e08757220 */ /* 0x041fe20000410000 */
[----:B------:R-:W-:Y:S01]  /*34ba0*/  ST.E desc[UR4][R2.64+0x1b4], R119 ;  /* 0x0001b47702007985 */ /* 0x000fe2000c101904 */
[----:B------:R-:W-:-:S03]  /*34bb0*/  FMUL.FTZ R107, R8, R107 ;  /* 0x0000006b086b7220 */ /* 0x000fc60000410000 */
[----:B------:R-:W-:Y:S01]  /*34bc0*/  ST.E desc[UR8][R2.64+0x1c0], R117 ;  /* 0x0001c07502007985 */ /* 0x000fe2000c101908 */
[----:B-1----:R-:W-:-:S03]  /*34bd0*/  FMUL.FTZ R115, R8, R108 ;  /* 0x0000006c08737220 */ /* 0x002fc60000410000 */
[----:B------:R0:W-:Y:S01]  /*34be0*/  ST.E desc[UR10][R2.64+0x1c4], R113 ;  /* 0x0001c47102007985 */ /* 0x0001e2000c10190a */
[----:B------:R-:W-:-:S03]  /*34bf0*/  FMUL.FTZ R105, R7, R105 ;  /* 0x0000006907697220 */ /* 0x000fc60000410000 */
[----:B------:R-:W-:Y:S04]  /*34c00*/  ST.E desc[UR12][R2.64+0x1d0], R121 ;  /* 0x0001d07902007985 */ /* 0x000fe8000c10190c */
[----:B------:R1:W-:Y:S01]  /*34c10*/  ST.E desc[UR14][R2.64+0x1d4], R111 ;  /* 0x0001d46f02007985 */ /* 0x0003e2000c10190e */
[----:B0-----:R-:W-:-:S03]  /*34c20*/  FMUL.FTZ R113, R8, R104 ;  /* 0x0000006808717220 */ /* 0x001fc60000410000 */
[----:B------:R0:W-:Y:S01]  /*34c30*/  ST.E desc[UR6][R2.64+0x1e0], R109 ;  /* 0x0001e06d02007985 */ /* 0x0001e2000c101906 */
[----:B------:R-:W-:-:S03]  /*34c40*/  FMUL.FTZ R103, R7, R103 ;  /* 0x0000006707677220 */ /* 0x000fc60000410000 */
[----:B------:R-:W-:Y:S01]  /*34c50*/  ST.E desc[UR16][R2.64+0x1e4], R115 ;  /* 0x0001e47302007985 */ /* 0x000fe2000c101910 */
[----:B-1----:R-:W-:-:S03]  /*34c60*/  FMUL.FTZ R111, R7, R106 ;  /* 0x0000006a076f7220 */ /* 0x002fc60000410000 */
[----:B------:R1:W-:Y:S01]  /*34c70*/  ST.E desc[UR4][R2.64+0x1f0], R107 ;  /* 0x0001f06b02007985 */ /* 0x0003e2000c101904 */
[----:B------:R-:W-:-:S03]  /*34c80*/  FMUL.FTZ R101, R7, R101 ;  /* 0x0000006507657220 */ /* 0x000fc60000410000 */
[----:B------:R-:W-:Y:S01]  /*34c90*/  ST.E desc[UR8][R2.64+0x1f4], R113 ;  /* 0x0001f47102007985 */ /* 0x000fe2000c101908 */
[----:B0-----:R-:W-:-:S03]  /*34ca0*/  FMUL.FTZ R109, R7, R102 ;  /* 0x00000066076d7220 */ /* 0x001fc60000410000 */
[----:B------:R-:W-:Y:S01]  /*34cb0*/  ST.E desc[UR10][R2.64+0x8], R111 ;  /* 0x0000086f02007985 */ /* 0x000fe2000c10190a */
[----:B------:R-:W-:-:S03]  /*34cc0*/  FMUL.FTZ R99, R7, R99 ;  /* 0x0000006307637220 */ /* 0x000fc60000410000 */
[----:B------:R0:W-:Y:S01]  /*34cd0*/  ST.E desc[UR12][R2.64+0xc], R105 ;  /* 0x00000c6902007985 */ /* 0x0001e2000c10190c */
[C---:B-1----:R-:W-:Y:S01]  /*34ce0*/  FMUL.FTZ R107, R7.reuse, R98 ;  /* 0x00000062076b7220 */ /* 0x042fe20000410000 */
[C---:B------:R-:W-:Y:S02]  /*34cf0*/  FMUL.FTZ R97, R7.reuse, R97 ;  /* 0x0000006107617220 */ /* 0x040fe40000410000 */
[----:B------:R1:W-:Y:S01]  /*34d00*/  ST.E desc[UR6][R2.64+0x18], R103 ;  /* 0x0000186702007985 */ /* 0x0003e2000c101906 */
[----:B--2---:R-:W-:-:S03]  /*34d10*/  FMUL.FTZ R95, R7, R95 ;  /* 0x0000005f075f7220 */ /* 0x004fc60000410000 */
[----:B------:R2:W-:Y:S01]  /*34d20*/  ST.E desc[UR14][R2.64+0x1c], R101 ;  /* 0x00001c6502007985 */ /* 0x0005e2000c10190e */
[----:B0-----:R-:W-:-:S03]  /*34d30*/  FMUL.FTZ R105, R7, R100 ;  /* 0x0000006407697220 */ /* 0x001fc60000410000 */
[----:B------:R-:W-:Y:S01]  /*34d40*/  ST.E desc[UR16][R2.64+0x28], R109 ;  /* 0x0000286d02007985 */ /* 0x000fe2000c101910 */
[----:B-1----:R-:W-:-:S03]  /*34d50*/  FMUL.FTZ R103, R7, R96 ;  /* 0x0000006007677220 */ /* 0x002fc60000410000 */
[----:B------:R-:W-:Y:S01]  /*34d60*/  ST.E desc[UR4][R2.64+0x2c], R105 ;  /* 0x00002c6902007985 */ /* 0x000fe2000c101904 */
[----:B--2---:R-:W-:-:S03]  /*34d70*/  FMUL.FTZ R101, R7, R94 ;  /* 0x0000005e07657220 */ /* 0x004fc60000410000 */
[----:B------:R-:W-:Y:S01]  /*34d80*/  ST.E desc[UR8][R2.64+0x38], R107 ;  /* 0x0000386b02007985 */ /* 0x000fe2000c101908 */
[----:B----4-:R-:W-:-:S03]  /*34d90*/  FMUL.FTZ R93, R7, R93 ;  /* 0x0000005d075d7220 */ /* 0x010fc60000410000 */
[----:B------:R0:W-:Y:S01]  /*34da0*/  ST.E desc[UR10][R2.64+0x3c], R99 ;  /* 0x00003c6302007985 */ /* 0x0001e2000c10190a */
[----:B---3--:R-:W-:-:S03]  /*34db0*/  FMUL.FTZ R91, R7, R91 ;  /* 0x0000005b075b7220 */ /* 0x008fc60000410000 */
[----:B------:R1:W-:Y:S01]  /*34dc0*/  ST.E desc[UR6][R2.64+0x48], R97 ;  /* 0x0000486102007985 */ /* 0x0003e2000c101906 */
[----:B------:R-:W-:-:S03]  /*34dd0*/  FMUL.FTZ R87, R7, R87 ;  /* 0x0000005707577220 */ /* 0x000fc60000410000 */
[----:B------:R-:W-:Y:S01]  /*34de0*/  ST.E desc[UR12][R2.64+0x4c], R101 ;  /* 0x00004c6502007985 */ /* 0x000fe2000c10190c */
[----:B0-----:R-:W-:-:S03]  /*34df0*/  FMUL.FTZ R99, R7, R92 ;  /* 0x0000005c07637220 */ /* 0x001fc60000410000 */
[----:B------:R-:W-:Y:S01]  /*34e00*/  ST.E desc[UR14][R2.64+0x58], R103 ;  /* 0x0000586702007985 */ /* 0x000fe2000c10190e */
[----:B------:R-:W-:-:S03]  /*34e10*/  FMUL.FTZ R89, R7, R89 ;  /* 0x0000005907597220 */ /* 0x000fc60000410000 */
[----:B------:R0:W-:Y:S01]  /*34e20*/  ST.E desc[UR16][R2.64+0x5c], R95 ;  /* 0x00005c5f02007985 */ /* 0x0001e2000c101910 */
[----:B-1----:R-:W-:-:S03]  /*34e30*/  FMUL.FTZ R97, R7, R88 ;  /* 0x0000005807617220 */ /* 0x002fc60000410000 */
[----:B------:R1:W-:Y:S01]  /*34e40*/  ST.E desc[UR4][R2.64+0x68], R93 ;  /* 0x0000685d02007985 */ /* 0x0003e2000c101904 */
[----:B------:R-:W-:-:S03]  /*34e50*/  FMUL.FTZ R85, R7, R85 ;  /* 0x0000005507557220 */ /* 0x000fc60000410000 */
[----:B------:R-:W-:Y:S01]  /*34e60*/  ST.E desc[UR8][R2.64+0x6c], R99 ;  /* 0x00006c6302007985 */ /* 0x000fe2000c101908 */
[----:B0-----:R-:W-:-:S03]  /*34e70*/  FMUL.FTZ R95, R7, R90 ;  /* 0x0000005a075f7220 */ /* 0x001fc60000410000 */
[----:B------:R0:W-:Y:S01]  /*34e80*/  ST.E desc[UR6][R2.64+0x78], R91 ;  /* 0x0000785b02007985 */ /* 0x0001e2000c101906 */
[C---:B------:R-:W-:Y:S01]  /*34e90*/  FMUL.FTZ R81, R7.reuse, R81 ;  /* 0x0000005107517220 */ /* 0x040fe20000410000 */
[C---:B-1----:R-:W-:Y:S02]  /*34ea0*/  FMUL.FTZ R93, R7.reuse, R86 ;  /* 0x00000056075d7220 */ /* 0x042fe40000410000 */
[----:B------:R1:W-:Y:S01]  /*34eb0*/  ST.E desc[UR10][R2.64+0x7c], R87 ;  /* 0x00007c5702007985 */ /* 0x0003e2000c10190a */
[----:B------:R-:W-:-:S03]  /*34ec0*/  FMUL.FTZ R83, R7, R83 ;  /* 0x0000005307537220 */ /* 0x000fc60000410000 */
[----:B------:R-:W-:Y:S04]  /*34ed0*/  ST.E desc[UR12][R2.64+0x88], R95 ;  /* 0x0000885f02007985 */ /* 0x000fe8000c10190c */
[----:B------:R2:W-:Y:S01]  /*34ee0*/  ST.E desc[UR14][R2.64+0x8c], R89 ;  /* 0x00008c5902007985 */ /* 0x0005e2000c10190e */
[C---:B0-----:R-:W-:Y:S01]  /*34ef0*/  FMUL.FTZ R91, R7.reuse, R80 ;  /* 0x00000050075b7220 */ /* 0x041fe20000410000 */
[C---:B-1----:R-:W-:Y:S02]  /*34f00*/  FMUL.FTZ R87, R7.reuse, R84 ;  /* 0x0000005407577220 */ /* 0x042fe40000410000 */
[----:B------:R-:W-:Y:S01]  /*34f10*/  ST.E desc[UR16][R2.64+0x98], R97 ;  /* 0x0000986102007985 */ /* 0x000fe2000c101910 */
[----:B------:R-:W-:-:S03]  /*34f20*/  FMUL.FTZ R79, R7, R79 ;  /* 0x0000004f074f7220 */ /* 0x000fc60000410000 */
[----:B------:R-:W-:Y:S01]  /*34f30*/  ST.E desc[UR4][R2.64+0x9c], R93 ;  /* 0x00009c5d02007985 */ /* 0x000fe2000c101904 */
[----:B--2---:R-:W-:-:S03]  /*34f40*/  FMUL.FTZ R89, R7, R82 ;  /* 0x0000005207597220 */ /* 0x004fc60000410000 */
[----:B------:R-:W-:Y:S01]  /*34f50*/  ST.E desc[UR6][R2.64+0xa8], R85 ;  /* 0x0000a85502007985 */ /* 0x000fe2000c101906 */
[----:B------:R-:W-:-:S03]  /*34f60*/  FMUL.FTZ R75, R7, R75 ;  /* 0x0000004b074b7220 */ /* 0x000fc60000410000 */
[----:B------:R0:W-:Y:S01]  /*34f70*/  ST.E desc[UR8][R2.64+0xac], R81 ;  /* 0x0000ac5102007985 */ /* 0x0001e2000c101908 */
[----:B------:R-:W-:-:S03]  /*34f80*/  FMUL.FTZ R77, R7, R77 ;  /* 0x0000004d074d7220 */ /* 0x000fc60000410000 */
[----:B------:R-:W-:Y:S04]  /*34f90*/  ST.E desc[UR10][R2.64+0xb8], R87 ;  /* 0x0000b85702007985 */ /* 0x000fe8000c10190a */
[----:B------:R1:W-:Y:S01]  /*34fa0*/  ST.E desc[UR12][R2.64+0xbc], R83 ;  /* 0x0000bc5302007985 */ /* 0x0003e2000c10190c */
[----:B0-----:R-:W-:-:S03]  /*34fb0*/  FMUL.FTZ R81, R7, R78 ;  /* 0x0000004e07517220 */ /* 0x001fc60000410000 */
[----:B------:R-:W-:Y:S01]  /*34fc0*/  ST.E desc[UR14][R2.64+0xc8], R89 ;  /* 0x0000c85902007985 */ /* 0x000fe2000c10190e */
[----:B------:R-:W-:-:S03]  /*34fd0*/  FMUL.FTZ R85, R7, R72 ;  /* 0x0000004807557220 */ /* 0x000fc60000410000 */
[----:B------:R-:W-:Y:S01]  /*34fe0*/  ST.E desc[UR4][R2.64+0xcc], R91 ;  /* 0x0000cc5b02007985 */ /* 0x000fe2000c101904 */
[----:B-1----:R-:W-:-:S03]  /*34ff0*/  FMUL.FTZ R83, R7, R76 ;  /* 0x0000004c07537220 */ /* 0x002fc60000410000 */
[----:B------:R0:W-:Y:S01]  /*35000*/  ST.E desc[UR16][R2.64+0xd8], R79 ;  /* 0x0000d84f02007985 */ /* 0x0001e2000c101910 */
[----:B------:R-:W-:-:S03]  /*35010*/  FMUL.FTZ R73, R7, R73 ;  /* 0x0000004907497220 */ /* 0x000fc60000410000 */
[----:B------:R-:W-:Y:S01]  /*35020*/  ST.E desc[UR6][R2.64+0xdc], R81 ;  /* 0x0000dc5102007985 */ /* 0x000fe2000c101906 */
[----:B------:R-:W-:-:S03]  /*35030*/  FMUL.FTZ R71, R7, R71 ;  /* 0x0000004707477220 */ /* 0x000fc60000410000 */
[----:B------:R1:W-:Y:S01]  /*35040*/  ST.E desc[UR8][R2.64+0xe8], R75 ;  /* 0x0000e84b02007985 */ /* 0x0003e2000c101908 */
[----:B0-----:R-:W-:-:S03]  /*35050*/  FMUL.FTZ R79, R7, R74 ;  /* 0x0000004a074f7220 */ /* 0x001fc60000410000 */
[----:B------:R0:W-:Y:S01]  /*35060*/  ST.E desc[UR10][R2.64+0xec], R77 ;  /* 0x0000ec4d02007985 */ /* 0x0001e2000c10190a */
[----:B------:R-:W-:-:S03]  /*35070*/  FMUL.FTZ R69, R7, R69 ;  /* 0x0000004507457220 */ /* 0x000fc60000410000 */
[----:B------:R-:W-:Y:S04]  /*35080*/  ST.E desc[UR12][R2.64+0xf8], R83 ;  /* 0x0000f85302007985 */ /* 0x000fe8000c10190c */
[----:B------:R-:W-:Y:S01]  /*35090*/  ST.E desc[UR4][R2.64+0xfc], R79 ;  /* 0x0000fc4f02007985 */ /* 0x000fe2000c101904 */
[----:B-1----:R-:W-:-:S03]  /*350a0*/  FMUL.FTZ R75, R7, R70 ;  /* 0x00000046074b7220 */ /* 0x002fc60000410000 */
[----:B------:R-:W-:Y:S01]  /*350b0*/  ST.E desc[UR14][R2.64+0x108], R85 ;  /* 0x0001085502007985 */ /* 0x000fe2000c10190e */
[----:B------:R-:W-:-:S03]  /*350c0*/  FMUL.FTZ R65, R7, R65 ;  /* 0x0000004107417220 */ /* 0x000fc60000410000 */
[----:B------:R1:W-:Y:S01]  /*350d0*/  ST.E desc[UR16][R2.64+0x10c], R73 ;  /* 0x00010c4902007985 */ /* 0x0003e2000c101910 */
[C---:B------:R-:W-:Y:S01]  /*350e0*/  FMUL.FTZ R67, R7.reuse, R67 ;  /* 0x0000004307437220 */ /* 0x040fe20000410000 */
[C---:B0-----:R-:W-:Y:S02]  /*350f0*/  FMUL.FTZ R77, R7.reuse, R66 ;  /* 0x00000042074d7220 */ /* 0x041fe40000410000 */
[----:B------:R-:W-:Y:S01]  /*35100*/  ST.E desc[UR6][R2.64+0x118], R71 ;  /* 0x0001184702007985 */ /* 0x000fe2000c101906 */
[----:B------:R-:W-:-:S03]  /*35110*/  FMUL.FTZ R63, R7, R63 ;  /* 0x0000003f073f7220 */ /* 0x000fc60000410000 */
[----:B------:R0:W-:Y:S01]  /*35120*/  ST.E desc[UR8][R2.64+0x11c], R69 ;  /* 0x00011c4502007985 */ /* 0x0001e2000c101908 */
[----:B-1----:R-:W-:-:S03]  /*35130*/  FMUL.FTZ R73, R7, R68 ;  /* 0x0000004407497220 */ /* 0x002fc60000410000 */
[----:B------:R-:W-:Y:S04]  /*35140*/  ST.E desc[UR10][R2.64+0x128], R75 ;  /* 0x0001284b02007985 */ /* 0x000fe8000c10190a */
[----:B------:R-:W-:Y:S01]  /*35150*/  ST.E desc[UR4][R2.64+0x12c], R73 ;  /* 0x00012c4902007985 */ /* 0x000fe2000c101904 */
[----:B0-----:R-:W-:-:S03]  /*35160*/  FMUL.FTZ R69, R7, R64 ;  /* 0x0000004007457220 */ /* 0x001fc60000410000 */
[----:B------:R0:W-:Y:S01]  /*35170*/  ST.E desc[UR12][R2.64+0x138], R65 ;  /* 0x0001384102007985 */ /* 0x0001e2000c10190c */
[----:B------:R-:W-:-:S03]  /*35180*/  FMUL.FTZ R61, R7, R61 ;  /* 0x0000003d073d7220 */ /* 0x000fc60000410000 */
[----:B------:R1:W-:Y:S01]  /*35190*/  ST.E desc[UR14][R2.64+0x13c], R67 ;  /* 0x00013c4302007985 */ /* 0x0003e2000c10190e */
[C---:B------:R-:W-:Y:S01]  /*351a0*/  FMUL.FTZ R71, R7.reuse, R60 ;  /* 0x0000003c07477220 */ /* 0x040fe20000410000 */
[C---:B------:R-:W-:Y:S02]  /*351b0*/  FMUL.FTZ R59, R7.reuse, R59 ;  /* 0x0000003b073b7220 */ /* 0x040fe40000410000 */
[----:B------:R-:W-:Y:S01]  /*351c0*/  ST.E desc[UR16][R2.64+0x148], R77 ;  /* 0x0001484d02007985 */ /* 0x000fe2000c101910 */
[----:B0-----:R-:W-:-:S03]  /*351d0*/  FMUL.FTZ R65, R7, R62 ;  /* 0x0000003e07417220 */ /* 0x001fc60000410000 */
[----:B------:R-:W-:Y:S01]  /*351e0*/  ST.E desc[UR6][R2.64+0x14c], R69 ;  /* 0x00014c4502007985 */ /* 0x000fe2000c101906 */
[----:B-1----:R-:W-:-:S03]  /*351f0*/  FMUL.FTZ R67, R7, R58 ;  /* 0x0000003a07437220 */ /* 0x002fc60000410000 */
        /* <DEDUP_REMOVED lines=17> */
[C---:B-1----:R-:W-:Y:S01]  /*35310*/  FMUL.FTZ R57, R7.reuse, R50 ;  /* 0x0000003207397220 */ /* 0x042fe20000410000 */
[C---:B------:R-:W-:Y:S02]  /*35320*/  FMUL.FTZ R47, R7.reuse, R47 ;  /* 0x0000002f072f7220 */ /* 0x040fe40000410000 */
[----:B------:R0:W-:Y:S04]  /*35330*/  ST.E desc[UR10][R2.64+0x19c], R55 ;  /* 0x00019c3702007985 */ /* 0x0001e8000c10190a */
[----:B------:R-:W-:Y:S04]  /*35340*/  ST.E desc[UR12][R2.64+0x1a8], R63 ;  /* 0x0001a83f02007985 */ /* 0x000fe8000c10190c */
[----:B------:R1:W-:Y:S01]  /*35350*/  ST.E desc[UR14][R2.64+0x1ac], R53 ;  /* 0x0001ac3502007985 */ /* 0x0003e2000c10190e */
[----:B------:R-:W-:-:S03]  /*35360*/  FMUL.FTZ R45, R7, R45 ;  /* 0x0000002d072d7220 */ /* 0x000fc60000410000 */
[----:B------:R2:W-:Y:S01]  /*35370*/  ST.E desc[UR6][R2.64+0x1b8], R51 ;  /* 0x0001b83302007985 */ /* 0x0005e2000c101906 */
[----:B0-----:R-:W-:-:S03]  /*35380*/  FMUL.FTZ R55, R7, R9 ;  /* 0x0000000907377220 */ /* 0x001fc60000410000 */
[----:B------:R0:W-:Y:S01]  /*35390*/  ST.E desc[UR16][R2.64+0x1bc], R57 ;  /* 0x0001bc3902007985 */ /* 0x0001e2000c101910 */
[----:B-1----:R-:W-:-:S03]  /*353a0*/  FMUL.FTZ R53, R7, R48 ;  /* 0x0000003007357220 */ /* 0x002fc60000410000 */
[----:B------:R-:W-:Y:S01]  /*353b0*/  ST.E desc[UR4][R2.64+0x1c8], R49 ;  /* 0x0001c83102007985 */ /* 0x000fe2000c101904 */
[----:B--2---:R-:W-:-:S03]  /*353c0*/  FMUL.FTZ R51, R7, R46 ;  /* 0x0000002e07337220 */ /* 0x004fc60000410000 */
[----:B------:R-:W-:Y:S01]  /*353d0*/  ST.E desc[UR8][R2.64+0x1cc], R47 ;  /* 0x0001cc2f02007985 */ /* 0x000fe2000c101908 */
[C---:B------:R-:W-:Y:S01]  /*353e0*/  FMUL.FTZ R43, R7.reuse, R43 ;  /* 0x0000002b072b7220 */ /* 0x040fe20000410000 */
[----:B0-----:R-:W-:Y:S02]  /*353f0*/  FMUL.FTZ R57, R7, R44 ;  /* 0x0000002c07397220 */ /* 0x001fe40000410000 */
[----:B------:R-:W-:Y:S04]  /*35400*/  ST.E desc[UR10][R2.64+0x1d8], R53 ;  /* 0x0001d83502007985 */ /* 0x000fe8000c10190a */
[----:B------:R-:W-:Y:S04]  /*35410*/  ST.E desc[UR6][R2.64+0x1dc], R51 ;  /* 0x0001dc3302007985 */ /* 0x000fe8000c101906 */
[----:B------:R-:W-:Y:S04]  /*35420*/  ST.E desc[UR12][R2.64+0x1e8], R55 ;  /* 0x0001e83702007985 */ /* 0x000fe8000c10190c */
[----:B------:R-:W-:Y:S04]  /*35430*/  ST.E desc[UR14][R2.64+0x1ec], R45 ;  /* 0x0001ec2d02007985 */ /* 0x000fe8000c10190e */
[----:B------:R-:W-:Y:S04]  /*35440*/  ST.E desc[UR16][R2.64+0x1f8], R57 ;  /* 0x0001f83902007985 */ /* 0x000fe8000c101910 */
[----:B------:R0:W-:Y:S01]  /*35450*/  ST.E desc[UR18][R2.64+0x1fc], R43 ;  /* 0x0001fc2b02007985 */ /* 0x0001e2000c101912 */
[----:B------:R-:W-:-:S03]  /*35460*/  LEA.HI R44, R6, 0x8, RZ, 0x19 ;  /* 0x00000008062c7811 */ /* 0x000fc600078fc8ff */
[----:B------:R-:W2:Y:S02]  /*35470*/  LDL.64 R8, [R0] ;  /* 0x0000000000087983 */ /* 0x000ea40000100a00 */
[----:B------:R1:W-:Y:S06]  /*35480*/  BAR.SYNC.DEFER_BLOCKING R44, 0x100 ;  /* 0x0004002c0000751d */ /* 0x0003ec0000010000 */
[----:B0-----:R-:W3:Y:S01]  /*35490*/  LDL.64 R2, [R0+0x80] ;  /* 0x0000800000027983 */ /* 0x001ee20000100a00 */
[C---:B------:R-:W-:Y:S02]  /*354a0*/  R2UR UR28, R4.reuse ;  /* 0x00000000041c72ca */ /* 0x040fe400000e0000 */
[----:B------:R-:W-:Y:S01]  /*354b0*/  R2UR UR29, R5 ;  /* 0x00000000051d72ca */ /* 0x000fe200000e0000 */
[----:B------:R-:W4:Y:S04]  /*354c0*/  LDL.64 R6, [R0+0x98] ;  /* 0x0000980000067983 */ /* 0x000f280000100a00 */
[----:B--2---:R-:W2:Y:S04]  /*354d0*/  LD.E R43, desc[UR6][R8.64] ;  /* 0x00000006082b7980 */ /* 0x004ea8000c101900 */
[----:B------:R-:W2:Y:S04]  /*354e0*/  LDL.64 R8, [R0+0x88] ;  /* 0x0000880000087983 */ /* 0x000ea80000100a00 */
[----:B---3--:R-:W3:Y:S04]  /*354f0*/  LD.E R47, desc[UR4][R2.64] ;  /* 0x00000004022f7980 */ /* 0x008ee8000c101900 */
        /* <DEDUP_REMOVED lines=64> */
[----:B----4-:R-:W4:Y:S04]  /*35900*/  LD.E.64 R6, desc[UR4][R6.64] ;  /* 0x0000000406067980 */ /* 0x010f28000c101b00 */
[----:B---3--:R-:W-:Y:S04]  /*35910*/  ST.E desc[UR8][R2.64], R47 ;  /* 0x0000002f02007985 */ /* 0x008fe8000c101908 */
[----:B--2---:R0:W-:Y:S04]  /*35920*/  ST.E desc[UR4][R2.64+0x4], R45 ;  /* 0x0000042d02007985 */ /* 0x0041e8000c101904 */
        /* <DEDUP_REMOVED lines=63> */
[----:B0-----:R-:W3:Y:S04]  /*35d20*/  LD.E R45, desc[UR28][R2.64+0x104] ;  /* 0x0001041c022d7980 */ /* 0x001ee8000c101900 */
[----:B---3--:R0:W-:Y:S04]  /*35d30*/  ST.E desc[UR4][R2.64+0x104], R45 ;  /* 0x0001042d02007985 */ /* 0x0081e8000c101904 */
[----:B------:R-:W3:Y:S04]  /*35d40*/  LD.E R47, desc[UR6][R2.64+0x108] ;  /* 0x00010806022f7980 */ /* 0x000ee8000c101900 */
[----:B-1----:R-:W4:Y:S04]  /*35d50*/  LD.E R49, desc[UR8][R2.64+0x10c] ;  /* 0x00010c0802317980 */ /* 0x002f28000c101900 */
        /* <DEDUP_REMOVED lines=8> */
[----:B0-----:R-:W2:Y:S04]  /*35de0*/  LD.E R45, desc[UR26][R2.64+0x130] ;  /* 0x0001301a022d7980 */ /* 0x001ea8000c101900 */
        /* <DEDUP_REMOVED lines=113> */
[----:B0-----:R-:W4:Y:S01]  /*36500*/  LD.E R45, desc[UR28][R8.64] ;  /* 0x0000001c082d7980 */ /* 0x001f22000c101900 */
        /* <DEDUP_REMOVED lines=20> */
[----:B------:R-:W-:Y:S02]  /*36650*/  R2UR UR48, R4 ;  /* 0x00000000043072ca */ /* 0x000fe400000e0000 */
[----:B------:R-:W-:Y:S01]  /*36660*/  R2UR UR49, R5 ;  /* 0x00000000053172ca */ /* 0x000fe200000e0000 */
[----:B------:R-:W-:Y:S01]  /*36670*/  IMAD R6, R43, 0xc00, R6 ;  /* 0x00000c002b067824 */ /* 0x000fe200078e0206 */
[----:B------:R-:W-:Y:S01]  /*36680*/  F2FP.BF16.F32.PACK_AB R172, R42, R172 ;  /* 0x000000ac2aac723e */ /* 0x000fe200000010ff */
[----:B------:R-:W4:Y:S01]  /*36690*/  LD.E R43, desc[UR34][R2.64+0x4c] ;  /* 0x00004c22022b7980 */ /* 0x000f22000c101900 */
[----:B------:R-:W-:Y:S02]  /*366a0*/  F2FP.BF16.F32.PACK_AB R174, R174, R41 ;  /* 0x00000029aeae723e */ /* 0x000fe400000010ff */
[----:B------:R-:W-:Y:S01]  /*366b0*/  F2FP.BF16.F32.PACK_AB R152, R152, R40 ;  /* 0x000000289898723e */ /* 0x000fe200000010ff */
        /* <DEDUP_REMOVED lines=199> */
[----:B------:R-:W-:Y:S02]  /*37330*/  R2UR UR4, R4 ;  /* 0x00000000040472ca */ /* 0x000fe400000e0000 */
[----:B------:R-:W-:-:S13]  /*37340*/  R2UR UR5, R5 ;  /* 0x00000000050572ca */ /* 0x000fda00000e0000 */
        /* <DEDUP_REMOVED lines=720> */
[----:B------:R-:W-:Y:S01]  /*3a050*/  F2FP.BF16.F32.PACK_AB R167, R167, R15 ;  /* 0x0000000fa7a7723e */ /* 0x000fe200000010ff */
[----:B------:R-:W-:Y:S01]  /*3a060*/  IMAD.MOV.U32 R15, RZ, RZ, R7 ;  /* 0x000000ffff0f7224 */ /* 0x000fe200078e0007 */
[----:B------:R-:W-:Y:S01]  /*3a070*/  F2FP.BF16.F32.PACK_AB R169, R169, R14 ;  /* 0x0000000ea9a9723e */ /* 0x000fe200000010ff */
[----:B------:R-:W-:-:S03]  /*3a080*/  VIADD R14, R6, 0x80 ;  /* 0x00000080060e7836 */ /* 0x000fc60000000000 */
[----:B------:R-:W-:Y:S02]  /*3a090*/  R2UR UR7, R15 ;  /* 0x000000000f0772ca */ /* 0x000fe400000e0000 */
[----:B------:R-:W-:Y:S02]  /*3a0a0*/  R2UR UR6, R14 ;  /* 0x000000000e0672ca */ /* 0x000fe400000e0000 */
        /* <DEDUP_REMOVED lines=3549> */
[----:B---3--:R-:W3:Y:S01]  /*47e80*/  LD.E R31, desc[UR22][R2.64+0x1c] ;  /* 0x00001c16021f7980 */ /* 0x008ee2000c101900 */
[C---:B------:R-:W-:Y:S02]  /*47e90*/  R2UR UR20, R4.reuse ;  /* 0x00000000041472ca */ /* 0x040fe400000e0000 */
[C---:B------:R-:W-:Y:S01]  /*47ea0*/  R2UR UR21, R5.reuse ;  /* 0x00000000051572ca */ /* 0x040fe200000e0000 */
[----:B----4-:R-:W4:Y:S01]  /*47eb0*/  LD.E R33, desc[UR24][R2.64+0x20] ;  /* 0x0000201802217980 */ /* 0x010f22000c101900 */
        /* <DEDUP_REMOVED lines=375> */
[----:B--2---:R-:W-:Y:S01]  /*49630*/  ST.E desc[UR16][R2.64+0x18], R29 ;  /* 0x0000181d02007985 */ /* 0x004fe2000c101910 */
[C---:B------:R-:W-:Y:S02]  /*49640*/  R2UR UR16, R4.reuse ;  /* 0x00000000041072ca */ /* 0x040fe400000e0000 */
[----:B------:R-:W-:Y:S01]  /*49650*/  R2UR UR17, R5 ;  /* 0x00000000051172ca */ /* 0x000fe200000e0000 */
[----:B---3--:R-:W-:Y:S01]  /*49660*/  ST.E desc[UR18][R2.64+0x1c], R31 ;  /* 0x00001c1f02007985 */ /* 0x008fe2000c101912 */
[----:B------:R-:W-:-:S02]  /*49670*/  R2UR UR18, R4 ;  /* 0x00000000041272ca */ /* 0x000fc400000e0000 */
[C---:B------:R-:W-:Y:S01]  /*49680*/  R2UR UR19, R5.reuse ;  /* 0x00000000051372ca */ /* 0x040fe200000e0000 */
[----:B----4-:R-:W-:Y:S01]  /*49690*/  ST.E desc[UR20][R2.64+0x20], R33 ;  /* 0x0000202102007985 */ /* 0x010fe2000c101914 */
[C---:B------:R-:W-:Y:S02]  /*496a0*/  R2UR UR20, R4.reuse ;  /* 0x00000000041472ca */ /* 0x040fe400000e0000 */
[C---:B------:R-:W-:Y:S01]  /*496b0*/  R2UR UR21, R5.reuse ;  /* 0x00000000051572ca */ /* 0x040fe200000e0000 */
[----:B------:R-:W-:Y:S01]  /*496c0*/  ST.E desc[UR22][R2.64+0x24], R35 ;  /* 0x0000242302007985 */ /* 0x000fe2000c101916 */
[C---:B------:R-:W-:Y:S02]  /*496d0*/  R2UR UR22, R4.reuse ;  /* 0x00000000041672ca */ /* 0x040fe400000e0000 */
[----:B------:R-:W-:Y:S01]  /*496e0*/  R2UR UR23, R5 ;  /* 0x00000000051772ca */ /* 0x000fe200000e0000 */
[----:B------:R-:W-:Y:S01]  /*496f0*/  ST.E desc[UR24][R2.64+0x28], R9 ;  /* 0x0000280902007985 */ /* 0x000fe2000c101918 */
        /* <DEDUP_REMOVED lines=331> */
[----:B0-----:R-:W1:Y:S01]  /*4abb0*/  LDL.64 R8, [R0+0x40] ;  /* 0x0000400000087983 */ /* 0x001e620000100a00 */
[----:B------:R-:W-:-:S02]  /*4abc0*/  R2UR UR4, R4 ;  /* 0x00000000040472ca */ /* 0x000fc400000e0000 */
[----:B------:R-:W-:Y:S01]  /*4abd0*/  R2UR UR5, R5 ;  /* 0x00000000050572ca */ /* 0x000fe200000e0000 */
[----:B------:R-:W3:-:S12]  /*4abe0*/  LDL.64 R6, [R0] ;  /* 0x0000000000067983 */ /* 0x000ed80000100a00 */
[----:B-1----:R-:W4:Y:S01]  /*4abf0*/  LD.E R12, desc[UR4][R8.64] ;  /* 0x00000004080c7980 */ /* 0x002f22000c101900 */
[----:B------:R-:W-:Y:S02]  /*4ac00*/  R2UR UR4, R4 ;  /* 0x00000000040472ca */ /* 0x000fe400000e0000 */
[----:B------:R-:W-:Y:S01]  /*4ac10*/  R2UR UR5, R5 ;  /* 0x00000000050572ca */ /* 0x000fe200000e0000 */
[----:B------:R-:W-:-:S12]  /*4ac20*/  BSSY B2, `(.L_x_3829) ;  /* 0x0000006000027945 */ /* 0x000fd80003800000 */
[----:B---3--:R2:W5:Y:S01]  /*4ac30*/  LD.E R6, desc[UR4][R6.64] ;  /* 0x0000000406067980 */ /* 0x008562000c101900 */
[----:B----4-:R-:W-:-:S04]  /*4ac40*/  LOP3.LUT R12, R12, 0x1, RZ, 0xfc, !PT ;  /* 0x000000010c0c7812 */ /* 0x010fc800078efcff */
[----:B------:R-:W-:-:S13]  /*4ac50*/  ISETP.NE.AND P0, PT, R12, 0x3, PT ;  /* 0x000000030c00780c */ /* 0x000fda0003f05270 */
[----:B--2---:R-:W-:Y:S05]  /*4ac60*/  @!P0 BRA `(.L_x_3830) ;  /* 0x0000000000048947 */ /* 0x004fea0003800000 */
[----:B------:R-:W-:Y:S01]  /*4ac70*/  BPT.TRAP 0x1 ;  /* 0x000000040000795c */ /* 0x000fe20000300000 */
.L_x_3830:
[----:B------:R-:W-:Y:S05]  /*4ac80*/  BSYNC B2 ;  /* 0x0000000000027941 */ /* 0x000fea0003800000 */
.L_x_3829:
        /* <DEDUP_REMOVED lines=11> */
[----:B0-----:R-:W-:Y:S05]  /*4ad40*/  RET.REL.NODEC R220 `(_ZN7cutlass13device_kernelIN5flash11enable_sm90INS1_16FlashAttnFwdSm90INS1_25CollectiveMainloopFwdSm90ILi2EN4cute5tupleIJNS5_1CILi1EEES8_S8_EEENS6_IJNS7_ILi128EEENS7_ILi96EEENS7_ILi64EEEEEELi256ENS_10bfloat16_tEfNS_4arch4Sm90ELb0ELb1ELb0ELb1ELb1ELb0ELb1ELb1ELb0ELb1ELb1ELb0EEENS1_21CollectiveEpilogueFwdINS6_IJSA_NS7_ILi256EEESB_EEES9_SE_SG_Li256ELb1ELb1ELb1ELb0EEENS1_36VarlenDynamicPersistentTileSchedulerILi128ELi96ELi256ELi128ELb1ELb1ELb1ELb1ELb0ELb1EEEEEEEEEvNT_6ParamsE) ;  /* 0xfffffb50dcac7950 */ /* 0x001fea0003c3ffff */
.L_x_3805:
[----:B0-----:R0:W1:Y:S02]  /*4ad50*/  SYNCS.PHASECHK.TRANS64.TRYWAIT P0, [R6+URZ], R7 ;  /* 0x00000007060075a7 */ /* 0x001064000800017f */
[----:B-1----:R-:W-:Y:S05]  /*4ad60*/  @!P0 NANOSLEEP.SYNCS 0x989680 ;  /* 0x009896800000895d */ /* 0x002fea0003900000 */
[----:B------:R-:W1:Y:S02]  /*4ad70*/  @!P0 SYNCS.PHASECHK.TRANS64 P0, [R6+URZ], R7 ;  /* 0x00000007060085a7 */ /* 0x000e64000800007f */
[----:B-1----:R-:W-:Y:S05]  /*4ad80*/  @!P0 BRA `(.L_x_3805) ;  /* 0xfffffffc00f08947 */ /* 0x002fea000383ffff */
[----:B------:R-:W-:Y:S05]  /*4ad90*/  BRA `(.L_x_3804) ;  /* 0xfffffe4c00847947 */ /* 0x000fea000383ffff */
.L_x_3812:
[----:B0-----:R0:W1:Y:S02]  /*4ada0*/  SYNCS.PHASECHK.TRANS64.TRYWAIT P0, [R20+URZ], R21 ;  /* 0x00000015140075a7 */ /* 0x001064000800017f */
[----:B-1----:R-:W-:Y:S05]  /*4adb0*/  @!P0 NANOSLEEP.SYNCS 0x989680 ;  /* 0x009896800000895d */ /* 0x002fea0003900000 */
[----:B------:R-:W1:Y:S02]  /*4adc0*/  @!P0 SYNCS.PHASECHK.TRANS64 P0, [R20+URZ], R21 ;  /* 0x00000015140085a7 */ /* 0x000e64000800007f */
[----:B-1----:R-:W-:Y:S05]  /*4add0*/  @!P0 BRA `(.L_x_3812) ;  /* 0xfffffffc00f08947 */ /* 0x002fea000383ffff */
[----:B------:R-:W-:Y:S05]  /*4ade0*/  BRA `(.L_x_3811) ;  /* 0xfffffe5400587947 */ /* 0x000fea000383ffff */
.L_x_3831:
        /* <DEDUP_REMOVED lines=9> */
.L_x_6567:


//--------------------- .text._ZN7cutlass13device_kernelIN5flash11enable_sm90INS1_16FlashAttnFwdSm90INS1_25CollectiveMainloopFwdSm90ILi2EN4cute5tupleIJNS5_1CILi1EEES8_S8_EEENS6_IJNS7_ILi128EEENS7_ILi96EEENS7_ILi64EEEEEELi256ENS_10bfloat16_tEfNS_4arch4Sm90ELb0ELb1ELb0ELb1ELb1ELb1ELb1ELb1ELb0ELb1ELb1ELb0EEENS1_21CollectiveEpilogueFwdINS6_IJSA_NS7_ILi256EEESB_EEES9_SE_SG_Li256ELb1ELb1ELb1ELb0EEENS1_36VarlenDynamicPersistentTileSchedulerILi128ELi96ELi256ELi128ELb1ELb1ELb1ELb1ELb0ELb1EEEEEEEEEvNT_6ParamsE --------------------------
	.section	.text._ZN7cutlass13device_kernelIN5flash11enable_sm90INS1_16FlashAttnFwdSm90INS1_25CollectiveMainloopFwdSm90ILi2EN4cute5tupleIJNS5_1CILi1EEES8_S8_EEENS6_IJNS7_ILi128EEENS7_ILi96EEENS7_ILi64EEEEEELi256ENS_10bfloat16_tEfNS_4arch4Sm90ELb0ELb1ELb0ELb1ELb1ELb1ELb1ELb1ELb0ELb1ELb1ELb0EEENS1_21CollectiveEpilogueFwdINS6_IJSA_NS7_ILi256EEESB_EEES9_SE_SG_Li256ELb1ELb1ELb1ELb0EEENS1_36VarlenDynamicPersistentTileSchedulerILi128ELi96ELi256ELi128ELb1ELb1ELb1ELb1ELb0ELb1EEEEEEEEEvNT_6ParamsE,"ax",@progbits
	.align	128
.text._ZN7cutlass13device_kernelIN5flash11enable_sm90INS1_16FlashAttnFwdSm90INS1_25CollectiveMainloopFwdSm90ILi2EN4cute5tupleIJNS5_1CILi1EEES8_S8_EEENS6_IJNS7_ILi128EEENS7_ILi96EEENS7_ILi64EEEEEELi256ENS_10bfloat16_tEfNS_4arch4Sm90ELb0ELb1ELb0ELb1ELb1ELb1ELb1ELb1ELb0ELb1ELb1ELb0EEENS1_21CollectiveEpilogueFwdINS6_IJSA_NS7_ILi256EEESB_EEES9_SE_SG_Li256ELb1ELb1ELb1ELb0EEENS1_36VarlenDynamicPersistentTileSchedulerILi128ELi96ELi256ELi128ELb1ELb1ELb1ELb1ELb0ELb1EEEEEEEEEvNT_6ParamsE:
        .type           _ZN7cutlass13device_kernelIN5flash11enable_sm90INS1_16FlashAttnFwdSm90INS1_25CollectiveMainloopFwdSm90ILi2EN4cute5tupleIJNS5_1CILi1EEES8_S8_EEENS6_IJNS7_ILi128EEENS7_ILi96EEENS7_ILi64EEEEEELi256ENS_10bfloat16_tEfNS_4arch4Sm90ELb0ELb1ELb0ELb1ELb1ELb1ELb1ELb1ELb0ELb1ELb1ELb0EEENS1_21CollectiveEpilogueFwdINS6_IJSA_NS7_ILi256EEESB_EEES9_SE_SG_Li256ELb1ELb1ELb1ELb0EEENS1_36VarlenDynamicPersistentTileSchedulerILi128ELi96ELi256ELi128ELb1ELb1ELb1ELb1ELb0ELb1EEEEEEEEEvNT_6ParamsE,@function
        .size           _ZN7cutlass13device_kernelIN5flash11enable_sm90INS1_16FlashAttnFwdSm90INS1_25CollectiveMainloopFwdSm90ILi2EN4cute5tupleIJNS5_1CILi1EEES8_S8_EEENS6_IJNS7_ILi128EEENS7_ILi96EEENS7_ILi64EEEEEELi256ENS_10bfloat16_tEfNS_4arch4Sm90ELb0ELb1ELb0ELb1ELb1ELb1ELb1ELb1ELb0ELb1ELb1ELb0EEENS1_21CollectiveEpilogueFwdINS6_IJSA_NS7_ILi256EEESB_EEES9_SE_SG_Li256ELb1ELb1ELb1ELb0EEENS1_36VarlenDynamicPersistentTileSchedulerILi128ELi96ELi256ELi128ELb1ELb1ELb1ELb1ELb0ELb1EEEEEEEEEvNT_6ParamsE,(.L_x_6569 - _ZN7cutlass13device_kernelIN5flash11enable_sm90INS1_16FlashAttnFwdSm90INS1_25CollectiveMainloopFwdSm90ILi2EN4cute5tupleIJNS5_1CILi1EEES8_S8_EEENS6_IJNS7_ILi128EEENS7_ILi96EEENS7_ILi64EEEEEELi256ENS_10bfloat16_tEfNS_4arch4Sm90ELb0ELb1ELb0ELb1ELb1ELb1ELb1ELb1ELb0ELb1ELb1ELb0EEENS1_21CollectiveEpilogueFwdINS6_IJSA_NS7_ILi256EEESB_EEES9_SE_SG_Li256ELb1ELb1ELb1ELb0EEENS1_36VarlenDynamicPersistentTileSchedulerILi128ELi96ELi256ELi128ELb1ELb1ELb1ELb1ELb0ELb1EEEEEEEEEvNT_6ParamsE)
        .other          _ZN7cutlass13device_kernelIN5flash11enable_sm90INS1_16FlashAttnFwdSm90INS1_25CollectiveMainloopFwdSm90ILi2EN4cute5tupleIJNS5_1CILi1EEES8_S8_EEENS6_IJNS7_ILi128EEENS7_ILi96EEENS7_ILi64EEEEEELi256ENS_10bfloat16_tEfNS_4arch4Sm90ELb0ELb1ELb0ELb1ELb1ELb1ELb1ELb1ELb0ELb1ELb1ELb0EEENS1_21CollectiveEpilogueFwdINS6_IJSA_NS7_ILi256EEESB_EEES9_SE_SG_Li256ELb1ELb1ELb1ELb0EEENS1_36VarlenDynamicPersistentTileSchedulerILi128ELi96ELi256ELi128ELb1ELb1ELb1ELb1ELb0ELb1EEEEEEEEEvNT_6ParamsE,@"STO_CUDA_ENTRY STV_DEFAULT"
_ZN7cutlass13device_kernelIN5flash11enable_sm90INS1_16FlashAttnFwdSm90INS1_25CollectiveMainloopFwdSm90ILi2EN4cute5tupleIJNS5_1CILi1EEES8_S8_EEENS6_IJNS7_ILi128EEENS7_ILi96EEENS7_ILi64EEEEEELi256ENS_10bfloat16_tEfNS_4arch4Sm90ELb0ELb1ELb0ELb1ELb1ELb1ELb1ELb1ELb0ELb1ELb1ELb0EEENS1_21CollectiveEpilogueFwdINS6_IJSA_NS7_ILi256EEESB_EEES9_SE_SG_Li256ELb1ELb1ELb1ELb0EEENS1_36VarlenDynamicPersistentTileSchedulerILi128ELi96ELi256ELi128ELb1ELb1ELb1ELb1ELb0ELb1EEEEEEEEEvNT_6ParamsE:
[----:B------:R-:W0:Y:S02]  /*0000*/  LDC R1, c[0x0][0x28] ;  /* 0x00000a00ff017b82 */ /* 0x000e240000000800 */
[----:B0-----:R-:W-:-:S05]  /*0010*/  VIADD R1, R1, 0xfffffad0 ;  /* 0xfffffad001017836 */ /* 0x001fca0000000000 */
[----:B------:R-:W-:Y:S01]  /*0020*/  R2UR UR4, R1 ;  /* 0x00000000010472ca */ /* 0x000fe200000e0000 */
[----:B------:R-:W0:Y:S01]  /*0030*/  S2R R3, SR_TID.X ;  /* 0x0000000000037919 */ /* 0x000e220000002100 */
[----:B------:R-:W-:Y:S01]  /*0040*/  ELECT P0, URZ, PT ;  /* 0x00000000003f782f */ /* 0x000fe20003800000 */
[----:B------:R-:W-:Y:S01]  /*0050*/  BSSY B0, `(.L_x_3832) ;  /* 0x0000012000007945 */ /* 0x000fe20003800000 */
[----:B------:R-:W-:Y:S01]  /*0060*/  ULDC UR37, c[0x0][0x20] ;  /* 0x0000080000257ab9 */ /* 0x000fe20000000800 */
[----:B------:R-:W-:-:S08]  /*0070*/  ULDC UR36, c[0x0][0x24] ;  /* 0x0000090000247ab9 */ /* 0x000fd00000000800 */
[----:B------:R-:W-:-:S04]  /*0080*/  UIADD3 UR37, UP0, UR4, UR37, URZ ;  /* 0x0000002504257290 */ /* 0x000fc8000ff1e03f */
[----:B------:R-:W-:Y:S01]  /*0090*/  UIADD3.X UR36, URZ, UR36, URZ, UP0, !UPT ;  /* 0x000000243f247290 */ /* 0x000fe200087fe43f */
        /* <DEDUP_REMOVED lines=13> */
.L_x_3833:
[----:B------:R-:W-:Y:S05]  /*0170*/  BSYNC B0 ;  /* 0x0000000000007941 */ /* 0x000fea0003800000 */
.L_x_3832:
        /* <DEDUP_REMOVED lines=21> */
[----:B0-----:R0:W1:Y:S01]  /*02d0*/  @UP1 SYNCS.EXCH.64 URZ, [UR8+0x32400], UR4 ;  /* 0x03240004083f15b2 */ /* 0x0010620008000100 */
[----:B------:R0:W2:Y:S04]  /*02e0*/  @UP2 SYNCS.EXCH.64 URZ, [UR8+0x32410], UR4 ;  /* 0x03241004083f25b2 */ /* 0x0000a80008000100 */
[----:B------:R0:W3:Y:S01]  /*02f0*/  @UP3 SYNCS.EXCH.64 URZ, [UR8+0x32420], UR6 ;  /* 0x03242006083f35b2 */ /* 0x0000e20008000100 */
        /* <DEDUP_REMOVED lines=18> */
[----:B----4-:R-:W-:Y:S01]  /*0420*/  NOP ;  /* 0x0000000000007918 */ /* 0x010fe20000000000 */
.L_x_3834:
[----:B------:R-:W4:Y:S01]  /*0430*/  SHFL.IDX PT, R2, R0, RZ, 0x1f ;  /* 0x00001fff00027589 */ /* 0x000f2200000e0000 */
[----:B------:R-:W-:Y:S01]  /*0440*/  NOP ;  /* 0x0000000000007918 */ /* 0x000fe20000000000 */
[----:B----4-:R-:W-:-:S13]  /*0450*/  ISETP.NE.AND P0, PT, R2, RZ, PT ;  /* 0x000000ff0200720c */ /* 0x010fda0003f05270 */
        /* <DEDUP_REMOVED lines=19> */
.L_x_3835:
[----:B------:R-:W4:Y:S01]  /*0590*/  SHFL.IDX PT, R2, R0, RZ, 0x1f ;  /* 0x00001fff00027589 */ /* 0x000f2200000e0000 */
[----:B------:R-:W-:Y:S01]  /*05a0*/  NOP ;  /* 0x0000000000007918 */ /* 0x000fe20000000000 */
[----:B----4-:R-:W-:-:S13]  /*05b0*/  ISETP.NE.AND P0, PT, R2, RZ, PT ;  /* 0x000000ff0200720c */ /* 0x010fda0003f05270 */
        /* <DEDUP_REMOVED lines=14> */
[----:B----4-:R-:W-:Y:S01]  /*06a0*/  NOP ;  /* 0x0000000000007918 */ /* 0x010fe20000000000 */
.L_x_3836:
        /* <DEDUP_REMOVED lines=22> */
.L_x_3837:
        /* <DEDUP_REMOVED lines=22> */
.L_x_3838:
[----:B------:R-:W-:Y:S01]  /*0970*/  PLOP3.LUT P0, PT, PT, PT, UP0, 0x80, 0x0 ;  /* 0x000000000000781c */ /* 0x000fe20003f0f008 */
[----:B------:R-:W-:Y:S01]  /*0980*/  UMOV UR38, 0x1 ;  /* 0x0000000100267882 */ /* 0x000fe20000000000 */
[----:B------:R-:W-:Y:S01]  /*0990*/  NOP ;  /* 0x0000000000007918 */ /* 0x000fe20000000000 */
[----:B------:R-:W-:Y:S01]  /*09a0*/  USEL UR38, UR38, 0x2, !UP0 ;  /* 0x0000000226267887 */ /* 0x000fe2000c000000 */
[----:B------:R-:W-:Y:S01]  /*09b0*/  BSSY B9, `(.L_x_3839) ;  /* 0x0003924000097945 */ /* 0x000fe20003800000 */
[----:B------:R-:W-:Y:S01]  /*09c0*/  ULDC.64 UR44, c[0x0][0x208] ;  /* 0x00008200002c7ab9 */ /* 0x000fe20000000a00 */
[----:B------:R-:W-:Y:S02]  /*09d0*/  IMAD.U32 R18, RZ, RZ, UR37 ;  /* 0x00000025ff127e24 */ /* 0x000fe4000f8e00ff */
[----:B------:R-:W-:Y:S01]  /*09e0*/  IMAD.U32 R19, RZ, RZ, UR36 ;  /* 0x00000024ff137e24 */ /* 0x000fe2000f8e00ff */
[----:B0123--:R-:W-:Y:S06]  /*09f0*/  BAR.SYNC.DEFER_BLOCKING 0x0 ;  /* 0x0000000000007b1d */ /* 0x00ffec0000010000 */
[----:B------:R-:W-:Y:S05]  /*0a00*/  @!P0 BRA `(.L_x_3840) ;  /* 0x0000030400c48947 */ /* 0x000fea0003800000 */
.L_x_3841:
[----:B------:R-:W-:-:S08]  /*0a10*/  NOP ;  /* 0x0000000000007918 */ /* 0x000fd00000000000 */
[----:B------:R-:W0:Y:S02]  /*0a20*/  USETMAXREG.TRY_ALLOC.CTAPOOL UP0, 0xe8 ;  /* 0x000000e8000079c8 */ /* 0x000e240008000600 */
[----:B0-----:R-:W-:-:S13]  /*0a30*/  PLOP3.LUT P0, PT, PT, PT, UP0, 0x80, 0x0 ;  /* 0x000000000000781c */ /* 0x001fda0003f0f008 */
[----:B------:R-:W-:Y:S05]  /*0a40*/  @!P0 BRA `(.L_x_3841) ;  /* 0xfffffffc00f08947 */ /* 0x000fea000383ffff */
[----:B------:R-:W0:Y:S01]  /*0a50*/  S2R R0, SR_TID.X ;  /* 0x0000000000007919 */ /* 0x000e220000002100 */
[----:B------:R-:W1:Y:S01]  /*0a60*/  S2UR UR4, SR_CgaCtaId ;  /* 0x00000000000479c3 */ /* 0x000e620000008800 */
[----:B------:R-:W-:Y:S01]  /*0a70*/  MOV R2, 0x400 ;  /* 0x0000040000027802 */ /* 0x000fe20000000f00 */
[----:B------:R-:W-:-:S06]  /*0a80*/  UIADD3 URZ, UP0, UR37, 0x1f0, URZ ;  /* 0x000001f0253f7890 */ /* 0x000fcc000ff1e03f */
[----:B------:R-:W-:Y:S06]  /*0a90*/  BAR.ARV 0x8, 0x180 ;  /* 0x0206000000007b1d */ /* 0x000fec0000002000 */
[----:B------:R-:W-:Y:S01]  /*0aa0*/  UIADD3 URZ, UP1, UR37, 0x1fc, URZ ;  /* 0x000001fc253f7890 */ /* 0x000fe2000ff3e03f */
[----:B------:R-:W-:Y:S01]  /*0ab0*/  STL.64 [R1+0x1f0], RZ ;  /* 0x0001f0ff01007387 */ /* 0x000fe20000100a00 */
[----:B------:R-:W-:Y:S02]  /*0ac0*/  UIADD3.X UR39, URZ, UR36, URZ, UP0, !UPT ;  /* 0x000000243f277290 */ /* 0x000fe400087fe43f */
[----:B------:R-:W-:Y:S01]  /*0ad0*/  UIADD3.X UR40, URZ, UR36, URZ, UP1, !UPT ;  /* 0x000000243f287290 */ /* 0x000fe20008ffe43f */
[----:B------:R-:W-:Y:S04]  /*0ae0*/  STL [R1+0x1f8], RZ ;  /* 0x0001f8ff01007387 */ /* 0x000fe80000100800 */
[----:B------:R-:W-:Y:S01]  /*0af0*/  STL [R1+0x1fc], RZ ;  /* 0x0001fcff01007387 */ /* 0x000fe20000100800 */
[----:B-1----:R-:W-:Y:S01]  /*0b00*/  IMAD.U32 R27, RZ, RZ, UR4 ;  /* 0x00000004ff1b7e24 */ /* 0x002fe2000f8e00ff */
[----:B------:R-:W-:-:S04]  /*0b10*/  ULDC UR4, c[0x0][0xd3c] ;  /* 0x00034f0000047ab9 */ /* 0x000fc80000000800 */
[----:B------:R-:W-:Y:S02]  /*0b20*/  LEA R2, R27, R2, 0x18 ;  /* 0x000000021b027211 */ /* 0x000fe400078ec0ff */
[----:B0-----:R-:W-:-:S04]  /*0b30*/  SHF.R.U32.HI R0, RZ, 0x7, R0 ;  /* 0x00000007ff007819 */ /* 0x001fc80000011600 */
[----:B------:R-:W-:-:S13]  /*0b40*/  ISETP.NE.AND P0, PT, R0, 0x1, PT ;  /* 0x000000010000780c */ /* 0x000fda0003f05270 */
[----:B------:R-:W-:Y:S08]  /*0b50*/  @!P0 BAR.ARV 0x9, 0x100 ;  /* 0x0244000000008b1d */ /* 0x000ff00000002000 */
[----:B------:R-:W-:Y:S06]  /*0b60*/  BAR.SYNC.DEFER_BLOCKING 0x5, 0x180 ;  /* 0x0146000000007b1d */ /* 0x000fec0000010000 */
[----:B------:R-:W0:Y:S02]  /*0b70*/  LDS.128 R96, [R2+0x324d0] ;  /* 0x0324d00002607984 */ /* 0x000e240000000c00 */
[----:B------:R-:W-:Y:S06]  /*0b80*/  BAR.ARV 0x4, 0x180 ;  /* 0x0106000000007b1d */ /* 0x000fec0000002000 */
[----:B0-----:R-:W-:-:S13]  /*0b90*/  ISETP.GE.AND P0, PT, R99, UR4, PT ;  /* 0x0000000463007c0c */ /* 0x001fda000bf06270 */
[----:B------:R-:W-:Y:S05]  /*0ba0*/  @P0 BRA `(.L_x_3842) ;  /* 0x0000039000100947 */ /* 0x000fea0003800000 */
[----:B------:R-:W0:Y:S01]  /*0bb0*/  S2R R0, SR_TID.X ;  /* 0x0000000000007919 */ /* 0x000e220000002100 */
[----:B------:R-:W-:Y:S02]  /*0bc0*/  IMAD.MOV.U32 R153, RZ, RZ, RZ ;  /* 0x000000ffff997224 */ /* 0x000fe400078e00ff */
[----:B------:R-:W-:Y:S02]  /*0bd0*/  IMAD.MOV.U32 R159, RZ, RZ, RZ ;  /* 0x000000ffff9f7224 */ /* 0x000fe400078e00ff */
[----:B0-----:R-:W-:-:S05]  /*0be0*/  VIADD R11, R0, 0xffffff80 ;  /* 0xffffff80000b7836 */ /* 0x001fca0000000000 */
[----:B------:R-:W-:Y:S01]  /*0bf0*/  SHF.R.S32.HI R0, RZ, 0x1f, R11 ;  /* 0x0000001fff007819 */ /* 0x000fe2000001140b */
[----:B------:R-:W-:Y:S03]  /*0c00*/  STL [R1+0x49c], R11 ;  /* 0x00049c0b01007387 */ /* 0x000fe60000100800 */
[CC--:B------:R-:W-:Y:S02]  /*0c10*/  LEA.HI R3, R0.reuse, R11.reuse, RZ, 0x7 ;  /* 0x0000000b00037211 */ /* 0x0c0fe400078f38ff */
[----:B------:R-:W-:Y:S02]  /*0c20*/  LEA.HI R8, R0, R11, RZ, 0x4 ;  /* 0x0000000b00087211 */ /* 0x000fe400078f20ff */
[----:B------:R-:W-:Y:S02]  /*0c30*/  LOP3.LUT R4, R3, 0xffffff80, RZ, 0xc0, !PT ;  /* 0xffffff8003047812 */ /* 0x000fe400078ec0ff */
[----:B------:R-:W-:-:S02]  /*0c40*/  SHF.R.S32.HI R12, RZ, 0x7, R3 ;  /* 0x00000007ff0c7819 */ /* 0x000fc40000011403 */
[----:B------:R-:W-:Y:S01]  /*0c50*/  SHF.R.S32.HI R9, RZ, 0x4, R8 ;  /* 0x00000004ff097819 */ /* 0x000fe20000011408 */
[----:B------:R-:W-:Y:S01]  /*0c60*/  IMAD.IADD R10, R11, 0x1, -R4 ;  /* 0x000000010b0a7824 */ /* 0x000fe200078e0a04 */
[----:B------:R-:W-:Y:S01]  /*0c70*/  LEA.HI R3, R3, R12, RZ, 0x1 ;  /* 0x0000000c03037211 */ /* 0x000fe200078f08ff */
[----:B------:R-:W-:Y:S01]  /*0c80*/  STL [R1+0x518], R12 ;  /* 0x0005180c01007387 */ /* 0x000fe20000100800 */
[----:B------:R-:W-:Y:S02]  /*0c90*/  LEA.HI R203, R0, R11, RZ, 0x5 ;  /* 0x0000000b00cb7211 */ /* 0x000fe400078f28ff */
[----:B------:R-:W-:Y:S01]  /*0ca0*/  SHF.R.S32.HI R4, RZ, 0x1f, R10 ;  /* 0x0000001fff047819 */ /* 0x000fe2000001140a */
[----:B------:R-:W-:Y:S01]  /*0cb0*/  STL [R1+0x514], R10 ;  /* 0x0005140a01007387 */ /* 0x000fe20000100800 */
[----:B------:R-:W-:Y:S02]  /*0cc0*/  LOP3.LUT R3, R3, 0x3fffffe, RZ, 0xc0, !PT ;  /* 0x03fffffe03037812 */ /* 0x000fe400078ec0ff */
[----:B------:R-:W-:-:S02]  /*0cd0*/  LEA.HI R5, R4, R10, RZ, 0x2 ;  /* 0x0000000a04057211 */ /* 0x000fc400078f10ff */
[----:B------:R-:W-:Y:S01]  /*0ce0*/  LEA.HI R4, R4, R10, RZ, 0x5 ;  /* 0x0000000a04047211 */ /* 0x000fe200078f28ff */
[----:B------:R-:W-:Y:S01]  /*0cf0*/  IMAD.IADD R3, R12, 0x1, -R3 ;  /* 0x000000010c037824 */ /* 0x000fe200078e0a03 */
[--C-:B------:R-:W-:Y:S02]  /*0d00*/  SHF.R.S32.HI R6, RZ, 0x2, R5.reuse ;  /* 0x00000002ff067819 */ /* 0x100fe40000011405 */
[----:B------:R-:W-:Y:S02]  /*0d10*/  SHF.R.S32.HI R7, RZ, 0x1f, R5 ;  /* 0x0000001fff077819 */ /* 0x000fe40000011405 */
[----:B------:R-:W-:Y:S02]  /*0d20*/  SHF.R.S32.HI R4, RZ, 0x5, R4 ;  /* 0x00000005ff047819 */ /* 0x000fe40000011404 */
[----:B------:R-:W-:Y:S02]  /*0d30*/  LEA.HI R7, R7, R6, RZ, 0x3 ;  /* 0x0000000607077211 */ /* 0x000fe400078f18ff */
[----:B------:R-:W-:-:S02]  /*0d40*/  SHF.R.S32.HI R203, RZ, 0x5, R203 ;  /* 0x00000005ffcb7819 */ /* 0x000fc400000114cb */
[----:B------:R-:W-:Y:S02]  /*0d50*/  LOP3.LUT R7, R7, 0xfffffff8, RZ, 0xc0, !PT ;  /* 0xfffffff807077812 */ /* 0x000fe400078ec0ff */
[----:B------:R-:W-:-:S03]  /*0d60*/  LOP3.LUT R5, R5, 0x7ffffffc, RZ, 0xc0, !PT ;  /* 0x7ffffffc05057812 */ /* 0x000fc600078ec0ff */
[----:B------:R-:W-:Y:S01]  /*0d70*/  IMAD.IADD R7, R6, 0x1, -R7 ;  /* 0x0000000106077824 */ /* 0x000fe200078e0a07 */
[----:B------:R-:W-:Y:S01]  /*0d80*/  LOP3.LUT R6, R8, 0x3fffff0, RZ, 0xc0, !PT ;  /* 0x03fffff008067812 */ /* 0x000fe200078ec0ff */
[----:B------:R-:W-:Y:S01]  /*0d90*/  IMAD.IADD R5, R10, 0x1, -R5 ;  /* 0x000000010a057824 */ /* 0x000fe200078e0a05 */
[----:B------:R-:W-:Y:S01]  /*0da0*/  LEA.HI R8, R8, R9, RZ, 0x1 ;  /* 0x0000000908087211 */ /* 0x000fe200078f08ff */
[----:B------:R-:W-:Y:S02]  /*0db0*/  IMAD R4, R4, 0x10, R7 ;  /* 0x0000001004047824 */ /* 0x000fe400078e0207 */
[----:B------:R-:W-:Y:S01]  /*0dc0*/  IMAD.IADD R6, R11, 0x1, -R6 ;  /* 0x000000010b067824 */ /* 0x000fe200078e0a06 */
[----:B------:R-:W-:Y:S01]  /*0dd0*/  LOP3.LUT R8, R8, 0x1ffffffe, RZ, 0xc0, !PT ;  /* 0x1ffffffe08087812 */ /* 0x000fe200078ec0ff */
[----:B------:R-:W-:Y:S01]  /*0de0*/  IMAD R204, R3, 0x40, R4 ;  /* 0x0000004003cc7824 */ /* 0x000fe200078e0204 */
[CC--:B------:R-:W-:Y:S01]  /*0df0*/  LEA.HI R3, R0.reuse, R11.reuse, RZ, 0x2 ;  /* 0x0000000b00037211 */ /* 0x0c0fe200078f10ff */
[----:B------:R-:W-:Y:S01]  /*0e00*/  IMAD.SHL.U32 R205, R5, 0x2, RZ ;  /* 0x0000000205cd7824 */ /* 0x000fe200078e00ff */
[----:B------:R-:W-:Y:S01]  /*0e10*/  LEA.HI R0, R0, R11, RZ, 0x3 ;  /* 0x0000000b00007211 */ /* 0x000fe200078f18ff */
[----:B------:R-:W-:Y:S01]  /*0e20*/  IMAD.IADD R8, R9, 0x1, -R8 ;  /* 0x0000000109087824 */ /* 0x000fe200078e0a08 */
[--C-:B------:R-:W-:Y:S01]  /*0e30*/  SHF.R.S32.HI R158, RZ, 0x2, R3.reuse ;  /* 0x00000002ff9e7819 */ /* 0x100fe20000011403 */
[----:B------:R-:W-:Y:S01]  /*0e40*/  IMAD R9, R203, 0x10, R6 ;  /* 0x00000010cb097824 */ /* 0x000fe200078e0206 */
[----:B------:R-:W-:Y:S01]  /*0e50*/  SHF.R.S32.HI R7, RZ, 0x1f, R3 ;  /* 0x0000001fff077819 */ /* 0x000fe20000011403 */
[----:B------:R-:W-:Y:S01]  /*0e60*/  VIADD R26, R205, 0x40 ;  /* 0x00000040cd1a7836 */ /* 0x000fe20000000000 */
[----:B------:R-:W-:Y:S01]  /*0e70*/  LOP3.LUT R3, R3, 0xfffffffc, RZ, 0xc0, !PT ;  /* 0xfffffffc03037812 */ /* 0x000fe200078ec0ff */
[----:B------:R-:W-:Y:S01]  /*0e80*/  VIADD R175, R158, 0x40 ;  /* 0x000000409eaf7836 */ /* 0x000fe20000000000 */
[----:B------:R-:W-:Y:S01]  /*0e90*/  SHF.R.S32.HI R4, RZ, 0x3, R0 ;  /* 0x00000003ff047819 */ /* 0x000fe20000011400 */
[----:B------:R-:W-:Y:S01]  /*0ea0*/  VIADD R24, R205, 0x50 ;  /* 0x00000050cd187836 */ /* 0x000fe20000000000 */
[----:B------:R-:W-:Y:S01]  /*0eb0*/  LOP3.LUT R0, R0, 0xfffffff8, RZ, 0xc0, !PT ;  /* 0xfffffff800007812 */ /* 0x000fe200078ec0ff */
[----:B------:R-:W-:Y:S01]  /*0ec0*/  IMAD.IADD R3, R11, 0x1, -R3 ;  /* 0x000000010b037824 */ /* 0x000fe200078e0a03 */
[----:B------:R-:W-:Y:S01]  /*0ed0*/  LEA.HI R7, R7, R158, RZ, 0x3 ;  /* 0x0000009e07077211 */ /* 0x000fe200078f18ff */
[----:B------:R0:W-:Y:S01]  /*0ee0*/  STL [R1+0x498], R4 ;  /* 0x0004980401007387 */ /* 0x0001e20000100800 */
[----:B------:R-:W-:-:S02]  /*0ef0*/  IMAD.SHL.U32 R206, R175, 0x40, RZ ;  /* 0x00000040afce7824 */ /* 0x000fc400078e00ff */
[----:B------:R-:W-:Y:S01]  /*0f00*/  IMAD.IADD R6, R11, 0x1, -R0 ;  /* 0x000000010b067824 */ /* 0x000fe200078e0a00 */
[C---:B------:R-:W-:Y:S01]  /*0f10*/  LEA.HI R0, R3.reuse, R3, RZ, 0x1 ;  /* 0x0000000303007211 */ /* 0x040fe200078f08ff */
[C---:B------:R-:W-:Y:S01]  /*0f20*/  IMAD.SHL.U32 R22, R3.reuse, 0x8, RZ ;  /* 0x0000000803167824 */ /* 0x040fe200078e00ff */
[----:B------:R-:W-:Y:S01]  /*0f30*/  LOP3.LUT R206, R206, 0x1c0, RZ, 0xc0, !PT ;  /* 0x000001c0cece7812 */ /* 0x000fe200078ec0ff */
[----:B------:R1:W-:Y:S01]  /*0f40*/  STL [R1+0x4a0], R3 ;  /* 0x0004a00301007387 */ /* 0x0003e20000100800 */
[----:B------:R-:W-:Y:S01]  /*0f50*/  LOP3.LUT R0, R0, 0x1ffffffe, RZ, 0xc0, !PT ;  /* 0x1ffffffe00007812 */ /* 0x000fe200078ec0ff */
[----:B------:R-:W-:Y:S01]  /*0f60*/  IMAD.SHL.U32 R154, R3, 0x4, RZ ;  /* 0x00000004039a7824 */ /* 0x000fe200078e00ff */
[----:B0-----:R-:W-:Y:S01]  /*0f70*/  SHF.R.S32.HI R4, RZ, 0x1f, R175 ;  /* 0x0000001fff047819 */ /* 0x001fe200000114af */
[----:B------:R0:W-:Y:S01]  /*0f80*/  STL [R1+0x4a8], R6 ;  /* 0x0004a80601007387 */ /* 0x0001e20000100800 */
[----:B------:R-:W-:Y:S01]  /*0f90*/  LOP3.LUT R7, R7, 0xfffffff8, RZ, 0xc0, !PT ;  /* 0xfffffff807077812 */ /* 0x000fe200078ec0ff */
[----:B------:R-:W-:Y:S01]  /*0fa0*/  IMAD.SHL.U32 R198, R6, 0x8, RZ ;  /* 0x0000000806c67824 */ /* 0x000fe200078e00ff */
[----:B------:R-:W-:Y:S01]  /*0fb0*/  LEA.HI R4, R4, R175, RZ, 0x3 ;  /* 0x000000af04047211 */ /* 0x000fe200078f18ff */
[----:B------:R-:W-:Y:S01]  /*0fc0*/  VIADD R17, R205, 0x68 ;  /* 0x00000068cd117836 */ /* 0x000fe20000000000 */
[----:B------:R-:W-:Y:S01]  /*0fd0*/  SHF.R.U32.HI R207, RZ, 0x3, R206 ;  /* 0x00000003ffcf7819 */ /* 0x000fe200000116ce */
[----:B-1----:R-:W-:Y:S01]  /*0fe0*/  IMAD.IADD R3, R3, 0x1, -R0 ;  /* 0x0000000103037824 */ /* 0x002fe200078e0a00 */
[--C-:B------:R-:W-:Y:S01]  /*0ff0*/  LOP3.LUT R0, R206, 0x38, R22.reuse, 0xf8, !PT ;  /* 0x00000038ce007812 */ /* 0x100fe200078ef816 */
[----:B------:R-:W-:Y:S01]  /*1000*/  IMAD.SHL.U32 R4, R4, 0x40, RZ ;  /* 0x0000004004047824 */ /* 0x000fe200078e00ff */
[----:B------:R-:W-:Y:S01]  /*1010*/  STL [R1+0x484], R26 ;  /* 0x0004841a01007387 */ /* 0x000fe20000100800 */
[----:B0-----:R-:W-:Y:S01]  /*1020*/  IMAD.IADD R6, R158, 0x1, -R7 ;  /* 0x000000019e067824 */ /* 0x001fe200078e0a07 */
[----:B------:R-:W-:Y:S01]  /*1030*/  SHF.R.S32.HI R23, RZ, 0x1f, R22 ;  /* 0x0000001fff177819 */ /* 0x000fe20000011416 */
[----:B------:R-:W-:Y:S01]  /*1040*/  VIADD R164, R154, 0x10 ;  /* 0x000000109aa47836 */ /* 0x000fe20000000000 */
[----:B------:R-:W-:Y:S01]  /*1050*/  LOP3.LUT R208, R4, 0xfffffe00, RZ, 0xc0, !PT ;  /* 0xfffffe0004d07812 */ /* 0x000fe200078ec0ff */
[C---:B------:R-:W-:Y:S01]  /*1060*/  VIADD R14, R205.reuse, 0x80 ;  /* 0x00000080cd0e7836 */ /* 0x040fe20000000000 */
[----:B------:R0:W-:Y:S01]  /*1070*/  STL [R1+0x494], R6 ;  /* 0x0004940601007387 */ /* 0x0001e20000100800 */
[----:B------:R-:W-:Y:S01]  /*1080*/  VIADD R11, R205, 0x98 ;  /* 0x00000098cd0b7836 */ /* 0x000fe20000000000 */
[----:B------:R-:W-:Y:S01]  /*1090*/  LOP3.LUT R7, R208, R0, R207, 0xf6, !PT ;  /* 0x00000000d0077212 */ /* 0x000fe200078ef6cf */
[----:B------:R-:W-:Y:S01]  /*10a0*/  IMAD R8, R9, 0x8, R8 ;  /* 0x0000000809087824 */ /* 0x000fe200078e0208 */
[----:B------:R-:W-:Y:S01]  /*10b0*/  STL [R1+0x47c], R24 ;  /* 0x00047c1801007387 */ /* 0x000fe20000100800 */
[----:B------:R-:W-:Y:S01]  /*10c0*/  VIADD R5, R205, 0xc0 ;  /* 0x000000c0cd057836 */ /* 0x000fe20000000000 */
[----:B------:R-:W-:Y:S01]  /*10d0*/  SHF.R.S32.HI R222, RZ, 0x1f, R198 ;  /* 0x0000001fffde7819 */ /* 0x000fe200000114c6 */
[----:B------:R-:W-:Y:S01]  /*10e0*/  IMAD R0, R7, 0x2, R2 ;  /* 0x0000000207007824 */ /* 0x000fe200078e0202 */
[----:B------:R-:W-:Y:S01]  /*10f0*/  SHF.R.S32.HI R7, RZ, 0x1f, R26 ;  /* 0x0000001fff077819 */ /* 0x000fe2000001141a */
[----:B------:R-:W-:Y:S01]  /*1100*/  IMAD.SHL.U32 R4, R8, 0x8, RZ ;  /* 0x0000000808047824 */ /* 0x000fe200078e00ff */
[----:B0-----:R-:W-:Y:S01]  /*1110*/  SHF.R.S32.HI R6, RZ, 0x1f, R164 ;  /* 0x0000001fff067819 */ /* 0x001fe200000114a4 */
[C---:B------:R-:W-:Y:S01]  /*1120*/  VIADD R8, R205.reuse, 0xb0 ;  /* 0x000000b0cd087836 */ /* 0x040fe20000000000 */
[----:B------:R0:W-:Y:S01]  /*1130*/  STL [R1+0x444], R5 ;  /* 0x0004440501007387 */ /* 0x0001e20000100800 */
[----:B------:R-:W-:-:S02]  /*1140*/  VIADD R227, R205, 0xd8 ;  /* 0x000000d8cde37836 */ /* 0x000fc40000000000 */
[C---:B------:R-:W-:Y:S01]  /*1150*/  VIADD R229, R205.reuse, 0xc8 ;  /* 0x000000c8cde57836 */ /* 0x040fe20000000000 */
[----:B------:R1:W-:Y:S01]  /*1160*/  STL [R1+0x508], R7 ;  /* 0x0005080701007387 */ /* 0x0003e20000100800 */
[C---:B------:R-:W-:Y:S02]  /*1170*/  VIADD R228, R205.reuse, 0xd0 ;  /* 0x000000d0cde47836 */ /* 0x040fe40000000000 */
[C---:B------:R-:W-:Y:S01]  /*1180*/  VIADD R28, R205.reuse, 0x38 ;  /* 0x00000038cd1c7836 */ /* 0x040fe20000000000 */
[----:B------:R2:W-:Y:S01]  /*1190*/  STL [R1+0x4a4], R6 ;  /* 0x0004a40601007387 */ /* 0x0005e20000100800 */
[C---:B------:R-:W-:Y:S01]  /*11a0*/  VIADD R25, R205.reuse, 0x48 ;  /* 0x00000048cd197836 */ /* 0x040fe20000000000 */
[----:B0-----:R-:W-:Y:S01]  /*11b0*/  SHF.R.S32.HI R5, RZ, 0x1f, R5 ;  /* 0x0000001fff057819 */ /* 0x001fe20000011405 */
[C---:B------:R-:W-:Y:S01]  /*11c0*/  VIADD R21, R205.reuse, 0x58 ;  /* 0x00000058cd157836 */ /* 0x040fe20000000000 */
[----:B------:R0:W-:Y:S01]  /*11d0*/  STL [R1+0x520], R4 ;  /* 0x0005200401007387 */ /* 0x0001e20000100800 */
[C---:B------:R-:W-:Y:S01]  /*11e0*/  VIADD R20, R205.reuse, 0x60 ;  /* 0x00000060cd147836 */ /* 0x040fe20000000000 */
[----:B-1----:R-:W-:Y:S01]  /*11f0*/  SHF.R.S32.HI R7, RZ, 0x1f, R24 ;  /* 0x0000001fff077819 */ /* 0x002fe20000011418 */
[C---:B------:R-:W-:Y:S01]  /*1200*/  VIADD R16, R205.reuse, 0x70 ;  /* 0x00000070cd107836 */ /* 0x040fe20000000000 */
[----:B------:R1:W-:Y:S01]  /*1210*/  STL [R1+0x4c8], R5 ;  /* 0x0004c80501007387 */ /* 0x0003e20000100800 */
[----:B------:R-:W-:-:S02]  /*1220*/  VIADD R15, R205, 0x78 ;  /* 0x00000078cd0f7836 */ /* 0x000fc40000000000 */
[C---:B--2---:R-:W-:Y:S01]  /*1230*/  VIADD R6, R205.reuse, 0xb8 ;  /* 0x000000b8cd067836 */ /* 0x044fe20000000000 */
[----:B------:R2:W-:Y:S01]  /*1240*/  STL [R1+0x500], R7 ;  /* 0x0005000701007387 */ /* 0x0005e20000100800 */
[C---:B------:R-:W-:Y:S02]  /*1250*/  VIADD R13, R205.reuse, 0x88 ;  /* 0x00000088cd0d7836 */ /* 0x040fe40000000000 */
[C---:B0-----:R-:W-:Y:S01]  /*1260*/  VIADD R4, R205.reuse, 0xf0 ;  /* 0x000000f0cd047836 */ /* 0x041fe20000000000 */
        /* <DEDUP_REMOVED lines=9> */
[----:B------:R-:W-:Y:S01]  /*1300*/  VIADD R225, R205, 0xe8 ;  /* 0x000000e8cde17836 */ /* 0x000fe20000000000 */
[----:B0-----:R-:W-:Y:S01]  /*1310*/  SHF.R.S32.HI R6, RZ, 0x1f, R6 ;  /* 0x0000001fff067819 */ /* 0x001fe20000011406 */
[C---:B------:R-:W-:Y:S01]  /*1320*/  VIADD R152, R22.reuse, 0x20 ;  /* 0x0000002016987836 */ /* 0x040fe20000000000 */
[----:B------:R0:W-:Y:S01]  /*1330*/  STL [R1+0x4f4], R7 ;  /* 0x0004f40701007387 */ /* 0x0001e20000100800 */
[----:B------:R-:W-:-:S02]  /*1340*/  VIADD R172, R22, 0x40 ;  /* 0x0000004016ac7836 */ /* 0x000fc40000000000 */
[C---:B-1----:R-:W-:Y:S01]  /*1350*/  VIADD R0, R205.reuse, 0xf8 ;  /* 0x000000f8cd007836 */ /* 0x042fe20000000000 */
[----:B------:R1:W-:Y:S01]  /*1360*/  STL [R1+0x4cc], R6 ;  /* 0x0004cc0601007387 */ /* 0x0003e20000100800 */
[C---:B------:R-:W-:Y:S01]  /*1370*/  VIADD R167, R22.reuse, 0x60 ;  /* 0x0000006016a77836 */ /* 0x040fe20000000000 */
[----:B--2---:R-:W-:Y:S01]  /*1380*/  SHF.R.S32.HI R5, RZ, 0x1f, R4 ;  /* 0x0000001fff057819 */ /* 0x004fe20000011404 */
[C---:B------:R-:W-:Y:S01]  /*1390*/  VIADD R166, R22.reuse, 0x80 ;  /* 0x0000008016a67836 */ /* 0x040fe20000000000 */
[----:B------:R2:W-:Y:S01]  /*13a0*/  STL [R1+0x490], R4 ;  /* 0x0004900401007387 */ /* 0x0005e20000100800 */
[C---:B------:R-:W-:Y:S01]  /*13b0*/  VIADD R165, R22.reuse, 0xa0 ;  /* 0x000000a016a57836 */ /* 0x040fe20000000000 */
[----:B0-----:R-:W-:Y:S01]  /*13c0*/  SHF.R.S32.HI R7, RZ, 0x1f, R14 ;  /* 0x0000001fff077819 */ /* 0x001fe2000001140e */
[C---:B------:R-:W-:Y:S01]  /*13d0*/  VIADD R174, R22.reuse, 0xc0 ;  /* 0x000000c016ae7836 */ /* 0x040fe20000000000 */
[----:B------:R0:W-:Y:S01]  /*13e0*/  STL [R1+0x488], R28 ;  /* 0x0004881c01007387 */ /* 0x0001e20000100800 */
[----:B------:R-:W-:Y:S01]  /*13f0*/  VIADD R173, R22, 0xe0 ;  /* 0x000000e016ad7836 */ /* 0x000fe20000000000 */
[----:B-1----:R-:W-:Y:S01]  /*1400*/  SHF.R.S32.HI R6, RZ, 0x1f, R228 ;  /* 0x0000001fff067819 */ /* 0x002fe200000114e4 */
[C---:B------:R-:W-:Y:S01]  /*1410*/  VIADD R200, R198.reuse, 0x40 ;  /* 0x00000040c6c87836 */ /* 0x040fe20000000000 */
[----:B------:R1:W-:Y:S01]  /*1420*/  STL [R1+0x4e8], R7 ;  /* 0x0004e80701007387 */ /* 0x0003e20000100800 */
[C---:B------:R-:W-:Y:S01]  /*1430*/  VIADD R199, R198.reuse, 0x80 ;  /* 0x00000080c6c77836 */ /* 0x040fe20000000000 */
[----:B--2---:R-:W-:Y:S01]  /*1440*/  SHF.R.S32.HI R4, RZ, 0x1f, R0 ;  /* 0x0000001fff047819 */ /* 0x004fe20000011400 */
[----:B------:R-:W-:Y:S01]  /*1450*/  VIADD R201, R198, 0xc0 ;  /* 0x000000c0c6c97836 */ /* 0x000fe20000000000 */
[----:B------:R2:W-:Y:S01]  /*1460*/  STL [R1+0x480], R25 ;  /* 0x0004801901007387 */ /* 0x0005e20000100800 */
[----:B------:R-:W-:Y:S01]  /*1470*/  SHF.R.S32.HI R157, RZ, 0x1f, R152 ;  /* 0x0000001fff9d7819 */ /* 0x000fe20000011498 */
[----:B------:R-:W-:Y:S01]  /*1480*/  VIADD R223, R205, 0x30 ;  /* 0x00000030cddf7836 */ /* 0x000fe20000000000 */
[----:B0-----:R-:W-:Y:S01]  /*1490*/  SHF.R.S32.HI R28, RZ, 0x1f, R28 ;  /* 0x0000001fff1c7819 */ /* 0x001fe2000001141c */
[----:B------:R0:W-:Y:S01]  /*14a0*/  STL [R1+0x478], R21 ;  /* 0x0004781501007387 */ /* 0x0001e20000100800 */
[----:B------:R-:W-:-:S02]  /*14b0*/  SHF.R.S32.HI R197, RZ, 0x1f, R172 ;  /* 0x0000001fffc57819 */ /* 0x000fc400000114ac */
[----:B-1----:R-:W-:Y:S01]  /*14c0*/  SHF.R.S32.HI R7, RZ, 0x1f, R11 ;  /* 0x0000001fff077819 */ /* 0x002fe2000001140b */
[----:B------:R1:W-:Y:S01]  /*14d0*/  STL [R1+0x474], R20 ;  /* 0x0004741401007387 */ /* 0x0003e20000100800 */
[----:B------:R-:W-:Y:S02]  /*14e0*/  SHF.R.S32.HI R196, RZ, 0x1f, R167 ;  /* 0x0000001fffc47819 */ /* 0x000fe400000114a7 */
[----:B--2---:R-:W-:Y:S01]  /*14f0*/  SHF.R.S32.HI R25, RZ, 0x1f, R25 ;  /* 0x0000001fff197819 */ /* 0x004fe20000011419 */
[----:B------:R2:W-:Y:S01]  /*1500*/  STL [R1+0x4dc], R7 ;  /* 0x0004dc0701007387 */ /* 0x0005e20000100800 */
[----:B------:R-:W-:Y:S02]  /*1510*/  SHF.R.S32.HI R195, RZ, 0x1f, R166 ;  /* 0x0000001fffc37819 */ /* 0x000fe400000114a6 */
        /* <DEDUP_REMOVED lines=20> */
[----:B-1----:R-:W-:-:S03]  /*1660*/  SHF.R.S32.HI R12, RZ, 0x1f, R12 ;  /* 0x0000001fff0c7819 */ /* 0x002fc6000001140c */
[----:B------:R1:W-:Y:S01]  /*1670*/  STL [R1+0x48c], R0 ;  /* 0x00048c0001007387 */ /* 0x0003e20000100800 */
[----:B--2---:R-:W-:-:S03]  /*1680*/  SHF.R.S32.HI R10, RZ, 0x1f, R10 ;  /* 0x0000001fff0a7819 */ /* 0x004fc6000001140a */
[----:B------:R2:W-:Y:S01]  /*1690*/  STL [R1+0x4c4], R7 ;  /* 0x0004c40701007387 */ /* 0x0005e20000100800 */
[----:B0-----:R-:W-:-:S03]  /*16a0*/  SHF.R.S32.HI R9, RZ, 0x1f, R9 ;  /* 0x0000001fff097819 */ /* 0x001fc60000011409 */
[----:B------:R0:W-:Y:S01]  /*16b0*/  STL [R1+0x4c0], R6 ;  /* 0x0004c00601007387 */ /* 0x0001e20000100800 */
[----:B-1----:R-:W-:-:S03]  /*16c0*/  IMAD R0, R3, 0x8, R204 ;  /* 0x0000000803007824 */ /* 0x002fc600078e02cc */
[----:B------:R1:W-:Y:S01]  /*16d0*/  STL [R1+0x470], R17 ;  /* 0x0004701101007387 */ /* 0x0003e20000100800 */
[----:B--2---:R-:W-:-:S03]  /*16e0*/  SHF.R.S32.HI R7, RZ, 0x1f, R226 ;  /* 0x0000001fff077819 */ /* 0x004fc600000114e2 */
[----:B------:R1:W-:Y:S01]  /*16f0*/  STL [R1+0x464], R14 ;  /* 0x0004640e01007387 */ /* 0x0003e20000100800 */
[----:B0-----:R-:W-:-:S03]  /*1700*/  SHF.R.S32.HI R6, RZ, 0x1f, R225 ;  /* 0x0000001fff067819 */ /* 0x001fc600000114e1 */
        /* <DEDUP_REMOVED lines=16> */
[----:B------:R1:W-:Y:S02]  /*1810*/  STL [R1+0x4ac], R4 ;  /* 0x0004ac0401007387 */ /* 0x0003e40000100800 */
.L_x_4085:
[----:B------:R-:W-:Y:S05]  /*1820*/  YIELD ;  /* 0x0000000000007946 */ /* 0x000fea0003800000 */
[----:B------:R-:W-:Y:S01]  /*1830*/  ULDC.64 UR4, c[0x0][0xb20] ;  /* 0x0002c80000047ab9 */ /* 0x000fe20000000a00 */
[----:B012---:R-:W0:Y:S01]  /*1840*/  LDC.64 R4, c[0x0][0xb00] ;  /* 0x0002c000ff047b82 */ /* 0x007e220000000a00 */
[----:B------:R-:W-:Y:S01]  /*1850*/  ISETP.NE.U32.AND P1, PT, RZ, UR4, PT ;  /* 0x00000004ff007c0c */ /* 0x000fe2000bf25070 */
[----:B----4-:R-:W-:Y:S02]  /*1860*/  IMAD.MOV.U32 R10, RZ, RZ, RZ ;  /* 0x000000ffff0a7224 */ /* 0x010fe400078e00ff */
        /* <DEDUP_REMOVED lines=38> */
.L_x_3843:
[----:B------:R-:W-:Y:S01]  /*1ad0*/  ULDC.64 UR4, c[0x0][0xb18] ;  /* 0x0002c60000047ab9 */ /* 0x000fe20000000a00 */
[C---:B------:R-:W-:Y:S01]  /*1ae0*/  LOP3.LUT R3, R98.reuse, 0xff000000, RZ, 0xc0, !PT ;  /* 0xff00000062037812 */ /* 0x040fe200078ec0ff */
[----:B------:R-:W-:Y:S01]  /*1af0*/  IMAD.MOV.U32 R218, RZ, RZ, R99 ;  /* 0x000000ffffda7224 */ /* 0x000fe200078e0063 */
[----:B------:R-:W-:Y:S02]  /*1b00*/  ISETP.NE.U32.AND P1, PT, RZ, UR4, PT ;  /* 0x00000004ff007c0c */ /* 0x000fe4000bf25070 */
[C---:B------:R-:W-:Y:S02]  /*1b10*/  LOP3.LUT R0, R98.reuse, 0xff0000, RZ, 0xc0, !PT ;  /* 0x00ff000062007812 */ /* 0x040fe400078ec0ff */
[----:B------:R-:W-:Y:S02]  /*1b20*/  ISETP.NE.AND.EX P1, PT, RZ, UR5, PT, P1 ;  /* 0x00000005ff007c0c */ /* 0x000fe4000bf25310 */
[----:B------:R-:W-:Y:S02]  /*1b30*/  SHF.R.U32.HI R3, RZ, 0x8, R3 ;  /* 0x00000008ff037819 */ /* 0x000fe40000011603 */
[----:B------:R-:W-:-:S02]  /*1b40*/  LOP3.LUT R156, R98, 0xffff, RZ, 0xc0, !PT ;  /* 0x0000ffff629c7812 */ /* 0x000fc400078ec0ff */
[----:B------:R-:W-:-:S07]  /*1b50*/  LEA.HI R217, R0, R3, RZ, 0x10 ;  /* 0x0000000300d97211 */ /* 0x000fce00078f80ff */
[----:B------:R-:W-:Y:S05]  /*1b60*/  @!P1 BRA `(.L_x_3844) ;  /* 0x0000000000109947 */ /* 0x000fea0003800000 */
[----:B------:R-:W0:Y:S02]  /*1b70*/  LDC.64 R4, c[0x0][0xb18] ;  /* 0x0002c600ff047b82 */ /* 0x000e240000000a00 */
[----:B0-----:R-:W-:-:S05]  /*1b80*/  IMAD.WIDE R4, R99, 0x4, R4 ;  /* 0x0000000463047825 */ /* 0x001fca00078e0204 */
[----:B------:R0:W5:Y:S01]  /*1b90*/  LDG.E R31, desc[UR44][R4.64] ;  /* 0x0000002c041f7981 */ /* 0x000162000c1e1900 */
[----:B------:R-:W-:Y:S05]  /*1ba0*/  BRA `(.L_x_3845) ;  /* 0x0000000000107947 */ /* 0x000fea0003800000 */
.L_x_3844:
[----:B------:R-:W-:Y:S05]  /*1bb0*/  @!P0 BRA `(.L_x_3845) ;  /* 0x00000000000c8947 */ /* 0x000fea0003800000 */
[----:B------:R-:W2:Y:S04]  /*1bc0*/  LDG.E R0, desc[UR44][R4.64] ;  /* 0x0000002c04007981 */ /* 0x000ea8000c1e1900 */
[----:B------:R-:W2:Y:S02]  /*1bd0*/  LDG.E R31, desc[UR44][R4.64+0x4] ;  /* 0x0000042c041f7981 */ /* 0x000ea4000c1e1900 */
[----:B--2---:R-:W-:-:S07]  /*1be0*/  IMAD.IADD R31, R31, 0x1, -R0 ;  /* 0x000000011f1f7824 */ /* 0x004fce00078e0a00 */
.L_x_3845:
[----:B------:R-:W-:Y:S02]  /*1bf0*/  ULDC.64 UR4, c[0x0][0xb08] ;  /* 0x0002c20000047ab9 */ /* 0x000fe40000000a00 */
[----:B------:R-:W-:-:S04]  /*1c00*/  ISETP.NE.U32.AND P0, PT, RZ, UR4, PT ;  /* 0x00000004ff007c0c */ /* 0x000fc8000bf05070 */
[----:B------:R-:W-:Y:S01]  /*1c10*/  ISETP.NE.AND.EX P0, PT, RZ, UR5, PT, P0 ;  /* 0x00000005ff007c0c */ /* 0x000fe2000bf05300 */
[----:B------:R-:W-:Y:S02]  /*1c20*/  ULDC.64 UR4, c[0x0][0xb28] ;  /* 0x0002ca0000047ab9 */ /* 0x000fe40000000a00 */
[----:B------:R-:W-:-:S04]  /*1c30*/  ISETP.NE.U32.AND P1, PT, RZ, UR4, PT ;  /* 0x00000004ff007c0c */ /* 0x000fc8000bf25070 */
[----:B------:R-:W-:-:S06]  /*1c40*/  ISETP.NE.AND.EX P1, PT, RZ, UR5, PT, P1 ;  /* 0x00000005ff007c0c */ /* 0x000fcc000bf25310 */
[----:B------:R-:W1:Y:S08]  /*1c50*/  @P0 LDC.64 R8, c[0x0][0xb08] ;  /* 0x0002c200ff080b82 */ /* 0x000e700000000a00 */
[----:B0-----:R-:W0:Y:S01]  /*1c60*/  @P1 LDC.64 R4, c[0x0][0xb28] ;  /* 0x0002ca00ff041b82 */ /* 0x001e220000000a00 */
[----:B-1----:R-:W-:-:S05]  /*1c70*/  @P0 IMAD.WIDE R8, R99, 0x4, R8 ;  /* 0x0000000463080825 */ /* 0x002fca00078e0208 */
[----:B------:R-:W2:Y:S04]  /*1c80*/  @P0 LDG.E R0, desc[UR44][R8.64] ;  /* 0x0000002c08000981 */ /* 0x000ea8000c1e1900 */
[----:B------:R-:W2:Y:S01]  /*1c90*/  @P0 LDG.E R3, desc[UR44][R8.64+0x4] ;  /* 0x0000042c08030981 */ /* 0x000ea2000c1e1900 */
[----:B0-----:R-:W-:Y:S02]  /*1ca0*/  @P1 IMAD.WIDE R6, R99, 0x4, R4 ;  /* 0x0000000463061825 */ /* 0x001fe400078e0204 */
[----:B------:R-:W0:Y:S02]  /*1cb0*/  LDC R4, c[0x0][0x448] ;  /* 0x00011200ff047b82 */ /* 0x000e240000000800 */
[----:B-----5:R-:W-:-:S06]  /*1cc0*/  IMAD.MOV.U32 R44, RZ, RZ, R31 ;  /* 0x000000ffff2c7224 */ /* 0x020fcc00078e001f */
[----:B------:R1:W5:Y:S01]  /*1cd0*/  @P1 LDG.E R44, desc[UR44][R6.64] ;  /* 0x0000002c062c1981 */ /* 0x000362000c1e1900 */
[----:B------:R-:W-:Y:S02]  /*1ce0*/  IMAD.SHL.U32 R216, R97, 0x80, RZ ;  /* 0x0000008061d87824 */ /* 0x000fe400078e00ff */
[----:B------:R-:W-:Y:S01]  /*1cf0*/  IMAD.IADD R13, R31, 0x1, -R10 ;  /* 0x000000011f0d7824 */ /* 0x000fe200078e0a0a */
[----:B0-----:R-:W-:Y:S02]  /*1d00*/  ISETP.NE.AND P1, PT, R4, 0x1, PT ;  /* 0x000000010400780c */ /* 0x001fe40003f25270 */
[----:B------:R-:W0:Y:S11]  /*1d10*/  LDC.64 R4, c[0x0][0xad8] ;  /* 0x0002b600ff047b82 */ /* 0x000e360000000a00 */
[----:B------:R-:W1:Y:S08]  /*1d20*/  @P1 LDC R12, c[0x0][0x44c] ;  /* 0x00011300ff0c1b82 */ /* 0x000e700000000800 */
[----:B------:R-:W3:Y:S01]  /*1d30*/  @P1 LDC R11, c[0x0][0x450] ;  /* 0x00011400ff0b1b82 */ /* 0x000ee20000000800 */
[----:B0-----:R-:W-:Y:S01]  /*1d40*/  ISETP.GE.AND P2, PT, R5, 0x1, PT ;  /* 0x000000010500780c */ /* 0x001fe20003f46270 */
[----:B--2---:R-:W-:-:S02]  /*1d50*/  @P0 IMAD.IADD R26, R3, 0x1, -R0 ;  /* 0x00000001031a0824 */ /* 0x004fc400078e0a00 */
[----:B------:R-:W-:Y:S02]  /*1d60*/  VIADD R3, R216, 0x7f ;  /* 0x0000007fd8037836 */ /* 0x000fe40000000000 */
[----:B------:R-:W-:Y:S02]  /*1d70*/  IMAD.IADD R29, R13, 0x1, R26 ;  /* 0x000000010d1d7824 */ /* 0x000fe400078e021a */
[----:B-1----:R-:W-:-:S03]  /*1d80*/  @P1 IMAD.HI.U32 R6, R3, R12, RZ ;  /* 0x0000000c03061227 */ /* 0x002fc600078e00ff */
[C---:B------:R-:W-:Y:S01]  /*1d90*/  IADD3 R215, R29.reuse, 0x1, -R28 ;  /* 0x000000011dd77810 */ /* 0x040fe20007ffe81c */
[----:B------:R-:W-:Y:S01]  /*1da0*/  VIADD R0, R29, 0x5f ;  /* 0x0000005f1d007836 */ /* 0x000fe20000000000 */
[----:B---3--:R-:W-:-:S03]  /*1db0*/  @P1 SHF.R.U32.HI R3, RZ, R11, R6 ;  /* 0x0000000bff031219 */ /* 0x008fc60000011606 */
        /* <DEDUP_REMOVED lines=17> */
.L_x_3848:
[----:B------:R-:W-:-:S13]  /*1ed0*/  ISETP.NE.AND P0, PT, R5, 0x1, PT ;  /* 0x000000010500780c */ /* 0x000fda0003f05270 */
[----:B------:R-:W0:Y:S02]  /*1ee0*/  @P0 LDC.64 R6, c[0x0][0xae0] ;  /* 0x0002b800ff060b82 */ /* 0x000e240000000a00 */
[----:B0-----:R-:W-:-:S05]  /*1ef0*/  @P0 IMAD.HI.U32 R6, R0, R6, RZ ;  /* 0x0000000600060227 */ /* 0x001fca00078e00ff */
[----:B------:R-:W-:-:S07]  /*1f00*/  @P0 SHF.R.U32.HI R0, RZ, R7, R6 ;  /* 0x00000007ff000219 */ /* 0x000fce0000011606 */
.L_x_3849:
[----:B------:R-:W-:Y:S05]  /*1f10*/  BSYNC B0 ;  /* 0x0000000000007941 */ /* 0x000fea0003800000 */
.L_x_3847:
[----:B------:R-:W-:-:S05]  /*1f20*/  IMAD R3, R0, R5, R5 ;  /* 0x0000000500037224 */ /* 0x000fca00078e0205 */
[----:B------:R-:W-:-:S07]  /*1f30*/  VIMNMX R4, R4, R3, PT ;  /* 0x0000000304047248 */ /* 0x000fce0003fe0100 */
.L_x_3846:
        /* <DEDUP_REMOVED lines=25> */
.L_x_3852:
[----:B------:R-:W-:-:S13]  /*20d0*/  ISETP.NE.AND P0, PT, R5, 0x1, PT ;  /* 0x000000010500780c */ /* 0x000fda0003f05270 */
[----:B------:R-:W0:Y:S02]  /*20e0*/  @P0 LDC.64 R6, c[0x0][0xae0] ;  /* 0x0002b800ff060b82 */ /* 0x000e240000000a00 */
[----:B0-----:R-:W-:-:S05]  /*20f0*/  @P0 IMAD.HI.U32 R6, R0, R6, RZ ;  /* 0x0000000600060227 */ /* 0x001fca00078e00ff */
[----:B------:R-:W-:-:S07]  /*2100*/  @P0 SHF.R.U32.HI R0, RZ, R7, R6 ;  /* 0x00000007ff000219 */ /* 0x000fce0000011606 */
.L_x_3853:
[----:B------:R-:W-:Y:S05]  /*2110*/  BSYNC B0 ;  /* 0x0000000000007941 */ /* 0x000fea0003800000 */
.L_x_3851:
[----:B------:R-:W-:-:S05]  /*2120*/  IMAD R0, R0, R5, RZ ;  /* 0x0000000500007224 */ /* 0x000fca00078e02ff */
[----:B------:R-:W-:-:S07]  /*2130*/  VIMNMX R3, R3, R0, !PT ;  /* 0x0000000003037248 */ /* 0x000fce0007fe0100 */
.L_x_3850:
[----:B------:R-:W-:Y:S01]  /*2140*/  IMAD.HI R3, R3, 0x2aaaaaab, RZ ;  /* 0x2aaaaaab03037827 */ /* 0x000fe200078e02ff */
[----:B------:R-:W-:Y:S01]  /*2150*/  BSSY B0, `(.L_x_3854) ;  /* 0x0000028000007945 */ /* 0x000fe20003800000 */
[----:B------:R-:W-:Y:S02]  /*2160*/  LOP3.LUT R224, R217, 0xff, RZ, 0xc0, !PT ;  /* 0x000000ffd9e07812 */ /* 0x000fe400078ec0ff */
[----:B------:R-:W-:Y:S02]  /*2170*/  SHF.R.U32.HI R217, RZ, 0x10, R217 ;  /* 0x00000010ffd97819 */ /* 0x000fe400000116d9 */
[----:B------:R-:W-:-:S04]  /*2180*/  SHF.R.U32.HI R0, RZ, 0x1f, R3 ;  /* 0x0000001fff007819 */ /* 0x000fc80000011603 */
[----:B------:R-:W-:Y:S01]  /*2190*/  LEA.HI.SX32 R0, R3, R0, 0x1c ;  /* 0x0000000003007211 */ /* 0x000fe200078fe2ff */
[----:B------:R-:W-:-:S03]  /*21a0*/  IMAD.MOV.U32 R3, RZ, RZ, RZ ;  /* 0x000000ffff037224 */ /* 0x000fc600078e00ff */
[----:B------:R-:W-:-:S04]  /*21b0*/  VIMNMX R9, RZ, R0, !PT ;  /* 0x00000000ff097248 */ /* 0x000fc80007fe0100 */
[----:B------:R-:W-:-:S13]  /*21c0*/  ISETP.GT.AND P0, PT, R8, R9, PT ;  /* 0x000000090800720c */ /* 0x000fda0003f04270 */
[----:B------:R-:W-:Y:S05]  /*21d0*/  @!P0 BRA `(.L_x_3855) ;  /* 0x00000000007c8947 */ /* 0x000fea0003800000 */
        /* <DEDUP_REMOVED lines=31> */
.L_x_3855:
[----:B------:R-:W-:Y:S05]  /*23d0*/  BSYNC B0 ;  /* 0x0000000000007941 */ /* 0x000fea0003800000 */
.L_x_3854:
        /* <DEDUP_REMOVED lines=37> */
.L_x_3858:
[----:B------:R-:W-:Y:S05]  /*2630*/  BSYNC B6 ;  /* 0x0000000000067941 */ /* 0x000fea0003800000 */
.L_x_3857:
        /* <DEDUP_REMOVED lines=20> */
.L_x_3860:
[----:B------:R-:W-:Y:S05]  /*2780*/  BSYNC B6 ;  /* 0x0000000000067941 */ /* 0x000fea0003800000 */
.L_x_3859:
[----:B------:R-:W-:Y:S01]  /*2790*/  ULDC.64 UR4, c[0x0][0xaf0] ;  /* 0x0002bc0000047ab9 */ /* 0x000fe20000000a00 */
[----:B------:R-:W2:Y:S01]  /*27a0*/  LDL R34, [R1+0x494] ;  /* 0x0004940001227983 */ /* 0x000ea20000100800 */
[----:B------:R-:W-:Y:S01]  /*27b0*/  ISETP.NE.U32.AND P0, PT, RZ, UR4, PT ;  /* 0x00000004ff007c0c */ /* 0x000fe2000bf05070 */
[----:B------:R-:W-:Y:S02]  /*27c0*/  IMAD.MOV.U32 R0, RZ, RZ, R99 ;  /* 0x000000ffff007224 */ /* 0x000fe400078e0063 */
[----:B------:R-:W3:Y:S01]  /*27d0*/  LDL R32, [R1+0x4a0] ;  /* 0x0004a00001207983 */ /* 0x000ee20000100800 */
[----:B------:R-:W-:Y:S01]  /*27e0*/  ISETP.NE.AND.EX P0, PT, RZ, UR5, PT, P0 ;  /* 0x00000005ff007c0c */ /* 0x000fe2000bf05300 */
[----:B------:R-:W-:Y:S01]  /*27f0*/  ULDC UR8, c[0x0][0x320] ;  /* 0x0000c80000087ab9 */ /* 0x000fe20000000800 */
[----:B------:R-:W-:Y:S01]  /*2800*/  SHF.R.S32.HI R3, RZ, 0x1f, R158 ;  /* 0x0000001fff037819 */ /* 0x000fe2000001149e */
[----:B------:R-:W0:Y:S01]  /*2810*/  S2R R33, SR_TID.X ;  /* 0x0000000000217919 */ /* 0x000e220000002100 */
[----:B------:R-:W1:Y:S01]  /*2820*/  LDC R11, c[0x0][0x3f4] ;  /* 0x0000fd00ff0b7b82 */ /* 0x000e620000000800 */
[----:B------:R-:W-:Y:S01]  /*2830*/  ULDC.64 UR4, c[0x0][0x3f8] ;  /* 0x0000fe0000047ab9 */ /* 0x000fe20000000a00 */
[----:B------:R-:W-:Y:S01]  /*2840*/  SHF.R.S32.HI R155, RZ, 0x1f, R154 ;  /* 0x0000001fff9b7819 */ /* 0x000fe2000001149a */
[----:B------:R-:W-:-:S06]  /*2850*/  ULDC.64 UR6, c[0x0][0x408] ;  /* 0x0001020000067ab9 */ /* 0x000fcc0000000a00 */
[----:B------:R-:W4:Y:S02]  /*2860*/  @P0 LDC.64 R4, c[0x0][0xaf0] ;  /* 0x0002bc00ff040b82 */ /* 0x000f240000000a00 */
[----:B----4-:R-:W-:-:S05]  /*2870*/  @P0 IMAD.WIDE R4, R99, 0x4, R4 ;  /* 0x0000000463040825 */ /* 0x010fca00078e0204 */
[----:B------:R4:W3:Y:S01]  /*2880*/  @P0 LDG.E R0, desc[UR44][R4.64] ;  /* 0x0000002c04000981 */ /* 0x0008e2000c1e1900 */
[----:B------:R-:W-:Y:S01]  /*2890*/  ISETP.GE.AND P1, PT, R152, UR8, PT ;  /* 0x0000000898007c0c */ /* 0x000fe2000bf26270 */
[C---:B------:R-:W-:Y:S01]  /*28a0*/  IMAD R7, R3.reuse, UR4, RZ ;  /* 0x0000000403077c24 */ /* 0x040fe2000f8e02ff */
[----:B0-----:R-:W-:Y:S01]  /*28b0*/  SHF.R.U32.HI R33, RZ, 0x7, R33 ;  /* 0x00000007ff217819 */ /* 0x001fe20000011621 */
[----:B------:R-:W-:Y:S01]  /*28c0*/  IMAD R9, R3, UR6, RZ ;  /* 0x0000000603097c24 */ /* 0x000fe2000f8e02ff */
[----:B------:R-:W-:Y:S01]  /*28d0*/  SEL R3, RZ, 0xffffffff, P1 ;  /* 0xffffffffff037807 */ /* 0x000fe20000800000 */
[----:B------:R-:W-:Y:S01]  /*28e0*/  IMAD.WIDE.U32 R16, R158, UR4, R154 ;  /* 0x000000049e107c25 */ /* 0x000fe2000f8e009a */
[----:B------:R-:W-:Y:S02]  /*28f0*/  ISETP.GE.AND P0, PT, R22, UR8, PT ;  /* 0x0000000816007c0c */ /* 0x000fe4000bf06270 */
[----:B------:R-:W-:Y:S01]  /*2900*/  ISETP.NE.AND P6, PT, R33, 0x1, PT ;  /* 0x000000012100780c */ /* 0x000fe20003fc5270 */
[C---:B------:R-:W-:Y:S01]  /*2910*/  IMAD R7, R158.reuse, UR5, R7 ;  /* 0x000000059e077c24 */ /* 0x040fe2000f8e0207 */
[----:B----4-:R-:W-:Y:S01]  /*2920*/  SEL R4, RZ, 0x1, P0 ;  /* 0x00000001ff047807 */ /* 0x010fe20000000000 */
[----:B------:R-:W-:Y:S01]  /*2930*/  IMAD.WIDE.U32 R20, R158, UR4, R22 ;  /* 0x000000049e147c25 */ /* 0x000fe2000f8e0016 */
[----:B------:R-:W-:-:S02]  /*2940*/  ISETP.GE.AND P0, PT, R172, UR8, PT ;  /* 0x00000008ac007c0c */ /* 0x000fc4000bf06270 */
[----:B------:R-:W-:Y:S01]  /*2950*/  ISETP.GE.AND P1, PT, R167, UR8, PT ;  /* 0x00000008a7007c0c */ /* 0x000fe2000bf26270 */
[----:B------:R-:W-:Y:S01]  /*2960*/  IMAD.SHL.U32 R5, R3, 0x2, RZ ;  /* 0x0000000203057824 */ /* 0x000fe200078e00ff */
[----:B------:R-:W-:Y:S01]  /*2970*/  ISETP.GE.AND P2, PT, R173, UR8, PT ;  /* 0x00000008ad007c0c */ /* 0x000fe2000bf46270 */
[----:B------:R-:W-:Y:S01]  /*2980*/  IMAD.IADD R3, R30, 0x1, R31 ;  /* 0x000000011e037824 */ /* 0x000fe200078e021f */
[----:B------:R-:W-:Y:S01]  /*2990*/  SEL R6, RZ, 0x8, P1 ;  /* 0x00000008ff067807 */ /* 0x000fe20000800000 */
[----:B------:R-:W-:Y:S01]  /*29a0*/  IMAD.IADD R17, R17, 0x1, R7 ;  /* 0x0000000111117824 */ /* 0x000fe200078e0207 */
[----:B------:R-:W-:Y:S01]  /*29b0*/  LOP3.LUT R4, R5, 0x2, R4, 0xe2, !PT ;  /* 0x0000000205047812 */ /* 0x000fe200078ee204 */
[----:B------:R-:W-:Y:S01]  /*29c0*/  IMAD.IADD R21, R7, 0x1, R21 ;  /* 0x0000000107157824 */ /* 0x000fe200078e0215 */
[----:B-----5:R-:W-:Y:S01]  /*29d0*/  SHF.R.S32.HI R7, RZ, 0x1f, R44 ;  /* 0x0000001fff077819 */ /* 0x020fe2000001142c */
[----:B------:R-:W-:Y:S01]  /*29e0*/  IMAD.WIDE.U32 R24, R158, UR6, R154 ;  /* 0x000000069e187c25 */ /* 0x000fe2000f8e009a */
[----:B------:R-:W-:-:S02]  /*29f0*/  SEL R5, RZ, 0x4, P0 ;  /* 0x00000004ff057807 */ /* 0x000fc40000000000 */
[----:B------:R-:W-:Y:S01]  /*2a00*/  ISETP.GE.AND P0, PT, R166, UR8, PT ;  /* 0x00000008a6007c0c */ /* 0x000fe2000bf06270 */
[C---:B------:R-:W-:Y:S01]  /*2a10*/  IMAD R9, R158.reuse, UR7, R9 ;  /* 0x000000079e097c24 */ /* 0x040fe2000f8e0209 */
[----:B------:R-:W-:Y:S01]  /*2a20*/  ISETP.GE.AND P1, PT, R165, UR8, PT ;  /* 0x00000008a5007c0c */ /* 0x000fe2000bf26270 */
[----:B------:R-:W-:Y:S01]  /*2a30*/  IMAD.WIDE.U32 R30, R158, UR6, R22 ;  /* 0x000000069e1e7c25 */ /* 0x000fe2000f8e0016 */
[----:B------:R-:W-:Y:S02]  /*2a40*/  LOP3.LUT R4, R6, R4, R5, 0xfe, !PT ;  /* 0x0000000406047212 */ /* 0x000fe400078efe05 */
[----:B------:R-:W-:Y:S01]  /*2a50*/  SEL R5, RZ, 0x10, P0 ;  /* 0x00000010ff057807 */ /* 0x000fe20000000000 */
[----:B------:R-:W-:Y:S01]  /*2a60*/  IMAD.IADD R25, R25, 0x1, R9 ;  /* 0x0000000119197824 */ /* 0x000fe200078e0209 */
[----:B------:R-:W-:Y:S01]  /*2a70*/  ISETP.GE.AND P0, PT, R174, UR8, PT ;  /* 0x00000008ae007c0c */ /* 0x000fe2000bf06270 */
[----:B------:R-:W-:Y:S01]  /*2a80*/  IMAD.IADD R31, R9, 0x1, R31 ;  /* 0x00000001091f7824 */ /* 0x000fe200078e021f */
[----:B------:R-:W-:Y:S01]  /*2a90*/  SEL R6, RZ, 0x20, P1 ;  /* 0x00000020ff067807 */ /* 0x000fe20000800000 */
[C---:B------:R-:W-:Y:S01]  /*2aa0*/  IMAD R9, R7.reuse, UR4, RZ ;  /* 0x0000000407097c24 */ /* 0x040fe2000f8e02ff */
[----:B-1----:R-:W-:Y:S01]  /*2ab0*/  ISETP.GE.AND P1, PT, R22, R11, PT ;  /* 0x0000000b1600720c */ /* 0x002fe20003f26270 */
[----:B------:R-:W-:Y:S01]  /*2ac0*/  IMAD R7, R7, UR6, RZ ;  /* 0x0000000607077c24 */ /* 0x000fe2000f8e02ff */
[----:B------:R-:W-:Y:S01]  /*2ad0*/  LOP3.LUT R4, R6, R4, R5, 0xfe, !PT ;  /* 0x0000000406047212 */ /* 0x000fe200078efe05 */
[C---:B------:R-:W-:Y:S01]  /*2ae0*/  IMAD R9, R44.reuse, UR5, R9 ;  /* 0x000000052c097c24 */ /* 0x040fe2000f8e0209 */
[----:B------:R-:W-:Y:S01]  /*2af0*/  SEL R51, RZ, 0x40, P0 ;  /* 0x00000040ff337807 */ /* 0x000fe20000000000 */
[----:B------:R-:W-:Y:S01]  /*2b00*/  IMAD.WIDE.U32 R16, R44, UR4, R16 ;  /* 0x000000042c107c25 */ /* 0x000fe2000f8e0010 */
[----:B------:R-:W-:-:S03]  /*2b10*/  SEL R5, RZ, 0x7fff80, P2 ;  /* 0x007fff80ff057807 */ /* 0x000fc60001000000 */
[----:B------:R-:W-:Y:S01]  /*2b20*/  IMAD.WIDE.U32 R20, R44, UR4, R20 ;  /* 0x000000042c147c25 */ /* 0x000fe2000f8e0014 */
[----:B------:R-:W-:-:S03]  /*2b30*/  LOP3.LUT R51, R5, R4, R51, 0xfe, !PT ;  /* 0x0000000405337212 */ /* 0x000fc600078efe33 */
[C---:B------:R-:W-:Y:S01]  /*2b40*/  IMAD R63, R44.reuse, UR7, R7 ;  /* 0x000000072c3f7c24 */ /* 0x040fe2000f8e0207 */
[----:B------:R-:W-:Y:S01]  /*2b50*/  SEL R7, R11, RZ, P1 ;  /* 0x000000ff0b077207 */ /* 0x000fe20000800000 */
[----:B------:R-:W-:Y:S01]  /*2b60*/  IMAD.WIDE.U32 R24, R44, UR6, R24 ;  /* 0x000000062c187c25 */ /* 0x000fe2000f8e0018 */
[----:B------:R-:W-:-:S03]  /*2b70*/  PRMT R68, R51, 0x8880, RZ ;  /* 0x0000888033447816 */ /* 0x000fc600000000ff */
[----:B------:R-:W-:Y:S01]  /*2b80*/  IMAD.WIDE.U32 R30, R44, UR6, R30 ;  /* 0x000000062c1e7c25 */ /* 0x000fe2000f8e001e */
[----:B------:R-:W-:Y:S05]  /*2b90*/  @!P6 WARPSYNC.ALL ;  /* 0x000000000000e948 */ /* 0x000fea0003800000 */
[----:B------:R-:W-:Y:S01]  /*2ba0*/  ULDC UR4, c[0x0][0x2f4] ;  /* 0x0000bd0000047ab9 */ /* 0x000fe20000000800 */
[----:B------:R-:W-:Y:S01]  /*2bb0*/  IMAD.IADD R7, R22, 0x1, R7 ;  /* 0x0000000116077824 */ /* 0x000fe200078e0207 */
[----:B------:R-:W-:Y:S01]  /*2bc0*/  ISETP.GE.AND P3, PT, R152, UR4, PT ;  /* 0x0000000498007c0c */ /* 0x000fe2000bf66270 */
[----:B------:R-:W-:Y:S01]  /*2bd0*/  IMAD.MOV.U32 R55, RZ, RZ, 0x20 ;  /* 0x00000020ff377424 */ /* 0x000fe200078e00ff */
[----:B------:R-:W-:Y:S01]  /*2be0*/  ISETP.GE.AND P0, PT, R22, UR4, PT ;  /* 0x0000000416007c0c */ /* 0x000fe2000bf06270 */
[----:B------:R-:W-:Y:S01]  /*2bf0*/  IMAD.U32 R58, RZ, RZ, UR38 ;  /* 0x00000026ff3a7e24 */ /* 0x000fe2000f8e00ff */
[----:B------:R-:W-:Y:S01]  /*2c00*/  SEL R6, RZ, 0xffffffff, P3 ;  /* 0xffffffffff067807 */ /* 0x000fe20001800000 */
[----:B------:R-:W-:Y:S01]  /*2c10*/  IMAD.IADD R62, R25, 0x1, R63 ;  /* 0x00000001193e7824 */ /* 0x000fe200078e023f */
[----:B------:R-:W-:Y:S01]  /*2c20*/  SHF.R.S32.HI R4, RZ, 0x1f, R7 ;  /* 0x0000001fff047819 */ /* 0x000fe20000011407 */
[----:B------:R-:W-:Y:S01]  /*2c30*/  VIADD R54, R33, 0x8 ;  /* 0x0000000821367836 */ /* 0x000fe20000000000 */
[----:B------:R-:W-:Y:S01]  /*2c40*/  SEL R52, RZ, 0x1, P0 ;  /* 0x00000001ff347807 */ /* 0x000fe20000000000 */
[----:B------:R-:W-:Y:S01]  /*2c50*/  IMAD.SHL.U32 R11, R6, 0x2, RZ ;  /* 0x00000002060b7824 */ /* 0x000fe200078e00ff */
[----:B------:R-:W-:Y:S01]  /*2c60*/  LEA.HI R7, R4, R7, RZ, 0x3 ;  /* 0x0000000704077211 */ /* 0x000fe200078f18ff */
[----:B------:R-:W-:Y:S01]  /*2c70*/  IMAD.IADD R60, R17, 0x1, R9 ;  /* 0x00000001113c7824 */ /* 0x000fe200078e0209 */
[----:B------:R-:W-:Y:S01]  /*2c80*/  LOP3.LUT R58, R58, 0x1, RZ, 0xfc, !PT ;  /* 0x000000013a3a7812 */ /* 0x000fe200078efcff */
[----:B------:R-:W-:Y:S01]  /*2c90*/  IMAD.IADD R61, R9, 0x1, R21 ;  /* 0x00000001093d7824 */ /* 0x000fe200078e0215 */
[----:B------:R-:W-:Y:S01]  /*2ca0*/  LOP3.LUT R52, R11, 0x2, R52, 0xe2, !PT ;  /* 0x000000020b347812 */ /* 0x000fe200078ee234 */
[----:B------:R-:W-:Y:S01]  /*2cb0*/  IMAD.IADD R63, R63, 0x1, R31 ;  /* 0x000000013f3f7824 */ /* 0x000fe200078e021f */
[----:B------:R-:W-:-:S02]  /*2cc0*/  SHF.R.S32.HI R65, RZ, 0x3, R7 ;  /* 0x00000003ff417819 */ /* 0x000fc40000011407 */
[----:B------:R-:W-:Y:S01]  /*2cd0*/  PRMT R68, R68, 0x7710, RZ ;  /* 0x0000771044447816 */ /* 0x000fe200000000ff */
[C---:B--2---:R-:W-:Y:S01]  /*2ce0*/  IMAD.SHL.U32 R50, R34.reuse, 0x40, RZ ;  /* 0x0000004022327824 */ /* 0x044fe200078e00ff */
[----:B------:R-:W-:Y:S01]  /*2cf0*/  @!P6 BAR.SYNC.DEFER_BLOCKING 0x9, 0x100 ;  /* 0x024400000000eb1d */ /* 0x000fe20000010000 */
[----:B------:R-:W-:Y:S01]  /*2d00*/  LOP3.LUT P0, RZ, R34, 0x4, RZ, 0xc0, !PT ;  /* 0x0000000422ff7812 */ /* 0x000fe2000780c0ff */
[----:B---3--:R-:W-:Y:S02]  /*2d10*/  IMAD R57, R32, 0x40, R158 ;  /* 0x0000004020397824 */ /* 0x008fe400078e029e */
[----:B------:R-:W-:Y:S02]  /*2d20*/  LOP3.LUT R50, R50, 0x1c0, RZ, 0xc0, !PT ;  /* 0x000001c032327812 */ /* 0x000fe400078ec0ff */
[----:B------:R-:W-:Y:S02]  /*2d30*/  SEL R55, R55, 0xffffffe0, !P0 ;  /* 0xffffffe037377807 */ /* 0x000fe40004000000 */
[----:B------:R-:W-:-:S02]  /*2d40*/  SHF.R.U32.HI R53, RZ, 0x3, R50 ;  /* 0x00000003ff357819 */ /* 0x000fc40000011632 */
[C---:B------:R-:W-:Y:S02]  /*2d50*/  LOP3.LUT R6, R50.reuse, 0x18, R22, 0xf8, !PT ;  /* 0x0000001832067812 */ /* 0x040fe400078ef816 */
[----:B------:R-:W-:Y:S02]  /*2d60*/  LOP3.LUT R4, R50, 0x38, R7, 0xf8, !PT ;  /* 0x0000003832047812 */ /* 0x000fe400078ef807 */
[-C--:B------:R-:W-:Y:S02]  /*2d70*/  LOP3.LUT R6, R6, R53.reuse, RZ, 0x3c, !PT ;  /* 0x0000003506067212 */ /* 0x080fe400078e3cff */
[----:B------:R-:W-:-:S03]  /*2d80*/  LOP3.LUT R4, R4, R53, RZ, 0x3c, !PT ;  /* 0x0000003504047212 */ /* 0x000fc600078e3cff */
[C---:B------:R-:W-:Y:S01]  /*2d90*/  IMAD R56, R203.reuse, 0x200, R6 ;  /* 0x00000200cb387824 */ /* 0x040fe200078e0206 */
[----:B------:R-:W-:Y:S01]  /*2da0*/  LOP3.LUT R6, R206, 0x38, R7, 0xf8, !PT ;  /* 0x00000038ce067812 */ /* 0x000fe200078ef807 */
[----:B------:R-:W-:Y:S02]  /*2db0*/  IMAD R66, R203, 0x200, R4 ;  /* 0x00000200cb427824 */ /* 0x000fe400078e0204 */
[----:B------:R-:W-:Y:S01]  /*2dc0*/  IMAD.IADD R59, R55, 0x1, R56 ;  /* 0x00000001373b7824 */ /* 0x000fe200078e0238 */
[----:B------:R-:W-:-:S05]  /*2dd0*/  LOP3.LUT R67, R6, R207, RZ, 0x3c, !PT ;  /* 0x000000cf06437212 */ /* 0x000fca00078e3cff */
[----:B------:R-:W-:Y:S01]  /*2de0*/  IMAD.IADD R67, R208, 0x1, R67 ;  /* 0x00000001d0437824 */ /* 0x000fe200078e0243 */
[----:B------:R-:W-:-:S07]  /*2df0*/  SHF.R.S32.HI R64, RZ, 0x1f, R0 ;  /* 0x0000001fff407819 */ /* 0x000fce0000011400 */
.L_x_3916:
[----:B------:R-:W0:Y:S01]  /*2e00*/  LDC R75, c[0x0][0x430] ;  /* 0x00010c00ff4b7b82 */ /* 0x000e220000000800 */
[----:B------:R-:W-:Y:S02]  /*2e10*/  VIADD R48, R48, 0xffffffff ;  /* 0xffffffff30307836 */ /* 0x000fe40000000000 */
[----:B------:R-:W-:Y:S02]  /*2e20*/  IMAD.MOV.U32 R74, RZ, RZ, RZ ;  /* 0x000000ffff4a7224 */ /* 0x000fe400078e00ff */
[----:B------:R-:W-:-:S03]  /*2e30*/  IMAD R4, R48, 0x60, R57 ;  /* 0x0000006030047824 */ /* 0x000fc600078e0239 */
[----:B-1----:R-:W1:Y:S01]  /*2e40*/  LDC R81, c[0x0][0x3f4] ;  /* 0x0000fd00ff517b82 */ /* 0x002e620000000800 */
[----:B------:R-:W-:Y:S01]  /*2e50*/  IMAD.IADD R12, R3, 0x1, R4 ;  /* 0x00000001030c7824 */ /* 0x000fe200078e0204 */
[----:B------:R-:W-:-:S03]  /*2e60*/  ISETP.GE.AND P0, PT, R4, R26, PT ;  /* 0x0000001a0400720c */ /* 0x000fc60003f06270 */
[----:B------:R-:W-:Y:S01]  /*2e70*/  IMAD.MOV.U32 R8, RZ, RZ, R12 ;  /* 0x000000ffff087224 */ /* 0x000fe200078e000c */
[----:B------:R-:W-:Y:S02]  /*2e80*/  ISETP.GT.OR P0, PT, R57, 0x5f, P0 ;  /* 0x0000005f3900780c */ /* 0x000fe40000704670 */
[----:B0-----:R-:W-:-:S11]  /*2e90*/  ISETP.NE.AND P2, PT, R75, 0x1, PT ;  /* 0x000000014b00780c */ /* 0x001fd60003f45270 */
[----:B------:R-:W0:Y:S08]  /*2ea0*/  @!P0 LDC.64 R6, c[0x0][0x428] ;  /* 0x00010a00ff068b82 */ /* 0x000e300000000a00 */
[----:B------:R-:W2:Y:S08]  /*2eb0*/  @!P0 LDC.64 R4, c[0x0][0x418] ;  /* 0x00010600ff048b82 */ /* 0x000eb00000000a00 */
[----:B------:R-:W3:Y:S08]  /*2ec0*/  @P2 LDC R9, c[0x0][0x434] ;  /* 0x00010d00ff092b82 */ /* 0x000ef00000000800 */
[----:B----4-:R-:W4:Y:S01]  /*2ed0*/  @P2 LDC R10, c[0x0][0x438] ;  /* 0x00010e00ff0a2b82 */ /* 0x010f220000000800 */
[----:B---3--:R-:W-:-:S05]  /*2ee0*/  @P2 IMAD.HI.U32 R9, R12, R9, RZ ;  /* 0x000000090c092227 */ /* 0x008fca00078e00ff */
[----:B----4-:R-:W-:Y:S01]  /*2ef0*/  @P2 SHF.R.U32.HI R8, RZ, R10, R9 ;  /* 0x0000000aff082219 */ /* 0x010fe20000011609 */
[----:B0-----:R-:W-:-:S03]  /*2f00*/  @!P0 IMAD R10, R64, R6, RZ ;  /* 0x00000006400a8224 */ /* 0x001fc600078e02ff */
[----:B------:R-:W-:Y:S01]  /*2f10*/  @!P0 SHF.R.S32.HI R9, RZ, 0x1f, R8 ;  /* 0x0000001fff098819 */ /* 0x000fe20000011408 */
[C---:B------:R-:W-:Y:S02]  /*2f20*/  @!P0 IMAD R11, R0.reuse, R7, R10 ;  /* 0x00000007000b8224 */ /* 0x040fe400078e020a */
[----:B------:R-:W-:-:S04]  /*2f30*/  @!P0 IMAD.WIDE.U32 R6, R0, R6, R8 ;  /* 0x0000000600068225 */ /* 0x000fc800078e0008 */
[----:B------:R-:W-:Y:S01]  /*2f40*/  @!P0 IMAD.IADD R7, R7, 0x1, R11 ;  /* 0x0000000107078824 */ /* 0x000fe200078e020b */
[----:B--2---:R-:W-:-:S04]  /*2f50*/  @!P0 LEA R4, P2, R6, R4, 0x2 ;  /* 0x0000000406048211 */ /* 0x004fc800078410ff */
[----:B------:R-:W-:-:S05]  /*2f60*/  @!P0 LEA.HI.X R5, R6, R5, R7, 0x2, P2 ;  /* 0x0000000506058211 */ /* 0x000fca00010f1407 */
[----:B------:R0:W5:Y:S01]  /*2f70*/  @!P0 LDG.E R74, desc[UR44][R4.64] ;  /* 0x0000002c044a8981 */ /* 0x000162000c1e1900 */
[----:B-1----:R-:W-:Y:S01]  /*2f80*/  ISETP.GE.AND P0, PT, R81, 0x1, PT ;  /* 0x000000015100780c */ /* 0x002fe20003f06270 */
[----:B------:R-:W-:Y:S01]  /*2f90*/  IMAD.MOV R6, RZ, RZ, -R8 ;  /* 0x000000ffff067224 */ /* 0x000fe200078e0a08 */
[----:B------:R-:W-:Y:S05]  /*2fa0*/  YIELD ;  /* 0x0000000000007946 */ /* 0x000fea0003800000 */
[----:B------:R-:W-:Y:S01]  /*2fb0*/  IMAD R75, R75, R6, R12 ;  /* 0x000000064b4b7224 */ /* 0x000fe200078e020c */
[----:B------:R-:W-:Y:S01]  /*2fc0*/  BSSY B0, `(.L_x_3861) ;  /* 0x000032e000007945 */ /* 0x000fe20003800000 */
[C---:B------:R-:W-:Y:S01]  /*2fd0*/  IMAD R84, R153.reuse, 0x1800, R56 ;  /* 0x0000180099547824 */ /* 0x040fe200078e0238 */
[----:B------:R-:W-:Y:S01]  /*2fe0*/  ISETP.GT.AND P2, PT, R48, R49, PT ;  /* 0x000000313000720c */ /* 0x000fe20003f44270 */
[----:B------:R-:W-:-:S02]  /*2ff0*/  IMAD R6, R153, 0x1800, R59 ;  /* 0x0000180099067824 */ /* 0x000fc400078e023b */
[--C-:B------:R-:W-:Y:S02]  /*3000*/  IMAD R84, R84, 0x2, R47.reuse ;  /* 0x0000000254547824 */ /* 0x100fe400078e022f */
[----:B------:R-:W-:Y:S01]  /*3010*/  IMAD R83, R6, 0x2, R47 ;  /* 0x0000000206537824 */ /* 0x000fe200078e022f */
[----:B0-----:R-:W-:Y:S07]  /*3020*/  @!P0 BRA `(.L_x_3862) ;  /* 0x0000002c00948947 */ /* 0x001fee0003800000 */
[----:B------:R-:W-:Y:S01]  /*3030*/  SHF.R.S32.HI R76, RZ, 0x1f, R75 ;  /* 0x0000001fff4c7819 */ /* 0x000fe2000001144b */
[----:B------:R-:W-:Y:S01]  /*3040*/  ULDC.64 UR4, c[0x0][0x300] ;  /* 0x0000c00000047ab9 */ /* 0x000fe20000000a00 */
[----:B------:R-:W0:Y:S01]  /*3050*/  LDC.64 R10, c[0x0][0x3f8] ;  /* 0x0000fe00ff0a7b82 */ /* 0x000e220000000a00 */
[C---:B------:R-:W-:Y:S01]  /*3060*/  IMAD.WIDE.U32 R4, R75.reuse, UR4, RZ ;  /* 0x000000044b047c25 */ /* 0x040fe2000f8e00ff */
[----:B-----5:R-:W-:Y:S01]  /*3070*/  SHF.R.S32.HI R77, RZ, 0x1f, R74 ;  /* 0x0000001fff4d7819 */ /* 0x020fe2000001144a */
[----:B------:R-:W-:Y:S02]  /*3080*/  ULDC.U8 UR6, c[0x0][0x410] ;  /* 0x0001040000067ab9 */ /* 0x000fe40000000000 */
[----:B------:R-:W-:Y:S01]  /*3090*/  IMAD R6, R76, UR4, RZ ;  /* 0x000000044c067c24 */ /* 0x000fe2000f8e02ff */
[----:B------:R-:W-:Y:S02]  /*30a0*/  ISETP.NE.AND P0, PT, RZ, UR6, PT ;  /* 0x00000006ff007c0c */ /* 0x000fe4000bf05270 */
[----:B------:R-:W1:Y:S01]  /*30b0*/  LDC.64 R12, c[0x0][0x408] ;  /* 0x00010200ff0c7b82 */ /* 0x000e620000000a00 */
[----:B------:R-:W-:Y:S01]  /*30c0*/  IMAD R7, R75, UR5, R6 ;  /* 0x000000054b077c24 */ /* 0x000fe2000f8e0206 */
[----:B------:R-:W-:-:S03]  /*30d0*/  ULDC.64 UR4, c[0x0][0x310] ;  /* 0x0000c40000047ab9 */ /* 0x000fc60000000a00 */
[----:B------:R-:W-:Y:S02]  /*30e0*/  IMAD.IADD R5, R5, 0x1, R7 ;  /* 0x0000000105057824 */ /* 0x000fe400078e0207 */
[----:B------:R-:W-:Y:S02]  /*30f0*/  IMAD R7, R77, UR4, RZ ;  /* 0x000000044d077c24 */ /* 0x000fe4000f8e02ff */
[----:B------:R-:W-:-:S04]  /*3100*/  IMAD.WIDE.U32 R4, R74, UR4, R4 ;  /* 0x000000044a047c25 */ /* 0x000fc8000f8e0004 */
[----:B------:R-:W-:Y:S01]  /*3110*/  IMAD R7, R74, UR5, R7 ;  /* 0x000000054a077c24 */ /* 0x000fe2000f8e0207 */
[----:B------:R-:W-:Y:S01]  /*3120*/  ULDC.64 UR4, c[0x0][0x308] ;  /* 0x0000c20000047ab9 */ /* 0x000fe20000000a00 */
[----:B0-----:R-:W-:-:S04]  /*3130*/  IMAD.WIDE.U32 R14, R48, R10, RZ ;  /* 0x0000000a300e7225 */ /* 0x001fc800078e00ff */
[----:B------:R-:W-:Y:S01]  /*3140*/  IMAD.IADD R5, R5, 0x1, R7 ;  /* 0x0000000105057824 */ /* 0x000fe200078e0207 */
[----:B------:R-:W-:Y:S01]  /*3150*/  SHF.R.S32.HI R7, RZ, 0x1f, R48 ;  /* 0x0000001fff077819 */ /* 0x000fe20000011430 */
[----:B------:R-:W-:-:S04]  /*3160*/  IMAD.WIDE.U32 R4, R156, UR4, R4 ;  /* 0x000000049c047c25 */ /* 0x000fc8000f8e0004 */
[----:B------:R-:W-:Y:S01]  /*3170*/  IMAD R5, R156, UR5, R5 ;  /* 0x000000059c057c24 */ /* 0x000fe2000f8e0205 */
[----:B------:R-:W-:Y:S01]  /*3180*/  ULDC.64 UR4, c[0x0][0x2e8] ;  /* 0x0000ba0000047ab9 */ /* 0x000fe20000000a00 */
[C---:B------:R-:W-:Y:S01]  /*3190*/  IMAD R6, R7.reuse, R10, RZ ;  /* 0x0000000a07067224 */ /* 0x040fe200078e02ff */
[----:B------:R-:W-:Y:S01]  /*31a0*/  LEA R79, P3, R4, UR4, 0x1 ;  /* 0x00000004044f7c11 */ /* 0x000fe2000f8608ff */
[-C--:B-1----:R-:W-:Y:S02]  /*31b0*/  IMAD R7, R7, R12.reuse, RZ ;  /* 0x0000000c07077224 */ /* 0x082fe400078e02ff */
[----:B------:R-:W-:Y:S01]  /*31c0*/  IMAD.WIDE.U32 R70, R48, R12, RZ ;  /* 0x0000000c30467225 */ /* 0x000fe200078e00ff */
[----:B------:R-:W-:-:S03]  /*31d0*/  LEA.HI.X R80, R4, UR5, R5, 0x1, P3 ;  /* 0x0000000504507c11 */ /* 0x000fc600098f0c05 */
[C---:B------:R-:W-:Y:S02]  /*31e0*/  IMAD R69, R48.reuse, R11, R6 ;  /* 0x0000000b30457224 */ /* 0x040fe400078e0206 */
[----:B------:R-:W-:Y:S02]  /*31f0*/  IMAD R7, R48, R13, R7 ;  /* 0x0000000d30077224 */ /* 0x000fe400078e0207 */
[----:B------:R-:W-:Y:S02]  /*3200*/  IMAD.IADD R69, R15, 0x1, R69 ;  /* 0x000000010f457824 */ /* 0x000fe400078e0245 */
[----:B------:R-:W-:Y:S01]  /*3210*/  IMAD.IADD R82, R71, 0x1, R7 ;  /* 0x0000000147527824 */ /* 0x000fe200078e0207 */
[----:B------:R-:W-:Y:S06]  /*3220*/  @!P0 BRA `(.L_x_3863) ;  /* 0x00000014008c8947 */ /* 0x000fec0003800000 */
[----:B------:R-:W-:Y:S01]  /*3230*/  IMAD R78, R48, -0x60, R26 ;  /* 0xffffffa0304e7824 */ /* 0x000fe200078e021a */
[----:B------:R-:W-:Y:S01]  /*3240*/  BSSY B1, `(.L_x_3864) ;  /* 0x0000023000017945 */ /* 0x000fe20003800000 */
[----:B------:R-:W-:Y:S02]  /*3250*/  CS2R R8, SRZ ;  /* 0x0000000000087805 */ /* 0x000fe4000001ff00 */
[----:B------:R-:W-:Y:S02]  /*3260*/  CS2R R38, SRZ ;  /* 0x0000000000267805 */ /* 0x000fe4000001ff00 */
[----:B------:R-:W-:Y:S02]  /*3270*/  CS2R R42, SRZ ;  /* 0x00000000002a7805 */ /* 0x000fe4000001ff00 */
[----:B------:R-:W-:Y:S02]  /*3280*/  VIMNMX R78, R78, 0x60, PT ;  /* 0x000000604e4e7848 */ /* 0x000fe40003fe0100 */
[----:B------:R-:W-:-:S02]  /*3290*/  CS2R R40, SRZ ;  /* 0x0000000000287805 */ /* 0x000fc4000001ff00 */
[----:B------:R-:W-:Y:S02]  /*32a0*/  CS2R R72, SRZ ;  /* 0x0000000000487805 */ /* 0x000fe4000001ff00 */
[----:B------:R-:W-:-:S13]  /*32b0*/  ISETP.GE.AND P0, PT, R158, R78, PT ;  /* 0x0000004e9e00720c */ /* 0x000fda0003f06270 */
[----:B------:R-:W-:Y:S05]  /*32c0*/  @P0 BRA `(.L_x_3865) ;  /* 0x0000000000680947 */ /* 0x000fea0003800000 */
[----:B------:R-:W-:Y:S01]  /*32d0*/  IMAD.MOV.U32 R4, RZ, RZ, R16 ;  /* 0x000000ffff047224 */ /* 0x000fe200078e0010 */
[----:B------:R-:W-:Y:S01]  /*32e0*/  ULDC.64 UR4, c[0x0][0x3e8] ;  /* 0x0000fa0000047ab9 */ /* 0x000fe20000000a00 */
[----:B------:R-:W-:Y:S01]  /*32f0*/  IMAD.MOV.U32 R5, RZ, RZ, R60 ;  /* 0x000000ffff057224 */ /* 0x000fe200078e003c */
[----:B------:R-:W-:Y:S01]  /*3300*/  ISETP.GE.AND P4, PT, R164, R81, PT ;  /* 0x00000051a400720c */ /* 0x000fe20003f86270 */
[----:B------:R-:W-:Y:S01]  /*3310*/  IMAD R33, R69, 0x60, RZ ;  /* 0x0000006045217824 */ /* 0x000fe200078e02ff */
[----:B------:R-:W-:Y:S01]  /*3320*/  CS2R R42, SRZ ;  /* 0x00000000002a7805 */ /* 0x000fe2000001ff00 */
[----:B------:R-:W-:Y:S01]  /*3330*/  IMAD.WIDE.U32 R6, R14, 0x60, R4 ;  /* 0x000000600e067825 */ /* 0x000fe200078e0004 */
[----:B------:R-:W-:Y:S02]  /*3340*/  CS2R R38, SRZ ;  /* 0x0000000000267805 */ /* 0x000fe4000001ff00 */
[----:B------:R-:W-:Y:S02]  /*3350*/  CS2R R72, SRZ ;  /* 0x0000000000487805 */ /* 0x000fe4000001ff00 */
[----:B------:R-:W-:Y:S01]  /*3360*/  CS2R R40, SRZ ;  /* 0x0000000000287805 */ /* 0x000fe2000001ff00 */
[----:B------:R-:W-:Y:S01]  /*3370*/  IMAD.IADD R5, R7, 0x1, R33 ;  /* 0x0000000107057824 */ /* 0x000fe200078e0221 */
[----:B------:R-:W-:Y:S01]  /*3380*/  LEA R4, P3, R6, UR4, 0x1 ;  /* 0x0000000406047c11 */ /* 0x000fe2000f8608ff */
[----:B------:R-:W-:-:S02]  /*3390*/  IMAD.MOV.U32 R32, RZ, RZ, R24 ;  /* 0x000000ffff207224 */ /* 0x000fc400078e0018 */
[----:B------:R-:W-:Y:S01]  /*33a0*/  IMAD.MOV.U32 R33, RZ, RZ, R62 ;  /* 0x000000ffff217224 */ /* 0x000fe200078e003e */
[----:B------:R-:W-:Y:S01]  /*33b0*/  LEA.HI.X R5, R6, UR5, R5, 0x1, P3 ;  /* 0x0000000506057c11 */ /* 0x000fe200098f0c05 */
[----:B------:R-:W-:Y:S01]  /*33c0*/  IMAD R7, R82, 0x60, RZ ;  /* 0x0000006052077824 */ /* 0x000fe200078e02ff */
[----:B------:R-:W-:Y:S01]  /*33d0*/  ISETP.GE.AND P3, PT, R154, R81, PT ;  /* 0x000000519a00720c */ /* 0x000fe20003f66270 */
[----:B------:R-:W-:Y:S01]  /*33e0*/  IMAD.WIDE.U32 R32, R70, 0x60, R32 ;  /* 0x0000006046207825 */ /* 0x000fe200078e0020 */
[----:B------:R-:W-:Y:S01]  /*33f0*/  ULDC.64 UR4, c[0x0][0x400] ;  /* 0x0001000000047ab9 */ /* 0x000fe20000000a00 */
[----:B------:R0:W5:Y:S02]  /*3400*/  @!P4 LDG.E.64 R38, desc[UR44][R4.64+0x20] ;  /* 0x0000202c0426c981 */ /* 0x000164000c1e1b00 */
[----:B------:R-:W-:Y:S01]  /*3410*/  IMAD.IADD R7, R33, 0x1, R7 ;  /* 0x0000000121077824 */ /* 0x000fe200078e0207 */
[----:B------:R-:W-:-:S04]  /*3420*/  LEA R6, P5, R32, UR4, 0x1 ;  /* 0x0000000420067c11 */ /* 0x000fc8000f8a08ff */
[----:B------:R-:W-:-:S03]  /*3430*/  LEA.HI.X R7, R32, UR5, R7, 0x1, P5 ;  /* 0x0000000520077c11 */ /* 0x000fc6000a8f0c07 */
[----:B------:R0:W5:Y:S04]  /*3440*/  @!P3 LDG.E.64 R42, desc[UR44][R4.64] ;  /* 0x0000002c042ab981 */ /* 0x000168000c1e1b00 */
[----:B------:R0:W5:Y:S04]  /*3450*/  @!P3 LDG.E.64 R72, desc[UR44][R6.64] ;  /* 0x0000002c0648b981 */ /* 0x000168000c1e1b00 */
[----:B------:R0:W5:Y:S02]  /*3460*/  @!P4 LDG.E.64 R40, desc[UR44][R6.64+0x20] ;  /* 0x0000202c0628c981 */ /* 0x000164000c1e1b00 */
.L_x_3865:
[----:B------:R-:W-:Y:S05]  /*3470*/  BSYNC B1 ;  /* 0x0000000000017941 */ /* 0x000fea0003800000 */
.L_x_3864:
[----:B------:R-:W-:Y:S01]  /*3480*/  ISETP.GE.AND P4, PT, R175, R78, PT ;  /* 0x0000004eaf00720c */ /* 0x000fe20003f86270 */
[----:B------:R-:W-:Y:S01]  /*3490*/  BSSY B1, `(.L_x_3866) ;  /* 0x0000023000017945 */ /* 0x000fe20003800000 */
[----:B------:R-:W-:Y:S02]  /*34a0*/  CS2R R34, SRZ ;  /* 0x0000000000227805 */ /* 0x000fe4000001ff00 */
[----:B------:R-:W-:Y:S01]  /*34b0*/  CS2R R32, SRZ ;  /* 0x0000000000207805 */ /* 0x000fe2000001ff00 */
[----:B-----5:R-:W-:Y:S01]  /*34c0*/  IMAD.MOV.U32 R85, RZ, RZ, R38 ;  /* 0x000000ffff557224 */ /* 0x020fe200078e0026 */
[----:B------:R-:W-:Y:S01]  /*34d0*/  CS2R R36, SRZ ;  /* 0x0000000000247805 */ /* 0x000fe2000001ff00 */
[----:B------:R-:W-:-:S06]  /*34e0*/  IMAD.MOV.U32 R86, RZ, RZ, R39 ;  /* 0x000000ffff567224 */ /* 0x000fcc00078e0027 */
[----:B------:R-:W-:Y:S05]  /*34f0*/  @P4 BRA `(.L_x_3867) ;  /* 0x0000000000704947 */ /* 0x000fea0003800000 */
[C---:B0-----:R-:W-:Y:S01]  /*3500*/  SHF.L.U64.HI R5, R10.reuse, 0x6, R11 ;  /* 0x000000060a057819 */ /* 0x041fe2000001020b */
[----:B------:R-:W-:Y:S01]  /*3510*/  IMAD.SHL.U32 R4, R10, 0x40, RZ ;  /* 0x000000400a047824 */ /* 0x000fe200078e00ff */
[C---:B------:R-:W-:Y:S01]  /*3520*/  SHF.L.U64.HI R7, R12.reuse, 0x6, R13 ;  /* 0x000000060c077819 */ /* 0x040fe2000001020d */
[----:B------:R-:W-:Y:S01]  /*3530*/  IMAD.SHL.U32 R6, R12, 0x40, RZ ;  /* 0x000000400c067824 */ /* 0x000fe200078e00ff */
[----:B------:R-:W-:Y:S01]  /*3540*/  ULDC.64 UR4, c[0x0][0x3e8] ;  /* 0x0000fa0000047ab9 */ /* 0x000fe20000000a00 */
[----:B------:R-:W-:Y:S01]  /*3550*/  IMAD.WIDE.U32 R4, R14, 0x60, R4 ;  /* 0x000000600e047825 */ /* 0x000fe200078e0004 */
[----:B------:R-:W-:Y:S01]  /*3560*/  ULDC.64 UR6, c[0x0][0x400] ;  /* 0x0001000000067ab9 */ /* 0x000fe20000000a00 */
[----:B------:R-:W-:Y:S02]  /*3570*/  CS2R R34, SRZ ;  /* 0x0000000000227805 */ /* 0x000fe4000001ff00 */
[----:B------:R-:W-:Y:S01]  /*3580*/  CS2R R36, SRZ ;  /* 0x0000000000247805 */ /* 0x000fe2000001ff00 */
[----:B------:R-:W-:Y:S01]  /*3590*/  IMAD.WIDE.U32 R6, R70, 0x60, R6 ;  /* 0x0000006046067825 */ /* 0x000fe200078e0006 */
[----:B------:R-:W-:-:S02]  /*35a0*/  IADD3 R9, P3, R16, R4, RZ ;  /* 0x0000000410097210 */ /* 0x000fc40007f7e0ff */
[----:B------:R-:W-:Y:S01]  /*35b0*/  CS2R R32, SRZ ;  /* 0x0000000000207805 */ /* 0x000fe2000001ff00 */
[----:B------:R-:W-:Y:S01]  /*35c0*/  IMAD R69, R69, 0x60, RZ ;  /* 0x0000006045457824 */ /* 0x000fe200078e02ff */
[----:B------:R-:W-:Y:S01]  /*35d0*/  IADD3 R8, P5, R24, R6, RZ ;  /* 0x0000000618087210 */ /* 0x000fe20007fbe0ff */
[----:B------:R-:W-:-:S03]  /*35e0*/  IMAD R11, R82, 0x60, RZ ;  /* 0x00000060520b7824 */ /* 0x000fc600078e02ff */
[----:B------:R-:W-:Y:S02]  /*35f0*/  IADD3.X R10, R60, R69, R5, P3, !PT ;  /* 0x000000453c0a7210 */ /* 0x000fe40001ffe405 */
[----:B------:R-:W-:Y:S02]  /*3600*/  IADD3.X R7, R62, R11, R7, P5, !PT ;  /* 0x0000000b3e077210 */ /* 0x000fe40002ffe407 */
[C---:B------:R-:W-:Y:S02]  /*3610*/  LEA R4, P3, R9.reuse, UR4, 0x1 ;  /* 0x0000000409047c11 */ /* 0x040fe4000f8608ff */
[C---:B------:R-:W-:Y:S02]  /*3620*/  LEA R6, P5, R8.reuse, UR6, 0x1 ;  /* 0x0000000608067c11 */ /* 0x040fe4000f8a08ff */
[----:B------:R-:W-:Y:S02]  /*3630*/  LEA.HI.X R5, R9, UR5, R10, 0x1, P3 ;  /* 0x0000000509057c11 */ /* 0x000fe400098f0c0a */
[----:B------:R-:W-:-:S02]  /*3640*/  LEA.HI.X R7, R8, UR7, R7, 0x1, P5 ;  /* 0x0000000708077c11 */ /* 0x000fc4000a8f0c07 */
[----:B------:R-:W-:Y:S02]  /*3650*/  CS2R R8, SRZ ;  /* 0x0000000000087805 */ /* 0x000fe4000001ff00 */
[-C--:B------:R-:W-:Y:S02]  /*3660*/  ISETP.GE.AND P3, PT, R154, R81.reuse, PT ;  /* 0x000000519a00720c */ /* 0x080fe40003f66270 */
[----:B------:R-:W-:-:S11]  /*3670*/  ISETP.GE.AND P5, PT, R164, R81, PT ;  /* 0x00000051a400720c */ /* 0x000fd60003fa6270 */
[----:B------:R1:W5:Y:S04]  /*3680*/  @!P3 LDG.E.64 R34, desc[UR44][R4.64] ;  /* 0x0000002c0422b981 */ /* 0x000368000c1e1b00 */
[----:B------:R1:W5:Y:S04]  /*3690*/  @!P5 LDG.E.64 R8, desc[UR44][R4.64+0x20] ;  /* 0x0000202c0408d981 */ /* 0x000368000c1e1b00 */
[----:B------:R1:W5:Y:S04]  /*36a0*/  @!P3 LDG.E.64 R36, desc[UR44][R6.64] ;  /* 0x0000002c0624b981 */ /* 0x000368000c1e1b00 */
[----:B------:R1:W5:Y:S02]  /*36b0*/  @!P5 LDG.E.64 R32, desc[UR44][R6.64+0x20] ;  /* 0x0000202c0620d981 */ /* 0x000364000c1e1b00 */
.L_x_3867:
[----:B------:R-:W-:Y:S05]  /*36c0*/  BSYNC B1 ;  /* 0x0000000000017941 */ /* 0x000fea0003800000 */
.L_x_3866:
[----:B01----:R-:W-:Y:S01]  /*36d0*/  IMAD.MOV.U32 R4, RZ, RZ, R42 ;  /* 0x000000ffff047224 */ /* 0x003fe200078e002a */
[----:B------:R-:W-:Y:S01]  /*36e0*/  PRMT R70, R70, 0x5410, R85 ;  /* 0x0000541046467816 */ /* 0x000fe20000000055 */
[----:B------:R-:W-:Y:S01]  /*36f0*/  IMAD.MOV.U32 R5, RZ, RZ, R43 ;  /* 0x000000ffff057224 */ /* 0x000fe200078e002b */
[----:B------:R-:W-:Y:S01]  /*3700*/  ISETP.NE.AND P3, PT, R58, 0x3, PT ;  /* 0x000000033a00780c */ /* 0x000fe20003f65270 */
[----:B------:R-:W-:Y:S01]  /*3710*/  IMAD.MOV.U32 R6, RZ, RZ, R72 ;  /* 0x000000ffff067224 */ /* 0x000fe200078e0048 */
[----:B------:R-:W-:Y:S01]  /*3720*/  PRMT R85, R85, 0x5410, R4 ;  /* 0x0000541055557816 */ /* 0x000fe20000000004 */
[----:B------:R-:W-:Y:S01]  /*3730*/  IMAD.MOV.U32 R4, RZ, RZ, R40 ;  /* 0x000000ffff047224 */ /* 0x000fe200078e0028 */
[----:B------:R-:W-:Y:S01]  /*3740*/  PRMT R94, R5, 0x7610, R94 ;  /* 0x00007610055e7816 */ /* 0x000fe2000000005e */
[----:B------:R-:W-:Y:S01]  /*3750*/  IMAD.MOV.U32 R5, RZ, RZ, R41 ;  /* 0x000000ffff057224 */ /* 0x000fe200078e0029 */
[C---:B------:R-:W-:Y:S01]  /*3760*/  PRMT R99, R86.reuse, 0x7610, R99 ;  /* 0x0000761056637816 */ /* 0x040fe20000000063 */
        /* <DEDUP_REMOVED lines=23> */
.L_x_3868:
[----:B------:R-:W-:Y:S01]  /*38e0*/  IMAD R69, R153, 0x8, R2 ;  /* 0x0000000899457824 */ /* 0x000fe200078e0202 */
[----:B------:R-:W-:Y:S01]  /*38f0*/  SHF.L.U32 R82, R159, 0x1f, RZ ;  /* 0x0000001f9f527819 */ /* 0x000fe200000006ff */
[----:B------:R-:W-:Y:S03]  /*3900*/  BSSY B1, `(.L_x_3869) ;  /* 0x0000003000017945 */ /* 0x000fe60003800000 */
[----:B------:R-:W0:Y:S02]  /*3910*/  SYNCS.PHASECHK.TRANS64.TRYWAIT P5, [R69+URZ+0x32490], R82 ;  /* 0x03249052450075a7 */ /* 0x000e2400080a017f */
[----:B0-----:R-:W-:Y:S05]  /*3920*/  @!P5 BRA `(.L_x_3870) ;  /* 0x0000036000b8d947 */ /* 0x001fea0003800000 */
.L_x_4232:
[----:B------:R-:W-:Y:S05]  /*3930*/  BSYNC B1 ;  /* 0x0000000000017941 */ /* 0x000fea0003800000 */
.L_x_3869:
[----:B------:R-:W-:-:S03]  /*3940*/  UMOV UR4, 0xffffffff ;  /* 0xffffffff00047882 */ /* 0x000fc60000000000 */
[----:B------:R-:W-:Y:S05]  /*3950*/  BRA.DIV UR4, `(.L_x_3871) ;  /* 0x0000036204c07947 */ /* 0x000fea000b800000 */
[----:B------:R1:W2:Y:S04]  /*3960*/  SHFL.IDX PT, R71, R80, RZ, 0x1c1f ;  /* 0x001c1fff50477589 */ /* 0x0002a800000e0000 */
[----:B------:R1:W3:Y:S02]  /*3970*/  SHFL.IDX PT, R14, R79, RZ, 0x1c1f ;  /* 0x001c1fff4f0e7589 */ /* 0x0002e400000e0000 */
.L_x_4236:
[----:B------:R-:W-:Y:S04]  /*3980*/  BSSY B1, `(.L_x_3872) ;  /* 0x0000074000017945 */ /* 0x000fe80003800000 */
[----:B------:R-:W-:Y:S05]  /*3990*/  @P0 BRA `(.L_x_3873) ;  /* 0x0000000400c80947 */ /* 0x000fea0003800000 */
[----:B------:R-:W-:Y:S01]  /*39a0*/  LOP3.LUT R4, R52, 0x1, RZ, 0xc0, !PT ;  /* 0x0000000134047812 */ /* 0x000fe200078ec0ff */
[----:B------:R-:W-:Y:S03]  /*39b0*/  BSSY B2, `(.L_x_3874) ;  /* 0x0000038000027945 */ /* 0x000fe60003800000 */
[----:B------:R-:W-:-:S13]  /*39c0*/  ISETP.NE.U32.AND P0, PT, R4, 0x1, PT ;  /* 0x000000010400780c */ /* 0x000fda0003f05070 */
[----:B------:R-:W-:Y:S05]  /*39d0*/  @P0 BRA `(.L_x_3875) ;  /* 0x0000000000d40947 */ /* 0x000fea0003800000 */
[----:B------:R4:W0:Y:S01]  /*39e0*/  LDS.128 R4, [R84] ;  /* 0x0000000054047984 */ /* 0x0008220000000c00 */
[----:B------:R-:W-:Y:S01]  /*39f0*/  ISETP.GE.AND P5, PT, R154, R81, PT ;  /* 0x000000519a00720c */ /* 0x000fe20003fa6270 */
[----:B------:R-:W-:Y:S01]  /*3a00*/  BSSY B3, `(.L_x_3876) ;  /* 0x0000031000037945 */ /* 0x000fe20003800000 */
[----:B---3--:R-:W-:-:S04]  /*3a10*/  LEA R10, P0, R22, R14, 0x1 ;  /* 0x0000000e160a7211 */ /* 0x008fc800078008ff */
[----:B--2---:R-:W-:-:S07]  /*3a20*/  LEA.HI.X R11, R22, R71, R23, 0x1, P0 ;  /* 0x00000047160b7211 */ /* 0x004fce00000f0c17 */
[----:B----4-:R-:W-:Y:S05]  /*3a30*/  @P5 BRA `(.L_x_3877) ;  /* 0x0000000000b45947 */ /* 0x010fea0003800000 */
[--C-:B------:R-:W-:Y:S01]  /*3a40*/  SHF.R.U64 R93, R72, 0x10, R73.reuse ;  /* 0x00000010485d7819 */ /* 0x100fe20000001249 */
[----:B0-----:R-:W-:Y:S01]  /*3a50*/  IMAD.U32 R13, R6, 0x10000, RZ ;  /* 0x00010000060d7824 */ /* 0x001fe200078e00ff */
[----:B------:R-:W-:Y:S02]  /*3a60*/  SHF.R.U32.HI R95, RZ, 0x10, R73 ;  /* 0x00000010ff5f7819 */ /* 0x000fe40000011649 */
[--C-:B------:R-:W-:Y:S02]  /*3a70*/  SHF.R.U64 R92, R42, 0x10, R43.reuse ;  /* 0x000000102a5c7819 */ /* 0x100fe4000000122b */
[----:B------:R-:W-:Y:S02]  /*3a80*/  SHF.R.U32.HI R15, RZ, 0x10, R43 ;  /* 0x00000010ff0f7819 */ /* 0x000fe4000001162b */
[----:B------:R-:W-:Y:S02]  /*3a90*/  PRMT R93, R96, 0x5410, R93 ;  /* 0x00005410605d7816 */ /* 0x000fe4000000005d */
[----:B------:R-:W-:-:S02]  /*3aa0*/  PRMT R95, R98, 0x5410, R95 ;  /* 0x00005410625f7816 */ /* 0x000fc4000000005f */
[----:B------:R-:W-:Y:S02]  /*3ab0*/  PRMT R43, R85, 0x5432, R92 ;  /* 0x00005432552b7816 */ /* 0x000fe4000000005c */
[----:B------:R-:W-:Y:S01]  /*3ac0*/  PRMT R73, R94, 0x5410, R15 ;  /* 0x000054105e497816 */ /* 0x000fe2000000000f */
[----:B------:R-:W-:Y:S01]  /*3ad0*/  IMAD.U32 R96, R95, 0x10000, RZ ;  /* 0x000100005f607824 */ /* 0x000fe200078e00ff */
[----:B------:R-:W-:Y:S01]  /*3ae0*/  LOP3.LUT R42, R6, 0xffff0000, RZ, 0xc0, !PT ;  /* 0xffff0000062a7812 */ /* 0x000fe200078ec0ff */
[----:B------:R-:W-:Y:S01]  /*3af0*/  IMAD.U32 R6, R7, 0x10000, RZ ;  /* 0x0001000007067824 */ /* 0x000fe200078e00ff */
[----:B------:R-:W-:Y:S01]  /*3b00*/  LOP3.LUT R15, R5, 0xffff0000, RZ, 0xc0, !PT ;  /* 0xffff0000050f7812 */ /* 0x000fe200078ec0ff */
[----:B------:R-:W-:Y:S01]  /*3b10*/  IMAD.U32 R92, R73, 0x10000, RZ ;  /* 0x00010000495c7824 */ /* 0x000fe200078e00ff */
[----:B------:R-:W-:Y:S01]  /*3b20*/  LOP3.LUT R94, R93, 0xffff0000, RZ, 0xc0, !PT ;  /* 0xffff00005d5e7812 */ /* 0x000fe200078ec0ff */
[C---:B------:R-:W-:Y:S01]  /*3b30*/  FMUL.FTZ R100, R42.reuse, R96 ;  /* 0x000000602a647220 */ /* 0x040fe20000410000 */
[----:B------:R-:W-:Y:S01]  /*3b40*/  LOP3.LUT R72, R43, 0xffff0000, RZ, 0xc0, !PT ;  /* 0xffff00002b487812 */ /* 0x000fe200078ec0ff */
[----:B------:R-:W-:Y:S01]  /*3b50*/  FMUL.FTZ R42, R42, R92 ;  /* 0x0000005c2a2a7220 */ /* 0x000fe20000410000 */
[----:B------:R-:W-:Y:S01]  /*3b60*/  LOP3.LUT R12, R7, 0xffff0000, RZ, 0xc0, !PT ;  /* 0xffff0000070c7812 */ /* 0x000fe200078ec0ff */
[----:B------:R-:W-:-:S02]  /*3b70*/  IMAD.U32 R7, R5, 0x10000, RZ ;  /* 0x0001000005077824 */ /* 0x000fc400078e00ff */
[C---:B------:R-:W-:Y:S01]  /*3b80*/  FMUL.FTZ R98, R15.reuse, R94 ;  /* 0x0000005e0f627220 */ /* 0x040fe20000410000 */
[C---:B------:R-:W-:Y:S02]  /*3b90*/  IMAD.U32 R5, R4.reuse, 0x10000, RZ ;  /* 0x0001000004057824 */ /* 0x040fe400078e00ff */
[----:B------:R-:W-:Y:S01]  /*3ba0*/  FMUL.FTZ R15, R15, R72 ;  /* 0x000000480f0f7220 */ /* 0x000fe20000410000 */
[----:B------:R-:W-:Y:S01]  /*3bb0*/  LOP3.LUT R95, R95, 0xffff0000, RZ, 0xc0, !PT ;  /* 0xffff00005f5f7812 */ /* 0x000fe200078ec0ff */
[----:B------:R-:W-:Y:S01]  /*3bc0*/  IMAD.U32 R93, R93, 0x10000, RZ ;  /* 0x000100005d5d7824 */ /* 0x000fe200078e00ff */
[----:B------:R-:W-:Y:S01]  /*3bd0*/  LOP3.LUT R73, R73, 0xffff0000, RZ, 0xc0, !PT ;  /* 0xffff000049497812 */ /* 0x000fe200078ec0ff */
[----:B------:R-:W-:Y:S01]  /*3be0*/  FFMA.FTZ R100, R13, R92, -R100 ;  /* 0x0000005c0d647223 */ /* 0x000fe20000010864 */
[----:B------:R-:W-:Y:S01]  /*3bf0*/  LOP3.LUT R4, R4, 0xffff0000, RZ, 0xc0, !PT ;  /* 0xffff000004047812 */ /* 0x000fe200078ec0ff */
[----:B------:R-:W-:Y:S02]  /*3c00*/  IMAD.U32 R43, R43, 0x10000, RZ ;  /* 0x000100002b2b7824 */ /* 0x000fe400078e00ff */
[C---:B------:R-:W-:Y:S01]  /*3c10*/  FFMA.FTZ R98, R7.reuse, R72, -R98 ;  /* 0x0000004807627223 */ /* 0x040fe20000010862 */
[----:B------:R-:W-:Y:S01]  /*3c20*/  FFMA.FTZ R15, R7, R94, R15 ;  /* 0x0000005e070f7223 */ /* 0x000fe2000001000f */
        /* <DEDUP_REMOVED lines=13> */
[----:B------:R-:W-:-:S07]  /*3d00*/  F2FP.BF16.F32.PACK_AB R6, R13, R100 ;  /* 0x000000640d06723e */ /* 0x000fce00000010ff */
.L_x_3877:
[----:B------:R-:W-:Y:S05]  /*3d10*/  BSYNC B3 ;  /* 0x0000000000037941 */ /* 0x000fea0003800000 */
.L_x_3876:
[----:B0-----:R4:W-:Y:S02]  /*3d20*/  ST.E.128 desc[UR44][R10.64], R4 ;  /* 0x000000040a007985 */ /* 0x0019e4000c101d2c */
.L_x_3875:
[----:B------:R-:W-:Y:S05]  /*3d30*/  BSYNC B2 ;  /* 0x0000000000027941 */ /* 0x000fea0003800000 */
.L_x_3874:
[----:B------:R-:W-:-:S13]  /*3d40*/  LOP3.LUT P0, RZ, R52, 0x2, RZ, 0xc0, !PT ;  /* 0x0000000234ff7812 */ /* 0x000fda000780c0ff */
[----:B------:R-:W-:Y:S05]  /*3d50*/  @!P0 BRA `(.L_x_3873) ;  /* 0x0000000000d88947 */ /* 0x000fea0003800000 */
[----:B----4-:R4:W0:Y:S01]  /*3d60*/  LDS.128 R4, [R83] ;  /* 0x0000000053047984 */ /* 0x0108220000000c00 */
[----:B------:R-:W-:Y:S01]  /*3d70*/  ISETP.GE.AND P5, PT, R164, R81, PT ;  /* 0x00000051a400720c */ /* 0x000fe20003fa6270 */
[----:B------:R-:W-:Y:S01]  /*3d80*/  BSSY B2, `(.L_x_3878) ;  /* 0x0000032000027945 */ /* 0x000fe20003800000 */
[----:B---3--:R-:W-:-:S04]  /*3d90*/  LEA R10, P0, R152, R14, 0x1 ;  /* 0x0000000e980a7211 */ /* 0x008fc800078008ff */
[----:B--2---:R-:W-:-:S07]  /*3da0*/  LEA.HI.X R11, R152, R71, R157, 0x1, P0 ;  /* 0x00000047980b7211 */ /* 0x004fce00000f0c9d */
[----:B----4-:R-:W-:Y:S05]  /*3db0*/  @P5 BRA `(.L_x_3879) ;  /* 0x0000000000b85947 */ /* 0x010fea0003800000 */
[----:B------:R-:W-:Y:S01]  /*3dc0*/  SHF.R.U64 R38, R38, 0x10, R39 ;  /* 0x0000001026267819 */ /* 0x000fe20000001227 */
[----:B0-----:R-:W-:Y:S01]  /*3dd0*/  IMAD.U32 R14, R7, 0x10000, RZ ;  /* 0x00010000070e7824 */ /* 0x001fe200078e00ff */
[--C-:B------:R-:W-:Y:S01]  /*3de0*/  SHF.R.U64 R42, R40, 0x10, R41.reuse ;  /* 0x00000010282a7819 */ /* 0x100fe20000001229 */
[----:B------:R-:W-:Y:S01]  /*3df0*/  IMAD.U32 R12, R6, 0x10000, RZ ;  /* 0x00010000060c7824 */ /* 0x000fe200078e00ff */
[----:B------:R-:W-:Y:S02]  /*3e00*/  SHF.R.U32.HI R71, RZ, 0x10, R41 ;  /* 0x00000010ff477819 */ /* 0x000fe40000011629 */
[----:B------:R-:W-:Y:S02]  /*3e10*/  SHF.R.U32.HI R39, RZ, 0x10, R39 ;  /* 0x00000010ff277819 */ /* 0x000fe40000011627 */
[----:B------:R-:W-:Y:S02]  /*3e20*/  PRMT R38, R70, 0x5432, R38 ;  /* 0x0000543246267816 */ /* 0x000fe40000000026 */
[----:B------:R-:W-:-:S02]  /*3e30*/  PRMT R42, R86, 0x5432, R42 ;  /* 0x00005432562a7816 */ /* 0x000fc4000000002a */
[----:B------:R-:W-:Y:S02]  /*3e40*/  PRMT R71, R101, 0x5410, R71 ;  /* 0x0000541065477816 */ /* 0x000fe40000000047 */
[----:B------:R-:W-:Y:S02]  /*3e50*/  PRMT R40, R99, 0x5410, R39 ;  /* 0x0000541063287816 */ /* 0x000fe40000000027 */
[----:B------:R-:W-:Y:S01]  /*3e60*/  LOP3.LUT R15, R7, 0xffff0000, RZ, 0xc0, !PT ;  /* 0xffff0000070f7812 */ /* 0x000fe200078ec0ff */
[----:B------:R-:W-:Y:S01]  /*3e70*/  IMAD.U32 R72, R71, 0x10000, RZ ;  /* 0x0001000047487824 */ /* 0x000fe200078e00ff */
[----:B------:R-:W-:Y:S01]  /*3e80*/  LOP3.LUT R7, R5, 0xffff0000, RZ, 0xc0, !PT ;  /* 0xffff000005077812 */ /* 0x000fe200078ec0ff */
[----:B------:R-:W-:Y:S01]  /*3e90*/  IMAD.U32 R41, R40, 0x10000, RZ ;  /* 0x0001000028297824 */ /* 0x000fe200078e00ff */
[C---:B------:R-:W-:Y:S01]  /*3ea0*/  LOP3.LUT R43, R42.reuse, 0xffff0000, RZ, 0xc0, !PT ;  /* 0xffff00002a2b7812 */ /* 0x040fe200078ec0ff */
[----:B------:R-:W-:Y:S01]  /*3eb0*/  IMAD.U32 R42, R42, 0x10000, RZ ;  /* 0x000100002a2a7824 */ /* 0x000fe200078e00ff */
[C---:B------:R-:W-:Y:S01]  /*3ec0*/  LOP3.LUT R39, R38.reuse, 0xffff0000, RZ, 0xc0, !PT ;  /* 0xffff000026277812 */ /* 0x040fe200078ec0ff */
[----:B------:R-:W-:Y:S01]  /*3ed0*/  IMAD.U32 R38, R38, 0x10000, RZ ;  /* 0x0001000026267824 */ /* 0x000fe200078e00ff */
[----:B------:R-:W-:Y:S01]  /*3ee0*/  LOP3.LUT R13, R6, 0xffff0000, RZ, 0xc0, !PT ;  /* 0xffff0000060d7812 */ /* 0x000fe200078ec0ff */
[----:B------:R-:W-:Y:S01]  /*3ef0*/  FMUL.FTZ R73, R7, R43 ;  /* 0x0000002b07497220 */ /* 0x000fe20000410000 */
[----:B------:R-:W-:Y:S01]  /*3f00*/  LOP3.LUT R71, R71, 0xffff0000, RZ, 0xc0, !PT ;  /* 0xffff000047477812 */ /* 0x000fe200078ec0ff */
[----:B------:R-:W-:Y:S01]  /*3f10*/  FMUL.FTZ R92, R7, R39 ;  /* 0x00000027075c7220 */ /* 0x000fe20000410000 */
[----:B------:R-:W-:Y:S01]  /*3f20*/  LOP3.LUT R40, R40, 0xffff0000, RZ, 0xc0, !PT ;  /* 0xffff000028287812 */ /* 0x000fe200078ec0ff */
[C---:B------:R-:W-:Y:S01]  /*3f30*/  FMUL.FTZ R7, R13.reuse, R72 ;  /* 0x000000480d077220 */ /* 0x040fe20000410000 */
[----:B------:R-:W-:Y:S01]  /*3f40*/  FMUL.FTZ R13, R13, R41 ;  /* 0x000000290d0d7220 */ /* 0x000fe20000410000 */
[----:B------:R-:W-:-:S02]  /*3f50*/  IMAD.U32 R6, R5, 0x10000, RZ ;  /* 0x0001000005067824 */ /* 0x000fc400078e00ff */
[----:B------:R-:W-:Y:S02]  /*3f60*/  IMAD.U32 R5, R4, 0x10000, RZ ;  /* 0x0001000004057824 */ /* 0x000fe400078e00ff */
[----:B------:R-:W-:Y:S01]  /*3f70*/  FFMA.FTZ R41, R12, R41, -R7 ;  /* 0x000000290c297223 */ /* 0x000fe20000010807 */
[----:B------:R-:W-:Y:S01]  /*3f80*/  LOP3.LUT R4, R4, 0xffff0000, RZ, 0xc0, !PT ;  /* 0xffff000004047812 */ /* 0x000fe200078ec0ff */
[----:B------:R-:W-:Y:S01]  /*3f90*/  FFMA.FTZ R12, R12, R72, R13 ;  /* 0x000000480c0c7223 */ /* 0x000fe2000001000d */
[C---:B------:R-:W-:Y:S01]  /*3fa0*/  FMUL.FTZ R13, R15.reuse, R71 ;  /* 0x000000470f0d7220 */ /* 0x040fe20000410000 */
[----:B------:R-:W-:Y:S01]  /*3fb0*/  FMUL.FTZ R72, R15, R40 ;  /* 0x000000280f487220 */ /* 0x000fe20000410000 */
[C---:B------:R-:W-:Y:S01]  /*3fc0*/  FFMA.FTZ R73, R6.reuse, R39, -R73 ;  /* 0x0000002706497223 */ /* 0x040fe20000010849 */
[----:B------:R-:W-:Y:S01]  /*3fd0*/  FFMA.FTZ R92, R6, R43, R92 ;  /* 0x0000002b065c7223 */ /* 0x000fe2000001005c */
        /* <DEDUP_REMOVED lines=12> */
.L_x_3879:
[----:B------:R-:W-:Y:S05]  /*40a0*/  BSYNC B2 ;  /* 0x0000000000027941 */ /* 0x000fea0003800000 */
.L_x_3878:
[----:B0-----:R0:W-:Y:S02]  /*40b0*/  ST.E.128 desc[UR44][R10.64], R4 ;  /* 0x000000040a007985 */ /* 0x0011e4000c101d2c */
.L_x_3873:
[----:B------:R-:W-:Y:S05]  /*40c0*/  BSYNC B1 ;  /* 0x0000000000017941 */ /* 0x000fea0003800000 */
.L_x_3872:
[----:B------:R-:W-:-:S03]  /*40d0*/  UMOV UR4, 0xffffffff ;  /* 0xffffffff00047882 */ /* 0x000fc60000000000 */
[----:B------:R-:W-:Y:S05]  /*40e0*/  BRA.DIV UR4, `(.L_x_3880) ;  /* 0x0000035e04247947 */ /* 0x000fea000b800000 */
[----:B------:R0:W0:Y:S04]  /*40f0*/  SHFL.IDX PT, R39, R80, 0x1, 0x1c1f ;  /* 0x003c1f0050277f89 */ /* 0x00002800000e0000 */
[----:B---3--:R3:W0:Y:S02]  /*4100*/  SHFL.IDX PT, R14, R79, 0x1, 0x1c1f ;  /* 0x003c1f004f0e7f89 */ /* 0x00862400000e0000 */
.L_x_4240:
[----:B------:R-:W-:Y:S05]  /*4110*/  @P4 BRA `(.L_x_3881) ;  /* 0x0000002000604947 */ /* 0x000fea0003800000 */
[----:B0---4-:R-:W-:Y:S01]  /*4120*/  LOP3.LUT R4, R52, 0x1, RZ, 0xc0, !PT ;  /* 0x0000000134047812 */ /* 0x011fe200078ec0ff */
[----:B------:R-:W-:Y:S03]  /*4130*/  BSSY B1, `(.L_x_3882) ;  /* 0x0000039000017945 */ /* 0x000fe60003800000 */
[----:B------:R-:W-:-:S13]  /*4140*/  ISETP.NE.U32.AND P0, PT, R4, 0x1, PT ;  /* 0x000000010400780c */ /* 0x000fda0003f05070 */
[----:B------:R-:W-:Y:S05]  /*4150*/  @P0 BRA `(.L_x_3883) ;  /* 0x0000000000d80947 */ /* 0x000fea0003800000 */
[----:B------:R0:W4:Y:S01]  /*4160*/  LDS.128 R4, [R84+0x2000] ;  /* 0x0020000054047984 */ /* 0x0001220000000c00 */
[----:B------:R-:W-:Y:S01]  /*4170*/  ISETP.GE.AND P4, PT, R154, R81, PT ;  /* 0x000000519a00720c */ /* 0x000fe20003f86270 */
[----:B------:R-:W-:Y:S01]  /*4180*/  BSSY B2, `(.L_x_3884) ;  /* 0x0000032000027945 */ /* 0x000fe20003800000 */
[----:B------:R-:W-:-:S04]  /*4190*/  LEA R10, P0, R22, R14, 0x1 ;  /* 0x0000000e160a7211 */ /* 0x000fc800078008ff */
[----:B------:R-:W-:-:S07]  /*41a0*/  LEA.HI.X R11, R22, R39, R23, 0x1, P0 ;  /* 0x00000027160b7211 */ /* 0x000fce00000f0c17 */
        /* <DEDUP_REMOVED lines=28> */
[C---:B------:R-:W-:Y:S01]  /*4370*/  FFMA.FTZ R36, R12.reuse, R36, -R7 ;  /* 0x000000240c247223 */ /* 0x040fe20000010807 */
[----:B------:R-:W-:Y:S01]  /*4380*/  FFMA.FTZ R13, R12, R38, R13 ;  /* 0x000000260c0d7223 */ /* 0x000fe2000001000d */
[----:B------:R-:W-:Y:S01]  /*4390*/  LOP3.LUT R4, R4, 0xffff0000, RZ, 0xc0, !PT ;  /* 0xffff000004047812 */ /* 0x000fe200078ec0ff */
[C---:B------:R-:W-:Y:S01]  /*43a0*/  FMUL.FTZ R12, R34.reuse, R91 ;  /* 0x0000005b220c7220 */ /* 0x040fe20000410000 */
[----:B------:R-:W-:Y:S01]  /*43b0*/  FMUL.FTZ R34, R34, R89 ;  /* 0x0000005922227220 */ /* 0x000fe20000410000 */
        /* <DEDUP_REMOVED lines=14> */
.L_x_3885:
[----:B------:R-:W-:Y:S05]  /*44a0*/  BSYNC B2 ;  /* 0x0000000000027941 */ /* 0x000fea0003800000 */
.L_x_3884:
[----:B----4-:R0:W-:Y:S02]  /*44b0*/  ST.E.128 desc[UR44][R10.64], R4 ;  /* 0x000000040a007985 */ /* 0x0101e4000c101d2c */
.L_x_3883:
[----:B------:R-:W-:Y:S05]  /*44c0*/  BSYNC B1 ;  /* 0x0000000000017941 */ /* 0x000fea0003800000 */
.L_x_3882:
[----:B------:R-:W-:-:S13]  /*44d0*/  LOP3.LUT P0, RZ, R52, 0x2, RZ, 0xc0, !PT ;  /* 0x0000000234ff7812 */ /* 0x000fda000780c0ff */
[----:B------:R-:W-:Y:S05]  /*44e0*/  @!P0 BRA `(.L_x_3881) ;  /* 0x0000001c006c8947 */ /* 0x000fea0003800000 */
[----:B0-----:R0:W4:Y:S01]  /*44f0*/  LDS.128 R4, [R83+0x2000] ;  /* 0x0020000053047984 */ /* 0x0011220000000c00 */
[----:B------:R-:W-:Y:S01]  /*4500*/  ISETP.GE.AND P4, PT, R164, R81, PT ;  /* 0x00000051a400720c */ /* 0x000fe20003f86270 */
[----:B------:R-:W-:Y:S01]  /*4510*/  BSSY B1, `(.L_x_3886) ;  /* 0x0000032000017945 */ /* 0x000fe20003800000 */
[----:B------:R-:W-:-:S04]  /*4520*/  LEA R10, P0, R152, R14, 0x1 ;  /* 0x0000000e980a7211 */ /* 0x000fc800078008ff */
[----:B------:R-:W-:-:S07]  /*4530*/  LEA.HI.X R11, R152, R39, R157, 0x1, P0 ;  /* 0x00000027980b7211 */ /* 0x000fce00000f0c9d */
[----:B0-----:R-:W-:Y:S05]  /*4540*/  @P4 BRA `(.L_x_3887) ;  /* 0x0000000000b84947 */ /* 0x001fea0003800000 */
[--C-:B------:R-:W-:Y:S01]  /*4550*/  SHF.R.U64 R15, R32, 0x10, R33.reuse ;  /* 0x00000010200f7819 */ /* 0x100fe20000001221 */
[----:B----4-:R-:W-:Y:S01]  /*4560*/  IMAD.U32 R12, R7, 0x10000, RZ ;  /* 0x00010000070c7824 */ /* 0x010fe200078e00ff */
[----:B------:R-:W-:Y:S02]  /*4570*/  SHF.R.U32.HI R32, RZ, 0x10, R33 ;  /* 0x00000010ff207819 */ /* 0x000fe40000011621 */
[--C-:B------:R-:W-:Y:S02]  /*4580*/  SHF.R.U32.HI R14, RZ, 0x10, R9.reuse ;  /* 0x00000010ff0e7819 */ /* 0x100fe40000011609 */
[----:B------:R-:W-:Y:S02]  /*4590*/  PRMT R87, R87, 0x5410, R32 ;  /* 0x0000541057577816 */ /* 0x000fe40000000020 */
[----:B------:R-:W-:Y:S01]  /*45a0*/  SHF.R.U64 R35, R8, 0x10, R9 ;  /* 0x0000001008237819 */ /* 0x000fe20000001209 */
[----:B------:R-:W-:Y:S01]  /*45b0*/  IMAD.U32 R8, R6, 0x10000, RZ ;  /* 0x0001000006087824 */ /* 0x000fe200078e00ff */
[----:B------:R-:W-:Y:S01]  /*45c0*/  PRMT R85, R85, 0x5410, R14 ;  /* 0x0000541055557816 */ /* 0x000fe2000000000e */
[----:B------:R-:W-:Y:S01]  /*45d0*/  IMAD.U32 R33, R87, 0x10000, RZ ;  /* 0x0001000057217824 */ /* 0x000fe200078e00ff */
[----:B------:R-:W-:-:S02]  /*45e0*/  PRMT R86, R86, 0x5410, R15 ;  /* 0x0000541056567816 */ /* 0x000fc4000000000f */
[----:B------:R-:W-:Y:S01]  /*45f0*/  LOP3.LUT R9, R6, 0xffff0000, RZ, 0xc0, !PT ;  /* 0xffff000006097812 */ /* 0x000fe200078ec0ff */
[----:B------:R-:W-:Y:S01]  /*4600*/  IMAD.U32 R15, R85, 0x10000, RZ ;  /* 0x00010000550f7824 */ /* 0x000fe200078e00ff */
[----:B------:R-:W-:Y:S01]  /*4610*/  LOP3.LUT R13, R7, 0xffff0000, RZ, 0xc0, !PT ;  /* 0xffff0000070d7812 */ /* 0x000fe200078ec0ff */
[----:B------:R-:W-:Y:S01]  /*4620*/  IMAD.U32 R6, R5, 0x10000, RZ ;  /* 0x0001000005067824 */ /* 0x000fe200078e00ff */
[----:B------:R-:W-:Y:S01]  /*4630*/  PRMT R70, R70, 0x5410, R35 ;  /* 0x0000541046467816 */ /* 0x000fe20000000023 */
[----:B------:R-:W-:Y:S01]  /*4640*/  FMUL.FTZ R37, R9, R33 ;  /* 0x0000002109257220 */ /* 0x000fe20000410000 */
[----:B------:R-:W-:Y:S01]  /*4650*/  LOP3.LUT R7, R5, 0xffff0000, RZ, 0xc0, !PT ;  /* 0xffff000005077812 */ /* 0x000fe200078ec0ff */
[-C--:B------:R-:W-:Y:S01]  /*4660*/  FMUL.FTZ R9, R9, R15.reuse ;  /* 0x0000000f09097220 */ /* 0x080fe20000410000 */
[----:B------:R-:W-:Y:S01]  /*4670*/  LOP3.LUT R32, R86, 0xffff0000, RZ, 0xc0, !PT ;  /* 0xffff000056207812 */ /* 0x000fe200078ec0ff */
[----:B------:R-:W-:Y:S01]  /*4680*/  IMAD.U32 R5, R4, 0x10000, RZ ;  /* 0x0001000004057824 */ /* 0x000fe200078e00ff */
[----:B------:R-:W-:Y:S01]  /*4690*/  LOP3.LUT R14, R70, 0xffff0000, RZ, 0xc0, !PT ;  /* 0xffff0000460e7812 */ /* 0x000fe200078ec0ff */
[----:B------:R-:W-:Y:S01]  /*46a0*/  FFMA.FTZ R37, R8, R15, -R37 ;  /* 0x0000000f08257223 */ /* 0x000fe20000010825 */
[----:B------:R-:W-:Y:S01]  /*46b0*/  LOP3.LUT R87, R87, 0xffff0000, RZ, 0xc0, !PT ;  /* 0xffff000057577812 */ /* 0x000fe200078ec0ff */
[----:B------:R-:W-:Y:S01]  /*46c0*/  FMUL.FTZ R35, R7, R32 ;  /* 0x0000002007237220 */ /* 0x000fe20000410000 */
[----:B------:R-:W-:Y:S01]  /*46d0*/  LOP3.LUT R85, R85, 0xffff0000, RZ, 0xc0, !PT ;  /* 0xffff000055557812 */ /* 0x000fe200078ec0ff */
[-C--:B------:R-:W-:Y:S01]  /*46e0*/  FMUL.FTZ R7, R7, R14.reuse ;  /* 0x0000000e07077220 */ /* 0x080fe20000410000 */
[----:B------:R-:W-:Y:S01]  /*46f0*/  LOP3.LUT R4, R4, 0xffff0000, RZ, 0xc0, !PT ;  /* 0xffff000004047812 */ /* 0x000fe200078ec0ff */
[----:B------:R-:W-:Y:S01]  /*4700*/  FFMA.FTZ R35, R6, R14, -R35 ;  /* 0x0000000e06237223 */ /* 0x000fe20000010823 */
[----:B------:R-:W-:Y:S01]  /*4710*/  FFMA.FTZ R8, R8, R33, R9 ;  /* 0x0000002108087223 */ /* 0x000fe20000010009 */
[----:B------:R-:W-:-:S02]  /*4720*/  IMAD.U32 R86, R86, 0x10000, RZ ;  /* 0x0001000056567824 */ /* 0x000fc400078e00ff */
[C---:B------:R-:W-:Y:S01]  /*4730*/  FMUL.FTZ R9, R13.reuse, R87 ;  /* 0x000000570d097220 */ /* 0x040fe20000410000 */
[----:B------:R-:W-:Y:S02]  /*4740*/  IMAD.U32 R70, R70, 0x10000, RZ ;  /* 0x0001000046467824 */ /* 0x000fe400078e00ff */
[-C--:B------:R-:W-:Y:S01]  /*4750*/  FMUL.FTZ R14, R13, R85.reuse ;  /* 0x000000550d0e7220 */ /* 0x080fe20000410000 */
[----:B------:R-:W-:Y:S01]  /*4760*/  FFMA.FTZ R32, R6, R32, R7 ;  /* 0x0000002006207223 */ /* 0x000fe20000010007 */
        /* <DEDUP_REMOVED lines=12> */
.L_x_3887:
[----:B------:R-:W-:Y:S05]  /*4830*/  BSYNC B1 ;  /* 0x0000000000017941 */ /* 0x000fea0003800000 */
.L_x_3886:
[----:B----4-:R0:W-:Y:S01]  /*4840*/  ST.E.128 desc[UR44][R10.64], R4 ;  /* 0x000000040a007985 */ /* 0x0101e2000c101d2c */
[----:B------:R-:W-:Y:S05]  /*4850*/  BRA `(.L_x_3881) ;  /* 0x0000001800907947 */ /* 0x000fea0003800000 */
.L_x_3863:
[----:B------:R-:W-:-:S05]  /*4860*/  IMAD R78, R48, -0x60, R26 ;  /* 0xffffffa0304e7824 */ /* 0x000fca00078e021a */
[----:B------:R-:W-:-:S04]  /*4870*/  VIMNMX R78, R78, 0x60, PT ;  /* 0x000000604e4e7848 */ /* 0x000fc80003fe0100 */
[----:B------:R-:W-:-:S04]  /*4880*/  ISETP.GE.AND P0, PT, R158, R78, PT ;  /* 0x0000004e9e00720c */ /* 0x000fc80003f06270 */
[----:B------:R-:W-:-:S13]  /*4890*/  ISETP.GE.OR P0, PT, R22, R81, P0 ;  /* 0x000000511600720c */ /* 0x000fda0000706670 */
[----:B------:R-:W0:Y:S01]  /*48a0*/  @!P0 LDC.64 R36, c[0x0][0x3e8] ;  /* 0x0000fa00ff248b82 */ /* 0x000e220000000a00 */
[----:B------:R-:W-:Y:S02]  /*48b0*/  @!P0 IMAD.MOV.U32 R4, RZ, RZ, R20 ;  /* 0x000000ffff048224 */ /* 0x000fe400078e0014 */
[----:B------:R-:W-:Y:S02]  /*48c0*/  @!P0 IMAD.MOV.U32 R5, RZ, RZ, R61 ;  /* 0x000000ffff058224 */ /* 0x000fe400078e003d */
[----:B------:R-:W-:Y:S02]  /*48d0*/  @!P0 IMAD R33, R69, 0x60, RZ ;  /* 0x0000006045218824 */ /* 0x000fe400078e02ff */
[----:B------:R-:W-:Y:S01]  /*48e0*/  @!P0 IMAD.WIDE.U32 R6, R14, 0x60, R4 ;  /* 0x000000600e068825 */ /* 0x000fe200078e0004 */
[----:B------:R-:W1:Y:S03]  /*48f0*/  @!P0 LDC.64 R8, c[0x0][0x400] ;  /* 0x00010000ff088b82 */ /* 0x000e660000000a00 */
[----:B------:R-:W-:-:S02]  /*4900*/  @!P0 IMAD.MOV.U32 R4, RZ, RZ, R30 ;  /* 0x000000ffff048224 */ /* 0x000fc400078e001e */
[----:B------:R-:W-:Y:S02]  /*4910*/  @!P0 IMAD.MOV.U32 R5, RZ, RZ, R63 ;  /* 0x000000ffff058224 */ /* 0x000fe400078e003f */
[----:B------:R-:W-:Y:S02]  /*4920*/  @!P0 IMAD R35, R82, 0x60, RZ ;  /* 0x0000006052238824 */ /* 0x000fe400078e02ff */
[----:B------:R-:W-:-:S04]  /*4930*/  @!P0 IMAD.WIDE.U32 R4, R70, 0x60, R4 ;  /* 0x0000006046048825 */ /* 0x000fc800078e0004 */
[----:B------:R-:W-:Y:S01]  /*4940*/  @!P0 IMAD.IADD R7, R33, 0x1, R7 ;  /* 0x0000000121078824 */ /* 0x000fe200078e0207 */
[----:B------:R-:W-:Y:S01]  /*4950*/  CS2R R32, SRZ ;  /* 0x0000000000207805 */ /* 0x000fe2000001ff00 */
[----:B------:R-:W-:Y:S01]  /*4960*/  @!P0 IMAD.IADD R5, R35, 0x1, R5 ;  /* 0x0000000123058824 */ /* 0x000fe200078e0205 */
[C---:B0-----:R-:W-:Y:S02]  /*4970*/  @!P0 LEA R36, P3, R6.reuse, R36, 0x1 ;  /* 0x0000002406248211 */ /* 0x041fe400078608ff */
[----:B------:R-:W-:Y:S02]  /*4980*/  CS2R R34, SRZ ;  /* 0x0000000000227805 */ /* 0x000fe4000001ff00 */
[----:B------:R-:W-:Y:S02]  /*4990*/  @!P0 LEA.HI.X R37, R6, R37, R7, 0x1, P3 ;  /* 0x0000002506258211 */ /* 0x000fe400018f0c07 */
[----:B------:R-:W-:Y:S02]  /*49a0*/  CS2R R6, SRZ ;  /* 0x0000000000067805 */ /* 0x000fe4000001ff00 */
[----:B-1----:R-:W-:-:S04]  /*49b0*/  @!P0 LEA R8, P4, R4, R8, 0x1 ;  /* 0x0000000804088211 */ /* 0x002fc800078808ff */
[----:B------:R-:W-:Y:S02]  /*49c0*/  @!P0 LEA.HI.X R9, R4, R9, R5, 0x1, P4 ;  /* 0x0000000904098211 */ /* 0x000fe400020f0c05 */
[----:B------:R-:W-:-:S03]  /*49d0*/  CS2R R4, SRZ ;  /* 0x0000000000047805 */ /* 0x000fc6000001ff00 */
[----:B------:R-:W5:Y:S04]  /*49e0*/  @!P0 LDG.E.128 R32, desc[UR44][R8.64] ;  /* 0x0000002c08208981 */ /* 0x000f68000c1e1d00 */
[----:B------:R0:W5:Y:S01]  /*49f0*/  @!P0 LDG.E.128 R4, desc[UR44][R36.64] ;  /* 0x0000002c24048981 */ /* 0x000162000c1e1d00 */
[----:B------:R-:W-:-:S04]  /*4a00*/  ISETP.GE.AND P0, PT, R175, R78, PT ;  /* 0x0000004eaf00720c */ /* 0x000fc80003f06270 */
[----:B------:R-:W-:Y:S01]  /*4a10*/  ISETP.GE.OR P0, PT, R22, R81, P0 ;  /* 0x000000511600720c */ /* 0x000fe20000706670 */
[----:B------:R-:W-:Y:S01]  /*4a20*/  BSSY B1, `(.L_x_3888) ;  /* 0x000001a000017945 */ /* 0x000fe20003800000 */
[----:B------:R-:W-:Y:S02]  /*4a30*/  CS2R R38, SRZ ;  /* 0x0000000000267805 */ /* 0x000fe4000001ff00 */
[----:B------:R-:W-:Y:S02]  /*4a40*/  CS2R R42, SRZ ;  /* 0x00000000002a7805 */ /* 0x000fe4000001ff00 */
[----:B------:R-:W-:Y:S02]  /*4a50*/  CS2R R40, SRZ ;  /* 0x0000000000287805 */ /* 0x000fe4000001ff00 */
[----:B0-----:R-:W-:-:S05]  /*4a60*/  CS2R R36, SRZ ;  /* 0x0000000000247805 */ /* 0x001fca000001ff00 */
[----:B------:R-:W-:Y:S05]  /*4a70*/  @P0 BRA `(.L_x_3889) ;  /* 0x0000000000500947 */ /* 0x000fea0003800000 */
[C---:B------:R-:W-:Y:S01]  /*4a80*/  SHF.L.U64.HI R9, R10.reuse, 0x6, R11 ;  /* 0x000000060a097819 */ /* 0x040fe2000001020b */
[----:B------:R-:W-:Y:S01]  /*4a90*/  IMAD.SHL.U32 R8, R10, 0x40, RZ ;  /* 0x000000400a087824 */ /* 0x000fe200078e00ff */
[C---:B------:R-:W-:Y:S01]  /*4aa0*/  SHF.L.U64.HI R11, R12.reuse, 0x6, R13 ;  /* 0x000000060c0b7819 */ /* 0x040fe2000001020d */
[----:B------:R-:W-:Y:S01]  /*4ab0*/  IMAD.SHL.U32 R10, R12, 0x40, RZ ;  /* 0x000000400c0a7824 */ /* 0x000fe200078e00ff */
[----:B------:R-:W-:Y:S01]  /*4ac0*/  ULDC.64 UR4, c[0x0][0x3e8] ;  /* 0x0000fa0000047ab9 */ /* 0x000fe20000000a00 */
[----:B------:R-:W-:Y:S01]  /*4ad0*/  IMAD.WIDE.U32 R8, R14, 0x60, R8 ;  /* 0x000000600e087825 */ /* 0x000fe200078e0008 */
[----:B------:R-:W-:-:S03]  /*4ae0*/  ULDC.64 UR6, c[0x0][0x400] ;  /* 0x0001000000067ab9 */ /* 0x000fc60000000a00 */
[----:B------:R-:W-:Y:S01]  /*4af0*/  IMAD.WIDE.U32 R10, R70, 0x60, R10 ;  /* 0x00000060460a7825 */ /* 0x000fe200078e000a */
[----:B------:R-:W-:-:S03]  /*4b00*/  IADD3 R12, P0, R20, R8, RZ ;  /* 0x00000008140c7210 */ /* 0x000fc60007f1e0ff */
[----:B------:R-:W-:Y:S01]  /*4b10*/  IMAD R69, R69, 0x60, RZ ;  /* 0x0000006045457824 */ /* 0x000fe200078e02ff */
[----:B------:R-:W-:Y:S01]  /*4b20*/  IADD3 R8, P3, R30, R10, RZ ;  /* 0x0000000a1e087210 */ /* 0x000fe20007f7e0ff */
[----:B------:R-:W-:-:S03]  /*4b30*/  IMAD R82, R82, 0x60, RZ ;  /* 0x0000006052527824 */ /* 0x000fc600078e02ff */
[----:B------:R-:W-:Y:S02]  /*4b40*/  IADD3.X R9, R61, R69, R9, P0, !PT ;  /* 0x000000453d097210 */ /* 0x000fe400007fe409 */
[----:B------:R-:W-:Y:S02]  /*4b50*/  IADD3.X R11, R63, R82, R11, P3, !PT ;  /* 0x000000523f0b7210 */ /* 0x000fe40001ffe40b */
[----:B------:R-:W-:Y:S02]  /*4b60*/  LEA R36, P0, R12, UR4, 0x1 ;  /* 0x000000040c247c11 */ /* 0x000fe4000f8008ff */
[----:B------:R-:W-:Y:S02]  /*4b70*/  LEA R40, P3, R8, UR6, 0x1 ;  /* 0x0000000608287c11 */ /* 0x000fe4000f8608ff */
[----:B------:R-:W-:Y:S02]  /*4b80*/  LEA.HI.X R37, R12, UR5, R9, 0x1, P0 ;  /* 0x000000050c257c11 */ /* 0x000fe400080f0c09 */
[----:B------:R-:W-:-:S04]  /*4b90*/  LEA.HI.X R41, R8, UR7, R11, 0x1, P3 ;  /* 0x0000000708297c11 */ /* 0x000fc800098f0c0b */
[----:B------:R-:W5:Y:S04]  /*4ba0*/  LDG.E.128 R36, desc[UR44][R36.64] ;  /* 0x0000002c24247981 */ /* 0x000f68000c1e1d00 */
[----:B------:R-:W5:Y:S02]  /*4bb0*/  LDG.E.128 R40, desc[UR44][R40.64] ;  /* 0x0000002c28287981 */ /* 0x000f64000c1e1d00 */
.L_x_3889:
[----:B------:R-:W-:Y:S05]  /*4bc0*/  BSYNC B1 ;  /* 0x0000000000017941 */ /* 0x000fea0003800000 */
.L_x_3888:
[----:B-----5:R-:W-:Y:S01]  /*4bd0*/  IMAD.MOV.U32 R8, RZ, RZ, R38 ;  /* 0x000000ffff087224 */ /* 0x020fe200078e0026 */
[----:B------:R-:W-:Y:S01]  /*4be0*/  ISETP.NE.AND P3, PT, R58, 0x3, PT ;  /* 0x000000033a00780c */ /* 0x000fe20003f65270 */
[----:B------:R-:W-:Y:S01]  /*4bf0*/  IMAD.MOV.U32 R9, RZ, RZ, R39 ;  /* 0x000000ffff097224 */ /* 0x000fe200078e0027 */
[----:B------:R-:W-:Y:S01]  /*4c00*/  ISETP.GE.AND P4, PT, R22, R81, PT ;  /* 0x000000511600720c */ /* 0x000fe20003f86270 */
        /* <DEDUP_REMOVED lines=32> */
.L_x_3890:
[----:B------:R-:W-:Y:S01]  /*4e10*/  IMAD R69, R153, 0x8, R2 ;  /* 0x0000000899457824 */ /* 0x000fe200078e0202 */
[----:B------:R-:W-:Y:S01]  /*4e20*/  SHF.L.U32 R82, R159, 0x1f, RZ ;  /* 0x0000001f9f527819 */ /* 0x000fe200000006ff */
[----:B------:R-:W-:Y:S01]  /*4e30*/  BSSY B1, `(.L_x_3891) ;  /* 0x0000005000017945 */ /* 0x000fe20003800000 */
[----:B------:R-:W-:Y:S02]  /*4e40*/  LOP3.LUT R8, R52, 0x1, RZ, 0xc0, !PT ;  /* 0x0000000134087812 */ /* 0x000fe400078ec0ff */
[----:B------:R-:W0:Y:S02]  /*4e50*/  SYNCS.PHASECHK.TRANS64.TRYWAIT P5, [R69+URZ+0x32490], R82 ;  /* 0x03249052450075a7 */ /* 0x000e2400080a017f */
[----:B------:R-:W-:Y:S01]  /*4e60*/  ISETP.NE.U32.AND P0, PT, R8, 0x1, PT ;  /* 0x000000010800780c */ /* 0x000fe20003f05070 */
[----:B0-----:R-:W-:-:S12]  /*4e70*/  @!P5 BRA `(.L_x_3892) ;  /* 0x000003500008d947 */ /* 0x001fd80003800000 */
.L_x_4241:
[----:B------:R-:W-:Y:S05]  /*4e80*/  BSYNC B1 ;  /* 0x0000000000017941 */ /* 0x000fea0003800000 */
.L_x_3891:
[----:B------:R-:W-:-:S03]  /*4e90*/  UMOV UR4, 0xffffffff ;  /* 0xffffffff00047882 */ /* 0x000fc60000000000 */
[----:B------:R-:W-:Y:S05]  /*4ea0*/  BRA.DIV UR4, `(.L_x_3893) ;  /* 0x0000035204107947 */ /* 0x000fea000b800000 */
[----:B------:R1:W2:Y:S04]  /*4eb0*/  SHFL.IDX PT, R73, R80, RZ, 0x1c1f ;  /* 0x001c1fff50497589 */ /* 0x0002a800000e0000 */
[----:B------:R1:W3:Y:S02]  /*4ec0*/  SHFL.IDX PT, R72, R79, RZ, 0x1c1f ;  /* 0x001c1fff4f487589 */ /* 0x0002e400000e0000 */
.L_x_4245:
[----:B------:R-:W-:Y:S01]  /*4ed0*/  ISETP.GE.OR P5, PT, R158, R78, P0 ;  /* 0x0000004e9e00720c */ /* 0x000fe200007a6670 */
[----:B------:R-:W-:Y:S01]  /*4ee0*/  BSSY B1, `(.L_x_3894) ;  /* 0x0000079000017945 */ /* 0x000fe20003800000 */
[----:B------:R-:W-:-:S11]  /*4ef0*/  IMAD.SHL.U32 R81, R81, 0x2, RZ ;  /* 0x0000000251517824 */ /* 0x000fd600078e00ff */
[----:B------:R-:W-:Y:S05]  /*4f00*/  @P5 BRA `(.L_x_3895) ;  /* 0x0000000400d85947 */ /* 0x000fea0003800000 */
[----:B------:R-:W4:Y:S01]  /*4f10*/  LDC R10, c[0x0][0x2f4] ;  /* 0x0000bd00ff0a7b82 */ /* 0x000f220000000800 */
[----:B------:R-:W-:Y:S01]  /*4f20*/  IMAD.SHL.U32 R71, R65, 0x8, RZ ;  /* 0x0000000841477824 */ /* 0x000fe200078e00ff */
[----:B------:R-:W-:Y:S03]  /*4f30*/  BSSY B2, `(.L_x_3896) ;  /* 0x0000071000027945 */ /* 0x000fe60003800000 */
[----:B--23--:R-:W-:-:S04]  /*4f40*/  IMAD.WIDE R70, R71, 0x2, R72 ;  /* 0x0000000247467825 */ /* 0x00cfc800078e0248 */
[----:B----4-:R-:W-:-:S05]  /*4f50*/  IMAD.IADD R8, R10, 0x1, -R81 ;  /* 0x000000010a087824 */ /* 0x010fca00078e0a51 */
[----:B------:R-:W-:-:S04]  /*4f60*/  SEL R8, R81, R8, !P1 ;  /* 0x0000000851087207 */ /* 0x000fc80004800000 */
[----:B------:R-:W-:-:S04]  /*4f70*/  SHF.R.S32.HI R9, RZ, 0x1f, R8 ;  /* 0x0000001fff097819 */ /* 0x000fc80000011408 */
[----:B------:R-:W-:Y:S01]  /*4f80*/  LEA.HI R8, R9, R8, RZ, 0x4 ;  /* 0x0000000809087211 */ /* 0x000fe200078f20ff */
[----:B------:R-:W-:-:S03]  /*4f90*/  IMAD R9, R153, 0x1800, R66 ;  /* 0x0000180099097824 */ /* 0x000fc600078e0242 */
[----:B------:R-:W-:Y:S01]  /*4fa0*/  LEA.HI.SX32 R8, R8, R65, 0x1c ;  /* 0x0000004108087211 */ /* 0x000fe200078fe2ff */
[----:B------:R-:W-:-:S04]  /*4fb0*/  IMAD R9, R9, 0x2, R2 ;  /* 0x0000000209097824 */ /* 0x000fc800078e0202 */
[----:B------:R-:W-:-:S05]  /*4fc0*/  IMAD.SHL.U32 R91, R8, 0x8, RZ ;  /* 0x00000008085b7824 */ /* 0x000fca00078e00ff */
[----:B------:R-:W-:Y:S02]  /*4fd0*/  LOP3.LUT R8, R50, 0x38, R91, 0xf8, !PT ;  /* 0x0000003832087812 */ /* 0x000fe400078ef85b */
[----:B------:R-:W-:Y:S02]  /*4fe0*/  ISETP.GE.AND P5, PT, R91, R10, PT ;  /* 0x0000000a5b00720c */ /* 0x000fe40003fa6270 */
[----:B------:R-:W-:-:S05]  /*4ff0*/  LOP3.LUT R8, R8, R53, RZ, 0x3c, !PT ;  /* 0x0000003508087212 */ /* 0x000fca00078e3cff */
[----:B------:R-:W-:-:S04]  /*5000*/  IMAD R8, R203, 0x200, R8 ;  /* 0x00000200cb087824 */ /* 0x000fc800078e0208 */
[----:B------:R-:W-:Y:S02]  /*5010*/  IMAD R11, R153, 0x1800, R8 ;  /* 0x00001800990b7824 */ /* 0x000fe400078e0208 */
[----:B------:R-:W-:-:S04]  /*5020*/  @!P5 IMAD.WIDE R72, R91, 0x2, R72 ;  /* 0x000000025b48d825 */ /* 0x000fc800078e0248 */
[----:B------:R-:W-:Y:S02]  /*5030*/  IMAD R12, R11, 0x2, R2 ;  /* 0x000000020b0c7824 */ /* 0x000fe400078e0202 */
[----:B------:R-:W2:Y:S04]  /*5040*/  LDS.128 R8, [R9+0x1c400] ;  /* 0x01c4000009087984 */ /* 0x000ea80000000c00 */
[----:B------:R-:W3:Y:S01]  /*5050*/  LDS.128 R12, [R12+0x1c400] ;  /* 0x01c400000c0c7984 */ /* 0x000ee20000000c00 */
[----:B------:R-:W-:Y:S05]  /*5060*/  @P4 BRA `(.L_x_3897) ;  /* 0x0000000400744947 */ /* 0x000fea0003800000 */
[----:B------:R-:W-:Y:S01]  /*5070*/  SHF.R.U32.HI R101, RZ, 0x10, R33 ;  /* 0x00000010ff657819 */ /* 0x000fe20000011621 */
[----:B---3--:R-:W-:Y:S01]  /*5080*/  IMAD.U32 R98, R13, 0x10000, RZ ;  /* 0x000100000d627824 */ /* 0x008fe200078e00ff */
[--C-:B------:R-:W-:Y:S01]  /*5090*/  SHF.R.U32.HI R100, RZ, 0x10, R5.reuse ;  /* 0x00000010ff647819 */ /* 0x100fe20000011605 */
[----:B------:R-:W-:Y:S01]  /*50a0*/  IMAD.U32 R93, R15, 0x10000, RZ ;  /* 0x000100000f5d7824 */ /* 0x000fe200078e00ff */
[----:B------:R-:W-:Y:S01]  /*50b0*/  SHF.R.U64 R103, R4, 0x10, R5 ;  /* 0x0000001004677819 */ /* 0x000fe20000001205 */
[----:B--2---:R-:W-:Y:S01]  /*50c0*/  IMAD.U32 R91, R11, 0x10000, RZ ;  /* 0x000100000b5b7824 */ /* 0x004fe200078e00ff */
[----:B------:R-:W-:Y:S01]  /*50d0*/  PRMT R101, R107, 0x5410, R101 ;  /* 0x000054106b657816 */ /* 0x000fe20000000065 */
[----:B------:R-:W-:Y:S01]  /*50e0*/  IMAD.U32 R5, R12, 0x10000, RZ ;  /* 0x000100000c057824 */ /* 0x000fe200078e00ff */
[--C-:B------:R-:W-:Y:S01]  /*50f0*/  SHF.R.U64 R95, R34, 0x10, R35.reuse ;  /* 0x00000010225f7819 */ /* 0x100fe20000001223 */
[----:B------:R-:W-:Y:S01]  /*5100*/  IMAD.U32 R34, R9, 0x10000, RZ ;  /* 0x0001000009227824 */ /* 0x000fe200078e00ff */
[----:B------:R-:W-:Y:S01]  /*5110*/  PRMT R100, R84, 0x5432, R100 ;  /* 0x0000543254647816 */ /* 0x000fe20000000064 */
[----:B------:R-:W-:Y:S01]  /*5120*/  IMAD.U32 R4, R8, 0x10000, RZ ;  /* 0x0001000008047824 */ /* 0x000fe200078e00ff */
[----:B------:R-:W-:-:S02]  /*5130*/  SHF.R.U32.HI R96, RZ, 0x10, R35 ;  /* 0x00000010ff607819 */ /* 0x000fc40000011623 */
[----:B------:R-:W-:Y:S02]  /*5140*/  SHF.R.U32.HI R99, RZ, 0x10, R7 ;  /* 0x00000010ff637819 */ /* 0x000fe40000011607 */
[----:B------:R-:W-:Y:S01]  /*5150*/  PRMT R35, R105, 0x5410, R103 ;  /* 0x0000541069237816 */ /* 0x000fe20000000067 */
[----:B------:R-:W-:Y:S01]  /*5160*/  IMAD.U32 R103, R101, 0x10000, RZ ;  /* 0x0001000065677824 */ /* 0x000fe200078e00ff */
[----:B------:R-:W-:Y:S02]  /*5170*/  SHF.R.U64 R94, R32, 0x10, R33 ;  /* 0x00000010205e7819 */ /* 0x000fe40000001221 */
[----:B------:R-:W-:Y:S01]  /*5180*/  LOP3.LUT R92, R13, 0xffff0000, RZ, 0xc0, !PT ;  /* 0xffff00000d5c7812 */ /* 0x000fe200078ec0ff */
[----:B------:R-:W-:Y:S01]  /*5190*/  FMUL.FTZ R105, R98, R103 ;  /* 0x0000006762697220 */ /* 0x000fe20000410000 */
[----:B------:R-:W-:Y:S01]  /*51a0*/  SHF.R.U64 R102, R6, 0x10, R7 ;  /* 0x0000001006667819 */ /* 0x000fe20000001207 */
[----:B------:R-:W-:Y:S01]  /*51b0*/  IMAD.U32 R7, R14, 0x10000, RZ ;  /* 0x000100000e077824 */ /* 0x000fe200078e00ff */
[----:B------:R-:W-:Y:S01]  /*51c0*/  LOP3.LUT R32, R15, 0xffff0000, RZ, 0xc0, !PT ;  /* 0xffff00000f207812 */ /* 0x000fe200078ec0ff */
[----:B------:R-:W-:Y:S01]  /*51d0*/  IMAD.U32 R15, R100, 0x10000, RZ ;  /* 0x00010000640f7824 */ /* 0x000fe200078e00ff */
[----:B------:R-:W-:Y:S01]  /*51e0*/  PRMT R13, R106, 0x5410, R95 ;  /* 0x000054106a0d7816 */ /* 0x000fe2000000005f */
[----:B------:R-:W-:Y:S01]  /*51f0*/  IMAD.U32 R6, R10, 0x10000, RZ ;  /* 0x000100000a067824 */ /* 0x000fe200078e00ff */
[----:B------:R-:W-:Y:S01]  /*5200*/  LOP3.LUT R101, R101, 0xffff0000, RZ, 0xc0, !PT ;  /* 0xffff000065657812 */ /* 0x000fe200078ec0ff */
[-C--:B------:R-:W-:Y:S01]  /*5210*/  FMUL.FTZ R107, R98, R15.reuse ;  /* 0x0000000f626b7220 */ /* 0x080fe20000410000 */
[----:B------:R-:W-:Y:S01]  /*5220*/  PRMT R95, R85, 0x5432, R96 ;  /* 0x00005432555f7816 */ /* 0x000fe20000000060 */
[C---:B------:R-:W-:Y:S01]  /*5230*/  FFMA.FTZ R15, R34.reuse, R15, -R105 ;  /* 0x0000000f220f7223 */ /* 0x040fe20000010869 */
[----:B------:R-:W-:Y:S01]  /*5240*/  LOP3.LUT R33, R9, 0xffff0000, RZ, 0xc0, !PT ;  /* 0xffff000009217812 */ /* 0x000fe200078ec0ff */
[----:B------:R-:W-:Y:S01]  /*5250*/  FFMA.FTZ R34, R34, R103, R107 ;  /* 0x0000006722227223 */ /* 0x000fe2000001006b */
[----:B------:R-:W-:Y:S01]  /*5260*/  PRMT R99, R104, 0x5410, R99 ;  /* 0x0000541068637816 */ /* 0x000fe20000000063 */
[----:B------:R-:W-:Y:S01]  /*5270*/  IMAD.U32 R98, R95, 0x10000, RZ ;  /* 0x000100005f627824 */ /* 0x000fe200078e00ff */
[----:B------:R-:W-:-:S02]  /*5280*/  LOP3.LUT R9, R11, 0xffff0000, RZ, 0xc0, !PT ;  /* 0xffff00000b097812 */ /* 0x000fc400078ec0ff */
[----:B------:R-:W-:Y:S01]  /*5290*/  LOP3.LUT R100, R100, 0xffff0000, RZ, 0xc0, !PT ;  /* 0xffff000064647812 */ /* 0x000fe200078ec0ff */
[----:B------:R-:W-:Y:S01]  /*52a0*/  IMAD.U32 R96, R99, 0x10000, RZ ;  /* 0x0001000063607824 */ /* 0x000fe200078e00ff */
[----:B------:R-:W-:Y:S01]  /*52b0*/  PRMT R11, R83, 0x5432, R102 ;  /* 0x00005432530b7816 */ /* 0x000fe20000000066 */
[-C--:B------:R-:W-:Y:S01]  /*52c0*/  FMUL.FTZ R102, R92, R101.reuse ;  /* 0x000000655c667220 */ /* 0x080fe20000410000 */
[----:B------:R-:W-:Y:S01]  /*52d0*/  PRMT R94, R86, 0x5432, R94 ;  /* 0x00005432565e7816 */ /* 0x000fe2000000005e */
[-C--:B------:R-:W-:Y:S01]  /*52e0*/  FMUL.FTZ R104, R92, R100.reuse ;  /* 0x000000645c687220 */ /* 0x080fe20000410000 */
[----:B------:R-:W-:Y:S01]  /*52f0*/  LOP3.LUT R99, R99, 0xffff0000, RZ, 0xc0, !PT ;  /* 0xffff000063637812 */ /* 0x000fe200078ec0ff */
[----:B------:R-:W-:Y:S01]  /*5300*/  FFMA.FTZ R92, R33, R100, -R102 ;  /* 0x00000064215c7223 */ /* 0x000fe20000010866 */
[----:B------:R-:W-:Y:S01]  /*5310*/  FMUL.FTZ R102, R93, R98 ;  /* 0x000000625d667220 */ /* 0x000fe20000410000 */
[----:B------:R-:W-:Y:S01]  /*5320*/  LOP3.LUT R100, R95, 0xffff0000, RZ, 0xc0, !PT ;  /* 0xffff00005f647812 */ /* 0x000fe200078ec0ff */
[-C--:B------:R-:W-:Y:S01]  /*5330*/  FMUL.FTZ R95, R93, R96.reuse ;  /* 0x000000605d5f7220 */ /* 0x080fe20000410000 */
[----:B------:R-:W-:Y:S01]  /*5340*/  FFMA.FTZ R33, R33, R101, R104 ;  /* 0x0000006521217223 */ /* 0x000fe20000010068 */
[----:B------:R-:W-:Y:S01]  /*5350*/  FFMA.FTZ R93, R91, R96, -R102 ;  /* 0x000000605b5d7223 */ /* 0x000fe20000010866 */
[----:B------:R-:W-:-:S02]  /*5360*/  IMAD.U32 R96, R94, 0x10000, RZ ;  /* 0x000100005e607824 */ /* 0x000fc400078e00ff */
[----:B------:R-:W-:Y:S01]  /*5370*/  FFMA.FTZ R91, R91, R98, R95 ;  /* 0x000000625b5b7223 */ /* 0x000fe2000001005f */
[C---:B------:R-:W-:Y:S01]  /*5380*/  FMUL.FTZ R98, R32.reuse, R100 ;  /* 0x0000006420627220 */ /* 0x040fe20000410000 */
[----:B------:R-:W-:Y:S02]  /*5390*/  IMAD.U32 R95, R35, 0x10000, RZ ;  /* 0x00010000235f7824 */ /* 0x000fe400078e00ff */
[-C--:B------:R-:W-:Y:S01]  /*53a0*/  FMUL.FTZ R32, R32, R99.reuse ;  /* 0x0000006320207220 */ /* 0x080fe20000410000 */
[----:B------:R-:W-:Y:S01]  /*53b0*/  FMUL.FTZ R101, R5, R96 ;  /* 0x0000006005657220 */ /* 0x000fe20000410000 */
[----:B------:R-:W-:Y:S01]  /*53c0*/  FFMA.FTZ R98, R9, R99, -R98 ;  /* 0x0000006309627223 */ /* 0x000fe20000010862 */
[----:B------:R-:W-:Y:S01]  /*53d0*/  LOP3.LUT R12, R12, 0xffff0000, RZ, 0xc0, !PT ;  /* 0xffff00000c0c7812 */ /* 0x000fe200078ec0ff */
[-C--:B------:R-:W-:Y:S01]  /*53e0*/  FMUL.FTZ R5, R5, R95.reuse ;  /* 0x0000005f05057220 */ /* 0x080fe20000410000 */
[----:B------:R-:W-:Y:S01]  /*53f0*/  LOP3.LUT R99, R94, 0xffff0000, RZ, 0xc0, !PT ;  /* 0xffff00005e637812 */ /* 0x000fe200078ec0ff */
[----:B------:R-:W-:Y:S01]  /*5400*/  FFMA.FTZ R32, R9, R100, R32 ;  /* 0x0000006409207223 */ /* 0x000fe20000010020 */
[----:B------:R-:W-:Y:S01]  /*5410*/  LOP3.LUT R35, R35, 0xffff0000, RZ, 0xc0, !PT ;  /* 0xffff000023237812 */ /* 0x000fe200078ec0ff */
[----:B------:R-:W-:Y:S01]  /*5420*/  FFMA.FTZ R101, R4, R95, -R101 ;  /* 0x0000005f04657223 */ /* 0x000fe20000010865 */
[----:B------:R-:W-:Y:S01]  /*5430*/  LOP3.LUT R8, R8, 0xffff0000, RZ, 0xc0, !PT ;  /* 0xffff000008087812 */ /* 0x000fe200078ec0ff */
[----:B------:R-:W-:Y:S01]  /*5440*/  FFMA.FTZ R96, R4, R96, R5 ;  /* 0x0000006004607223 */ /* 0x000fe20000010005 */
[C---:B------:R-:W-:Y:S01]  /*5450*/  FMUL.FTZ R9, R12.reuse, R99 ;  /* 0x000000630c097220 */ /* 0x040fe20000410000 */
[-C--:B------:R-:W-:Y:S01]  /*5460*/  FMUL.FTZ R95, R12, R35.reuse ;  /* 0x000000230c5f7220 */ /* 0x080fe20000410000 */
[----:B------:R-:W-:Y:S01]  /*5470*/  IMAD.U32 R5, R13, 0x10000, RZ ;  /* 0x000100000d057824 */ /* 0x000fe200078e00ff */
[----:B------:R-:W-:Y:S01]  /*5480*/  LOP3.LUT R14, R14, 0xffff0000, RZ, 0xc0, !PT ;  /* 0xffff00000e0e7812 */ /* 0x000fe200078ec0ff */
[----:B------:R-:W-:Y:S01]  /*5490*/  IMAD.U32 R4, R11, 0x10000, RZ ;  /* 0x000100000b047824 */ /* 0x000fe200078e00ff */
[----:B------:R-:W-:Y:S01]  /*54a0*/  LOP3.LUT R13, R13, 0xffff0000, RZ, 0xc0, !PT ;  /* 0xffff00000d0d7812 */ /* 0x000fe200078ec0ff */
[C---:B------:R-:W-:Y:S01]  /*54b0*/  FFMA.FTZ R12, R8.reuse, R35, -R9 ;  /* 0x00000023080c7223 */ /* 0x040fe20000010809 */
[----:B------:R-:W-:Y:S01]  /*54c0*/  LOP3.LUT R11, R11, 0xffff0000, RZ, 0xc0, !PT ;  /* 0xffff00000b0b7812 */ /* 0x000fe200078ec0ff */
[----:B------:R-:W-:Y:S01]  /*54d0*/  FFMA.FTZ R95, R8, R99, R95 ;  /* 0x00000063085f7223 */ /* 0x000fe2000001005f */
[C---:B------:R-:W-:Y:S01]  /*54e0*/  FMUL.FTZ R9, R7.reuse, R5 ;  /* 0x0000000507097220 */ /* 0x040fe20000410000 */
[-C--:B------:R-:W-:Y:S01]  /*54f0*/  FMUL.FTZ R8, R7, R4.reuse ;  /* 0x0000000407087220 */ /* 0x080fe20000410000 */
[----:B------:R-:W-:Y:S01]  /*5500*/  LOP3.LUT R10, R10, 0xffff0000, RZ, 0xc0, !PT ;  /* 0xffff00000a0a7812 */ /* 0x000fe200078ec0ff */
[C---:B------:R-:W-:Y:S01]  /*5510*/  FMUL.FTZ R7, R14.reuse, R13 ;  /* 0x0000000d0e077220 */ /* 0x040fe20000410000 */
[----:B------:R-:W-:Y:S01]  /*5520*/  FMUL.FTZ R14, R14, R11 ;  /* 0x0000000b0e0e7220 */ /* 0x000fe20000410000 */
[C---:B------:R-:W-:Y:S01]  /*5530*/  FFMA.FTZ R8, R6.reuse, R5, R8 ;  /* 0x0000000506087223 */ /* 0x040fe20000010008 */
[----:B------:R-:W-:Y:S01]  /*5540*/  FFMA.FTZ R9, R6, R4, -R9 ;  /* 0x0000000406097223 */ /* 0x000fe20000010809 */
[C---:B------:R-:W-:Y:S01]  /*5550*/  FFMA.FTZ R4, R10.reuse, R11, -R7 ;  /* 0x0000000b0a047223 */ /* 0x040fe20000010807 */
        /* <DEDUP_REMOVED lines=11> */
[----:B------:R-:W-:Y:S01]  /*5610*/  F2FP.BF16.F32.PACK_AB R12, R95, R96 ;  /* 0x000000605f0c723e */ /* 0x000fe200000010ff */
[----:B------:R-:W-:-:S02]  /*5620*/  IMAD.MOV.U32 R14, RZ, RZ, R5 ;  /* 0x000000ffff0e7224 */ /* 0x000fc400078e0005 */
[----:B------:R-:W-:-:S07]  /*5630*/  IMAD.MOV.U32 R15, RZ, RZ, R32 ;  /* 0x000000ffff0f7224 */ /* 0x000fce00078e0020 */
.L_x_3897:
[----:B------:R-:W-:Y:S05]  /*5640*/  BSYNC B2 ;  /* 0x0000000000027941 */ /* 0x000fea0003800000 */
.L_x_3896:
[----:B--2---:R4:W-:Y:S04]  /*5650*/  ST.E.128 desc[UR44][R70.64], R8 ;  /* 0x0000000846007985 */ /* 0x0049e8000c101d2c */
[----:B---3--:R4:W-:Y:S02]  /*5660*/  @!P5 ST.E.128 desc[UR44][R72.64], R12 ;  /* 0x0000000c4800d985 */ /* 0x0089e4000c101d2c */
.L_x_3895:
[----:B------:R-:W-:Y:S05]  /*5670*/  BSYNC B1 ;  /* 0x0000000000017941 */ /* 0x000fea0003800000 */
.L_x_3894:
[----:B------:R-:W-:-:S03]  /*5680*/  UMOV UR4, 0xffffffff ;  /* 0xffffffff00047882 */ /* 0x000fc60000000000 */
[----:B------:R-:W-:Y:S05]  /*5690*/  BRA.DIV UR4, `(.L_x_3898) ;  /* 0x0000034a04607947 */ /* 0x000fea000b800000 */
[----:B-1----:R-:W1:Y:S04]  /*56a0*/  SHFL.IDX PT, R80, R80, 0x1, 0x1c1f ;  /* 0x003c1f0050507f89 */ /* 0x002e6800000e0000 */
[----:B----4-:R4:W0:Y:S02]  /*56b0*/  SHFL.IDX PT, R14, R79, 0x1, 0x1c1f ;  /* 0x003c1f004f0e7f89 */ /* 0x01082400000e0000 */
.L_x_4249:
[----:B------:R-:W-:Y:S01]  /*56c0*/  ISETP.GE.OR P0, PT, R175, R78, P0 ;  /* 0x0000004eaf00720c */ /* 0x000fe20000706670 */
[----:B0-----:R-:W-:Y:S02]  /*56d0*/  IMAD.MOV.U32 R12, RZ, RZ, R14 ;  /* 0x000000ffff0c7224 */ /* 0x001fe400078e000e */
[----:B-1----:R-:W-:-:S10]  /*56e0*/  IMAD.MOV.U32 R13, RZ, RZ, R80 ;  /* 0x000000ffff0d7224 */ /* 0x002fd400078e0050 */
[----:B------:R-:W-:Y:S05]  /*56f0*/  @P0 BRA `(.L_x_3881) ;  /* 0x0000000800e80947 */ /* 0x000fea0003800000 */
[----:B------:R-:W0:Y:S01]  /*5700*/  LDC R32, c[0x0][0x2f4] ;  /* 0x0000bd00ff207b82 */ /* 0x000e220000000800 */
[----:B------:R-:W-:Y:S01]  /*5710*/  IMAD.SHL.U32 R15, R65, 0x8, RZ ;  /* 0x00000008410f7824 */ /* 0x000fe200078e00ff */
[----:B------:R-:W-:Y:S03]  /*5720*/  BSSY B1, `(.L_x_3899) ;  /* 0x000006f000017945 */ /* 0x000fe60003800000 */
[----:B------:R-:W-:-:S04]  /*5730*/  IMAD.WIDE R14, R15, 0x2, R12 ;  /* 0x000000020f0e7825 */ /* 0x000fc800078e020c */
[----:B0-----:R-:W-:-:S05]  /*5740*/  @P1 IMAD.IADD R81, R32, 0x1, -R81 ;  /* 0x0000000120511824 */ /* 0x001fca00078e0a51 */
[----:B------:R-:W-:-:S04]  /*5750*/  SHF.R.S32.HI R4, RZ, 0x1f, R81 ;  /* 0x0000001fff047819 */ /* 0x000fc80000011451 */
[----:B------:R-:W-:-:S04]  /*5760*/  LEA.HI R4, R4, R81, RZ, 0x4 ;  /* 0x0000005104047211 */ /* 0x000fc800078f20ff */
[----:B------:R-:W-:-:S05]  /*5770*/  LEA.HI.SX32 R4, R4, R65, 0x1c ;  /* 0x0000004104047211 */ /* 0x000fca00078fe2ff */
[----:B------:R-:W-:-:S05]  /*5780*/  IMAD.SHL.U32 R33, R4, 0x8, RZ ;  /* 0x0000000804217824 */ /* 0x000fca00078e00ff */
[----:B------:R-:W-:-:S04]  /*5790*/  LOP3.LUT R4, R206, 0x38, R33, 0xf8, !PT ;  /* 0x00000038ce047812 */ /* 0x000fc800078ef821 */
[----:B------:R-:W-:-:S05]  /*57a0*/  LOP3.LUT R5, R4, R207, RZ, 0x3c, !PT ;  /* 0x000000cf04057212 */ /* 0x000fca00078e3cff */
[----:B------:R-:W-:Y:S02]  /*57b0*/  IMAD.IADD R4, R208, 0x1, R5 ;  /* 0x00000001d0047824 */ /* 0x000fe400078e0205 */
[C---:B------:R-:W-:Y:S02]  /*57c0*/  IMAD R5, R153.reuse, 0x1800, R67 ;  /* 0x0000180099057824 */ /* 0x040fe400078e0243 */
[----:B------:R-:W-:Y:S02]  /*57d0*/  IMAD R7, R153, 0x1800, R4 ;  /* 0x0000180099077824 */ /* 0x000fe400078e0204 */
[--C-:B------:R-:W-:Y:S02]  /*57e0*/  IMAD R5, R5, 0x2, R2.reuse ;  /* 0x0000000205057824 */ /* 0x100fe400078e0202 */
[----:B------:R-:W-:-:S04]  /*57f0*/  IMAD R8, R7, 0x2, R2 ;  /* 0x0000000207087824 */ /* 0x000fc800078e0202 */
[----:B------:R-:W0:Y:S04]  /*5800*/  LDS.128 R4, [R5+0x1c400] ;  /* 0x01c4000005047984 */ /* 0x000e280000000c00 */
[----:B------:R-:W1:Y:S01]  /*5810*/  LDS.128 R8, [R8+0x1c400] ;  /* 0x01c4000008087984 */ /* 0x000e620000000c00 */
[----:B------:R-:W-:Y:S05]  /*5820*/  @P4 BRA `(.L_x_3900) ;  /* 0x0000000400784947 */ /* 0x000fea0003800000 */
[----:B------:R-:W-:Y:S01]  /*5830*/  SHF.R.U32.HI R81, RZ, 0x10, R37 ;  /* 0x00000010ff517819 */ /* 0x000fe20000011625 */
[----:B-1----:R-:W-:Y:S01]  /*5840*/  IMAD.U32 R35, R8, 0x10000, RZ ;  /* 0x0001000008237824 */ /* 0x002fe200078e00ff */
[----:B------:R-:W-:Y:S01]  /*5850*/  SHF.R.U32.HI R70, RZ, 0x10, R41 ;  /* 0x00000010ff467819 */ /* 0x000fe20000011629 */
[----:B0-----:R-:W-:Y:S01]  /*5860*/  IMAD.U32 R34, R4, 0x10000, RZ ;  /* 0x0001000004227824 */ /* 0x001fe200078e00ff */
[----:B------:R-:W-:Y:S02]  /*5870*/  PRMT R90, R90, 0x5410, R81 ;  /* 0x000054105a5a7816 */ /* 0x000fe40000000051 */
[----:B------:R-:W-:Y:S02]  /*5880*/  PRMT R87, R87, 0x5410, R70 ;  /* 0x0000541057577816 */ /* 0x000fe40000000046 */
[----:B--2---:R-:W-:Y:S01]  /*5890*/  SHF.R.U64 R73, R40, 0x10, R41 ;  /* 0x0000001028497819 */ /* 0x004fe20000001229 */
[----:B------:R-:W-:Y:S01]  /*58a0*/  IMAD.U32 R40, R9, 0x10000, RZ ;  /* 0x0001000009287824 */ /* 0x000fe200078e00ff */
[--C-:B------:R-:W-:Y:S01]  /*58b0*/  SHF.R.U64 R71, R42, 0x10, R43.reuse ;  /* 0x000000102a477819 */ /* 0x100fe2000000122b */
[----:B------:R-:W-:Y:S01]  /*58c0*/  IMAD.U32 R42, R11, 0x10000, RZ ;  /* 0x000100000b2a7824 */ /* 0x000fe200078e00ff */
[----:B---3--:R-:W-:-:S02]  /*58d0*/  SHF.R.U32.HI R72, RZ, 0x10, R43 ;  /* 0x00000010ff487819 */ /* 0x008fc4000001162b */
[----:B------:R-:W-:Y:S01]  /*58e0*/  LOP3.LUT R41, R9, 0xffff0000, RZ, 0xc0, !PT ;  /* 0xffff000009297812 */ /* 0x000fe200078ec0ff */
[----:B------:R-:W-:Y:S01]  /*58f0*/  IMAD.U32 R9, R90, 0x10000, RZ ;  /* 0x000100005a097824 */ /* 0x000fe200078e00ff */
[----:B------:R-:W-:Y:S01]  /*5900*/  LOP3.LUT R43, R11, 0xffff0000, RZ, 0xc0, !PT ;  /* 0xffff00000b2b7812 */ /* 0x000fe200078ec0ff */
[----:B------:R-:W-:Y:S01]  /*5910*/  IMAD.U32 R11, R87, 0x10000, RZ ;  /* 0x00010000570b7824 */ /* 0x000fe200078e00ff */
[----:B------:R-:W-:Y:S02]  /*5920*/  SHF.R.U32.HI R80, RZ, 0x10, R39 ;  /* 0x00000010ff507819 */ /* 0x000fe40000011627 */
[----:B------:R-:W-:Y:S01]  /*5930*/  SHF.R.U64 R92, R36, 0x10, R37 ;  /* 0x00000010245c7819 */ /* 0x000fe20000001225 */
[----:B------:R-:W-:Y:S01]  /*5940*/  IMAD.U32 R37, R5, 0x10000, RZ ;  /* 0x0001000005257824 */ /* 0x000fe200078e00ff */
[----:B------:R-:W-:Y:S01]  /*5950*/  PRMT R85, R85, 0x5410, R72 ;  /* 0x0000541055557816 */ /* 0x000fe20000000048 */
[C---:B------:R-:W-:Y:S01]  /*5960*/  FMUL.FTZ R70, R40.reuse, R11 ;  /* 0x0000000b28467220 */ /* 0x040fe20000410000 */
[----:B------:R-:W-:Y:S01]  /*5970*/  LOP3.LUT R87, R87, 0xffff0000, RZ, 0xc0, !PT ;  /* 0xffff000057577812 */ /* 0x000fe200078ec0ff */
[-C--:B------:R-:W-:Y:S01]  /*5980*/  FMUL.FTZ R72, R40, R9.reuse ;  /* 0x0000000928487220 */ /* 0x080fe20000410000 */
[----:B------:R-:W-:Y:S01]  /*5990*/  PRMT R83, R83, 0x5410, R80 ;  /* 0x0000541053537816 */ /* 0x000fe20000000050 */
[C---:B------:R-:W-:Y:S01]  /*59a0*/  FFMA.FTZ R9, R37.reuse, R9, -R70 ;  /* 0x0000000925097223 */ /* 0x040fe20000010846 */
[----:B----4-:R-:W-:Y:S01]  /*59b0*/  SHF.R.U64 R79, R38, 0x10, R39 ;  /* 0x00000010264f7819 */ /* 0x010fe20000001227 */
[----:B------:R-:W-:Y:S01]  /*59c0*/  FFMA.FTZ R11, R37, R11, R72 ;  /* 0x0000000b250b7223 */ /* 0x000fe20000010048 */
[----:B------:R-:W-:Y:S01]  /*59d0*/  LOP3.LUT R90, R90, 0xffff0000, RZ, 0xc0, !PT ;  /* 0xffff00005a5a7812 */ /* 0x000fe200078ec0ff */
[----:B------:R-:W-:Y:S01]  /*59e0*/  IMAD.U32 R40, R85, 0x10000, RZ ;  /* 0x0001000055287824 */ /* 0x000fe200078e00ff */
[----:B------:R-:W-:Y:S01]  /*59f0*/  LOP3.LUT R38, R5, 0xffff0000, RZ, 0xc0, !PT ;  /* 0xffff000005267812 */ /* 0x000fe200078ec0ff */
[----:B------:R-:W-:Y:S01]  /*5a00*/  IMAD.U32 R37, R83, 0x10000, RZ ;  /* 0x0001000053257824 */ /* 0x000fe200078e00ff */
[----:B------:R-:W-:Y:S01]  /*5a10*/  PRMT R84, R84, 0x5410, R71 ;  /* 0x0000541054547816 */ /* 0x000fe20000000047 */
[C---:B------:R-:W-:Y:S01]  /*5a20*/  FMUL.FTZ R71, R41.reuse, R87 ;  /* 0x0000005729477220 */ /* 0x040fe20000410000 */
[----:B------:R-:W-:Y:S01]  /*5a30*/  FMUL.FTZ R41, R41, R90 ;  /* 0x0000005a29297220 */ /* 0x000fe20000410000 */
[----:B------:R-:W-:-:S02]  /*5a40*/  IMAD.U32 R39, R7, 0x10000, RZ ;  /* 0x0001000007277824 */ /* 0x000fc400078e00ff */
[----:B------:R-:W-:Y:S01]  /*5a50*/  FMUL.FTZ R70, R42, R40 ;  /* 0x000000282a467220 */ /* 0x000fe20000410000 */
[----:B------:R-:W-:Y:S01]  /*5a60*/  FFMA.FTZ R90, R38, R90, -R71 ;  /* 0x0000005a265a7223 */ /* 0x000fe20000010847 */
[----:B------:R-:W-:Y:S01]  /*5a70*/  LOP3.LUT R85, R85, 0xffff0000, RZ, 0xc0, !PT ;  /* 0xffff000055557812 */ /* 0x000fe200078ec0ff */
[-C--:B------:R-:W-:Y:S01]  /*5a80*/  FMUL.FTZ R71, R42, R37.reuse ;  /* 0x000000252a477220 */ /* 0x080fe20000410000 */
[----:B------:R-:W-:Y:S01]  /*5a90*/  PRMT R86, R86, 0x5410, R73 ;  /* 0x0000541056567816 */ /* 0x000fe20000000049 */
[----:B------:R-:W-:Y:S01]  /*5aa0*/  FFMA.FTZ R70, R39, R37, -R70 ;  /* 0x0000002527467223 */ /* 0x000fe20000010846 */
[----:B------:R-:W-:Y:S01]  /*5ab0*/  LOP3.LUT R83, R83, 0xffff0000, RZ, 0xc0, !PT ;  /* 0xffff000053537812 */ /* 0x000fe200078ec0ff */
[----:B------:R-:W-:Y:S01]  /*5ac0*/  FFMA.FTZ R71, R39, R40, R71 ;  /* 0x0000002827477223 */ /* 0x000fe20000010047 */
[----:B------:R-:W-:Y:S01]  /*5ad0*/  LOP3.LUT R36, R7, 0xffff0000, RZ, 0xc0, !PT ;  /* 0xffff000007247812 */ /* 0x000fe200078ec0ff */
[----:B------:R-:W-:Y:S01]  /*5ae0*/  FFMA.FTZ R42, R38, R87, R41 ;  /* 0x00000057262a7223 */ /* 0x000fe20000010029 */
[----:B------:R-:W-:Y:S01]  /*5af0*/  PRMT R89, R89, 0x5410, R92 ;  /* 0x0000541059597816 */ /* 0x000fe2000000005c */
[----:B------:R-:W-:Y:S01]  /*5b00*/  FMUL.FTZ R39, R43, R85 ;  /* 0x000000552b277220 */ /* 0x000fe20000410000 */
[----:B------:R-:W-:-:S02]  /*5b10*/  IMAD.U32 R38, R86, 0x10000, RZ ;  /* 0x0001000056267824 */ /* 0x000fc400078e00ff */
[-C--:B------:R-:W-:Y:S01]  /*5b20*/  FMUL.FTZ R43, R43, R83.reuse ;  /* 0x000000532b2b7220 */ /* 0x080fe20000410000 */
[----:B------:R-:W-:Y:S01]  /*5b30*/  LOP3.LUT R8, R8, 0xffff0000, RZ, 0xc0, !PT ;  /* 0xffff000008087812 */ /* 0x000fe200078ec0ff */
[----:B------:R-:W-:Y:S02]  /*5b40*/  IMAD.U32 R37, R89, 0x10000, RZ ;  /* 0x0001000059257824 */ /* 0x000fe400078e00ff */
[----:B------:R-:W-:Y:S01]  /*5b50*/  FFMA.FTZ R83, R36, R83, -R39 ;  /* 0x0000005324537223 */ /* 0x000fe20000010827 */
[----:B------:R-:W-:Y:S01]  /*5b60*/  LOP3.LUT R39, R86, 0xffff0000, RZ, 0xc0, !PT ;  /* 0xffff000056277812 */ /* 0x000fe200078ec0ff */
[----:B------:R-:W-:Y:S01]  /*5b70*/  FMUL.FTZ R41, R35, R38 ;  /* 0x0000002623297220 */ /* 0x000fe20000410000 */
[----:B------:R-:W-:Y:S01]  /*5b80*/  LOP3.LUT R89, R89, 0xffff0000, RZ, 0xc0, !PT ;  /* 0xffff000059597812 */ /* 0x000fe200078ec0ff */
[----:B------:R-:W-:Y:S01]  /*5b90*/  FMUL.FTZ R35, R35, R37 ;  /* 0x0000002523237220 */ /* 0x000fe20000410000 */
[----:B------:R-:W-:Y:S01]  /*5ba0*/  PRMT R88, R88, 0x5410, R79 ;  /* 0x0000541058587816 */ /* 0x000fe2000000004f */
[----:B------:R-:W-:Y:S01]  /*5bb0*/  FFMA.FTZ R40, R36, R85, R43 ;  /* 0x0000005524287223 */ /* 0x000fe2000001002b */
[----:B------:R-:W-:Y:S01]  /*5bc0*/  FFMA.FTZ R41, R34, R37, -R41 ;  /* 0x0000002522297223 */ /* 0x000fe20000010829 */
[----:B------:R-:W-:Y:S01]  /*5bd0*/  LOP3.LUT R4, R4, 0xffff0000, RZ, 0xc0, !PT ;  /* 0xffff000004047812 */ /* 0x000fe200078ec0ff */
[C---:B------:R-:W-:Y:S01]  /*5be0*/  IMAD.U32 R5, R6.reuse, 0x10000, RZ ;  /* 0x0001000006057824 */ /* 0x040fe200078e00ff */
[----:B------:R-:W-:Y:S01]  /*5bf0*/  LOP3.LUT R7, R6, 0xffff0000, RZ, 0xc0, !PT ;  /* 0xffff000006077812 */ /* 0x000fe200078ec0ff */
[C---:B------:R-:W-:Y:S01]  /*5c00*/  FMUL.FTZ R43, R8.reuse, R39 ;  /* 0x00000027082b7220 */ /* 0x040fe20000410000 */
[----:B------:R-:W-:Y:S01]  /*5c10*/  FMUL.FTZ R37, R8, R89 ;  /* 0x0000005908257220 */ /* 0x000fe20000410000 */
[C---:B------:R-:W-:Y:S01]  /*5c20*/  IMAD.U32 R6, R10.reuse, 0x10000, RZ ;  /* 0x000100000a067824 */ /* 0x040fe200078e00ff */
[----:B------:R-:W-:Y:S01]  /*5c30*/  LOP3.LUT R10, R10, 0xffff0000, RZ, 0xc0, !PT ;  /* 0xffff00000a0a7812 */ /* 0x000fe200078ec0ff */
[----:B------:R-:W-:-:S02]  /*5c40*/  IMAD.U32 R8, R88, 0x10000, RZ ;  /* 0x0001000058087824 */ /* 0x000fc400078e00ff */
[----:B------:R-:W-:Y:S01]  /*5c50*/  FFMA.FTZ R35, R34, R38, R35 ;  /* 0x0000002622237223 */ /* 0x000fe20000010023 */
[----:B------:R-:W-:Y:S01]  /*5c60*/  LOP3.LUT R88, R88, 0xffff0000, RZ, 0xc0, !PT ;  /* 0xffff000058587812 */ /* 0x000fe200078ec0ff */
[C---:B------:R-:W-:Y:S01]  /*5c70*/  IMAD.U32 R34, R84.reuse, 0x10000, RZ ;  /* 0x0001000054227824 */ /* 0x040fe200078e00ff */
[----:B------:R-:W-:Y:S01]  /*5c80*/  LOP3.LUT R84, R84, 0xffff0000, RZ, 0xc0, !PT ;  /* 0xffff000054547812 */ /* 0x000fe200078ec0ff */
[C---:B------:R-:W-:Y:S01]  /*5c90*/  FFMA.FTZ R36, R4.reuse, R89, -R43 ;  /* 0x0000005904247223 */ /* 0x040fe2000001082b */
[----:B------:R-:W-:Y:S01]  /*5ca0*/  FFMA.FTZ R4, R4, R39, R37 ;  /* 0x0000002704047223 */ /* 0x000fe20000010025 */
[----:B------:R-:W-:Y:S01]  /*5cb0*/  FMUL.FTZ R37, R6, R8 ;  /* 0x0000000806257220 */ /* 0x000fe20000410000 */
[----:B------:R-:W-:Y:S01]  /*5cc0*/  FMUL.FTZ R39, R10, R88 ;  /* 0x000000580a277220 */ /* 0x000fe20000410000 */
[----:B------:R-:W-:Y:S01]  /*5cd0*/  FMUL.FTZ R38, R6, R34 ;  /* 0x0000002206267220 */ /* 0x000fe20000410000 */
[----:B------:R-:W-:Y:S01]  /*5ce0*/  FMUL.FTZ R6, R10, R84 ;  /* 0x000000540a067220 */ /* 0x000fe20000410000 */
[----:B------:R-:W-:Y:S01]  /*5cf0*/  FFMA.FTZ R37, R5, R34, R37 ;  /* 0x0000002205257223 */ /* 0x000fe20000010025 */
[----:B------:R-:W-:Y:S01]  /*5d00*/  FFMA.FTZ R84, R7, R84, R39 ;  /* 0x0000005407547223 */ /* 0x000fe20000010027 */
[----:B------:R-:W-:Y:S01]  /*5d10*/  FFMA.FTZ R38, R5, R8, -R38 ;  /* 0x0000000805267223 */ /* 0x000fe20000010826 */
[----:B------:R-:W-:Y:S01]  /*5d20*/  FFMA.FTZ R5, R7, R88, -R6 ;  /* 0x0000005807057223 */ /* 0x000fe20000010806 */
[----:B------:R-:W-:-:S02]  /*5d30*/  F2FP.BF16.F32.PACK_AB R9, R90, R9 ;  /* 0x000000095a09723e */ /* 0x000fc400000010ff */
[----:B------:R-:W-:Y:S02]  /*5d40*/  F2FP.BF16.F32.PACK_AB R8, R36, R41 ;  /* 0x000000292408723e */ /* 0x000fe400000010ff */
[----:B------:R-:W-:Y:S02]  /*5d50*/  F2FP.BF16.F32.PACK_AB R11, R42, R11 ;  /* 0x0000000b2a0b723e */ /* 0x000fe400000010ff */
[----:B------:R-:W-:Y:S01]  /*5d60*/  F2FP.BF16.F32.PACK_AB R10, R4, R35 ;  /* 0x00000023040a723e */ /* 0x000fe200000010ff */
[----:B------:R-:W-:Y:S01]  /*5d70*/  IMAD.MOV.U32 R4, RZ, RZ, R8 ;  /* 0x000000ffff047224 */ /* 0x000fe200078e0008 */
        /* <DEDUP_REMOVED lines=9> */
.L_x_3900:
[----:B------:R-:W-:Y:S05]  /*5e10*/  BSYNC B1 ;  /* 0x0000000000017941 */ /* 0x000fea0003800000 */
.L_x_3899:
[----:B0-----:R0:W-:Y:S01]  /*5e20*/  ST.E.128 desc[UR44][R14.64], R4 ;  /* 0x000000040e007985 */ /* 0x0011e2000c101d2c */
[----:B------:R-:W-:-:S13]  /*5e30*/  ISETP.GE.AND P0, PT, R33, R32, PT ;  /* 0x000000202100720c */ /* 0x000fda0003f06270 */
[----:B------:R-:W-:Y:S05]  /*5e40*/  @P0 BRA `(.L_x_3881) ;  /* 0x0000000400140947 */ /* 0x000fea0003800000 */
[----:B------:R-:W-:-:S05]  /*5e50*/  IMAD.WIDE R12, R33, 0x2, R12 ;  /* 0x00000002210c7825 */ /* 0x000fca00078e020c */
[----:B-1----:R1:W-:Y:S01]  /*5e60*/  ST.E.128 desc[UR44][R12.64], R8 ;  /* 0x000000080c007985 */ /* 0x0023e2000c101d2c */
[----:B------:R-:W-:Y:S05]  /*5e70*/  BRA `(.L_x_3881) ;  /* 0x0000000400087947 */ /* 0x000fea0003800000 */
.L_x_3862:
[----:B------:R-:W-:-:S13]  /*5e80*/  ISETP.NE.AND P3, PT, R58, 0x3, PT ;  /* 0x000000033a00780c */ /* 0x000fda0003f65270 */
[----:B------:R-:W-:Y:S05]  /*5e90*/  @!P3 BRA `(.L_x_3901) ;  /* 0x000000000004b947 */ /* 0x000fea0003800000 */
[----:B------:R-:W-:Y:S01]  /*5ea0*/  BPT.TRAP 0x1 ;  /* 0x000000040000795c */ /* 0x000fe20000300000 */
.L_x_3901:
[----:B------:R-:W-:Y:S01]  /*5eb0*/  IMAD R69, R153, 0x8, R2 ;  /* 0x0000000899457824 */ /* 0x000fe200078e0202 */
[----:B------:R-:W-:Y:S01]  /*5ec0*/  SHF.L.U32 R82, R159, 0x1f, RZ ;  /* 0x0000001f9f527819 */ /* 0x000fe200000006ff */
[----:B------:R-:W-:Y:S01]  /*5ed0*/  BSSY B1, `(.L_x_3902) ;  /* 0x0000004000017945 */ /* 0x000fe20003800000 */
[----:B------:R-:W-:Y:S02]  /*5ee0*/  SHF.R.S32.HI R76, RZ, 0x1f, R75 ;  /* 0x0000001fff4c7819 */ /* 0x000fe4000001144b */
[----:B------:R-:W0:Y:S02]  /*5ef0*/  SYNCS.PHASECHK.TRANS64.TRYWAIT P0, [R69+URZ+0x32490], R82 ;  /* 0x03249052450075a7 */ /* 0x000e24000800017f */
[----:B0-----:R-:W-:Y:S05]  /*5f00*/  @!P0 BRA `(.L_x_3903) ;  /* 0x00000340008c8947 */ /* 0x001fea0003800000 */
.L_x_4250:
[----:B------:R-:W-:Y:S05]  /*5f10*/  BSYNC B1 ;  /* 0x0000000000017941 */ /* 0x000fea0003800000 */
.L_x_3902:
        /* <DEDUP_REMOVED lines=17> */
[----:B------:R-:W-:Y:S02]  /*6030*/  UMOV UR4, 0xffffffff ;  /* 0xffffffff00047882 */ /* 0x000fe40000000000 */
[----:B------:R-:W-:Y:S01]  /*6040*/  ISETP.GE.AND P0, PT, R34, 0x1, PT ;  /* 0x000000012200780c */ /* 0x000fe20003f06270 */
[----:B------:R-:W-:Y:S01]  /*6050*/  IMAD R5, R156, UR5, R5 ;  /* 0x000000059c057c24 */ /* 0x000fe2000f8e0205 */
[----:B------:R-:W-:-:S04]  /*6060*/  LEA R10, P4, R4, UR6, 0x1 ;  /* 0x00000006040a7c11 */ /* 0x000fc8000f8808ff */
[----:B------:R-:W-:Y:S01]  /*6070*/  LEA.HI.X R32, R4, UR7, R5, 0x1, P4 ;  /* 0x0000000704207c11 */ /* 0x000fe2000a0f0c05 */
[----:B------:R-:W-:Y:S08]  /*6080*/  BRA.DIV UR4, `(.L_x_3904) ;  /* 0x0000034204407947 */ /* 0x000ff0000b800000 */
[----:B------:R1:W2:Y:S04]  /*6090*/  SHFL.IDX PT, R33, R32, RZ, 0x1c1f ;  /* 0x001c1fff20217589 */ /* 0x0002a800000e0000 */
[----:B------:R1:W3:Y:S02]  /*60a0*/  SHFL.IDX PT, R14, R10, RZ, 0x1c1f ;  /* 0x001c1fff0a0e7589 */ /* 0x0002e400000e0000 */
.L_x_4254:
[----:B------:R-:W-:Y:S04]  /*60b0*/  BSSY B1, `(.L_x_3905) ;  /* 0x000000d000017945 */ /* 0x000fe80003800000 */
[----:B------:R-:W-:Y:S05]  /*60c0*/  @!P0 BRA `(.L_x_3906) ;  /* 0x00000000002c8947 */ /* 0x000fea0003800000 */
[----:B------:R-:W-:Y:S02]  /*60d0*/  ULDC UR4, c[0x0][0x2f4] ;  /* 0x0000bd0000047ab9 */ /* 0x000fe40000000800 */
[----:B------:R-:W-:Y:S02]  /*60e0*/  ISETP.GE.AND P4, PT, R22, UR4, PT ;  /* 0x0000000416007c0c */ /* 0x000fe4000bf86270 */
[----:B------:R-:W-:-:S11]  /*60f0*/  ISETP.GE.AND P0, PT, R152, UR4, PT ;  /* 0x0000000498007c0c */ /* 0x000fd6000bf06270 */
[----:B------:R-:W4:Y:S01]  /*6100*/  @!P4 LDS.128 R4, [R84] ;  /* 0x000000005404c984 */ /* 0x000f220000000c00 */
[----:B---3--:R-:W-:-:S04]  /*6110*/  @!P4 LEA R8, P5, R22, R14, 0x1 ;  /* 0x0000000e1608c211 */ /* 0x008fc800078a08ff */
[----:B--2---:R-:W-:-:S05]  /*6120*/  @!P4 LEA.HI.X R9, R22, R33, R23, 0x1, P5 ;  /* 0x000000211609c211 */ /* 0x004fca00028f0c17 */
[----:B----4-:R2:W-:Y:S04]  /*6130*/  @!P4 ST.E.128 desc[UR44][R8.64], R4 ;  /* 0x000000040800c985 */ /* 0x0105e8000c101d2c */
[----:B------:R-:W3:Y:S01]  /*6140*/  @!P0 LDS.128 R4, [R83] ;  /* 0x0000000053048984 */ /* 0x000ee20000000c00 */
[----:B--2---:R-:W-:-:S04]  /*6150*/  @!P0 LEA R8, P4, R152, R14, 0x1 ;  /* 0x0000000e98088211 */ /* 0x004fc800078808ff */
[----:B------:R-:W-:-:S05]  /*6160*/  @!P0 LEA.HI.X R9, R152, R33, R157, 0x1, P4 ;  /* 0x0000002198098211 */ /* 0x000fca00020f0c9d */
[----:B---3--:R4:W-:Y:S04]  /*6170*/  @!P0 ST.E.128 desc[UR44][R8.64], R4 ;  /* 0x0000000408008985 */ /* 0x0089e8000c101d2c */
.L_x_3906:
[----:B------:R-:W-:Y:S05]  /*6180*/  BSYNC B1 ;  /* 0x0000000000017941 */ /* 0x000fea0003800000 */
.L_x_3905:
[----:B------:R-:W-:-:S03]  /*6190*/  UMOV UR4, 0xffffffff ;  /* 0xffffffff00047882 */ /* 0x000fc60000000000 */
[----:B------:R-:W-:Y:S05]  /*61a0*/  BRA.DIV UR4, `(.L_x_3907) ;  /* 0x0000034204407947 */ /* 0x000fea000b800000 */
[----:B--2---:R2:W0:Y:S04]  /*61b0*/  SHFL.IDX PT, R33, R32, 0x1, 0x1c1f ;  /* 0x003c1f0020217f89 */ /* 0x00442800000e0000 */
[----:B---3--:R2:W3:Y:S02]  /*61c0*/  SHFL.IDX PT, R14, R10, 0x1, 0x1c1f ;  /* 0x003c1f000a0e7f89 */ /* 0x0084e400000e0000 */
.L_x_4258:
[----:B------:R-:W-:-:S13]  /*61d0*/  ISETP.GE.AND P0, PT, R34, 0x41, PT ;  /* 0x000000412200780c */ /* 0x000fda0003f06270 */
[----:B------:R-:W-:Y:S05]  /*61e0*/  @!P0 BRA `(.L_x_3881) ;  /* 0x00000000002c8947 */ /* 0x000fea0003800000 */
[----:B------:R-:W-:Y:S02]  /*61f0*/  ULDC UR4, c[0x0][0x2f4] ;  /* 0x0000bd0000047ab9 */ /* 0x000fe40000000800 */
[----:B------:R-:W-:Y:S02]  /*6200*/  ISETP.GE.AND P5, PT, R22, UR4, PT ;  /* 0x0000000416007c0c */ /* 0x000fe4000bfa6270 */
[----:B------:R-:W-:-:S11]  /*6210*/  ISETP.GE.AND P0, PT, R152, UR4, PT ;  /* 0x0000000498007c0c */ /* 0x000fd6000bf06270 */
[----:B----4-:R-:W4:Y:S01]  /*6220*/  @!P5 LDS.128 R4, [R84+0x2000] ;  /* 0x002000005404d984 */ /* 0x010f220000000c00 */
[----:B---3--:R-:W-:-:S04]  /*6230*/  @!P5 LEA R8, P4, R22, R14, 0x1 ;  /* 0x0000000e1608d211 */ /* 0x008fc800078808ff */
[----:B0-----:R-:W-:-:S05]  /*6240*/  @!P5 LEA.HI.X R9, R22, R33, R23, 0x1, P4 ;  /* 0x000000211609d211 */ /* 0x001fca00020f0c17 */
[----:B----4-:R0:W-:Y:S04]  /*6250*/  @!P5 ST.E.128 desc[UR44][R8.64], R4 ;  /* 0x000000040800d985 */ /* 0x0101e8000c101d2c */
[----:B------:R-:W3:Y:S01]  /*6260*/  @!P0 LDS.128 R4, [R83+0x2000] ;  /* 0x0020000053048984 */ /* 0x000ee20000000c00 */
[----:B0-----:R-:W-:-:S04]  /*6270*/  @!P0 LEA R8, P4, R152, R14, 0x1 ;  /* 0x0000000e98088211 */ /* 0x001fc800078808ff */
[----:B------:R-:W-:-:S05]  /*6280*/  @!P0 LEA.HI.X R9, R152, R33, R157, 0x1, P4 ;  /* 0x0000002198098211 */ /* 0x000fca00020f0c9d */
[----:B---3--:R0:W-:Y:S04]  /*6290*/  @!P0 ST.E.128 desc[UR44][R8.64], R4 ;  /* 0x0000000408008985 */ /* 0x0081e8000c101d2c */
.L_x_3881:
[----:B------:R-:W-:Y:S05]  /*62a0*/  BSYNC B0 ;  /* 0x0000000000007941 */ /* 0x000fea0003800000 */
.L_x_3861:
[----:B0---4-:R-:W0:Y:S01]  /*62b0*/  S2R R4, SR_TID.X ;  /* 0x0000000000047919 */ /* 0x011e220000002100 */
[----:B------:R-:W-:Y:S01]  /*62c0*/  @!PT LDS RZ, [RZ] ;  /* 0x00000000fffff984 */ /* 0x000fe20000000800 */
[----:B------:R-:W-:Y:S01]  /*62d0*/  @!PT LDS RZ, [RZ] ;  /* 0x00000000fffff984 */ /* 0x000fe20000000800 */
[----:B------:R-:W-:Y:S01]  /*62e0*/  @!PT LDS RZ, [RZ] ;  /* 0x00000000fffff984 */ /* 0x000fe20000000800 */
[----:B------:R-:W-:Y:S01]  /*62f0*/  @!PT LDS RZ, [RZ] ;  /* 0x00000000fffff984 */ /* 0x000fe20000000800 */
[----:B------:R4:W-:Y:S06]  /*6300*/  MEMBAR.ALL.CTA ;  /* 0x0000000000007992 */ /* 0x0009ec0000008000 */
[----:B----4-:R-:W4:Y:S01]  /*6310*/  FENCE.VIEW.ASYNC.S ;  /* 0x00000000000073c6 */ /* 0x010f220000000000 */
[----:B------:R-:W-:Y:S05]  /*6320*/  WARPSYNC.ALL ;  /* 0x0000000000007948 */ /* 0x000fea0003800000 */
[----:B------:R-:W-:Y:S01]  /*6330*/  BSSY B0, `(.L_x_3908) ;  /* 0x0000008000007945 */ /* 0x000fe20003800000 */
[----:B----4-:R4:W-:Y:S01]  /*6340*/  BAR.SYNC.DEFER_BLOCKING R54, 0x80 ;  /* 0x000200360000751d */ /* 0x0109e20000010000 */
[----:B0-----:R-:W-:-:S13]  /*6350*/  LOP3.LUT P0, RZ, R4, 0x7f, RZ, 0xc0, !PT ;  /* 0x0000007f04ff7812 */ /* 0x001fda000780c0ff */
[----:B------:R-:W-:-:S05]  /*6360*/  @!P0 VIADD R4, R69, 0x324a0 ;  /* 0x000324a045048836 */ /* 0x000fca0000000000 */
[----:B------:R-:W-:-:S04]  /*6370*/  @!P0 PRMT R4, RZ, 0x654, R4 ;  /* 0x00000654ff048816 */ /* 0x000fc80000000004 */
[----:B------:R4:W-:Y:S01]  /*6380*/  @!P0 SYNCS.ARRIVE.TRANS64.RED.A1T0 RZ, [R4+URZ], RZ ;  /* 0x000000ff04ff89a7 */ /* 0x0009e2000810043f */
[----:B------:R-:W-:Y:S05]  /*6390*/  @!P3 BRA `(.L_x_3909) ;  /* 0x000000000004b947 */ /* 0x000fea0003800000 */
[----:B------:R-:W-:Y:S01]  /*63a0*/  BPT.TRAP 0x1 ;  /* 0x000000040000795c */ /* 0x000fe20000300000 */
.L_x_3909:
[----:B------:R-:W-:Y:S05]  /*63b0*/  BSYNC B0 ;  /* 0x0000000000007941 */ /* 0x000fea0003800000 */
.L_x_3908:
[----:B------:R-:W0:Y:S01]  /*63c0*/  SYNCS.PHASECHK.TRANS64.TRYWAIT P3, [R69+URZ+0x324b0], R82 ;  /* 0x0324b052450075a7 */ /* 0x000e22000806017f */
[----:B------:R-:W-:Y:S04]  /*63d0*/  BSSY B0, `(.L_x_3910) ;  /* 0x0000002000007945 */ /* 0x000fe80003800000 */
[----:B0-----:R-:W-:Y:S05]  /*63e0*/  @!P3 BRA `(.L_x_3911) ;  /* 0x0000033c00f8b947 */ /* 0x001fea0003800000 */
.L_x_4259:
[----:B------:R-:W-:Y:S05]  /*63f0*/  BSYNC B0 ;  /* 0x0000000000007941 */ /* 0x000fea0003800000 */
.L_x_3910:
[----:B------:R-:W-:Y:S01]  /*6400*/  ULDC.64 UR4, c[0x0][0x328] ;  /* 0x0000ca0000047ab9 */ /* 0x000fe20000000a00 */
[----:B------:R-:W-:Y:S01]  /*6410*/  IMAD.IADD R78, R78, 0x1, -R158 ;  /* 0x000000014e4e7824 */ /* 0x000fe200078e0a9e */
[----:B------:R-:W-:Y:S01]  /*6420*/  ULDC.64 UR6, c[0x0][0x318] ;  /* 0x0000c60000067ab9 */ /* 0x000fe20000000a00 */
[----:B------:R-:W-:Y:S01]  /*6430*/  IMAD R76, R76, UR4, RZ ;  /* 0x000000044c4c7c24 */ /* 0x000fe2000f8e02ff */
[----:B------:R-:W-:Y:S01]  /*6440*/  BSSY B0, `(.L_x_3912) ;  /* 0x0000040000007945 */ /* 0x000fe20003800000 */
[----:B----4-:R-:W-:Y:S01]  /*6450*/  IMAD.WIDE.U32 R4, R75, UR4, RZ ;  /* 0x000000044b047c25 */ /* 0x010fe2000f8e00ff */
[----:B------:R-:W-:-:S03]  /*6460*/  ISETP.GE.AND P3, PT, R78, 0x1, PT ;  /* 0x000000014e00780c */ /* 0x000fc60003f66270 */
[----:B------:R-:W-:Y:S01]  /*6470*/  IMAD R75, R75, UR5, R76 ;  /* 0x000000054b4b7c24 */ /* 0x000fe2000f8e024c */
[----:B------:R-:W-:Y:S01]  /*6480*/  ULDC.64 UR4, c[0x0][0x338] ;  /* 0x0000ce0000047ab9 */ /* 0x000fe20000000a00 */
[----:B-1----:R-:W-:Y:S02]  /*6490*/  IMAD R11, R153, 0x6000, R56 ;  /* 0x00006000990b7824 */ /* 0x002fe400078e0238 */
[----:B------:R-:W-:Y:S02]  /*64a0*/  IMAD R77, R77, UR4, RZ ;  /* 0x000000044d4d7c24 */ /* 0x000fe4000f8e02ff */
[----:B------:R-:W-:Y:S02]  /*64b0*/  IMAD.IADD R5, R5, 0x1, R75 ;  /* 0x0000000105057824 */ /* 0x000fe400078e024b */
[C---:B------:R-:W-:Y:S02]  /*64c0*/  IMAD R77, R74.reuse, UR5, R77 ;  /* 0x000000054a4d7c24 */ /* 0x040fe4000f8e024d */
[----:B------:R-:W-:Y:S01]  /*64d0*/  IMAD.WIDE.U32 R4, R74, UR4, R4 ;  /* 0x000000044a047c25 */ /* 0x000fe2000f8e0004 */
[----:B------:R-:W-:-:S03]  /*64e0*/  ULDC.64 UR4, c[0x0][0x330] ;  /* 0x0000cc0000047ab9 */ /* 0x000fc60000000a00 */
[----:B------:R-:W-:Y:S02]  /*64f0*/  IMAD.IADD R5, R5, 0x1, R77 ;  /* 0x0000000105057824 */ /* 0x000fe400078e024d */
[----:B------:R-:W-:-:S04]  /*6500*/  IMAD.WIDE.U32 R4, R156, UR4, R4 ;  /* 0x000000049c047c25 */ /* 0x000fc8000f8e0004 */
[----:B------:R-:W-:Y:S01]  /*6510*/  IMAD R7, R156, UR5, R5 ;  /* 0x000000059c077c24 */ /* 0x000fe2000f8e0205 */
[C---:B------:R-:W-:Y:S01]  /*6520*/  LEA R13, P4, R4.reuse, UR6, 0x1 ;  /* 0x00000006040d7c11 */ /* 0x040fe2000f8808ff */
[----:B------:R-:W-:Y:S02]  /*6530*/  IMAD.IADD R5, R55, 0x1, R11 ;  /* 0x0000000137057824 */ /* 0x000fe400078e020b */
[--C-:B------:R-:W-:Y:S01]  /*6540*/  IMAD R11, R11, 0x2, R46.reuse ;  /* 0x000000020b0b7824 */ /* 0x100fe200078e022e */
[----:B---3--:R-:W-:Y:S01]  /*6550*/  LEA.HI.X R14, R4, UR7, R7, 0x1, P4 ;  /* 0x00000007040e7c11 */ /* 0x008fe2000a0f0c07 */
[----:B------:R0:W1:Y:S01]  /*6560*/  SHFL.IDX PT, R33, R13, RZ, 0x1c1f ;  /* 0x001c1fff0d217589 */ /* 0x00006200000e0000 */
[----:B--2---:R-:W-:-:S03]  /*6570*/  IMAD R10, R5, 0x2, R46 ;  /* 0x00000002050a7824 */ /* 0x004fc600078e022e */
[----:B------:R0:W2:Y:S01]  /*6580*/  SHFL.IDX PT, R15, R14, RZ, 0x1c1f ;  /* 0x001c1fff0e0f7589 */ /* 0x0000a200000e0000 */
[----:B------:R-:W-:Y:S05]  /*6590*/  @!P3 BRA `(.L_x_3913) ;  /* 0x0000000000a8b947 */ /* 0x000fea0003800000 */
[C---:B------:R-:W-:Y:S02]  /*65a0*/  LOP3.LUT R4, R68.reuse, 0x1, RZ, 0xc0, !PT ;  /* 0x0000000144047812 */ /* 0x040fe400078ec0ff */
[----:B------:R-:W-:Y:S02]  /*65b0*/  LOP3.LUT P3, RZ, R68, 0x2, RZ, 0xc0, !PT ;  /* 0x0000000244ff7812 */ /* 0x000fe4000786c0ff */
[----:B------:R-:W-:Y:S02]  /*65c0*/  ISETP.NE.U32.AND P4, PT, R4, 0x1, PT ;  /* 0x000000010400780c */ /* 0x000fe40003f85070 */
[----:B------:R-:W-:-:S11]  /*65d0*/  PRMT R12, R51, 0x8880, RZ ;  /* 0x00008880330c7816 */ /* 0x000fd600000000ff */
[----:B------:R-:W3:Y:S01]  /*65e0*/  @!P4 LDS.128 R4, [R11] ;  /* 0x000000000b04c984 */ /* 0x000ee20000000c00 */
[----:B-1----:R-:W-:-:S04]  /*65f0*/  @!P4 LEA R8, P5, R22, R33, 0x1 ;  /* 0x000000211608c211 */ /* 0x002fc800078a08ff */
[----:B--2---:R-:W-:-:S05]  /*6600*/  @!P4 LEA.HI.X R9, R22, R15, R23, 0x1, P5 ;  /* 0x0000000f1609c211 */ /* 0x004fca00028f0c17 */
[----:B---3--:R1:W-:Y:S01]  /*6610*/  @!P4 ST.E.128 desc[UR44][R8.64], R4 ;  /* 0x000000040800c985 */ /* 0x0083e2000c101d2c */
[----:B------:R-:W-:-:S03]  /*6620*/  LOP3.LUT P4, RZ, R68, 0x4, RZ, 0xc0, !PT ;  /* 0x0000000444ff7812 */ /* 0x000fc6000788c0ff */
[----:B------:R-:W2:Y:S01]  /*6630*/  @P3 LDS.128 R4, [R10] ;  /* 0x000000000a043984 */ /* 0x000ea20000000c00 */
[----:B-1----:R-:W-:-:S04]  /*6640*/  @P3 LEA R8, P5, R152, R33, 0x1 ;  /* 0x0000002198083211 */ /* 0x002fc800078a08ff */
[----:B------:R-:W-:-:S05]  /*6650*/  @P3 LEA.HI.X R9, R152, R15, R157, 0x1, P5 ;  /* 0x0000000f98093211 */ /* 0x000fca00028f0c9d */
[----:B--2---:R1:W-:Y:S01]  /*6660*/  @P3 ST.E.128 desc[UR44][R8.64], R4 ;  /* 0x0000000408003985 */ /* 0x0043e2000c101d2c */
[----:B------:R-:W-:-:S03]  /*6670*/  LOP3.LUT P3, RZ, R68, 0x8, RZ, 0xc0, !PT ;  /* 0x0000000844ff7812 */ /* 0x000fc6000786c0ff */
[----:B------:R-:W2:Y:S01]  /*6680*/  @P4 LDS.128 R4, [R11+0x3000] ;  /* 0x003000000b044984 */ /* 0x000ea20000000c00 */
        /* <DEDUP_REMOVED lines=18> */
[----:B------:R-:W-:-:S03]  /*67b0*/  ISETP.GT.AND P3, PT, R12, -0x1, PT ;  /* 0xffffffff0c00780c */ /* 0x000fc60003f64270 */
[----:B------:R-:W2:Y:S01]  /*67c0*/  @P4 LDS.128 R4, [R11+0x9000] ;  /* 0x009000000b044984 */ /* 0x000ea20000000c00 */
[----:B-1----:R-:W-:-:S04]  /*67d0*/  @P4 LEA R8, P5, R174, R33, 0x1 ;  /* 0x00000021ae084211 */ /* 0x002fc800078a08ff */
[----:B------:R-:W-:-:S05]  /*67e0*/  @P4 LEA.HI.X R9, R174, R15, R193, 0x1, P5 ;  /* 0x0000000fae094211 */ /* 0x000fca00028f0cc1 */
[----:B--2---:R1:W-:Y:S04]  /*67f0*/  @P4 ST.E.128 desc[UR44][R8.64], R4 ;  /* 0x0000000408004985 */ /* 0x0043e8000c101d2c */
[----:B------:R-:W2:Y:S01]  /*6800*/  @!P3 LDS.128 R4, [R10+0x9000] ;  /* 0x009000000a04b984 */ /* 0x000ea20000000c00 */
[----:B-1----:R-:W-:-:S04]  /*6810*/  @!P3 LEA R8, P4, R173, R33, 0x1 ;  /* 0x00000021ad08b211 */ /* 0x002fc800078808ff */
[----:B------:R-:W-:-:S05]  /*6820*/  @!P3 LEA.HI.X R9, R173, R15, R192, 0x1, P4 ;  /* 0x0000000fad09b211 */ /* 0x000fca00020f0cc0 */
[----:B--2---:R3:W-:Y:S04]  /*6830*/  @!P3 ST.E.128 desc[UR44][R8.64], R4 ;  /* 0x000000040800b985 */ /* 0x0047e8000c101d2c */
.L_x_3913:
[----:B------:R-:W-:Y:S05]  /*6840*/  BSYNC B0 ;  /* 0x0000000000007941 */ /* 0x000fea0003800000 */
.L_x_3912:
[----:B------:R-:W-:Y:S01]  /*6850*/  ISETP.GE.AND P3, PT, R78, 0x41, PT ;  /* 0x000000414e00780c */ /* 0x000fe20003f66270 */
[----:B--2---:R2:W4:Y:S01]  /*6860*/  SHFL.IDX PT, R15, R14, 0x1, 0x1c1f ;  /* 0x003c1f000e0f7f89 */ /* 0x00452200000e0000 */
[----:B------:R-:W-:Y:S03]  /*6870*/  BSSY B0, `(.L_x_3914) ;  /* 0x000002d000007945 */ /* 0x000fe60003800000 */
[----:B0-----:R-:W0:Y:S08]  /*6880*/  SHFL.IDX PT, R13, R13, 0x1, 0x1c1f ;  /* 0x003c1f000d0d7f89 */ /* 0x001e3000000e0000 */
[----:B--2---:R-:W-:Y:S05]  /*6890*/  @!P3 BRA `(.L_x_3915) ;  /* 0x0000000000a8b947 */ /* 0x004fea0003800000 */
[C---:B---3--:R-:W-:Y:S02]  /*68a0*/  LOP3.LUT R4, R68.reuse, 0x1, RZ, 0xc0, !PT ;  /* 0x0000000144047812 */ /* 0x048fe400078ec0ff */
[----:B------:R-:W-:Y:S02]  /*68b0*/  LOP3.LUT P4, RZ, R68, 0x2, RZ, 0xc0, !PT ;  /* 0x0000000244ff7812 */ /* 0x000fe4000788c0ff */
[----:B------:R-:W-:Y:S02]  /*68c0*/  ISETP.NE.U32.AND P5, PT, R4, 0x1, PT ;  /* 0x000000010400780c */ /* 0x000fe40003fa5070 */
[----:B------:R-:W-:-:S11]  /*68d0*/  PRMT R12, R51, 0x8880, RZ ;  /* 0x00008880330c7816 */ /* 0x000fd600000000ff */
[----:B------:R-:W2:Y:S01]  /*68e0*/  @!P5 LDS.128 R4, [R11+0x2000] ;  /* 0x002000000b04d984 */ /* 0x000ea20000000c00 */
[----:B0-----:R-:W-:-:S04]  /*68f0*/  @!P5 LEA R8, P3, R22, R13, 0x1 ;  /* 0x0000000d1608d211 */ /* 0x001fc800078608ff */
[----:B----4-:R-:W-:Y:S02]  /*6900*/  @!P5 LEA.HI.X R9, R22, R15, R23, 0x1, P3 ;  /* 0x0000000f1609d211 */ /* 0x010fe400018f0c17 */
[----:B------:R-:W-:-:S03]  /*6910*/  LOP3.LUT P3, RZ, R68, 0x4, RZ, 0xc0, !PT ;  /* 0x0000000444ff7812 */ /* 0x000fc6000786c0ff */
[----:B--2---:R0:W-:Y:S04]  /*6920*/  @!P5 ST.E.128 desc[UR44][R8.64], R4 ;  /* 0x000000040800d985 */ /* 0x0041e8000c101d2c */
[----:B------:R-:W2:Y:S01]  /*6930*/  @P4 LDS.128 R4, [R10+0x2000] ;  /* 0x002000000a044984 */ /* 0x000ea20000000c00 */
[----:B0-----:R-:W-:-:S04]  /*6940*/  @P4 LEA R8, P5, R152, R13, 0x1 ;  /* 0x0000000d98084211 */ /* 0x001fc800078a08ff */
[----:B------:R-:W-:-:S05]  /*6950*/  @P4 LEA.HI.X R9, R152, R15, R157, 0x1, P5 ;  /* 0x0000000f98094211 */ /* 0x000fca00028f0c9d */
[----:B--2---:R0:W-:Y:S01]  /*6960*/  @P4 ST.E.128 desc[UR44][R8.64], R4 ;  /* 0x0000000408004985 */ /* 0x0041e2000c101d2c */
[----:B------:R-:W-:-:S03]  /*6970*/  LOP3.LUT P4, RZ, R68, 0x8, RZ, 0xc0, !PT ;  /* 0x0000000844ff7812 */ /* 0x000fc6000788c0ff */
        /* <DEDUP_REMOVED lines=19> */
[----:B------:R-:W-:-:S03]  /*6ab0*/  ISETP.GT.AND P4, PT, R12, -0x1, PT ;  /* 0xffffffff0c00780c */ /* 0x000fc60003f84270 */
[----:B------:R-:W2:Y:S01]  /*6ac0*/  @P3 LDS.128 R4, [R11+0xb000] ;  /* 0x00b000000b043984 */ /* 0x000ea20000000c00 */
[----:B0-----:R-:W-:-:S04]  /*6ad0*/  @P3 LEA R8, P5, R174, R13, 0x1 ;  /* 0x0000000dae083211 */ /* 0x001fc800078a08ff */
[----:B------:R-:W-:-:S05]  /*6ae0*/  @P3 LEA.HI.X R9, R174, R15, R193, 0x1, P5 ;  /* 0x0000000fae093211 */ /* 0x000fca00028f0cc1 */
[----:B--2---:R0:W-:Y:S04]  /*6af0*/  @P3 ST.E.128 desc[UR44][R8.64], R4 ;  /* 0x0000000408003985 */ /* 0x0041e8000c101d2c */
[----:B------:R-:W2:Y:S01]  /*6b00*/  @!P4 LDS.128 R4, [R10+0xb000] ;  /* 0x00b000000a04c984 */ /* 0x000ea20000000c00 */
[----:B0-----:R-:W-:-:S04]  /*6b10*/  @!P4 LEA R8, P3, R173, R13, 0x1 ;  /* 0x0000000dad08c211 */ /* 0x001fc800078608ff */
[----:B------:R-:W-:-:S05]  /*6b20*/  @!P4 LEA.HI.X R9, R173, R15, R192, 0x1, P3 ;  /* 0x0000000fad09c211 */ /* 0x000fca00018f0cc0 */
[----:B--2---:R2:W-:Y:S04]  /*6b30*/  @!P4 ST.E.128 desc[UR44][R8.64], R4 ;  /* 0x000000040800c985 */ /* 0x0045e8000c101d2c */
.L_x_3915:
[----:B------:R-:W-:Y:S05]  /*6b40*/  BSYNC B0 ;  /* 0x0000000000007941 */ /* 0x000fea0003800000 */
.L_x_3914:
[----:B------:R-:W-:Y:S01]  /*6b50*/  @!PT LDS RZ, [RZ] ;  /* 0x00000000fffff984 */ /* 0x000fe20000000800 */
[----:B------:R-:W-:Y:S01]  /*6b60*/  @!PT LDS RZ, [RZ] ;  /* 0x00000000fffff984 */ /* 0x000fe20000000800 */
[----:B------:R-:W-:Y:S01]  /*6b70*/  @!PT LDS RZ, [RZ] ;  /* 0x00000000fffff984 */ /* 0x000fe20000000800 */
[----:B------:R-:W-:Y:S01]  /*6b80*/  @!PT LDS RZ, [RZ] ;  /* 0x00000000fffff984 */ /* 0x000fe20000000800 */
[----:B------:R5:W-:Y:S06]  /*6b90*/  MEMBAR.ALL.CTA ;  /* 0x0000000000007992 */ /* 0x000bec0000008000 */
[----:B-----5:R-:W5:Y:S01]  /*6ba0*/  FENCE.VIEW.ASYNC.S ;  /* 0x00000000000073c6 */ /* 0x020f620000000000 */
[----:B------:R-:W-:Y:S02]  /*6bb0*/  @!P0 VIADD R69, R69, 0x324c0 ;  /* 0x000324c045458836 */ /* 0x000fe40000000000 */
[----:B------:R-:W-:-:S03]  /*6bc0*/  VIADD R153, R153, 0x1 ;  /* 0x0000000199997836 */ /* 0x000fc60000000000 */
[----:B------:R-:W-:Y:S01]  /*6bd0*/  @!P0 PRMT R69, RZ, 0x654, R69 ;  /* 0x00000654ff458816 */ /* 0x000fe20000000045 */
[----:B-----5:R0:W-:Y:S06]  /*6be0*/  BAR.SYNC.DEFER_BLOCKING R54, 0x80 ;  /* 0x000200360000751d */ /* 0x0201ec0000010000 */
[----:B------:R0:W-:Y:S01]  /*6bf0*/  @!P0 SYNCS.ARRIVE.TRANS64.RED.A1T0 RZ, [R69+URZ], RZ ;  /* 0x000000ff45ff89a7 */ /* 0x0001e2000810043f */
[----:B------:R-:W-:-:S04]  /*6c00*/  ISETP.NE.AND P0, PT, R153, 0x2, PT ;  /* 0x000000029900780c */ /* 0x000fc80003f05270 */
[----:B--23--:R-:W-:Y:S02]  /*6c10*/  SEL R4, RZ, 0x1, P0 ;  /* 0x00000001ff047807 */ /* 0x00cfe40000000000 */
[----:B------:R-:W-:Y:S02]  /*6c20*/  SEL R153, R153, RZ, P0 ;  /* 0x000000ff99997207 */ /* 0x000fe40000000000 */
[----:B------:R-:W-:Y:S01]  /*6c30*/  LOP3.LUT R159, R159, R4, RZ, 0x3c, !PT ;  /* 0x000000049f9f7212 */ /* 0x000fe200078e3cff */
[----:B0-----:R-:W-:Y:S06]  /*6c40*/  @P2 BRA `(.L_x_3916) ;  /* 0xffffffc0006c2947 */ /* 0x001fec000383ffff */
[----:B------:R-:W0:Y:S01]  /*6c50*/  S2R R5, SR_TID.X ;  /* 0x0000000000057919 */ /* 0x000e220000002100 */
[----:B------:R-:W-:Y:S02]  /*6c60*/  PLOP3.LUT P0, PT, PT, PT, PT, 0x8, 0x0 ;  /* 0x000000000000781c */ /* 0x000fe40003f0e170 */
[----:B0-----:R-:W-:-:S04]  /*6c70*/  SHF.R.U32.HI R5, RZ, 0x7, R5 ;  /* 0x00000007ff057819 */ /* 0x001fc80000011605 */
[----:B------:R-:W-:-:S13]  /*6c80*/  ISETP.NE.AND P3, PT, R5, 0x1, PT ;  /* 0x000000010500780c */ /* 0x000fda0003f65270 */
[----:B------:R-:W-:Y:S05]  /*6c90*/  @!P3 WARPSYNC.ALL ;  /* 0x000000000000b948 */ /* 0x000fea0003800000 */
[----:B------:R-:W-:Y:S06]  /*6ca0*/  @!P3 BAR.ARV 0x9, 0x100 ;  /* 0x024400000000bb1d */ /* 0x000fec0000002000 */
.L_x_3856:
[----:B------:R-:W0:Y:S01]  /*6cb0*/  S2R R3, SR_SWINHI ;  /* 0x0000000000037919 */ /* 0x000e220000002f00 */
[----:B------:R-:W2:Y:S01]  /*6cc0*/  LDC R13, c[0x0][0x448] ;  /* 0x00011200ff0d7b82 */ /* 0x000ea20000000800 */
[----:B------:R-:W-:Y:S02]  /*6cd0*/  IMAD.U32 R6, RZ, RZ, UR38 ;  /* 0x00000026ff067e24 */ /* 0x000fe4000f8e00ff */
[----:B------:R-:W-:Y:S01]  /*6ce0*/  IMAD.MOV.U32 R7, RZ, RZ, 0x80 ;  /* 0x00000080ff077424 */ /* 0x000fe200078e00ff */
[----:B------:R-:W-:Y:S01]  /*6cf0*/  STL [R1+0x50], R97 ;  /* 0x0000506101007387 */ /* 0x000fe20000100800 */
[----:B------:R-:W-:Y:S02]  /*6d00*/  IMAD.MOV.U32 R26, RZ, RZ, 0x100 ;  /* 0x00000100ff1a7424 */ /* 0x000fe400078e00ff */
[----:B------:R-:W-:Y:S01]  /*6d10*/  IMAD.U32 R24, RZ, RZ, UR38 ;  /* 0x00000026ff187e24 */ /* 0x000fe2000f8e00ff */
[----:B------:R-:W3:Y:S01]  /*6d20*/  LDC R14, c[0x0][0xa80] ;  /* 0x0002a000ff0e7b82 */ /* 0x000ee20000000800 */
[----:B------:R4:W-:Y:S01]  /*6d30*/  STL.64 [R1+0x28], R6 ;  /* 0x0000280601007387 */ /* 0x0009e20000100a00 */
[----:B------:R-:W-:-:S02]  /*6d40*/  IMAD.MOV.U32 R25, RZ, RZ, 0x80 ;  /* 0x00000080ff197424 */ /* 0x000fc400078e00ff */
[----:B-1----:R-:W-:Y:S01]  /*6d50*/  IMAD.U32 R33, RZ, RZ, UR37 ;  /* 0x00000025ff217e24 */ /* 0x002fe2000f8e00ff */
[----:B------:R-:W-:Y:S01]  /*6d60*/  STL.64 [R1+0x30], R26 ;  /* 0x0000301a01007387 */ /* 0x000fe20000100a00 */
[----:B------:R-:W-:-:S03]  /*6d70*/  IMAD.U32 R72, RZ, RZ, UR37 ;  /* 0x00000025ff487e24 */ /* 0x000fc6000f8e00ff */
[----:B------:R-:W-:Y:S04]  /*6d80*/  STL.128 [R1], R24 ;  /* 0x0000001801007387 */ /* 0x000fe80000100c00 */
[----:B------:R-:W-:Y:S04]  /*6d90*/  STL.128 [R1+0x210], RZ ;  /* 0x000210ff01007387 */ /* 0x000fe80000100c00 */
[----:B------:R-:W-:Y:S04]  /*6da0*/  STL.128 [R1+0x220], RZ ;  /* 0x000220ff01007387 */ /* 0x000fe80000100c00 */
[----:B------:R-:W-:Y:S01]  /*6db0*/  STL.128 [R1+0x240], RZ ;  /* 0x000240ff01007387 */ /* 0x000fe20000100c00 */
[----:B------:R-:W-:-:S02]  /*6dc0*/  MOV R4, R2 ;  /* 0x0000000200047202 */ /* 0x000fc40000000f00 */
[----:B0-----:R-:W-:Y:S01]  /*6dd0*/  MOV R5, R3 ;  /* 0x0000000300057202 */ /* 0x001fe20000000f00 */
[----:B---3--:R-:W-:Y:S01]  /*6de0*/  STL [R1+0x230], R14 ;  /* 0x0002300e01007387 */ /* 0x008fe20000100800 */
[C---:B------:R-:W-:Y:S02]  /*6df0*/  IADD3 R8, P1, R4.reuse, 0x32430, RZ ;  /* 0x0003243004087810 */ /* 0x040fe40007f3e0ff */
[C---:B------:R-:W-:Y:S01]  /*6e00*/  IADD3 R3, P3, R4.reuse, 0x32450, RZ ;  /* 0x0003245004037810 */ /* 0x040fe20007f7e0ff */
[----:B------:R-:W-:Y:S01]  /*6e10*/  STL.128 [R1+0x250], RZ ;  /* 0x000250ff01007387 */ /* 0x000fe20000100c00 */
[C---:B------:R-:W-:Y:S01]  /*6e20*/  IADD3 R0, P4, R4.reuse, 0x32460, RZ ;  /* 0x0003246004007810 */ /* 0x040fe20007f9e0ff */
[--C-:B------:R-:W-:Y:S01]  /*6e30*/  IMAD.X R9, RZ, RZ, R5.reuse, P1 ;  /* 0x000000ffff097224 */ /* 0x100fe200008e0605 */
[----:B--2---:R-:W-:Y:S01]  /*6e40*/  ISETP.NE.AND P1, PT, R13, 0x1, PT ;  /* 0x000000010d00780c */ /* 0x004fe20003f25270 */
[--C-:B------:R-:W-:Y:S01]  /*6e50*/  IMAD.X R12, RZ, RZ, R5.reuse, P3 ;  /* 0x000000ffff0c7224 */ /* 0x100fe200018e0605 */
[----:B------:R-:W-:Y:S01]  /*6e60*/  IADD3 R10, P2, R4, 0x32440, RZ ;  /* 0x00032440040a7810 */ /* 0x000fe20007f5e0ff */
[----:B----4-:R-:W-:Y:S01]  /*6e70*/  IMAD.X R7, RZ, RZ, R5, P4 ;  /* 0x000000ffff077224 */ /* 0x010fe200020e0605 */
[----:B------:R-:W-:Y:S01]  /*6e80*/  STL.64 [R1+0x18], R8 ;  /* 0x0000180801007387 */ /* 0x000fe20000100a00 */
[----:B------:R-:W-:Y:S01]  /*6e90*/  IMAD.MOV.U32 R4, RZ, RZ, R3 ;  /* 0x000000ffff047224 */ /* 0x000fe200078e0003 */
[----:B------:R-:W-:Y:S01]  /*6ea0*/  IADD3 R33, P3, R33, 0x210, RZ ;  /* 0x0000021021217810 */ /* 0x000fe20007f7e0ff */
[----:B------:R-:W-:Y:S01]  /*6eb0*/  IMAD.X R11, RZ, RZ, R5, P2 ;  /* 0x000000ffff0b7224 */ /* 0x000fe200010e0605 */
[----:B------:R-:W-:Y:S01]  /*6ec0*/  STL.128 [R1+0x260], RZ ;  /* 0x000260ff01007387 */ /* 0x000fe20000100c00 */
[----:B------:R-:W-:Y:S01]  /*6ed0*/  IMAD.MOV.U32 R5, RZ, RZ, R12 ;  /* 0x000000ffff057224 */ /* 0x000fe200078e000c */
[----:B------:R-:W-:Y:S01]  /*6ee0*/  IADD3 R72, P4, R72, 0x50, RZ ;  /* 0x0000005048487810 */ /* 0x000fe20007f9e0ff */
[----:B------:R-:W-:Y:S01]  /*6ef0*/  IMAD.MOV.U32 R6, RZ, RZ, R0 ;  /* 0x000000ffff067224 */ /* 0x000fe200078e0000 */
[----:B------:R-:W-:Y:S01]  /*6f00*/  STL.64 [R1+0x20], R10 ;  /* 0x0000200a01007387 */ /* 0x000fe20000100a00 */
[----:B------:R-:W0:Y:S01]  /*6f10*/  @P1 LDC R3, c[0x0][0x44c] ;  /* 0x00011300ff031b82 */ /* 0x000e220000000800 */
[----:B------:R-:W-:-:S02]  /*6f20*/  VIADD R0, R216, 0x7f ;  /* 0x0000007fd8007836 */ /* 0x000fc40000000000 */
[----:B------:R1:W-:Y:S04]  /*6f30*/  STL.128 [R1+0x40], R4 ;  /* 0x0000400401007387 */ /* 0x0003e80000100c00 */
[----:B------:R2:W-:Y:S04]  /*6f40*/  STL.128 [R1+0x270], RZ ;  /* 0x000270ff01007387 */ /* 0x0005e80000100c00 */
[----:B------:R2:W-:Y:S04]  /*6f50*/  STL.128 [R1+0x280], RZ ;  /* 0x000280ff01007387 */ /* 0x0005e80000100c00 */
[----:B------:R2:W-:Y:S01]  /*6f60*/  STL.128 [R1+0x290], RZ ;  /* 0x000290ff01007387 */ /* 0x0005e20000100c00 */
[----:B-1----:R-:W1:Y:S03]  /*6f70*/  @P1 LDC R6, c[0x0][0x450] ;  /* 0x00011400ff061b82 */ /* 0x002e660000000800 */
[----:B------:R2:W-:Y:S04]  /*6f80*/  STL.128 [R1+0x2a0], RZ ;  /* 0x0002a0ff01007387 */ /* 0x0005e80000100c00 */
[----:B------:R2:W-:Y:S01]  /*6f90*/  STL.128 [R1+0x2b0], RZ ;  /* 0x0002b0ff01007387 */ /* 0x0005e20000100c00 */
[----:B0-----:R-:W-:Y:S01]  /*6fa0*/  @P1 IMAD.HI.U32 R3, R0, R3, RZ ;  /* 0x0000000300031227 */ /* 0x001fe200078e00ff */
[----:B------:R-:W0:Y:S02]  /*6fb0*/  LDC.64 R4, c[0x0][0xad8] ;  /* 0x0002b600ff047b82 */ /* 0x000e240000000a00 */
[----:B------:R2:W-:Y:S04]  /*6fc0*/  STL.128 [R1+0x2c0], RZ ;  /* 0x0002c0ff01007387 */ /* 0x0005e80000100c00 */
[----:B------:R2:W-:Y:S04]  /*6fd0*/  STL.128 [R1+0x2d0], RZ ;  /* 0x0002d0ff01007387 */ /* 0x0005e80000100c00 */
[----:B------:R2:W-:Y:S04]  /*6fe0*/  STL.128 [R1+0x2e0], RZ ;  /* 0x0002e0ff01007387 */ /* 0x0005e80000100c00 */
[----:B------:R2:W-:Y:S01]  /*6ff0*/  STL.128 [R1+0x2f0], RZ ;  /* 0x0002f0ff01007387 */ /* 0x0005e20000100c00 */
[----:B-1----:R-:W-:-:S03]  /*7000*/  @P1 SHF.R.U32.HI R0, RZ, R6, R3 ;  /* 0x00000006ff001219 */ /* 0x002fc60000011603 */
[----:B------:R2:W-:Y:S04]  /*7010*/  STL.128 [R1+0x300], RZ ;  /* 0x000300ff01007387 */ /* 0x0005e80000100c00 */
[----:B------:R2:W-:Y:S01]  /*7020*/  STL.128 [R1+0x310], RZ ;  /* 0x000310ff01007387 */ /* 0x0005e20000100c00 */
[----:B------:R-:W-:Y:S01]  /*7030*/  IMAD.IADD R3, R215, 0x1, R0 ;  /* 0x00000001d7037824 */ /* 0x000fe200078e0200 */
[----:B0-----:R-:W-:Y:S02]  /*7040*/  ISETP.GE.AND P2, PT, R5, 0x1, PT ;  /* 0x000000010500780c */ /* 0x001fe40003f46270 */
        /* <DEDUP_REMOVED lines=21> */
[----:B------:R-:W0:Y:S01]  /*71a0*/  FENCE.VIEW.ASYNC.G ;  /* 0x00000000000073c6 */ /* 0x000e220000000100 */
[----:B------:R-:W-:Y:S05]  /*71b0*/  WARPSYNC.ALL ;  /* 0x0000000000007948 */ /* 0x000fea0003800000 */
[----:B0-----:R-:W-:Y:S06]  /*71c0*/  BAR.ARV 0xc, 0x180 ;  /* 0x0306000000007b1d */ /* 0x001fec0000002000 */
.L_x_3917:
[----:B------:R-:W-:Y:S02]  /*71d0*/  IMAD.X R46, RZ, RZ, UR36, P3 ;  /* 0x00000024ff2e7e24 */ /* 0x000fe400098e06ff */
[----:B------:R-:W-:Y:S02]  /*71e0*/  IMAD.X R73, RZ, RZ, UR36, P4 ;  /* 0x00000024ff497e24 */ /* 0x000fe4000a0e06ff */
        /* <DEDUP_REMOVED lines=13> */
.L_x_3920:
[----:B------:R-:W-:-:S13]  /*72c0*/  ISETP.NE.AND P0, PT, R5, 0x1, PT ;  /* 0x000000010500780c */ /* 0x000fda0003f05270 */
[----:B------:R-:W0:Y:S02]  /*72d0*/  @P0 LDC.64 R6, c[0x0][0xae0] ;  /* 0x0002b800ff060b82 */ /* 0x000e240000000a00 */
[----:B0-----:R-:W-:-:S05]  /*72e0*/  @P0 IMAD.HI.U32 R6, R0, R6, RZ ;  /* 0x0000000600060227 */ /* 0x001fca00078e00ff */
[----:B------:R-:W-:-:S07]  /*72f0*/  @P0 SHF.R.U32.HI R0, RZ, R7, R6 ;  /* 0x00000007ff000219 */ /* 0x000fce0000011606 */
.L_x_3921:
[----:B------:R-:W-:Y:S05]  /*7300*/  BSYNC B0 ;  /* 0x0000000000007941 */ /* 0x000fea0003800000 */
.L_x_3919:
[----:B------:R-:W-:-:S05]  /*7310*/  IMAD R3, R0, R5, R5 ;  /* 0x0000000500037224 */ /* 0x000fca00078e0205 */
[----:B------:R-:W-:-:S07]  /*7320*/  VIMNMX R4, R4, R3, PT ;  /* 0x0000000304047248 */ /* 0x000fce0003fe0100 */
.L_x_3918:
[----:B------:R-:W0:Y:S01]  /*7330*/  @P1 LDC R3, c[0x0][0x44c] ;  /* 0x00011300ff031b82 */ /* 0x000e220000000800 */
[----:B------:R-:W-:Y:S01]  /*7340*/  VIADD R4, R4, 0x5f ;  /* 0x0000005f04047836 */ /* 0x000fe20000000000 */
[----:B------:R-:W-:Y:S01]  /*7350*/  ULDC UR4, c[0x0][0xad4] ;  /* 0x0002b50000047ab9 */ /* 0x000fe20000000800 */
[----:B------:R-:W-:Y:S02]  /*7360*/  IMAD.MOV.U32 R7, RZ, RZ, R216 ;  /* 0x000000ffff077224 */ /* 0x000fe400078e00d8 */
[----:B------:R-:W-:-:S03]  /*7370*/  IMAD.HI R4, R4, 0x2aaaaaab, RZ ;  /* 0x2aaaaaab04047827 */ /* 0x000fc600078e02ff */
[----:B------:R-:W1:Y:S01]  /*7380*/  @P1 LDC R9, c[0x0][0x450] ;  /* 0x00011400ff091b82 */ /* 0x000e620000000800 */
        /* <DEDUP_REMOVED lines=18> */
.L_x_3924:
[----:B------:R-:W-:-:S13]  /*74b0*/  ISETP.NE.AND P0, PT, R5, 0x1, PT ;  /* 0x000000010500780c */ /* 0x000fda0003f05270 */
[----:B------:R-:W0:Y:S02]  /*74c0*/  @P0 LDC.64 R6, c[0x0][0xae0] ;  /* 0x0002b800ff060b82 */ /* 0x000e240000000a00 */
[----:B0-----:R-:W-:-:S05]  /*74d0*/  @P0 IMAD.HI.U32 R6, R0, R6, RZ ;  /* 0x0000000600060227 */ /* 0x001fca00078e00ff */
[----:B------:R-:W-:-:S07]  /*74e0*/  @P0 SHF.R.U32.HI R0, RZ, R7, R6 ;  /* 0x00000007ff000219 */ /* 0x000fce0000011606 */
.L_x_3925:
[----:B------:R-:W-:Y:S05]  /*74f0*/  BSYNC B0 ;  /* 0x0000000000007941 */ /* 0x000fea0003800000 */
.L_x_3923:
[----:B------:R-:W-:-:S05]  /*7500*/  IMAD R0, R0, R5, RZ ;  /* 0x0000000500007224 */ /* 0x000fca00078e02ff */
[----:B------:R-:W-:-:S07]  /*7510*/  VIMNMX R3, R3, R0, !PT ;  /* 0x0000000003037248 */ /* 0x000fce0007fe0100 */
.L_x_3922:
        /* <DEDUP_REMOVED lines=39> */
.L_x_3927:
[----:B------:R-:W-:Y:S05]  /*7790*/  BSYNC B0 ;  /* 0x0000000000007941 */ /* 0x000fea0003800000 */
.L_x_3926:
[----:B------:R-:W-:Y:S01]  /*77a0*/  IMAD R202, R224, R209, R202 ;  /* 0x000000d1e0ca7224 */ /* 0x000fe200078e02ca */
[----:B------:R-:W-:-:S04]  /*77b0*/  PLOP3.LUT P0, PT, PT, PT, PT, 0x80, 0x0 ;  /* 0x000000000000781c */ /* 0x000fc80003f0f070 */
[----:B------:R-:W-:-:S04]  /*77c0*/  VIADDMNMX R209, R202, R209, R45, PT ;  /* 0x000000d1cad17246 */ /* 0x000fc8000380012d */
[----:B------:R-:W-:-:S13]  /*77d0*/  ISETP.GT.AND P1, PT, R209, R202, PT ;  /* 0x000000cad100720c */ /* 0x000fda0003f24270 */
[----:B------:R-:W-:Y:S05]  /*77e0*/  @!P1 BRA `(.L_x_3928) ;  /* 0x0000024400ec9947 */ /* 0x000fea0003800000 */
[----:B------:R0:W-:Y:S01]  /*77f0*/  STL.64 [R1+0x58], RZ ;  /* 0x000058ff01007387 */ /* 0x0001e20000100a00 */
[----:B------:R-:W-:Y:S01]  /*7800*/  IMAD.U32 R17, RZ, RZ, UR37 ;  /* 0x00000025ff117e24 */ /* 0x000fe2000f8e00ff */
[----:B------:R-:W-:Y:S01]  /*7810*/  UMOV UR4, 0xffffffff ;  /* 0xffffffff00047882 */ /* 0x000fe20000000000 */
[----:B------:R-:W-:Y:S02]  /*7820*/  IMAD.U32 R37, RZ, RZ, UR37 ;  /* 0x00000025ff257e24 */ /* 0x000fe4000f8e00ff */
[----:B------:R-:W-:Y:S01]  /*7830*/  IMAD.U32 R24, RZ, RZ, UR37 ;  /* 0x00000025ff187e24 */ /* 0x000fe2000f8e00ff */
[----:B------:R-:W-:Y:S01]  /*7840*/  IADD3 R17, P0, R17, 0x88, RZ ;  /* 0x0000008811117810 */ /* 0x000fe20007f1e0ff */
[----:B------:R-:W-:Y:S01]  /*7850*/  IMAD.U32 R32, RZ, RZ, UR37 ;  /* 0x00000025ff207e24 */ /* 0x000fe2000f8e00ff */
[----:B------:R-:W-:Y:S02]  /*7860*/  IADD3 R37, P1, R37, 0x78, RZ ;  /* 0x0000007825257810 */ /* 0x000fe40007f3e0ff */
[----:B------:R-:W-:Y:S01]  /*7870*/  IADD3 R24, P2, R24, 0x58, RZ ;  /* 0x0000005818187810 */ /* 0x000fe20007f5e0ff */
[----:B------:R-:W-:Y:S01]  /*7880*/  IMAD.X R16, RZ, RZ, UR36, P0 ;  /* 0x00000024ff107e24 */ /* 0x000fe200080e06ff */
[----:B------:R-:W-:Y:S01]  /*7890*/  IADD3 R32, P3, R32, 0x60, RZ ;  /* 0x0000006020207810 */ /* 0x000fe20007f7e0ff */
[----:B------:R-:W-:-:S02]  /*78a0*/  IMAD.X R35, RZ, RZ, UR36, P1 ;  /* 0x00000024ff237e24 */ /* 0x000fc400088e06ff */
[----:B------:R-:W-:Y:S02]  /*78b0*/  IMAD.X R25, RZ, RZ, UR36, P2 ;  /* 0x00000024ff197e24 */ /* 0x000fe400090e06ff */
[----:B------:R-:W-:Y:S01]  /*78c0*/  IMAD.X R36, RZ, RZ, UR36, P3 ;  /* 0x00000024ff247e24 */ /* 0x000fe200098e06ff */
[----:B0-----:R-:W-:Y:S07]  /*78d0*/  BRA.DIV UR4, `(.L_x_3929) ;  /* 0x0000032a04d07947 */ /* 0x001fee000b800000 */
[----:B------:R-:W3:Y:S04]  /*78e0*/  LDL R0, [R1+0x518] ;  /* 0x0005180001007983 */ /* 0x000ee80000100800 */
[----:B---3--:R0:W1:Y:S02]  /*78f0*/  SHFL.IDX PT, R14, R0, RZ, 0x1f ;  /* 0x00001fff000e7589 */ /* 0x00806400000e0000 */
.L_x_4262:
[----:B01----:R-:W-:Y:S01]  /*7900*/  LEA.HI R0, R14, R14, RZ, 0x1 ;  /* 0x0000000e0e007211 */ /* 0x003fe200078f08ff */
[C---:B------:R-:W-:Y:S01]  /*7910*/  VIADD R26, R2.reuse, 0x18400 ;  /* 0x00018400021a7836 */ /* 0x040fe20000000000 */
[----:B------:R-:W-:Y:S01]  /*7920*/  STL.128 [R1+0x90], RZ ;  /* 0x000090ff01007387 */ /* 0x000fe20000100c00 */
[----:B------:R-:W-:Y:S01]  /*7930*/  VIADD R10, R2, 0x400 ;  /* 0x00000400020a7836 */ /* 0x000fe20000000000 */
[----:B------:R-:W-:Y:S01]  /*7940*/  LOP3.LUT R3, R0, 0x7fffe, RZ, 0xc0, !PT ;  /* 0x0007fffe00037812 */ /* 0x000fe200078ec0ff */
[----:B------:R-:W-:Y:S01]  /*7950*/  IMAD.MOV.U32 R4, RZ, RZ, 0x1 ;  /* 0x00000001ff047424 */ /* 0x000fe200078e00ff */
[----:B------:R-:W-:Y:S01]  /*7960*/  STL.128 [R1+0xa0], RZ ;  /* 0x0000a0ff01007387 */ /* 0x000fe20000100c00 */
[----:B------:R-:W-:Y:S01]  /*7970*/  IMAD.MOV.U32 R5, RZ, RZ, RZ ;  /* 0x000000ffff057224 */ /* 0x000fe200078e00ff */
[----:B------:R-:W-:Y:S01]  /*7980*/  SHF.R.U32.HI R10, RZ, 0x4, R10 ;  /* 0x00000004ff0a7819 */ /* 0x000fe2000001160a */
[----:B------:R-:W-:Y:S01]  /*7990*/  IMAD.IADD R11, R14, 0x1, -R3 ;  /* 0x000000010e0b7824 */ /* 0x000fe200078e0a03 */
[----:B------:R-:W-:Y:S01]  /*79a0*/  STL.128 [R1+0xb0], RZ ;  /* 0x0000b0ff01007387 */ /* 0x000fe20000100c00 */
[----:B------:R-:W-:Y:S01]  /*79b0*/  VIADD R3, R2, 0x1c400 ;  /* 0x0001c40002037836 */ /* 0x000fe20000000000 */
[----:B------:R-:W-:Y:S01]  /*79c0*/  LOP3.LUT R10, R10, 0x3fff, RZ, 0xc0, !PT ;  /* 0x00003fff0a0a7812 */ /* 0x000fe200078ec0ff */
[----:B------:R-:W-:Y:S01]  /*79d0*/  IMAD R0, R11, 0x2000, R26 ;  /* 0x000020000b007824 */ /* 0x000fe200078e021a */
[----:B------:R-:W-:Y:S01]  /*79e0*/  STL.128 [R1+0xc0], RZ ;  /* 0x0000c0ff01007387 */ /* 0x000fe20000100c00 */
[----:B------:R-:W-:Y:S01]  /*79f0*/  IMAD.MOV.U32 R6, RZ, RZ, 0x1 ;  /* 0x00000001ff067424 */ /* 0x000fe200078e00ff */
[----:B------:R-:W-:Y:S01]  /*7a00*/  SHF.R.U32.HI R3, RZ, 0x4, R3 ;  /* 0x00000004ff037819 */ /* 0x000fe20000011603 */
[----:B------:R-:W-:Y:S01]  /*7a10*/  VIADD R11, R0, 0xa000 ;  /* 0x0000a000000b7836 */ /* 0x000fe20000000000 */
[----:B------:R-:W-:Y:S01]  /*7a20*/  SHF.R.U32.HI R0, RZ, 0x4, R0 ;  /* 0x00000004ff007819 */ /* 0x000fe20000011600 */
[----:B------:R-:W-:Y:S01]  /*7a30*/  IMAD.MOV.U32 R7, RZ, RZ, RZ ;  /* 0x000000ffff077224 */ /* 0x000fe200078e00ff */
[----:B------:R-:W-:Y:S01]  /*7a40*/  LOP3.LUT R3, R3, 0x3fff, RZ, 0xc0, !PT ;  /* 0x00003fff03037812 */ /* 0x000fe200078ec0ff */
[----:B------:R-:W-:Y:S01]  /*7a50*/  IMAD.MOV.U32 R8, RZ, RZ, 0x1 ;  /* 0x00000001ff087424 */ /* 0x000fe200078e00ff */
[----:B------:R-:W-:Y:S01]  /*7a60*/  SHF.R.U32.HI R11, RZ, 0x4, R11 ;  /* 0x00000004ff0b7819 */ /* 0x000fe2000001160b */
[----:B------:R-:W-:Y:S01]  /*7a70*/  IMAD.MOV.U32 R9, RZ, RZ, RZ ;  /* 0x000000ffff097224 */ /* 0x000fe200078e00ff */
[----:B------:R-:W-:Y:S01]  /*7a80*/  LOP3.LUT R3, R3, 0x10000, RZ, 0xfc, !PT ;  /* 0x0001000003037812 */ /* 0x000fe200078efcff */
[----:B------:R0:W-:Y:S01]  /*7a90*/  STL.128 [R1+0x60], R4 ;  /* 0x0000600401007387 */ /* 0x0001e20000100c00 */
[----:B------:R-:W-:Y:S01]  /*7aa0*/  LOP3.LUT R11, R11, 0x3fff, RZ, 0xc0, !PT ;  /* 0x00003fff0b0b7812 */ /* 0x000fe200078ec0ff */
[----:B------:R-:W-:Y:S01]  /*7ab0*/  IMAD.U32 R34, RZ, RZ, UR37 ;  /* 0x00000025ff227e24 */ /* 0x000fe2000f8e00ff */
[----:B------:R-:W-:Y:S01]  /*7ac0*/  LOP3.LUT R0, R0, 0x3fff, RZ, 0xc0, !PT ;  /* 0x00003fff00007812 */ /* 0x000fe200078ec0ff */
[----:B------:R1:W-:Y:S01]  /*7ad0*/  STL.64 [R1+0x70], R8 ;  /* 0x0000700801007387 */ /* 0x0003e20000100a00 */
[----:B------:R-:W-:Y:S01]  /*7ae0*/  LOP3.LUT R11, R11, 0x10000, RZ, 0xfc, !PT ;  /* 0x000100000b0b7812 */ /* 0x000fe200078efcff */
[----:B------:R-:W-:Y:S01]  /*7af0*/  IMAD.U32 R38, RZ, RZ, UR37 ;  /* 0x00000025ff267e24 */ /* 0x000fe2000f8e00ff */
[----:B------:R-:W-:Y:S01]  /*7b00*/  LOP3.LUT P0, RZ, R26, 0x1bf, RZ, 0xc0, !PT ;  /* 0x000001bf1aff7812 */ /* 0x000fe2000780c0ff */
[----:B------:R-:W-:Y:S01]  /*7b10*/  STL.128 [R1+0xd0], RZ ;  /* 0x0000d0ff01007387 */ /* 0x000fe20000100c00 */
[----:B------:R-:W-:Y:S01]  /*7b20*/  IADD3 R34, P5, R34, 0x68, RZ ;  /* 0x0000006822227810 */ /* 0x000fe20007fbe0ff */
[----:B------:R-:W-:Y:S01]  /*7b30*/  IMAD.U32 R40, RZ, RZ, UR37 ;  /* 0x00000025ff287e24 */ /* 0x000fe2000f8e00ff */
[----:B------:R-:W-:Y:S01]  /*7b40*/  IADD3 R38, P4, R38, 0x70, RZ ;  /* 0x0000007026267810 */ /* 0x000fe20007f9e0ff */
[----:B------:R-:W-:Y:S01]  /*7b50*/  STL.128 [R1+0xe0], RZ ;  /* 0x0000e0ff01007387 */ /* 0x000fe20000100c00 */
[----:B------:R-:W-:Y:S01]  /*7b60*/  IMAD.U32 R45, RZ, RZ, UR37 ;  /* 0x00000025ff2d7e24 */ /* 0x000fe2000f8e00ff */
[----:B------:R-:W-:Y:S01]  /*7b70*/  BSSY B6, `(.L_x_3930) ;  /* 0x000002a000067945 */ /* 0x000fe20003800000 */
[----:B------:R-:W-:Y:S01]  /*7b80*/  IMAD.U32 R52, RZ, RZ, UR37 ;  /* 0x00000025ff347e24 */ /* 0x000fe2000f8e00ff */
[C---:B0-----:R-:W-:Y:S01]  /*7b90*/  LOP3.LUT R6, R10.reuse, 0x3000000, RZ, 0xfc, !PT ;  /* 0x030000000a067812 */ /* 0x041fe200078efcff */
[----:B------:R-:W-:Y:S01]  /*7ba0*/  IMAD.MOV.U32 R4, RZ, RZ, R3 ;  /* 0x000000ffff047224 */ /* 0x000fe200078e0003 */
[----:B------:R-:W-:Y:S01]  /*7bb0*/  LOP3.LUT R10, R10, 0x10000, RZ, 0xfc, !PT ;  /* 0x000100000a0a7812 */ /* 0x000fe200078efcff */
[----:B------:R-:W-:Y:S01]  /*7bc0*/  IMAD.MOV.U32 R5, RZ, RZ, 0x40000040 ;  /* 0x40000040ff057424 */ /* 0x000fe200078e00ff */
[----:B-1----:R-:W-:Y:S01]  /*7bd0*/  LOP3.LUT R8, R0, 0x10000, RZ, 0xfc, !PT ;  /* 0x0001000000087812 */ /* 0x002fe200078efcff */
[----:B------:R-:W-:Y:S01]  /*7be0*/  IMAD.MOV.U32 R7, RZ, RZ, 0x40000040 ;  /* 0x40000040ff077424 */ /* 0x000fe200078e00ff */
[----:B------:R-:W-:Y:S01]  /*7bf0*/  IADD3 R40, P3, R40, 0x80, RZ ;  /* 0x0000008028287810 */ /* 0x000fe20007f7e0ff */
[----:B------:R-:W-:Y:S01]  /*7c00*/  IMAD.MOV.U32 R9, RZ, RZ, 0x40000040 ;  /* 0x40000040ff097424 */ /* 0x000fe200078e00ff */
[----:B------:R-:W-:Y:S01]  /*7c10*/  IADD3 R45, P2, R45, 0x90, RZ ;  /* 0x000000902d2d7810 */ /* 0x000fe20007f5e0ff */
[----:B------:R-:W-:Y:S01]  /*7c20*/  IMAD.U32 R49, RZ, RZ, UR37 ;  /* 0x00000025ff317e24 */ /* 0x000fe2000f8e00ff */
[----:B------:R0:W-:Y:S01]  /*7c30*/  STL.128 [R1+0x80], R4 ;  /* 0x0000800401007387 */ /* 0x0001e20000100c00 */
[----:B------:R-:W-:Y:S01]  /*7c40*/  IMAD.X R47, RZ, RZ, UR36, P5 ;  /* 0x00000024ff2f7e24 */ /* 0x000fe2000a8e06ff */
[----:B------:R-:W-:Y:S01]  /*7c50*/  IADD3 R52, P1, R52, 0xf0, RZ ;  /* 0x000000f034347810 */ /* 0x000fe20007f3e0ff */
[----:B------:R-:W-:Y:S01]  /*7c60*/  IMAD.X R53, RZ, RZ, UR36, P4 ;  /* 0x00000024ff357e24 */ /* 0x000fe2000a0e06ff */
[----:B------:R1:W-:Y:S01]  /*7c70*/  STL.64 [R1+0x78], R8 ;  /* 0x0000780801007387 */ /* 0x0003e20000100a00 */
[----:B------:R-:W-:Y:S01]  /*7c80*/  IADD3 R49, P5, R49, 0xf8, RZ ;  /* 0x000000f831317810 */ /* 0x000fe20007fbe0ff */
[----:B------:R-:W-:-:S02]  /*7c90*/  IMAD.X R57, RZ, RZ, UR36, P3 ;  /* 0x00000024ff397e24 */ /* 0x000fc400098e06ff */
[----:B------:R-:W-:Y:S02]  /*7ca0*/  IMAD.X R43, RZ, RZ, UR36, P2 ;  /* 0x00000024ff2b7e24 */ /* 0x000fe400090e06ff */
[----:B------:R-:W-:Y:S02]  /*7cb0*/  IMAD.X R51, RZ, RZ, UR36, P1 ;  /* 0x00000024ff337e24 */ /* 0x000fe400088e06ff */
[----:B------:R-:W-:Y:S02]  /*7cc0*/  IMAD.X R50, RZ, RZ, UR36, P5 ;  /* 0x00000024ff327e24 */ /* 0x000fe4000a8e06ff */
[----:B0-----:R-:W-:Y:S02]  /*7cd0*/  IMAD.MOV.U32 R6, RZ, RZ, R10 ;  /* 0x000000ffff067224 */ /* 0x001fe400078e000a */
[----:B------:R-:W-:-:S05]  /*7ce0*/  IMAD.MOV.U32 R4, RZ, RZ, R11 ;  /* 0x000000ffff047224 */ /* 0x000fca00078e000b */
[----:B------:R1:W-:Y:S01]  /*7cf0*/  STL.128 [R1+0xf0], R4 ;  /* 0x0000f00401007387 */ /* 0x0003e20000100c00 */
[----:B------:R-:W-:Y:S05]  /*7d00*/  @!P0 BRA `(.L_x_3931) ;  /* 0x0000000000408947 */ /* 0x000fea0003800000 */
[----:B------:R-:W-:Y:S01]  /*7d10*/  MOV R14, 0x0 ;  /* 0x00000000000e7802 */ /* 0x000fe20000000f00 */
[----:B------:R-:W-:Y:S01]  /*7d20*/  ULDC.64 UR4, c[0x4][0x98] ;  /* 0x0100260000047ab9 */ /* 0x000fe20000000a00 */
[----:B------:R-:W-:Y:S01]  /*7d30*/  ULDC.64 UR6, c[0x4][0xa0] ;  /* 0x0100280000067ab9 */ /* 0x000fe20000000a00 */
[----:B-1----:R-:W-:Y:S02]  /*7d40*/  IMAD.U32 R4, RZ, RZ, UR4 ;  /* 0x00000004ff047e24 */ /* 0x002fe4000f8e00ff */
        /* <DEDUP_REMOVED lines=11> */
[----:B0-2--5:R-:W-:Y:S05]  /*7e00*/  CALL.ABS.NOINC R14 ;  /* 0x000000000e007343 */ /* 0x025fea0003c00000 */
.L_x_3931:
[----:B------:R-:W-:Y:S05]  /*7e10*/  BSYNC B6 ;  /* 0x0000000000067941 */ /* 0x000fea0003800000 */
.L_x_3930:
[----:B-1----:R-:W0:Y:S01]  /*7e20*/  LDC.64 R6, c[0x0][0xad8] ;  /* 0x0002b600ff067b82 */ /* 0x002e220000000a00 */
[----:B------:R-:W1:Y:S01]  /*7e30*/  S2R R20, SR_TID.X ;  /* 0x0000000000147919 */ /* 0x000e620000002100 */
[----:B------:R-:W-:Y:S01]  /*7e40*/  UIADD3 UR4, UP0, UR37, 0x100, URZ ;  /* 0x0000010025047890 */ /* 0x000fe2000ff1e03f */
[----:B------:R-:W-:Y:S01]  /*7e50*/  IMAD.MOV.U32 R4, RZ, RZ, RZ ;  /* 0x000000ffff047224 */ /* 0x000fe200078e00ff */
[----:B------:R-:W-:Y:S02]  /*7e60*/  STL.64 [R1+0x110], R24 ;  /* 0x0001101801007387 */ /* 0x000fe40000100a00 */
[----:B------:R-:W-:Y:S01]  /*7e70*/  UIADD3.X UR5, URZ, UR36, URZ, UP0, !UPT ;  /* 0x000000243f057290 */ /* 0x000fe200087fe43f */
[----:B------:R-:W-:Y:S01]  /*7e80*/  IMAD.U32 R39, RZ, RZ, UR37 ;  /* 0x00000025ff277e24 */ /* 0x000fe2000f8e00ff */
[----:B------:R-:W3:Y:S01]  /*7e90*/  LDC.64 R12, c[0x0][0xae0] ;  /* 0x0002b800ff0c7b82 */ /* 0x000ee20000000a00 */
[----:B------:R-:W-:Y:S01]  /*7ea0*/  IMAD.U32 R10, RZ, RZ, UR4 ;  /* 0x00000004ff0a7e24 */ /* 0x000fe2000f8e00ff */
[----:B------:R-:W-:Y:S01]  /*7eb0*/  STL.64 [R1+0x100], R204 ;  /* 0x000100cc01007387 */ /* 0x000fe20000100a00 */
[----:B------:R-:W-:Y:S01]  /*7ec0*/  ULDC UR4, c[0x0][0x3f4] ;  /* 0x0000fd0000047ab9 */ /* 0x000fe20000000800 */
[----:B------:R-:W-:Y:S01]  /*7ed0*/  IMAD.U32 R11, RZ, RZ, UR5 ;  /* 0x00000005ff0b7e24 */ /* 0x000fe2000f8e00ff */
[----:B------:R-:W-:Y:S01]  /*7ee0*/  ISETP.LT.AND P0, PT, RZ, UR4, PT ;  /* 0x00000004ff007c0c */ /* 0x000fe2000bf01270 */
[----:B------:R-:W-:Y:S01]  /*7ef0*/  STL.U8 [R1+0x118], RZ ;  /* 0x000118ff01007387 */ /* 0x000fe20000100000 */
[----:B------:R-:W-:Y:S01]  /*7f00*/  IADD3 R39, P4, R39, 0x108, RZ ;  /* 0x0000010827277810 */ /* 0x000fe20007f9e0ff */
[----:B------:R-:W4:Y:S02]  /*7f10*/  LDC.64 R8, c[0x0][0x448] ;  /* 0x00011200ff087b82 */ /* 0x000f240000000a00 */
[----:B------:R-:W-:Y:S02]  /*7f20*/  STL.64 [R1+0x108], R10 ;  /* 0x0001080a01007387 */ /* 0x000fe40000100a00 */
[----:B------:R-:W-:-:S02]  /*7f30*/  IMAD.X R56, RZ, RZ, UR36, P4 ;  /* 0x00000024ff387e24 */ /* 0x000fc4000a0e06ff */
[----:B------:R-:W-:Y:S02]  /*7f40*/  STL.U8 [R1+0x14c], RZ ;  /* 0x00014cff01007387 */ /* 0x000fe40000100000 */
[----:B------:R-:W2:Y:S01]  /*7f50*/  LDC R0, c[0x0][0x450] ;  /* 0x00011400ff007b82 */ /* 0x000ea20000000800 */
[----:B0-----:R-:W-:Y:S02]  /*7f60*/  IMAD.MOV.U32 R31, RZ, RZ, R6 ;  /* 0x000000ffff1f7224 */ /* 0x001fe400078e0006 */
[----:B------:R-:W-:-:S05]  /*7f70*/  IMAD.MOV.U32 R5, RZ, RZ, R7 ;  /* 0x000000ffff057224 */ /* 0x000fca00078e0007 */
[----:B------:R-:W0:Y:S01]  /*7f80*/  LDC R30, c[0x0][0xad4] ;  /* 0x0002b500ff1e7b82 */ /* 0x000e220000000800 */
[----:B---3--:R-:W-:Y:S02]  /*7f90*/  IMAD.MOV.U32 R6, RZ, RZ, R12 ;  /* 0x000000ffff067224 */ /* 0x008fe400078e000c */
[----:B------:R-:W-:Y:S02]  /*7fa0*/  IMAD.MOV.U32 R7, RZ, RZ, R13 ;  /* 0x000000ffff077224 */ /* 0x000fe400078e000d */
[----:B-1----:R-:W-:-:S03]  /*7fb0*/  VIADD R3, R20, 0xffffff80 ;  /* 0xffffff8014037836 */ /* 0x002fc60000000000 */
[----:B------:R-:W-:Y:S04]  /*7fc0*/  STL.128 [R1+0x130], R4 ;  /* 0x0001300401007387 */ /* 0x000fe80000100c00 */
[----:B----4-:R-:W-:Y:S04]  /*7fd0*/  STL.64 [R1+0x140], R8 ;  /* 0x0001400801007387 */ /* 0x010fe80000100a00 */
[----:B--2---:R-:W-:Y:S04]  /*7fe0*/  STL [R1+0x148], R0 ;  /* 0x0001480001007387 */ /* 0x004fe80000100800 */
[----:B------:R-:W-:Y:S04]  /*7ff0*/  STL [R1+0x49c], R3 ;  /* 0x00049c0301007387 */ /* 0x000fe80000100800 */
[----:B0-----:R-:W-:Y:S04]  /*8000*/  STL.128 [R1+0x120], R28 ;  /* 0x0001201c01007387 */ /* 0x001fe80000100c00 */
[----:B------:R0:W-:Y:S02]  /*8010*/  STL [R1+0x11c], R3 ;  /* 0x00011c0301007387 */ /* 0x0001e40000100800 */
[----:B0-----:R-:W-:-:S02]  /*8020*/  IMAD.U32 R3, RZ, RZ, UR37 ;  /* 0x00000025ff037e24 */ /* 0x001fc4000f8e00ff */
[----:B------:R-:W-:Y:S02]  /*8030*/  IMAD.U32 R29, RZ, RZ, UR37 ;  /* 0x00000025ff1d7e24 */ /* 0x000fe4000f8e00ff */
[----:B------:R-:W-:Y:S01]  /*8040*/  IMAD.U32 R31, RZ, RZ, UR37 ;  /* 0x00000025ff1f7e24 */ /* 0x000fe2000f8e00ff */
[----:B------:R-:W-:Y:S02]  /*8050*/  IADD3 R30, P1, R3, 0x14c, RZ ;  /* 0x0000014c031e7810 */ /* 0x000fe40007f3e0ff */
[----:B------:R-:W-:Y:S02]  /*8060*/  IADD3 R29, P2, R29, 0x11c, RZ ;  /* 0x0000011c1d1d7810 */ /* 0x000fe40007f5e0ff */
[----:B------:R-:W-:Y:S01]  /*8070*/  IADD3 R31, P3, R31, 0x118, RZ ;  /* 0x000001181f1f7810 */ /* 0x000fe20007f7e0ff */
[----:B------:R-:W-:Y:S02]  /*8080*/  IMAD.X R42, RZ, RZ, UR36, P1 ;  /* 0x00000024ff2a7e24 */ /* 0x000fe400088e06ff */
[----:B------:R-:W-:-:S02]  /*8090*/  IMAD.X R41, RZ, RZ, UR36, P2 ;  /* 0x00000024ff297e24 */ /* 0x000fc400090e06ff */
[----:B------:R-:W-:Y:S01]  /*80a0*/  IMAD.X R48, RZ, RZ, UR36, P3 ;  /* 0x00000024ff307e24 */ /* 0x000fe200098e06ff */
[----:B------:R-:W-:Y:S07]  /*80b0*/  @P0 BRA `(.L_x_3932) ;  /* 0x0000000000400947 */ /* 0x000fee0003800000 */
[----:B------:R-:W2:Y:S02]  /*80c0*/  LDL R3, [R1+0x1fc] ;  /* 0x0001fc0001037983 */ /* 0x000ea40000100800 */
[----:B--2---:R-:W-:-:S04]  /*80d0*/  LEA.HI R0, R3, R3, RZ, 0x1 ;  /* 0x0000000303007211 */ /* 0x004fc800078f08ff */
[----:B------:R-:W-:-:S05]  /*80e0*/  LOP3.LUT R0, R0, 0xfffffffe, RZ, 0xc0, !PT ;  /* 0xfffffffe00007812 */ /* 0x000fca00078ec0ff */
[----:B------:R-:W-:-:S05]  /*80f0*/  IMAD.IADD R0, R3, 0x1, -R0 ;  /* 0x0000000103007824 */ /* 0x000fca00078e0a00 */
[----:B------:R-:W-:-:S04]  /*8100*/  SHF.L.U32 R3, R0, 0x1f, RZ ;  /* 0x0000001f00037819 */ /* 0x000fc800000006ff */
[----:B------:R0:W1:Y:S03]  /*8110*/  SYNCS.PHASECHK.TRANS64.TRYWAIT P0, [R2+URZ+0x32400], R3 ;  /* 0x03240003020075a7 */ /* 0x000066000800017f */
[----:B-1----:R-:W-:Y:S05]  /*8120*/  @!P0 NANOSLEEP.SYNCS 0x989680 ;  /* 0x009896800000895d */ /* 0x002fea0003900000 */
[----:B------:R-:W1:Y:S01]  /*8130*/  @!P0 SYNCS.PHASECHK.TRANS64 P0, [R2+URZ+0x32400], R3 ;  /* 0x03240003020085a7 */ /* 0x000e62000800007f */
[----:B------:R-:W-:Y:S04]  /*8140*/  BSSY B0, `(.L_x_3933) ;  /* 0x0000006000007945 */ /* 0x000fe80003800000 */
[----:B-1----:R-:W-:Y:S05]  /*8150*/  @P0 BRA `(.L_x_3934) ;  /* 0x0000000000100947 */ /* 0x002fea0003800000 */
.L_x_3935:
[----:B-1----:R1:W2:Y:S02]  /*8160*/  SYNCS.PHASECHK.TRANS64.TRYWAIT P0, [R2+URZ+0x32400], R3 ;  /* 0x03240003020075a7 */ /* 0x0022a4000800017f */
[----:B--2---:R-:W-:Y:S05]  /*8170*/  @!P0 NANOSLEEP.SYNCS 0x989680 ;  /* 0x009896800000895d */ /* 0x004fea0003900000 */
[----:B------:R-:W2:Y:S02]  /*8180*/  @!P0 SYNCS.PHASECHK.TRANS64 P0, [R2+URZ+0x32400], R3 ;  /* 0x03240003020085a7 */ /* 0x000ea4000800007f */
[----:B--2---:R-:W-:Y:S05]  /*8190*/  @!P0 BRA `(.L_x_3935) ;  /* 0xfffffffc00f08947 */ /* 0x004fea000383ffff */
.L_x_3934:
[----:B------:R-:W-:Y:S05]  /*81a0*/  BSYNC B0 ;  /* 0x0000000000007941 */ /* 0x000fea0003800000 */
.L_x_3933:
[----:B------:R-:W-:Y:S05]  /*81b0*/  BRA `(.L_x_3936) ;  /* 0x0000002c00a07947 */ /* 0x000fea0003800000 */
.L_x_3932:
[----:B------:R-:W-:Y:S01]  /*81c0*/  LOP3.LUT P0, RZ, R26, 0x3ff, RZ, 0xc0, !PT ;  /* 0x000003ff1aff7812 */ /* 0x000fe2000780c0ff */
[----:B------:R-:W-:Y:S01]  /*81d0*/  ULDC.64 UR4, c[0x0][0x3f8] ;  /* 0x0000fe0000047ab9 */ /* 0x000fe20000000a00 */
[----:B-----5:R-:W-:Y:S01]  /*81e0*/  SHF.R.S32.HI R0, RZ, 0x1f, R44 ;  /* 0x0000001fff007819 */ /* 0x020fe2000001142c */
        /* <DEDUP_REMOVED lines=27> */
.L_x_3938:
[----:B------:R-:W-:Y:S05]  /*83a0*/  BSYNC B6 ;  /* 0x0000000000067941 */ /* 0x000fea0003800000 */
.L_x_3937:
[----:B------:R-:W2:Y:S01]  /*83b0*/  LDL R3, [R1+0x50] ;  /* 0x0000500001037983 */ /* 0x000ea20000100800 */
[----:B------:R-:W-:Y:S01]  /*83c0*/  ULDC.U8 UR4, c[0x0][0x410] ;  /* 0x0001040000047ab9 */ /* 0x000fe20000000000 */
[----:B------:R-:W-:Y:S01]  /*83d0*/  BSSY B0, `(.L_x_3939) ;  /* 0x00002be000007945 */ /* 0x000fe20003800000 */
[----:B------:R-:W-:Y:S01]  /*83e0*/  ISETP.NE.AND P0, PT, RZ, UR4, PT ;  /* 0x00000004ff007c0c */ /* 0x000fe2000bf05270 */
[----:B--2---:R-:W-:-:S12]  /*83f0*/  IMAD R0, R3, 0x80, R158 ;  /* 0x0000008003007824 */ /* 0x004fd800078e029e */
[----:B------:R-:W-:Y:S05]  /*8400*/  @!P0 BRA `(.L_x_3940) ;  /* 0x0000001400b08947 */ /* 0x000fea0003800000 */
[----:B------:R-:W2:Y:S01]  /*8410*/  LDL R20, [R1+0x4a0] ;  /* 0x0004a00001147983 */ /* 0x000ea20000100800 */
[----:B------:R-:W0:Y:S01]  /*8420*/  LDC R63, c[0x0][0x448] ;  /* 0x00011200ff3f7b82 */ /* 0x000e220000000800 */
[----:B------:R-:W-:Y:S01]  /*8430*/  ULDC.64 UR4, c[0x0][0x3f8] ;  /* 0x0000fe0000047ab9 */ /* 0x000fe20000000a00 */
[----:B------:R-:W-:Y:S01]  /*8440*/  ULDC.64 UR6, c[0x0][0x408] ;  /* 0x0001020000067ab9 */ /* 0x000fe20000000a00 */
[----:B------:R-:W-:Y:S02]  /*8450*/  IMAD.MOV.U32 R25, RZ, RZ, R55 ;  /* 0x000000ffff197224 */ /* 0x000fe400078e0037 */
[----:B------:R-:W-:Y:S01]  /*8460*/  IMAD.MOV.U32 R27, RZ, RZ, R59 ;  /* 0x000000ffff1b7224 */ /* 0x000fe200078e003b */
[----:B0-----:R-:W-:-:S13]  /*8470*/  ISETP.NE.AND P0, PT, R63, 0x1, PT ;  /* 0x000000013f00780c */ /* 0x001fda0003f05270 */
[----:B------:R-:W0:Y:S08]  /*8480*/  @P0 LDC R4, c[0x0][0x44c] ;  /* 0x00011300ff040b82 */ /* 0x000e300000000800 */
[----:B------:R-:W1:Y:S01]  /*8490*/  @P0 LDC R5, c[0x0][0x450] ;  /* 0x00011400ff050b82 */ /* 0x000e620000000800 */
[----:B--2---:R-:W-:-:S04]  /*84a0*/  IMAD R3, R20, 0x40, R0 ;  /* 0x0000004014037824 */ /* 0x004fc800078e0200 */
[----:B0-----:R-:W-:-:S05]  /*84b0*/  @P0 IMAD.HI.U32 R4, R3, R4, RZ ;  /* 0x0000000403040227 */ /* 0x001fca00078e00ff */
[----:B-1----:R-:W-:-:S04]  /*84c0*/  @P0 SHF.R.U32.HI R3, RZ, R5, R4 ;  /* 0x00000005ff030219 */ /* 0x002fc80000011604 */
        /* <DEDUP_REMOVED lines=17> */
[----:B------:R0:W1:Y:S04]  /*85e0*/  SHFL.IDX PT, R3, R44, RZ, 0x1c1f ;  /* 0x001c1fff2c037589 */ /* 0x00006800000e0000 */
[----:B------:R0:W2:Y:S04]  /*85f0*/  SHFL.IDX PT, R6, R10, RZ, 0x1c1f ;  /* 0x001c1fff0a067589 */ /* 0x0000a800000e0000 */
[----:B------:R0:W3:Y:S04]  /*8600*/  SHFL.IDX PT, R7, R61, RZ, 0x1c1f ;  /* 0x001c1fff3d077589 */ /* 0x0000e800000e0000 */
[----:B------:R0:W4:Y:S02]  /*8610*/  SHFL.IDX PT, R8, R60, RZ, 0x1c1f ;  /* 0x001c1fff3c087589 */ /* 0x00012400000e0000 */
.L_x_4268:
        /* <DEDUP_REMOVED lines=8> */
[----:B------:R-:W3:Y:S01]  /*86a0*/  LDL R11, [R1+0x4a4] ;  /* 0x0004a400010b7983 */ /* 0x000ee20000100800 */
[----:B------:R-:W-:Y:S01]  /*86b0*/  ULDC UR4, c[0x0][0x3f4] ;  /* 0x0000fd0000047ab9 */ /* 0x000fe20000000800 */
[----:B--2---:R-:W-:Y:S01]  /*86c0*/  IMAD.MOV.U32 R4, RZ, RZ, R6 ;  /* 0x000000ffff047224 */ /* 0x004fe200078e0006 */
[----:B------:R-:W-:Y:S01]  /*86d0*/  ISETP.GE.AND P2, PT, R154, UR4, PT ;  /* 0x000000049a007c0c */ /* 0x000fe2000bf46270 */
[----:B-1----:R-:W-:Y:S01]  /*86e0*/  IMAD.MOV.U32 R5, RZ, RZ, R3 ;  /* 0x000000ffff057224 */ /* 0x002fe200078e0003 */
[----:B------:R-:W-:Y:S02]  /*86f0*/  ISETP.GE.AND P3, PT, R164, UR4, PT ;  /* 0x00000004a4007c0c */ /* 0x000fe4000bf66270 */
[----:B------:R-:W-:-:S09]  /*8700*/  CS2R R54, SRZ ;  /* 0x0000000000367805 */ /* 0x000fd2000001ff00 */
[----:B------:R-:W-:-:S04]  /*8710*/  @!P2 IMAD.WIDE R4, R154, 0x2, R4 ;  /* 0x000000029a04a825 */ /* 0x000fc800078e0204 */
[----:B------:R-:W-:Y:S01]  /*8720*/  @!P3 IMAD.SHL.U32 R9, R164, 0x2, RZ ;  /* 0x00000002a409b824 */ /* 0x000fe200078e00ff */
[----:B------:R1:W5:Y:S01]  /*8730*/  @!P2 LD.E.64 R54, desc[UR44][R4.64] ;  /* 0x0000002c0436a980 */ /* 0x000362000c101b00 */
[----:B------:R-:W-:Y:S02]  /*8740*/  CS2R R58, SRZ ;  /* 0x00000000003a7805 */ /* 0x000fe4000001ff00 */
[----:B------:R-:W-:Y:S02]  /*8750*/  CS2R R26, SRZ ;  /* 0x00000000001a7805 */ /* 0x000fe4000001ff00 */
[----:B------:R-:W-:Y:S02]  /*8760*/  CS2R R24, SRZ ;  /* 0x0000000000187805 */ /* 0x000fe4000001ff00 */
[-C--:B-1----:R-:W-:Y:S02]  /*8770*/  @!P3 IADD3 R4, P0, R6, R9.reuse, RZ ;  /* 0x000000090604b210 */ /* 0x082fe40007f1e0ff */
[----:B----4-:R-:W-:Y:S01]  /*8780*/  @!P3 IADD3 R6, P1, R8, R9, RZ ;  /* 0x000000090806b210 */ /* 0x010fe20007f3e0ff */
[----:B---3--:R-:W-:-:S02]  /*8790*/  IMAD.MOV.U32 R9, RZ, RZ, R7 ;  /* 0x000000ffff097224 */ /* 0x008fc400078e0007 */
[----:B------:R-:W-:-:S05]  /*87a0*/  @!P2 IMAD.WIDE R8, R154, 0x2, R8 ;  /* 0x000000029a08a825 */ /* 0x000fca00078e0208 */
[----:B------:R1:W5:Y:S01]  /*87b0*/  @!P2 LD.E.64 R58, desc[UR44][R8.64] ;  /* 0x0000002c083aa980 */ /* 0x000362000c101b00 */
[----:B------:R-:W-:-:S05]  /*87c0*/  @!P3 SHF.L.U64.HI R12, R164, 0x1, R11 ;  /* 0x00000001a40cb819 */ /* 0x000fca000001020b */
[--C-:B------:R-:W-:Y:S02]  /*87d0*/  @!P3 IMAD.X R5, R3, 0x1, R12.reuse, P0 ;  /* 0x000000010305b824 */ /* 0x100fe400000e060c */
[----:B------:R-:W-:-:S03]  /*87e0*/  @!P3 IMAD.X R7, R7, 0x1, R12, P1 ;  /* 0x000000010707b824 */ /* 0x000fc600008e060c */
[----:B------:R1:W5:Y:S04]  /*87f0*/  @!P3 LD.E.64 R26, desc[UR44][R4.64] ;  /* 0x0000002c041ab980 */ /* 0x000368000c101b00 */
[----:B------:R1:W5:Y:S02]  /*8800*/  @!P3 LD.E.64 R24, desc[UR44][R6.64] ;  /* 0x0000002c0618b980 */ /* 0x000364000c101b00 */
.L_x_3943:
[----:B------:R-:W-:Y:S05]  /*8810*/  BSYNC B1 ;  /* 0x0000000000017941 */ /* 0x000fea0003800000 */
.L_x_3942:
[----:B-1---5:R-:W-:Y:S01]  /*8820*/  IMAD.MOV.U32 R3, RZ, RZ, R26 ;  /* 0x000000ffff037224 */ /* 0x022fe200078e001a */
[----:B------:R-:W-:Y:S01]  /*8830*/  UMOV UR4, 0xffffffff ;  /* 0xffffffff00047882 */ /* 0x000fe20000000000 */
[----:B------:R-:W-:Y:S01]  /*8840*/  IMAD.MOV.U32 R4, RZ, RZ, R27 ;  /* 0x000000ffff047224 */ /* 0x000fe200078e001b */
[----:B------:R-:W-:Y:S01]  /*8850*/  CS2R R20, SRZ ;  /* 0x0000000000147805 */ /* 0x000fe2000001ff00 */
[----:B------:R-:W-:Y:S02]  /*8860*/  IMAD.MOV.U32 R5, RZ, RZ, R54 ;  /* 0x000000ffff057224 */ /* 0x000fe400078e0036 */
[----:B--2---:R-:W-:Y:S01]  /*8870*/  IMAD.MOV.U32 R6, RZ, RZ, R55 ;  /* 0x000000ffff067224 */ /* 0x004fe200078e0037 */
        /* <DEDUP_REMOVED lines=11> */
[----:B------:R-:W-:Y:S06]  /*8930*/  BRA.DIV UR4, `(.L_x_3944) ;  /* 0x0000031e04547947 */ /* 0x000fec000b800000 */
[----:B------:R1:W2:Y:S04]  /*8940*/  SHFL.IDX PT, R3, R44, 0x1, 0x1c1f ;  /* 0x003c1f002c037f89 */ /* 0x0002a800000e0000 */
[----:B------:R1:W0:Y:S04]  /*8950*/  SHFL.IDX PT, R6, R10, 0x1, 0x1c1f ;  /* 0x003c1f000a067f89 */ /* 0x00022800000e0000 */
[----:B---3--:R1:W3:Y:S04]  /*8960*/  SHFL.IDX PT, R7, R61, 0x1, 0x1c1f ;  /* 0x003c1f003d077f89 */ /* 0x0082e800000e0000 */
[----:B------:R1:W0:Y:S02]  /*8970*/  SHFL.IDX PT, R14, R60, 0x1, 0x1c1f ;  /* 0x003c1f003c0e7f89 */ /* 0x00022400000e0000 */
.L_x_4274:
[----:B------:R-:W5:Y:S01]  /*8980*/  LDL R5, [R1+0x1fc] ;  /* 0x0001fc0001057983 */ /* 0x000f620000100800 */
[----:B------:R-:W-:Y:S01]  /*8990*/  VIADD R0, R0, 0x40 ;  /* 0x0000004000007836 */ /* 0x000fe20000000000 */
[----:B------:R-:W-:Y:S01]  /*89a0*/  BSSY B1, `(.L_x_3945) ;  /* 0x0000022000017945 */ /* 0x000fe20003800000 */
[----:B01----:R-:W-:Y:S02]  /*89b0*/  CS2R R10, SRZ ;  /* 0x00000000000a7805 */ /* 0x003fe4000001ff00 */
[----:B----4-:R-:W-:Y:S02]  /*89c0*/  CS2R R8, SRZ ;  /* 0x0000000000087805 */ /* 0x010fe4000001ff00 */
[----:B------:R-:W-:Y:S02]  /*89d0*/  CS2R R12, SRZ ;  /* 0x00000000000c7805 */ /* 0x000fe4000001ff00 */
[----:B------:R-:W-:Y:S02]  /*89e0*/  ISETP.GE.AND P0, PT, R0, R63, PT ;  /* 0x0000003f0000720c */ /* 0x000fe40003f06270 */
[----:B-----5:R-:W-:-:S04]  /*89f0*/  LEA.HI R4, R5, R5, RZ, 0x1 ;  /* 0x0000000505047211 */ /* 0x020fc800078f08ff */
[----:B------:R-:W-:-:S05]  /*8a00*/  LOP3.LUT R4, R4, 0xfffffffe, RZ, 0xc0, !PT ;  /* 0xfffffffe04047812 */ /* 0x000fca00078ec0ff */
[----:B------:R-:W-:-:S05]  /*8a10*/  IMAD.IADD R4, R5, 0x1, -R4 ;  /* 0x0000000105047824 */ /* 0x000fca00078e0a04 */
[----:B------:R-:W-:Y:S01]  /*8a20*/  SHF.L.U32 R61, R4, 0x1f, RZ ;  /* 0x0000001f043d7819 */ /* 0x000fe200000006ff */
[----:B------:R-:W-:Y:S06]  /*8a30*/  @P0 BRA `(.L_x_3946) ;  /* 0x0000000000600947 */ /* 0x000fec0003800000 */
[----:B------:R-:W4:Y:S01]  /*8a40*/  LDL R15, [R1+0x4a4] ;  /* 0x0004a400010f7983 */ /* 0x000f220000100800 */
[----:B------:R-:W-:Y:S01]  /*8a50*/  ULDC UR4, c[0x0][0x3f4] ;  /* 0x0000fd0000047ab9 */ /* 0x000fe20000000800 */
[----:B------:R-:W-:Y:S01]  /*8a60*/  IMAD.MOV.U32 R4, RZ, RZ, R6 ;  /* 0x000000ffff047224 */ /* 0x000fe200078e0006 */
[----:B------:R-:W-:Y:S01]  /*8a70*/  ISETP.GE.AND P2, PT, R154, UR4, PT ;  /* 0x000000049a007c0c */ /* 0x000fe2000bf46270 */
[----:B--2---:R-:W-:Y:S01]  /*8a80*/  IMAD.MOV.U32 R5, RZ, RZ, R3 ;  /* 0x000000ffff057224 */ /* 0x004fe200078e0003 */
[----:B------:R-:W-:Y:S02]  /*8a90*/  ISETP.GE.AND P3, PT, R164, UR4, PT ;  /* 0x00000004a4007c0c */ /* 0x000fe4000bf66270 */
[----:B------:R-:W-:Y:S01]  /*8aa0*/  CS2R R10, SRZ ;  /* 0x00000000000a7805 */ /* 0x000fe2000001ff00 */
[----:B------:R-:W-:-:S08]  /*8ab0*/  IMAD.MOV.U32 R8, RZ, RZ, R14 ;  /* 0x000000ffff087224 */ /* 0x000fd000078e000e */
[----:B------:R-:W-:-:S04]  /*8ac0*/  @!P2 IMAD.WIDE R4, R154, 0x2, R4 ;  /* 0x000000029a04a825 */ /* 0x000fc800078e0204 */
[----:B------:R-:W-:Y:S01]  /*8ad0*/  @!P3 IMAD.SHL.U32 R9, R164, 0x2, RZ ;  /* 0x00000002a409b824 */ /* 0x000fe200078e00ff */
[----:B------:R0:W5:Y:S01]  /*8ae0*/  @!P2 LD.E.64 R10, desc[UR44][R4.64] ;  /* 0x0000002c040aa980 */ /* 0x000162000c101b00 */
[----:B------:R-:W-:Y:S02]  /*8af0*/  CS2R R12, SRZ ;  /* 0x00000000000c7805 */ /* 0x000fe4000001ff00 */
[----:B------:R-:W-:Y:S02]  /*8b00*/  CS2R R20, SRZ ;  /* 0x0000000000147805 */ /* 0x000fe4000001ff00 */
[-C--:B0-----:R-:W-:Y:S02]  /*8b10*/  @!P3 IADD3 R4, P0, R6, R9.reuse, RZ ;  /* 0x000000090604b210 */ /* 0x081fe40007f1e0ff */
[----:B------:R-:W-:Y:S01]  /*8b20*/  @!P3 IADD3 R6, P1, R14, R9, RZ ;  /* 0x000000090e06b210 */ /* 0x000fe20007f3e0ff */
[----:B---3--:R-:W-:Y:S01]  /*8b30*/  IMAD.MOV.U32 R9, RZ, RZ, R7 ;  /* 0x000000ffff097224 */ /* 0x008fe200078e0007 */
[----:B----4-:R-:W-:Y:S01]  /*8b40*/  @!P3 SHF.L.U64.HI R0, R164, 0x1, R15 ;  /* 0x00000001a400b819 */ /* 0x010fe2000001020f */
[----:B------:R-:W-:Y:S01]  /*8b50*/  @!P2 IMAD.WIDE R14, R154, 0x2, R8 ;  /* 0x000000029a0ea825 */ /* 0x000fe200078e0208 */
[----:B------:R-:W-:-:S03]  /*8b60*/  CS2R R8, SRZ ;  /* 0x0000000000087805 */ /* 0x000fc6000001ff00 */
[--C-:B------:R-:W-:Y:S01]  /*8b70*/  @!P3 IMAD.X R5, R3, 0x1, R0.reuse, P0 ;  /* 0x000000010305b824 */ /* 0x100fe200000e0600 */
[----:B------:R0:W5:Y:S01]  /*8b80*/  @!P2 LD.E.64 R12, desc[UR44][R14.64] ;  /* 0x0000002c0e0ca980 */ /* 0x000162000c101b00 */
[----:B------:R-:W-:-:S03]  /*8b90*/  @!P3 IMAD.X R7, R7, 0x1, R0, P1 ;  /* 0x000000010707b824 */ /* 0x000fc600008e0600 */
[----:B------:R0:W5:Y:S04]  /*8ba0*/  @!P3 LD.E.64 R20, desc[UR44][R4.64] ;  /* 0x0000002c0414b980 */ /* 0x000168000c101b00 */
[----:B------:R0:W5:Y:S02]  /*8bb0*/  @!P3 LD.E.64 R8, desc[UR44][R6.64] ;  /* 0x0000002c0608b980 */ /* 0x000164000c101b00 */
.L_x_3946:
[----:B------:R-:W-:Y:S05]  /*8bc0*/  BSYNC B1 ;  /* 0x0000000000017941 */ /* 0x000fea0003800000 */
.L_x_3945:
[----:B------:R-:W1:Y:S01]  /*8bd0*/  SYNCS.PHASECHK.TRANS64.TRYWAIT P0, [R2+URZ+0x32400], R61 ;  /* 0x0324003d020075a7 */ /* 0x000e62000800017f */
[----:B------:R-:W-:Y:S04]  /*8be0*/  BSSY B1, `(.L_x_3947) ;  /* 0x0000002000017945 */ /* 0x000fe80003800000 */
[----:B-1----:R-:W-:Y:S05]  /*8bf0*/  @!P0 BRA `(.L_x_3948) ;  /* 0x0000031c00148947 */ /* 0x002fea0003800000 */
.L_x_4275:
[----:B------:R-:W-:Y:S05]  /*8c00*/  BSYNC B1 ;  /* 0x0000000000017941 */ /* 0x000fea0003800000 */
.L_x_3947:
[----:B0--3--:R-:W3:Y:S04]  /*8c10*/  LDL R7, [R1+0x494] ;  /* 0x0004940001077983 */ /* 0x009ee80000100800 */
[----:B------:R-:W4:Y:S01]  /*8c20*/  LDL R28, [R1+0x50] ;  /* 0x00005000011c7983 */ /* 0x000f220000100800 */
[----:B-----5:R-:W-:Y:S01]  /*8c30*/  IMAD.MOV.U32 R4, RZ, RZ, R20 ;  /* 0x000000ffff047224 */ /* 0x020fe200078e0014 */
[----:B------:R-:W-:Y:S01]  /*8c40*/  BSSY B1, `(.L_x_3949) ;  /* 0x0000082000017945 */ /* 0x000fe20003800000 */
[----:B------:R-:W-:Y:S02]  /*8c50*/  IMAD.MOV.U32 R5, RZ, RZ, R21 ;  /* 0x000000ffff057224 */ /* 0x000fe400078e0015 */
[----:B------:R-:W-:-:S03]  /*8c60*/  IMAD.MOV.U32 R6, RZ, RZ, R10 ;  /* 0x000000ffff067224 */ /* 0x000fc600078e000a */
[----:B------:R-:W-:Y:S01]  /*8c70*/  PRMT R14, R5, 0x7610, R14 ;  /* 0x00007610050e7816 */ /* 0x000fe2000000000e */
[----:B------:R-:W-:Y:S01]  /*8c80*/  IMAD.MOV.U32 R5, RZ, RZ, R8 ;  /* 0x000000ffff057224 */ /* 0x000fe200078e0008 */
[----:B-1----:R-:W-:Y:S01]  /*8c90*/  PRMT R61, R6, 0x7610, R61 ;  /* 0x00007610063d7816 */ /* 0x002fe2000000003d */
[----:B------:R-:W-:-:S03]  /*8ca0*/  IMAD.MOV.U32 R6, RZ, RZ, R13 ;  /* 0x000000ffff067224 */ /* 0x000fc600078e000d */
[----:B------:R-:W-:Y:S01]  /*8cb0*/  PRMT R44, R5, 0x7610, R44 ;  /* 0x00007610052c7816 */ /* 0x000fe2000000002c */
[----:B------:R-:W-:-:S05]  /*8cc0*/  IMAD.MOV.U32 R5, RZ, RZ, R12 ;  /* 0x000000ffff057224 */ /* 0x000fca00078e000c */
[----:B------:R-:W-:Y:S01]  /*8cd0*/  PRMT R78, R5, 0x7610, R78 ;  /* 0x00007610054e7816 */ /* 0x000fe2000000004e */
[C---:B---3--:R-:W-:Y:S01]  /*8ce0*/  IMAD.SHL.U32 R0, R7.reuse, 0x40, RZ ;  /* 0x0000004007007824 */ /* 0x048fe200078e00ff */
[----:B------:R-:W-:Y:S01]  /*8cf0*/  LOP3.LUT P1, RZ, R7, 0x4, RZ, 0xc0, !PT ;  /* 0x0000000407ff7812 */ /* 0x000fe2000782c0ff */
[----:B----4-:R-:W-:-:S03]  /*8d00*/  IMAD R28, R28, -0x80, R63 ;  /* 0xffffff801c1c7824 */ /* 0x010fc600078e023f */
[----:B--2---:R-:W-:-:S04]  /*8d10*/  LOP3.LUT R3, R0, 0x1c0, RZ, 0xc0, !PT ;  /* 0x000001c000037812 */ /* 0x004fc800078ec0ff */
[----:B------:R-:W-:Y:S02]  /*8d20*/  LOP3.LUT R0, R3, 0x18, R22, 0xf8, !PT ;  /* 0x0000001803007812 */ /* 0x000fe400078ef816 */
[----:B------:R-:W-:Y:S02]  /*8d30*/  SHF.R.U32.HI R3, RZ, 0x3, R3 ;  /* 0x00000003ff037819 */ /* 0x000fe40000011603 */
[----:B------:R-:W-:Y:S02]  /*8d40*/  VIMNMX R28, R28, 0x80, PT ;  /* 0x000000801c1c7848 */ /* 0x000fe40003fe0100 */
[----:B------:R-:W-:Y:S02]  /*8d50*/  LOP3.LUT R0, R0, R3, RZ, 0x3c, !PT ;  /* 0x0000000300007212 */ /* 0x000fe400078e3cff */
[----:B------:R-:W-:Y:S02]  /*8d60*/  ISETP.GE.AND P0, PT, R158, R28, PT ;  /* 0x0000001c9e00720c */ /* 0x000fe40003f06270 */
[----:B------:R-:W-:Y:S01]  /*8d70*/  PRMT R3, R4, 0x7610, R3 ;  /* 0x0000761004037816 */ /* 0x000fe20000000003 */
[----:B------:R-:W-:-:S02]  /*8d80*/  IMAD R15, R203, 0x200, R0 ;  /* 0x00000200cb0f7824 */ /* 0x000fc400078e0200 */
[----:B------:R-:W-:Y:S01]  /*8d90*/  IMAD.MOV.U32 R4, RZ, RZ, R11 ;  /* 0x000000ffff047224 */ /* 0x000fe200078e000b */
[----:B------:R-:W-:Y:S01]  /*8da0*/  PRMT R3, R3, 0x5410, R6 ;  /* 0x0000541003037816 */ /* 0x000fe20000000006 */
[----:B------:R-:W-:-:S03]  /*8db0*/  IMAD R15, R15, 0x2, R2 ;  /* 0x000000020f0f7824 */ /* 0x000fc600078e0202 */
[----:B------:R-:W-:Y:S01]  /*8dc0*/  PRMT R63, R4, 0x7610, R63 ;  /* 0x00007610043f7816 */ /* 0x000fe2000000003f */
[----:B------:R-:W-:Y:S02]  /*8dd0*/  IMAD.MOV.U32 R4, RZ, RZ, R9 ;  /* 0x000000ffff047224 */ /* 0x000fe400078e0009 */
[C---:B------:R-:W-:Y:S02]  /*8de0*/  VIADD R7, R15.reuse, 0x18400 ;  /* 0x000184000f077836 */ /* 0x040fe40000000000 */
[----:B------:R-:W-:Y:S01]  /*8df0*/  VIADD R0, R15, 0x18440 ;  /* 0x000184400f007836 */ /* 0x000fe20000000000 */
[----:B------:R-:W-:Y:S01]  /*8e00*/  PRMT R60, R4, 0x7610, R60 ;  /* 0x00007610043c7816 */ /* 0x000fe2000000003c */
[----:B------:R-:W-:Y:S01]  /*8e10*/  @P1 VIADD R0, R7, 0xffffffc0 ;  /* 0xffffffc007001836 */ /* 0x000fe20000000000 */
[----:B------:R-:W-:Y:S06]  /*8e20*/  @P0 BRA `(.L_x_3950) ;  /* 0x00000004008c0947 */ /* 0x000fec0003800000 */
[----:B------:R-:W0:Y:S01]  /*8e30*/  LDC R5, c[0x0][0x3f4] ;  /* 0x0000fd00ff057b82 */ /* 0x000e220000000800 */
[----:B------:R-:W-:Y:S01]  /*8e40*/  BSSY B2, `(.L_x_3951) ;  /* 0x0000032000027945 */ /* 0x000fe20003800000 */
[-C--:B0-----:R-:W-:Y:S02]  /*8e50*/  ISETP.GE.AND P0, PT, R154, R5.reuse, PT ;  /* 0x000000059a00720c */ /* 0x081fe40003f06270 */
[----:B------:R-:W-:-:S11]  /*8e60*/  ISETP.GE.AND P1, PT, R164, R5, PT ;  /* 0x00000005a400720c */ /* 0x000fd60003f26270 */
[----:B------:R-:W-:Y:S05]  /*8e70*/  @P0 BRA `(.L_x_3952) ;  /* 0x0000000000b80947 */ /* 0x000fea0003800000 */
[----:B------:R-:W0:Y:S01]  /*8e80*/  LDS.128 R4, [R15+0x18400] ;  /* 0x018400000f047984 */ /* 0x000e220000000c00 */
[----:B------:R-:W-:Y:S02]  /*8e90*/  SHF.R.U32.HI R71, RZ, 0x10, R59 ;  /* 0x00000010ff477819 */ /* 0x000fe4000001163b */
[----:B------:R-:W-:Y:S02]  /*8ea0*/  SHF.R.U32.HI R68, RZ, 0x10, R55 ;  /* 0x00000010ff447819 */ /* 0x000fe40000011637 */
[----:B------:R-:W-:Y:S02]  /*8eb0*/  PRMT R71, R74, 0x5410, R71 ;  /* 0x000054104a477816 */ /* 0x000fe40000000047 */
[----:B------:R-:W-:Y:S02]  /*8ec0*/  SHF.R.U64 R67, R54, 0x10, R55 ;  /* 0x0000001036437819 */ /* 0x000fe40000001237 */
[----:B------:R-:W-:Y:S01]  /*8ed0*/  PRMT R68, R62, 0x5432, R68 ;  /* 0x000054323e447816 */ /* 0x000fe20000000044 */
[----:B------:R-:W-:Y:S01]  /*8ee0*/  IMAD.U32 R74, R71, 0x10000, RZ ;  /* 0x00010000474a7824 */ /* 0x000fe200078e00ff */
[----:B------:R-:W-:-:S02]  /*8ef0*/  SHF.R.U64 R70, R58, 0x10, R59 ;  /* 0x000000103a467819 */ /* 0x000fc4000000123b */
[----:B------:R-:W-:Y:S01]  /*8f00*/  PRMT R67, R69, 0x5410, R67 ;  /* 0x0000541045437816 */ /* 0x000fe20000000043 */
[C---:B------:R-:W-:Y:S01]  /*8f10*/  IMAD.U32 R69, R68.reuse, 0x10000, RZ ;  /* 0x0001000044457824 */ /* 0x040fe200078e00ff */
[----:B------:R-:W-:Y:S02]  /*8f20*/  LOP3.LUT R71, R71, 0xffff0000, RZ, 0xc0, !PT ;  /* 0xffff000047477812 */ /* 0x000fe400078ec0ff */
[----:B------:R-:W-:Y:S02]  /*8f30*/  LOP3.LUT R68, R68, 0xffff0000, RZ, 0xc0, !PT ;  /* 0xffff000044447812 */ /* 0x000fe400078ec0ff */
[----:B------:R-:W-:Y:S02]  /*8f40*/  PRMT R70, R64, 0x5432, R70 ;  /* 0x0000543240467816 */ /* 0x000fe40000000046 */
[C---:B0-----:R-:W-:Y:S01]  /*8f50*/  LOP3.LUT R55, R6.reuse, 0xffff0000, RZ, 0xc0, !PT ;  /* 0xffff000006377812 */ /* 0x041fe200078ec0ff */
[----:B------:R-:W-:Y:S01]  /*8f60*/  IMAD.U32 R54, R6, 0x10000, RZ ;  /* 0x0001000006367824 */ /* 0x000fe200078e00ff */
[C---:B------:R-:W-:Y:S01]  /*8f70*/  LOP3.LUT R59, R7.reuse, 0xffff0000, RZ, 0xc0, !PT ;  /* 0xffff0000073b7812 */ /* 0x040fe200078ec0ff */
[----:B------:R-:W-:-:S02]  /*8f80*/  IMAD.U32 R58, R7, 0x10000, RZ ;  /* 0x00010000073a7824 */ /* 0x000fc400078e00ff */
[C---:B------:R-:W-:Y:S01]  /*8f90*/  FMUL.FTZ R75, R55.reuse, R74 ;  /* 0x0000004a374b7220 */ /* 0x040fe20000410000 */
[----:B------:R-:W-:Y:S01]  /*8fa0*/  FMUL.FTZ R55, R55, R69 ;  /* 0x0000004537377220 */ /* 0x000fe20000410000 */
[C---:B------:R-:W-:Y:S01]  /*8fb0*/  FMUL.FTZ R77, R59.reuse, R71 ;  /* 0x000000473b4d7220 */ /* 0x040fe20000410000 */
[----:B------:R-:W-:Y:S02]  /*8fc0*/  IMAD.U32 R6, R4, 0x10000, RZ ;  /* 0x0001000004067824 */ /* 0x000fe400078e00ff */
[C---:B------:R-:W-:Y:S01]  /*8fd0*/  FFMA.FTZ R75, R54.reuse, R69, -R75 ;  /* 0x00000045364b7223 */ /* 0x040fe2000001084b */
[----:B------:R-:W-:Y:S01]  /*8fe0*/  FMUL.FTZ R69, R59, R68 ;  /* 0x000000443b457220 */ /* 0x000fe20000410000 */
[----:B------:R-:W-:Y:S02]  /*8ff0*/  IMAD.U32 R7, R5, 0x10000, RZ ;  /* 0x0001000005077824 */ /* 0x000fe400078e00ff */
[----:B------:R-:W-:Y:S01]  /*9000*/  FFMA.FTZ R74, R54, R74, R55 ;  /* 0x0000004a364a7223 */ /* 0x000fe20000010037 */
[----:B------:R-:W-:Y:S01]  /*9010*/  IMAD.U32 R59, R70, 0x10000, RZ ;  /* 0x00010000463b7824 */ /* 0x000fe200078e00ff */
[----:B------:R-:W-:Y:S01]  /*9020*/  LOP3.LUT R4, R4, 0xffff0000, RZ, 0xc0, !PT ;  /* 0xffff000004047812 */ /* 0x000fe200078ec0ff */
[----:B------:R-:W-:Y:S01]  /*9030*/  IMAD.U32 R55, R67, 0x10000, RZ ;  /* 0x0001000043377824 */ /* 0x000fe200078e00ff */
[----:B------:R-:W-:Y:S01]  /*9040*/  LOP3.LUT R5, R5, 0xffff0000, RZ, 0xc0, !PT ;  /* 0xffff000005057812 */ /* 0x000fe200078ec0ff */
[----:B------:R-:W-:Y:S01]  /*9050*/  FFMA.FTZ R77, R58, R68, -R77 ;  /* 0x000000443a4d7223 */ /* 0x000fe2000001084d */
[----:B------:R-:W-:Y:S01]  /*9060*/  LOP3.LUT R70, R70, 0xffff0000, RZ, 0xc0, !PT ;  /* 0xffff000046467812 */ /* 0x000fe200078ec0ff */
[----:B------:R-:W-:Y:S01]  /*9070*/  FFMA.FTZ R76, R58, R71, R69 ;  /* 0x000000473a4c7223 */ /* 0x000fe20000010045 */
[----:B------:R-:W-:Y:S01]  /*9080*/  LOP3.LUT R54, R67, 0xffff0000, RZ, 0xc0, !PT ;  /* 0xffff000043367812 */ /* 0x000fe200078ec0ff */
[C---:B------:R-:W-:Y:S01]  /*9090*/  FMUL.FTZ R67, R4.reuse, R59 ;  /* 0x0000003b04437220 */ /* 0x040fe20000410000 */
[----:B------:R-:W-:Y:S01]  /*90a0*/  FMUL.FTZ R58, R4, R55 ;  /* 0x00000037043a7220 */ /* 0x000fe20000410000 */
[----:B------:R-:W-:-:S02]  /*90b0*/  FMUL.FTZ R68, R5, R70 ;  /* 0x0000004605447220 */ /* 0x000fc40000410000 */
[-C--:B------:R-:W-:Y:S01]  /*90c0*/  FMUL.FTZ R69, R5, R54.reuse ;  /* 0x0000003605457220 */ /* 0x080fe20000410000 */
[C---:B------:R-:W-:Y:S01]  /*90d0*/  FFMA.FTZ R4, R6.reuse, R55, -R67 ;  /* 0x0000003706047223 */ /* 0x040fe20000010843 */
[----:B------:R-:W-:Y:S01]  /*90e0*/  FFMA.FTZ R59, R6, R59, R58 ;  /* 0x0000003b063b7223 */ /* 0x000fe2000001003a */
[C---:B------:R-:W-:Y:S01]  /*90f0*/  FFMA.FTZ R5, R7.reuse, R54, -R68 ;  /* 0x0000003607057223 */ /* 0x040fe20000010844 */
[----:B------:R-:W-:Y:S01]  /*9100*/  FFMA.FTZ R70, R7, R70, R69 ;  /* 0x0000004607467223 */ /* 0x000fe20000010045 */
[----:B------:R-:W-:Y:S02]  /*9110*/  F2FP.BF16.F32.PACK_AB R6, R74, R75 ;  /* 0x0000004b4a06723e */ /* 0x000fe400000010ff */
[----:B------:R-:W-:Y:S02]  /*9120*/  F2FP.BF16.F32.PACK_AB R7, R76, R77 ;  /* 0x0000004d4c07723e */ /* 0x000fe400000010ff */
[----:B------:R-:W-:Y:S02]  /*9130*/  F2FP.BF16.F32.PACK_AB R4, R59, R4 ;  /* 0x000000043b04723e */ /* 0x000fe400000010ff */
[----:B------:R-:W-:-:S05]  /*9140*/  F2FP.BF16.F32.PACK_AB R5, R70, R5 ;  /* 0x000000054605723e */ /* 0x000fca00000010ff */
[----:B------:R0:W-:Y:S02]  /*9150*/  STS.128 [R15+0x18400], R4 ;  /* 0x018400040f007388 */ /* 0x0001e40000000c00 */
.L_x_3952:
[----:B------:R-:W-:Y:S05]  /*9160*/  BSYNC B2 ;  /* 0x0000000000027941 */ /* 0x000fea0003800000 */
.L_x_3951:
[----:B------:R-:W-:Y:S05]  /*9170*/  @P1 BRA `(.L_x_3950) ;  /* 0x0000000000b81947 */ /* 0x000fea0003800000 */
[----:B0-----:R-:W0:Y:S01]  /*9180*/  LDS.128 R4, [R0] ;  /* 0x0000000000047984 */ /* 0x001e220000000c00 */
[----:B------:R-:W-:Y:S02]  /*9190*/  SHF.R.U64 R55, R26, 0x10, R27 ;  /* 0x000000101a377819 */ /* 0x000fe4000000121b */
[----:B------:R-:W-:Y:S02]  /*91a0*/  SHF.R.U64 R24, R24, 0x10, R25 ;  /* 0x0000001018187819 */ /* 0x000fe40000001219 */
[----:B------:R-:W-:Y:S02]  /*91b0*/  SHF.R.U32.HI R27, RZ, 0x10, R27 ;  /* 0x00000010ff1b7819 */ /* 0x000fe4000001161b */
[----:B------:R-:W-:Y:S02]  /*91c0*/  SHF.R.U32.HI R25, RZ, 0x10, R25 ;  /* 0x00000010ff197819 */ /* 0x000fe40000011619 */
[----:B------:R-:W-:Y:S02]  /*91d0*/  PRMT R64, R64, 0x5410, R27 ;  /* 0x0000541040407816 */ /* 0x000fe4000000001b */
[----:B------:R-:W-:-:S02]  /*91e0*/  PRMT R66, R66, 0x5410, R25 ;  /* 0x0000541042427816 */ /* 0x000fc40000000019 */
[----:B------:R-:W-:Y:S01]  /*91f0*/  PRMT R62, R62, 0x5410, R55 ;  /* 0x000054103e3e7816 */ /* 0x000fe20000000037 */
[----:B------:R-:W-:Y:S01]  /*9200*/  IMAD.U32 R54, R64, 0x10000, RZ ;  /* 0x0001000040367824 */ /* 0x000fe200078e00ff */
[----:B------:R-:W-:Y:S01]  /*9210*/  PRMT R65, R65, 0x5410, R24 ;  /* 0x0000541041417816 */ /* 0x000fe20000000018 */
[C---:B------:R-:W-:Y:S01]  /*9220*/  IMAD.U32 R55, R66.reuse, 0x10000, RZ ;  /* 0x0001000042377824 */ /* 0x040fe200078e00ff */
[----:B------:R-:W-:Y:S02]  /*9230*/  LOP3.LUT R66, R66, 0xffff0000, RZ, 0xc0, !PT ;  /* 0xffff000042427812 */ /* 0x000fe400078ec0ff */
[----:B------:R-:W-:Y:S02]  /*9240*/  LOP3.LUT R64, R64, 0xffff0000, RZ, 0xc0, !PT ;  /* 0xffff000040407812 */ /* 0x000fe400078ec0ff */
[C---:B0-----:R-:W-:Y:S01]  /*9250*/  LOP3.LUT R25, R6.reuse, 0xffff0000, RZ, 0xc0, !PT ;  /* 0xffff000006197812 */ /* 0x041fe200078ec0ff */
[----:B------:R-:W-:Y:S01]  /*9260*/  IMAD.U32 R24, R6, 0x10000, RZ ;  /* 0x0001000006187824 */ /* 0x000fe200078e00ff */
[C---:B------:R-:W-:Y:S01]  /*9270*/  LOP3.LUT R27, R7.reuse, 0xffff0000, RZ, 0xc0, !PT ;  /* 0xffff0000071b7812 */ /* 0x040fe200078ec0ff */
[----:B------:R-:W-:-:S02]  /*9280*/  IMAD.U32 R26, R7, 0x10000, RZ ;  /* 0x00010000071a7824 */ /* 0x000fc400078e00ff */
[C---:B------:R-:W-:Y:S01]  /*9290*/  FMUL.FTZ R68, R25.reuse, R54 ;  /* 0x0000003619447220 */ /* 0x040fe20000410000 */
[-C--:B------:R-:W-:Y:S01]  /*92a0*/  FMUL.FTZ R59, R25, R55.reuse ;  /* 0x00000037193b7220 */ /* 0x080fe20000410000 */
[C---:B------:R-:W-:Y:S01]  /*92b0*/  FMUL.FTZ R25, R27.reuse, R66 ;  /* 0x000000421b197220 */ /* 0x040fe20000410000 */
[----:B------:R-:W-:Y:S02]  /*92c0*/  IMAD.U32 R6, R4, 0x10000, RZ ;  /* 0x0001000004067824 */ /* 0x000fe400078e00ff */
[----:B------:R-:W-:Y:S01]  /*92d0*/  FFMA.FTZ R67, R24, R55, R68 ;  /* 0x0000003718437223 */ /* 0x000fe20000010044 */
[-C--:B------:R-:W-:Y:S01]  /*92e0*/  FMUL.FTZ R55, R27, R64.reuse ;  /* 0x000000401b377220 */ /* 0x080fe20000410000 */
[----:B------:R-:W-:Y:S01]  /*92f0*/  FFMA.FTZ R64, R26, R64, -R25 ;  /* 0x000000401a407223 */ /* 0x000fe20000010819 */
[----:B------:R-:W-:Y:S02]  /*9300*/  IMAD.U32 R7, R5, 0x10000, RZ ;  /* 0x0001000005077824 */ /* 0x000fe400078e00ff */
[----:B------:R-:W-:Y:S01]  /*9310*/  FFMA.FTZ R58, R24, R54, -R59 ;  /* 0x00000036183a7223 */ /* 0x000fe2000001083b */
[----:B------:R-:W-:Y:S01]  /*9320*/  IMAD.U32 R25, R62, 0x10000, RZ ;  /* 0x000100003e197824 */ /* 0x000fe200078e00ff */
[----:B------:R-:W-:Y:S01]  /*9330*/  LOP3.LUT R4, R4, 0xffff0000, RZ, 0xc0, !PT ;  /* 0xffff000004047812 */ /* 0x000fe200078ec0ff */
[----:B------:R-:W-:Y:S01]  /*9340*/  IMAD.U32 R27, R65, 0x10000, RZ ;  /* 0x00010000411b7824 */ /* 0x000fe200078e00ff */
[----:B------:R-:W-:-:S02]  /*9350*/  LOP3.LUT R5, R5, 0xffff0000, RZ, 0xc0, !PT ;  /* 0xffff000005057812 */ /* 0x000fc400078ec0ff */
[----:B------:R-:W-:Y:S01]  /*9360*/  LOP3.LUT R24, R65, 0xffff0000, RZ, 0xc0, !PT ;  /* 0xffff000041187812 */ /* 0x000fe200078ec0ff */
[----:B------:R-:W-:Y:S01]  /*9370*/  FFMA.FTZ R65, R26, R66, R55 ;  /* 0x000000421a417223 */ /* 0x000fe20000010037 */
[----:B------:R-:W-:Y:S01]  /*9380*/  LOP3.LUT R62, R62, 0xffff0000, RZ, 0xc0, !PT ;  /* 0xffff00003e3e7812 */ /* 0x000fe200078ec0ff */
[C---:B------:R-:W-:Y:S01]  /*9390*/  FMUL.FTZ R55, R4.reuse, R27 ;  /* 0x0000001b04377220 */ /* 0x040fe20000410000 */
[-C--:B------:R-:W-:Y:S01]  /*93a0*/  FMUL.FTZ R26, R4, R25.reuse ;  /* 0x00000019041a7220 */ /* 0x080fe20000410000 */
[C---:B------:R-:W-:Y:S02]  /*93b0*/  FMUL.FTZ R54, R5.reuse, R24 ;  /* 0x0000001805367220 */ /* 0x040fe40000410000 */
        /* <DEDUP_REMOVED lines=10> */
.L_x_3950:
[----:B------:R-:W-:Y:S05]  /*9460*/  BSYNC B1 ;  /* 0x0000000000017941 */ /* 0x000fea0003800000 */
.L_x_3949:
[----:B------:R-:W-:-:S13]  /*9470*/  ISETP.GE.AND P0, PT, R175, R28, PT ;  /* 0x0000001caf00720c */ /* 0x000fda0003f06270 */
[----:B------:R-:W-:Y:S05]  /*9480*/  @P0 BRA `(.L_x_3953) ;  /* 0x0000001800c80947 */ /* 0x000fea0003800000 */
[----:B01----:R-:W0:Y:S01]  /*9490*/  LDC R5, c[0x0][0x3f4] ;  /* 0x0000fd00ff057b82 */ /* 0x003e220000000800 */
[----:B------:R-:W-:Y:S01]  /*94a0*/  BSSY B1, `(.L_x_3954) ;  /* 0x0000032000017945 */ /* 0x000fe20003800000 */
[-C--:B0-----:R-:W-:Y:S02]  /*94b0*/  ISETP.GE.AND P0, PT, R154, R5.reuse, PT ;  /* 0x000000059a00720c */ /* 0x081fe40003f06270 */
[----:B------:R-:W-:-:S11]  /*94c0*/  ISETP.GE.AND P1, PT, R164, R5, PT ;  /* 0x00000005a400720c */ /* 0x000fd60003f26270 */
[----:B------:R-:W-:Y:S05]  /*94d0*/  @P0 BRA `(.L_x_3955) ;  /* 0x0000000000b80947 */ /* 0x000fea0003800000 */
[----:B------:R-:W0:Y:S01]  /*94e0*/  LDS.128 R4, [R15+0x1a400] ;  /* 0x01a400000f047984 */ /* 0x000e220000000c00 */
[--C-:B------:R-:W-:Y:S02]  /*94f0*/  SHF.R.U64 R24, R10, 0x10, R11.reuse ;  /* 0x000000100a187819 */ /* 0x100fe4000000120b */
[----:B------:R-:W-:Y:S02]  /*9500*/  SHF.R.U32.HI R10, RZ, 0x10, R11 ;  /* 0x00000010ff0a7819 */ /* 0x000fe4000001160b */
[--C-:B------:R-:W-:Y:S02]  /*9510*/  SHF.R.U32.HI R26, RZ, 0x10, R13.reuse ;  /* 0x00000010ff1a7819 */ /* 0x100fe4000001160d */
[----:B------:R-:W-:Y:S02]  /*9520*/  PRMT R63, R63, 0x5410, R10 ;  /* 0x000054103f3f7816 */ /* 0x000fe4000000000a */
[----:B------:R-:W-:Y:S02]  /*9530*/  PRMT R26, R3, 0x5432, R26 ;  /* 0x00005432031a7816 */ /* 0x000fe4000000001a */
[----:B------:R-:W-:Y:S01]  /*9540*/  PRMT R61, R61, 0x5410, R24 ;  /* 0x000054103d3d7816 */ /* 0x000fe20000000018 */
[----:B------:R-:W-:Y:S01]  /*9550*/  IMAD.U32 R24, R63, 0x10000, RZ ;  /* 0x000100003f187824 */ /* 0x000fe200078e00ff */
[----:B------:R-:W-:Y:S01]  /*9560*/  SHF.R.U64 R25, R12, 0x10, R13 ;  /* 0x000000100c197819 */ /* 0x000fe2000000120d */
[C---:B------:R-:W-:Y:S01]  /*9570*/  IMAD.U32 R27, R26.reuse, 0x10000, RZ ;  /* 0x000100001a1b7824 */ /* 0x040fe200078e00ff */
[----:B------:R-:W-:-:S02]  /*9580*/  LOP3.LUT R26, R26, 0xffff0000, RZ, 0xc0, !PT ;  /* 0xffff00001a1a7812 */ /* 0x000fc400078ec0ff */
[----:B------:R-:W-:Y:S02]  /*9590*/  LOP3.LUT R63, R63, 0xffff0000, RZ, 0xc0, !PT ;  /* 0xffff00003f3f7812 */ /* 0x000fe400078ec0ff */
[----:B------:R-:W-:Y:S02]  /*95a0*/  PRMT R25, R78, 0x5410, R25 ;  /* 0x000054104e197816 */ /* 0x000fe40000000019 */
[C---:B0-----:R-:W-:Y:S01]  /*95b0*/  LOP3.LUT R11, R6.reuse, 0xffff0000, RZ, 0xc0, !PT ;  /* 0xffff0000060b7812 */ /* 0x041fe200078ec0ff */
[----:B------:R-:W-:Y:S01]  /*95c0*/  IMAD.U32 R10, R6, 0x10000, RZ ;  /* 0x00010000060a7824 */ /* 0x000fe200078e00ff */
[C---:B------:R-:W-:Y:S01]  /*95d0*/  LOP3.LUT R13, R7.reuse, 0xffff0000, RZ, 0xc0, !PT ;  /* 0xffff0000070d7812 */ /* 0x040fe200078ec0ff */
[----:B------:R-:W-:Y:S02]  /*95e0*/  IMAD.U32 R12, R7, 0x10000, RZ ;  /* 0x00010000070c7824 */ /* 0x000fe400078e00ff */
[C---:B------:R-:W-:Y:S01]  /*95f0*/  FMUL.FTZ R28, R11.reuse, R24 ;  /* 0x000000180b1c7220 */ /* 0x040fe20000410000 */
[----:B------:R-:W-:Y:S01]  /*9600*/  FMUL.FTZ R55, R11, R27 ;  /* 0x0000001b0b377220 */ /* 0x000fe20000410000 */
[----:B------:R-:W-:Y:S01]  /*9610*/  FMUL.FTZ R11, R13, R26 ;  /* 0x0000001a0d0b7220 */ /* 0x000fe20000410000 */
[----:B------:R-:W-:-:S02]  /*9620*/  IMAD.U32 R6, R4, 0x10000, RZ ;  /* 0x0001000004067824 */ /* 0x000fc400078e00ff */
[C---:B------:R-:W-:Y:S01]  /*9630*/  FFMA.FTZ R28, R10.reuse, R27, R28 ;  /* 0x0000001b0a1c7223 */ /* 0x040fe2000001001c */
[----:B------:R-:W-:Y:S02]  /*9640*/  IMAD.U32 R7, R5, 0x10000, RZ ;  /* 0x0001000005077824 */ /* 0x000fe400078e00ff */
[----:B------:R-:W-:Y:S01]  /*9650*/  FFMA.FTZ R55, R10, R24, -R55 ;  /* 0x000000180a377223 */ /* 0x000fe20000010837 */
[-C--:B------:R-:W-:Y:S01]  /*9660*/  FMUL.FTZ R27, R13, R63.reuse ;  /* 0x0000003f0d1b7220 */ /* 0x080fe20000410000 */
[----:B------:R-:W-:Y:S01]  /*9670*/  LOP3.LUT R4, R4, 0xffff0000, RZ, 0xc0, !PT ;  /* 0xffff000004047812 */ /* 0x000fe200078ec0ff */
[C---:B------:R-:W-:Y:S01]  /*9680*/  FFMA.FTZ R63, R12.reuse, R63, -R11 ;  /* 0x0000003f0c3f7223 */ /* 0x040fe2000001080b */
[----:B------:R-:W-:Y:S01]  /*9690*/  LOP3.LUT R5, R5, 0xffff0000, RZ, 0xc0, !PT ;  /* 0xffff000005057812 */ /* 0x000fe200078ec0ff */
[C---:B------:R-:W-:Y:S01]  /*96a0*/  IMAD.U32 R13, R25.reuse, 0x10000, RZ ;  /* 0x00010000190d7824 */ /* 0x040fe200078e00ff */
[----:B------:R-:W-:Y:S01]  /*96b0*/  LOP3.LUT R24, R25, 0xffff0000, RZ, 0xc0, !PT ;  /* 0xffff000019187812 */ /* 0x000fe200078ec0ff */
[C---:B------:R-:W-:Y:S01]  /*96c0*/  IMAD.U32 R11, R61.reuse, 0x10000, RZ ;  /* 0x000100003d0b7824 */ /* 0x040fe200078e00ff */
[----:B------:R-:W-:Y:S01]  /*96d0*/  LOP3.LUT R10, R61, 0xffff0000, RZ, 0xc0, !PT ;  /* 0xffff00003d0a7812 */ /* 0x000fe200078ec0ff */
        /* <DEDUP_REMOVED lines=14> */
.L_x_3955:
[----:B------:R-:W-:Y:S05]  /*97c0*/  BSYNC B1 ;  /* 0x0000000000017941 */ /* 0x000fea0003800000 */
.L_x_3954:
[----:B------:R-:W-:Y:S05]  /*97d0*/  @P1 BRA `(.L_x_3953) ;  /* 0x0000001400f41947 */ /* 0x000fea0003800000 */
[----:B0-----:R-:W0:Y:S01]  /*97e0*/  LDS.128 R4, [R0+0x2000] ;  /* 0x0020000000047984 */ /* 0x001e220000000c00 */
[--C-:B------:R-:W-:Y:S02]  /*97f0*/  SHF.R.U64 R10, R20, 0x10, R21.reuse ;  /* 0x00000010140a7819 */ /* 0x100fe40000001215 */
[----:B------:R-:W-:Y:S02]  /*9800*/  SHF.R.U32.HI R21, RZ, 0x10, R21 ;  /* 0x00000010ff157819 */ /* 0x000fe40000011615 */
[--C-:B------:R-:W-:Y:S02]  /*9810*/  SHF.R.U64 R13, R8, 0x10, R9.reuse ;  /* 0x00000010080d7819 */ /* 0x100fe40000001209 */
        /* <DEDUP_REMOVED lines=10> */
[C---:B------:R-:W-:Y:S01]  /*98c0*/  IMAD.U32 R10, R7.reuse, 0x10000, RZ ;  /* 0x00010000070a7824 */ /* 0x040fe200078e00ff */
[----:B------:R-:W-:Y:S01]  /*98d0*/  LOP3.LUT R7, R7, 0xffff0000, RZ, 0xc0, !PT ;  /* 0xffff000007077812 */ /* 0x000fe200078ec0ff */
[----:B------:R-:W-:-:S02]  /*98e0*/  IMAD.U32 R8, R6, 0x10000, RZ ;  /* 0x0001000006087824 */ /* 0x000fc400078e00ff */
[C---:B------:R-:W-:Y:S01]  /*98f0*/  FMUL.FTZ R20, R9.reuse, R12 ;  /* 0x0000000c09147220 */ /* 0x040fe20000410000 */
[-C--:B------:R-:W-:Y:S01]  /*9900*/  FMUL.FTZ R15, R9, R13.reuse ;  /* 0x0000000d090f7220 */ /* 0x080fe20000410000 */
[C---:B------:R-:W-:Y:S01]  /*9910*/  FMUL.FTZ R9, R7.reuse, R60 ;  /* 0x0000003c07097220 */ /* 0x040fe20000410000 */
[----:B------:R-:W-:Y:S02]  /*9920*/  IMAD.U32 R3, R4, 0x10000, RZ ;  /* 0x0001000004037824 */ /* 0x000fe400078e00ff */
[C---:B------:R-:W-:Y:S01]  /*9930*/  FFMA.FTZ R21, R8.reuse, R13, R20 ;  /* 0x0000000d08157223 */ /* 0x040fe20000010014 */
[----:B------:R-:W-:Y:S01]  /*9940*/  FFMA.FTZ R12, R8, R12, -R15 ;  /* 0x0000000c080c7223 */ /* 0x000fe2000001080f */
        /* <DEDUP_REMOVED lines=24> */
.L_x_3940:
        /* <DEDUP_REMOVED lines=29> */
[----:B------:R-:W0:Y:S01]  /*9ca0*/  LDC R63, c[0x0][0x3f4] ;  /* 0x0000fd00ff3f7b82 */ /* 0x000e220000000800 */
[----:B------:R-:W1:Y:S01]  /*9cb0*/  SHFL.IDX PT, R5, R44, RZ, 0x1c1f ;  /* 0x001c1fff2c057589 */ /* 0x000e6200000e0000 */
[----:B------:R-:W-:-:S03]  /*9cc0*/  IMAD R3, R28, R7, RZ ;  /* 0x000000071c037224 */ /* 0x000fc600078e02ff */
[----:B------:R-:W2:Y:S04]  /*9cd0*/  SHFL.IDX PT, R4, R24, RZ, 0x1c1f ;  /* 0x001c1fff18047589 */ /* 0x000ea800000e0000 */
[----:B------:R-:W3:Y:S04]  /*9ce0*/  SHFL.IDX PT, R14, R62, RZ, 0x1c1f ;  /* 0x001c1fff3e0e7589 */ /* 0x000ee800000e0000 */
[----:B------:R-:W4:Y:S01]  /*9cf0*/  SHFL.IDX PT, R6, R26, RZ, 0x1c1f ;  /* 0x001c1fff1a067589 */ /* 0x000f2200000e0000 */
[----:B0-----:R-:W-:-:S04]  /*9d00*/  ISETP.GE.AND P0, PT, R22, R63, PT ;  /* 0x0000003f1600720c */ /* 0x001fc80003f06270 */
[----:B------:R-:W-:-:S13]  /*9d10*/  ISETP.GE.OR P1, PT, R0, R3, P0 ;  /* 0x000000030000720c */ /* 0x000fda0000726670 */
[C---:B------:R-:W-:Y:S01]  /*9d20*/  @!P1 IMAD.SHL.U32 R7, R22.reuse, 0x2, RZ ;  /* 0x0000000216079824 */ /* 0x040fe200078e00ff */
[----:B------:R-:W-:-:S04]  /*9d30*/  @!P1 SHF.L.U64.HI R21, R22, 0x1, R23 ;  /* 0x0000000116159819 */ /* 0x000fc80000010217 */
[----:B-1----:R-:W-:-:S05]  /*9d40*/  @!P1 IADD3 R8, P2, R5, R7, RZ ;  /* 0x0000000705089210 */ /* 0x002fca0007f5e0ff */
[----:B--2---:R-:W-:Y:S01]  /*9d50*/  @!P1 IMAD.X R9, R4, 0x1, R21, P2 ;  /* 0x0000000104099824 */ /* 0x004fe200010e0615 */
[----:B---3--:R-:W-:-:S05]  /*9d60*/  @!P1 IADD3 R4, P2, R14, R7, RZ ;  /* 0x000000070e049210 */ /* 0x008fca0007f5e0ff */
[----:B----4-:R-:W-:Y:S01]  /*9d70*/  @!P1 IMAD.X R5, R6, 0x1, R21, P2 ;  /* 0x0000000106059824 */ /* 0x010fe200010e0615 */
[----:B------:R-:W2:Y:S05]  /*9d80*/  @!P1 LD.E.128 R8, desc[UR44][R8.64] ;  /* 0x0000002c08089980 */ /* 0x000eaa000c101d00 */
[----:B------:R-:W3:Y:S01]  /*9d90*/  @!P1 LD.E.128 R4, desc[UR44][R4.64] ;  /* 0x0000002c04049980 */ /* 0x000ee2000c101d00 */
[----:B------:R-:W-:Y:S02]  /*9da0*/  CS2R R60, SRZ ;  /* 0x00000000003c7805 */ /* 0x000fe4000001ff00 */
[----:B------:R-:W-:Y:S02]  /*9db0*/  CS2R R20, SRZ ;  /* 0x0000000000147805 */ /* 0x000fe4000001ff00 */
[----:B------:R-:W-:Y:S01]  /*9dc0*/  CS2R R54, SRZ ;  /* 0x0000000000367805 */ /* 0x000fe2000001ff00 */
[----:B------:R-:W0:Y:S01]  /*9dd0*/  SHFL.IDX PT, R24, R24, 0x1, 0x1c1f ;  /* 0x003c1f0018187f89 */ /* 0x000e2200000e0000 */
[----:B------:R-:W-:-:S03]  /*9de0*/  CS2R R58, SRZ ;  /* 0x00000000003a7805 */ /* 0x000fc6000001ff00 */
[----:B------:R-:W1:Y:S04]  /*9df0*/  SHFL.IDX PT, R26, R26, 0x1, 0x1c1f ;  /* 0x003c1f001a1a7f89 */ /* 0x000e6800000e0000 */
[----:B------:R4:W0:Y:S04]  /*9e00*/  SHFL.IDX PT, R25, R44, 0x1, 0x1c1f ;  /* 0x003c1f002c197f89 */ /* 0x00082800000e0000 */
[----:B------:R5:W0:Y:S01]  /*9e10*/  SHFL.IDX PT, R14, R62, 0x1, 0x1c1f ;  /* 0x003c1f003e0e7f89 */ /* 0x000a2200000e0000 */
[----:B--2---:R-:W-:Y:S02]  /*9e20*/  @!P1 IMAD.MOV.U32 R20, RZ, RZ, R8 ;  /* 0x000000ffff149224 */ /* 0x004fe400078e0008 */
[----:B------:R-:W-:-:S02]  /*9e30*/  @!P1 IMAD.MOV.U32 R21, RZ, RZ, R9 ;  /* 0x000000ffff159224 */ /* 0x000fc400078e0009 */
[----:B------:R-:W-:Y:S02]  /*9e40*/  @!P1 IMAD.MOV.U32 R54, RZ, RZ, R10 ;  /* 0x000000ffff369224 */ /* 0x000fe400078e000a */
[----:B---3--:R-:W-:Y:S02]  /*9e50*/  @!P1 IMAD.MOV.U32 R60, RZ, RZ, R4 ;  /* 0x000000ffff3c9224 */ /* 0x008fe400078e0004 */
[----:B------:R-:W-:Y:S02]  /*9e60*/  @!P1 IMAD.MOV.U32 R61, RZ, RZ, R5 ;  /* 0x000000ffff3d9224 */ /* 0x000fe400078e0005 */
[----:B------:R-:W-:Y:S02]  /*9e70*/  @!P1 IMAD.MOV.U32 R55, RZ, RZ, R11 ;  /* 0x000000ffff379224 */ /* 0x000fe400078e000b */
[----:B------:R-:W-:Y:S02]  /*9e80*/  @!P1 IMAD.MOV.U32 R58, RZ, RZ, R6 ;  /* 0x000000ffff3a9224 */ /* 0x000fe400078e0006 */
[----:B------:R-:W-:-:S02]  /*9e90*/  @!P1 IMAD.MOV.U32 R59, RZ, RZ, R7 ;  /* 0x000000ffff3b9224 */ /* 0x000fc400078e0007 */
[----:B------:R-:W-:Y:S02]  /*9ea0*/  IMAD.MOV.U32 R6, RZ, RZ, R60 ;  /* 0x000000ffff067224 */ /* 0x000fe400078e003c */
[----:B------:R-:W-:Y:S02]  /*9eb0*/  IMAD.MOV.U32 R7, RZ, RZ, R61 ;  /* 0x000000ffff077224 */ /* 0x000fe400078e003d */
        /* <DEDUP_REMOVED lines=11> */
[----:B----4-:R-:W-:-:S02]  /*9f70*/  PRMT R44, R9, 0x7610, R44 ;  /* 0x00007610092c7816 */ /* 0x010fc4000000002c */
[----:B------:R-:W-:Y:S02]  /*9f80*/  CS2R R6, SRZ ;  /* 0x0000000000067805 */ /* 0x000fe4000001ff00 */
[----:B------:R-:W-:Y:S02]  /*9f90*/  PRMT R74, R4, 0x7610, R74 ;  /* 0x00007610044a7816 */ /* 0x000fe4000000004a */
[----:B01---5:R-:W-:-:S07]  /*9fa0*/  PRMT R62, R62, 0x5410, R5 ;  /* 0x000054103e3e7816 */ /* 0x023fce0000000005 */
.L_x_4285:
        /* <DEDUP_REMOVED lines=18> */
[-C--:B------:R-:W-:Y:S02]  /*a0d0*/  IADD3 R8, P1, R25, R4.reuse, RZ ;  /* 0x0000000419087210 */ /* 0x080fe40007f3e0ff */
[----:B------:R-:W-:-:S03]  /*a0e0*/  IADD3 R4, P2, R14, R4, RZ ;  /* 0x000000040e047210 */ /* 0x000fc60007f5e0ff */
[--C-:B------:R-:W-:Y:S02]  /*a0f0*/  IMAD.X R9, R24, 0x1, R5.reuse, P1 ;  /* 0x0000000118097824 */ /* 0x100fe400008e0605 */
[----:B------:R-:W-:-:S04]  /*a100*/  IMAD.X R5, R26, 0x1, R5, P2 ;  /* 0x000000011a057824 */ /* 0x000fc800010e0605 */
[----:B------:R-:W5:Y:S04]  /*a110*/  LD.E.128 R8, desc[UR44][R8.64] ;  /* 0x0000002c08087980 */ /* 0x000f68000c101d00 */
[----:B------:R-:W5:Y:S02]  /*a120*/  LD.E.128 R4, desc[UR44][R4.64] ;  /* 0x0000002c04047980 */ /* 0x000f64000c101d00 */
.L_x_3958:
[----:B------:R-:W-:Y:S05]  /*a130*/  BSYNC B1 ;  /* 0x0000000000017941 */ /* 0x000fea0003800000 */
.L_x_3957:
[----:B------:R-:W0:Y:S01]  /*a140*/  SYNCS.PHASECHK.TRANS64.TRYWAIT P1, [R2+URZ+0x32400], R13 ;  /* 0x0324000d020075a7 */ /* 0x000e22000802017f */
[----:B------:R-:W-:Y:S04]  /*a150*/  BSSY B1, `(.L_x_3959) ;  /* 0x0000002000017945 */ /* 0x000fe80003800000 */
[----:B0-----:R-:W-:Y:S05]  /*a160*/  @!P1 BRA `(.L_x_3960) ;  /* 0x0000030c00349947 */ /* 0x001fea0003800000 */
.L_x_4286:
[----:B------:R-:W-:Y:S05]  /*a170*/  BSYNC B1 ;  /* 0x0000000000017941 */ /* 0x000fea0003800000 */
.L_x_3959:
[----:B------:R-:W2:Y:S01]  /*a180*/  LDL R0, [R1+0x50] ;  /* 0x0000500001007983 */ /* 0x000ea20000100800 */
[----:B-----5:R-:W-:Y:S01]  /*a190*/  IMAD.MOV.U32 R12, RZ, RZ, R7 ;  /* 0x000000ffff0c7224 */ /* 0x020fe200078e0007 */
[----:B------:R-:W-:Y:S01]  /*a1a0*/  BSSY B1, `(.L_x_3961) ;  /* 0x000007b000017945 */ /* 0x000fe20003800000 */
[----:B0-----:R-:W-:Y:S02]  /*a1b0*/  IMAD.MOV.U32 R13, RZ, RZ, R8 ;  /* 0x000000ffff0d7224 */ /* 0x001fe400078e0008 */
[----:B------:R-:W-:Y:S01]  /*a1c0*/  IMAD.MOV.U32 R14, RZ, RZ, R9 ;  /* 0x000000ffff0e7224 */ /* 0x000fe200078e0009 */
[----:B------:R-:W-:Y:S01]  /*a1d0*/  PRMT R62, R12, 0x7610, R62 ;  /* 0x000076100c3e7816 */ /* 0x000fe2000000003e */
[----:B------:R-:W-:Y:S01]  /*a1e0*/  IMAD.MOV.U32 R12, RZ, RZ, R5 ;  /* 0x000000ffff0c7224 */ /* 0x000fe200078e0005 */
[----:B------:R-:W-:Y:S01]  /*a1f0*/  PRMT R70, R13, 0x7610, R70 ;  /* 0x000076100d467816 */ /* 0x000fe20000000046 */
[----:B------:R-:W-:Y:S01]  /*a200*/  IMAD.MOV.U32 R64, RZ, RZ, R11 ;  /* 0x000000ffff407224 */ /* 0x000fe200078e000b */
[----:B------:R-:W-:-:S02]  /*a210*/  PRMT R69, R14, 0x7610, R69 ;  /* 0x000076100e457816 */ /* 0x000fc40000000045 */
[----:B------:R-:W-:Y:S01]  /*a220*/  PRMT R67, R12, 0x7610, R67 ;  /* 0x000076100c437816 */ /* 0x000fe20000000043 */
[----:B--2---:R-:W-:Y:S02]  /*a230*/  IMAD R3, R0, -0x80, R3 ;  /* 0xffffff8000037824 */ /* 0x004fe400078e0203 */
[----:B------:R-:W-:-:S03]  /*a240*/  IMAD.MOV.U32 R0, RZ, RZ, R6 ;  /* 0x000000ffff007224 */ /* 0x000fc600078e0006 */
[----:B------:R-:W-:-:S04]  /*a250*/  VIMNMX R3, R3, 0x80, PT ;  /* 0x0000008003037848 */ /* 0x000fc80003fe0100 */
[-C--:B------:R-:W-:Y:S02]  /*a260*/  ISETP.GE.OR P1, PT, R158, R3.reuse, P0 ;  /* 0x000000039e00720c */ /* 0x080fe40000726670 */
[----:B------:R-:W-:Y:S01]  /*a270*/  ISETP.GE.OR P0, PT, R175, R3, P0 ;  /* 0x00000003af00720c */ /* 0x000fe20000706670 */
[----:B------:R-:W-:-:S05]  /*a280*/  IMAD.MOV.U32 R3, RZ, RZ, R4 ;  /* 0x000000ffff037224 */ /* 0x000fca00078e0004 */
[----:B------:R-:W-:Y:S01]  /*a290*/  PRMT R68, R3, 0x7610, R68 ;  /* 0x0000761003447816 */ /* 0x000fe20000000044 */
[----:B------:R-:W-:-:S04]  /*a2a0*/  IMAD.MOV.U32 R3, RZ, RZ, R10 ;  /* 0x000000ffff037224 */ /* 0x000fc800078e000a */
[----:B------:R-:W-:Y:S05]  /*a2b0*/  @P1 BRA `(.L_x_3962) ;  /* 0x0000000400a41947 */ /* 0x000fea0003800000 */
[----:B------:R-:W2:Y:S01]  /*a2c0*/  LDL R15, [R1+0x494] ;  /* 0x00049400010f7983 */ /* 0x000ea20000100800 */
[----:B------:R-:W-:Y:S01]  /*a2d0*/  IMAD.IADD R13, R22, 0x1, R63 ;  /* 0x00000001160d7824 */ /* 0x000fe200078e023f */
[----:B------:R-:W-:Y:S02]  /*a2e0*/  SHF.R.U64 R71, R54, 0x10, R55 ;  /* 0x0000001036477819 */ /* 0x000fe40000001237 */
[----:B------:R-:W-:Y:S02]  /*a2f0*/  SHF.R.U64 R78, R60, 0x10, R61 ;  /* 0x000000103c4e7819 */ /* 0x000fe4000000123d */
[----:B------:R-:W-:Y:S02]  /*a300*/  SHF.R.U64 R75, R20, 0x10, R21 ;  /* 0x00000010144b7819 */ /* 0x000fe40000001215 */
[----:B------:R-:W-:Y:S02]  /*a310*/  SHF.R.U32.HI R55, RZ, 0x10, R55 ;  /* 0x00000010ff377819 */ /* 0x000fe40000011637 */
[----:B------:R-:W-:-:S02]  /*a320*/  SHF.R.U32.HI R77, RZ, 0x10, R21 ;  /* 0x00000010ff4d7819 */ /* 0x000fc40000011615 */
[----:B------:R-:W-:Y:S02]  /*a330*/  PRMT R78, R67, 0x5432, R78 ;  /* 0x00005432434e7816 */ /* 0x000fe4000000004e */
[----:B------:R-:W-:Y:S02]  /*a340*/  PRMT R75, R76, 0x5410, R75 ;  /* 0x000054104c4b7816 */ /* 0x000fe4000000004b */
[----:B------:R-:W-:Y:S02]  /*a350*/  PRMT R44, R44, 0x5410, R55 ;  /* 0x000054102c2c7816 */ /* 0x000fe40000000037 */
[--C-:B------:R-:W-:Y:S01]  /*a360*/  SHF.R.U64 R21, R58, 0x10, R59.reuse ;  /* 0x000000103a157819 */ /* 0x100fe2000000123b */
[----:B------:R-:W-:Y:S01]  /*a370*/  IMAD.U32 R76, R75, 0x10000, RZ ;  /* 0x000100004b4c7824 */ /* 0x000fe200078e00ff */
[----:B------:R-:W-:Y:S02]  /*a380*/  SHF.R.U32.HI R20, RZ, 0x10, R59 ;  /* 0x00000010ff147819 */ /* 0x000fe4000001163b */
[----:B------:R-:W-:Y:S01]  /*a390*/  PRMT R77, R79, 0x5410, R77 ;  /* 0x000054104f4d7816 */ /* 0x000fe2000000004d */
[----:B------:R-:W-:Y:S01]  /*a3a0*/  IMAD.U32 R79, R78, 0x10000, RZ ;  /* 0x000100004e4f7824 */ /* 0x000fe200078e00ff */
[----:B------:R-:W-:-:S02]  /*a3b0*/  SHF.R.U32.HI R80, RZ, 0x10, R61 ;  /* 0x00000010ff507819 */ /* 0x000fc4000001163d */
[----:B------:R-:W-:Y:S02]  /*a3c0*/  LOP3.LUT R78, R78, 0xffff0000, RZ, 0xc0, !PT ;  /* 0xffff00004e4e7812 */ /* 0x000fe400078ec0ff */
[----:B------:R-:W-:Y:S02]  /*a3d0*/  PRMT R80, R68, 0x5432, R80 ;  /* 0x0000543244507816 */ /* 0x000fe40000000050 */
[----:B------:R-:W-:Y:S02]  /*a3e0*/  LOP3.LUT R75, R75, 0xffff0000, RZ, 0xc0, !PT ;  /* 0xffff00004b4b7812 */ /* 0x000fe400078ec0ff */
[----:B------:R-:W-:Y:S02]  /*a3f0*/  PRMT R21, R74, 0x5410, R21 ;  /* 0x000054104a157816 */ /* 0x000fe40000000015 */
[----:B------:R-:W-:Y:S02]  /*a400*/  PRMT R28, R28, 0x5410, R71 ;  /* 0x000054101c1c7816 */ /* 0x000fe40000000047 */
[----:B------:R-:W-:Y:S01]  /*a410*/  PRMT R20, R62, 0x5432, R20 ;  /* 0x000054323e147816 */ /* 0x000fe20000000014 */
[----:B--2---:R-:W-:-:S05]  /*a420*/  IMAD.SHL.U32 R12, R15, 0x40, RZ ;  /* 0x000000400f0c7824 */ /* 0x004fca00078e00ff */
[----:B------:R-:W-:-:S04]  /*a430*/  LOP3.LUT R14, R12, 0x1c0, RZ, 0xc0, !PT ;  /* 0x000001c00c0e7812 */ /* 0x000fc800078ec0ff */
[C---:B------:R-:W-:Y:S02]  /*a440*/  LOP3.LUT R12, R14.reuse, 0x38, R22, 0xf8, !PT ;  /* 0x000000380e0c7812 */ /* 0x040fe400078ef816 */
[----:B------:R-:W-:Y:S02]  /*a450*/  SHF.R.U32.HI R15, RZ, 0x3, R14 ;  /* 0x00000003ff0f7819 */ /* 0x000fe4000001160e */
[----:B------:R-:W-:Y:S02]  /*a460*/  LOP3.LUT R13, R14, 0x38, R13, 0xf8, !PT ;  /* 0x000000380e0d7812 */ /* 0x000fe400078ef80d */
[----:B------:R-:W-:-:S05]  /*a470*/  LOP3.LUT R12, R12, R15, RZ, 0x3c, !PT ;  /* 0x0000000f0c0c7212 */ /* 0x000fca00078e3cff */
[----:B------:R-:W-:Y:S01]  /*a480*/  IMAD R65, R203, 0x200, R12 ;  /* 0x00000200cb417824 */ /* 0x000fe200078e020c */
[----:B------:R-:W-:-:S03]  /*a490*/  LOP3.LUT R12, R13, R15, RZ, 0x3c, !PT ;  /* 0x0000000f0d0c7212 */ /* 0x000fc600078e3cff */
[----:B------:R-:W-:Y:S02]  /*a4a0*/  IMAD R65, R65, 0x2, R2 ;  /* 0x0000000241417824 */ /* 0x000fe400078e0202 */
[----:B------:R-:W-:-:S03]  /*a4b0*/  IMAD R25, R203, 0x200, R12 ;  /* 0x00000200cb197824 */ /* 0x000fc600078e020c */
[----:B------:R-:W0:Y:S01]  /*a4c0*/  LDS.128 R12, [R65+0x18400] ;  /* 0x01840000410c7984 */ /* 0x000e220000000c00 */
[----:B------:R-:W-:-:S05]  /*a4d0*/  IMAD R66, R25, 0x2, R2 ;  /* 0x0000000219427824 */ /* 0x000fca00078e0202 */
[----:B------:R-:W1:Y:S01]  /*a4e0*/  LDS.128 R24, [R66+0x18400] ;  /* 0x0184000042187984 */ /* 0x000e620000000c00 */
[C---:B0-----:R-:W-:Y:S01]  /*a4f0*/  IMAD.U32 R54, R12.reuse, 0x10000, RZ ;  /* 0x000100000c367824 */ /* 0x041fe200078e00ff */
[----:B------:R-:W-:Y:S01]  /*a500*/  LOP3.LUT R55, R12, 0xffff0000, RZ, 0xc0, !PT ;  /* 0xffff00000c377812 */ /* 0x000fe200078ec0ff */
[C---:B------:R-:W-:Y:S01]  /*a510*/  IMAD.U32 R58, R13.reuse, 0x10000, RZ ;  /* 0x000100000d3a7824 */ /* 0x040fe200078e00ff */
[----:B------:R-:W-:Y:S01]  /*a520*/  LOP3.LUT R59, R13, 0xffff0000, RZ, 0xc0, !PT ;  /* 0xffff00000d3b7812 */ /* 0x000fe200078ec0ff */
        /* <DEDUP_REMOVED lines=8> */
[C---:B------:R-:W-:Y:S01]  /*a5b0*/  FMUL.FTZ R81, R15.reuse, R79 ;  /* 0x0000004f0f517220 */ /* 0x040fe20000410000 */
[----:B------:R-:W-:Y:S01]  /*a5c0*/  FMUL.FTZ R83, R15, R76 ;  /* 0x0000004c0f537220 */ /* 0x000fe20000410000 */
[C---:B------:R-:W-:Y:S01]  /*a5d0*/  FMUL.FTZ R82, R24.reuse, R78 ;  /* 0x0000004e18527220 */ /* 0x040fe20000410000 */
[----:B------:R-:W-:Y:S01]  /*a5e0*/  FMUL.FTZ R24, R24, R75 ;  /* 0x0000004b18187220 */ /* 0x000fe20000410000 */
[----:B------:R-:W-:Y:S01]  /*a5f0*/  FFMA.FTZ R15, R54, R76, -R81 ;  /* 0x0000004c360f7223 */ /* 0x000fe20000010851 */
[----:B------:R-:W-:-:S02]  /*a600*/  IMAD.U32 R76, R80, 0x10000, RZ ;  /* 0x00010000504c7824 */ /* 0x000fc400078e00ff */
[----:B------:R-:W-:Y:S01]  /*a610*/  FFMA.FTZ R83, R54, R79, R83 ;  /* 0x0000004f36537223 */ /* 0x000fe20000010053 */
[----:B------:R-:W-:Y:S02]  /*a620*/  IMAD.U32 R54, R77, 0x10000, RZ ;  /* 0x000100004d367824 */ /* 0x000fe400078e00ff */
[----:B------:R-:W-:Y:S01]  /*a630*/  FFMA.FTZ R82, R55, R75, -R82 ;  /* 0x0000004b37527223 */ /* 0x000fe20000010852 */
[C---:B------:R-:W-:Y:S01]  /*a640*/  FMUL.FTZ R75, R61.reuse, R76 ;  /* 0x0000004c3d4b7220 */ /* 0x040fe20000410000 */
[----:B------:R-:W-:Y:S01]  /*a650*/  LOP3.LUT R80, R80, 0xffff0000, RZ, 0xc0, !PT ;  /* 0xffff000050507812 */ /* 0x000fe200078ec0ff */
[----:B------:R-:W-:Y:S01]  /*a660*/  FMUL.FTZ R61, R61, R54 ;  /* 0x000000363d3d7220 */ /* 0x000fe20000410000 */
[----:B------:R-:W-:Y:S01]  /*a670*/  FFMA.FTZ R78, R55, R78, R24 ;  /* 0x0000004e374e7223 */ /* 0x000fe20000010018 */
[C---:B------:R-:W-:Y:S01]  /*a680*/  FFMA.FTZ R75, R58.reuse, R54, -R75 ;  /* 0x000000363a4b7223 */ /* 0x040fe2000001084b */
[----:B------:R-:W-:Y:S01]  /*a690*/  LOP3.LUT R24, R77, 0xffff0000, RZ, 0xc0, !PT ;  /* 0xffff00004d187812 */ /* 0x000fe200078ec0ff */
[----:B------:R-:W-:Y:S01]  /*a6a0*/  FFMA.FTZ R61, R58, R76, R61 ;  /* 0x0000004c3a3d7223 */ /* 0x000fe2000001003d */
[----:B------:R-:W-:Y:S01]  /*a6b0*/  FMUL.FTZ R58, R25, R80 ;  /* 0x00000050193a7220 */ /* 0x000fe20000410000 */
[C---:B------:R-:W-:Y:S01]  /*a6c0*/  IMAD.U32 R71, R26.reuse, 0x10000, RZ ;  /* 0x000100001a477824 */ /* 0x040fe200078e00ff */
[----:B------:R-:W-:Y:S01]  /*a6d0*/  LOP3.LUT R26, R26, 0xffff0000, RZ, 0xc0, !PT ;  /* 0xffff00001a1a7812 */ /* 0x000fe200078ec0ff */
[----:B------:R-:W-:-:S02]  /*a6e0*/  IMAD.U32 R55, R21, 0x10000, RZ ;  /* 0x0001000015377824 */ /* 0x000fc400078e00ff */
[-C--:B------:R-:W-:Y:S01]  /*a6f0*/  FMUL.FTZ R84, R25, R24.reuse ;  /* 0x0000001819547220 */ /* 0x080fe20000410000 */
[----:B------:R-:W-:Y:S02]  /*a700*/  IMAD.U32 R54, R28, 0x10000, RZ ;  /* 0x000100001c367824 */ /* 0x000fe400078e00ff */
[----:B------:R-:W-:Y:S01]  /*a710*/  FFMA.FTZ R76, R59, R24, -R58 ;  /* 0x000000183b4c7223 */ /* 0x000fe2000001083a */
[----:B------:R-:W-:Y:S02]  /*a720*/  IMAD.U32 R74, R27, 0x10000, RZ ;  /* 0x000100001b4a7824 */ /* 0x000fe400078e00ff */
[C---:B------:R-:W-:Y:S01]  /*a730*/  FMUL.FTZ R25, R71.reuse, R55 ;  /* 0x0000003747197220 */ /* 0x040fe20000410000 */
[----:B------:R-:W-:Y:S02]  /*a740*/  IMAD.U32 R58, R20, 0x10000, RZ ;  /* 0x00010000143a7824 */ /* 0x000fe400078e00ff */
[----:B------:R-:W-:Y:S01]  /*a750*/  FMUL.FTZ R86, R71, R54 ;  /* 0x0000003647567220 */ /* 0x000fe20000410000 */
[----:B------:R-:W-:-:S02]  /*a760*/  IMAD.U32 R24, R44, 0x10000, RZ ;  /* 0x000100002c187824 */ /* 0x000fc400078e00ff */
[----:B------:R-:W-:Y:S01]  /*a770*/  FFMA.FTZ R84, R59, R80, R84 ;  /* 0x000000503b547223 */ /* 0x000fe20000010054 */
[----:B------:R-:W-:Y:S01]  /*a780*/  FMUL.FTZ R80, R74, R58 ;  /* 0x0000003a4a507220 */ /* 0x000fe20000410000 */
[----:B------:R-:W-:Y:S01]  /*a790*/  FFMA.FTZ R54, R60, R54, -R25 ;  /* 0x000000363c367223 */ /* 0x000fe20000010819 */
[-C--:B------:R-:W-:Y:S01]  /*a7a0*/  FMUL.FTZ R74, R74, R24.reuse ;  /* 0x000000184a4a7220 */ /* 0x080fe20000410000 */
[----:B------:R-:W-:Y:S01]  /*a7b0*/  LOP3.LUT R25, R21, 0xffff0000, RZ, 0xc0, !PT ;  /* 0xffff000015197812 */ /* 0x000fe200078ec0ff */
[----:B------:R-:W-:Y:S01]  /*a7c0*/  FFMA.FTZ R80, R13, R24, -R80 ;  /* 0x000000180d507223 */ /* 0x000fe20000010850 */
[----:B------:R-:W-:Y:S01]  /*a7d0*/  LOP3.LUT R27, R27, 0xffff0000, RZ, 0xc0, !PT ;  /* 0xffff00001b1b7812 */ /* 0x000fe200078ec0ff */
[----:B------:R-:W-:Y:S01]  /*a7e0*/  FFMA.FTZ R74, R13, R58, R74 ;  /* 0x0000003a0d4a7223 */ /* 0x000fe2000001004a */
[----:B------:R-:W-:Y:S01]  /*a7f0*/  LOP3.LUT R21, R28, 0xffff0000, RZ, 0xc0, !PT ;  /* 0xffff00001c157812 */ /* 0x000fe200078ec0ff */
[----:B------:R-:W-:Y:S01]  /*a800*/  FFMA.FTZ R86, R60, R55, R86 ;  /* 0x000000373c567223 */ /* 0x000fe20000010056 */
[----:B------:R-:W-:Y:S01]  /*a810*/  LOP3.LUT R20, R20, 0xffff0000, RZ, 0xc0, !PT ;  /* 0xffff000014147812 */ /* 0x000fe200078ec0ff */
[----:B------:R-:W-:Y:S01]  /*a820*/  FMUL.FTZ R13, R26, R25 ;  /* 0x000000191a0d7220 */ /* 0x000fe20000410000 */
[----:B------:R-:W-:Y:S01]  /*a830*/  LOP3.LUT R44, R44, 0xffff0000, RZ, 0xc0, !PT ;  /* 0xffff00002c2c7812 */ /* 0x000fe200078ec0ff */
[----:B------:R-:W-:Y:S01]  /*a840*/  FMUL.FTZ R26, R26, R21 ;  /* 0x000000151a1a7220 */ /* 0x000fe20000410000 */
[----:B------:R-:W-:Y:S01]  /*a850*/  F2FP.BF16.F32.PACK_AB R24, R78, R83 ;  /* 0x000000534e18723e */ /* 0x000fe200000010ff */
[C---:B------:R-:W-:Y:S01]  /*a860*/  FMUL.FTZ R55, R27.reuse, R20 ;  /* 0x000000141b377220 */ /* 0x040fe20000410000 */
[C---:B------:R-:W-:Y:S01]  /*a870*/  FFMA.FTZ R21, R12.reuse, R21, -R13 ;  /* 0x000000150c157223 */ /* 0x040fe2000001080d */
[-C--:B------:R-:W-:Y:S01]  /*a880*/  FMUL.FTZ R59, R27, R44.reuse ;  /* 0x0000002c1b3b7220 */ /* 0x080fe20000410000 */
[----:B------:R-:W-:Y:S01]  /*a890*/  FFMA.FTZ R27, R12, R25, R26 ;  /* 0x000000190c1b7223 */ /* 0x000fe2000001001a */
[----:B------:R-:W-:Y:S01]  /*a8a0*/  FFMA.FTZ R55, R14, R44, -R55 ;  /* 0x0000002c0e377223 */ /* 0x000fe20000010837 */
[----:B------:R-:W-:Y:S01]  /*a8b0*/  F2FP.BF16.F32.PACK_AB R12, R82, R15 ;  /* 0x0000000f520c723e */ /* 0x000fe200000010ff */
[----:B------:R-:W-:Y:S01]  /*a8c0*/  FFMA.FTZ R59, R14, R20, R59 ;  /* 0x000000140e3b7223 */ /* 0x000fe2000001003b */
[----:B------:R-:W-:-:S02]  /*a8d0*/  F2FP.BF16.F32.PACK_AB R13, R76, R75 ;  /* 0x0000004b4c0d723e */ /* 0x000fc400000010ff */
[----:B------:R-:W-:Y:S02]  /*a8e0*/  F2FP.BF16.F32.PACK_AB R14, R21, R54 ;  /* 0x00000036150e723e */ /* 0x000fe400000010ff */
[----:B------:R-:W-:Y:S02]  /*a8f0*/  F2FP.BF16.F32.PACK_AB R26, R27, R86 ;  /* 0x000000561b1a723e */ /* 0x000fe400000010ff */
[----:B------:R-:W-:Y:S02]  /*a900*/  F2FP.BF16.F32.PACK_AB R15, R55, R80 ;  /* 0x00000050370f723e */ /* 0x000fe400000010ff */
[----:B------:R-:W-:Y:S02]  /*a910*/  F2FP.BF16.F32.PACK_AB R25, R84, R61 ;  /* 0x0000003d5419723e */ /* 0x000fe400000010ff */
[----:B------:R-:W-:Y:S01]  /*a920*/  F2FP.BF16.F32.PACK_AB R27, R59, R74 ;  /* 0x0000004a3b1b723e */ /* 0x000fe200000010ff */
[----:B------:R0:W-:Y:S04]  /*a930*/  STS.128 [R65+0x18400], R12 ;  /* 0x0184000c41007388 */ /* 0x0001e80000000c00 */
[----:B------:R0:W-:Y:S02]  /*a940*/  STS.128 [R66+0x18400], R24 ;  /* 0x0184001842007388 */ /* 0x0001e40000000c00 */
.L_x_3962:
[----:B------:R-:W-:Y:S05]  /*a950*/  BSYNC B1 ;  /* 0x0000000000017941 */ /* 0x000fea0003800000 */
.L_x_3961:
[----:B------:R-:W-:Y:S02]  /*a960*/  PRMT R0, R0, 0x5410, R3 ;  /* 0x0000541000007816 */ /* 0x000fe40000000003 */
[----:B------:R-:W-:Y:S01]  /*a970*/  PRMT R20, R20, 0x5410, R64 ;  /* 0x0000541014147816 */ /* 0x000fe20000000040 */
[----:B------:R-:W-:Y:S06]  /*a980*/  @P0 BRA `(.L_x_3953) ;  /* 0x0000000400880947 */ /* 0x000fec0003800000 */
[----:B------:R-:W2:Y:S01]  /*a990*/  LDL R61, [R1+0x510] ;  /* 0x00051000013d7983 */ /* 0x000ea20000100800 */
[----:B------:R-:W-:Y:S01]  /*a9a0*/  IMAD.IADD R63, R22, 0x1, R63 ;  /* 0x00000001163f7824 */ /* 0x000fe200078e023f */
[--C-:B------:R-:W-:Y:S02]  /*a9b0*/  SHF.R.U64 R21, R8, 0x10, R9.reuse ;  /* 0x0000001008157819 */ /* 0x100fe40000001209 */
[----:B------:R-:W-:Y:S02]  /*a9c0*/  SHF.R.U32.HI R8, RZ, 0x10, R9 ;  /* 0x00000010ff087819 */ /* 0x000fe40000011609 */
[----:B0-----:R-:W-:Y:S02]  /*a9d0*/  LOP3.LUT R12, R206, 0x38, R63, 0xf8, !PT ;  /* 0x00000038ce0c7812 */ /* 0x001fe400078ef83f */
[----:B------:R-:W-:Y:S02]  /*a9e0*/  SHF.R.U64 R9, R4, 0x10, R5 ;  /* 0x0000001004097819 */ /* 0x000fe40000001205 */
[----:B------:R-:W-:-:S02]  /*a9f0*/  LOP3.LUT R3, R12, R207, RZ, 0x3c, !PT ;  /* 0x000000cf0c037212 */ /* 0x000fc400078e3cff */
[----:B------:R-:W-:Y:S02]  /*aa00*/  PRMT R68, R68, 0x5410, R9 ;  /* 0x0000541044447816 */ /* 0x000fe40000000009 */
[----:B------:R-:W-:Y:S01]  /*aa10*/  PRMT R70, R70, 0x5410, R21 ;  /* 0x0000541046467816 */ /* 0x000fe20000000015 */
[----:B------:R-:W-:Y:S01]  /*aa20*/  IMAD.IADD R3, R208, 0x1, R3 ;  /* 0x00000001d0037824 */ /* 0x000fe200078e0203 */
[--C-:B------:R-:W-:Y:S02]  /*aa30*/  SHF.R.U64 R44, R10, 0x10, R11.reuse ;  /* 0x000000100a2c7819 */ /* 0x100fe4000000120b */
[----:B------:R-:W-:Y:S01]  /*aa40*/  SHF.R.U32.HI R54, RZ, 0x10, R11 ;  /* 0x00000010ff367819 */ /* 0x000fe2000001160b */
[----:B------:R-:W-:Y:S01]  /*aa50*/  IMAD R3, R3, 0x2, R2 ;  /* 0x0000000203037824 */ /* 0x000fe200078e0202 */
[----:B------:R-:W-:Y:S01]  /*aa60*/  SHF.R.U32.HI R4, RZ, 0x10, R5 ;  /* 0x00000010ff047819 */ /* 0x000fe20000011605 */
[----:B------:R-:W-:Y:S01]  /*aa70*/  IMAD.U32 R21, R70, 0x10000, RZ ;  /* 0x0001000046157824 */ /* 0x000fe200078e00ff */
[----:B------:R-:W-:-:S02]  /*aa80*/  SHF.R.U64 R55, R6, 0x10, R7 ;  /* 0x0000001006377819 */ /* 0x000fc40000001207 */
[----:B------:R-:W0:Y:S01]  /*aa90*/  LDS.128 R24, [R3+0x18400] ;  /* 0x0184000003187984 */ /* 0x000e220000000c00 */
[----:B------:R-:W-:Y:S02]  /*aaa0*/  SHF.R.U32.HI R7, RZ, 0x10, R7 ;  /* 0x00000010ff077819 */ /* 0x000fe40000011607 */
[----:B------:R-:W-:Y:S02]  /*aab0*/  PRMT R69, R69, 0x5410, R8 ;  /* 0x0000541045457816 */ /* 0x000fe40000000008 */
[----:B------:R-:W-:Y:S02]  /*aac0*/  PRMT R67, R67, 0x5410, R4 ;  /* 0x0000541043437816 */ /* 0x000fe40000000004 */
[C---:B------:R-:W-:Y:S01]  /*aad0*/  PRMT R44, R0.reuse, 0x5432, R44 ;  /* 0x00005432002c7816 */ /* 0x040fe2000000002c */
[----:B------:R-:W-:Y:S01]  /*aae0*/  IMAD.U32 R28, R69, 0x10000, RZ ;  /* 0x00010000451c7824 */ /* 0x000fe200078e00ff */
[----:B------:R-:W-:Y:S01]  /*aaf0*/  PRMT R55, R0, 0x5410, R55 ;  /* 0x0000541000377816 */ /* 0x000fe20000000037 */
[----:B------:R-:W-:Y:S01]  /*ab00*/  IMAD.U32 R58, R67, 0x10000, RZ ;  /* 0x00010000433a7824 */ /* 0x000fe200078e00ff */
[----:B------:R-:W-:-:S02]  /*ab10*/  PRMT R62, R62, 0x5410, R7 ;  /* 0x000054103e3e7816 */ /* 0x000fc40000000007 */
[----:B------:R-:W-:Y:S02]  /*ab20*/  PRMT R54, R20, 0x5432, R54 ;  /* 0x0000543214367816 */ /* 0x000fe40000000036 */
[----:B------:R-:W-:Y:S02]  /*ab30*/  LOP3.LUT R67, R67, 0xffff0000, RZ, 0xc0, !PT ;  /* 0xffff000043437812 */ /* 0x000fe400078ec0ff */
[----:B------:R-:W-:Y:S01]  /*ab40*/  LOP3.LUT R69, R69, 0xffff0000, RZ, 0xc0, !PT ;  /* 0xffff000045457812 */ /* 0x000fe200078ec0ff */
[C---:B0-----:R-:W-:Y:S01]  /*ab50*/  IMAD.U32 R9, R24.reuse, 0x10000, RZ ;  /* 0x0001000018097824 */ /* 0x041fe200078e00ff */
[----:B------:R-:W-:Y:S01]  /*ab60*/  LOP3.LUT R10, R24, 0xffff0000, RZ, 0xc0, !PT ;  /* 0xffff0000180a7812 */ /* 0x000fe200078ec0ff */
[C---:B------:R-:W-:Y:S01]  /*ab70*/  IMAD.U32 R11, R25.reuse, 0x10000, RZ ;  /* 0x00010000190b7824 */ /* 0x040fe200078e00ff */
[----:B------:R-:W-:Y:S01]  /*ab80*/  LOP3.LUT R24, R25, 0xffff0000, RZ, 0xc0, !PT ;  /* 0xffff000019187812 */ /* 0x000fe200078ec0ff */
[----:B------:R-:W-:Y:S02]  /*ab90*/  IMAD.U32 R25, R68, 0x10000, RZ ;  /* 0x0001000044197824 */ /* 0x000fe400078e00ff */
[----:B------:R-:W-:-:S02]  /*aba0*/  IMAD.U32 R20, R27, 0x10000, RZ ;  /* 0x000100001b147824 */ /* 0x000fc400078e00ff */
[----:B------:R-:W-:Y:S01]  /*abb0*/  FMUL.FTZ R60, R11, R58 ;  /* 0x0000003a0b3c7220 */ /* 0x000fe20000410000 */
[C---:B------:R-:W-:Y:S01]  /*abc0*/  FMUL.FTZ R59, R9.reuse, R25 ;  /* 0x00000019093b7220 */ /* 0x040fe20000410000 */
[-C--:B------:R-:W-:Y:S01]  /*abd0*/  FMUL.FTZ R9, R9, R21.reuse ;  /* 0x0000001509097220 */ /* 0x080fe20000410000 */
[----:B--2---:R-:W0:Y:S02]  /*abe0*/  LDS.128 R12, [R61+0x18400] ;  /* 0x018400003d0c7984 */ /* 0x004e240000000c00 */
[C---:B0-----:R-:W-:Y:S01]  /*abf0*/  IMAD.U32 R0, R12.reuse, 0x10000, RZ ;  /* 0x000100000c007824 */ /* 0x041fe200078e00ff */
[----:B------:R-:W-:Y:S01]  /*ac00*/  LOP3.LUT R4, R12, 0xffff0000, RZ, 0xc0, !PT ;  /* 0xffff00000c047812 */ /* 0x000fe200078ec0ff */
[C---:B------:R-:W-:Y:S01]  /*ac10*/  IMAD.U32 R6, R14.reuse, 0x10000, RZ ;  /* 0x000100000e067824 */ /* 0x040fe200078e00ff */
[----:B------:R-:W-:Y:S01]  /*ac20*/  LOP3.LUT R7, R14, 0xffff0000, RZ, 0xc0, !PT ;  /* 0xffff00000e077812 */ /* 0x000fe200078ec0ff */
[----:B------:R-:W-:Y:S01]  /*ac30*/  FFMA.FTZ R59, R0, R21, -R59 ;  /* 0x00000015003b7223 */ /* 0x000fe2000001083b */
[----:B------:R-:W-:-:S02]  /*ac40*/  IMAD.U32 R21, R62, 0x10000, RZ ;  /* 0x000100003e157824 */ /* 0x000fc400078e00ff */
[----:B------:R-:W-:Y:S01]  /*ac50*/  FFMA.FTZ R25, R0, R25, R9 ;  /* 0x0000001900197223 */ /* 0x000fe20000010009 */
[C---:B------:R-:W-:Y:S01]  /*ac60*/  IMAD.U32 R5, R13.reuse, 0x10000, RZ ;  /* 0x000100000d057824 */ /* 0x040fe200078e00ff */
[----:B------:R-:W-:Y:S01]  /*ac70*/  LOP3.LUT R12, R13, 0xffff0000, RZ, 0xc0, !PT ;  /* 0xffff00000d0c7812 */ /* 0x000fe200078ec0ff */
[C---:B------:R-:W-:Y:S01]  /*ac80*/  IMAD.U32 R8, R15.reuse, 0x10000, RZ ;  /* 0x000100000f087824 */ /* 0x040fe200078e00ff */
[----:B------:R-:W-:Y:S01]  /*ac90*/  LOP3.LUT R14, R15, 0xffff0000, RZ, 0xc0, !PT ;  /* 0xffff00000f0e7812 */ /* 0x000fe200078ec0ff */
[----:B------:R-:W-:Y:S01]  /*aca0*/  IMAD.U32 R9, R54, 0x10000, RZ ;  /* 0x0001000036097824 */ /* 0x000fe200078e00ff */
[C---:B------:R-:W-:Y:S01]  /*acb0*/  LOP3.LUT R15, R26.reuse, 0xffff0000, RZ, 0xc0, !PT ;  /* 0xffff00001a0f7812 */ /* 0x040fe200078ec0ff */
[----:B------:R-:W-:Y:S02]  /*acc0*/  IMAD.U32 R13, R26, 0x10000, RZ ;  /* 0x000100001a0d7824 */ /* 0x000fe400078e00ff */
[-C--:B------:R-:W-:Y:S01]  /*acd0*/  FMUL.FTZ R0, R11, R28.reuse ;  /* 0x0000001c0b007220 */ /* 0x080fe20000410000 */
[----:B------:R-:W-:Y:S01]  /*ace0*/  LOP3.LUT R26, R27, 0xffff0000, RZ, 0xc0, !PT ;  /* 0xffff00001b1a7812 */ /* 0x000fe200078ec0ff */
[----:B------:R-:W-:Y:S01]  /*acf0*/  FMUL.FTZ R27, R20, R21 ;  /* 0x00000015141b7220 */ /* 0x000fe20000410000 */
[----:B------:R-:W-:Y:S01]  /*ad00*/  LOP3.LUT R11, R68, 0xffff0000, RZ, 0xc0, !PT ;  /* 0xffff0000440b7812 */ /* 0x000fe200078ec0ff */
[-C--:B------:R-:W-:Y:S01]  /*ad10*/  FMUL.FTZ R20, R20, R9.reuse ;  /* 0x0000000914147220 */ /* 0x080fe20000410000 */
[C---:B------:R-:W-:Y:S01]  /*ad20*/  FFMA.FTZ R60, R5.reuse, R28, -R60 ;  /* 0x0000001c053c7223 */ /* 0x040fe2000001083c */
[----:B------:R-:W-:Y:S01]  /*ad30*/  FFMA.FTZ R58, R5, R58, R0 ;  /* 0x0000003a053a7223 */ /* 0x000fe20000010000 */
[----:B------:R-:W-:Y:S01]  /*ad40*/  LOP3.LUT R5, R70, 0xffff0000, RZ, 0xc0, !PT ;  /* 0xffff000046057812 */ /* 0x000fe200078ec0ff */
[C---:B------:R-:W-:Y:S01]  /*ad50*/  FFMA.FTZ R27, R8.reuse, R9, -R27 ;  /* 0x00000009081b7223 */ /* 0x040fe2000001081b */
[----:B------:R-:W-:Y:S01]  /*ad60*/  FFMA.FTZ R28, R8, R21, R20 ;  /* 0x00000015081c7223 */ /* 0x000fe20000010014 */
[----:B------:R-:W-:Y:S01]  /*ad70*/  FMUL.FTZ R9, R10, R11 ;  /* 0x0000000b0a097220 */ /* 0x000fe20000410000 */
[----:B------:R-:W-:-:S02]  /*ad80*/  IMAD.U32 R8, R55, 0x10000, RZ ;  /* 0x0001000037087824 */ /* 0x000fc400078e00ff */
[-C--:B------:R-:W-:Y:S01]  /*ad90*/  FMUL.FTZ R21, R10, R5.reuse ;  /* 0x000000050a157220 */ /* 0x080fe20000410000 */
[----:B------:R-:W-:Y:S02]  /*ada0*/  IMAD.U32 R0, R44, 0x10000, RZ ;  /* 0x000100002c007824 */ /* 0x000fe400078e00ff */
[----:B------:R-:W-:Y:S01]  /*adb0*/  FFMA.FTZ R10, R4, R5, -R9 ;  /* 0x00000005040a7223 */ /* 0x000fe20000010809 */
[C---:B------:R-:W-:Y:S01]  /*adc0*/  FMUL.FTZ R9, R13.reuse, R8 ;  /* 0x000000080d097220 */ /* 0x040fe20000410000 */
[----:B------:R-:W-:Y:S01]  /*add0*/  FMUL.FTZ R5, R24, R67 ;  /* 0x0000004318057220 */ /* 0x000fe20000410000 */
[----:B------:R-:W-:Y:S01]  /*ade0*/  FFMA.FTZ R20, R4, R11, R21 ;  /* 0x0000000b04147223 */ /* 0x000fe20000010015 */
[-C--:B------:R-:W-:Y:S01]  /*adf0*/  FMUL.FTZ R13, R13, R0.reuse ;  /* 0x000000000d0d7220 */ /* 0x080fe20000410000 */
[----:B------:R-:W-:Y:S01]  /*ae00*/  FFMA.FTZ R11, R6, R0, -R9 ;  /* 0x00000000060b7223 */ /* 0x000fe20000010809 */
[-C--:B------:R-:W-:Y:S01]  /*ae10*/  FMUL.FTZ R24, R24, R69.reuse ;  /* 0x0000004518187220 */ /* 0x080fe20000410000 */
[----:B------:R-:W-:Y:S01]  /*ae20*/  LOP3.LUT R0, R55, 0xffff0000, RZ, 0xc0, !PT ;  /* 0xffff000037007812 */ /* 0x000fe200078ec0ff */
[----:B------:R-:W-:Y:S01]  /*ae30*/  FFMA.FTZ R69, R12, R69, -R5 ;  /* 0x000000450c457223 */ /* 0x000fe20000010805 */
[----:B------:R-:W-:Y:S01]  /*ae40*/  LOP3.LUT R44, R44, 0xffff0000, RZ, 0xc0, !PT ;  /* 0xffff00002c2c7812 */ /* 0x000fe200078ec0ff */
[----:B------:R-:W-:Y:S01]  /*ae50*/  FFMA.FTZ R67, R12, R67, R24 ;  /* 0x000000430c437223 */ /* 0x000fe20000010018 */
[----:B------:R-:W-:Y:S01]  /*ae60*/  LOP3.LUT R9, R62, 0xffff0000, RZ, 0xc0, !PT ;  /* 0xffff00003e097812 */ /* 0x000fe200078ec0ff */
[C---:B------:R-:W-:Y:S01]  /*ae70*/  FMUL.FTZ R4, R15.reuse, R0 ;  /* 0x000000000f047220 */ /* 0x040fe20000410000 */
[----:B------:R-:W-:Y:S01]  /*ae80*/  LOP3.LUT R5, R54, 0xffff0000, RZ, 0xc0, !PT ;  /* 0xffff000036057812 */ /* 0x000fe200078ec0ff */
[----:B------:R-:W-:Y:S01]  /*ae90*/  FMUL.FTZ R15, R15, R44 ;  /* 0x0000002c0f0f7220 */ /* 0x000fe20000410000 */
[----:B------:R-:W-:Y:S01]  /*aea0*/  FFMA.FTZ R13, R6, R8, R13 ;  /* 0x00000008060d7223 */ /* 0x000fe2000001000d */
        /* <DEDUP_REMOVED lines=16> */
.L_x_3953:
[----:B------:R-:W-:Y:S05]  /*afb0*/  BSYNC B0 ;  /* 0x0000000000007941 */ /* 0x000fea0003800000 */
.L_x_3939:
        /* <DEDUP_REMOVED lines=8> */
.L_x_3936:
[----:B-12---:R-:W1:Y:S01]  /*b040*/  S2R R0, SR_TID.X ;  /* 0x0000000000007919 */ /* 0x006e620000002100 */
[----:B0-----:R-:W-:Y:S01]  /*b050*/  IMAD.U32 R12, RZ, RZ, UR37 ;  /* 0x00000025ff0c7e24 */ /* 0x001fe2000f8e00ff */
[----:B------:R-:W-:Y:S05]  /*b060*/  WARPSYNC.ALL ;  /* 0x0000000000007948 */ /* 0x000fea0003800000 */
[----:B---3--:R-:W0:Y:S01]  /*b070*/  S2R R3, SR_SWINHI ;  /* 0x0000000000037919 */ /* 0x008e220000002f00 */
[----:B------:R-:W-:Y:S01]  /*b080*/  IADD3 R12, P1, R12, 0x28, RZ ;  /* 0x000000280c0c7810 */ /* 0x000fe20007f3e0ff */
[----:B------:R-:W-:-:S04]  /*b090*/  IMAD.U32 R21, RZ, RZ, UR37 ;  /* 0x00000025ff157e24 */ /* 0x000fc8000f8e00ff */
[----:B------:R-:W-:Y:S02]  /*b0a0*/  VIADD R21, R21, 0x1f0 ;  /* 0x000001f015157836 */ /* 0x000fe40000000000 */
[----:B------:R-:W-:Y:S01]  /*b0b0*/  IMAD.X R13, RZ, RZ, UR36, P1 ;  /* 0x00000024ff0d7e24 */ /* 0x000fe200088e06ff */
[----:B-1----:R-:W-:Y:S01]  /*b0c0*/  SHF.R.U32.HI R4, RZ, 0x7, R0 ;  /* 0x00000007ff047819 */ /* 0x002fe20000011600 */
[----:B------:R-:W-:-:S04]  /*b0d0*/  IMAD.U32 R0, RZ, RZ, UR37 ;  /* 0x00000025ff007e24 */ /* 0x000fc8000f8e00ff */
[----:B------:R-:W-:Y:S01]  /*b0e0*/  VIADD R6, R4, 0x8 ;  /* 0x0000000804067836 */ /* 0x000fe20000000000 */
[----:B------:R-:W-:Y:S02]  /*b0f0*/  IADD3 R0, P0, R0, 0x240, RZ ;  /* 0x0000024000007810 */ /* 0x000fe40007f1e0ff */
[----:B------:R-:W-:Y:S02]  /*b100*/  MOV R4, R2 ;  /* 0x0000000200047202 */ /* 0x000fe40000000f00 */
[----:B0-----:R-:W-:Y:S01]  /*b110*/  MOV R5, R3 ;  /* 0x0000000300057202 */ /* 0x001fe20000000f00 */
[----:B------:R-:W-:Y:S02]  /*b120*/  IMAD.X R3, RZ, RZ, UR36, P0 ;  /* 0x00000024ff037e24 */ /* 0x000fe400080e06ff */
[----:B------:R-:W-:Y:S01]  /*b130*/  IMAD.MOV.U32 R8, RZ, RZ, R37 ;  /* 0x000000ffff087224 */ /* 0x000fe200078e0025 */
[----:B------:R-:W-:Y:S01]  /*b140*/  UIADD3 UR4, UP0, UR37, 0x200, URZ ;  /* 0x0000020025047890 */ /* 0x000fe2000ff1e03f */
[----:B------:R-:W-:Y:S01]  /*b150*/  IMAD.MOV.U32 R9, RZ, RZ, R35 ;  /* 0x000000ffff097224 */ /* 0x000fe200078e0023 */
[----:B------:R-:W-:Y:S01]  /*b160*/  UIADD3 UR6, UR37, 0x1fc, URZ ;  /* 0x000001fc25067890 */ /* 0x000fe2000fffe03f */
[----:B------:R-:W-:Y:S01]  /*b170*/  IMAD.MOV.U32 R10, RZ, RZ, R40 ;  /* 0x000000ffff0a7224 */ /* 0x000fe200078e0028 */
[----:B------:R-:W-:Y:S01]  /*b180*/  UIADD3.X UR5, URZ, UR36, URZ, UP0, !UPT ;  /* 0x000000243f057290 */ /* 0x000fe200087fe43f */
[----:B------:R-:W-:Y:S01]  /*b190*/  IMAD.MOV.U32 R11, RZ, RZ, R57 ;  /* 0x000000ffff0b7224 */ /* 0x000fe200078e0039 */
[----:B------:R0:W-:Y:S01]  /*b1a0*/  BAR.SYNC.DEFER_BLOCKING R6, 0x100 ;  /* 0x000400060000751d */ /* 0x0001e20000010000 */
[----:B------:R-:W-:Y:S01]  /*b1b0*/  IMAD.U32 R7, RZ, RZ, UR40 ;  /* 0x00000028ff077e24 */ /* 0x000fe2000f8e00ff */
[----:B------:R-:W-:Y:S01]  /*b1c0*/  MOV R212, 0xb4a0 ;  /* 0x0000b4a000d47802 */ /* 0x000fe20000000f00 */
[----:B------:R-:W-:-:S02]  /*b1d0*/  IMAD.U32 R2, RZ, RZ, UR4 ;  /* 0x00000004ff027e24 */ /* 0x000fc4000f8e00ff */
[----:B------:R-:W-:Y:S02]  /*b1e0*/  IMAD.MOV.U32 R14, RZ, RZ, R38 ;  /* 0x000000ffff0e7224 */ /* 0x000fe400078e0026 */
[----:B------:R-:W-:Y:S01]  /*b1f0*/  IMAD.MOV.U32 R15, RZ, RZ, R53 ;  /* 0x000000ffff0f7224 */ /* 0x000fe200078e0035 */
[----:B------:R1:W-:Y:S01]  /*b200*/  STL.128 [R1+0x170], R8 ;  /* 0x0001700801007387 */ /* 0x0003e20000100c00 */
[----:B0-----:R-:W-:-:S03]  /*b210*/  IMAD.U32 R6, RZ, RZ, UR6 ;  /* 0x00000006ff067e24 */ /* 0x001fc6000f8e00ff */
[----:B------:R-:W-:Y:S04]  /*b220*/  STL.128 [R1+0x190], R12 ;  /* 0x0001900c01007387 */ /* 0x000fe80000100c00 */
[----:B------:R0:W-:Y:S01]  /*b230*/  STL.128 [R1+0x180], R4 ;  /* 0x0001800401007387 */ /* 0x0001e20000100c00 */
[----:B-1----:R-:W-:Y:S02]  /*b240*/  IMAD.MOV.U32 R8, RZ, RZ, R52 ;  /* 0x000000ffff087224 */ /* 0x002fe400078e0034 */
[----:B------:R-:W-:Y:S02]  /*b250*/  IMAD.MOV.U32 R9, RZ, RZ, R51 ;  /* 0x000000ffff097224 */ /* 0x000fe400078e0033 */
[----:B------:R-:W-:Y:S02]  /*b260*/  IMAD.MOV.U32 R10, RZ, RZ, R49 ;  /* 0x000000ffff0a7224 */ /* 0x000fe400078e0031 */
[----:B------:R-:W-:-:S02]  /*b270*/  IMAD.MOV.U32 R11, RZ, RZ, R50 ;  /* 0x000000ffff0b7224 */ /* 0x000fc400078e0032 */
[----:B0-----:R-:W-:Y:S02]  /*b280*/  IMAD.MOV.U32 R6, RZ, RZ, R30 ;  /* 0x000000ffff067224 */ /* 0x001fe400078e001e */
[----:B------:R-:W-:Y:S01]  /*b290*/  IMAD.MOV.U32 R7, RZ, RZ, R42 ;  /* 0x000000ffff077224 */ /* 0x000fe200078e002a */
[----:B------:R0:W-:Y:S01]  /*b2a0*/  STL.128 [R1+0x1a0], R8 ;  /* 0x0001a00801007387 */ /* 0x0001e20000100c00 */
[----:B------:R-:W-:Y:S02]  /*b2b0*/  IMAD.MOV.U32 R4, RZ, RZ, R2 ;  /* 0x000000ffff047224 */ /* 0x000fe400078e0002 */
[----:B0-----:R-:W-:Y:S02]  /*b2c0*/  IMAD.MOV.U32 R8, RZ, RZ, R33 ;  /* 0x000000ffff087224 */ /* 0x001fe400078e0021 */
[----:B------:R-:W-:Y:S02]  /*b2d0*/  IMAD.MOV.U32 R9, RZ, RZ, R46 ;  /* 0x000000ffff097224 */ /* 0x000fe400078e002e */
[----:B------:R-:W-:-:S02]  /*b2e0*/  IMAD.MOV.U32 R10, RZ, RZ, R39 ;  /* 0x000000ffff0a7224 */ /* 0x000fc400078e0027 */
[----:B------:R-:W-:-:S05]  /*b2f0*/  IMAD.MOV.U32 R11, RZ, RZ, R56 ;  /* 0x000000ffff0b7224 */ /* 0x000fca00078e0038 */
[----:B------:R0:W-:Y:S02]  /*b300*/  STL.128 [R1+0x1c0], R8 ;  /* 0x0001c00801007387 */ /* 0x0001e40000100c00 */
[----:B0-----:R-:W-:Y:S02]  /*b310*/  IMAD.MOV.U32 R8, RZ, RZ, R0 ;  /* 0x000000ffff087224 */ /* 0x001fe400078e0000 */
[----:B------:R-:W-:Y:S02]  /*b320*/  IMAD.MOV.U32 R9, RZ, RZ, R3 ;  /* 0x000000ffff097224 */ /* 0x000fe400078e0003 */
[----:B------:R-:W-:Y:S02]  /*b330*/  IMAD.MOV.U32 R10, RZ, RZ, R34 ;  /* 0x000000ffff0a7224 */ /* 0x000fe400078e0022 */
[----:B------:R-:W-:Y:S02]  /*b340*/  IMAD.MOV.U32 R11, RZ, RZ, R47 ;  /* 0x000000ffff0b7224 */ /* 0x000fe400078e002f */
[----:B------:R-:W-:-:S02]  /*b350*/  IMAD.U32 R0, RZ, RZ, UR39 ;  /* 0x00000027ff007e24 */ /* 0x000fc4000f8e00ff */
[----:B------:R-:W-:Y:S01]  /*b360*/  IMAD.U32 R3, RZ, RZ, UR5 ;  /* 0x00000005ff037e24 */ /* 0x000fe2000f8e00ff */
[----:B------:R0:W-:Y:S01]  /*b370*/  STL.128 [R1+0x1d0], R8 ;  /* 0x0001d00801007387 */ /* 0x0001e20000100c00 */
[----:B------:R-:W-:Y:S02]  /*b380*/  UIADD3 UR5, UR37, 0x150, URZ ;  /* 0x0000015025057890 */ /* 0x000fe4000fffe03f */
[----:B------:R-:W-:-:S05]  /*b390*/  IMAD.MOV.U32 R5, RZ, RZ, R3 ;  /* 0x000000ffff057224 */ /* 0x000fca00078e0003 */
[----:B------:R-:W-:Y:S01]  /*b3a0*/  STL.128 [R1+0x1b0], R4 ;  /* 0x0001b00401007387 */ /* 0x000fe20000100c00 */
[----:B0-----:R-:W-:Y:S02]  /*b3b0*/  IMAD.MOV.U32 R8, RZ, RZ, R45 ;  /* 0x000000ffff087224 */ /* 0x001fe400078e002d */
[----:B------:R-:W-:Y:S02]  /*b3c0*/  IMAD.MOV.U32 R9, RZ, RZ, R43 ;  /* 0x000000ffff097224 */ /* 0x000fe400078e002b */
[----:B------:R-:W-:Y:S02]  /*b3d0*/  IMAD.MOV.U32 R10, RZ, RZ, R17 ;  /* 0x000000ffff0a7224 */ /* 0x000fe400078e0011 */
[----:B------:R-:W-:Y:S02]  /*b3e0*/  IMAD.MOV.U32 R11, RZ, RZ, R16 ;  /* 0x000000ffff0b7224 */ /* 0x000fe400078e0010 */
[----:B------:R-:W-:Y:S02]  /*b3f0*/  IMAD.MOV.U32 R16, RZ, RZ, R31 ;  /* 0x000000ffff107224 */ /* 0x000fe400078e001f */
[----:B------:R-:W-:Y:S01]  /*b400*/  IMAD.MOV.U32 R17, RZ, RZ, R48 ;  /* 0x000000ffff117224 */ /* 0x000fe200078e0030 */
[----:B------:R0:W-:Y:S04]  /*b410*/  STL.128 [R1+0x1e0], R8 ;  /* 0x0001e00801007387 */ /* 0x0001e80000100c00 */
[----:B------:R1:W-:Y:S01]  /*b420*/  STL.128 [R1+0x160], R16 ;  /* 0x0001601001007387 */ /* 0x0003e20000100c00 */
[----:B0-----:R-:W-:-:S02]  /*b430*/  IMAD.MOV.U32 R10, RZ, RZ, R32 ;  /* 0x000000ffff0a7224 */ /* 0x001fc400078e0020 */
[----:B------:R-:W-:Y:S02]  /*b440*/  IMAD.MOV.U32 R11, RZ, RZ, R36 ;  /* 0x000000ffff0b7224 */ /* 0x000fe400078e0024 */
[----:B------:R-:W-:Y:S02]  /*b450*/  IMAD.MOV.U32 R8, RZ, RZ, R21 ;  /* 0x000000ffff087224 */ /* 0x000fe400078e0015 */
[----:B------:R-:W-:Y:S02]  /*b460*/  IMAD.MOV.U32 R9, RZ, RZ, R0 ;  /* 0x000000ffff097224 */ /* 0x000fe400078e0000 */
[----:B------:R-:W-:-:S03]  /*b470*/  VIADD R0, R209, 0xffffffff ;  /* 0xffffffffd1007836 */ /* 0x000fc60000000000 */
[----:B------:R1:W-:Y:S04]  /*b480*/  STL.128 [R1+0x150], R8 ;  /* 0x0001500801007387 */ /* 0x0003e80000100c00 */
[----:B-1---5:R-:W-:Y:S05]  /*b490*/  CALL.REL.NOINC `($_ZN7cutlass13device_kernelIN5flash11enable_sm90INS1_16FlashAttnFwdSm90INS1_25CollectiveMainloopFwdSm90ILi2EN4cute5tupleIJNS5_1CILi1EEES8_S8_EEENS6_IJNS7_ILi128EEENS7_ILi96EEENS7_ILi64EEEEEELi256ENS_10bfloat16_tEfNS_4arch4Sm90ELb0ELb1ELb0ELb1ELb1ELb1ELb1ELb1ELb0ELb1ELb1ELb0EEENS1_21CollectiveEpilogueFwdINS6_IJSA_NS7_ILi256EEESB_EEES9_SE_SG_Li256ELb1ELb1ELb1ELb0EEENS1_36VarlenDynamicPersistentTileSchedulerILi128ELi96ELi256ELi128ELb1ELb1ELb1ELb1ELb0ELb1EEEEEEEEEvNT_6ParamsE$_ZZN5flash25CollectiveMainloopFwdSm90ILi2EN4cute5tupleIJNS1_1CILi1EEES4_S4_EEENS2_IJNS3_ILi128EEENS3_ILi96EEENS3_ILi64EEEEEELi256EN7cutlass10bfloat16_tEfNSA_4arch4Sm90ELb0ELb1ELb0ELb1ELb1ELb1ELb1ELb1ELb0ELb1ELb1ELb0EE3mmaINS_16FlashAttnFwdSm90ISE_NS_21CollectiveEpilogueFwdINS2_IJS6_NS3_ILi256EEES7_EEES5_SB_SD_Li256ELb1ELb1ELb1ELb0EEENS_36VarlenDynamicPersistentTileSchedulerILi128ELi96ELi256ELi128ELb1ELb1ELb1ELb1ELb0ELb1EEEE13SharedStorageENS1_6TensorINS1_11ArrayEngineIfLm128EEENS1_6LayoutINS2_IJNS2_IJNS3_ILi2EEEST_NS3_ILi32EEEEEES4_S4_EEENS2_IJNS2_IJS4_ST_NS3_ILi4EEEEEENS3_ILi0EEESZ_EEEEEEENS_7SoftmaxILi2ELi0EEEEEbRKNSE_6ParamsENSA_13PipelineAsyncILi2EEES19_RNSA_13PipelineStateILj2EEERT0_RT1_iRiRKNS_16SeqlenInfoQKNewKILb1ELb1EEENS2_IJiiiiEEERT_ENKUliT_T0_T1_E_clIZSF_ISO_S12_S14_EbS17_S19_S19_S1C_S1E_S1G_iS1H_S1L_S1M_S1O_EUlRS1P_iE0_NS3_ILb1EEES1W_EEDaiS1P_S1Q_S1R_) ;  /* 0x0000034c00b47944 */ /* 0x022fea0003c00000 */
[----:B------:R-:W2:Y:S01]  /*b4a0*/  LDL R4, [R1+0x50] ;  /* 0x0000500001047983 */ /* 0x000ea20000100800 */
[----:B------:R-:W0:Y:S08]  /*b4b0*/  LDC R0, c[0x0][0x448] ;  /* 0x00011200ff007b82 */ /* 0x000e300000000800 */
[----:B------:R-:W1:Y:S01]  /*b4c0*/  LDC.64 R2, c[0x0][0xad8] ;  /* 0x0002b600ff027b82 */ /* 0x000e620000000a00 */
[----:B0-----:R-:W-:-:S13]  /*b4d0*/  ISETP.NE.AND P0, PT, R0, 0x1, PT ;  /* 0x000000010000780c */ /* 0x001fda0003f05270 */
[----:B------:R-:W0:Y:S08]  /*b4e0*/  @P0 LDC R5, c[0x0][0x44c] ;  /* 0x00011300ff050b82 */ /* 0x000e300000000800 */
[----:B------:R-:W3:Y:S01]  /*b4f0*/  @P0 LDC R7, c[0x0][0x450] ;  /* 0x00011400ff070b82 */ /* 0x000ee20000000800 */
[----:B--2---:R-:W-:-:S04]  /*b500*/  IMAD.SHL.U32 R4, R4, 0x80, RZ ;  /* 0x0000008004047824 */ /* 0x004fc800078e00ff */
[----:B0-----:R-:W-:-:S04]  /*b510*/  @P0 IMAD.HI.U32 R0, R4, R5, RZ ;  /* 0x0000000504000227 */ /* 0x001fc800078e00ff */
[----:B------:R-:W-:Y:S01]  /*b520*/  IMAD.MOV.U32 R5, RZ, RZ, R4 ;  /* 0x000000ffff057224 */ /* 0x000fe200078e0004 */
[----:B---3--:R-:W-:Y:S01]  /*b530*/  @P0 SHF.R.U32.HI R5, RZ, R7, R0 ;  /* 0x00000007ff050219 */ /* 0x008fe20000011600 */
[----:B------:R-:W-:Y:S01]  /*b540*/  VIADD R0, R209, 0xfffffffe ;  /* 0xfffffffed1007836 */ /* 0x000fe20000000000 */
[----:B-1----:R-:W-:-:S03]  /*b550*/  ISETP.GE.AND P0, PT, R3, 0x1, PT ;  /* 0x000000010300780c */ /* 0x002fc60003f06270 */
[----:B------:R-:W-:-:S04]  /*b560*/  IMAD.IADD R7, R210, 0x1, R5 ;  /* 0x00000001d2077824 */ /* 0x000fc800078e0205 */
[----:B------:R-:W-:-:S06]  /*b570*/  IMAD.IADD R2, R7, 0x1, R2 ;  /* 0x0000000107027824 */ /* 0x000fcc00078e0202 */
[----:B------:R-:W-:Y:S05]  /*b580*/  @!P0 BRA `(.L_x_3963) ;  /* 0x0000000000488947 */ /* 0x000fea0003800000 */
        /* <DEDUP_REMOVED lines=11> */
.L_x_3965:
[----:B------:R-:W-:-:S13]  /*b640*/  ISETP.NE.AND P0, PT, R3, 0x1, PT ;  /* 0x000000010300780c */ /* 0x000fda0003f05270 */
[----:B------:R-:W0:Y:S02]  /*b650*/  @P0 LDC.64 R6, c[0x0][0xae0] ;  /* 0x0002b800ff060b82 */ /* 0x000e240000000a00 */
[----:B0-----:R-:W-:-:S05]  /*b660*/  @P0 IMAD.HI.U32 R6, R5, R6, RZ ;  /* 0x0000000605060227 */ /* 0x001fca00078e00ff */
[----:B------:R-:W-:-:S07]  /*b670*/  @P0 SHF.R.U32.HI R5, RZ, R7, R6 ;  /* 0x00000007ff050219 */ /* 0x000fce0000011606 */
.L_x_3966:
[----:B------:R-:W-:Y:S05]  /*b680*/  BSYNC B0 ;  /* 0x0000000000007941 */ /* 0x000fea0003800000 */
.L_x_3964:
[----:B------:R-:W-:-:S05]  /*b690*/  IMAD R3, R5, R3, R3 ;  /* 0x0000000305037224 */ /* 0x000fca00078e0203 */
[----:B------:R-:W-:-:S07]  /*b6a0*/  VIMNMX R2, R2, R3, PT ;  /* 0x0000000302027248 */ /* 0x000fce0003fe0100 */
.L_x_3963:
[----:B------:R-:W-:-:S05]  /*b6b0*/  IMAD.HI R2, R2, 0x2aaaaaab, RZ ;  /* 0x2aaaaaab02027827 */ /* 0x000fca00078e02ff */
[----:B------:R-:W-:-:S04]  /*b6c0*/  SHF.R.U32.HI R3, RZ, 0x1f, R2 ;  /* 0x0000001fff037819 */ /* 0x000fc80000011602 */
[----:B------:R-:W-:-:S04]  /*b6d0*/  LEA.HI.SX32 R3, R2, R3, 0x1c ;  /* 0x0000000302037211 */ /* 0x000fc800078fe2ff */
[----:B------:R-:W-:-:S04]  /*b6e0*/  VIMNMX R3, R202, R3, !PT ;  /* 0x00000003ca037248 */ /* 0x000fc80007fe0100 */
[----:B------:R-:W-:-:S13]  /*b6f0*/  ISETP.GE.AND P0, PT, R0, R3, PT ;  /* 0x000000030000720c */ /* 0x000fda0003f06270 */
[----:B------:R-:W-:Y:S05]  /*b700*/  @!P0 BRA `(.L_x_3967) ;  /* 0x000000ac000c8947 */ /* 0x000fea0003800000 */
.L_x_3996:
[----:B------:R-:W2:Y:S04]  /*b710*/  LDL R4, [R1+0x1f0] ;  /* 0x0001f00001047983 */ /* 0x000ea80000100800 */
[----:B0-----:R-:W3:Y:S01]  /*b720*/  LDL R2, [R1+0x1f8] ;  /* 0x0001f80001027983 */ /* 0x001ee20000100800 */
[----:B--2---:R-:W-:-:S05]  /*b730*/  VIADD R4, R4, 0x1 ;  /* 0x0000000104047836 */ /* 0x004fca0000000000 */
[----:B------:R-:W-:-:S13]  /*b740*/  ISETP.NE.AND P0, PT, R4, 0x2, PT ;  /* 0x000000020400780c */ /* 0x000fda0003f05270 */
[----:B------:R0:W5:Y:S04]  /*b750*/  @P0 LDL R6, [R1+0x1f4] ;  /* 0x0001f40001060983 */ /* 0x0001680000100800 */
[----:B------:R-:W2:Y:S01]  /*b760*/  @!P0 LDL R5, [R1+0x1f4] ;  /* 0x0001f40001058983 */ /* 0x000ea20000100800 */
[----:B---3--:R-:W-:-:S03]  /*b770*/  VIADD R2, R2, 0x1 ;  /* 0x0000000102027836 */ /* 0x008fc60000000000 */
[----:B------:R1:W-:Y:S04]  /*b780*/  STL [R1+0x1f0], R4 ;  /* 0x0001f00401007387 */ /* 0x0003e80000100800 */
[----:B------:R0:W-:Y:S04]  /*b790*/  STL [R1+0x1f8], R2 ;  /* 0x0001f80201007387 */ /* 0x0001e80000100800 */
[----:B------:R0:W-:Y:S01]  /*b7a0*/  @!P0 STL [R1+0x1f0], RZ ;  /* 0x0001f0ff01008387 */ /* 0x0001e20000100800 */
[----:B--2---:R-:W-:-:S05]  /*b7b0*/  @!P0 LOP3.LUT R6, R5, 0x1, RZ, 0x3c, !PT ;  /* 0x0000000105068812 */ /* 0x004fca00078e3cff */
[----:B------:R0:W-:Y:S04]  /*b7c0*/  @!P0 STL [R1+0x1f4], R6 ;  /* 0x0001f40601008387 */ /* 0x0001e80000100800 */
[----:B------:R-:W2:Y:S01]  /*b7d0*/  LD.E R5, desc[UR44][R18.64] ;  /* 0x0000002c12057980 */ /* 0x000ea2000c101900 */
[----:B------:R-:W-:Y:S05]  /*b7e0*/  YIELD ;  /* 0x0000000000007946 */ /* 0x000fea0003800000 */
[----:B------:R-:W-:Y:S01]  /*b7f0*/  BSSY B0, `(.L_x_3968) ;  /* 0x0000006000007945 */ /* 0x000fe20003800000 */
[----:B-1----:R-:W-:Y:S01]  /*b800*/  @!P0 IMAD.MOV.U32 R4, RZ, RZ, RZ ;  /* 0x000000ffff048224 */ /* 0x002fe200078e00ff */
[----:B--2---:R-:W-:-:S04]  /*b810*/  LOP3.LUT R5, R5, 0x1, RZ, 0xfc, !PT ;  /* 0x0000000105057812 */ /* 0x004fc800078efcff */
[----:B------:R-:W-:-:S13]  /*b820*/  ISETP.NE.AND P1, PT, R5, 0x3, PT ;  /* 0x000000030500780c */ /* 0x000fda0003f25270 */
[----:B0-----:R-:W-:Y:S05]  /*b830*/  @!P1 BRA `(.L_x_3969) ;  /* 0x0000000000049947 */ /* 0x001fea0003800000 */
[----:B------:R-:W-:Y:S01]  /*b840*/  BPT.TRAP 0x1 ;  /* 0x000000040000795c */ /* 0x000fe20000300000 */
.L_x_3969:
[----:B------:R-:W-:Y:S05]  /*b850*/  BSYNC B0 ;  /* 0x0000000000007941 */ /* 0x000fea0003800000 */
.L_x_3968:
[----:B------:R-:W2:Y:S01]  /*b860*/  LD.E.64 R8, desc[UR44][R18.64+0x18] ;  /* 0x0000182c12087980 */ /* 0x000ea2000c101b00 */
[----:B-----5:R-:W-:Y:S02]  /*b870*/  SHF.L.U32 R5, R6, 0x1f, RZ ;  /* 0x0000001f06057819 */ /* 0x020fe400000006ff */
[----:B--2---:R-:W-:-:S05]  /*b880*/  MOV R9, R8 ;  /* 0x0000000800097202 */ /* 0x004fca0000000f00 */
[----:B------:R-:W-:-:S04]  /*b890*/  IMAD R4, R4, 0x8, R9 ;  /* 0x0000000804047824 */ /* 0x000fc800078e0209 */
[----:B------:R0:W1:Y:S01]  /*b8a0*/  SYNCS.PHASECHK.TRANS64.TRYWAIT P0, [R4+URZ], R5 ;  /* 0x00000005040075a7 */ /* 0x000062000800017f */
[----:B------:R-:W2:Y:S04]  /*b8b0*/  LD.E R2, desc[UR44][R18.64] ;  /* 0x0000002c12027980 */ /* 0x000ea8000c101900 */
[----:B------:R0:W5:Y:S01]  /*b8c0*/  LDL.64 R6, [R1+0x1f0] ;  /* 0x0001f00001067983 */ /* 0x0001620000100a00 */
[----:B------:R-:W-:Y:S01]  /*b8d0*/  BSSY B0, `(.L_x_3970) ;  /* 0x0000005000007945 */ /* 0x000fe20003800000 */
[----:B--2---:R-:W-:-:S04]  /*b8e0*/  LOP3.LUT R2, R2, 0x1, RZ, 0xfc, !PT ;  /* 0x0000000102027812 */ /* 0x004fc800078efcff */
[----:B------:R-:W-:-:S13]  /*b8f0*/  ISETP.NE.AND P1, PT, R2, 0x3, PT ;  /* 0x000000030200780c */ /* 0x000fda0003f25270 */
[----:B01----:R-:W-:Y:S05]  /*b900*/  @!P1 BRA `(.L_x_3971) ;  /* 0x0000000000049947 */ /* 0x003fea0003800000 */
[----:B------:R-:W-:Y:S01]  /*b910*/  BPT.TRAP 0x1 ;  /* 0x000000040000795c */ /* 0x000fe20000300000 */
.L_x_3971:
[----:B------:R-:W-:Y:S05]  /*b920*/  BSYNC B0 ;  /* 0x0000000000007941 */ /* 0x000fea0003800000 */
.L_x_3970:
[----:B------:R-:W-:Y:S04]  /*b930*/  BSSY B0, `(.L_x_3972) ;  /* 0x0000008000007945 */ /* 0x000fe80003800000 */
[----:B------:R-:W-:Y:S05]  /*b940*/  @P0 BRA `(.L_x_3973) ;  /* 0x0000000000180947 */ /* 0x000fea0003800000 */
[----:B------:R-:W2:Y:S01]  /*b950*/  LD.E.64 R4, desc[UR44][R18.64+0x18] ;  /* 0x0000182c12047980 */ /* 0x000ea2000c101b00 */
[----:B-----5:R-:W-:Y:S02]  /*b960*/  SHF.L.U32 R7, R7, 0x1f, RZ ;  /* 0x0000001f07077819 */ /* 0x020fe400000006ff */
[----:B--2---:R-:W-:-:S05]  /*b970*/  MOV R5, R4 ;  /* 0x0000000400057202 */ /* 0x004fca0000000f00 */
[----:B------:R-:W-:-:S04]  /*b980*/  IMAD R2, R6, 0x8, R5 ;  /* 0x0000000806027824 */ /* 0x000fc800078e0205 */
[----:B------:R-:W0:Y:S02]  /*b990*/  SYNCS.PHASECHK.TRANS64.TRYWAIT P0, [R2+URZ], R7 ;  /* 0x00000007020075a7 */ /* 0x000e24000800017f */
[----:B0-----:R-:W-:Y:S05]  /*b9a0*/  @!P0 BRA `(.L_x_3974) ;  /* 0x000002f400388947 */ /* 0x001fea0003800000 */
.L_x_3973:
[----:B------:R-:W-:Y:S05]  /*b9b0*/  BSYNC B0 ;  /* 0x0000000000007941 */ /* 0x000fea0003800000 */
.L_x_3972:
[----:B------:R-:W2:Y:S04]  /*b9c0*/  LDL R15, [R1+0x1f0] ;  /* 0x0001f000010f7983 */ /* 0x000ea80000100800 */
[----:B------:R-:W2:Y:S01]  /*b9d0*/  LDL.64 R4, [R1+0x80] ;  /* 0x0000800001047983 */ /* 0x000ea20000100a00 */
[----:B------:R-:W-:Y:S05]  /*b9e0*/  WARPSYNC.ALL ;  /* 0x0000000000007948 */ /* 0x000fea0003800000 */
[----:B------:R1:W-:Y:S04]  /*b9f0*/  STL [R1+0x60], RZ ;  /* 0x000060ff01007387 */ /* 0x0003e80000100800 */
[----:B0----5:R-:W3:Y:S01]  /*ba00*/  LD.E.64 R6, desc[UR44][R18.64+0x78] ;  /* 0x0000782c12067980 */ /* 0x021ee2000c101b00 */
[----:B------:R-:W-:-:S05]  /*ba10*/  IMAD.MOV.U32 R2, RZ, RZ, 0x1 ;  /* 0x00000001ff027424 */ /* 0x000fca00078e00ff */
[----:B------:R1:W-:Y:S04]  /*ba20*/  STL [R1+0x60], R2 ;  /* 0x0000600201007387 */ /* 0x0003e80000100800 */
[----:B------:R-:W4:Y:S04]  /*ba30*/  LD.E.64 R8, desc[UR44][R18.64+0x78] ;  /* 0x0000782c12087980 */ /* 0x000f28000c101b00 */
[----:B------:R1:W-:Y:S04]  /*ba40*/  STL [R1+0x60], R2 ;  /* 0x0000600201007387 */ /* 0x0003e80000100800 */
[----:B------:R-:W4:Y:S01]  /*ba50*/  LD.E.64 R10, desc[UR44][R18.64+0x78] ;  /* 0x0000782c120a7980 */ /* 0x000f22000c101b00 */
[----:B--2---:R-:W-:Y:S01]  /*ba60*/  IMAD R4, R15, 0x300, R4 ;  /* 0x000003000f047824 */ /* 0x004fe200078e0204 */
[----:B------:R-:W-:-:S02]  /*ba70*/  R2UR UR7, R5 ;  /* 0x00000000050772ca */ /* 0x000fc400000e0000 */
[----:B------:R1:W-:Y:S02]  /*ba80*/  STL [R1+0x60], R2 ;  /* 0x0000600201007387 */ /* 0x0003e40000100800 */
[----:B------:R-:W-:Y:S02]  /*ba90*/  R2UR UR6, R4 ;  /* 0x00000000040672ca */ /* 0x000fe400000e0000 */
[----:B------:R-:W2:Y:S01]  /*baa0*/  LD.E.64 R12, desc[UR44][R18.64+0x78] ;  /* 0x0000782c120c7980 */ /* 0x000ea2000c101b00 */
[----:B------:R-:W-:-:S03]  /*bab0*/  WARPGROUP.ARRIVE ;  /* 0x00000000000079c5 */ /* 0x000fc60000000000 */
[----:B------:R1:W-:Y:S01]  /*bac0*/  STL [R1+0x60], R2 ;  /* 0x0000600201007387 */ /* 0x0003e20000100800 */
[----:B------:R-:W-:Y:S02]  /*bad0*/  VIADD R14, R4, 0x2 ;  /* 0x00000002040e7836 */ /* 0x000fe40000000000 */
[----:B------:R-:W-:Y:S01]  /*bae0*/  IMAD.MOV.U32 R15, RZ, RZ, R5 ;  /* 0x000000ffff0f7224 */ /* 0x000fe200078e0005 */
[----:B---3--:R-:W-:Y:S02]  /*baf0*/  R2UR UR4, R6 ;  /* 0x00000000060472ca */ /* 0x008fe400000e0000 */
[----:B------:R-:W-:Y:S02]  /*bb00*/  R2UR UR5, R7 ;  /* 0x00000000070572ca */ /* 0x000fe400000e0000 */
[----:B------:R1:W5:Y:S11]  /*bb10*/  LDL.64 R6, [R1+0x1f0] ;  /* 0x0001f00001067983 */ /* 0x0003760000100a00 */
[----:B------:R-:W-:Y:S01]  /*bb20*/  HGMMA.64x96x16.F32.BF16 R24, gdesc[UR4], RZ, !UPT, gsb0 ;  /* 0x01600000041879f0 */ /* 0x000fe2000c0018ff */
[----:B----4-:R-:W-:Y:S01]  /*bb30*/  VIADD R8, R8, 0x2 ;  /* 0x0000000208087836 */ /* 0x010fe20000000000 */
        /* <DEDUP_REMOVED lines=31> */
[----:B-1----:R-:W-:Y:S05]  /*bd30*/  @!P0 BRA `(.L_x_3976) ;  /* 0x0000000000048947 */ /* 0x002fea0003800000 */
[----:B------:R-:W-:Y:S01]  /*bd40*/  BPT.TRAP 0x1 ;  /* 0x000000040000795c */ /* 0x000fe20000300000 */
.L_x_3976:
[----:B------:R-:W-:Y:S05]  /*bd50*/  BSYNC B0 ;  /* 0x0000000000007941 */ /* 0x000fea0003800000 */
.L_x_3975:
        /* <DEDUP_REMOVED lines=11> */
.L_x_3978:
[----:B------:R-:W-:Y:S05]  /*be10*/  BSYNC B0 ;  /* 0x0000000000007941 */ /* 0x000fea0003800000 */
.L_x_3977:
[----:B------:R-:W-:Y:S04]  /*be20*/  BSSY B0, `(.L_x_3979) ;  /* 0x0000007000007945 */ /* 0x000fe80003800000 */
[----:B------:R-:W-:Y:S05]  /*be30*/  @P0 BRA `(.L_x_3980) ;  /* 0x0000000000140947 */ /* 0x000fea0003800000 */
[----:B------:R-:W2:Y:S02]  /*be40*/  LD.E.64 R4, desc[UR44][R18.64+0x40] ;  /* 0x0000402c12047980 */ /* 0x000ea4000c101b00 */
[----:B--2---:R-:W-:-:S05]  /*be50*/  MOV R5, R4 ;  /* 0x0000000400057202 */ /* 0x004fca0000000f00 */
[----:B------:R-:W-:-:S04]  /*be60*/  IMAD R6, R6, 0x8, R5 ;  /* 0x0000000806067824 */ /* 0x000fc800078e0205 */
[----:B------:R-:W0:Y:S02]  /*be70*/  SYNCS.PHASECHK.TRANS64.TRYWAIT P0, [R6+URZ], R7 ;  /* 0x00000007060075a7 */ /* 0x000e24000800017f */
[----:B0-----:R-:W-:Y:S05]  /*be80*/  @!P0 BRA `(.L_x_3981) ;  /* 0x000002f000148947 */ /* 0x001fea0003800000 */
.L_x_3980:
[----:B------:R-:W-:Y:S05]  /*be90*/  BSYNC B0 ;  /* 0x0000000000007941 */ /* 0x000fea0003800000 */
.L_x_3979:
        /* <DEDUP_REMOVED lines=163> */
[----:B------:R-:W-:Y:S01]  /*c8d0*/  R2UR UR4, R10 ;  /* 0x000000000a0472ca */ /* 0x000fe200000e0000 */
[----:B------:R-:W-:Y:S01]  /*c8e0*/  VIADD R8, R8, 0xc06 ;  /* 0x00000c0608087836 */ /* 0x000fe20000000000 */
[----:B------:R-:W-:Y:S01]  /*c8f0*/  R2UR UR7, R7 ;  /* 0x00000000070772ca */ /* 0x000fe200000e0000 */
[----:B------:R-:W-:Y:S01]  /*c900*/  VIADD R4, R4, 0x906 ;  /* 0x0000090604047836 */ /* 0x000fe20000000000 */
[----:B------:R-:W-:Y:S01]  /*c910*/  R2UR UR5, R11 ;  /* 0x000000000b0572ca */ /* 0x000fe200000e0000 */
[----:B------:R-:W0:Y:S01]  /*c920*/  S2R R16, SR_TID.X ;  /* 0x0000000000107919 */ /* 0x000e220000002100 */
[----:B------:R1:W-:Y:S01]  /*c930*/  STL [R1+0x70], R2 ;  /* 0x0000700201007387 */ /* 0x0003e20000100800 */
[----:B------:R-:W-:-:S02]  /*c940*/  WARPGROUP.DEPBAR.LE gsb0, 0x0 ;  /* 0x00008000000079c5 */ /* 0x000fc40000010000 */
[----:B------:R-:W-:Y:S01]  /*c950*/  WARPGROUP.ARRIVE ;  /* 0x00000000000079c5 */ /* 0x000fe20000000000 */
[----:B------:R1:W5:Y:S07]  /*c960*/  LDL R6, [R1+0x1f0] ;  /* 0x0001f00001067983 */ /* 0x00036e0000100800 */
[----:B------:R-:W-:Y:S01]  /*c970*/  HGMMA.64x96x16.F32.BF16 R24, gdesc[UR4], R24, gsb0 ;  /* 0x01600000041879f0 */ /* 0x000fe20008001818 */
[----:B------:R-:W-:Y:S02]  /*c980*/  R2UR UR4, R8 ;  /* 0x00000000080472ca */ /* 0x000fe400000e0000 */
[----:B------:R-:W-:-:S02]  /*c990*/  R2UR UR5, R9 ;  /* 0x00000000090572ca */ /* 0x000fc400000e0000 */
[----:B------:R-:W-:Y:S02]  /*c9a0*/  R2UR UR6, R4 ;  /* 0x00000000040672ca */ /* 0x000fe400000e0000 */
[----:B------:R-:W-:Y:S01]  /*c9b0*/  R2UR UR7, R5 ;  /* 0x00000000050772ca */ /* 0x000fe200000e0000 */
[----:B------:R1:W-:Y:S04]  /*c9c0*/  STL [R1+0x70], R2 ;  /* 0x0000700201007387 */ /* 0x0003e80000100800 */
[----:B------:R1:W-:Y:S01]  /*c9d0*/  STL [R1+0x70], R2 ;  /* 0x0000700201007387 */ /* 0x0003e20000100800 */
[----:B------:R-:W-:Y:S02]  /*c9e0*/  WARPGROUP.DEPBAR.LE gsb0, 0x0 ;  /* 0x00008000000079c5 */ /* 0x000fe40000010000 */
[----:B------:R-:W-:-:S06]  /*c9f0*/  WARPGROUP.ARRIVE ;  /* 0x00000000000079c5 */ /* 0x000fcc0000000000 */
[----:B------:R-:W-:Y:S01]  /*ca00*/  HGMMA.64x96x16.F32.BF16 R24, gdesc[UR4], R24, gsb0 ;  /* 0x01600000041879f0 */ /* 0x000fe20008001818 */
[----:B------:R1:W-:Y:S01]  /*ca10*/  STL [R1+0x70], R2 ;  /* 0x0000700201007387 */ /* 0x0003e20000100800 */
[----:B0-----:R-:W-:-:S03]  /*ca20*/  SHF.R.U32.HI R103, RZ, 0x7, R16 ;  /* 0x00000007ff677819 */ /* 0x001fc60000011610 */
[----:B------:R1:W-:Y:S04]  /*ca30*/  STL [R1+0x70], R2 ;  /* 0x0000700201007387 */ /* 0x0003e80000100800 */
[----:B------:R1:W-:Y:S04]  /*ca40*/  STL [R1+0x70], R2 ;  /* 0x0000700201007387 */ /* 0x0003e80000100800 */
[----:B------:R1:W-:Y:S01]  /*ca50*/  STL [R1+0x70], R2 ;  /* 0x0000700201007387 */ /* 0x0003e20000100800 */
[----:B------:R-:W-:-:S03]  /*ca60*/  IADD3 R5, -R103, 0xb, RZ ;  /* 0x0000000b67057810 */ /* 0x000fc60007ffe1ff */
        /* <DEDUP_REMOVED lines=11> */
[----:B------:R-:W2:Y:S01]  /*cb20*/  LD.E R4, desc[UR44][R18.64] ;  /* 0x0000002c12047980 */ /* 0x000ea2000c101900 */
[----:B------:R-:W-:Y:S01]  /*cb30*/  BSSY B0, `(.L_x_3982) ;  /* 0x0000005000007945 */ /* 0x000fe20003800000 */
[----:B--2---:R-:W-:-:S04]  /*cb40*/  LOP3.LUT R4, R4, 0x1, RZ, 0xfc, !PT ;  /* 0x0000000104047812 */ /* 0x004fc800078efcff */
[----:B------:R-:W-:-:S13]  /*cb50*/  ISETP.NE.AND P0, PT, R4, 0x3, PT ;  /* 0x000000030400780c */ /* 0x000fda0003f05270 */
[----:B-1----:R-:W-:Y:S05]  /*cb60*/  @!P0 BRA `(.L_x_3983) ;  /* 0x0000000000048947 */ /* 0x002fea0003800000 */
[----:B------:R-:W-:Y:S01]  /*cb70*/  BPT.TRAP 0x1 ;  /* 0x000000040000795c */ /* 0x000fe20000300000 */
.L_x_3983:
[----:B------:R-:W-:Y:S05]  /*cb80*/  BSYNC B0 ;  /* 0x0000000000007941 */ /* 0x000fea0003800000 */
.L_x_3982:
[----:B------:R-:W2:Y:S04]  /*cb90*/  LD.E.64 R4, desc[UR44][R18.64+0x20] ;  /* 0x0000202c12047980 */ /* 0x000ea8000c101b00 */
[----:B------:R-:W3:Y:S01]  /*cba0*/  LD.E R7, desc[UR44][R18.64+0xc] ;  /* 0x00000c2c12077980 */ /* 0x000ee2000c101900 */
[----:B--2---:R-:W-:-:S05]  /*cbb0*/  MOV R5, R4 ;  /* 0x0000000400057202 */ /* 0x004fca0000000f00 */
[----:B-----5:R-:W-:-:S05]  /*cbc0*/  IMAD R6, R6, 0x8, R5 ;  /* 0x0000000806067824 */ /* 0x020fca00078e0205 */
[----:B---3--:R-:W-:-:S04]  /*cbd0*/  PRMT R6, R7, 0x654, R6 ;  /* 0x0000065407067816 */ /* 0x008fc80000000006 */
[----:B------:R0:W-:Y:S01]  /*cbe0*/  SYNCS.ARRIVE.TRANS64.RED.A1T0 RZ, [R6+URZ], RZ ;  /* 0x000000ff06ff79a7 */ /* 0x0001e2000810043f */
[----:B------:R-:W2:Y:S04]  /*cbf0*/  LDL R75, [R1+0x11c] ;  /* 0x00011c00014b7983 */ /* 0x000ea80000100800 */
[----:B------:R-:W3:Y:S04]  /*cc00*/  LDL R73, [R1+0x50] ;  /* 0x0000500001497983 */ /* 0x000ee80000100800 */
[----:B------:R-:W4:Y:S04]  /*cc10*/  LDL.64 R12, [R1+0x140] ;  /* 0x00014000010c7983 */ /* 0x000f280000100a00 */
[----:B------:R-:W4:Y:S04]  /*cc20*/  LDL R74, [R1+0x148] ;  /* 0x00014800014a7983 */ /* 0x000f280000100800 */
[----:B------:R-:W4:Y:S04]  /*cc30*/  LDL.128 R8, [R1+0x130] ;  /* 0x0001300001087983 */ /* 0x000f280000100c00 */
[----:B0-----:R-:W4:Y:S01]  /*cc40*/  LDL.128 R4, [R1+0x120] ;  /* 0x0001200001047983 */ /* 0x001f220000100c00 */
[----:B------:R-:W-:Y:S01]  /*cc50*/  BSSY B0, `(.L_x_3984) ;  /* 0x0000040000007945 */ /* 0x000fe20003800000 */
[----:B--2---:R-:W-:-:S04]  /*cc60*/  SHF.R.S32.HI R14, RZ, 0x1f, R75 ;  /* 0x0000001fff0e7819 */ /* 0x004fc8000001144b */
[----:B------:R-:W-:-:S04]  /*cc70*/  LEA.HI R15, R14, R75, RZ, 0x7 ;  /* 0x0000004b0e0f7211 */ /* 0x000fc800078f38ff */
[----:B------:R-:W-:-:S05]  /*cc80*/  LOP3.LUT R16, R15, 0xffffff80, RZ, 0xc0, !PT ;  /* 0xffffff800f107812 */ /* 0x000fca00078ec0ff */
[----:B------:R-:W-:-:S05]  /*cc90*/  IMAD.IADD R16, R75, 0x1, -R16 ;  /* 0x000000014b107824 */ /* 0x000fca00078e0a10 */
[----:B------:R-:W-:Y:S02]  /*cca0*/  SHF.R.S32.HI R17, RZ, 0x1f, R16 ;  /* 0x0000001fff117819 */ /* 0x000fe40000011410 */
[----:B------:R-:W-:Y:S02]  /*ccb0*/  LEA.HI R14, R14, R75, RZ, 0x2 ;  /* 0x0000004b0e0e7211 */ /* 0x000fe400078f10ff */
[CC--:B------:R-:W-:Y:S02]  /*ccc0*/  LEA.HI R20, R17.reuse, R16.reuse, RZ, 0x2 ;  /* 0x0000001011147211 */ /* 0x0c0fe400078f10ff */
[----:B------:R-:W-:Y:S02]  /*ccd0*/  LEA.HI R17, R17, R16, RZ, 0x5 ;  /* 0x0000001011117211 */ /* 0x000fe400078f28ff */
[--C-:B------:R-:W-:Y:S02]  /*cce0*/  SHF.R.S32.HI R21, RZ, 0x2, R20.reuse ;  /* 0x00000002ff157819 */ /* 0x100fe40000011414 */
[----:B------:R-:W-:-:S02]  /*ccf0*/  SHF.R.S32.HI R72, RZ, 0x1f, R20 ;  /* 0x0000001fff487819 */ /* 0x000fc40000011414 */
[----:B------:R-:W-:Y:S02]  /*cd00*/  LOP3.LUT R78, R14, 0xfffffffc, RZ, 0xc0, !PT ;  /* 0xfffffffc0e4e7812 */ /* 0x000fe400078ec0ff */
[----:B------:R-:W-:Y:S02]  /*cd10*/  LEA.HI R72, R72, R21, RZ, 0x3 ;  /* 0x0000001548487211 */ /* 0x000fe400078f18ff */
[----:B------:R-:W-:Y:S01]  /*cd20*/  SHF.R.S32.HI R76, RZ, 0x7, R15 ;  /* 0x00000007ff4c7819 */ /* 0x000fe2000001140f */
[----:B------:R-:W-:Y:S01]  /*cd30*/  IMAD.IADD R78, R75, 0x1, -R78 ;  /* 0x000000014b4e7824 */ /* 0x000fe200078e0a4e */
[----:B------:R-:W-:Y:S02]  /*cd40*/  SHF.R.S32.HI R14, RZ, 0x5, R17 ;  /* 0x00000005ff0e7819 */ /* 0x000fe40000011411 */
[----:B------:R-:W-:Y:S02]  /*cd50*/  LOP3.LUT R72, R72, 0xfffffff8, RZ, 0xc0, !PT ;  /* 0xfffffff848487812 */ /* 0x000fe400078ec0ff */
[----:B------:R-:W-:Y:S01]  /*cd60*/  LEA.HI R15, R15, R76, RZ, 0x1 ;  /* 0x0000004c0f0f7211 */ /* 0x000fe200078f08ff */
[----:B---3--:R-:W-:Y:S01]  /*cd70*/  IMAD R73, R73, 0x8, R14 ;  /* 0x0000000849497824 */ /* 0x008fe200078e020e */
[----:B------:R-:W-:Y:S01]  /*cd80*/  LEA.HI R14, R78, R78, RZ, 0x1 ;  /* 0x0000004e4e0e7211 */ /* 0x000fe200078f08ff */
[----:B------:R-:W-:Y:S01]  /*cd90*/  IMAD.IADD R72, R21, 0x1, -R72 ;  /* 0x0000000115487824 */ /* 0x000fe200078e0a48 */
[----:B------:R-:W-:-:S02]  /*cda0*/  LOP3.LUT R15, R15, 0x3fffffe, RZ, 0xc0, !PT ;  /* 0x03fffffe0f0f7812 */ /* 0x000fc400078ec0ff */
[----:B------:R-:W-:Y:S01]  /*cdb0*/  LOP3.LUT R17, R14, 0x1ffffffe, RZ, 0xc0, !PT ;  /* 0x1ffffffe0e117812 */ /* 0x000fe200078ec0ff */
[----:B------:R-:W-:Y:S01]  /*cdc0*/  IMAD.U32 R72, R73, 0x10, R72 ;  /* 0x0000001049487824 */ /* 0x000fe200078e0048 */
[----:B----4-:R-:W-:Y:S01]  /*cdd0*/  ISETP.NE.AND P0, PT, R12, 0x1, PT ;  /* 0x000000010c00780c */ /* 0x010fe20003f05270 */
[----:B------:R-:W-:Y:S02]  /*cde0*/  IMAD.IADD R15, R76, 0x1, -R15 ;  /* 0x000000014c0f7824 */ /* 0x000fe400078e0a0f */
        /* <DEDUP_REMOVED lines=14> */
[----:B------:R-:W-:-:S04]  /*ced0*/  IMAD R21, R0, -0x60, R8 ;  /* 0xffffffa000157824 */ /* 0x000fc800078e0208 */
[C---:B------:R-:W-:Y:S02]  /*cee0*/  IMAD.IADD R15, R16.reuse, 0x1, R7 ;  /* 0x00000001100f7824 */ /* 0x040fe400078e0207 */
[----:B------:R-:W-:Y:S02]  /*cef0*/  IMAD.IADD R17, R16, 0x1, R13 ;  /* 0x0000000110117824 */ /* 0x000fe400078e020d */
[----:B------:R-:W-:Y:S02]  /*cf00*/  VIADD R73, R12, 0xffffffff ;  /* 0xffffffff0c497836 */ /* 0x000fe40000000000 */
        /* <DEDUP_REMOVED lines=13> */
.L_x_3987:
[----:B------:R-:W-:-:S13]  /*cfe0*/  ISETP.NE.AND P0, PT, R9, 0x1, PT ;  /* 0x000000010900780c */ /* 0x000fda0003f05270 */
[----:B------:R-:W-:-:S05]  /*cff0*/  @P0 IMAD.HI.U32 R12, R8, R10, RZ ;  /* 0x0000000a080c0227 */ /* 0x000fca00078e00ff */
[----:B------:R-:W-:-:S07]  /*d000*/  @P0 SHF.R.U32.HI R8, RZ, R11, R12 ;  /* 0x0000000bff080219 */ /* 0x000fce000001160c */
.L_x_3988:
[----:B------:R-:W-:Y:S05]  /*d010*/  BSYNC B1 ;  /* 0x0000000000017941 */ /* 0x000fea0003800000 */
.L_x_3986:
[----:B------:R-:W-:-:S05]  /*d020*/  IMAD R8, R8, R9, R73 ;  /* 0x0000000908087224 */ /* 0x000fca00078e0249 */
[----:B------:R-:W-:Y:S02]  /*d030*/  VIMNMX R7, R7, R8, !PT ;  /* 0x0000000807077248 */ /* 0x000fe40007fe0100 */
[----:B------:R-:W-:-:S07]  /*d040*/  VIADDMNMX R6, R8, R9, R6, PT ;  /* 0x0000000908067246 */ /* 0x000fce0003800106 */
.L_x_3985:
[----:B------:R-:W-:Y:S05]  /*d050*/  BSYNC B0 ;  /* 0x0000000000007941 */ /* 0x000fea0003800000 */
.L_x_3984:
[C---:B------:R-:W-:Y:S01]  /*d060*/  ISETP.GE.AND P0, PT, R21.reuse, 0x2, PT ;  /* 0x000000021500780c */ /* 0x040fe20003f06270 */
[----:B------:R-:W0:Y:S01]  /*d070*/  SHFL.IDX PT, R14, R14, 0x1, 0x1c1f ;  /* 0x003c1f000e0e7f89 */ /* 0x000e2200000e0000 */
[----:B------:R-:W-:Y:S01]  /*d080*/  ISETP.GE.AND P2, PT, R21, 0xa, PT ;  /* 0x0000000a1500780c */ /* 0x000fe20003f46270 */
[----:B------:R-:W-:Y:S01]  /*d090*/  BSSY B0, `(.L_x_3989) ;  /* 0x0000086000007945 */ /* 0x000fe20003800000 */
[----:B------:R-:W-:Y:S02]  /*d0a0*/  P2R R8, PR, RZ, 0x1 ;  /* 0x00000001ff087803 */ /* 0x000fe40000000000 */
[----:B------:R-:W-:Y:S02]  /*d0b0*/  ISETP.GT.AND P0, PT, R7, 0x1, !P0 ;  /* 0x000000010700780c */ /* 0x000fe40004704270 */
[----:B------:R-:W-:Y:S02]  /*d0c0*/  ISETP.GE.AND P1, PT, R21, 0x9, PT ;  /* 0x000000091500780c */ /* 0x000fe40003f26270 */
[----:B------:R-:W-:-:S02]  /*d0d0*/  ISETP.LT.OR P0, PT, R6, 0x2, P0 ;  /* 0x000000020600780c */ /* 0x000fc40000701670 */
[----:B------:R-:W-:Y:S02]  /*d0e0*/  P2R R75, PR, RZ, 0x2 ;  /* 0x00000002ff4b7803 */ /* 0x000fe40000000000 */
[----:B------:R-:W-:Y:S02]  /*d0f0*/  FSEL R88, R25, -INF , !P0 ;  /* 0xff80000019587808 */ /* 0x000fe40004000000 */
[C---:B------:R-:W-:Y:S02]  /*d100*/  ISETP.GT.AND P0, PT, R7.reuse, 0x9, !P2 ;  /* 0x000000090700780c */ /* 0x040fe40005704270 */
[----:B------:R-:W-:Y:S02]  /*d110*/  P2R R25, PR, RZ, 0x4 ;  /* 0x00000004ff197803 */ /* 0x000fe40000000000 */
[----:B------:R-:W-:Y:S02]  /*d120*/  ISETP.LT.OR P0, PT, R6, 0xa, P0 ;  /* 0x0000000a0600780c */ /* 0x000fe40000701670 */
[----:B------:R-:W-:-:S02]  /*d130*/  ISETP.GT.AND P1, PT, R7, 0x8, !P1 ;  /* 0x000000080700780c */ /* 0x000fc40004f24270 */
[----:B------:R-:W-:Y:S01]  /*d140*/  ISETP.GE.AND P2, PT, R21, 0x11, PT ;  /* 0x000000111500780c */ /* 0x000fe20003f46270 */
[--C-:B0-----:R-:W-:Y:S01]  /*d150*/  IMAD.IADD R12, R15, 0x1, R14.reuse ;  /* 0x000000010f0c7824 */ /* 0x101fe200078e020e */
[----:B------:R-:W-:Y:S01]  /*d160*/  FSEL R86, R29, -INF , !P0 ;  /* 0xff8000001d567808 */ /* 0x000fe20004000000 */
[----:B------:R-:W-:Y:S01]  /*d170*/  IMAD.IADD R13, R17, 0x1, R14 ;  /* 0x00000001110d7824 */ /* 0x000fe200078e020e */
[----:B------:R-:W-:Y:S02]  /*d180*/  ISETP.LT.OR P1, PT, R6, 0x9, P1 ;  /* 0x000000090600780c */ /* 0x000fe40000f21670 */
[----:B------:R-:W-:Y:S02]  /*d190*/  ISETP.GT.AND P0, PT, R7, 0x10, !P2 ;  /* 0x000000100700780c */ /* 0x000fe40005704270 */
[----:B------:R-:W-:Y:S02]  /*d1a0*/  FSEL R162, R28, -INF , !P1 ;  /* 0xff8000001ca27808 */ /* 0x000fe40004800000 */
        /* <DEDUP_REMOVED lines=25> */
[C---:B------:R-:W-:Y:S02]  /*d340*/  ISETP.LT.OR P0, PT, R6.reuse, 0x22, P0 ;  /* 0x000000220600780c */ /* 0x040fe40000701670 */
        /* <DEDUP_REMOVED lines=40> */
[----:B------:R-:W-:-:S02]  /*d5d0*/  P2R R29, PR, RZ, 0x4 ;  /* 0x00000004ff1d7803 */ /* 0x000fc40000000000 */
        /* <DEDUP_REMOVED lines=42> */
.L_x_3992:
[----:B------:R-:W-:-:S13]  /*d880*/  ISETP.NE.AND P6, PT, R9, 0x1, PT ;  /* 0x000000010900780c */ /* 0x000fda0003fc5270 */
[----:B------:R-:W-:-:S05]  /*d890*/  @P6 IMAD.HI.U32 R10, R4, R10, RZ ;  /* 0x0000000a040a6227 */ /* 0x000fca00078e00ff */
[----:B------:R-:W-:-:S07]  /*d8a0*/  @P6 SHF.R.U32.HI R4, RZ, R11, R10 ;  /* 0x0000000bff046219 */ /* 0x000fce000001160a */
.L_x_3993:
[----:B------:R-:W-:Y:S05]  /*d8b0*/  BSYNC B1 ;  /* 0x0000000000017941 */ /* 0x000fea0003800000 */
.L_x_3991:
[----:B------:R-:W-:-:S05]  /*d8c0*/  IMAD R4, R4, R9, R73 ;  /* 0x0000000904047224 */ /* 0x000fca00078e0249 */
[----:B------:R-:W-:Y:S02]  /*d8d0*/  VIADDMNMX R12, R4, R9, R12, PT ;  /* 0x00000009040c7246 */ /* 0x000fe4000380010c */
[----:B------:R-:W-:-:S07]  /*d8e0*/  VIMNMX R13, R13, R4, !PT ;  /* 0x000000040d0d7248 */ /* 0x000fce0007fe0100 */
.L_x_3990:
[----:B------:R-:W-:Y:S05]  /*d8f0*/  BSYNC B0 ;  /* 0x0000000000007941 */ /* 0x000fea0003800000 */
.L_x_3989:
        /* <DEDUP_REMOVED lines=41> */
[----:B------:R-:W-:Y:S02]  /*db90*/  ISETP.NE.AND P5, PT, R41, RZ, PT ;  /* 0x000000ff2900720c */ /* 0x000fe40003fa5270 */
[C---:B------:R-:W-:Y:S01]  /*dba0*/  ISETP.GT.AND P0, PT, R13.reuse, 0x48, !P0 ;  /* 0x000000480d00780c */ /* 0x040fe20004704270 */
[----:B------:R-:W3:Y:S01]  /*dbb0*/  LDL R41, [R1+0x230] ;  /* 0x0002300001297983 */ /* 0x000ee20000100800 */
        /* <DEDUP_REMOVED lines=28> */
[----:B--2---:R-:W-:Y:S02]  /*dd80*/  FMNMX.FTZ R4, R160, R6, !PT ;  /* 0x00000006a0047209 */ /* 0x004fe40007810000 */
[----:B------:R-:W-:Y:S02]  /*dd90*/  ISETP.LT.OR P5, PT, R12, 0x42, P5 ;  /* 0x000000420c00780c */ /* 0x000fe40002fa1670 */
[----:B------:R-:W-:Y:S02]  /*dda0*/  FMNMX.FTZ R4, R88, R4, !PT ;  /* 0x0000000458047209 */ /* 0x000fe40007810000 */
[----:B------:R-:W-:-:S02]  /*ddb0*/  FSEL R59, R59, -INF , !P5 ;  /* 0xff8000003b3b7808 */ /* 0x000fc40006800000 */
[----:B------:R-:W-:Y:S02]  /*ddc0*/  FMNMX.FTZ R4, R162, R4, !PT ;  /* 0x00000004a2047209 */ /* 0x000fe40007810000 */
[C---:B------:R-:W-:Y:S02]  /*ddd0*/  ISETP.GT.AND P1, PT, R13.reuse, 0x49, !P1 ;  /* 0x000000490d00780c */ /* 0x040fe40004f24270 */
[----:B------:R-:W-:Y:S02]  /*dde0*/  FMNMX.FTZ R4, R86, R4, !PT ;  /* 0x0000000456047209 */ /* 0x000fe40007810000 */
[----:B------:R-:W-:Y:S02]  /*ddf0*/  ISETP.LT.OR P0, PT, R12, 0x49, P0 ;  /* 0x000000490c00780c */ /* 0x000fe40000701670 */
[----:B------:R-:W-:Y:S02]  /*de00*/  FMNMX.FTZ R4, R76, R4, !PT ;  /* 0x000000044c047209 */ /* 0x000fe40007810000 */
[----:B------:R-:W-:-:S02]  /*de10*/  ISETP.GT.AND P2, PT, R13, 0x50, !P2 ;  /* 0x000000500d00780c */ /* 0x000fc40005744270 */
[----:B------:R-:W-:Y:S02]  /*de20*/  FMNMX.FTZ R4, R20, R4, !PT ;  /* 0x0000000414047209 */ /* 0x000fe40007810000 */
[----:B------:R-:W-:Y:S02]  /*de30*/  ISETP.GT.AND P3, PT, R13, 0x51, !P3 ;  /* 0x000000510d00780c */ /* 0x000fe40005f64270 */
[----:B------:R-:W-:Y:S02]  /*de40*/  FMNMX.FTZ R4, R78, R4, !PT ;  /* 0x000000044e047209 */ /* 0x000fe40007810000 */
[----:B------:R-:W-:Y:S02]  /*de50*/  ISETP.NE.AND P6, PT, R21, RZ, PT ;  /* 0x000000ff1500720c */ /* 0x000fe40003fc5270 */
[----:B------:R-:W-:-:S04]  /*de60*/  FMNMX.FTZ R4, R84, R4, !PT ;  /* 0x0000000454047209 */ /* 0x000fc80007810000 */
[----:B------:R-:W-:-:S04]  /*de70*/  FMNMX.FTZ R4, R72, R4, !PT ;  /* 0x0000000448047209 */ /* 0x000fc80007810000 */
[----:B------:R-:W-:-:S04]  /*de80*/  FMNMX.FTZ R4, R82, R4, !PT ;  /* 0x0000000452047209 */ /* 0x000fc80007810000 */
[----:B------:R-:W-:-:S04]  /*de90*/  FMNMX.FTZ R5, R74, R4, !PT ;  /* 0x000000044a057209 */ /* 0x000fc80007810000 */
[----:B------:R-:W-:-:S04]  /*dea0*/  FMNMX.FTZ R5, R80, R5, !PT ;  /* 0x0000000550057209 */ /* 0x000fc80007810000 */
[----:B------:R-:W-:Y:S02]  /*deb0*/  FMNMX.FTZ R5, R48, R5, !PT ;  /* 0x0000000530057209 */ /* 0x000fe40007810000 */
[----:B------:R-:W-:Y:S02]  /*dec0*/  FMNMX.FTZ R4, R26, R7, !PT ;  /* 0x000000071a047209 */ /* 0x000fe40007810000 */
[----:B------:R-:W-:-:S04]  /*ded0*/  FMNMX.FTZ R5, R40, R5, !PT ;  /* 0x0000000528057209 */ /* 0x000fc80007810000 */
[----:B------:R-:W-:Y:S02]  /*dee0*/  FMNMX.FTZ R9, R52, R5, !PT ;  /* 0x0000000534097209 */ /* 0x000fe40007810000 */
        /* <DEDUP_REMOVED lines=23> */
[----:B------:R-:W-:-:S04]  /*e060*/  FMNMX.FTZ R5, R55, R4, !PT ;  /* 0x0000000437057209 */ /* 0x000fc80007810000 */
[----:B------:R-:W-:Y:S01]  /*e070*/  FMNMX.FTZ R4, R58, R5, !PT ;  /* 0x000000053a047209 */ /* 0x000fe20007810000 */
[----:B------:R-:W0:Y:S01]  /*e080*/  SHFL.BFLY PT, R9, R8, 0x2, 0x1f ;  /* 0x0c401f0008097f89 */ /* 0x000e2200000e0000 */
[----:B------:R-:W-:Y:S02]  /*e090*/  ISETP.LT.OR P1, PT, R12, 0x4a, P1 ;  /* 0x0000004a0c00780c */ /* 0x000fe40000f21670 */
[----:B------:R-:W-:Y:S02]  /*e0a0*/  FSEL R62, R62, -INF , !P0 ;  /* 0xff8000003e3e7808 */ /* 0x000fe40004000000 */
[----:B------:R-:W-:Y:S02]  /*e0b0*/  FMNMX.FTZ R5, R59, R4, !PT ;  /* 0x000000043b057209 */ /* 0x000fe40007810000 */
[----:B------:R-:W-:Y:S02]  /*e0c0*/  ISETP.LT.OR P2, PT, R12, 0x51, P2 ;  /* 0x000000510c00780c */ /* 0x000fe40001741670 */
[----:B------:R-:W-:-:S02]  /*e0d0*/  FSEL R63, R63, -INF , !P1 ;  /* 0xff8000003f3f7808 */ /* 0x000fc40004800000 */
[----:B------:R-:W-:Y:S02]  /*e0e0*/  FMNMX.FTZ R4, R62, R5, !PT ;  /* 0x000000053e047209 */ /* 0x000fe40007810000 */
[----:B------:R-:W-:Y:S02]  /*e0f0*/  ISETP.GT.AND P4, PT, R13, 0x58, !P4 ;  /* 0x000000580d00780c */ /* 0x000fe40006784270 */
[----:B------:R-:W-:Y:S02]  /*e100*/  ISETP.LT.OR P3, PT, R12, 0x52, P3 ;  /* 0x000000520c00780c */ /* 0x000fe40001f61670 */
[----:B------:R-:W-:Y:S02]  /*e110*/  FSEL R66, R66, -INF , !P2 ;  /* 0xff80000042427808 */ /* 0x000fe40005000000 */
[----:B------:R-:W-:Y:S02]  /*e120*/  FMNMX.FTZ R5, R63, R4, !PT ;  /* 0x000000043f057209 */ /* 0x000fe40007810000 */
        /* <DEDUP_REMOVED lines=8> */
[----:B------:R-:W-:Y:S02]  /*e1b0*/  FMNMX.FTZ R4, R70, R5, !PT ;  /* 0x0000000546047209 */ /* 0x000fe40007810000 */
[----:B0-----:R-:W-:Y:S02]  /*e1c0*/  FMNMX.FTZ R10, R8, R9, !PT ;  /* 0x00000009080a7209 */ /* 0x001fe40007810000 */
[----:B------:R-:W-:Y:S02]  /*e1d0*/  FMNMX.FTZ R9, R71, R4, !PT ;  /* 0x0000000447097209 */ /* 0x000fe40007810000 */
[----:B------:R-:W2:Y:S04]  /*e1e0*/  LDL.64 R4, [R1+0x220] ;  /* 0x0002200001047983 */ /* 0x000ea80000100a00 */
[----:B------:R-:W-:Y:S04]  /*e1f0*/  STL.64 [R1+0x210], R8 ;  /* 0x0002100801007387 */ /* 0x000fe80000100a00 */
[----:B------:R-:W4:Y:S04]  /*e200*/  LDL R12, [R1+0x214] ;  /* 0x00021400010c7983 */ /* 0x000f280000100800 */
[----:B------:R-:W0:Y:S02]  /*e210*/  SHFL.BFLY PT, R11, R10, 0x1, 0x1f ;  /* 0x0c201f000a0b7f89 */ /* 0x000e2400000e0000 */
[----:B0-----:R-:W-:-:S05]  /*e220*/  FMNMX.FTZ R10, R10, R11, !PT ;  /* 0x0000000b0a0a7209 */ /* 0x001fca0007810000 */
[----:B------:R-:W-:Y:S04]  /*e230*/  STL [R1+0x210], R10 ;  /* 0x0002100a01007387 */ /* 0x000fe80000100800 */
[----:B------:R-:W3:Y:S04]  /*e240*/  LDL R14, [R1+0x210] ;  /* 0x00021000010e7983 */ /* 0x000ee80000100800 */
[----:B----4-:R-:W0:Y:S02]  /*e250*/  SHFL.BFLY PT, R9, R12, 0x2, 0x1f ;  /* 0x0c401f000c097f89 */ /* 0x010e2400000e0000 */
[----:B0-----:R-:W-:-:S05]  /*e260*/  FMNMX.FTZ R9, R9, R12, !PT ;  /* 0x0000000c09097209 */ /* 0x001fca0007810000 */
[----:B------:R-:W0:Y:S01]  /*e270*/  SHFL.BFLY PT, R8, R9, 0x1, 0x1f ;  /* 0x0c201f0009087f89 */ /* 0x000e2200000e0000 */
[----:B---3--:R-:W-:Y:S01]  /*e280*/  FMUL.FTZ R11, R41, R14 ;  /* 0x0000000e290b7220 */ /* 0x008fe20000410000 */
[----:B------:R-:W-:-:S04]  /*e290*/  FSETP.NEU.FTZ.AND P0, PT, R14, -INF , PT ;  /* 0xff8000000e00780b */ /* 0x000fc80003f1d000 */
[----:B------:R-:W-:Y:S02]  /*e2a0*/  FSEL R29, R14, RZ, P0 ;  /* 0x000000ff0e1d7208 */ /* 0x000fe40000000000 */
[----:B------:R-:W-:Y:S02]  /*e2b0*/  FSEL R11, R11, RZ, P0 ;  /* 0x000000ff0b0b7208 */ /* 0x000fe40000000000 */
[----:B0-----:R-:W-:Y:S01]  /*e2c0*/  FMNMX.FTZ R8, R9, R8, !PT ;  /* 0x0000000809087209 */ /* 0x001fe20007810000 */
[----:B------:R-:W-:-:S03]  /*e2d0*/  FADD.FTZ R6, R6, -R29 ;  /* 0x8000001d06067221 */ /* 0x000fc60000010000 */
[C---:B------:R-:W-:Y:S01]  /*e2e0*/  FSETP.NEU.FTZ.AND P0, PT, R8.reuse, -INF , PT ;  /* 0xff8000000800780b */ /* 0x040fe20003f1d000 */
[-C--:B------:R-:W-:Y:S01]  /*e2f0*/  FMUL.FTZ R9, R8, R41.reuse ;  /* 0x0000002908097220 */ /* 0x080fe20000410000 */
[-CC-:B------:R-:W-:Y:S02]  /*e300*/  FFMA.FTZ R168, R20, R41.reuse, -R11.reuse ;  /* 0x0000002914a87223 */ /* 0x180fe4000001080b */
        /* <DEDUP_REMOVED lines=24> */
[----:B------:R-:W-:Y:S01]  /*e490*/  FMUL.FTZ R11, R6, R41 ;  /* 0x00000029060b7220 */ /* 0x000fe20000410000 */
[----:B------:R-:W-:Y:S01]  /*e4a0*/  FSEL R6, R9, RZ, P0 ;  /* 0x000000ff09067208 */ /* 0x000fe20000000000 */
[----:B------:R-:W-:-:S04]  /*e4b0*/  FADD.FTZ R10, R7, -R10 ;  /* 0x8000000a070a7221 */ /* 0x000fc80000010000 */
[-CC-:B------:R-:W-:Y:S01]  /*e4c0*/  FFMA.FTZ R32, R26, R41.reuse, -R6.reuse ;  /* 0x000000291a207223 */ /* 0x180fe20000010806 */
[----:B------:R-:W-:Y:S01]  /*e4d0*/  FMUL.FTZ R10, R41, R10 ;  /* 0x0000000a290a7220 */ /* 0x000fe20000410000 */
[-CC-:B------:R-:W-:Y:S01]  /*e4e0*/  FFMA.FTZ R161, R27, R41.reuse, -R6.reuse ;  /* 0x000000291ba17223 */ /* 0x180fe20000010806 */
[----:B------:R-:W-:Y:S01]  /*e4f0*/  MUFU.EX2 R160, R160 ;  /* 0x000000a000a07308 */ /* 0x000fe20000000800 */
[----:B------:R-:W-:-:S07]  /*e500*/  FFMA.FTZ R31, R30, R41, -R6 ;  /* 0x000000291e1f7223 */ /* 0x000fce0000010806 */
[----:B------:R-:W2:Y:S01]  /*e510*/  MUFU.EX2 R11, R11 ;  /* 0x0000000b000b7308 */ /* 0x000ea20000000800 */
[----:B------:R-:W-:-:S07]  /*e520*/  FFMA.FTZ R163, R25, R41, -R6 ;  /* 0x0000002919a37223 */ /* 0x000fce0000010806 */
[----:B------:R-:W-:Y:S08]  /*e530*/  MUFU.EX2 R32, R32 ;  /* 0x0000002000207308 */ /* 0x000ff00000000800 */
[----:B------:R-:W0:Y:S01]  /*e540*/  MUFU.EX2 R10, R10 ;  /* 0x0000000a000a7308 */ /* 0x000e220000000800 */
[----:B------:R-:W-:-:S07]  /*e550*/  FFMA.FTZ R30, R15, R41, -R6 ;  /* 0x000000290f1e7223 */ /* 0x000fce0000010806 */
[----:B------:R-:W1:Y:S08]  /*e560*/  MUFU.EX2 R13, R13 ;  /* 0x0000000d000d7308 */ /* 0x000e700000000800 */
[----:B------:R-:W3:Y:S01]  /*e570*/  MUFU.EX2 R161, R161 ;  /* 0x000000a100a17308 */ /* 0x000ee20000000800 */
[----:B------:R-:W-:-:S07]  /*e580*/  FFMA.FTZ R169, R17, R41, -R6 ;  /* 0x0000002911a97223 */ /* 0x000fce0000010806 */
[----:B------:R-:W4:Y:S08]  /*e590*/  MUFU.EX2 R162, R162 ;  /* 0x000000a200a27308 */ /* 0x000f300000000800 */
[----:B------:R-:W4:Y:S01]  /*e5a0*/  MUFU.EX2 R31, R31 ;  /* 0x0000001f001f7308 */ /* 0x000f220000000800 */
[----:B--2---:R-:W-:Y:S01]  /*e5b0*/  FFMA.FTZ R4, R11, R4, R160 ;  /* 0x000000040b047223 */ /* 0x004fe200000100a0 */
[----:B0-----:R-:W-:-:S06]  /*e5c0*/  FFMA.FTZ R14, R5, R10, R32 ;  /* 0x0000000a050e7223 */ /* 0x001fcc0000010020 */
        /* <DEDUP_REMOVED lines=105> */
[----:B------:R-:W-:Y:S01]  /*ec60*/  STL [R1+0x214], R8 ;  /* 0x0002140801007387 */ /* 0x000fe20000100800 */
[----:B------:R-:W-:-:S05]  /*ec70*/  FADD.FTZ R5, R15, R6 ;  /* 0x000000060f057221 */ /* 0x000fca0000010000 */
[----:B------:R0:W-:Y:S04]  /*ec80*/  STL.64 [R1+0x220], R4 ;  /* 0x0002200401007387 */ /* 0x0001e80000100a00 */
[----:B------:R-:W2:Y:S01]  /*ec90*/  LD.E R6, desc[UR44][R18.64+0x240] ;  /* 0x0002402c12067980 */ /* 0x000ea2000c101900 */
[----:B------:R-:W-:-:S04]  /*eca0*/  UIADD3 UR4, UP0, UR37, 0x240, URZ ;  /* 0x0000024025047890 */ /* 0x000fc8000ff1e03f */
[----:B------:R-:W-:Y:S02]  /*ecb0*/  ULOP3.LUT UR5, UR4, 0x4, URZ, 0xfc, !UPT ;  /* 0x0000000404057892 */ /* 0x000fe4000f8efc3f */
[----:B------:R-:W-:-:S04]  /*ecc0*/  UIADD3.X UR6, URZ, UR36, URZ, UP0, !UPT ;  /* 0x000000243f067290 */ /* 0x000fc800087fe43f */
[----:B0-----:R-:W-:Y:S02]  /*ecd0*/  IMAD.U32 R4, RZ, RZ, UR5 ;  /* 0x00000005ff047e24 */ /* 0x001fe4000f8e00ff */
[----:B------:R-:W-:Y:S02]  /*ece0*/  IMAD.U32 R5, RZ, RZ, UR6 ;  /* 0x00000006ff057e24 */ /* 0x000fe4000f8e00ff */
[----:B--2---:R-:W-:-:S05]  /*ecf0*/  FMUL.FTZ R7, R11, R6 ;  /* 0x000000060b077220 */ /* 0x004fca0000410000 */
[----:B------:R-:W-:Y:S04]  /*ed00*/  ST.E desc[UR44][R18.64+0x240], R7 ;  /* 0x0002400712007985 */ /* 0x000fe8000c10192c */
[----:B------:R-:W2:Y:S02]  /*ed10*/  LD.E R6, desc[UR44][R4.64] ;  /* 0x0000002c04067980 */ /* 0x000ea4000c101900 */
[----:B--2---:R-:W-:-:S05]  /*ed20*/  FMUL.FTZ R9, R11, R6 ;  /* 0x000000060b097220 */ /* 0x004fca0000410000 */
[----:B------:R0:W-:Y:S04]  /*ed30*/  ST.E desc[UR44][R4.64], R9 ;  /* 0x0000000904007985 */ /* 0x0001e8000c10192c */
[----:B------:R-:W0:Y:S04]  /*ed40*/  LD.E R150, desc[UR44][R18.64+0x254] ;  /* 0x0002542c12967980 */ /* 0x000e28000c101900 */
[----:B------:R-:W2:Y:S04]  /*ed50*/  LD.E R25, desc[UR44][R18.64+0x434] ;  /* 0x0004342c12197980 */ /* 0x000ea8000c101900 */
        /* <DEDUP_REMOVED lines=60> */
[----:B------:R-:W-:Y:S01]  /*f120*/  ULOP3.LUT UR5, UR4, 0x8, URZ, 0xfc, !UPT ;  /* 0x0000000804057892 */ /* 0x000fe2000f8efc3f */
[C---:B0-----:R-:W-:Y:S01]  /*f130*/  FMUL.FTZ R9, R11.reuse, R150 ;  /* 0x000000960b097220 */ /* 0x041fe20000410000 */
[----:B--2---:R-:W-:-:S04]  /*f140*/  FMUL.FTZ R45, R11, R25 ;  /* 0x000000190b2d7220 */ /* 0x004fc80000410000 */
[----:B------:R0:W-:Y:S01]  /*f150*/  ST.E desc[UR44][R18.64+0x254], R9 ;  /* 0x0002540912007985 */ /* 0x0001e2000c10192c */
[C---:B---3--:R-:W-:Y:S01]  /*f160*/  FMUL.FTZ R7, R11.reuse, R148 ;  /* 0x000000940b077220 */ /* 0x048fe20000410000 */
[C---:B----4-:R-:W-:Y:S01]  /*f170*/  FMUL.FTZ R25, R11.reuse, R146 ;  /* 0x000000920b197220 */ /* 0x050fe20000410000 */
[C---:B------:R-:W-:Y:S01]  /*f180*/  FMUL.FTZ R27, R11.reuse, R144 ;  /* 0x000000900b1b7220 */ /* 0x040fe20000410000 */
[C---:B------:R-:W-:Y:S01]  /*f190*/  FMUL.FTZ R39, R11.reuse, R142 ;  /* 0x0000008e0b277220 */ /* 0x040fe20000410000 */
[----:B------:R-:W-:Y:S01]  /*f1a0*/  ST.E desc[UR44][R18.64+0x434], R45 ;  /* 0x0004342d12007985 */ /* 0x000fe2000c10192c */
[----:B0-----:R-:W-:-:S03]  /*f1b0*/  FMUL.FTZ R9, R11, R134 ;  /* 0x000000860b097220 */ /* 0x001fc60000410000 */
[----:B------:R0:W-:Y:S01]  /*f1c0*/  ST.E desc[UR44][R18.64+0x250], R7 ;  /* 0x0002500712007985 */ /* 0x0001e2000c10192c */
[----:B------:R-:W-:-:S03]  /*f1d0*/  FMUL.FTZ R41, R11, R138 ;  /* 0x0000008a0b297220 */ /* 0x000fc60000410000 */
[----:B------:R1:W-:Y:S01]  /*f1e0*/  ST.E desc[UR44][R18.64+0x260], R25 ;  /* 0x0002601912007985 */ /* 0x0003e2000c10192c */
[----:B------:R-:W-:-:S03]  /*f1f0*/  FMUL.FTZ R43, R11, R140 ;  /* 0x0000008c0b2b7220 */ /* 0x000fc60000410000 */
[----:B------:R2:W-:Y:S04]  /*f200*/  ST.E desc[UR44][R18.64+0x264], R27 ;  /* 0x0002641b12007985 */ /* 0x0005e8000c10192c */
[----:B------:R3:W-:Y:S01]  /*f210*/  ST.E desc[UR44][R18.64+0x270], R39 ;  /* 0x0002702712007985 */ /* 0x0007e2000c10192c */
[C---:B0-----:R-:W-:Y:S01]  /*f220*/  FMUL.FTZ R7, R11.reuse, R136 ;  /* 0x000000880b077220 */ /* 0x041fe20000410000 */
[C---:B------:R-:W-:Y:S02]  /*f230*/  FMUL.FTZ R45, R11.reuse, R120 ;  /* 0x000000780b2d7220 */ /* 0x040fe40000410000 */
[----:B------:R0:W-:Y:S01]  /*f240*/  ST.E desc[UR44][R18.64+0x290], R9 ;  /* 0x0002900912007985 */ /* 0x0001e2000c10192c */
[C---:B------:R-:W-:Y:S01]  /*f250*/  FMUL.FTZ R47, R11.reuse, R130 ;  /* 0x000000820b2f7220 */ /* 0x040fe20000410000 */
[C---:B-1----:R-:W-:Y:S01]  /*f260*/  FMUL.FTZ R25, R11.reuse, R132 ;  /* 0x000000840b197220 */ /* 0x042fe20000410000 */
[C---:B--2---:R-:W-:Y:S01]  /*f270*/  FMUL.FTZ R27, R11.reuse, R128 ;  /* 0x000000800b1b7220 */ /* 0x044fe20000410000 */
[C---:B---3--:R-:W-:Y:S01]  /*f280*/  FMUL.FTZ R39, R11.reuse, R126 ;  /* 0x0000007e0b277220 */ /* 0x048fe20000410000 */
        /* <DEDUP_REMOVED lines=77> */
[----:B------:R1:W-:Y:S01]  /*f760*/  ST.E desc[UR44][R18.64+0x3b4], R43 ;  /* 0x0003b42b12007985 */ /* 0x0003e2000c10192c */
[----:B------:R-:W-:-:S03]  /*f770*/  FMUL.FTZ R49, R11, R8 ;  /* 0x000000080b317220 */ /* 0x000fc60000410000 */
        /* <DEDUP_REMOVED lines=8> */
[----:B------:R-:W-:Y:S02]  /*f800*/  IMAD.U32 R8, RZ, RZ, UR5 ;  /* 0x00000005ff087e24 */ /* 0x000fe4000f8e00ff */
[C---:B0-----:R-:W-:Y:S01]  /*f810*/  FMUL.FTZ R39, R11.reuse, R44 ;  /* 0x0000002c0b277220 */ /* 0x041fe20000410000 */
[----:B------:R0:W-:Y:S01]  /*f820*/  ST.E desc[UR44][R18.64+0x3e4], R9 ;  /* 0x0003e40912007985 */ /* 0x0001e2000c10192c */
[C---:B--2---:R-:W-:Y:S01]  /*f830*/  FMUL.FTZ R45, R11.reuse, R26 ;  /* 0x0000001a0b2d7220 */ /* 0x044fe20000410000 */
[C---:B-1----:R-:W-:Y:S01]  /*f840*/  FMUL.FTZ R47, R11.reuse, R6 ;  /* 0x000000060b2f7220 */ /* 0x042fe20000410000 */
[----:B------:R-:W-:Y:S01]  /*f850*/  FMUL.FTZ R11, R11, R24 ;  /* 0x000000180b0b7220 */ /* 0x000fe20000410000 */
[----:B0-----:R-:W-:Y:S01]  /*f860*/  IMAD.U32 R9, RZ, RZ, UR6 ;  /* 0x00000006ff097e24 */ /* 0x001fe2000f8e00ff */
[----:B------:R-:W-:Y:S04]  /*f870*/  ST.E desc[UR44][R18.64+0x3d0], R7 ;  /* 0x0003d00712007985 */ /* 0x000fe8000c10192c */
[----:B------:R0:W-:Y:S04]  /*f880*/  ST.E desc[UR44][R18.64+0x3f0], R25 ;  /* 0x0003f01912007985 */ /* 0x0001e8000c10192c */
[----:B------:R1:W-:Y:S04]  /*f890*/  ST.E desc[UR44][R18.64+0x3f4], R27 ;  /* 0x0003f41b12007985 */ /* 0x0003e8000c10192c */
[----:B------:R-:W-:Y:S04]  /*f8a0*/  ST.E desc[UR44][R18.64+0x400], R41 ;  /* 0x0004002912007985 */ /* 0x000fe8000c10192c */
[----:B------:R-:W-:Y:S04]  /*f8b0*/  ST.E desc[UR44][R18.64+0x404], R43 ;  /* 0x0004042b12007985 */ /* 0x000fe8000c10192c */
[----:B------:R-:W-:Y:S04]  /*f8c0*/  ST.E desc[UR44][R18.64+0x410], R39 ;  /* 0x0004102712007985 */ /* 0x000fe8000c10192c */
[----:B------:R-:W-:Y:S04]  /*f8d0*/  ST.E desc[UR44][R18.64+0x414], R45 ;  /* 0x0004142d12007985 */ /* 0x000fe8000c10192c */
[----:B------:R2:W-:Y:S04]  /*f8e0*/  ST.E desc[UR44][R18.64+0x420], R47 ;  /* 0x0004202f12007985 */ /* 0x0005e8000c10192c */
[----:B------:R3:W-:Y:S04]  /*f8f0*/  ST.E desc[UR44][R18.64+0x424], R49 ;  /* 0x0004243112007985 */ /* 0x0007e8000c10192c */
[----:B------:R-:W-:Y:S04]  /*f900*/  ST.E desc[UR44][R18.64+0x430], R11 ;  /* 0x0004300b12007985 */ /* 0x000fe8000c10192c */
[----:B0-----:R-:W4:Y:S01]  /*f910*/  LD.E R25, desc[UR44][R8.64] ;  /* 0x0000002c08197980 */ /* 0x001f22000c101900 */
[----:B------:R-:W-:Y:S01]  /*f920*/  ULOP3.LUT UR4, UR4, 0xc, URZ, 0xfc, !UPT ;  /* 0x0000000c04047892 */ /* 0x000fe2000f8efc3f */
[----:B------:R-:W-:-:S05]  /*f930*/  IMAD.U32 R7, RZ, RZ, UR6 ;  /* 0x00000006ff077e24 */ /* 0x000fca000f8e00ff */
[----:B------:R-:W-:Y:S02]  /*f940*/  IMAD.U32 R6, RZ, RZ, UR4 ;  /* 0x00000004ff067e24 */ /* 0x000fe4000f8e00ff */
[----:B----4-:R-:W-:-:S05]  /*f950*/  FMUL.FTZ R25, R10, R25 ;  /* 0x000000190a197220 */ /* 0x010fca0000410000 */
[----:B------:R-:W-:Y:S04]  /*f960*/  ST.E desc[UR44][R8.64], R25 ;  /* 0x0000001908007985 */ /* 0x000fe8000c10192c */
[----:B-1----:R-:W4:Y:S02]  /*f970*/  LD.E R27, desc[UR44][R6.64] ;  /* 0x0000002c061b7980 */ /* 0x002f24000c101900 */
[----:B----4-:R-:W-:-:S05]  /*f980*/  FMUL.FTZ R27, R10, R27 ;  /* 0x0000001b0a1b7220 */ /* 0x010fca0000410000 */
[----:B------:R0:W-:Y:S04]  /*f990*/  ST.E desc[UR44][R6.64], R27 ;  /* 0x0000001b06007985 */ /* 0x0001e8000c10192c */
        /* <DEDUP_REMOVED lines=22> */
[----:B--2---:R-:W2:Y:S04]  /*fb00*/  LD.E R47, desc[UR44][R18.64+0x3ac] ;  /* 0x0003ac2c122f7980 */ /* 0x004ea8000c101900 */
        /* <DEDUP_REMOVED lines=63> */
[C---:B---3--:R-:W-:Y:S01]  /*ff00*/  FMUL.FTZ R49, R10.reuse, R49 ;  /* 0x000000310a317220 */ /* 0x048fe20000410000 */
[C---:B0-----:R-:W-:Y:S01]  /*ff10*/  FMUL.FTZ R53, R10.reuse, R46 ;  /* 0x0000002e0a357220 */ /* 0x041fe20000410000 */
[C---:B------:R-:W-:Y:S01]  /*ff20*/  FMUL.FTZ R45, R10.reuse, R45 ;  /* 0x0000002d0a2d7220 */ /* 0x040fe20000410000 */
[C---:B------:R-:W-:Y:S01]  /*ff30*/  FMUL.FTZ R43, R10.reuse, R43 ;  /* 0x0000002b0a2b7220 */ /* 0x040fe20000410000 */
        /* <DEDUP_REMOVED lines=9> */
[----:B0-----:R-:W-:-:S03]  /*ffd0*/  FMUL.FTZ R93, R10, R86 ;  /* 0x000000560a5d7220 */ /* 0x001fc60000410000 */
[----:B------:R0:W-:Y:S01]  /*ffe0*/  ST.E desc[UR44][R18.64+0x2ac], R83 ;  /* 0x0002ac5312007985 */ /* 0x0001e2000c10192c */
[----:B------:R-:W-:-:S03]  /*fff0*/  FMUL.FTZ R99, R10, R82 ;  /* 0x000000520a637220 */ /* 0x000fc60000410000 */
[----:B------:R-:W-:Y:S01]  /*10000*/  ST.E desc[UR44][R18.64+0x2b8], R81 ;  /* 0x0002b85112007985 */ /* 0x000fe2000c10192c */
[----:B------:R-:W-:-:S03]  /*10010*/  FMUL.FTZ R101, R10, R84 ;  /* 0x000000540a657220 */ /* 0x000fc60000410000 */
[----:B------:R3:W-:Y:S01]  /*10020*/  ST.E desc[UR44][R18.64+0x2bc], R77 ;  /* 0x0002bc4d12007985 */ /* 0x0007e2000c10192c */
[----:B-1----:R-:W-:-:S03]  /*10030*/  FMUL.FTZ R87, R10, R80 ;  /* 0x000000500a577220 */ /* 0x002fc60000410000 */
[----:B------:R1:W-:Y:S01]  /*10040*/  ST.E desc[UR44][R18.64+0x2cc], R79 ;  /* 0x0002cc4f12007985 */ /* 0x0003e2000c10192c */
[----:B--2---:R-:W-:-:S03]  /*10050*/  FMUL.FTZ R89, R10, R78 ;  /* 0x0000004e0a597220 */ /* 0x004fc60000410000 */
[----:B------:R-:W-:Y:S01]  /*10060*/  ST.E desc[UR44][R18.64+0x2ec], R75 ;  /* 0x0002ec4b12007985 */ /* 0x000fe2000c10192c */
[----:B0-----:R-:W-:-:S03]  /*10070*/  FMUL.FTZ R83, R10, R76 ;  /* 0x0000004c0a537220 */ /* 0x001fc60000410000 */
[----:B------:R0:W-:Y:S01]  /*10080*/  ST.E desc[UR44][R18.64+0x2fc], R73 ;  /* 0x0002fc4912007985 */ /* 0x0001e2000c10192c */
[----:B------:R-:W-:-:S03]  /*10090*/  FMUL.FTZ R85, R10, R72 ;  /* 0x000000480a557220 */ /* 0x000fc60000410000 */
[----:B------:R-:W-:Y:S01]  /*100a0*/  ST.E desc[UR44][R18.64+0x308], R71 ;  /* 0x0003084712007985 */ /* 0x000fe2000c10192c */
[----:B------:R-:W-:-:S03]  /*100b0*/  FMUL.FTZ R91, R10, R74 ;  /* 0x0000004a0a5b7220 */ /* 0x000fc60000410000 */
[----:B------:R2:W-:Y:S01]  /*100c0*/  ST.E desc[UR44][R18.64+0x30c], R67 ;  /* 0x00030c4312007985 */ /* 0x0005e2000c10192c */
[----:B---3--:R-:W-:-:S03]  /*100d0*/  FMUL.FTZ R77, R10, R70 ;  /* 0x000000460a4d7220 */ /* 0x008fc60000410000 */
[----:B------:R3:W-:Y:S01]  /*100e0*/  ST.E desc[UR44][R18.64+0x31c], R69 ;  /* 0x00031c4512007985 */ /* 0x0007e2000c10192c */
[----:B-1----:R-:W-:-:S03]  /*100f0*/  FMUL.FTZ R79, R10, R68 ;  /* 0x000000440a4f7220 */ /* 0x002fc60000410000 */
[----:B------:R-:W-:Y:S01]  /*10100*/  ST.E desc[UR44][R18.64+0x33c], R65 ;  /* 0x00033c4112007985 */ /* 0x000fe2000c10192c */
[----:B0-----:R-:W-:-:S03]  /*10110*/  FMUL.FTZ R73, R10, R66 ;  /* 0x000000420a497220 */ /* 0x001fc60000410000 */
[----:B------:R0:W-:Y:S01]  /*10120*/  ST.E desc[UR44][R18.64+0x34c], R63 ;  /* 0x00034c3f12007985 */ /* 0x0001e2000c10192c */
[----:B------:R-:W-:-:S03]  /*10130*/  FMUL.FTZ R75, R10, R62 ;  /* 0x0000003e0a4b7220 */ /* 0x000fc60000410000 */
[----:B------:R-:W-:Y:S01]  /*10140*/  ST.E desc[UR44][R18.64+0x358], R61 ;  /* 0x0003583d12007985 */ /* 0x000fe2000c10192c */
[----:B------:R-:W-:-:S03]  /*10150*/  FMUL.FTZ R81, R10, R64 ;  /* 0x000000400a517220 */ /* 0x000fc60000410000 */
[----:B------:R1:W-:Y:S01]  /*10160*/  ST.E desc[UR44][R18.64+0x35c], R57 ;  /* 0x00035c3912007985 */ /* 0x0003e2000c10192c */
[----:B--2---:R-:W-:-:S03]  /*10170*/  FMUL.FTZ R67, R10, R60 ;  /* 0x0000003c0a437220 */ /* 0x004fc60000410000 */
[----:B------:R2:W-:Y:S01]  /*10180*/  ST.E desc[UR44][R18.64+0x36c], R59 ;  /* 0x00036c3b12007985 */ /* 0x0005e2000c10192c */
[----:B---3--:R-:W-:-:S03]  /*10190*/  FMUL.FTZ R69, R10, R58 ;  /* 0x0000003a0a457220 */ /* 0x008fc60000410000 */
[----:B------:R3:W-:Y:S01]  /*101a0*/  ST.E desc[UR44][R18.64+0x38c], R55 ;  /* 0x00038c3712007985 */ /* 0x0007e2000c10192c */
[----:B0-----:R-:W-:-:S03]  /*101b0*/  FMUL.FTZ R63, R10, R56 ;  /* 0x000000380a3f7220 */ /* 0x001fc60000410000 */
[----:B------:R-:W-:Y:S01]  /*101c0*/  ST.E desc[UR44][R18.64+0x3a8], R51 ;  /* 0x0003a83312007985 */ /* 0x000fe2000c10192c */
[----:B------:R-:W-:-:S03]  /*101d0*/  FMUL.FTZ R65, R10, R52 ;  /* 0x000000340a417220 */ /* 0x000fc60000410000 */
[----:B------:R0:W-:Y:S01]  /*101e0*/  ST.E desc[UR44][R18.64+0x3ac], R47 ;  /* 0x0003ac2f12007985 */ /* 0x0001e2000c10192c */
[----:B------:R-:W-:-:S03]  /*101f0*/  FMUL.FTZ R71, R10, R54 ;  /* 0x000000360a477220 */ /* 0x000fc60000410000 */
[----:B------:R4:W-:Y:S01]  /*10200*/  ST.E desc[UR44][R18.64+0x3bc], R49 ;  /* 0x0003bc3112007985 */ /* 0x0009e2000c10192c */
[----:B-1----:R-:W-:-:S03]  /*10210*/  FMUL.FTZ R57, R10, R50 ;  /* 0x000000320a397220 */ /* 0x002fc60000410000 */
[----:B------:R-:W-:Y:S01]  /*10220*/  ST.E desc[UR44][R18.64+0x3cc], R53 ;  /* 0x0003cc3512007985 */ /* 0x000fe2000c10192c */
[----:B--2---:R-:W-:-:S03]  /*10230*/  FMUL.FTZ R59, R10, R48 ;  /* 0x000000300a3b7220 */ /* 0x004fc60000410000 */
[----:B------:R-:W-:Y:S01]  /*10240*/  ST.E desc[UR44][R18.64+0x3dc], R45 ;  /* 0x0003dc2d12007985 */ /* 0x000fe2000c10192c */
[----:B---3--:R-:W-:-:S03]  /*10250*/  FMUL.FTZ R55, R10, R42 ;  /* 0x0000002a0a377220 */ /* 0x008fc60000410000 */
[----:B------:R1:W-:Y:S01]  /*10260*/  ST.E desc[UR44][R18.64+0x3ec], R43 ;  /* 0x0003ec2b12007985 */ /* 0x0003e2000c10192c */
[C---:B------:R-:W-:Y:S01]  /*10270*/  FMUL.FTZ R61, R10.reuse, R44 ;  /* 0x0000002c0a3d7220 */ /* 0x040fe20000410000 */
[C---:B------:R-:W-:Y:S01]  /*10280*/  FMUL.FTZ R41, R10.reuse, R41 ;  /* 0x000000290a297220 */ /* 0x040fe20000410000 */
[C---:B------:R-:W-:Y:S01]  /*10290*/  FMUL.FTZ R27, R10.reuse, R27 ;  /* 0x0000001b0a1b7220 */ /* 0x040fe20000410000 */
[C---:B0-----:R-:W-:Y:S01]  /*102a0*/  FMUL.FTZ R47, R10.reuse, R40 ;  /* 0x000000280a2f7220 */ /* 0x041fe20000410000 */
[C---:B------:R-:W-:Y:S01]  /*102b0*/  FMUL.FTZ R39, R10.reuse, R39 ;  /* 0x000000270a277220 */ /* 0x040fe20000410000 */
[C---:B----4-:R-:W-:Y:S01]  /*102c0*/  FMUL.FTZ R49, R10.reuse, R38 ;  /* 0x000000260a317220 */ /* 0x050fe20000410000 */
[C---:B-1----:R-:W-:Y:S01]  /*102d0*/  FMUL.FTZ R43, R10.reuse, R26 ;  /* 0x0000001a0a2b7220 */ /* 0x042fe20000410000 */
[----:B------:R-:W-:Y:S02]  /*102e0*/  VIADD R26, R103, 0x8 ;  /* 0x00000008671a7836 */ /* 0x000fe40000000000 */
[C---:B------:R-:W-:Y:S01]  /*102f0*/  FMUL.FTZ R45, R10.reuse, R11 ;  /* 0x0000000b0a2d7220 */ /* 0x040fe20000410000 */
[C---:B------:R-:W-:Y:S01]  /*10300*/  FMUL.FTZ R51, R10.reuse, R24 ;  /* 0x000000180a337220 */ /* 0x040fe20000410000 */
[----:B------:R-:W-:Y:S01]  /*10310*/  FMUL.FTZ R53, R10, R25 ;  /* 0x000000190a357220 */ /* 0x000fe20000410000 */
        /* <DEDUP_REMOVED lines=30> */
[----:B------:R-:W-:Y:S04]  /*10500*/  ST.E desc[UR44][R18.64+0x418], R49 ;  /* 0x0004183112007985 */ /* 0x000fe8000c10192c */
[----:B------:R2:W-:Y:S04]  /*10510*/  ST.E desc[UR44][R18.64+0x41c], R43 ;  /* 0x00041c2b12007985 */ /* 0x0005e8000c10192c */
[----:B------:R3:W-:Y:S04]  /*10520*/  ST.E desc[UR44][R18.64+0x428], R45 ;  /* 0x0004282d12007985 */ /* 0x0007e8000c10192c */
[----:B------:R-:W-:Y:S04]  /*10530*/  ST.E desc[UR44][R18.64+0x42c], R51 ;  /* 0x00042c3312007985 */ /* 0x000fe8000c10192c */
[----:B------:R-:W-:Y:S01]  /*10540*/  ST.E desc[UR44][R18.64+0x438], R53 ;  /* 0x0004383512007985 */ /* 0x000fe2000c10192c */
[----:B------:R4:W-:Y:S06]  /*10550*/  BAR.SYNC.DEFER_BLOCKING R26, 0x100 ;  /* 0x0004001a0000751d */ /* 0x0009ec0000010000 */
[----:B------:R-:W4:Y:S04]  /*10560*/  LDL R24, [R1+0x1f0] ;  /* 0x0001f00001187983 */ /* 0x000f280000100800 */
[----:B0-----:R-:W2:Y:S04]  /*10570*/  LD.E R47, desc[UR44][R18.64+0x240] ;  /* 0x0002402c122f7980 */ /* 0x001ea8000c101900 */
[----:B------:R-:W4:Y:S04]  /*10580*/  LD.E.64 R10, desc[UR44][R18.64+0x88] ;  /* 0x0000882c120a7980 */ /* 0x000f28000c101b00 */
[----:B--2---:R0:W-:Y:S04]  /*10590*/  ST.E desc[UR44][R18.64+0x240], R47 ;  /* 0x0002402f12007985 */ /* 0x0041e8000c10192c */
[----:B------:R-:W2:Y:S04]  /*105a0*/  LD.E R25, desc[UR44][R4.64] ;  /* 0x0000002c04197980 */ /* 0x000ea8000c101900 */
[----:B--2---:R2:W-:Y:S04]  /*105b0*/  ST.E desc[UR44][R4.64], R25 ;  /* 0x0000001904007985 */ /* 0x0045e8000c10192c */
[----:B------:R-:W3:Y:S04]  /*105c0*/  LD.E R27, desc[UR44][R8.64] ;  /* 0x0000002c081b7980 */ /* 0x000ee8000c101900 */
[----:B---3--:R3:W-:Y:S04]  /*105d0*/  ST.E desc[UR44][R8.64], R27 ;  /* 0x0000001b08007985 */ /* 0x0087e8000c10192c */
[----:B-1----:R-:W4:Y:S04]  /*105e0*/  LD.E R39, desc[UR44][R6.64] ;  /* 0x0000002c06277980 */ /* 0x002f28000c101900 */
[----:B----4-:R1:W-:Y:S04]  /*105f0*/  ST.E desc[UR44][R6.64], R39 ;  /* 0x0000002706007985 */ /* 0x0103e8000c10192c */
        /* <DEDUP_REMOVED lines=91> */
[----:B0-----:R-:W3:Y:S04]  /*10bb0*/  LD.E R41, desc[UR44][R18.64+0x2a8] ;  /* 0x0002a82c12297980 */ /* 0x001ee8000c101900 */
[----:B-1----:R-:W3:Y:S04]  /*10bc0*/  LD.E R43, desc[UR44][R18.64+0x2b0] ;  /* 0x0002b02c122b7980 */ /* 0x002ee8000c101900 */
[----:B----4-:R-:W4:Y:S04]  /*10bd0*/  LD.E R45, desc[UR44][R18.64+0x2b8] ;  /* 0x0002b82c122d7980 */ /* 0x010f28000c101900 */
        /* <DEDUP_REMOVED lines=46> */
[----:B------:R0:W-:Y:S04]  /*10ec0*/  ST.E desc[UR44][R18.64+0x290], R25 ;  /* 0x0002901912007985 */ /* 0x0001e8000c10192c */
[----:B------:R-:W-:Y:S04]  /*10ed0*/  ST.E desc[UR44][R18.64+0x294], R26 ;  /* 0x0002941a12007985 */ /* 0x000fe8000c10192c */
[----:B---3--:R1:W-:Y:S04]  /*10ee0*/  ST.E desc[UR44][R18.64+0x298], R27 ;  /* 0x0002981b12007985 */ /* 0x0083e8000c10192c */
        /* <DEDUP_REMOVED lines=105> */
[----:B0-----:R-:W2:Y:S01]  /*11580*/  LDL R25, [R1+0x68] ;  /* 0x0000680001197983 */ /* 0x001ea20000100800 */
[----:B------:R-:W-:-:S02]  /*11590*/  IMAD R10, R24, 0xc00, R10 ;  /* 0x00000c00180a7824 */ /* 0x000fc400078e020a */
[----:B-1----:R-:W-:Y:S01]  /*115a0*/  IMAD.MOV.U32 R27, RZ, RZ, R11 ;  /* 0x000000ffff1b7224 */ /* 0x002fe200078e000b */
[----:B------:R-:W-:Y:S01]  /*115b0*/  F2FP.BF16.F32.PACK_AB R162, R37, R162 ;  /* 0x000000a225a2723e */ /* 0x000fe200000010ff */
[----:B------:R-:W-:Y:S01]  /*115c0*/  VIADD R24, R10, 0x80 ;  /* 0x000000800a187836 */ /* 0x000fe20000000000 */
[----:B------:R-:W-:Y:S01]  /*115d0*/  F2FP.BF16.F32.PACK_AB R168, R168, R36 ;  /* 0x00000024a8a8723e */ /* 0x000fe200000010ff */
[----:B------:R-:W-:Y:S01]  /*115e0*/  VIADD R26, R10, 0x100 ;  /* 0x000001000a1a7836 */ /* 0x000fe20000000000 */
[----:B------:R-:W-:Y:S01]  /*115f0*/  R2UR UR15, R27 ;  /* 0x000000001b0f72ca */ /* 0x000fe200000e0000 */
[----:B------:R-:W2:Y:S01]  /*11600*/  LD.E R36, desc[UR44][R18.64+0x270] ;  /* 0x0002702c12247980 */ /* 0x000ea2000c101900 */
[----:B------:R-:W-:Y:S02]  /*11610*/  R2UR UR10, R24 ;  /* 0x00000000180a72ca */ /* 0x000fe400000e0000 */
[----:B------:R-:W-:Y:S01]  /*11620*/  R2UR UR14, R26 ;  /* 0x000000001a0e72ca */ /* 0x000fe200000e0000 */
[----:B------:R-:W2:Y:S01]  /*11630*/  LD.E R24, desc[UR44][R18.64+0x240] ;  /* 0x0002402c12187980 */ /* 0x000ea2000c101900 */
[----:B------:R-:W-:-:S02]  /*11640*/  F2FP.BF16.F32.PACK_AB R170, R170, R35 ;  /* 0x00000023aaaa723e */ /* 0x000fc400000010ff */
        /* <DEDUP_REMOVED lines=10> */
[----:B------:R-:W2:Y:S04]  /*116f0*/  LD.E R29, desc[UR44][R18.64+0x254] ;  /* 0x0002542c121d7980 */ /* 0x000ea8000c101900 */
[----:B------:R-:W2:Y:S04]  /*11700*/  LD.E R28, desc[UR44][R18.64+0x250] ;  /* 0x0002502c121c7980 */ /* 0x000ea8000c101900 */
[----:B------:R-:W2:Y:S04]  /*11710*/  LD.E R30, desc[UR44][R18.64+0x258] ;  /* 0x0002582c121e7980 */ /* 0x000ea8000c101900 */
[----:B------:R-:W2:Y:S04]  /*11720*/  LD.E R32, desc[UR44][R18.64+0x260] ;  /* 0x0002602c12207980 */ /* 0x000ea8000c101900 */
[----:B------:R-:W2:Y:S04]  /*11730*/  LD.E R34, desc[UR44][R18.64+0x268] ;  /* 0x0002682c12227980 */ /* 0x000ea8000c101900 */
        /* <DEDUP_REMOVED lines=8> */
[----:B----4-:R-:W3:Y:S04]  /*117c0*/  LD.E R45, desc[UR44][R18.64+0x294] ;  /* 0x0002942c122d7980 */ /* 0x010ee8000c101900 */
        /* <DEDUP_REMOVED lines=11> */
[----:B--2---:R-:W3:Y:S04]  /*11880*/  LD.E R57, desc[UR44][R18.64+0x2c4] ;  /* 0x0002c42c12397980 */ /* 0x004ee8000c101900 */
        /* <DEDUP_REMOVED lines=42> */
[----:B------:R-:W-:Y:S01]  /*11b30*/  ISETP.NE.U32.AND P0, PT, R25, RZ, PT ;  /* 0x000000ff1900720c */ /* 0x000fe20003f05070 */
[----:B------:R-:W-:-:S02]  /*11b40*/  IMAD.MOV.U32 R25, RZ, RZ, R11 ;  /* 0x000000ffff197224 */ /* 0x000fc400078e000b */
[----:B------:R-:W3:Y:S03]  /*11b50*/  LD.E R100, desc[UR44][R18.64+0x370] ;  /* 0x0003702c12647980 */ /* 0x000ee6000c101900 */
[----:B------:R-:W-:Y:S01]  /*11b60*/  R2UR UR11, R25 ;  /* 0x00000000190b72ca */ /* 0x000fe200000e0000 */
        /* <DEDUP_REMOVED lines=54> */
[----:B------:R-:W-:-:S02]  /*11ed0*/  R2UR UR6, R10 ;  /* 0x000000000a0672ca */ /* 0x000fc400000e0000 */
[----:B------:R-:W-:Y:S02]  /*11ee0*/  R2UR UR7, R11 ;  /* 0x000000000b0772ca */ /* 0x000fe400000e0000 */
[----:B------:R-:W-:Y:S01]  /*11ef0*/  F2FP.BF16.F32.PACK_AB R160, R13, R160 ;  /* 0x000000a00da0723e */ /* 0x000fe200000010ff */
[----:B------:R-:W-:-:S03]  /*11f00*/  VOTEU.ANY UP0, P0 ;  /* 0x00000000003f7886 */ /* 0x000fc60000000100 */
[----:B---3--:R-:W-:-:S07]  /*11f10*/  WARPGROUP.ARRIVE ;  /* 0x00000000000079c5 */ /* 0x008fce0000000000 */
        /* <DEDUP_REMOVED lines=816> */
[----:B--2---:R-:W-:Y:S04]  /*15220*/  ST.E desc[UR44][R18.64+0x240], R11 ;  /* 0x0002400b12007985 */ /* 0x004fe8000c10192c */
[----:B------:R-:W2:Y:S04]  /*15230*/  LD.E R13, desc[UR44][R4.64] ;  /* 0x0000002c040d7980 */ /* 0x000ea8000c101900 */
[----:B--2---:R1:W-:Y:S04]  /*15240*/  ST.E desc[UR44][R4.64], R13 ;  /* 0x0000000d04007985 */ /* 0x0043e8000c10192c */
[----:B------:R-:W2:Y:S04]  /*15250*/  LD.E R15, desc[UR44][R8.64] ;  /* 0x0000002c080f7980 */ /* 0x000ea8000c101900 */
[----:B--2---:R-:W-:Y:S04]  /*15260*/  ST.E desc[UR44][R8.64], R15 ;  /* 0x0000000f08007985 */ /* 0x004fe8000c10192c */
[----:B------:R-:W2:Y:S04]  /*15270*/  LD.E R17, desc[UR44][R6.64] ;  /* 0x0000002c06117980 */ /* 0x000ea8000c101900 */
[----:B--2---:R2:W-:Y:S04]  /*15280*/  ST.E desc[UR44][R6.64], R17 ;  /* 0x0000001106007985 */ /* 0x0045e8000c10192c */
[----:B0-----:R-:W3:Y:S04]  /*15290*/  LD.E R2, desc[UR44][R18.64+0x250] ;  /* 0x0002502c12027980 */ /* 0x001ee8000c101900 */
        /* <DEDUP_REMOVED lines=124> */
[----:B0-----:R-:W3:Y:S04]  /*15a60*/  LD.E R2, desc[UR44][R18.64+0x28] ;  /* 0x0000282c12027980 */ /* 0x001ee8000c101900 */
[----:B----4-:R-:W-:Y:S04]  /*15a70*/  ST.E desc[UR44][R18.64+0x254], R4 ;  /* 0x0002540412007985 */ /* 0x010fe8000c10192c */
[----:B------:R-:W-:Y:S04]  /*15a80*/  ST.E desc[UR44][R18.64+0x258], R5 ;  /* 0x0002580512007985 */ /* 0x000fe8000c10192c */
        /* <DEDUP_REMOVED lines=122> */
[----:B---3--:R-:W-:-:S04]  /*16230*/  LOP3.LUT R2, R2, 0x1, RZ, 0xfc, !PT ;  /* 0x0000000102027812 */ /* 0x008fc800078efcff */
[----:B------:R-:W-:Y:S01]  /*16240*/  ISETP.NE.AND P0, PT, R2, 0x3, PT ;  /* 0x000000030200780c */ /* 0x000fe20003f05270 */
[----:B------:R-:W-:-:S12]  /*16250*/  BSSY B0, `(.L_x_3994) ;  /* 0x0000003000007945 */ /* 0x000fd80003800000 */
[----:B-1----:R-:W-:Y:S05]  /*16260*/  @!P0 BRA `(.L_x_3995) ;  /* 0x0000000000048947 */ /* 0x002fea0003800000 */
[----:B------:R-:W-:Y:S01]  /*16270*/  BPT.TRAP 0x1 ;  /* 0x000000040000795c */ /* 0x000fe20000300000 */
.L_x_3995:
[----:B------:R-:W-:Y:S05]  /*16280*/  BSYNC B0 ;  /* 0x0000000000007941 */ /* 0x000fea0003800000 */
.L_x_3994:
        /* <DEDUP_REMOVED lines=9> */
[----:B------:R-:W2:Y:S02]  /*16320*/  LDL R4, [R1+0x50] ;  /* 0x0000500001047983 */ /* 0x000ea40000100800 */
[----:B--2---:R-:W-:-:S07]  /*16330*/  IMAD.SHL.U32 R4, R4, 0x80, RZ ;  /* 0x0000008004047824 */ /* 0x004fce00078e00ff */
.L_x_3967:
[----:B0-----:R-:W0:Y:S01]  /*16340*/  LDC R2, c[0x0][0x448] ;  /* 0x00011200ff027b82 */ /* 0x001e220000000800 */
[----:B------:R-:W-:Y:S01]  /*16350*/  VIADD R4, R4, 0x7f ;  /* 0x0000007f04047836 */ /* 0x000fe20000000000 */
[----:B------:R-:W-:-:S06]  /*16360*/  ULDC UR4, c[0x0][0xad4] ;  /* 0x0002b50000047ab9 */ /* 0x000fcc0000000800 */
[----:B------:R-:W1:Y:S01]  /*16370*/  LDC R7, c[0x0][0xadc] ;  /* 0x0002b700ff077b82 */ /* 0x000e620000000800 */
[----:B0-----:R-:W-:-:S13]  /*16380*/  ISETP.NE.AND P0, PT, R2, 0x1, PT ;  /* 0x000000010200780c */ /* 0x001fda0003f05270 */
[----:B------:R-:W0:Y:S08]  /*16390*/  @P0 LDC R3, c[0x0][0x44c] ;  /* 0x00011300ff030b82 */ /* 0x000e300000000800 */
[----:B------:R-:W2:Y:S01]  /*163a0*/  @P0 LDC R5, c[0x0][0x450] ;  /* 0x00011400ff050b82 */ /* 0x000ea20000000800 */
[----:B0-----:R-:W-:-:S05]  /*163b0*/  @P0 IMAD.HI.U32 R2, R4, R3, RZ ;  /* 0x0000000304020227 */ /* 0x001fca00078e00ff */
[----:B--2---:R-:W-:Y:S02]  /*163c0*/  @P0 SHF.R.U32.HI R4, RZ, R5, R2 ;  /* 0x00000005ff040219 */ /* 0x004fe40000011602 */
[----:B-1----:R-:W-:-:S03]  /*163d0*/  ISETP.GE.AND P0, PT, R7, 0x1, PT ;  /* 0x000000010700780c */ /* 0x002fc60003f06270 */
[----:B------:R-:W-:-:S04]  /*163e0*/  IMAD.IADD R4, R215, 0x1, R4 ;  /* 0x00000001d7047824 */ /* 0x000fc800078e0204 */
[----:B------:R-:W-:-:S06]  /*163f0*/  VIADD R2, R4, -UR4 ;  /* 0x8000000404027c36 */ /* 0x000fcc0008000000 */
[----:B------:R-:W-:Y:S05]  /*16400*/  @!P0 BRA `(.L_x_3997) ;  /* 0x0000000000448947 */ /* 0x000fea0003800000 */
        /* <DEDUP_REMOVED lines=10> */
.L_x_3999:
[----:B------:R-:W-:-:S13]  /*164b0*/  ISETP.NE.AND P0, PT, R7, 0x1, PT ;  /* 0x000000010700780c */ /* 0x000fda0003f05270 */
[----:B------:R-:W0:Y:S02]  /*164c0*/  @P0 LDC.64 R8, c[0x0][0xae0] ;  /* 0x0002b800ff080b82 */ /* 0x000e240000000a00 */
[----:B0-----:R-:W-:-:S05]  /*164d0*/  @P0 IMAD.HI.U32 R6, R4, R8, RZ ;  /* 0x0000000804060227 */ /* 0x001fca00078e00ff */
[----:B------:R-:W-:-:S07]  /*164e0*/  @P0 SHF.R.U32.HI R4, RZ, R9, R6 ;  /* 0x00000009ff040219 */ /* 0x000fce0000011606 */
.L_x_4000:
[----:B------:R-:W-:Y:S05]  /*164f0*/  BSYNC B0 ;  /* 0x0000000000007941 */ /* 0x000fea0003800000 */
.L_x_3998:
[----:B------:R-:W-:-:S05]  /*16500*/  IMAD R3, R4, R7, RZ ;  /* 0x0000000704037224 */ /* 0x000fca00078e02ff */
[----:B------:R-:W-:-:S07]  /*16510*/  VIMNMX R2, R2, R3, !PT ;  /* 0x0000000302027248 */ /* 0x000fce0007fe0100 */
.L_x_3997:
[----:B------:R-:W-:Y:S01]  /*16520*/  VIADD R2, R2, 0x5f ;  /* 0x0000005f02027836 */ /* 0x000fe20000000000 */
[----:B------:R-:W-:-:S03]  /*16530*/  UIADD3 UR4, UP0, UR37, 0x28, URZ ;  /* 0x0000002825047890 */ /* 0x000fc6000ff1e03f */
[----:B------:R-:W-:Y:S01]  /*16540*/  IMAD.HI R2, R2, 0x2aaaaaab, RZ ;  /* 0x2aaaaaab02027827 */ /* 0x000fe200078e02ff */
[----:B------:R-:W-:-:S03]  /*16550*/  UIADD3.X UR5, URZ, UR36, URZ, UP0, !UPT ;  /* 0x000000243f057290 */ /* 0x000fc600087fe43f */
[----:B------:R-:W-:Y:S01]  /*16560*/  IMAD.U32 R6, RZ, RZ, UR4 ;  /* 0x00000004ff067e24 */ /* 0x000fe2000f8e00ff */
[----:B------:R-:W-:Y:S02]  /*16570*/  SHF.R.U32.HI R3, RZ, 0x1f, R2 ;  /* 0x0000001fff037819 */ /* 0x000fe40000011602 */
[----:B------:R-:W-:Y:S02]  /*16580*/  IMAD.U32 R7, RZ, RZ, UR5 ;  /* 0x00000005ff077e24 */ /* 0x000fe4000f8e00ff */
[----:B------:R-:W-:-:S04]  /*16590*/  LEA.HI.SX32 R3, R2, R3, 0x1c ;  /* 0x0000000302037211 */ /* 0x000fc800078fe2ff */
[----:B------:R-:W-:-:S04]  /*165a0*/  VIMNMX R4, R202, R3, !PT ;  /* 0x00000003ca047248 */ /* 0x000fc80007fe0100 */
[----:B------:R-:W-:-:S13]  /*165b0*/  ISETP.GE.AND P0, PT, R0, R4, PT ;  /* 0x000000040000720c */ /* 0x000fda0003f06270 */
[----:B------:R-:W-:Y:S05]  /*165c0*/  @!P0 BRA `(.L_x_4001) ;  /* 0x0000009800648947 */ /* 0x000fea0003800000 */
[----:B------:R0:W5:Y:S02]  /*165d0*/  LDL.64 R2, [R1+0x150] ;  /* 0x0001500001027983 */ /* 0x0001640000100a00 */
.L_x_4020:
[----:B-1---5:R-:W2:Y:S04]  /*165e0*/  LD.E R5, desc[UR44][R2.64] ;  /* 0x0000002c02057980 */ /* 0x022ea8000c101900 */
[----:B------:R-:W3:Y:S01]  /*165f0*/  LD.E R8, desc[UR44][R2.64+0x8] ;  /* 0x0000082c02087980 */ /* 0x000ee2000c101900 */
[----:B--2---:R-:W-:-:S05]  /*16600*/  VIADD R5, R5, 0x1 ;  /* 0x0000000105057836 */ /* 0x004fca0000000000 */
[----:B------:R-:W-:-:S13]  /*16610*/  ISETP.NE.AND P0, PT, R5, 0x2, PT ;  /* 0x000000020500780c */ /* 0x000fda0003f05270 */
[----:B------:R1:W5:Y:S04]  /*16620*/  @P0 LD.E R11, desc[UR44][R2.64+0x4] ;  /* 0x0000042c020b0980 */ /* 0x000368000c101900 */
[----:B------:R-:W2:Y:S01]  /*16630*/  @!P0 LD.E R10, desc[UR44][R2.64+0x4] ;  /* 0x0000042c020a8980 */ /* 0x000ea2000c101900 */
[----:B---3--:R-:W-:-:S03]  /*16640*/  VIADD R9, R8, 0x1 ;  /* 0x0000000108097836 */ /* 0x008fc60000000000 */
[----:B------:R3:W-:Y:S04]  /*16650*/  ST.E desc[UR44][R2.64], R5 ;  /* 0x0000000502007985 */ /* 0x0007e8000c10192c */
[----:B------:R1:W-:Y:S04]  /*16660*/  ST.E desc[UR44][R2.64+0x8], R9 ;  /* 0x0000080902007985 */ /* 0x0003e8000c10192c */
[----:B------:R1:W-:Y:S01]  /*16670*/  @!P0 ST.E desc[UR44][R2.64], RZ ;  /* 0x000000ff02008985 */ /* 0x0003e2000c10192c */
[----:B--2---:R-:W-:-:S05]  /*16680*/  @!P0 LOP3.LUT R11, R10, 0x1, RZ, 0x3c, !PT ;  /* 0x000000010a0b8812 */ /* 0x004fca00078e3cff */
[----:B------:R1:W-:Y:S04]  /*16690*/  @!P0 ST.E desc[UR44][R2.64+0x4], R11 ;  /* 0x0000040b02008985 */ /* 0x0003e8000c10192c */
[----:B------:R-:W2:Y:S04]  /*166a0*/  LDL.64 R16, [R1+0x168] ;  /* 0x0001680001107983 */ /* 0x000ea80000100a00 */
[----:B--2---:R-:W2:Y:S01]  /*166b0*/  LD.E R8, desc[UR44][R16.64] ;  /* 0x0000002c10087980 */ /* 0x004ea2000c101900 */
[----:B------:R-:W-:Y:S05]  /*166c0*/  YIELD ;  /* 0x0000000000007946 */ /* 0x000fea0003800000 */
[----:B------:R-:W-:Y:S01]  /*166d0*/  BSSY B0, `(.L_x_4002) ;  /* 0x0000006000007945 */ /* 0x000fe20003800000 */
[----:B---3--:R-:W-:Y:S01]  /*166e0*/  @!P0 IMAD.MOV.U32 R5, RZ, RZ, RZ ;  /* 0x000000ffff058224 */ /* 0x008fe200078e00ff */
[----:B--2---:R-:W-:-:S04]  /*166f0*/  LOP3.LUT R8, R8, 0x1, RZ, 0xfc, !PT ;  /* 0x0000000108087812 */ /* 0x004fc800078efcff */
[----:B------:R-:W-:-:S13]  /*16700*/  ISETP.NE.AND P1, PT, R8, 0x3, PT ;  /* 0x000000030800780c */ /* 0x000fda0003f25270 */
[----:B-1----:R-:W-:Y:S05]  /*16710*/  @!P1 BRA `(.L_x_4003) ;  /* 0x0000000000049947 */ /* 0x002fea0003800000 */
[----:B------:R-:W-:Y:S01]  /*16720*/  BPT.TRAP 0x1 ;  /* 0x000000040000795c */ /* 0x000fe20000300000 */
.L_x_4003:
[----:B------:R-:W-:Y:S05]  /*16730*/  BSYNC B0 ;  /* 0x0000000000007941 */ /* 0x000fea0003800000 */
.L_x_4002:
        /* <DEDUP_REMOVED lines=13> */
.L_x_4005:
[----:B------:R-:W-:Y:S05]  /*16810*/  BSYNC B0 ;  /* 0x0000000000007941 */ /* 0x000fea0003800000 */
.L_x_4004:
        /* <DEDUP_REMOVED lines=8> */
.L_x_4007:
[----:B------:R-:W-:Y:S05]  /*168a0*/  BSYNC B0 ;  /* 0x0000000000007941 */ /* 0x000fea0003800000 */
.L_x_4006:
[----:B------:R-:W2:Y:S04]  /*168b0*/  LD.E R25, desc[UR44][R2.64] ;  /* 0x0000002c02197980 */ /* 0x000ea8000c101900 */
[----:B------:R-:W2:Y:S01]  /*168c0*/  LDL.64 R14, [R1+0x80] ;  /* 0x00008000010e7983 */ /* 0x000ea20000100a00 */
[----:B------:R-:W-:Y:S05]  /*168d0*/  WARPSYNC.ALL ;  /* 0x0000000000007948 */ /* 0x000fea0003800000 */
[----:B------:R3:W-:Y:S04]  /*168e0*/  STL [R1+0x60], RZ ;  /* 0x000060ff01007387 */ /* 0x0007e80000100800 */
[----:B------:R-:W4:Y:S01]  /*168f0*/  LD.E.64 R20, desc[UR44][R18.64+0x78] ;  /* 0x0000782c12147980 */ /* 0x000f22000c101b00 */
[----:B------:R-:W-:-:S05]  /*16900*/  IMAD.MOV.U32 R5, RZ, RZ, 0x1 ;  /* 0x00000001ff057424 */ /* 0x000fca00078e00ff */
[----:B------:R3:W-:Y:S04]  /*16910*/  STL [R1+0x60], R5 ;  /* 0x0000600501007387 */ /* 0x0007e80000100800 */
[----:B------:R-:W3:Y:S04]  /*16920*/  LD.E.64 R8, desc[UR44][R18.64+0x78] ;  /* 0x0000782c12087980 */ /* 0x000ee8000c101b00 */
[----:B------:R0:W-:Y:S04]  /*16930*/  STL [R1+0x60], R5 ;  /* 0x0000600501007387 */ /* 0x0001e80000100800 */
[----:B-1---5:R-:W3:Y:S01]  /*16940*/  LD.E.64 R10, desc[UR44][R18.64+0x78] ;  /* 0x0000782c120a7980 */ /* 0x022ee2000c101b00 */
[----:B--2---:R-:W-:Y:S01]  /*16950*/  IMAD R14, R25, 0x300, R14 ;  /* 0x00000300190e7824 */ /* 0x004fe200078e020e */
[----:B------:R-:W-:-:S02]  /*16960*/  R2UR UR7, R15 ;  /* 0x000000000f0772ca */ /* 0x000fc400000e0000 */
[----:B------:R0:W-:Y:S02]  /*16970*/  STL [R1+0x60], R5 ;  /* 0x0000600501007387 */ /* 0x0001e40000100800 */
[----:B------:R-:W-:Y:S02]  /*16980*/  R2UR UR6, R14 ;  /* 0x000000000e0672ca */ /* 0x000fe400000e0000 */
[----:B------:R-:W2:Y:S01]  /*16990*/  LD.E.64 R12, desc[UR44][R18.64+0x78] ;  /* 0x0000782c120c7980 */ /* 0x000ea2000c101b00 */
[----:B------:R-:W-:-:S03]  /*169a0*/  WARPGROUP.ARRIVE ;  /* 0x00000000000079c5 */ /* 0x000fc60000000000 */
[----:B------:R0:W-:Y:S01]  /*169b0*/  STL [R1+0x60], R5 ;  /* 0x0000600501007387 */ /* 0x0001e20000100800 */
[----:B----4-:R-:W-:Y:S02]  /*169c0*/  R2UR UR4, R20 ;  /* 0x00000000140472ca */ /* 0x010fe400000e0000 */
[----:B------:R-:W-:-:S13]  /*169d0*/  R2UR UR5, R21 ;  /* 0x00000000150572ca */ /* 0x000fda00000e0000 */
[----:B------:R-:W-:Y:S01]  /*169e0*/  HGMMA.64x96x16.F32.BF16 R24, gdesc[UR4], RZ, !UPT, gsb0 ;  /* 0x01600000041879f0 */ /* 0x000fe2000c0018ff */
[----:B---3--:R-:W-:Y:S02]  /*169f0*/  VIADD R8, R8, 0x2 ;  /* 0x0000000208087836 */ /* 0x008fe40000000000 */
        /* <DEDUP_REMOVED lines=36> */
[----:B0-----:R-:W-:Y:S05]  /*16c40*/  @!P0 BRA `(.L_x_4010) ;  /* 0x0000000000048947 */ /* 0x001fea0003800000 */
[----:B------:R-:W-:Y:S01]  /*16c50*/  BPT.TRAP 0x1 ;  /* 0x000000040000795c */ /* 0x000fe20000300000 */
.L_x_4010:
[----:B------:R-:W-:Y:S05]  /*16c60*/  BSYNC B0 ;  /* 0x0000000000007941 */ /* 0x000fea0003800000 */
.L_x_4009:
[----:B------:R-:W2:Y:S01]  /*16c70*/  LD.E.64 R8, desc[UR44][R6.64+0x18] ;  /* 0x0000182c06087980 */ /* 0x000ea2000c101b00 */
[----:B-----5:R-:W-:Y:S02]  /*16c80*/  SHF.L.U32 R73, R73, 0x1f, RZ ;  /* 0x0000001f49497819 */ /* 0x020fe400000006ff */
[----:B--2---:R-:W-:-:S05]  /*16c90*/  MOV R9, R8 ;  /* 0x0000000800097202 */ /* 0x004fca0000000f00 */
[----:B------:R-:W-:-:S04]  /*16ca0*/  IMAD R72, R72, 0x8, R9 ;  /* 0x0000000848487824 */ /* 0x000fc800078e0209 */
[----:B------:R0:W1:Y:S01]  /*16cb0*/  SYNCS.PHASECHK.TRANS64.TRYWAIT P0, [R72+URZ], R73 ;  /* 0x00000049480075a7 */ /* 0x000062000800017f */
[----:B------:R-:W2:Y:S04]  /*16cc0*/  LD.E R10, desc[UR44][R6.64] ;  /* 0x0000002c060a7980 */ /* 0x000ea8000c101900 */
[----:B------:R0:W5:Y:S04]  /*16cd0*/  LD.E R8, desc[UR44][R2.64] ;  /* 0x0000002c02087980 */ /* 0x000168000c101900 */
[----:B------:R0:W5:Y:S01]  /*16ce0*/  LD.E R9, desc[UR44][R2.64+0x4] ;  /* 0x0000042c02097980 */ /* 0x000162000c101900 */
[----:B------:R-:W-:Y:S01]  /*16cf0*/  BSSY B0, `(.L_x_4011) ;  /* 0x0000005000007945 */ /* 0x000fe20003800000 */
[----:B--2---:R-:W-:-:S04]  /*16d00*/  LOP3.LUT R10, R10, 0x1, RZ, 0xfc, !PT ;  /* 0x000000010a0a7812 */ /* 0x004fc800078efcff */
[----:B------:R-:W-:-:S13]  /*16d10*/  ISETP.NE.AND P1, PT, R10, 0x3, PT ;  /* 0x000000030a00780c */ /* 0x000fda0003f25270 */
[----:B01----:R-:W-:Y:S05]  /*16d20*/  @!P1 BRA `(.L_x_4012) ;  /* 0x0000000000049947 */ /* 0x003fea0003800000 */
[----:B------:R-:W-:Y:S01]  /*16d30*/  BPT.TRAP 0x1 ;  /* 0x000000040000795c */ /* 0x000fe20000300000 */
.L_x_4012:
[----:B------:R-:W-:Y:S05]  /*16d40*/  BSYNC B0 ;  /* 0x0000000000007941 */ /* 0x000fea0003800000 */
.L_x_4011:
        /* <DEDUP_REMOVED lines=8> */
.L_x_4014:
[----:B------:R-:W-:Y:S05]  /*16dd0*/  BSYNC B0 ;  /* 0x0000000000007941 */ /* 0x000fea0003800000 */
.L_x_4013:
[----:B------:R-:W2:Y:S04]  /*16de0*/  LD.E R21, desc[UR44][R2.64] ;  /* 0x0000002c02157980 */ /* 0x000ea8000c101900 */
[----:B------:R-:W2:Y:S04]  /*16df0*/  LDL.64 R6, [R1+0xf8] ;  /* 0x0000f80001067983 */ /* 0x000ea80000100a00 */
[----:B------:R-:W3:Y:S04]  /*16e00*/  LDL R20, [R1+0x70] ;  /* 0x0000700001147983 */ /* 0x000ee80000100800 */
[----:B0----5:R-:W4:Y:S04]  /*16e10*/  LDL.64 R8, [R1+0xf0] ;  /* 0x0000f00001087983 */ /* 0x021f280000100a00 */
        /* <DEDUP_REMOVED lines=171> */
[----:B------:R-:W0:Y:S01]  /*178d0*/  S2R R72, SR_TID.X ;  /* 0x0000000000487919 */ /* 0x000e220000002100 */
[----:B------:R1:W-:Y:S04]  /*178e0*/  STL [R1+0x70], R5 ;  /* 0x0000700501007387 */ /* 0x0003e80000100800 */
[----:B------:R1:W-:Y:S01]  /*178f0*/  STL [R1+0x70], R5 ;  /* 0x0000700501007387 */ /* 0x0003e20000100800 */
[----:B------:R-:W-:-:S02]  /*17900*/  WARPGROUP.DEPBAR.LE gsb0, 0x0 ;  /* 0x00008000000079c5 */ /* 0x000fc40000010000 */
[----:B------:R-:W-:-:S06]  /*17910*/  WARPGROUP.ARRIVE ;  /* 0x00000000000079c5 */ /* 0x000fcc0000000000 */
[----:B------:R-:W-:Y:S01]  /*17920*/  HGMMA.64x96x16.F32.BF16 R24, gdesc[UR4], R24, gsb0 ;  /* 0x01600000041879f0 */ /* 0x000fe20008001818 */
[----:B------:R1:W-:Y:S01]  /*17930*/  STL [R1+0x70], R5 ;  /* 0x0000700501007387 */ /* 0x0003e20000100800 */
[----:B0-----:R-:W-:-:S03]  /*17940*/  SHF.R.U32.HI R103, RZ, 0x7, R72 ;  /* 0x00000007ff677819 */ /* 0x001fc60000011648 */
[----:B------:R1:W-:Y:S04]  /*17950*/  STL [R1+0x70], R5 ;  /* 0x0000700501007387 */ /* 0x0003e80000100800 */
        /* <DEDUP_REMOVED lines=22> */
.L_x_4017:
[----:B------:R-:W-:Y:S05]  /*17ac0*/  BSYNC B0 ;  /* 0x0000000000007941 */ /* 0x000fea0003800000 */
.L_x_4016:
[----:B------:R-:W2:Y:S04]  /*17ad0*/  LD.E.64 R6, desc[UR44][R16.64+0x20] ;  /* 0x0000202c10067980 */ /* 0x000ea8000c101b00 */
[----:B------:R-:W3:Y:S01]  /*17ae0*/  LD.E R9, desc[UR44][R16.64+0xc] ;  /* 0x00000c2c10097980 */ /* 0x000ee2000c101900 */
[----:B--2---:R-:W-:-:S05]  /*17af0*/  MOV R7, R6 ;  /* 0x0000000600077202 */ /* 0x004fca0000000f00 */
[----:B-----5:R-:W-:-:S05]  /*17b00*/  IMAD R8, R8, 0x8, R7 ;  /* 0x0000000808087824 */ /* 0x020fca00078e0207 */
[----:B---3--:R-:W-:-:S04]  /*17b10*/  PRMT R8, R9, 0x654, R8 ;  /* 0x0000065409087816 */ /* 0x008fc80000000008 */
[----:B------:R0:W-:Y:S01]  /*17b20*/  SYNCS.ARRIVE.TRANS64.RED.A1T0 RZ, [R8+URZ], RZ ;  /* 0x000000ff08ff79a7 */ /* 0x0001e2000810043f */
[----:B------:R-:W2:Y:S04]  /*17b30*/  LDL R16, [R1+0x230] ;  /* 0x0002300001107983 */ /* 0x000ea80000100800 */
[----:B0-----:R-:W3:Y:S02]  /*17b40*/  LDL.64 R8, [R1+0x210] ;  /* 0x0002100001087983 */ /* 0x001ee40000100a00 */
[----:B---3--:R-:W-:-:S04]  /*17b50*/  FMNMX.FTZ R6, R24, R8, !PT ;  /* 0x0000000818067209 */ /* 0x008fc80007810000 */
        /* <DEDUP_REMOVED lines=50> */
[----:B0-----:R-:W-:-:S03]  /*17e80*/  FMNMX.FTZ R10, R11, R12, !PT ;  /* 0x0000000c0b0a7209 */ /* 0x001fc60007810000 */
[----:B------:R0:W-:Y:S04]  /*17e90*/  STL.64 [R1+0x210], R6 ;  /* 0x0002100601007387 */ /* 0x0001e80000100a00 */
[----:B------:R-:W-:Y:S04]  /*17ea0*/  STL [R1+0x210], R10 ;  /* 0x0002100a01007387 */ /* 0x000fe80000100800 */
[----:B------:R-:W3:Y:S04]  /*17eb0*/  LDL R21, [R1+0x210] ;  /* 0x0002100001157983 */ /* 0x000ee80000100800 */
[----:B------:R-:W4:Y:S04]  /*17ec0*/  LDL R13, [R1+0x214] ;  /* 0x00021400010d7983 */ /* 0x000f280000100800 */
[----:B0-----:R-:W2:Y:S01]  /*17ed0*/  LDL.64 R6, [R1+0x220] ;  /* 0x0002200001067983 */ /* 0x001ea20000100a00 */
[----:B---3--:R-:W-:-:S03]  /*17ee0*/  FADD.FTZ R11, R8, -R21 ;  /* 0x80000015080b7221 */ /* 0x008fc60000010000 */
[----:B----4-:R-:W0:Y:S01]  /*17ef0*/  SHFL.BFLY PT, R8, R13, 0x2, 0x1f ;  /* 0x0c401f000d087f89 */ /* 0x010e2200000e0000 */
[----:B--2---:R-:W-:-:S04]  /*17f00*/  FMUL.FTZ R11, R11, R16 ;  /* 0x000000100b0b7220 */ /* 0x004fc80000410000 */
[----:B------:R1:W-:Y:S01]  /*17f10*/  MUFU.EX2 R17, R11 ;  /* 0x0000000b00117308 */ /* 0x0003e20000000800 */
[----:B0-----:R-:W-:-:S05]  /*17f20*/  FMNMX.FTZ R8, R8, R13, !PT ;  /* 0x0000000d08087209 */ /* 0x001fca0007810000 */
[----:B-1----:R-:W0:Y:S01]  /*17f30*/  SHFL.BFLY PT, R11, R8, 0x1, 0x1f ;  /* 0x0c201f00080b7f89 */ /* 0x002e2200000e0000 */
[----:B------:R-:W-:-:S04]  /*17f40*/  FMUL.FTZ R21, R16, R21 ;  /* 0x0000001510157220 */ /* 0x000fc80000410000 */
[-CC-:B------:R-:W-:Y:S01]  /*17f50*/  FFMA.FTZ R160, R24, R16.reuse, -R21.reuse ;  /* 0x0000001018a07223 */ /* 0x180fe20000010815 */
[-CC-:B------:R-:W-:Y:S01]  /*17f60*/  FFMA.FTZ R168, R32, R16.reuse, -R21.reuse ;  /* 0x0000001020a87223 */ /* 0x180fe20000010815 */
[----:B------:R-:W-:Y:S01]  /*17f70*/  FFMA.FTZ R32, R33, R16, -R21 ;  /* 0x0000001021207223 */ /* 0x000fe20000010815 */
[----:B0-----:R-:W-:-:S05]  /*17f80*/  FMNMX.FTZ R20, R8, R11, !PT ;  /* 0x0000000b08147209 */ /* 0x001fca0007810000 */
[----:B------:R-:W-:-:S04]  /*17f90*/  FADD.FTZ R9, R9, -R20 ;  /* 0x8000001409097221 */ /* 0x000fc80000010000 */
[----:B------:R-:W-:Y:S01]  /*17fa0*/  FMUL.FTZ R8, R16, R9 ;  /* 0x0000000910087220 */ /* 0x000fe20000410000 */
[-C--:B------:R-:W-:Y:S01]  /*17fb0*/  FMUL.FTZ R9, R20, R16.reuse ;  /* 0x0000001014097220 */ /* 0x080fe20000410000 */
[----:B------:R-:W-:-:S03]  /*17fc0*/  FFMA.FTZ R33, R37, R16, -R21 ;  /* 0x0000001025217223 */ /* 0x000fc60000010815 */
[-CC-:B------:R-:W-:Y:S01]  /*17fd0*/  FFMA.FTZ R161, R26, R16.reuse, -R9.reuse ;  /* 0x000000101aa17223 */ /* 0x180fe20000010809 */
[-C--:B------:R-:W-:Y:S01]  /*17fe0*/  FFMA.FTZ R37, R27, R16.reuse, -R9 ;  /* 0x000000101b257223 */ /* 0x080fe20000010809 */
[-C--:B------:R-:W-:Y:S01]  /*17ff0*/  FFMA.FTZ R24, R25, R16.reuse, -R21 ;  /* 0x0000001019187223 */ /* 0x080fe20000010815 */
[----:B------:R-:W-:Y:S01]  /*18000*/  MUFU.EX2 R8, R8 ;  /* 0x0000000800087308 */ /* 0x000fe20000000800 */
[-C--:B------:R-:W-:Y:S01]  /*18010*/  FFMA.FTZ R163, R30, R16.reuse, -R9 ;  /* 0x000000101ea37223 */ /* 0x080fe20000010809 */
[-CC-:B------:R-:W-:Y:S01]  /*18020*/  FFMA.FTZ R162, R28, R16.reuse, -R21.reuse ;  /* 0x000000101ca27223 */ /* 0x180fe20000010815 */
[----:B------:R-:W-:-:S05]  /*18030*/  FFMA.FTZ R176, R40, R16, -R21 ;  /* 0x0000001028b07223 */ /* 0x000fca0000010815 */
[----:B------:R-:W0:Y:S01]  /*18040*/  MUFU.EX2 R161, R161 ;  /* 0x000000a100a17308 */ /* 0x000e220000000800 */
[-C--:B------:R-:W-:Y:S01]  /*18050*/  FFMA.FTZ R40, R31, R16.reuse, -R9 ;  /* 0x000000101f287223 */ /* 0x080fe20000010809 */
[----:B------:R-:W-:-:S06]  /*18060*/  FFMA.FTZ R72, R29, R16, -R21 ;  /* 0x000000101d487223 */ /* 0x000fcc0000010815 */
[----:B------:R-:W1:Y:S01]  /*18070*/  MUFU.EX2 R160, R160 ;  /* 0x000000a000a07308 */ /* 0x000e620000000800 */
[----:B------:R-:W-:-:S07]  /*18080*/  FFMA.FTZ R169, R34, R16, -R9 ;  /* 0x0000001022a97223 */ /* 0x000fce0000010809 */
[----:B------:R-:W2:Y:S08]  /*18090*/  MUFU.EX2 R37, R37 ;  /* 0x0000002500257308 */ /* 0x000eb00000000800 */
[----:B------:R-:W3:Y:S01]  /*180a0*/  MUFU.EX2 R24, R24 ;  /* 0x0000001800187308 */ /* 0x000ee20000000800 */
[----:B------:R-:W-:-:S07]  /*180b0*/  FFMA.FTZ R31, R35, R16, -R9 ;  /* 0x00000010231f7223 */ /* 0x000fce0000010809 */
[----:B------:R-:W4:Y:S08]  /*180c0*/  MUFU.EX2 R163, R163 ;  /* 0x000000a300a37308 */ /* 0x000f300000000800 */
[----:B------:R-:W4:Y:S01]  /*180d0*/  MUFU.EX2 R162, R162 ;  /* 0x000000a200a27308 */ /* 0x000f220000000800 */
[----:B0-----:R-:W-:Y:S01]  /*180e0*/  FFMA.FTZ R26, R7, R8, R161 ;  /* 0x00000008071a7223 */ /* 0x001fe200000100a1 */
[----:B------:R-:W-:-:S06]  /*180f0*/  FFMA.FTZ R171, R38, R16, -R9 ;  /* 0x0000001026ab7223 */ /* 0x000fcc0000010809 */
[----:B------:R-:W0:Y:S01]  /*18100*/  MUFU.EX2 R40, R40 ;  /* 0x0000002800287308 */ /* 0x000e220000000800 */
[----:B-1----:R-:W-:Y:S01]  /*18110*/  FFMA.FTZ R7, R17, R6, R160 ;  /* 0x0000000611077223 */ /* 0x002fe200000100a0 */
[----:B------:R-:W-:-:S06]  /*18120*/  FFMA.FTZ R170, R36, R16, -R21 ;  /* 0x0000001024aa7223 */ /* 0x000fcc0000010815 */
[----:B------:R-:W1:Y:S01]  /*18130*/  MUFU.EX2 R72, R72 ;  /* 0x0000004800487308 */ /* 0x000e620000000800 */
[----:B--2---:R-:W-:Y:S01]  /*18140*/  FADD.FTZ R26, R37, R26 ;  /* 0x0000001a251a7221 */ /* 0x004fe20000010000 */
[----:B------:R-:W-:-:S06]  /*18150*/  FFMA.FTZ R34, R39, R16, -R9 ;  /* 0x0000001027227223 */ /* 0x000fcc0000010809 */
[----:B------:R-:W2:Y:S01]  /*18160*/  MUFU.EX2 R169, R169 ;  /* 0x000000a900a97308 */ /* 0x000ea20000000800 */
[----:B---3--:R-:W-:-:S07]  /*18170*/  FADD.FTZ R7, R24, R7 ;  /* 0x0000000718077221 */ /* 0x008fce0000010000 */
[----:B------:R-:W3:Y:S01]  /*18180*/  MUFU.EX2 R168, R168 ;  /* 0x000000a800a87308 */ /* 0x000ee20000000800 */
[-CC-:B------:R-:W-:Y:S01]  /*18190*/  FFMA.FTZ R36, R41, R16.reuse, -R21.reuse ;  /* 0x0000001029247223 */ /* 0x180fe20000010815 */
[-CC-:B------:R-:W-:Y:S01]  /*181a0*/  FFMA.FTZ R178, R44, R16.reuse, -R21.reuse ;  /* 0x000000102cb27223 */ /* 0x180fe20000010815 */
[-CC-:B------:R-:W-:Y:S01]  /*181b0*/  FFMA.FTZ R25, R45, R16.reuse, -R21.reuse ;  /* 0x000000102d197223 */ /* 0x180fe20000010815 */
[----:B------:R-:W-:-:S04]  /*181c0*/  FFMA.FTZ R14, R48, R16, -R21 ;  /* 0x00000010300e7223 */ /* 0x000fc80000010815 */
[----:B------:R-:W3:Y:S01]  /*181d0*/  MUFU.EX2 R31, R31 ;  /* 0x0000001f001f7308 */ /* 0x000ee20000000800 */
[-CC-:B------:R-:W-:Y:S01]  /*181e0*/  FFMA.FTZ R180, R49, R16.reuse, -R21.reuse ;  /* 0x0000001031b47223 */ /* 0x180fe20000010815 */
[-CC-:B------:R-:W-:Y:S01]  /*181f0*/  FFMA.FTZ R15, R52, R16.reuse, -R21.reuse ;  /* 0x00000010340f7223 */ /* 0x180fe20000010815 */
[-CC-:B------:R-:W-:Y:S01]  /*18200*/  FFMA.FTZ R181, R53, R16.reuse, -R21.reuse ;  /* 0x0000001035b57223 */ /* 0x180fe20000010815 */
[-CC-:B------:R-:W-:Y:S01]  /*18210*/  FFMA.FTZ R12, R56, R16.reuse, -R21.reuse ;  /* 0x00000010380c7223 */ /* 0x180fe20000010815 */
[----:B------:R-:W-:-:S03]  /*18220*/  FFMA.FTZ R182, R57, R16, -R21 ;  /* 0x0000001039b67223 */ /* 0x000fc60000010815 */
[----:B------:R-:W3:Y:S01]  /*18230*/  MUFU.EX2 R32, R32 ;  /* 0x0000002000207308 */ /* 0x000ee20000000800 */
[-CC-:B------:R-:W-:Y:S01]  /*18240*/  FFMA.FTZ R13, R60, R16.reuse, -R21.reuse ;  /* 0x000000103c0d7223 */ /* 0x180fe20000010815 */
[-CC-:B------:R-:W-:Y:S01]  /*18250*/  FFMA.FTZ R183, R61, R16.reuse, -R21.reuse ;  /* 0x000000103db77223 */ /* 0x180fe20000010815 */
[-CC-:B------:R-:W-:Y:S01]  /*18260*/  FFMA.FTZ R10, R64, R16.reuse, -R21.reuse ;  /* 0x00000010400a7223 */ /* 0x180fe20000010815 */
[-CC-:B------:R-:W-:Y:S01]  /*18270*/  FFMA.FTZ R184, R65, R16.reuse, -R21.reuse ;  /* 0x0000001041b87223 */ /* 0x180fe20000010815 */
[-CC-:B------:R-:W-:Y:S01]  /*18280*/  FFMA.FTZ R68, R68, R16.reuse, -R21.reuse ;  /* 0x0000001044447223 */ /* 0x180fe20000010815 */
[-C--:B------:R-:W-:Y:S01]  /*18290*/  FFMA.FTZ R185, R69, R16.reuse, -R21 ;  /* 0x0000001045b97223 */ /* 0x080fe20000010815 */
[----:B----4-:R-:W-:Y:S01]  /*182a0*/  FADD.FTZ R21, R163, R26 ;  /* 0x0000001aa3157221 */ /* 0x010fe20000010000 */
[----:B------:R-:W4:Y:S01]  /*182b0*/  MUFU.EX2 R171, R171 ;  /* 0x000000ab00ab7308 */ /* 0x000f220000000800 */
[----:B------:R-:W-:Y:S01]  /*182c0*/  FFMA.FTZ R177, R42, R16, -R9 ;  /* 0x000000102ab17223 */ /* 0x000fe20000010809 */
[----:B------:R-:W-:Y:S01]  /*182d0*/  FADD.FTZ R7, R162, R7 ;  /* 0x00000007a2077221 */ /* 0x000fe20000010000 */
[----:B0-----:R-:W-:-:S05]  /*182e0*/  FADD.FTZ R6, R40, R21 ;  /* 0x0000001528067221 */ /* 0x001fca0000010000 */
[----:B------:R-:W0:Y:S01]  /*182f0*/  MUFU.EX2 R170, R170 ;  /* 0x000000aa00aa7308 */ /* 0x000e220000000800 */
[----:B------:R-:W-:Y:S01]  /*18300*/  FFMA.FTZ R30, R43, R16, -R9 ;  /* 0x000000102b1e7223 */ /* 0x000fe20000010809 */
[----:B-1----:R-:W-:Y:S01]  /*18310*/  FADD.FTZ R7, R72, R7 ;  /* 0x0000000748077221 */ /* 0x002fe20000010000 */
[----:B--2---:R-:W-:-:S05]  /*18320*/  FADD.FTZ R6, R169, R6 ;  /* 0x00000006a9067221 */ /* 0x004fca0000010000 */
[----:B------:R-:W1:Y:S01]  /*18330*/  MUFU.EX2 R34, R34 ;  /* 0x0000002200227308 */ /* 0x000e620000000800 */
[----:B------:R-:W-:Y:S01]  /*18340*/  FFMA.FTZ R179, R46, R16, -R9 ;  /* 0x000000102eb37223 */ /* 0x000fe20000010809 */
[----:B---3--:R-:W-:-:S06]  /*18350*/  FADD.FTZ R7, R168, R7 ;  /* 0x00000007a8077221 */ /* 0x008fcc0000010000 */
[----:B------:R-:W2:Y:S01]  /*18360*/  MUFU.EX2 R33, R33 ;  /* 0x0000002100217308 */ /* 0x000ea20000000800 */
[----:B------:R-:W-:Y:S01]  /*18370*/  FADD.FTZ R6, R31, R6 ;  /* 0x000000061f067221 */ /* 0x000fe20000010000 */
[----:B------:R-:W-:-:S06]  /*18380*/  FFMA.FTZ R215, R47, R16, -R9 ;  /* 0x000000102fd77223 */ /* 0x000fcc0000010809 */
[----:B------:R-:W3:Y:S01]  /*18390*/  MUFU.EX2 R177, R177 ;  /* 0x000000b100b17308 */ /* 0x000ee20000000800 */
[----:B------:R-:W-:-:S07]  /*183a0*/  FADD.FTZ R7, R32, R7 ;  /* 0x0000000720077221 */ /* 0x000fce0000010000 */
[----:B------:R-:W3:Y:S01]  /*183b0*/  MUFU.EX2 R176, R176 ;  /* 0x000000b000b07308 */ /* 0x000ee20000000800 */
[----:B----4-:R-:W-:Y:S01]  /*183c0*/  FADD.FTZ R21, R171, R6 ;  /* 0x00000006ab157221 */ /* 0x010fe20000010000 */
[----:B------:R-:W-:-:S06]  /*183d0*/  FFMA.FTZ R212, R50, R16, -R9 ;  /* 0x0000001032d47223 */ /* 0x000fcc0000010809 */
[----:B------:R-:W4:Y:S01]  /*183e0*/  MUFU.EX2 R30, R30 ;  /* 0x0000001e001e7308 */ /* 0x000f220000000800 */
[----:B0-----:R-:W-:-:S07]  /*183f0*/  FADD.FTZ R6, R170, R7 ;  /* 0x00000007aa067221 */ /* 0x001fce0000010000 */
[----:B------:R-:W0:Y:S01]  /*18400*/  MUFU.EX2 R36, R36 ;  /* 0x0000002400247308 */ /* 0x000e220000000800 */
[----:B-1----:R-:W-:Y:S01]  /*18410*/  FADD.FTZ R26, R34, R21 ;  /* 0x00000015221a7221 */ /* 0x002fe20000010000 */
[----:B------:R-:W-:-:S06]  /*18420*/  FFMA.FTZ R213, R51, R16, -R9 ;  /* 0x0000001033d57223 */ /* 0x000fcc0000010809 */
[----:B------:R-:W1:Y:S01]  /*18430*/  MUFU.EX2 R179, R179 ;  /* 0x000000b300b37308 */ /* 0x000e620000000800 */
[----:B--2---:R-:W-:-:S07]  /*18440*/  FADD.FTZ R7, R33, R6 ;  /* 0x0000000621077221 */ /* 0x004fce0000010000 */
[----:B------:R-:W2:Y:S01]  /*18450*/  MUFU.EX2 R178, R178 ;  /* 0x000000b200b27308 */ /* 0x000ea20000000800 */
[----:B---3--:R-:W-:Y:S01]  /*18460*/  FADD.FTZ R21, R177, R26 ;  /* 0x0000001ab1157221 */ /* 0x008fe20000010000 */
        /* <DEDUP_REMOVED lines=30> */
[----:B------:R-:W-:-:S06]  /*18650*/  FADD.FTZ R6, R15, R6 ;  /* 0x000000060f067221 */ /* 0x000fcc0000010000 */
[----:B------:R-:W3:Y:S01]  /*18660*/  MUFU.EX2 R209, R209 ;  /* 0x000000d100d17308 */ /* 0x000ee20000000800 */
[----:B------:R-:W-:-:S07]  /*18670*/  FFMA.FTZ R186, R66, R16, -R9 ;  /* 0x0000001042ba7223 */ /* 0x000fce0000010809 */
        /* <DEDUP_REMOVED lines=13> */
[----:B------:R-:W-:Y:S01]  /*18750*/  MUFU.EX2 R10, R10 ;  /* 0x0000000a000a7308 */ /* 0x000fe20000000800 */
[----:B------:R-:W-:-:S07]  /*18760*/  FFMA.FTZ R189, R71, R16, -R9 ;  /* 0x0000001047bd7223 */ /* 0x000fce0000010809 */
[----:B------:R-:W3:Y:S01]  /*18770*/  MUFU.EX2 R186, R186 ;  /* 0x000000ba00ba7308 */ /* 0x000ee20000000800 */
[----:B0-----:R-:W-:Y:S01]  /*18780*/  FADD.FTZ R7, R191, R26 ;  /* 0x0000001abf077221 */ /* 0x001fe20000010000 */
[----:B----4-:R-:W-:-:S06]  /*18790*/  FADD.FTZ R6, R13, R6 ;  /* 0x000000060d067221 */ /* 0x010fcc0000010000 */
[----:B------:R-:W-:Y:S08]  /*187a0*/  MUFU.EX2 R184, R184 ;  /* 0x000000b800b87308 */ /* 0x000ff00000000800 */
[----:B------:R-:W0:Y:S01]  /*187b0*/  MUFU.EX2 R188, R188 ;  /* 0x000000bc00bc7308 */ /* 0x000e220000000800 */
[----:B-1----:R-:W-:Y:S01]  /*187c0*/  FADD.FTZ R9, R210, R7 ;  /* 0x00000007d2097221 */ /* 0x002fe20000010000 */
[----:B--2---:R-:W-:-:S06]  /*187d0*/  FADD.FTZ R7, R183, R6 ;  /* 0x00000006b7077221 */ /* 0x004fcc0000010000 */
[----:B------:R-:W-:Y:S08]  /*187e0*/  MUFU.EX2 R11, R68 ;  /* 0x00000044000b7308 */ /* 0x000ff00000000800 */
[----:B------:R-:W1:Y:S01]  /*187f0*/  MUFU.EX2 R187, R187 ;  /* 0x000000bb00bb7308 */ /* 0x000e620000000800 */
[----:B---3--:R-:W-:Y:S01]  /*18800*/  FADD.FTZ R9, R186, R9 ;  /* 0x00000009ba097221 */ /* 0x008fe20000010000 */
[----:B------:R-:W-:-:S06]  /*18810*/  FADD.FTZ R7, R10, R7 ;  /* 0x000000070a077221 */ /* 0x000fcc0000010000 */
[----:B------:R-:W2:Y:S08]  /*18820*/  MUFU.EX2 R185, R185 ;  /* 0x000000b900b97308 */ /* 0x000eb00000000800 */
[----:B------:R-:W3:Y:S01]  /*18830*/  MUFU.EX2 R189, R189 ;  /* 0x000000bd00bd7308 */ /* 0x000ee20000000800 */
[----:B0-----:R-:W-:Y:S01]  /*18840*/  FADD.FTZ R16, R188, R9 ;  /* 0x00000009bc107221 */ /* 0x001fe20000010000 */
[----:B------:R-:W-:-:S03]  /*18850*/  FADD.FTZ R6, R184, R7 ;  /* 0x00000007b8067221 */ /* 0x000fc60000010000 */
[----:B-1----:R-:W-:Y:S01]  /*18860*/  FADD.FTZ R16, R187, R16 ;  /* 0x00000010bb107221 */ /* 0x002fe20000010000 */
[----:B------:R-:W-:-:S04]  /*18870*/  FADD.FTZ R6, R11, R6 ;  /* 0x000000060b067221 */ /* 0x000fc80000010000 */
[----:B--2---:R-:W-:Y:S01]  /*18880*/  FADD.FTZ R6, R185, R6 ;  /* 0x00000006b9067221 */ /* 0x004fe20000010000 */
[----:B------:R-:W-:Y:S01]  /*18890*/  STL [R1+0x214], R20 ;  /* 0x0002141401007387 */ /* 0x000fe20000100800 */
[----:B---3--:R-:W-:-:S05]  /*188a0*/  FADD.FTZ R7, R189, R16 ;  /* 0x00000010bd077221 */ /* 0x008fca0000010000 */
        /* <DEDUP_REMOVED lines=8> */
[----:B------:R0:W-:Y:S04]  /*18930*/  ST.E desc[UR44][R18.64+0x240], R9 ;  /* 0x0002400912007985 */ /* 0x0001e8000c10192c */
[----:B------:R-:W2:Y:S02]  /*18940*/  LD.E R16, desc[UR44][R6.64] ;  /* 0x0000002c06107980 */ /* 0x000ea4000c101900 */
[----:B--2---:R-:W-:-:S05]  /*18950*/  FMUL.FTZ R21, R17, R16 ;  /* 0x0000001011157220 */ /* 0x004fca0000410000 */
[----:B------:R1:W-:Y:S04]  /*18960*/  ST.E desc[UR44][R6.64], R21 ;  /* 0x0000001506007985 */ /* 0x0003e8000c10192c */
[----:B------:R-:W0:Y:S04]  /*18970*/  LD.E R35, desc[UR44][R18.64+0x434] ;  /* 0x0004342c12237980 */ /* 0x000e28000c101900 */
[----:B------:R-:W2:Y:S04]  /*18980*/  LD.E R27, desc[UR44][R18.64+0x254] ;  /* 0x0002542c121b7980 */ /* 0x000ea8000c101900 */
[----:B------:R-:W3:Y:S04]  /*18990*/  LD.E R29, desc[UR44][R18.64+0x250] ;  /* 0x0002502c121d7980 */ /* 0x000ee8000c101900 */
[----:B------:R-:W1:Y:S04]  /*189a0*/  LD.E R150, desc[UR44][R18.64+0x260] ;  /* 0x0002602c12967980 */ /* 0x000e68000c101900 */
        /* <DEDUP_REMOVED lines=62> */
[----:B---3--:R-:W-:-:S03]  /*18d90*/  FMUL.FTZ R29, R17, R29 ;  /* 0x0000001d111d7220 */ /* 0x008fc60000410000 */
[----:B------:R2:W-:Y:S01]  /*18da0*/  ST.E desc[UR44][R18.64+0x254], R27 ;  /* 0x0002541b12007985 */ /* 0x0005e2000c10192c */
[C---:B-1----:R-:W-:Y:S01]  /*18db0*/  FMUL.FTZ R21, R17.reuse, R150 ;  /* 0x0000009611157220 */ /* 0x042fe20000410000 */
[C---:B----4-:R-:W-:Y:S01]  /*18dc0*/  FMUL.FTZ R35, R17.reuse, R148 ;  /* 0x0000009411237220 */ /* 0x050fe20000410000 */
[C---:B------:R-:W-:Y:S01]  /*18dd0*/  FMUL.FTZ R39, R17.reuse, R134 ;  /* 0x0000008611277220 */ /* 0x040fe20000410000 */
[C---:B0-----:R-:W-:Y:S01]  /*18de0*/  FMUL.FTZ R9, R17.reuse, R142 ;  /* 0x0000008e11097220 */ /* 0x041fe20000410000 */
[C---:B--2---:R-:W-:Y:S01]  /*18df0*/  FMUL.FTZ R27, R17.reuse, R140 ;  /* 0x0000008c111b7220 */ /* 0x044fe20000410000 */
        /* <DEDUP_REMOVED lines=25> */
[----:B---3--:R-:W-:-:S03]  /*18f90*/  FMUL.FTZ R45, R17, R116 ;  /* 0x00000074112d7220 */ /* 0x008fc60000410000 */
[----:B------:R3:W-:Y:S01]  /*18fa0*/  ST.E desc[UR44][R18.64+0x2d0], R9 ;  /* 0x0002d00912007985 */ /* 0x0007e2000c10192c */
[----:B0-----:R-:W-:-:S03]  /*18fb0*/  FMUL.FTZ R21, R17, R120 ;  /* 0x0000007811157220 */ /* 0x001fc60000410000 */
[----:B------:R0:W-:Y:S01]  /*18fc0*/  ST.E desc[UR44][R18.64+0x2d4], R27 ;  /* 0x0002d41b12007985 */ /* 0x0001e2000c10192c */
[C---:B-1----:R-:W-:Y:S01]  /*18fd0*/  FMUL.FTZ R35, R17.reuse, R118 ;  /* 0x0000007611237220 */ /* 0x042fe20000410000 */
[C---:B--2---:R-:W-:Y:S01]  /*18fe0*/  FMUL.FTZ R39, R17.reuse, R112 ;  /* 0x0000007011277220 */ /* 0x044fe20000410000 */
[C---:B---3--:R-:W-:Y:S01]  /*18ff0*/  FMUL.FTZ R9, R17.reuse, R110 ;  /* 0x0000006e11097220 */ /* 0x048fe20000410000 */
[C---:B0-----:R-:W-:Y:S01]  /*19000*/  FMUL.FTZ R27, R17.reuse, R108 ;  /* 0x0000006c111b7220 */ /* 0x041fe20000410000 */
        /* <DEDUP_REMOVED lines=71> */
[----:B0-----:R-:W-:Y:S01]  /*19480*/  FMUL.FTZ R27, R17, R16 ;  /* 0x00000010111b7220 */ /* 0x001fe20000410000 */
[----:B------:R-:W-:Y:S02]  /*19490*/  IMAD.U32 R16, RZ, RZ, UR6 ;  /* 0x00000006ff107e24 */ /* 0x000fe4000f8e00ff */
[----:B------:R-:W-:Y:S01]  /*194a0*/  IMAD.U32 R17, RZ, RZ, UR5 ;  /* 0x00000005ff117e24 */ /* 0x000fe2000f8e00ff */
[----:B------:R-:W-:Y:S04]  /*194b0*/  ST.E desc[UR44][R18.64+0x3f0], R21 ;  /* 0x0003f01512007985 */ /* 0x000fe8000c10192c */
[----:B------:R0:W-:Y:S04]  /*194c0*/  ST.E desc[UR44][R18.64+0x3f4], R29 ;  /* 0x0003f41d12007985 */ /* 0x0001e8000c10192c */
[----:B------:R-:W-:Y:S04]  /*194d0*/  ST.E desc[UR44][R18.64+0x400], R41 ;  /* 0x0004002912007985 */ /* 0x000fe8000c10192c */
[----:B------:R-:W-:Y:S04]  /*194e0*/  ST.E desc[UR44][R18.64+0x404], R43 ;  /* 0x0004042b12007985 */ /* 0x000fe8000c10192c */
[----:B------:R1:W-:Y:S04]  /*194f0*/  ST.E desc[UR44][R18.64+0x410], R35 ;  /* 0x0004102312007985 */ /* 0x0003e8000c10192c */
[----:B------:R-:W-:Y:S04]  /*19500*/  ST.E desc[UR44][R18.64+0x414], R9 ;  /* 0x0004140912007985 */ /* 0x000fe8000c10192c */
[----:B------:R-:W-:Y:S04]  /*19510*/  ST.E desc[UR44][R18.64+0x420], R27 ;  /* 0x0004201b12007985 */ /* 0x000fe8000c10192c */
[----:B------:R-:W-:Y:S04]  /*19520*/  ST.E desc[UR44][R18.64+0x424], R39 ;  /* 0x0004242712007985 */ /* 0x000fe8000c10192c */
[----:B------:R2:W-:Y:S04]  /*19530*/  ST.E desc[UR44][R18.64+0x430], R45 ;  /* 0x0004302d12007985 */ /* 0x0005e8000c10192c */
[----:B0-----:R-:W3:Y:S01]  /*19540*/  LD.E R29, desc[UR44][R16.64] ;  /* 0x0000002c101d7980 */ /* 0x001ee2000c101900 */
[----:B------:R-:W-:Y:S01]  /*19550*/  ULOP3.LUT UR4, UR4, 0xc, URZ, 0xfc, !UPT ;  /* 0x0000000c04047892 */ /* 0x000fe2000f8efc3f */
[----:B------:R-:W-:-:S05]  /*19560*/  IMAD.U32 R21, RZ, RZ, UR5 ;  /* 0x00000005ff157e24 */ /* 0x000fca000f8e00ff */
[----:B------:R-:W-:Y:S02]  /*19570*/  IMAD.U32 R20, RZ, RZ, UR4 ;  /* 0x00000004ff147e24 */ /* 0x000fe4000f8e00ff */
[----:B---3--:R-:W-:-:S05]  /*19580*/  FMUL.FTZ R29, R8, R29 ;  /* 0x0000001d081d7220 */ /* 0x008fca0000410000 */
[----:B------:R0:W-:Y:S04]  /*19590*/  ST.E desc[UR44][R16.64], R29 ;  /* 0x0000001d10007985 */ /* 0x0001e8000c10192c */
[----:B-1----:R-:W3:Y:S02]  /*195a0*/  LD.E R35, desc[UR44][R20.64] ;  /* 0x0000002c14237980 */ /* 0x002ee4000c101900 */
[----:B---3--:R-:W-:-:S05]  /*195b0*/  FMUL.FTZ R35, R8, R35 ;  /* 0x0000002308237220 */ /* 0x008fca0000410000 */
[----:B------:R1:W-:Y:S04]  /*195c0*/  ST.E desc[UR44][R20.64], R35 ;  /* 0x0000002314007985 */ /* 0x0003e8000c10192c */
        /* <DEDUP_REMOVED lines=57> */
[----:B-1----:R-:W2:Y:S04]  /*19960*/  LD.E R35, desc[UR44][R18.64+0x418] ;  /* 0x0004182c12237980 */ /* 0x002ea8000c101900 */
[----:B------:R-:W2:Y:S04]  /*19970*/  LD.E R28, desc[UR44][R18.64+0x41c] ;  /* 0x00041c2c121c7980 */ /* 0x000ea8000c101900 */
[----:B------:R-:W2:Y:S04]  /*19980*/  LD.E R9, desc[UR44][R18.64+0x428] ;  /* 0x0004282c12097980 */ /* 0x000ea8000c101900 */
[----:B------:R-:W2:Y:S04]  /*19990*/  LD.E R26, desc[UR44][R18.64+0x42c] ;  /* 0x00042c2c121a7980 */ /* 0x000ea8000c101900 */
[----:B------:R-:W2:Y:S01]  /*199a0*/  LD.E R27, desc[UR44][R18.64+0x438] ;  /* 0x0004382c121b7980 */ /* 0x000ea2000c101900 */
[C---:B---3--:R-:W-:Y:S01]  /*199b0*/  FMUL.FTZ R93, R8.reuse, R93 ;  /* 0x0000005d085d7220 */ /* 0x048fe20000410000 */
[C---:B----4-:R-:W-:Y:S01]  /*199c0*/  FMUL.FTZ R95, R8.reuse, R95 ;  /* 0x0000005f085f7220 */ /* 0x050fe20000410000 */
        /* <DEDUP_REMOVED lines=33> */
[----:B0-----:R-:W-:-:S03]  /*19be0*/  FMUL.FTZ R93, R8, R86 ;  /* 0x00000056085d7220 */ /* 0x001fc60000410000 */
[----:B------:R0:W-:Y:S01]  /*19bf0*/  ST.E desc[UR44][R18.64+0x298], R83 ;  /* 0x0002985312007985 */ /* 0x0001e2000c10192c */
[----:B-1----:R-:W-:-:S03]  /*19c00*/  FMUL.FTZ R95, R8, R84 ;  /* 0x00000054085f7220 */ /* 0x002fc60000410000 */
[----:B------:R1:W-:Y:S04]  /*19c10*/  ST.E desc[UR44][R18.64+0x2a8], R85 ;  /* 0x0002a85512007985 */ /* 0x0003e8000c10192c */
[----:B------:R-:W-:Y:S01]  /*19c20*/  ST.E desc[UR44][R18.64+0x2c8], R81 ;  /* 0x0002c85112007985 */ /* 0x000fe2000c10192c */
[C---:B--2---:R-:W-:Y:S01]  /*19c30*/  FMUL.FTZ R89, R8.reuse, R82 ;  /* 0x0000005208597220 */ /* 0x044fe20000410000 */
[C---:B------:R-:W-:Y:S02]  /*19c40*/  FMUL.FTZ R91, R8.reuse, R78 ;  /* 0x0000004e085b7220 */ /* 0x040fe40000410000 */
[----:B------:R2:W-:Y:S01]  /*19c50*/  ST.E desc[UR44][R18.64+0x2d8], R79 ;  /* 0x0002d84f12007985 */ /* 0x0005e2000c10192c */
[----:B------:R-:W-:-:S03]  /*19c60*/  FMUL.FTZ R97, R8, R80 ;  /* 0x0000005008617220 */ /* 0x000fc60000410000 */
[----:B------:R-:W-:Y:S01]  /*19c70*/  ST.E desc[UR44][R18.64+0x2dc], R77 ;  /* 0x0002dc4d12007985 */ /* 0x000fe2000c10192c */
[----:B0-----:R-:W-:-:S03]  /*19c80*/  FMUL.FTZ R83, R8, R76 ;  /* 0x0000004c08537220 */ /* 0x001fc60000410000 */
[----:B------:R0:W-:Y:S01]  /*19c90*/  ST.E desc[UR44][R18.64+0x2e8], R73 ;  /* 0x0002e84912007985 */ /* 0x0001e2000c10192c */
[----:B-1----:R-:W-:-:S03]  /*19ca0*/  FMUL.FTZ R85, R8, R74 ;  /* 0x0000004a08557220 */ /* 0x002fc60000410000 */
[----:B------:R1:W-:Y:S01]  /*19cb0*/  ST.E desc[UR44][R18.64+0x2f8], R75 ;  /* 0x0002f84b12007985 */ /* 0x0003e2000c10192c */
[----:B--2---:R-:W-:-:S03]  /*19cc0*/  FMUL.FTZ R79, R8, R70 ;  /* 0x00000046084f7220 */ /* 0x004fc60000410000 */
[----:B------:R-:W-:Y:S01]  /*19cd0*/  ST.E desc[UR44][R18.64+0x308], R71 ;  /* 0x0003084712007985 */ /* 0x000fe2000c10192c */
[----:B------:R-:W-:-:S03]  /*19ce0*/  FMUL.FTZ R81, R8, R68 ;  /* 0x0000004408517220 */ /* 0x000fc60000410000 */
[----:B------:R2:W-:Y:S01]  /*19cf0*/  ST.E desc[UR44][R18.64+0x30c], R67 ;  /* 0x00030c4312007985 */ /* 0x0005e2000c10192c */
[----:B0-----:R-:W-:-:S03]  /*19d00*/  FMUL.FTZ R73, R8, R66 ;  /* 0x0000004208497220 */ /* 0x001fc60000410000 */
[----:B------:R0:W-:Y:S01]  /*19d10*/  ST.E desc[UR44][R18.64+0x31c], R69 ;  /* 0x00031c4512007985 */ /* 0x0001e2000c10192c */
[----:B-1----:R-:W-:-:S03]  /*19d20*/  FMUL.FTZ R75, R8, R62 ;  /* 0x0000003e084b7220 */ /* 0x002fc60000410000 */
[----:B------:R-:W-:Y:S01]  /*19d30*/  ST.E desc[UR44][R18.64+0x33c], R65 ;  /* 0x00033c4112007985 */ /* 0x000fe2000c10192c */
[----:B------:R-:W-:-:S03]  /*19d40*/  FMUL.FTZ R77, R8, R64 ;  /* 0x00000040084d7220 */ /* 0x000fc60000410000 */
[----:B------:R1:W-:Y:S01]  /*19d50*/  ST.E desc[UR44][R18.64+0x34c], R63 ;  /* 0x00034c3f12007985 */ /* 0x0003e2000c10192c */
[----:B--2---:R-:W-:-:S03]  /*19d60*/  FMUL.FTZ R67, R8, R60 ;  /* 0x0000003c08437220 */ /* 0x004fc60000410000 */
[----:B------:R-:W-:Y:S01]  /*19d70*/  ST.E desc[UR44][R18.64+0x358], R61 ;  /* 0x0003583d12007985 */ /* 0x000fe2000c10192c */
[----:B0-----:R-:W-:-:S03]  /*19d80*/  FMUL.FTZ R69, R8, R58 ;  /* 0x0000003a08457220 */ /* 0x001fc60000410000 */
[----:B------:R0:W-:Y:S04]  /*19d90*/  ST.E desc[UR44][R18.64+0x35c], R57 ;  /* 0x00035c3912007985 */ /* 0x0001e8000c10192c */
[----:B------:R2:W-:Y:S01]  /*19da0*/  ST.E desc[UR44][R18.64+0x36c], R59 ;  /* 0x00036c3b12007985 */ /* 0x0005e2000c10192c */
[C---:B-1----:R-:W-:Y:S01]  /*19db0*/  FMUL.FTZ R63, R8.reuse, R56 ;  /* 0x00000038083f7220 */ /* 0x042fe20000410000 */
[C---:B------:R-:W-:Y:S02]  /*19dc0*/  FMUL.FTZ R65, R8.reuse, R52 ;  /* 0x0000003408417220 */ /* 0x040fe40000410000 */
[----:B------:R-:W-:Y:S01]  /*19dd0*/  ST.E desc[UR44][R18.64+0x38c], R55 ;  /* 0x00038c3712007985 */ /* 0x000fe2000c10192c */
[----:B------:R-:W-:-:S03]  /*19de0*/  FMUL.FTZ R71, R8, R54 ;  /* 0x0000003608477220 */ /* 0x000fc60000410000 */
[----:B------:R1:W-:Y:S01]  /*19df0*/  ST.E desc[UR44][R18.64+0x39c], R53 ;  /* 0x00039c3512007985 */ /* 0x0003e2000c10192c */
[----:B------:R-:W-:-:S03]  /*19e00*/  FMUL.FTZ R51, R8, R51 ;  /* 0x0000003308337220 */ /* 0x000fc60000410000 */
[----:B------:R3:W-:Y:S01]  /*19e10*/  ST.E desc[UR44][R18.64+0x3ac], R47 ;  /* 0x0003ac2f12007985 */ /* 0x0007e2000c10192c */
[----:B0-----:R-:W-:-:S03]  /*19e20*/  FMUL.FTZ R57, R8, R50 ;  /* 0x0000003208397220 */ /* 0x001fc60000410000 */
[----:B------:R-:W-:Y:S01]  /*19e30*/  ST.E desc[UR44][R18.64+0x3bc], R49 ;  /* 0x0003bc3112007985 */ /* 0x000fe2000c10192c */
[----:B--2---:R-:W-:-:S03]  /*19e40*/  FMUL.FTZ R59, R8, R48 ;  /* 0x00000030083b7220 */ /* 0x004fc60000410000 */
[----:B------:R-:W-:Y:S01]  /*19e50*/  ST.E desc[UR44][R18.64+0x3dc], R45 ;  /* 0x0003dc2d12007985 */ /* 0x000fe2000c10192c */
[----:B-1----:R-:W-:-:S03]  /*19e60*/  FMUL.FTZ R53, R8, R46 ;  /* 0x0000002e08357220 */ /* 0x002fc60000410000 */
[----:B------:R0:W-:Y:S01]  /*19e70*/  ST.E desc[UR44][R18.64+0x3ec], R43 ;  /* 0x0003ec2b12007985 */ /* 0x0001e2000c10192c */
[C---:B------:R-:W-:Y:S01]  /*19e80*/  FMUL.FTZ R55, R8.reuse, R42 ;  /* 0x0000002a08377220 */ /* 0x040fe20000410000 */
[C---:B------:R-:W-:Y:S01]  /*19e90*/  FMUL.FTZ R61, R8.reuse, R44 ;  /* 0x0000002c083d7220 */ /* 0x040fe20000410000 */
[C---:B------:R-:W-:Y:S01]  /*19ea0*/  FMUL.FTZ R41, R8.reuse, R41 ;  /* 0x0000002908297220 */ /* 0x040fe20000410000 */
[C---:B------:R-:W-:Y:S01]  /*19eb0*/  FMUL.FTZ R29, R8.reuse, R29 ;  /* 0x0000001d081d7220 */ /* 0x040fe20000410000 */
[C---:B------:R-:W-:Y:S01]  /*19ec0*/  FMUL.FTZ R39, R8.reuse, R39 ;  /* 0x0000002708277220 */ /* 0x040fe20000410000 */
[C---:B---3--:R-:W-:Y:S01]  /*19ed0*/  FMUL.FTZ R47, R8.reuse, R38 ;  /* 0x00000026082f7220 */ /* 0x048fe20000410000 */
[C---:B------:R-:W-:Y:S01]  /*19ee0*/  FMUL.FTZ R35, R8.reuse, R35 ;  /* 0x0000002308237220 */ /* 0x040fe20000410000 */
[C---:B0-----:R-:W-:Y:S01]  /*19ef0*/  FMUL.FTZ R43, R8.reuse, R28 ;  /* 0x0000001c082b7220 */ /* 0x041fe20000410000 */
        /* <DEDUP_REMOVED lines=39> */
[----:B------:R2:W-:Y:S01]  /*1a170*/  ST.E desc[UR44][R18.64+0x438], R27 ;  /* 0x0004381b12007985 */ /* 0x0005e2000c10192c */
[----:B------:R3:W-:Y:S06]  /*1a180*/  BAR.SYNC.DEFER_BLOCKING R28, 0x100 ;  /* 0x0004001c0000751d */ /* 0x0007ec0000010000 */
[----:B0-----:R-:W4:Y:S04]  /*1a190*/  LD.E R29, desc[UR44][R18.64+0x240] ;  /* 0x0002402c121d7980 */ /* 0x001f28000c101900 */
[----:B------:R-:W3:Y:S04]  /*1a1a0*/  LD.E R26, desc[UR44][R2.64] ;  /* 0x0000002c021a7980 */ /* 0x000ee8000c101900 */
[----:B------:R-:W3:Y:S04]  /*1a1b0*/  LD.E.64 R8, desc[UR44][R18.64+0x88] ;  /* 0x0000882c12087980 */ /* 0x000ee8000c101b00 */
[----:B----4-:R0:W-:Y:S04]  /*1a1c0*/  ST.E desc[UR44][R18.64+0x240], R29 ;  /* 0x0002401d12007985 */ /* 0x0101e8000c10192c */
[----:B-1----:R-:W4:Y:S04]  /*1a1d0*/  LD.E R35, desc[UR44][R6.64] ;  /* 0x0000002c06237980 */ /* 0x002f28000c101900 */
[----:B----4-:R1:W-:Y:S04]  /*1a1e0*/  ST.E desc[UR44][R6.64], R35 ;  /* 0x0000002306007985 */ /* 0x0103e8000c10192c */
[----:B------:R-:W4:Y:S04]  /*1a1f0*/  LD.E R39, desc[UR44][R16.64] ;  /* 0x0000002c10277980 */ /* 0x000f28000c101900 */
[----:B----4-:R4:W-:Y:S04]  /*1a200*/  ST.E desc[UR44][R16.64], R39 ;  /* 0x0000002710007985 */ /* 0x0109e8000c10192c */
[----:B------:R-:W2:Y:S04]  /*1a210*/  LD.E R41, desc[UR44][R20.64] ;  /* 0x0000002c14297980 */ /* 0x000ea8000c101900 */
[----:B--2---:R2:W-:Y:S04]  /*1a220*/  ST.E desc[UR44][R20.64], R41 ;  /* 0x0000002914007985 */ /* 0x0045e8000c10192c */
[----:B------:R-:W3:Y:S04]  /*1a230*/  LD.E R27, desc[UR44][R18.64+0x250] ;  /* 0x0002502c121b7980 */ /* 0x000ee8000c101900 */
[----:B------:R-:W3:Y:S04]  /*1a240*/  LD.E R43, desc[UR44][R18.64+0x254] ;  /* 0x0002542c122b7980 */ /* 0x000ee8000c101900 */
[----:B------:R-:W3:Y:S04]  /*1a250*/  LD.E R45, desc[UR44][R18.64+0x258] ;  /* 0x0002582c122d7980 */ /* 0x000ee8000c101900 */
[----:B0-----:R-:W3:Y:S04]  /*1a260*/  LD.E R29, desc[UR44][R18.64+0x25c] ;  /* 0x00025c2c121d7980 */ /* 0x001ee8000c101900 */
[----:B------:R-:W3:Y:S04]  /*1a270*/  LD.E R47, desc[UR44][R18.64+0x260] ;  /* 0x0002602c122f7980 */ /* 0x000ee8000c101900 */
[----:B------:R-:W3:Y:S04]  /*1a280*/  LD.E R49, desc[UR44][R18.64+0x264] ;  /* 0x0002642c12317980 */ /* 0x000ee8000c101900 */
[----:B-1----:R-:W3:Y:S04]  /*1a290*/  LD.E R35, desc[UR44][R18.64+0x268] ;  /* 0x0002682c12237980 */ /* 0x002ee8000c101900 */
[----:B------:R-:W3:Y:S04]  /*1a2a0*/  LD.E R51, desc[UR44][R18.64+0x26c] ;  /* 0x00026c2c12337980 */ /* 0x000ee8000c101900 */
[----:B----4-:R-:W4:Y:S04]  /*1a2b0*/  LD.E R39, desc[UR44][R18.64+0x270] ;  /* 0x0002702c12277980 */ /* 0x010f28000c101900 */
[----:B------:R-:W4:Y:S04]  /*1a2c0*/  LD.E R53, desc[UR44][R18.64+0x274] ;  /* 0x0002742c12357980 */ /* 0x000f28000c101900 */
[----:B--2---:R-:W2:Y:S04]  /*1a2d0*/  LD.E R41, desc[UR44][R18.64+0x278] ;  /* 0x0002782c12297980 */ /* 0x004ea8000c101900 */
        /* <DEDUP_REMOVED lines=64> */
[----:B------:R0:W-:Y:S04]  /*1a6e0*/  ST.E desc[UR44][R18.64+0x250], R27 ;  /* 0x0002501b12007985 */ /* 0x0001e8000c10192c */
[----:B------:R-:W-:Y:S04]  /*1a6f0*/  ST.E desc[UR44][R18.64+0x254], R43 ;  /* 0x0002542b12007985 */ /* 0x000fe8000c10192c */
[----:B------:R-:W-:Y:S04]  /*1a700*/  ST.E desc[UR44][R18.64+0x258], R45 ;  /* 0x0002582d12007985 */ /* 0x000fe8000c10192c */
[----:B------:R1:W-:Y:S04]  /*1a710*/  ST.E desc[UR44][R18.64+0x25c], R29 ;  /* 0x00025c1d12007985 */ /* 0x0003e8000c10192c */
[----:B------:R-:W-:Y:S04]  /*1a720*/  ST.E desc[UR44][R18.64+0x260], R47 ;  /* 0x0002602f12007985 */ /* 0x000fe8000c10192c */
[----:B------:R-:W-:Y:S04]  /*1a730*/  ST.E desc[UR44][R18.64+0x264], R49 ;  /* 0x0002643112007985 */ /* 0x000fe8000c10192c */
[----:B------:R1:W-:Y:S04]  /*1a740*/  ST.E desc[UR44][R18.64+0x268], R35 ;  /* 0x0002682312007985 */ /* 0x0003e8000c10192c */
[----:B------:R-:W-:Y:S04]  /*1a750*/  ST.E desc[UR44][R18.64+0x26c], R51 ;  /* 0x00026c3312007985 */ /* 0x000fe8000c10192c */
[----:B----4-:R4:W-:Y:S04]  /*1a760*/  ST.E desc[UR44][R18.64+0x270], R39 ;  /* 0x0002702712007985 */ /* 0x0109e8000c10192c */
[----:B------:R-:W-:Y:S04]  /*1a770*/  ST.E desc[UR44][R18.64+0x274], R53 ;  /* 0x0002743512007985 */ /* 0x000fe8000c10192c */
[----:B--2---:R2:W-:Y:S04]  /*1a780*/  ST.E desc[UR44][R18.64+0x278], R41 ;  /* 0x0002782912007985 */ /* 0x0045e8000c10192c */
[----:B------:R2:W-:Y:S04]  /*1a790*/  ST.E desc[UR44][R18.64+0x27c], R55 ;  /* 0x00027c3712007985 */ /* 0x0005e8000c10192c */
[----:B------:R2:W-:Y:S04]  /*1a7a0*/  ST.E desc[UR44][R18.64+0x280], R57 ;  /* 0x0002803912007985 */ /* 0x0005e8000c10192c */
[----:B------:R2:W-:Y:S04]  /*1a7b0*/  ST.E desc[UR44][R18.64+0x284], R59 ;  /* 0x0002843b12007985 */ /* 0x0005e8000c10192c */
[----:B------:R2:W-:Y:S04]  /*1a7c0*/  ST.E desc[UR44][R18.64+0x288], R61 ;  /* 0x0002883d12007985 */ /* 0x0005e8000c10192c */
[----:B------:R2:W-:Y:S04]  /*1a7d0*/  ST.E desc[UR44][R18.64+0x28c], R63 ;  /* 0x00028c3f12007985 */ /* 0x0005e8000c10192c */
[----:B0-----:R-:W3:Y:S04]  /*1a7e0*/  LD.E R27, desc[UR44][R18.64+0x290] ;  /* 0x0002902c121b7980 */ /* 0x001ee8000c101900 */
[----:B-1----:R-:W3:Y:S04]  /*1a7f0*/  LD.E R29, desc[UR44][R18.64+0x298] ;  /* 0x0002982c121d7980 */ /* 0x002ee8000c101900 */
[----:B------:R-:W3:Y:S04]  /*1a800*/  LD.E R35, desc[UR44][R18.64+0x29c] ;  /* 0x00029c2c12237980 */ /* 0x000ee8000c101900 */
[----:B----4-:R-:W4:Y:S04]  /*1a810*/  LD.E R39, desc[UR44][R18.64+0x2a4] ;  /* 0x0002a42c12277980 */ /* 0x010f28000c101900 */
        /* <DEDUP_REMOVED lines=74> */
[----:B----4-:R4:W-:Y:S04]  /*1acc0*/  ST.E desc[UR44][R18.64+0x2a4], R39 ;  /* 0x0002a42712007985 */ /* 0x0109e8000c10192c */
        /* <DEDUP_REMOVED lines=82> */
[C---:B------:R-:W-:Y:S01]  /*1b1f0*/  VIADD R26, R8.reuse, 0x80 ;  /* 0x00000080081a7836 */ /* 0x040fe20000000000 */
        /* <DEDUP_REMOVED lines=22> */
[----:B---3--:R-:W3:Y:S04]  /*1b360*/  LD.E R35, desc[UR44][R18.64+0x26c] ;  /* 0x00026c2c12237980 */ /* 0x008ee8000c101900 */
[----:B------:R-:W3:Y:S04]  /*1b370*/  LD.E R36, desc[UR44][R18.64+0x270] ;  /* 0x0002702c12247980 */ /* 0x000ee8000c101900 */
[----:B------:R-:W3:Y:S04]  /*1b380*/  LD.E R37, desc[UR44][R18.64+0x274] ;  /* 0x0002742c12257980 */ /* 0x000ee8000c101900 */
[----:B------:R-:W3:Y:S04]  /*1b390*/  LD.E R38, desc[UR44][R18.64+0x278] ;  /* 0x0002782c12267980 */ /* 0x000ee8000c101900 */
[----:B----4-:R-:W3:Y:S04]  /*1b3a0*/  LD.E R39, desc[UR44][R18.64+0x27c] ;  /* 0x00027c2c12277980 */ /* 0x010ee8000c101900 */
        /* <DEDUP_REMOVED lines=119> */
[----:B------:R-:W-:Y:S01]  /*1bb20*/  R2UR UR7, R9 ;  /* 0x00000000090772ca */ /* 0x000fe200000e0000 */
[----:B------:R-:W-:Y:S01]  /*1bb30*/  VOTEU.ANY UP0, P0 ;  /* 0x00000000003f7886 */ /* 0x000fe20000000100 */
[----:B---3--:R-:W-:-:S11]  /*1bb40*/  WARPGROUP.ARRIVE ;  /* 0x00000000000079c5 */ /* 0x008fd60000000000 */
        /* <DEDUP_REMOVED lines=820> */
[----:B--2---:R2:W-:Y:S04]  /*1ee90*/  ST.E desc[UR44][R16.64], R13 ;  /* 0x0000000d10007985 */ /* 0x0045e8000c10192c */
[----:B------:R-:W3:Y:S04]  /*1eea0*/  LD.E R15, desc[UR44][R20.64] ;  /* 0x0000002c140f7980 */ /* 0x000ee8000c101900 */
[----:B---3--:R3:W-:Y:S04]  /*1eeb0*/  ST.E desc[UR44][R20.64], R15 ;  /* 0x0000000f14007985 */ /* 0x0087e8000c10192c */
[----:B0-----:R-:W4:Y:S04]  /*1eec0*/  LD.E R5, desc[UR44][R18.64+0x250] ;  /* 0x0002502c12057980 */ /* 0x001f28000c101900 */
[----:B-1----:R-:W4:Y:S04]  /*1eed0*/  LD.E R6, desc[UR44][R18.64+0x254] ;  /* 0x0002542c12067980 */ /* 0x002f28000c101900 */
        /* <DEDUP_REMOVED lines=124> */
[----:B------:R0:W-:Y:S04]  /*1f6a0*/  ST.E desc[UR44][R18.64+0x258], R7 ;  /* 0x0002580712007985 */ /* 0x0001e8000c10192c */
[----:B------:R1:W-:Y:S04]  /*1f6b0*/  ST.E desc[UR44][R18.64+0x25c], R8 ;  /* 0x00025c0812007985 */ /* 0x0003e8000c10192c */
[----:B------:R4:W-:Y:S04]  /*1f6c0*/  ST.E desc[UR44][R18.64+0x260], R9 ;  /* 0x0002600912007985 */ /* 0x0009e8000c10192c */
[----:B------:R4:W-:Y:S04]  /*1f6d0*/  ST.E desc[UR44][R18.64+0x264], R10 ;  /* 0x0002640a12007985 */ /* 0x0009e8000c10192c */
[----:B------:R4:W-:Y:S04]  /*1f6e0*/  ST.E desc[UR44][R18.64+0x268], R11 ;  /* 0x0002680b12007985 */ /* 0x0009e8000c10192c */
[----:B------:R4:W-:Y:S04]  /*1f6f0*/  ST.E desc[UR44][R18.64+0x26c], R12 ;  /* 0x00026c0c12007985 */ /* 0x0009e8000c10192c */
        /* <DEDUP_REMOVED lines=116> */
[----:B0-----:R-:W1:Y:S04]  /*1fe40*/  LDL.64 R6, [R1+0x190] ;  /* 0x0001900001067983 */ /* 0x001e680000100a00 */
[----:B------:R4:W5:Y:S04]  /*1fe50*/  LD.E R5, desc[UR44][R2.64] ;  /* 0x0000002c02057980 */ /* 0x000968000c101900 */
[----:B-1----:R-:W2:Y:S01]  /*1fe60*/  LD.E R8, desc[UR44][R6.64] ;  /* 0x0000002c06087980 */ /* 0x002ea2000c101900 */
[----:B------:R-:W-:Y:S01]  /*1fe70*/  BSSY B0, `(.L_x_4018) ;  /* 0x0000005000007945 */ /* 0x000fe20003800000 */
[----:B--2---:R-:W-:-:S04]  /*1fe80*/  LOP3.LUT R8, R8, 0x1, RZ, 0xfc, !PT ;  /* 0x0000000108087812 */ /* 0x004fc800078efcff */
[----:B------:R-:W-:-:S13]  /*1fe90*/  ISETP.NE.AND P0, PT, R8, 0x3, PT ;  /* 0x000000030800780c */ /* 0x000fda0003f05270 */
[----:B----4-:R-:W-:Y:S05]  /*1fea0*/  @!P0 BRA `(.L_x_4019) ;  /* 0x0000000000048947 */ /* 0x010fea0003800000 */
[----:B------:R-:W-:Y:S01]  /*1feb0*/  BPT.TRAP 0x1 ;  /* 0x000000040000795c */ /* 0x000fe20000300000 */
.L_x_4019:
[----:B------:R-:W-:Y:S05]  /*1fec0*/  BSYNC B0 ;  /* 0x0000000000007941 */ /* 0x000fea0003800000 */
.L_x_4018:
        /* <DEDUP_REMOVED lines=9> */
.L_x_4001:
[----:B------:R-:W-:-:S13]  /*1ff60*/  ISETP.GE.AND P0, PT, R0, R202, PT ;  /* 0x000000ca0000720c */ /* 0x000fda0003f06270 */
[----:B------:R-:W-:Y:S05]  /*1ff70*/  @!P0 BRA `(.L_x_4021) ;  /* 0x000000ac00288947 */ /* 0x000fea0003800000 */
[----:B------:R0:W5:Y:S02]  /*1ff80*/  LDL.64 R2, [R1+0x150] ;  /* 0x0001500001027983 */ /* 0x0001640000100a00 */
.L_x_4050:
[----:B-12--5:R-:W2:Y:S04]  /*1ff90*/  LD.E R5, desc[UR44][R2.64] ;  /* 0x0000002c02057980 */ /* 0x026ea8000c101900 */
        /* <DEDUP_REMOVED lines=20> */
.L_x_4023:
[----:B------:R-:W-:Y:S05]  /*200e0*/  BSYNC B0 ;  /* 0x0000000000007941 */ /* 0x000fea0003800000 */
.L_x_4022:
        /* <DEDUP_REMOVED lines=13> */
.L_x_4025:
[----:B------:R-:W-:Y:S05]  /*201c0*/  BSYNC B0 ;  /* 0x0000000000007941 */ /* 0x000fea0003800000 */
.L_x_4024:
        /* <DEDUP_REMOVED lines=8> */
.L_x_4027:
[----:B------:R-:W-:Y:S05]  /*20250*/  BSYNC B0 ;  /* 0x0000000000007941 */ /* 0x000fea0003800000 */
.L_x_4026:
[----:B------:R-:W2:Y:S04]  /*20260*/  LD.E R5, desc[UR44][R2.64] ;  /* 0x0000002c02057980 */ /* 0x000ea8000c101900 */
[----:B------:R-:W2:Y:S01]  /*20270*/  LDL.64 R14, [R1+0x80] ;  /* 0x00008000010e7983 */ /* 0x000ea20000100a00 */
[----:B------:R-:W-:Y:S05]  /*20280*/  WARPSYNC.ALL ;  /* 0x0000000000007948 */ /* 0x000fea0003800000 */
[----:B------:R3:W-:Y:S04]  /*20290*/  STL [R1+0x60], RZ ;  /* 0x000060ff01007387 */ /* 0x0007e80000100800 */
[----:B------:R-:W4:Y:S01]  /*202a0*/  LD.E.64 R20, desc[UR44][R18.64+0x78] ;  /* 0x0000782c12147980 */ /* 0x000f22000c101b00 */
[----:B------:R-:W-:-:S05]  /*202b0*/  IMAD.MOV.U32 R4, RZ, RZ, 0x1 ;  /* 0x00000001ff047424 */ /* 0x000fca00078e00ff */
[----:B------:R3:W-:Y:S04]  /*202c0*/  STL [R1+0x60], R4 ;  /* 0x0000600401007387 */ /* 0x0007e80000100800 */
[----:B-1---5:R-:W3:Y:S04]  /*202d0*/  LD.E.64 R8, desc[UR44][R18.64+0x78] ;  /* 0x0000782c12087980 */ /* 0x022ee8000c101b00 */
[----:B------:R1:W-:Y:S04]  /*202e0*/  STL [R1+0x60], R4 ;  /* 0x0000600401007387 */ /* 0x0003e80000100800 */
[----:B------:R-:W3:Y:S01]  /*202f0*/  LD.E.64 R10, desc[UR44][R18.64+0x78] ;  /* 0x0000782c120a7980 */ /* 0x000ee2000c101b00 */
        /* <DEDUP_REMOVED lines=49> */
.L_x_4030:
[----:B------:R-:W-:Y:S05]  /*20610*/  BSYNC B0 ;  /* 0x0000000000007941 */ /* 0x000fea0003800000 */
.L_x_4029:
        /* <DEDUP_REMOVED lines=13> */
.L_x_4032:
[----:B------:R-:W-:Y:S05]  /*206f0*/  BSYNC B0 ;  /* 0x0000000000007941 */ /* 0x000fea0003800000 */
.L_x_4031:
        /* <DEDUP_REMOVED lines=8> */
.L_x_4034:
[----:B------:R-:W-:Y:S05]  /*20780*/  BSYNC B0 ;  /* 0x0000000000007941 */ /* 0x000fea0003800000 */
.L_x_4033:
[----:B------:R-:W2:Y:S04]  /*20790*/  LD.E R21, desc[UR44][R2.64] ;  /* 0x0000002c02157980 */ /* 0x000ea8000c101900 */
[----:B------:R-:W2:Y:S04]  /*207a0*/  LDL.64 R6, [R1+0xf8] ;  /* 0x0000f80001067983 */ /* 0x000ea80000100a00 */
[----:B------:R-:W3:Y:S04]  /*207b0*/  LDL R5, [R1+0x70] ;  /* 0x0000700001057983 */ /* 0x000ee80000100800 */
[----:B-1---5:R-:W4:Y:S04]  /*207c0*/  LDL.64 R8, [R1+0xf0] ;  /* 0x0000f00001087983 */ /* 0x022f280000100a00 */
        /* <DEDUP_REMOVED lines=173> */
[----:B------:R2:W-:Y:S01]  /*212a0*/  STL [R1+0x70], R4 ;  /* 0x0000700401007387 */ /* 0x0005e20000100800 */
[----:B------:R-:W-:-:S02]  /*212b0*/  WARPGROUP.DEPBAR.LE gsb0, 0x0 ;  /* 0x00008000000079c5 */ /* 0x000fc40000010000 */
[----:B------:R-:W-:-:S06]  /*212c0*/  WARPGROUP.ARRIVE ;  /* 0x00000000000079c5 */ /* 0x000fcc0000000000 */
[----:B------:R-:W-:Y:S01]  /*212d0*/  HGMMA.64x96x16.F32.BF16 R24, gdesc[UR4], R24, gsb0 ;  /* 0x01600000041879f0 */ /* 0x000fe20008001818 */
[----:B------:R2:W-:Y:S01]  /*212e0*/  STL [R1+0x70], R4 ;  /* 0x0000700401007387 */ /* 0x0005e20000100800 */
[----:B-1----:R-:W-:-:S03]  /*212f0*/  SHF.R.U32.HI R103, RZ, 0x7, R72 ;  /* 0x00000007ff677819 */ /* 0x002fc60000011648 */
        /* <DEDUP_REMOVED lines=16> */
[----:B------:R-:W3:Y:S04]  /*21400*/  LD.E R6, desc[UR44][R16.64] ;  /* 0x0000002c10067980 */ /* 0x000ee8000c101900 */
[----:B------:R2:W5:Y:S01]  /*21410*/  LD.E R5, desc[UR44][R2.64] ;  /* 0x0000002c02057980 */ /* 0x000562000c101900 */
[----:B------:R-:W-:Y:S01]  /*21420*/  BSSY B0, `(.L_x_4036) ;  /* 0x0000005000007945 */ /* 0x000fe20003800000 */
[----:B---3--:R-:W-:-:S04]  /*21430*/  LOP3.LUT R6, R6, 0x1, RZ, 0xfc, !PT ;  /* 0x0000000106067812 */ /* 0x008fc800078efcff */
[----:B------:R-:W-:-:S13]  /*21440*/  ISETP.NE.AND P0, PT, R6, 0x3, PT ;  /* 0x000000030600780c */ /* 0x000fda0003f05270 */
[----:B--2---:R-:W-:Y:S05]  /*21450*/  @!P0 BRA `(.L_x_4037) ;  /* 0x0000000000048947 */ /* 0x004fea0003800000 */
[----:B------:R-:W-:Y:S01]  /*21460*/  BPT.TRAP 0x1 ;  /* 0x000000040000795c */ /* 0x000fe20000300000 */
.L_x_4037:
[----:B------:R-:W-:Y:S05]  /*21470*/  BSYNC B0 ;  /* 0x0000000000007941 */ /* 0x000fea0003800000 */
.L_x_4036:
        /* <DEDUP_REMOVED lines=30> */
[----:B--2---:R-:W-:Y:S01]  /*21660*/  IMAD R74, R74, 0x8, R5 ;  /* 0x000000084a4a7824 */ /* 0x004fe200078e0205 */
[----:B------:R-:W-:Y:S01]  /*21670*/  LEA.HI R5, R79, R79, RZ, 0x1 ;  /* 0x0000004f4f057211 */ /* 0x000fe200078f08ff */
[----:B------:R-:W-:Y:S01]  /*21680*/  IMAD.IADD R73, R72, 0x1, -R73 ;  /* 0x0000000148497824 */ /* 0x000fe200078e0a49 */
[----:B------:R-:W-:-:S02]  /*21690*/  LOP3.LUT R16, R16, 0x3fffffe, RZ, 0xc0, !PT ;  /* 0x03fffffe10107812 */ /* 0x000fc400078ec0ff */
[----:B------:R-:W-:Y:S01]  /*216a0*/  LOP3.LUT R20, R5, 0x1ffffffe, RZ, 0xc0, !PT ;  /* 0x1ffffffe05147812 */ /* 0x000fe200078ec0ff */
[----:B------:R-:W-:Y:S01]  /*216b0*/  IMAD.U32 R73, R74, 0x10, R73 ;  /* 0x000000104a497824 */ /* 0x000fe200078e0049 */
[----:B---3--:R-:W-:Y:S01]  /*216c0*/  ISETP.NE.AND P0, PT, R6, 0x1, PT ;  /* 0x000000010600780c */ /* 0x008fe20003f05270 */
[----:B------:R-:W-:Y:S02]  /*216d0*/  IMAD.IADD R16, R77, 0x1, -R16 ;  /* 0x000000014d107824 */ /* 0x000fe400078e0a10 */
        /* <DEDUP_REMOVED lines=31> */
.L_x_4041:
[----:B------:R-:W-:-:S13]  /*218d0*/  ISETP.NE.AND P0, PT, R13, 0x1, PT ;  /* 0x000000010d00780c */ /* 0x000fda0003f05270 */
[----:B------:R-:W-:-:S05]  /*218e0*/  @P0 IMAD.HI.U32 R10, R7, R14, RZ ;  /* 0x0000000e070a0227 */ /* 0x000fca00078e00ff */
[----:B------:R-:W-:-:S07]  /*218f0*/  @P0 SHF.R.U32.HI R7, RZ, R15, R10 ;  /* 0x0000000fff070219 */ /* 0x000fce000001160a */
.L_x_4042:
[----:B------:R-:W-:Y:S05]  /*21900*/  BSYNC B1 ;  /* 0x0000000000017941 */ /* 0x000fea0003800000 */
.L_x_4040:
[----:B------:R-:W-:-:S05]  /*21910*/  IMAD R10, R7, R13, R92 ;  /* 0x0000000d070a7224 */ /* 0x000fca00078e025c */
[----:B------:R-:W-:Y:S02]  /*21920*/  VIMNMX R5, R5, R10, !PT ;  /* 0x0000000a05057248 */ /* 0x000fe40007fe0100 */
[----:B------:R-:W-:-:S07]  /*21930*/  VIADDMNMX R6, R10, R13, R6, PT ;  /* 0x0000000d0a067246 */ /* 0x000fce0003800106 */
.L_x_4039:
[----:B------:R-:W-:Y:S05]  /*21940*/  BSYNC B0 ;  /* 0x0000000000007941 */ /* 0x000fea0003800000 */
.L_x_4038:
[C---:B------:R-:W-:Y:S01]  /*21950*/  ISETP.GE.AND P0, PT, R12.reuse, 0x2, PT ;  /* 0x000000020c00780c */ /* 0x040fe20003f06270 */
[----:B------:R-:W1:Y:S01]  /*21960*/  SHFL.IDX PT, R90, R90, 0x1, 0x1c1f ;  /* 0x003c1f005a5a7f89 */ /* 0x000e6200000e0000 */
[C---:B------:R-:W-:Y:S01]  /*21970*/  ISETP.GE.AND P2, PT, R12.reuse, 0xa, PT ;  /* 0x0000000a0c00780c */ /* 0x040fe20003f46270 */
        /* <DEDUP_REMOVED lines=12> */
[----:B-1----:R-:W-:Y:S01]  /*21a40*/  IMAD.IADD R7, R17, 0x1, R90 ;  /* 0x0000000111077824 */ /* 0x002fe200078e025a */
[----:B------:R-:W-:Y:S02]  /*21a50*/  FSEL R86, R29, -INF , !P0 ;  /* 0xff8000001d567808 */ /* 0x000fe40004000000 */
        /* <DEDUP_REMOVED lines=113> */
.L_x_4046:
[----:B------:R-:W-:-:S13]  /*22170*/  ISETP.NE.AND P6, PT, R13, 0x1, PT ;  /* 0x000000010d00780c */ /* 0x000fda0003fc5270 */
[----:B------:R-:W-:-:S05]  /*22180*/  @P6 IMAD.HI.U32 R14, R8, R14, RZ ;  /* 0x0000000e080e6227 */ /* 0x000fca00078e00ff */
[----:B------:R-:W-:-:S07]  /*22190*/  @P6 SHF.R.U32.HI R8, RZ, R15, R14 ;  /* 0x0000000fff086219 */ /* 0x000fce000001160e */
.L_x_4047:
[----:B------:R-:W-:Y:S05]  /*221a0*/  BSYNC B1 ;  /* 0x0000000000017941 */ /* 0x000fea0003800000 */
.L_x_4045:
[----:B------:R-:W-:-:S05]  /*221b0*/  IMAD R8, R8, R13, R92 ;  /* 0x0000000d08087224 */ /* 0x000fca00078e025c */
[----:B------:R-:W-:Y:S02]  /*221c0*/  VIADDMNMX R6, R8, R13, R6, PT ;  /* 0x0000000d08067246 */ /* 0x000fe40003800106 */
[----:B------:R-:W-:-:S07]  /*221d0*/  VIMNMX R7, R7, R8, !PT ;  /* 0x0000000807077248 */ /* 0x000fce0007fe0100 */
.L_x_4044:
[----:B------:R-:W-:Y:S05]  /*221e0*/  BSYNC B0 ;  /* 0x0000000000007941 */ /* 0x000fea0003800000 */
.L_x_4043:
        /* <DEDUP_REMOVED lines=73> */
[----:B------:R-:W-:Y:S02]  /*22680*/  ISETP.LT.OR P5, PT, R6, 0x42, P5 ;  /* 0x000000420600780c */ /* 0x000fe40002fa1670 */
[----:B--2---:R-:W-:Y:S02]  /*22690*/  FMNMX.FTZ R5, R160, R8, !PT ;  /* 0x00000008a0057209 */ /* 0x004fe40007810000 */
[----:B------:R-:W-:-:S02]  /*226a0*/  FMNMX.FTZ R10, R26, R9, !PT ;  /* 0x000000091a0a7209 */ /* 0x000fc40007810000 */
[----:B------:R-:W-:Y:S02]  /*226b0*/  FMNMX.FTZ R5, R88, R5, !PT ;  /* 0x0000000558057209 */ /* 0x000fe40007810000 */
[----:B------:R-:W-:Y:S02]  /*226c0*/  FSEL R59, R59, -INF , !P5 ;  /* 0xff8000003b3b7808 */ /* 0x000fe40006800000 */
        /* <DEDUP_REMOVED lines=31> */
[----:B------:R-:W-:-:S03]  /*228c0*/  FMNMX.FTZ R12, R46, R5, !PT ;  /* 0x000000052e0c7209 */ /* 0x000fc60007810000 */
[----:B------:R-:W1:Y:S01]  /*228d0*/  SHFL.BFLY PT, R11, R10, 0x2, 0x1f ;  /* 0x0c401f000a0b7f89 */ /* 0x000e6200000e0000 */
[----:B------:R-:W-:-:S04]  /*228e0*/  FMNMX.FTZ R5, R47, R12, !PT ;  /* 0x0000000c2f057209 */ /* 0x000fc80007810000 */
[----:B------:R-:W-:-:S04]  /*228f0*/  FMNMX.FTZ R12, R50, R5, !PT ;  /* 0x00000005320c7209 */ /* 0x000fc80007810000 */
[----:B------:R-:W-:-:S04]  /*22900*/  FMNMX.FTZ R5, R51, R12, !PT ;  /* 0x0000000c33057209 */ /* 0x000fc80007810000 */
[----:B------:R-:W-:-:S04]  /*22910*/  FMNMX.FTZ R12, R54, R5, !PT ;  /* 0x00000005360c7209 */ /* 0x000fc80007810000 */
[----:B------:R-:W-:Y:S02]  /*22920*/  FMNMX.FTZ R5, R55, R12, !PT ;  /* 0x0000000c37057209 */ /* 0x000fe40007810000 */
[C---:B------:R-:W-:Y:S02]  /*22930*/  ISETP.GT.AND P1, PT, R7.reuse, 0x49, !P1 ;  /* 0x000000490700780c */ /* 0x040fe40004f24270 */
[----:B------:R-:W-:Y:S02]  /*22940*/  ISETP.LT.OR P0, PT, R6, 0x49, P0 ;  /* 0x000000490600780c */ /* 0x000fe40000701670 */
[----:B------:R-:W-:Y:S02]  /*22950*/  FMNMX.FTZ R12, R58, R5, !PT ;  /* 0x000000053a0c7209 */ /* 0x000fe40007810000 */
[----:B------:R-:W-:Y:S02]  /*22960*/  ISETP.GT.AND P2, PT, R7, 0x50, !P2 ;  /* 0x000000500700780c */ /* 0x000fe40005744270 */
[----:B-1----:R-:W-:-:S02]  /*22970*/  FMNMX.FTZ R13, R10, R11, !PT ;  /* 0x0000000b0a0d7209 */ /* 0x002fc40007810000 */
[----:B------:R-:W-:Y:S02]  /*22980*/  ISETP.LT.OR P1, PT, R6, 0x4a, P1 ;  /* 0x0000004a0600780c */ /* 0x000fe40000f21670 */
[----:B------:R-:W-:Y:S02]  /*22990*/  FSEL R62, R62, -INF , !P0 ;  /* 0xff8000003e3e7808 */ /* 0x000fe40004000000 */
[----:B------:R-:W-:Y:S01]  /*229a0*/  FMNMX.FTZ R5, R59, R12, !PT ;  /* 0x0000000c3b057209 */ /* 0x000fe20007810000 */
[----:B------:R-:W1:Y:S01]  /*229b0*/  SHFL.BFLY PT, R14, R13, 0x1, 0x1f ;  /* 0x0c201f000d0e7f89 */ /* 0x000e6200000e0000 */
[----:B------:R-:W-:Y:S02]  /*229c0*/  ISETP.GT.AND P3, PT, R7, 0x51, !P3 ;  /* 0x000000510700780c */ /* 0x000fe40005f64270 */
        /* <DEDUP_REMOVED lines=16> */
[----:B------:R-:W-:Y:S02]  /*22ad0*/  FMNMX.FTZ R11, R71, R6, !PT ;  /* 0x00000006470b7209 */ /* 0x000fe40007810000 */
[----:B-1----:R-:W-:Y:S01]  /*22ae0*/  FMNMX.FTZ R12, R13, R14, !PT ;  /* 0x0000000e0d0c7209 */ /* 0x002fe20007810000 */
[----:B------:R-:W2:Y:S04]  /*22af0*/  LDL.64 R6, [R1+0x220] ;  /* 0x0002200001067983 */ /* 0x000ea80000100a00 */
[----:B------:R-:W-:Y:S04]  /*22b00*/  STL.64 [R1+0x210], R10 ;  /* 0x0002100a01007387 */ /* 0x000fe80000100a00 */
[----:B------:R-:W4:Y:S04]  /*22b10*/  LDL R13, [R1+0x214] ;  /* 0x00021400010d7983 */ /* 0x000f280000100800 */
[----:B------:R-:W-:Y:S04]  /*22b20*/  STL [R1+0x210], R12 ;  /* 0x0002100c01007387 */ /* 0x000fe80000100800 */
[----:B------:R-:W3:Y:S04]  /*22b30*/  LDL R14, [R1+0x210] ;  /* 0x00021000010e7983 */ /* 0x000ee80000100800 */
[----:B----4-:R-:W1:Y:S02]  /*22b40*/  SHFL.BFLY PT, R10, R13, 0x2, 0x1f ;  /* 0x0c401f000d0a7f89 */ /* 0x010e6400000e0000 */
[----:B-1----:R-:W-:-:S05]  /*22b50*/  FMNMX.FTZ R10, R10, R13, !PT ;  /* 0x0000000d0a0a7209 */ /* 0x002fca0007810000 */
[----:B------:R-:W1:Y:S01]  /*22b60*/  SHFL.BFLY PT, R11, R10, 0x1, 0x1f ;  /* 0x0c201f000a0b7f89 */ /* 0x000e6200000e0000 */
[----:B---3--:R-:W-:Y:S01]  /*22b70*/  FMUL.FTZ R5, R41, R14 ;  /* 0x0000000e29057220 */ /* 0x008fe20000410000 */
[----:B------:R-:W-:-:S04]  /*22b80*/  FSETP.NEU.FTZ.AND P0, PT, R14, -INF , PT ;  /* 0xff8000000e00780b */ /* 0x000fc80003f1d000 */
[----:B------:R-:W-:Y:S02]  /*22b90*/  FSEL R5, R5, RZ, P0 ;  /* 0x000000ff05057208 */ /* 0x000fe40000000000 */
[----:B------:R-:W-:-:S03]  /*22ba0*/  FSEL R13, R14, RZ, P0 ;  /* 0x000000ff0e0d7208 */ /* 0x000fc60000000000 */
        /* <DEDUP_REMOVED lines=8> */
[----:B-1----:R-:W-:Y:S01]  /*22c30*/  FMNMX.FTZ R10, R10, R11, !PT ;  /* 0x0000000b0a0a7209 */ /* 0x002fe20007810000 */
[-CC-:B------:R-:W-:Y:S01]  /*22c40*/  FFMA.FTZ R34, R72, R41.reuse, -R5.reuse ;  /* 0x0000002948227223 */ /* 0x180fe20000010805 */
[----:B------:R-:W-:-:S02]  /*22c50*/  FFMA.FTZ R176, R82, R41, -R5 ;  /* 0x0000002952b07223 */ /* 0x000fc40000010805 */
[----:B------:R-:W-:Y:S01]  /*22c60*/  FSETP.NEU.FTZ.AND P0, PT, R10, -INF , PT ;  /* 0xff8000000a00780b */ /* 0x000fe20003f1d000 */
        /* <DEDUP_REMOVED lines=14> */
[----:B------:R-:W-:Y:S01]  /*22d50*/  FADD.FTZ R8, R8, -R13 ;  /* 0x8000000d08087221 */ /* 0x000fe20000010000 */
[C---:B------:R-:W-:Y:S01]  /*22d60*/  FMUL.FTZ R5, R10.reuse, R41 ;  /* 0x000000290a057220 */ /* 0x040fe20000410000 */
[----:B------:R-:W-:-:S02]  /*22d70*/  FSEL R12, R10, RZ, P0 ;  /* 0x000000ff0a0c7208 */ /* 0x000fc40000000000 */
[----:B------:R-:W-:Y:S02]  /*22d80*/  FMUL.FTZ R13, R8, R41 ;  /* 0x00000029080d7220 */ /* 0x000fe40000410000 */
        /* <DEDUP_REMOVED lines=10> */
[----:B------:R-:W1:Y:S01]  /*22e30*/  MUFU.EX2 R12, R12 ;  /* 0x0000000c000c7308 */ /* 0x000e620000000800 */
[----:B------:R-:W-:-:S07]  /*22e40*/  FFMA.FTZ R30, R17, R41, -R8 ;  /* 0x00000029111e7223 */ /* 0x000fce0000010808 */
[----:B------:R-:W3:Y:S08]  /*22e50*/  MUFU.EX2 R15, R15 ;  /* 0x0000000f000f7308 */ /* 0x000ef00000000800 */
[----:B------:R-:W4:Y:S01]  /*22e60*/  MUFU.EX2 R161, R161 ;  /* 0x000000a100a17308 */ /* 0x000f220000000800 */
[----:B------:R-:W-:-:S07]  /*22e70*/  FFMA.FTZ R169, R25, R41, -R8 ;  /* 0x0000002919a97223 */ /* 0x000fce0000010808 */
[----:B------:R-:W0:Y:S08]  /*22e80*/  MUFU.EX2 R162, R162 ;  /* 0x000000a200a27308 */ /* 0x000e300000000800 */
[----:B------:R-:W0:Y:S01]  /*22e90*/  MUFU.EX2 R31, R31 ;  /* 0x0000001f001f7308 */ /* 0x000e220000000800 */
[----:B--2---:R-:W-:Y:S01]  /*22ea0*/  FFMA.FTZ R6, R13, R6, R160 ;  /* 0x000000060d067223 */ /* 0x004fe200000100a0 */
[----:B-1----:R-:W-:-:S06]  /*22eb0*/  FFMA.FTZ R16, R7, R12, R32 ;  /* 0x0000000c07107223 */ /* 0x002fcc0000010020 */
[----:B------:R-:W1:Y:S01]  /*22ec0*/  MUFU.EX2 R37, R37 ;  /* 0x0000002500257308 */ /* 0x000e620000000800 */
[----:B------:R-:W-:-:S07]  /*22ed0*/  FFMA.FTZ R29, R38, R41, -R8 ;  /* 0x00000029261d7223 */ /* 0x000fce0000010808 */
[----:B------:R-:W2:Y:S01]  /*22ee0*/  MUFU.EX2 R163, R163 ;  /* 0x000000a300a37308 */ /* 0x000ea20000000800 */
[----:B---3--:R-:W-:Y:S01]  /*22ef0*/  FADD.FTZ R5, R15, R6 ;  /* 0x000000060f057221 */ /* 0x008fe20000010000 */
[----:B----4-:R-:W-:-:S06]  /*22f00*/  FADD.FTZ R16, R161, R16 ;  /* 0x00000010a1107221 */ /* 0x010fcc0000010000 */
[----:B------:R-:W3:Y:S01]  /*22f10*/  MUFU.EX2 R36, R36 ;  /* 0x0000002400247308 */ /* 0x000ee20000000800 */
[----:B------:R-:W-:-:S07]  /*22f20*/  FFMA.FTZ R171, R39, R41, -R8 ;  /* 0x0000002927ab7223 */ /* 0x000fce0000010808 */
[----:B------:R-:W4:Y:S01]  /*22f30*/  MUFU.EX2 R30, R30 ;  /* 0x0000001e001e7308 */ /* 0x000f220000000800 */
[----:B0-----:R-:W-:Y:S01]  /*22f40*/  FADD.FTZ R6, R162, R5 ;  /* 0x00000005a2067221 */ /* 0x001fe20000010000 */
[----:B------:R-:W-:-:S06]  /*22f50*/  FADD.FTZ R16, R31, R16 ;  /* 0x000000101f107221 */ /* 0x000fcc0000010000 */
[----:B------:R-:W0:Y:S01]  /*22f60*/  MUFU.EX2 R168, R168 ;  /* 0x000000a800a87308 */ /* 0x000e220000000800 */
[----:B------:R-:W-:-:S07]  /*22f70*/  FFMA.FTZ R28, R42, R41, -R8 ;  /* 0x000000292a1c7223 */ /* 0x000fce0000010808 */
[----:B------:R-:W0:Y:S01]  /*22f80*/  MUFU.EX2 R169, R169 ;  /* 0x000000a900a97308 */ /* 0x000e220000000800 */
[----:B-1----:R-:W-:Y:S01]  /*22f90*/  FADD.FTZ R5, R37, R6 ;  /* 0x0000000625057221 */ /* 0x002fe20000010000 */
[----:B--2---:R-:W-:-:S06]  /*22fa0*/  FADD.FTZ R7, R163, R16 ;  /* 0x00000010a3077221 */ /* 0x004fcc0000010000 */
        /* <DEDUP_REMOVED lines=75> */
[----:B------:R-:W1:Y:S08]  /*23460*/  MUFU.EX2 R182, R182 ;  /* 0x000000b600b67308 */ /* 0x000e700000000800 */
[----:B------:R-:W2:Y:S01]  /*23470*/  MUFU.EX2 R20, R20 ;  /* 0x0000001400147308 */ /* 0x000ea20000000800 */
[----:B---3--:R-:W-:Y:S01]  /*23480*/  FADD.FTZ R8, R187, R8 ;  /* 0x00000008bb087221 */ /* 0x008fe20000010000 */
[----:B----4-:R-:W-:-:S06]  /*23490*/  FADD.FTZ R6, R184, R7 ;  /* 0x00000007b8067221 */ /* 0x010fcc0000010000 */
[----:B------:R-:W3:Y:S08]  /*234a0*/  MUFU.EX2 R180, R180 ;  /* 0x000000b400b47308 */ /* 0x000ef00000000800 */
[----:B------:R-:W4:Y:S01]  /*234b0*/  MUFU.EX2 R5, R5 ;  /* 0x0000000500057308 */ /* 0x000f220000000800 */
[----:B0-----:R-:W-:Y:S01]  /*234c0*/  FADD.FTZ R7, R181, R8 ;  /* 0x00000008b5077221 */ /* 0x001fe20000010000 */
[----:B------:R-:W-:-:S06]  /*234d0*/  FADD.FTZ R9, R17, R6 ;  /* 0x0000000611097221 */ /* 0x000fcc0000010000 */
[----:B------:R-:W0:Y:S08]  /*234e0*/  MUFU.EX2 R21, R21 ;  /* 0x0000001500157308 */ /* 0x000e300000000800 */
[----:B------:R-:W0:Y:S01]  /*234f0*/  MUFU.EX2 R16, R16 ;  /* 0x0000001000107308 */ /* 0x000e220000000800 */
[----:B-1----:R-:W-:Y:S01]  /*23500*/  FADD.FTZ R7, R182, R7 ;  /* 0x00000007b6077221 */ /* 0x002fe20000010000 */
[----:B--2---:R-:W-:-:S03]  /*23510*/  FADD.FTZ R6, R20, R9 ;  /* 0x0000000914067221 */ /* 0x004fc60000010000 */
[----:B---3--:R-:W-:Y:S01]  /*23520*/  FADD.FTZ R8, R180, R7 ;  /* 0x00000007b4087221 */ /* 0x008fe20000010000 */
[----:B----4-:R-:W-:-:S03]  /*23530*/  FADD.FTZ R7, R5, R6 ;  /* 0x0000000605077221 */ /* 0x010fc60000010000 */
[----:B0-----:R-:W-:Y:S01]  /*23540*/  FADD.FTZ R6, R21, R8 ;  /* 0x0000000815067221 */ /* 0x001fe20000010000 */
        /* <DEDUP_REMOVED lines=351> */
[C---:B------:R-:W-:Y:S01]  /*24b40*/  FMUL.FTZ R55, R12.reuse, R42 ;  /* 0x0000002a0c377220 */ /* 0x040fe20000410000 */
[C---:B------:R-:W-:Y:S01]  /*24b50*/  FMUL.FTZ R61, R12.reuse, R44 ;  /* 0x0000002c0c3d7220 */ /* 0x040fe20000410000 */
[C---:B------:R-:W-:Y:S01]  /*24b60*/  FMUL.FTZ R41, R12.reuse, R41 ;  /* 0x000000290c297220 */ /* 0x040fe20000410000 */
[C---:B------:R-:W-:Y:S01]  /*24b70*/  FMUL.FTZ R27, R12.reuse, R27 ;  /* 0x0000001b0c1b7220 */ /* 0x040fe20000410000 */
[C---:B---3--:R-:W-:Y:S01]  /*24b80*/  FMUL.FTZ R47, R12.reuse, R40 ;  /* 0x000000280c2f7220 */ /* 0x048fe20000410000 */
[C---:B------:R-:W-:Y:S01]  /*24b90*/  FMUL.FTZ R39, R12.reuse, R39 ;  /* 0x000000270c277220 */ /* 0x040fe20000410000 */
[C---:B-1----:R-:W-:Y:S01]  /*24ba0*/  FMUL.FTZ R49, R12.reuse, R38 ;  /* 0x000000260c317220 */ /* 0x042fe20000410000 */
        /* <DEDUP_REMOVED lines=40> */
[----:B------:R3:W-:Y:S01]  /*24e30*/  ST.E desc[UR44][R18.64+0x438], R25 ;  /* 0x0004381912007985 */ /* 0x0007e2000c10192c */
[----:B------:R4:W-:Y:S06]  /*24e40*/  BAR.SYNC.DEFER_BLOCKING R26, 0x100 ;  /* 0x0004001a0000751d */ /* 0x0009ec0000010000 */
[----:B0-----:R-:W2:Y:S04]  /*24e50*/  LD.E R27, desc[UR44][R18.64+0x240] ;  /* 0x0002402c121b7980 */ /* 0x001ea8000c101900 */
[----:B------:R-:W4:Y:S04]  /*24e60*/  LD.E R24, desc[UR44][R2.64] ;  /* 0x0000002c02187980 */ /* 0x000f28000c101900 */
[----:B------:R-:W4:Y:S04]  /*24e70*/  LD.E.64 R12, desc[UR44][R18.64+0x88] ;  /* 0x0000882c120c7980 */ /* 0x000f28000c101b00 */
[----:B--2---:R0:W-:Y:S04]  /*24e80*/  ST.E desc[UR44][R18.64+0x240], R27 ;  /* 0x0002401b12007985 */ /* 0x0041e8000c10192c */
[----:B-1----:R-:W2:Y:S04]  /*24e90*/  LD.E R39, desc[UR44][R6.64] ;  /* 0x0000002c06277980 */ /* 0x002ea8000c101900 */
[----:B--2---:R1:W-:Y:S04]  /*24ea0*/  ST.E desc[UR44][R6.64], R39 ;  /* 0x0000002706007985 */ /* 0x0043e8000c10192c */
[----:B------:R-:W2:Y:S04]  /*24eb0*/  LD.E R41, desc[UR44][R10.64] ;  /* 0x0000002c0a297980 */ /* 0x000ea8000c101900 */
[----:B--2---:R2:W-:Y:S04]  /*24ec0*/  ST.E desc[UR44][R10.64], R41 ;  /* 0x000000290a007985 */ /* 0x0045e8000c10192c */
[----:B------:R-:W3:Y:S04]  /*24ed0*/  LD.E R43, desc[UR44][R8.64] ;  /* 0x0000002c082b7980 */ /* 0x000ee8000c101900 */
[----:B---3--:R3:W-:Y:S04]  /*24ee0*/  ST.E desc[UR44][R8.64], R43 ;  /* 0x0000002b08007985 */ /* 0x0087e8000c10192c */
[----:B------:R-:W4:Y:S04]  /*24ef0*/  LD.E R25, desc[UR44][R18.64+0x250] ;  /* 0x0002502c12197980 */ /* 0x000f28000c101900 */
[----:B------:R-:W4:Y:S04]  /*24f00*/  LD.E R45, desc[UR44][R18.64+0x254] ;  /* 0x0002542c122d7980 */ /* 0x000f28000c101900 */
[----:B------:R-:W4:Y:S04]  /*24f10*/  LD.E R47, desc[UR44][R18.64+0x258] ;  /* 0x0002582c122f7980 */ /* 0x000f28000c101900 */
[----:B0-----:R-:W4:Y:S04]  /*24f20*/  LD.E R27, desc[UR44][R18.64+0x25c] ;  /* 0x00025c2c121b7980 */ /* 0x001f28000c101900 */
[----:B------:R-:W4:Y:S04]  /*24f30*/  LD.E R49, desc[UR44][R18.64+0x260] ;  /* 0x0002602c12317980 */ /* 0x000f28000c101900 */
[----:B------:R-:W4:Y:S04]  /*24f40*/  LD.E R51, desc[UR44][R18.64+0x264] ;  /* 0x0002642c12337980 */ /* 0x000f28000c101900 */
[----:B-1----:R-:W4:Y:S04]  /*24f50*/  LD.E R39, desc[UR44][R18.64+0x268] ;  /* 0x0002682c12277980 */ /* 0x002f28000c101900 */
        /* <DEDUP_REMOVED lines=76> */
[----:B--2---:R2:W-:Y:S04]  /*25420*/  ST.E desc[UR44][R18.64+0x270], R41 ;  /* 0x0002702912007985 */ /* 0x0045e8000c10192c */
[----:B------:R-:W-:Y:S04]  /*25430*/  ST.E desc[UR44][R18.64+0x274], R55 ;  /* 0x0002743712007985 */ /* 0x000fe8000c10192c */
[----:B---3--:R3:W-:Y:S04]  /*25440*/  ST.E desc[UR44][R18.64+0x278], R43 ;  /* 0x0002782b12007985 */ /* 0x0087e8000c10192c */
[----:B------:R3:W-:Y:S04]  /*25450*/  ST.E desc[UR44][R18.64+0x27c], R57 ;  /* 0x00027c3912007985 */ /* 0x0007e8000c10192c */
[----:B------:R3:W-:Y:S04]  /*25460*/  ST.E desc[UR44][R18.64+0x280], R59 ;  /* 0x0002803b12007985 */ /* 0x0007e8000c10192c */
[----:B------:R3:W-:Y:S04]  /*25470*/  ST.E desc[UR44][R18.64+0x284], R61 ;  /* 0x0002843d12007985 */ /* 0x0007e8000c10192c */
[----:B------:R3:W-:Y:S04]  /*25480*/  ST.E desc[UR44][R18.64+0x288], R63 ;  /* 0x0002883f12007985 */ /* 0x0007e8000c10192c */
[----:B------:R3:W-:Y:S04]  /*25490*/  ST.E desc[UR44][R18.64+0x28c], R65 ;  /* 0x00028c4112007985 */ /* 0x0007e8000c10192c */
[----:B0-----:R-:W4:Y:S04]  /*254a0*/  LD.E R25, desc[UR44][R18.64+0x290] ;  /* 0x0002902c12197980 */ /* 0x001f28000c101900 */
[----:B-1----:R-:W4:Y:S04]  /*254b0*/  LD.E R27, desc[UR44][R18.64+0x298] ;  /* 0x0002982c121b7980 */ /* 0x002f28000c101900 */
        /* <DEDUP_REMOVED lines=155> */
[----:B0-----:R-:W3:Y:S01]  /*25e70*/  LDL R25, [R1+0x68] ;  /* 0x0000680001197983 */ /* 0x001ee20000100800 */
[----:B------:R-:W-:-:S02]  /*25e80*/  IMAD R12, R24, 0xc00, R12 ;  /* 0x00000c00180c7824 */ /* 0x000fc400078e020c */
[----:B-1----:R-:W-:Y:S01]  /*25e90*/  IMAD.MOV.U32 R27, RZ, RZ, R13 ;  /* 0x000000ffff1b7224 */ /* 0x002fe200078e000d */
[----:B------:R-:W-:Y:S01]  /*25ea0*/  F2FP.BF16.F32.PACK_AB R162, R37, R162 ;  /* 0x000000a225a2723e */ /* 0x000fe200000010ff */
[----:B------:R-:W-:Y:S01]  /*25eb0*/  VIADD R24, R12, 0x80 ;  /* 0x000000800c187836 */ /* 0x000fe20000000000 */
[----:B------:R-:W-:Y:S01]  /*25ec0*/  F2FP.BF16.F32.PACK_AB R168, R168, R36 ;  /* 0x00000024a8a8723e */ /* 0x000fe200000010ff */
[----:B------:R-:W-:Y:S01]  /*25ed0*/  VIADD R26, R12, 0x100 ;  /* 0x000001000c1a7836 */ /* 0x000fe20000000000 */
[----:B------:R-:W-:Y:S01]  /*25ee0*/  R2UR UR15, R27 ;  /* 0x000000001b0f72ca */ /* 0x000fe200000e0000 */
[----:B------:R-:W3:Y:S01]  /*25ef0*/  LD.E R36, desc[UR44][R18.64+0x270] ;  /* 0x0002702c12247980 */ /* 0x000ee2000c101900 */
[----:B------:R-:W-:Y:S02]  /*25f00*/  R2UR UR10, R24 ;  /* 0x00000000180a72ca */ /* 0x000fe400000e0000 */
[----:B------:R-:W-:Y:S01]  /*25f10*/  R2UR UR14, R26 ;  /* 0x000000001a0e72ca */ /* 0x000fe200000e0000 */
[----:B------:R-:W3:Y:S01]  /*25f20*/  LD.E R24, desc[UR44][R18.64+0x240] ;  /* 0x0002402c12187980 */ /* 0x000ee2000c101900 */
[----:B------:R-:W-:-:S02]  /*25f30*/  F2FP.BF16.F32.PACK_AB R170, R170, R35 ;  /* 0x00000023aaaa723e */ /* 0x000fc400000010ff */
[----:B------:R-:W-:Y:S01]  /*25f40*/  F2FP.BF16.F32.PACK_AB R176, R176, R34 ;  /* 0x00000022b0b0723e */ /* 0x000fe200000010ff */
[----:B------:R-:W3:Y:S01]  /*25f50*/  LD.E R35, desc[UR44][R18.64+0x26c] ;  /* 0x00026c2c12237980 */ /* 0x000ee2000c101900 */
[----:B------:R-:W-:Y:S02]  /*25f60*/  F2FP.BF16.F32.PACK_AB R178, R178, R33 ;  /* 0x00000021b2b2723e */ /* 0x000fe400000010ff */
[----:B------:R-:W-:Y:S01]  /*25f70*/  F2FP.BF16.F32.PACK_AB R161, R161, R32 ;  /* 0x00000020a1a1723e */ /* 0x000fe200000010ff */
[----:B------:R-:W3:Y:S01]  /*25f80*/  LD.E R33, desc[UR44][R18.64+0x264] ;  /* 0x0002642c12217980 */ /* 0x000ee2000c101900 */
[----:B------:R-:W-:Y:S02]  /*25f90*/  F2FP.BF16.F32.PACK_AB R163, R163, R31 ;  /* 0x0000001fa3a3723e */ /* 0x000fe400000010ff */
[----:B------:R-:W-:Y:S01]  /*25fa0*/  F2FP.BF16.F32.PACK_AB R169, R169, R30 ;  /* 0x0000001ea9a9723e */ /* 0x000fe200000010ff */
[----:B------:R-:W3:Y:S01]  /*25fb0*/  LD.E R31, desc[UR44][R18.64+0x25c] ;  /* 0x00025c2c121f7980 */ /* 0x000ee2000c101900 */
[----:B------:R-:W-:-:S02]  /*25fc0*/  F2FP.BF16.F32.PACK_AB R171, R171, R29 ;  /* 0x0000001dabab723e */ /* 0x000fc400000010ff */
[----:B------:R-:W-:Y:S01]  /*25fd0*/  F2FP.BF16.F32.PACK_AB R177, R177, R28 ;  /* 0x0000001cb1b1723e */ /* 0x000fe200000010ff */
        /* <DEDUP_REMOVED lines=9> */
[----:B--2---:R-:W4:Y:S04]  /*26070*/  LD.E R41, desc[UR44][R18.64+0x284] ;  /* 0x0002842c12297980 */ /* 0x004f28000c101900 */
[----:B------:R-:W4:Y:S04]  /*26080*/  LD.E R42, desc[UR44][R18.64+0x288] ;  /* 0x0002882c122a7980 */ /* 0x000f28000c101900 */
[----:B---3--:R-:W4:Y:S04]  /*26090*/  LD.E R43, desc[UR44][R18.64+0x28c] ;  /* 0x00028c2c122b7980 */ /* 0x008f28000c101900 */
        /* <DEDUP_REMOVED lines=56> */
[----:B------:R-:W-:Y:S01]  /*26420*/  ISETP.NE.U32.AND P0, PT, R25, RZ, PT ;  /* 0x000000ff1900720c */ /* 0x000fe20003f05070 */
[----:B------:R-:W-:-:S02]  /*26430*/  IMAD.MOV.U32 R25, RZ, RZ, R13 ;  /* 0x000000ffff197224 */ /* 0x000fc400078e000d */
[----:B------:R-:W4:Y:S03]  /*26440*/  LD.E R100, desc[UR44][R18.64+0x370] ;  /* 0x0003702c12647980 */ /* 0x000f26000c101900 */
        /* <DEDUP_REMOVED lines=56> */
[----:B------:R-:W-:Y:S02]  /*267d0*/  R2UR UR7, R13 ;  /* 0x000000000d0772ca */ /* 0x000fe400000e0000 */
[----:B------:R-:W-:Y:S01]  /*267e0*/  F2FP.BF16.F32.PACK_AB R160, R15, R160 ;  /* 0x000000a00fa0723e */ /* 0x000fe200000010ff */
[----:B------:R-:W-:-:S03]  /*267f0*/  VOTEU.ANY UP0, P0 ;  /* 0x00000000003f7886 */ /* 0x000fc60000000100 */
[----:B----4-:R-:W-:-:S07]  /*26800*/  WARPGROUP.ARRIVE ;  /* 0x00000000000079c5 */ /* 0x010fce0000000000 */
        /* <DEDUP_REMOVED lines=1072> */
[----:B------:R1:W5:Y:S04]  /*2ab10*/  LD.E R4, desc[UR44][R2.64] ;  /* 0x0000002c02047980 */ /* 0x000368000c101900 */
[----:B--2---:R-:W2:Y:S01]  /*2ab20*/  LD.E R5, desc[UR44][R6.64] ;  /* 0x0000002c06057980 */ /* 0x004ea2000c101900 */
[----:B------:R-:W-:Y:S01]  /*2ab30*/  BSSY B0, `(.L_x_4048) ;  /* 0x0000005000007945 */ /* 0x000fe20003800000 */
[----:B--2---:R-:W-:-:S04]  /*2ab40*/  LOP3.LUT R5, R5, 0x1, RZ, 0xfc, !PT ;  /* 0x0000000105057812 */ /* 0x004fc800078efcff */
[----:B------:R-:W-:-:S13]  /*2ab50*/  ISETP.NE.AND P0, PT, R5, 0x3, PT ;  /* 0x000000030500780c */ /* 0x000fda0003f05270 */
[----:B-1----:R-:W-:Y:S05]  /*2ab60*/  @!P0 BRA `(.L_x_4049) ;  /* 0x0000000000048947 */ /* 0x002fea0003800000 */
[----:B------:R-:W-:Y:S01]  /*2ab70*/  BPT.TRAP 0x1 ;  /* 0x000000040000795c */ /* 0x000fe20000300000 */
.L_x_4049:
[----:B------:R-:W-:Y:S05]  /*2ab80*/  BSYNC B0 ;  /* 0x0000000000007941 */ /* 0x000fea0003800000 */
.L_x_4048:
        /* <DEDUP_REMOVED lines=9> */
.L_x_4021:
[----:B------:R-:W3:Y:S01]  /*2ac20*/  LDL R7, [R1+0x220] ;  /* 0x0002200001077983 */ /* 0x000ee20000100800 */
[----:B------:R-:W-:Y:S05]  /*2ac30*/  WARPSYNC.ALL ;  /* 0x0000000000007948 */ /* 0x000fea0003800000 */
[----:B-1----:R-:W4:Y:S04]  /*2ac40*/  LDL R5, [R1+0x224] ;  /* 0x0002240001057983 */ /* 0x002f280000100800 */
[----:B------:R-:W5:Y:S04]  /*2ac50*/  LDL.64 R16, [R1+0x240] ;  /* 0x0002400001107983 */ /* 0x000f680000100a00 */
[----:B------:R-:W5:Y:S04]  /*2ac60*/  LDL.64 R20, [R1+0x250] ;  /* 0x0002500001147983 */ /* 0x000f680000100a00 */
[----:B------:R-:W5:Y:S04]  /*2ac70*/  LDL.64 R14, [R1+0x260] ;  /* 0x00026000010e7983 */ /* 0x000f680000100a00 */
[----:B------:R-:W5:Y:S04]  /*2ac80*/  LDL.64 R12, [R1+0x270] ;  /* 0x00027000010c7983 */ /* 0x000f680000100a00 */
[----:B------:R-:W5:Y:S04]  /*2ac90*/  LDL.64 R10, [R1+0x280] ;  /* 0x00028000010a7983 */ /* 0x000f680000100a00 */
[----:B------:R-:W5:Y:S04]  /*2aca0*/  LDL.64 R8, [R1+0x290] ;  /* 0x0002900001087983 */ /* 0x000f680000100a00 */
[----:B------:R-:W5:Y:S01]  /*2acb0*/  LDL R121, [R1+0x1f0] ;  /* 0x0001f00001797983 */ /* 0x000f620000100800 */
[----:B------:R-:W-:-:S03]  /*2acc0*/  IMAD.MOV.U32 R116, RZ, RZ, RZ ;  /* 0x000000ffff747224 */ /* 0x000fc600078e00ff */
[----:B------:R-:W5:Y:S01]  /*2acd0*/  LDL.64 R104, [R1+0x320] ;  /* 0x0003200001687983 */ /* 0x000f620000100a00 */
[----:B------:R-:W-:Y:S02]  /*2ace0*/  IMAD.MOV.U32 R117, RZ, RZ, -0x800000 ;  /* 0xff800000ff757424 */ /* 0x000fe400078e00ff */
[----:B------:R-:W-:Y:S01]  /*2acf0*/  IMAD.MOV.U32 R118, RZ, RZ, -0x800000 ;  /* 0xff800000ff767424 */ /* 0x000fe200078e00ff */
        /* <DEDUP_REMOVED lines=42> */
[----:B------:R-:W5:Y:S04]  /*2afa0*/  LDL R119, [R1+0x1fc] ;  /* 0x0001fc0001777983 */ /* 0x000f680000100800 */
[----:B---3--:R-:W0:Y:S02]  /*2afb0*/  SHFL.BFLY PT, R0, R7, 0x2, 0x1f ;  /* 0x0c401f0007007f89 */ /* 0x008e2400000e0000 */
[----:B0-----:R-:W-:-:S02]  /*2afc0*/  FADD.FTZ R2, R7, R0 ;  /* 0x0000000007027221 */ /* 0x001fc40000010000 */
[----:B------:R-:W3:Y:S04]  /*2afd0*/  LDL.64 R6, [R1+0x2c0] ;  /* 0x0002c00001067983 */ /* 0x000ee80000100a00 */
[----:B------:R-:W2:Y:S02]  /*2afe0*/  SHFL.BFLY PT, R3, R2, 0x1, 0x1f ;  /* 0x0c201f0002037f89 */ /* 0x000ea400000e0000 */
[----:B--2---:R-:W-:-:S05]  /*2aff0*/  FADD.FTZ R4, R2, R3 ;  /* 0x0000000302047221 */ /* 0x004fca0000010000 */
[----:B------:R-:W-:Y:S04]  /*2b000*/  STL [R1+0x220], R4 ;  /* 0x0002200401007387 */ /* 0x000fe80000100800 */
[----:B------:R-:W2:Y:S04]  /*2b010*/  LDL R30, [R1+0x220] ;  /* 0x00022000011e7983 */ /* 0x000ea80000100800 */
[----:B----4-:R-:W0:Y:S02]  /*2b020*/  SHFL.BFLY PT, R0, R5, 0x2, 0x1f ;  /* 0x0c401f0005007f89 */ /* 0x010e2400000e0000 */
[----:B0-----:R-:W-:-:S02]  /*2b030*/  FADD.FTZ R3, R0, R5 ;  /* 0x0000000500037221 */ /* 0x001fc40000010000 */
[----:B------:R-:W4:Y:S04]  /*2b040*/  LDL.64 R4, [R1+0x2b0] ;  /* 0x0002b00001047983 */ /* 0x000f280000100a00 */
[----:B------:R-:W0:Y:S02]  /*2b050*/  SHFL.BFLY PT, R0, R3, 0x1, 0x1f ;  /* 0x0c201f0003007f89 */ /* 0x000e2400000e0000 */
[----:B0-----:R-:W-:Y:S02]  /*2b060*/  FADD.FTZ R0, R3, R0 ;  /* 0x0000000003007221 */ /* 0x001fe40000010000 */
[----:B------:R-:W3:Y:S03]  /*2b070*/  LDL.64 R2, [R1+0x2a0] ;  /* 0x0002a00001027983 */ /* 0x000ee60000100a00 */
[----:B------:R-:W-:-:S13]  /*2b080*/  FSETP.NE.FTZ.AND P1, PT, R0, RZ, PT ;  /* 0x000000ff0000720b */ /* 0x000fda0003f35000 */
[----:B------:R-:W4:Y:S04]  /*2b090*/  @P1 LDL R28, [R1+0x230] ;  /* 0x00023000011c1983 */ /* 0x000f280000100800 */
[----:B------:R-:W4:Y:S01]  /*2b0a0*/  @P1 LDL R29, [R1+0x214] ;  /* 0x00021400011d1983 */ /* 0x000f220000100800 */
[----:B--2---:R-:W-:-:S13]  /*2b0b0*/  FSETP.NE.FTZ.AND P0, PT, R30, RZ, PT ;  /* 0x000000ff1e00720b */ /* 0x004fda0003f15000 */
[----:B------:R-:W2:Y:S04]  /*2b0c0*/  @P0 LDL R24, [R1+0x230] ;  /* 0x0002300001180983 */ /* 0x000ea80000100800 */
[----:B------:R-:W2:Y:S01]  /*2b0d0*/  @P0 LDL R25, [R1+0x210] ;  /* 0x0002100001190983 */ /* 0x000ea20000100800 */
[----:B------:R-:W0:Y:S08]  /*2b0e0*/  @P1 MUFU.LG2 R27, R0 ;  /* 0x00000000001b1308 */ /* 0x000e300000000c00 */
[----:B------:R-:W1:Y:S08]  /*2b0f0*/  @P0 MUFU.LG2 R26, R30 ;  /* 0x0000001e001a0308 */ /* 0x000e700000000c00 */
[----:B------:R-:W1:Y:S01]  /*2b100*/  @P0 MUFU.RCP R116, R30 ;  /* 0x0000001e00740308 */ /* 0x000e620000001000 */
[----:B0-----:R-:W-:Y:S01]  /*2b110*/  @P1 FMUL.FTZ R31, R27, 0.69314718246459960938 ;  /* 0x3f3172181b1f1820 */ /* 0x001fe20000410000 */
[----:B-----5:R-:W-:-:S02]  /*2b120*/  VIADD R121, R121, 0x1 ;  /* 0x0000000179797836 */ /* 0x020fc40000000000 */
[----:B-1----:R-:W-:Y:S01]  /*2b130*/  @P0 FMUL.FTZ R27, R26, 0.69314718246459960938 ;  /* 0x3f3172181a1b0820 */ /* 0x002fe20000410000 */
        /* <DEDUP_REMOVED lines=12> */
[-C--:B---3--:R-:W-:Y:S01]  /*2b200*/  FMUL.FTZ R3, R3, R116.reuse ;  /* 0x0000007403037220 */ /* 0x088fe20000410000 */
[-C--:B------:R-:W-:Y:S01]  /*2b210*/  FMUL.FTZ R2, R2, R116.reuse ;  /* 0x0000007402027220 */ /* 0x080fe20000410000 */
[-C--:B----4-:R-:W-:Y:S01]  /*2b220*/  FMUL.FTZ R5, R5, R116.reuse ;  /* 0x0000007405057220 */ /* 0x090fe20000410000 */
[-C--:B------:R-:W-:Y:S01]  /*2b230*/  FMUL.FTZ R4, R4, R116.reuse ;  /* 0x0000007404047220 */ /* 0x080fe20000410000 */
[-C--:B------:R-:W-:Y:S01]  /*2b240*/  FMUL.FTZ R7, R7, R116.reuse ;  /* 0x0000007407077220 */ /* 0x080fe20000410000 */
[----:B------:R-:W-:Y:S01]  /*2b250*/  FMUL.FTZ R6, R6, R116 ;  /* 0x0000007406067220 */ /* 0x000fe20000410000 */
[----:B------:R-:W-:Y:S01]  /*2b260*/  STL.64 [R1+0x240], R16 ;  /* 0x0002401001007387 */ /* 0x000fe20000100a00 */
[----:B------:R-:W-:-:S03]  /*2b270*/  @P1 FMUL.FTZ R28, R28, 0.69314718246459960938 ;  /* 0x3f3172181c1c1820 */ /* 0x000fc60000410000 */
[----:B------:R-:W-:Y:S01]  /*2b280*/  STL.64 [R1+0x250], R20 ;  /* 0x0002501401007387 */ /* 0x000fe20000100a00 */
[----:B------:R-:W-:-:S03]  /*2b290*/  @P1 FFMA.FTZ R118, R28, R29, R31 ;  /* 0x0000001d1c761223 */ /* 0x000fc6000001001f */
[----:B------:R-:W-:Y:S04]  /*2b2a0*/  STL.64 [R1+0x260], R14 ;  /* 0x0002600e01007387 */ /* 0x000fe80000100a00 */
[----:B------:R0:W-:Y:S04]  /*2b2b0*/  STL.64 [R1+0x270], R12 ;  /* 0x0002700c01007387 */ /* 0x0001e80000100a00 */
[----:B------:R-:W-:Y:S04]  /*2b2c0*/  STL.64 [R1+0x280], R10 ;  /* 0x0002800a01007387 */ /* 0x000fe80000100a00 */
[----:B------:R1:W-:Y:S04]  /*2b2d0*/  STL.64 [R1+0x290], R8 ;  /* 0x0002900801007387 */ /* 0x0003e80000100a00 */
[----:B------:R-:W-:Y:S04]  /*2b2e0*/  STL.64 [R1+0x2a0], R2 ;  /* 0x0002a00201007387 */ /* 0x000fe80000100a00 */
[----:B------:R3:W-:Y:S04]  /*2b2f0*/  STL.64 [R1+0x2b0], R4 ;  /* 0x0002b00401007387 */ /* 0x0007e80000100a00 */
[----:B------:R4:W-:Y:S04]  /*2b300*/  STL.64 [R1+0x2c0], R6 ;  /* 0x0002c00601007387 */ /* 0x0009e80000100a00 */
[----:B------:R-:W5:Y:S04]  /*2b310*/  LDL.64 R30, [R1+0x388] ;  /* 0x00038800011e7983 */ /* 0x000f680000100a00 */
[----:B------:R-:W5:Y:S04]  /*2b320*/  LDL.64 R28, [R1+0x398] ;  /* 0x00039800011c7983 */ /* 0x000f680000100a00 */
[----:B0-----:R-:W5:Y:S04]  /*2b330*/  LDL.64 R12, [R1+0x3a8] ;  /* 0x0003a800010c7983 */ /* 0x001f680000100a00 */
[----:B------:R-:W5:Y:S04]  /*2b340*/  LDL.64 R20, [R1+0x3c8] ;  /* 0x0003c80001147983 */ /* 0x000f680000100a00 */
[----:B------:R-:W5:Y:S04]  /*2b350*/  LDL.64 R16, [R1+0x3d8] ;  /* 0x0003d80001107983 */ /* 0x000f680000100a00 */
[----:B------:R-:W5:Y:S04]  /*2b360*/  LDL.64 R14, [R1+0x3e8] ;  /* 0x0003e800010e7983 */ /* 0x000f680000100a00 */
[----:B-1----:R-:W5:Y:S04]  /*2b370*/  LDL.64 R8, [R1+0x3f8] ;  /* 0x0003f80001087983 */ /* 0x002f680000100a00 */
[----:B---3--:R-:W3:Y:S04]  /*2b380*/  LDL.64 R4, [R1+0x408] ;  /* 0x0004080001047983 */ /* 0x008ee80000100a00 */
[----:B------:R-:W3:Y:S04]  /*2b390*/  LDL.64 R10, [R1+0x418] ;  /* 0x00041800010a7983 */ /* 0x000ee80000100a00 */
[----:B------:R-:W3:Y:S04]  /*2b3a0*/  LDL.64 R2, [R1+0x428] ;  /* 0x0004280001027983 */ /* 0x000ee80000100a00 */
[----:B----4-:R-:W4:Y:S01]  /*2b3b0*/  LDL.64 R6, [R1+0x438] ;  /* 0x0004380001067983 */ /* 0x010f220000100a00 */
[----:B--2---:R-:W-:-:S04]  /*2b3c0*/  @P0 FMUL.FTZ R24, R24, 0.69314718246459960938 ;  /* 0x3f31721818180820 */ /* 0x004fc80000410000 */
[----:B------:R-:W-:Y:S02]  /*2b3d0*/  @P0 FFMA.FTZ R117, R24, R25, R27 ;  /* 0x0000001918750223 */ /* 0x000fe4000001001b */
[----:B------:R-:W2:Y:S04]  /*2b3e0*/  LDL.64 R26, [R1+0x358] ;  /* 0x00035800011a7983 */ /* 0x000ea80000100a00 */
[----:B------:R-:W2:Y:S01]  /*2b3f0*/  LDL.64 R24, [R1+0x3b8] ;  /* 0x0003b80001187983 */ /* 0x000ea20000100a00 */
[----:B------:R-:W-:-:S13]  /*2b400*/  ISETP.NE.AND P0, PT, R121, 0x2, PT ;  /* 0x000000027900780c */ /* 0x000fda0003f05270 */
[----:B------:R-:W2:Y:S01]  /*2b410*/  @!P0 LDL R120, [R1+0x1f4] ;  /* 0x0001f40001788983 */ /* 0x000ea20000100800 */
[----:B------:R-:W0:Y:S01]  /*2b420*/  S2R R123, SR_TID.X ;  /* 0x00000000007b7919 */ /* 0x000e220000002100 */
[-C--:B------:R-:W-:Y:S01]  /*2b430*/  FMUL.FTZ R105, R105, R116.reuse ;  /* 0x0000007469697220 */ /* 0x080fe20000410000 */
[----:B------:R-:W-:-:S05]  /*2b440*/  FMUL.FTZ R104, R104, R116 ;  /* 0x0000007468687220 */ /* 0x000fca0000410000 */
[----:B------:R1:W-:Y:S02]  /*2b450*/  STL.64 [R1+0x320], R104 ;  /* 0x0003206801007387 */ /* 0x0003e40000100a00 */
[----:B-1----:R-:W-:-:S06]  /*2b460*/  IMAD.MOV.U32 R104, RZ, RZ, RZ ;  /* 0x000000ffff687224 */ /* 0x002fcc00078e00ff */
[----:B------:R-:W1:Y:S01]  /*2b470*/  @P1 MUFU.RCP R104, R0 ;  /* 0x0000000000681308 */ /* 0x000e620000001000 */
[----:B------:R4:W-:Y:S01]  /*2b480*/  STL [R1+0x224], R0 ;  /* 0x0002240001007387 */ /* 0x0009e20000100800 */
[-C--:B------:R-:W-:Y:S01]  /*2b490*/  FMUL.FTZ R115, R115, R116.reuse ;  /* 0x0000007473737220 */ /* 0x080fe20000410000 */
[----:B0-----:R-:W-:Y:S01]  /*2b4a0*/  SHF.R.U32.HI R123, RZ, 0x7, R123 ;  /* 0x00000007ff7b7819 */ /* 0x001fe2000001167b */
[-C--:B------:R-:W-:Y:S01]  /*2b4b0*/  FMUL.FTZ R114, R114, R116.reuse ;  /* 0x0000007472727220 */ /* 0x080fe20000410000 */
[-C--:B------:R-:W-:Y:S01]  /*2b4c0*/  FMUL.FTZ R113, R113, R116.reuse ;  /* 0x0000007471717220 */ /* 0x080fe20000410000 */
[-C--:B------:R-:W-:Y:S01]  /*2b4d0*/  FMUL.FTZ R112, R112, R116.reuse ;  /* 0x0000007470707220 */ /* 0x080fe20000410000 */
[----:B------:R-:W-:Y:S01]  /*2b4e0*/  IADD3 R105, -R123, 0xb, RZ ;  /* 0x0000000b7b697810 */ /* 0x000fe20007ffe1ff */
        /* <DEDUP_REMOVED lines=94> */
[-C--:B------:R-:W-:Y:S01]  /*2bad0*/  FMUL.FTZ R11, R11, R104.reuse ;  /* 0x000000680b0b7220 */ /* 0x080fe20000410000 */
[-C--:B------:R-:W-:Y:S01]  /*2bae0*/  FMUL.FTZ R10, R10, R104.reuse ;  /* 0x000000680a0a7220 */ /* 0x080fe20000410000 */
[-C--:B------:R-:W-:Y:S01]  /*2baf0*/  FMUL.FTZ R3, R3, R104.reuse ;  /* 0x0000006803037220 */ /* 0x080fe20000410000 */
[-C--:B------:R-:W-:Y:S01]  /*2bb00*/  FMUL.FTZ R2, R2, R104.reuse ;  /* 0x0000006802027220 */ /* 0x080fe20000410000 */
[-C--:B----4-:R-:W-:Y:S01]  /*2bb10*/  FMUL.FTZ R7, R7, R104.reuse ;  /* 0x0000006807077220 */ /* 0x090fe20000410000 */
[----:B------:R-:W-:Y:S01]  /*2bb20*/  FMUL.FTZ R6, R6, R104 ;  /* 0x0000006806067220 */ /* 0x000fe20000410000 */
[----:B------:R-:W-:-:S02]  /*2bb30*/  VIADD R122, R122, 0x1 ;  /* 0x000000017a7a7836 */ /* 0x000fc40000000000 */
[----:B------:R-:W-:Y:S01]  /*2bb40*/  VIADD R0, R119, 0x1 ;  /* 0x0000000177007836 */ /* 0x000fe20000000000 */
        /* <DEDUP_REMOVED lines=36> */
[-C--:B------:R-:W-:Y:S01]  /*2bd90*/  FMUL.FTZ R25, R25, R104.reuse ;  /* 0x0000006819197220 */ /* 0x080fe20000410000 */
        /* <DEDUP_REMOVED lines=25> */
[----:B------:R-:W-:-:S03]  /*2bf30*/  @!P0 LOP3.LUT R120, R120, 0x1, RZ, 0x3c, !PT ;  /* 0x0000000178788812 */ /* 0x000fc600078e3cff */
[----:B------:R0:W-:Y:S04]  /*2bf40*/  STL [R1+0x1f0], R121 ;  /* 0x0001f07901007387 */ /* 0x0001e80000100800 */
[----:B------:R0:W-:Y:S04]  /*2bf50*/  @!P0 STL [R1+0x1f4], R120 ;  /* 0x0001f47801008387 */ /* 0x0001e80000100800 */
[----:B------:R0:W-:Y:S01]  /*2bf60*/  @!P0 STL [R1+0x1f0], RZ ;  /* 0x0001f0ff01008387 */ /* 0x0001e20000100800 */
[----:B------:R0:W-:Y:S08]  /*2bf70*/  BAR.ARV R105, 0x100 ;  /* 0x000400690000751d */ /* 0x0001f00000002000 */
[----:B------:R-:W-:Y:S06]  /*2bf80*/  BAR.ARV 0x8, 0x180 ;  /* 0x0206000000007b1d */ /* 0x000fec0000002000 */
[----:B------:R-:W-:-:S13]  /*2bf90*/  PLOP3.LUT P0, PT, PT, PT, PT, 0x8, 0x0 ;  /* 0x000000000000781c */ /* 0x000fda0003f0e170 */
.L_x_3928:
[----:B------:R-:W-:Y:S05]  /*2bfa0*/  WARPSYNC.ALL ;  /* 0x0000000000007948 */ /* 0x000fea0003800000 */
[----:B------:R-:W1:Y:S08]  /*2bfb0*/  S2UR UR4, SR_CgaCtaId ;  /* 0x00000000000479c3 */ /* 0x000e700000008800 */
[----:B------:R-:W-:Y:S01]  /*2bfc0*/  BAR.SYNC.DEFER_BLOCKING 0x5, 0x180 ;  /* 0x0146000000007b1d */ /* 0x000fe20000010000 */
[----:B0-----:R-:W-:-:S05]  /*2bfd0*/  MOV R2, 0x400 ;  /* 0x0000040000027802 */ /* 0x001fca0000000f00 */
[----:B------:R-:W-:Y:S01]  /*2bfe0*/  BSSY B0, `(.L_x_4051) ;  /* 0x000050f000007945 */ /* 0x000fe20003800000 */
[----:B-1----:R-:W-:-:S05]  /*2bff0*/  IMAD.U32 R27, RZ, RZ, UR4 ;  /* 0x00000004ff1b7e24 */ /* 0x002fca000f8e00ff */
[----:B------:R-:W-:-:S05]  /*2c000*/  LEA R2, R27, R2, 0x18 ;  /* 0x000000021b027211 */ /* 0x000fca00078ec0ff */
[----:B------:R0:W1:Y:S01]  /*2c010*/  LDS.128 R96, [R2+0x324d0] ;  /* 0x0324d00002607984 */ /* 0x0000620000000c00 */
[----:B------:R-:W-:Y:S06]  /*2c020*/  BAR.ARV 0x4, 0x180 ;  /* 0x0106000000007b1d */ /* 0x000fec0000002000 */
[----:B------:R-:W-:Y:S05]  /*2c030*/  @P0 BRA `(.L_x_4052) ;  /* 0x00000040009c0947 */ /* 0x000fea0003800000 */
[----:B------:R-:W3:Y:S01]  /*2c040*/  LDL R0, [R1+0x520] ;  /* 0x0005200001007983 */ /* 0x000ee20000100800 */
[----:B------:R-:W-:-:S03]  /*2c050*/  ULDC UR4, c[0x0][0xbd4] ;  /* 0x0002f50000047ab9 */ /* 0x000fc60000000800 */
[----:B------:R-:W4:Y:S04]  /*2c060*/  LDL.128 R56, [R1+0x240] ;  /* 0x0002400001387983 */ /* 0x000f280000100c00 */
[----:B------:R-:W2:Y:S04]  /*2c070*/  LDL.128 R52, [R1+0x260] ;  /* 0x0002600001347983 */ /* 0x000ea80000100c00 */
[----:B------:R-:W2:Y:S04]  /*2c080*/  LDL.128 R8, [R1+0x250] ;  /* 0x0002500001087983 */ /* 0x000ea80000100c00 */
[----:B------:R-:W2:Y:S04]  /*2c090*/  LDL.128 R4, [R1+0x270] ;  /* 0x0002700001047983 */ /* 0x000ea80000100c00 */
[----:B-----5:R-:W2:Y:S04]  /*2c0a0*/  LDL.128 R44, [R1+0x280] ;  /* 0x00028000012c7983 */ /* 0x020ea80000100c00 */
[----:B------:R-:W2:Y:S04]  /*2c0b0*/  LDL.128 R48, [R1+0x290] ;  /* 0x0002900001307983 */ /* 0x000ea80000100c00 */
[----:B------:R-:W2:Y:S04]  /*2c0c0*/  LDL.128 R88, [R1+0x2a0] ;  /* 0x0002a00001587983 */ /* 0x000ea80000100c00 */
[----:B------:R-:W2:Y:S01]  /*2c0d0*/  LDL.128 R40, [R1+0x2b0] ;  /* 0x0002b00001287983 */ /* 0x000ea20000100c00 */
[----:B------:R-:W0:Y:S03]  /*2c0e0*/  S2R R3, SR_SWINHI ;  /* 0x0000000000037919 */ /* 0x000e260000002f00 */
[----:B------:R-:W2:Y:S04]  /*2c0f0*/  LDL.128 R112, [R1+0x2c0] ;  /* 0x0002c00001707983 */ /* 0x000ea80000100c00 */
[----:B------:R-:W2:Y:S04]  /*2c100*/  LDL.128 R116, [R1+0x2d0] ;  /* 0x0002d00001747983 */ /* 0x000ea80000100c00 */
[----:B------:R-:W2:Y:S04]  /*2c110*/  LDL.128 R84, [R1+0x340] ;  /* 0x0003400001547983 */ /* 0x000ea80000100c00 */
[----:B------:R-:W2:Y:S04]  /*2c120*/  LDL.128 R76, [R1+0x360] ;  /* 0x00036000014c7983 */ /* 0x000ea80000100c00 */
[----:B------:R-:W2:Y:S04]  /*2c130*/  LDL.128 R80, [R1+0x350] ;  /* 0x0003500001507983 */ /* 0x000ea80000100c00 */
[----:B------:R-:W2:Y:S04]  /*2c140*/  LDL.128 R68, [R1+0x380] ;  /* 0x0003800001447983 */ /* 0x000ea80000100c00 */
[----:B------:R-:W2:Y:S01]  /*2c150*/  LDL.128 R72, [R1+0x370] ;  /* 0x0003700001487983 */ /* 0x000ea20000100c00 */
[----:B------:R-:W-:-:S02]  /*2c160*/  MOV R16, R2 ;  /* 0x0000000200107202 */ /* 0x000fc40000000f00 */
[----:B0-----:R-:W-:Y:S01]  /*2c170*/  MOV R17, R3 ;  /* 0x0000000300117202 */ /* 0x001fe20000000f00 */
[----:B------:R-:W2:Y:S04]  /*2c180*/  LDL.128 R64, [R1+0x390] ;  /* 0x0003900001407983 */ /* 0x000ea80000100c00 */
[----:B------:R-:W2:Y:S04]  /*2c190*/  LDL.128 R104, [R1+0x420] ;  /* 0x0004200001687983 */ /* 0x000ea80000100c00 */
[----:B------:R-:W2:Y:S01]  /*2c1a0*/  LDL.128 R108, [R1+0x430] ;  /* 0x00043000016c7983 */ /* 0x000ea20000100c00 */
[----:B---3--:R-:W-:-:S03]  /*2c1b0*/  IMAD.WIDE R100, R0, 0x2, R16 ;  /* 0x0000000200647825 */ /* 0x008fc600078e0210 */
[----:B------:R-:W-:-:S04]  /*2c1c0*/  IADD3 R123, P0, R100, 0x4040, RZ ;  /* 0x00004040647b7810 */ /* 0x000fc80007f1e0ff */
[----:B------:R-:W-:-:S04]  /*2c1d0*/  LOP3.LUT R122, R123, 0x380, RZ, 0xc0, !PT ;  /* 0x000003807b7a7812 */ /* 0x000fc800078ec0ff */
[----:B------:R-:W-:-:S04]  /*2c1e0*/  SHF.R.U64 R122, R122, 0x3, RZ ;  /* 0x000000037a7a7819 */ /* 0x000fc800000012ff */
[----:B------:R-:W-:Y:S01]  /*2c1f0*/  LOP3.LUT R122, R122, R123, RZ, 0x3c, !PT ;  /* 0x0000007b7a7a7212 */ /* 0x000fe200078e3cff */
[----:B------:R-:W-:Y:S01]  /*2c200*/  IMAD.X R123, RZ, RZ, R101, P0 ;  /* 0x000000ffff7b7224 */ /* 0x000fe200000e0665 */
[C---:B------:R-:W-:Y:S02]  /*2c210*/  IADD3 R15, P0, R100.reuse, 0xc000, RZ ;  /* 0x0000c000640f7810 */ /* 0x040fe40007f1e0ff */
[C---:B------:R-:W-:Y:S02]  /*2c220*/  IADD3 R13, P1, R100.reuse, 0x20, RZ ;  /* 0x00000020640d7810 */ /* 0x040fe40007f3e0ff */
[----:B------:R-:W-:Y:S02]  /*2c230*/  IADD3 R103, P2, R100, 0x40, RZ ;  /* 0x0000004064677810 */ /* 0x000fe40007f5e0ff */
[----:B------:R-:W-:Y:S02]  /*2c240*/  LOP3.LUT R14, R15, 0x380, RZ, 0xc0, !PT ;  /* 0x000003800f0e7812 */ /* 0x000fe400078ec0ff */
[----:B------:R-:W-:-:S02]  /*2c250*/  LOP3.LUT R12, R13, 0x380, RZ, 0xc0, !PT ;  /* 0x000003800d0c7812 */ /* 0x000fc400078ec0ff */
[----:B------:R-:W-:Y:S02]  /*2c260*/  LOP3.LUT R102, R103, 0x380, RZ, 0xc0, !PT ;  /* 0x0000038067667812 */ /* 0x000fe400078ec0ff */
[C---:B------:R-:W-:Y:S02]  /*2c270*/  IADD3 R39, P4, R100.reuse, 0x4000, RZ ;  /* 0x0000400064277810 */ /* 0x040fe40007f9e0ff */
[C---:B------:R-:W-:Y:S02]  /*2c280*/  IADD3 R25, P3, R100.reuse, 0x60, RZ ;  /* 0x0000006064197810 */ /* 0x040fe40007f7e0ff */
[----:B------:R-:W-:Y:S02]  /*2c290*/  IADD3 R37, P5, R100, 0x4020, RZ ;  /* 0x0000402064257810 */ /* 0x000fe40007fbe0ff */
[----:B------:R-:W-:Y:S02]  /*2c2a0*/  SHF.R.U64 R14, R14, 0x3, RZ ;  /* 0x000000030e0e7819 */ /* 0x000fe400000012ff */
[----:B------:R-:W-:-:S02]  /*2c2b0*/  SHF.R.U64 R12, R12, 0x3, RZ ;  /* 0x000000030c0c7819 */ /* 0x000fc400000012ff */
[----:B------:R-:W-:Y:S02]  /*2c2c0*/  SHF.R.U64 R102, R102, 0x3, RZ ;  /* 0x0000000366667819 */ /* 0x000fe400000012ff */
[----:B------:R-:W-:Y:S02]  /*2c2d0*/  LOP3.LUT R38, R39, 0x380, RZ, 0xc0, !PT ;  /* 0x0000038027267812 */ /* 0x000fe400078ec0ff */
[----:B------:R-:W-:Y:S02]  /*2c2e0*/  LOP3.LUT R24, R25, 0x380, RZ, 0xc0, !PT ;  /* 0x0000038019187812 */ /* 0x000fe400078ec0ff */
[----:B------:R-:W-:Y:S02]  /*2c2f0*/  LOP3.LUT R36, R37, 0x380, RZ, 0xc0, !PT ;  /* 0x0000038025247812 */ /* 0x000fe400078ec0ff */
[----:B------:R-:W-:Y:S01]  /*2c300*/  LOP3.LUT R14, R14, R15, RZ, 0x3c, !PT ;  /* 0x0000000f0e0e7212 */ /* 0x000fe200078e3cff */
[--C-:B------:R-:W-:Y:S01]  /*2c310*/  IMAD.X R15, RZ, RZ, R101.reuse, P0 ;  /* 0x000000ffff0f7224 */ /* 0x100fe200000e0665 */
[----:B------:R-:W-:Y:S01]  /*2c320*/  LOP3.LUT R12, R12, R13, RZ, 0x3c, !PT ;  /* 0x0000000d0c0c7212 */ /* 0x000fe200078e3cff */
[--C-:B------:R-:W-:Y:S01]  /*2c330*/  IMAD.X R13, RZ, RZ, R101.reuse, P1 ;  /* 0x000000ffff0d7224 */ /* 0x100fe200008e0665 */
[----:B------:R-:W-:Y:S01]  /*2c340*/  LOP3.LUT R102, R102, R103, RZ, 0x3c, !PT ;  /* 0x0000006766667212 */ /* 0x000fe200078e3cff */
[----:B------:R-:W-:Y:S01]  /*2c350*/  IMAD.X R103, RZ, RZ, R101, P2 ;  /* 0x000000ffff677224 */ /* 0x000fe200010e0665 */
[----:B------:R-:W-:-:S02]  /*2c360*/  ISETP.NE.AND P0, PT, R217, RZ, PT ;  /* 0x000000ffd900720c */ /* 0x000fc40003f05270 */
[----:B------:R-:W-:Y:S02]  /*2c370*/  SHF.R.U64 R38, R38, 0x3, RZ ;  /* 0x0000000326267819 */ /* 0x000fe400000012ff */
[----:B------:R-:W-:Y:S02]  /*2c380*/  SHF.R.U64 R24, R24, 0x3, RZ ;  /* 0x0000000318187819 */ /* 0x000fe400000012ff */
[----:B------:R-:W-:Y:S02]  /*2c390*/  SHF.R.U64 R36, R36, 0x3, RZ ;  /* 0x0000000324247819 */ /* 0x000fe400000012ff */
[C---:B------:R-:W-:Y:S02]  /*2c3a0*/  IADD3 R35, P1, R100.reuse, 0x4060, RZ ;  /* 0x0000406064237810 */ /* 0x040fe40007f3e0ff */
[----:B------:R-:W-:Y:S02]  /*2c3b0*/  IADD3 R33, P2, R100, 0x8000, RZ ;  /* 0x0000800064217810 */ /* 0x000fe40007f5e0ff */
[----:B------:R-:W-:Y:S01]  /*2c3c0*/  SEL R217, R217, UR4, P0 ;  /* 0x00000004d9d97c07 */ /* 0x000fe20008000000 */
[----:B------:R-:W-:Y:S05]  /*2c3d0*/  WARPSYNC.ALL ;  /* 0x0000000000007948 */ /* 0x000fea0003800000 */
[----:B------:R-:W-:Y:S01]  /*2c3e0*/  LOP3.LUT R38, R38, R39, RZ, 0x3c, !PT ;  /* 0x0000002726267212 */ /* 0x000fe200078e3cff */
[--C-:B------:R-:W-:Y:S01]  /*2c3f0*/  IMAD.X R39, RZ, RZ, R101.reuse, P4 ;  /* 0x000000ffff277224 */ /* 0x100fe200020e0665 */
[----:B------:R-:W-:Y:S01]  /*2c400*/  LOP3.LUT R24, R24, R25, RZ, 0x3c, !PT ;  /* 0x0000001918187212 */ /* 0x000fe200078e3cff */
[--C-:B------:R-:W-:Y:S01]  /*2c410*/  IMAD.X R25, RZ, RZ, R101.reuse, P3 ;  /* 0x000000ffff197224 */ /* 0x100fe200018e0665 */
[----:B------:R-:W-:Y:S01]  /*2c420*/  LOP3.LUT R36, R36, R37, RZ, 0x3c, !PT ;  /* 0x0000002524247212 */ /* 0x000fe200078e3cff */
[----:B------:R-:W-:Y:S01]  /*2c430*/  IMAD.X R37, RZ, RZ, R101, P5 ;  /* 0x000000ffff257224 */ /* 0x000fe200028e0665 */
[----:B------:R-:W-:Y:S01]  /*2c440*/  LOP3.LUT R34, R35, 0x380, RZ, 0xc0, !PT ;  /* 0x0000038023227812 */ /* 0x000fe200078ec0ff */
[----:B------:R-:W-:Y:S01]  /*2c450*/  ULDC.64 UR6, c[0x0][0xd08] ;  /* 0x0003420000067ab9 */ /* 0x000fe20000000a00 */
[----:B------:R-:W-:Y:S01]  /*2c460*/  LOP3.LUT R32, R33, 0x380, RZ, 0xc0, !PT ;  /* 0x0000038021207812 */ /* 0x000fe200078ec0ff */
[----:B------:R-:W-:Y:S01]  /*2c470*/  ULDC.64 UR4, c[0x0][0xd00] ;  /* 0x0003400000047ab9 */ /* 0x000fe20000000a00 */
[----:B------:R-:W-:-:S02]  /*2c480*/  IADD3 R21, P4, R100, 0x8040, RZ ;  /* 0x0000804064157810 */ /* 0x000fc40007f9e0ff */
[C---:B------:R-:W-:Y:S02]  /*2c490*/  IADD3 R31, P3, R100.reuse, 0x8020, RZ ;  /* 0x00008020641f7810 */ /* 0x040fe40007f7e0ff */
[----:B------:R-:W-:Y:S02]  /*2c4a0*/  IADD3 R29, P5, R100, 0x8060, RZ ;  /* 0x00008060641d7810 */ /* 0x000fe40007fbe0ff */
[----:B------:R-:W-:Y:S02]  /*2c4b0*/  SHF.R.U64 R34, R34, 0x3, RZ ;  /* 0x0000000322227819 */ /* 0x000fe400000012ff */
[----:B------:R-:W-:Y:S02]  /*2c4c0*/  SHF.R.U64 R32, R32, 0x3, RZ ;  /* 0x0000000320207819 */ /* 0x000fe400000012ff */
[----:B------:R-:W-:Y:S02]  /*2c4d0*/  LOP3.LUT R20, R21, 0x380, RZ, 0xc0, !PT ;  /* 0x0000038015147812 */ /* 0x000fe400078ec0ff */
[----:B------:R-:W-:-:S02]  /*2c4e0*/  LOP3.LUT R61, R100, 0x380, RZ, 0xc0, !PT ;  /* 0x00000380643d7812 */ /* 0x000fc400078ec0ff */
[----:B------:R-:W-:Y:S02]  /*2c4f0*/  LOP3.LUT R30, R31, 0x380, RZ, 0xc0, !PT ;  /* 0x000003801f1e7812 */ /* 0x000fe400078ec0ff */
[----:B------:R-:W-:Y:S02]  /*2c500*/  LOP3.LUT R28, R29, 0x380, RZ, 0xc0, !PT ;  /* 0x000003801d1c7812 */ /* 0x000fe400078ec0ff */
[----:B------:R-:W-:Y:S01]  /*2c510*/  LOP3.LUT R34, R34, R35, RZ, 0x3c, !PT ;  /* 0x0000002322227212 */ /* 0x000fe200078e3cff */
[--C-:B------:R-:W-:Y:S01]  /*2c520*/  IMAD.X R35, RZ, RZ, R101.reuse, P1 ;  /* 0x000000ffff237224 */ /* 0x100fe200008e0665 */
[----:B------:R-:W-:Y:S01]  /*2c530*/  LOP3.LUT R32, R32, R33, RZ, 0x3c, !PT ;  /* 0x0000002120207212 */ /* 0x000fe200078e3cff */
[----:B------:R-:W-:Y:S01]  /*2c540*/  IMAD.X R33, RZ, RZ, R101, P2 ;  /* 0x000000ffff217224 */ /* 0x000fe200010e0665 */
[----:B------:R-:W-:Y:S02]  /*2c550*/  SHF.R.U64 R20, R20, 0x3, RZ ;  /* 0x0000000314147819 */ /* 0x000fe400000012ff */
[----:B------:R-:W-:-:S02]  /*2c560*/  SHF.R.U64 R61, R61, 0x3, RZ ;  /* 0x000000033d3d7819 */ /* 0x000fc400000012ff */
[----:B------:R-:W-:Y:S02]  /*2c570*/  SHF.R.U64 R30, R30, 0x3, RZ ;  /* 0x000000031e1e7819 */ /* 0x000fe400000012ff */
[C---:B------:R-:W-:Y:S02]  /*2c580*/  IADD3 R95, P1, R100.reuse, 0xc020, RZ ;  /* 0x0000c020645f7810 */ /* 0x040fe40007f3e0ff */
[----:B------:R-:W-:Y:S02]  /*2c590*/  IADD3 R93, P2, R100, 0xc040, RZ ;  /* 0x0000c040645d7810 */ /* 0x000fe40007f5e0ff */
[----:B------:R-:W-:Y:S02]  /*2c5a0*/  SHF.R.U64 R28, R28, 0x3, RZ ;  /* 0x000000031c1c7819 */ /* 0x000fe400000012ff */
[----:B------:R-:W-:Y:S01]  /*2c5b0*/  LOP3.LUT R20, R20, R21, RZ, 0x3c, !PT ;  /* 0x0000001514147212 */ /* 0x000fe200078e3cff */
[--C-:B------:R-:W-:Y:S01]  /*2c5c0*/  IMAD.X R21, RZ, RZ, R101.reuse, P4 ;  /* 0x000000ffff157224 */ /* 0x100fe200020e0665 */
[----:B------:R-:W-:Y:S01]  /*2c5d0*/  LOP3.LUT R60, R61, R100, RZ, 0x3c, !PT ;  /* 0x000000643d3c7212 */ /* 0x000fe200078e3cff */
[--C-:B------:R-:W-:Y:S01]  /*2c5e0*/  IMAD.MOV.U32 R61, RZ, RZ, R101.reuse ;  /* 0x000000ffff3d7224 */ /* 0x100fe200078e0065 */
[----:B------:R-:W-:Y:S01]  /*2c5f0*/  LOP3.LUT R30, R30, R31, RZ, 0x3c, !PT ;  /* 0x0000001f1e1e7212 */ /* 0x000fe200078e3cff */
[----:B------:R-:W-:Y:S01]  /*2c600*/  IMAD.X R31, RZ, RZ, R101, P3 ;  /* 0x000000ffff1f7224 */ /* 0x000fe200018e0665 */
[----:B------:R-:W-:-:S02]  /*2c610*/  LOP3.LUT R94, R95, 0x380, RZ, 0xc0, !PT ;  /* 0x000003805f5e7812 */ /* 0x000fc400078ec0ff */
[----:B------:R-:W-:Y:S02]  /*2c620*/  LOP3.LUT R92, R93, 0x380, RZ, 0xc0, !PT ;  /* 0x000003805d5c7812 */ /* 0x000fe400078ec0ff */
[----:B------:R-:W-:Y:S01]  /*2c630*/  LOP3.LUT R28, R28, R29, RZ, 0x3c, !PT ;  /* 0x0000001d1c1c7212 */ /* 0x000fe200078e3cff */
[----:B------:R-:W-:Y:S01]  /*2c640*/  IMAD.X R29, RZ, RZ, R101, P5 ;  /* 0x000000ffff1d7224 */ /* 0x000fe200028e0665 */
[----:B----4-:R-:W-:Y:S02]  /*2c650*/  F2FP.BF16.F32.PACK_AB R56, R57, R56 ;  /* 0x000000383938723e */ /* 0x010fe400000010ff */
[----:B------:R-:W-:Y:S02]  /*2c660*/  SHF.R.U64 R94, R94, 0x3, RZ ;  /* 0x000000035e5e7819 */ /* 0x000fe400000012ff */
[----:B------:R-:W-:Y:S02]  /*2c670*/  SHF.R.U64 R92, R92, 0x3, RZ ;  /* 0x000000035c5c7819 */ /* 0x000fe400000012ff */
[----:B------:R-:W-:-:S02]  /*2c680*/  F2FP.BF16.F32.PACK_AB R57, R59, R58 ;  /* 0x0000003a3b39723e */ /* 0x000fc400000010ff */
[----:B--2---:R-:W-:Y:S02]  /*2c690*/  F2FP.BF16.F32.PACK_AB R52, R53, R52 ;  /* 0x000000343534723e */ /* 0x004fe400000010ff */
[----:B------:R-:W-:Y:S02]  /*2c6a0*/  MOV R61, R60 ;  /* 0x0000003c003d7202 */ /* 0x000fe40000000f00 */
[----:B------:R-:W-:Y:S02]  /*2c6b0*/  MOV R26, R38 ;  /* 0x00000026001a7202 */ /* 0x000fe40000000f00 */
[----:B-1----:R-:W-:Y:S02]  /*2c6c0*/  MOV R96, R36 ;  /* 0x0000002400607202 */ /* 0x002fe40000000f00 */
[----:B------:R-:W-:Y:S01]  /*2c6d0*/  MOV R20, R20 ;  /* 0x0000001400147202 */ /* 0x000fe20000000f00 */
[----:B------:R-:W2:Y:S01]  /*2c6e0*/  LDL.128 R36, [R1+0x2e0] ;  /* 0x0002e00001247983 */ /* 0x000ea20000100c00 */
[----:B------:R-:W-:-:S02]  /*2c6f0*/  F2FP.BF16.F32.PACK_AB R58, R9, R8 ;  /* 0x00000008093a723e */ /* 0x000fc400000010ff */
[----:B------:R-:W-:Y:S01]  /*2c700*/  F2FP.BF16.F32.PACK_AB R59, R11, R10 ;  /* 0x0000000a0b3b723e */ /* 0x000fe200000010ff */
[----:B------:R-:W-:Y:S01]  /*2c710*/  BAR.SYNC.DEFER_BLOCKING 0x1, 0x100 ;  /* 0x0044000000007b1d */ /* 0x000fe20000010000 */
[----:B------:R-:W-:Y:S02]  /*2c720*/  F2FP.BF16.F32.PACK_AB R53, R55, R54 ;  /* 0x000000363735723e */ /* 0x000fe400000010ff */
[----:B------:R-:W-:Y:S02]  /*2c730*/  MOV R60, R12 ;  /* 0x0000000c003c7202 */ /* 0x000fe40000000f00 */
[----:B------:R-:W-:Y:S02]  /*2c740*/  MOV R3, R30 ;  /* 0x0000001e00037202 */ /* 0x000fe40000000f00 */
[----:B------:R-:W-:Y:S01]  /*2c750*/  MOV R21, R28 ;  /* 0x0000001c00157202 */ /* 0x000fe20000000f00 */
[----:B------:R-:W3:Y:S01]  /*2c760*/  LDL.128 R8, [R1+0x320] ;  /* 0x0003200001087983 */ /* 0x000ee20000100c00 */
[----:B------:R-:W-:-:S02]  /*2c770*/  F2FP.BF16.F32.PACK_AB R54, R5, R4 ;  /* 0x000000040536723e */ /* 0x000fc400000010ff */
[----:B------:R-:W-:Y:S01]  /*2c780*/  F2FP.BF16.F32.PACK_AB R55, R7, R6 ;  /* 0x000000060737723e */ /* 0x000fe200000010ff */
[----:B------:R-:W4:Y:S01]  /*2c790*/  LDL.128 R28, [R1+0x300] ;  /* 0x00030000011c7983 */ /* 0x000f220000100c00 */
[----:B------:R-:W-:Y:S02]  /*2c7a0*/  F2FP.BF16.F32.PACK_AB R44, R45, R44 ;  /* 0x0000002c2d2c723e */ /* 0x000fe400000010ff */
[----:B------:R-:W-:Y:S01]  /*2c7b0*/  MOV R122, R122 ;  /* 0x0000007a007a7202 */ /* 0x000fe20000000f00 */
[----:B------:R-:W4:Y:S01]  /*2c7c0*/  LDL.128 R4, [R1+0x2f0] ;  /* 0x0002f00001047983 */ /* 0x000f220000100c00 */
[----:B------:R-:W-:Y:S02]  /*2c7d0*/  F2FP.BF16.F32.PACK_AB R45, R47, R46 ;  /* 0x0000002e2f2d723e */ /* 0x000fe400000010ff */
[----:B------:R-:W-:Y:S01]  /*2c7e0*/  LOP3.LUT R94, R94, R95, RZ, 0x3c, !PT ;  /* 0x0000005f5e5e7212 */ /* 0x000fe200078e3cff */
[--C-:B------:R-:W-:Y:S01]  /*2c7f0*/  IMAD.X R95, RZ, RZ, R101.reuse, P1 ;  /* 0x000000ffff5f7224 */ /* 0x100fe200008e0665 */
[----:B------:R-:W-:Y:S01]  /*2c800*/  LOP3.LUT R92, R92, R93, RZ, 0x3c, !PT ;  /* 0x0000005d5c5c7212 */ /* 0x000fe200078e3cff */
[----:B------:R-:W-:Y:S01]  /*2c810*/  IMAD.X R93, RZ, RZ, R101, P2 ;  /* 0x000000ffff5d7224 */ /* 0x000fe200010e0665 */
[----:B------:R-:W-:-:S02]  /*2c820*/  MOV R102, R102 ;  /* 0x0000006600667202 */ /* 0x000fc40000000f00 */
[----:B------:R-:W-:Y:S02]  /*2c830*/  MOV R25, R24 ;  /* 0x0000001800197202 */ /* 0x000fe40000000f00 */
[----:B------:R-:W-:Y:S02]  /*2c840*/  MOV R123, R34 ;  /* 0x00000022007b7202 */ /* 0x000fe40000000f00 */
[----:B------:R-:W-:Y:S02]  /*2c850*/  MOV R0, R32 ;  /* 0x0000002000007202 */ /* 0x000fe40000000f00 */
[----:B------:R-:W-:Y:S01]  /*2c860*/  F2FP.BF16.F32.PACK_AB R46, R49, R48 ;  /* 0x00000030312e723e */ /* 0x000fe200000010ff */
[----:B------:R-:W4:Y:S01]  /*2c870*/  LDL.128 R32, [R1+0x310] ;  /* 0x0003100001207983 */ /* 0x000f220000100c00 */
[----:B------:R-:W-:Y:S02]  /*2c880*/  F2FP.BF16.F32.PACK_AB R47, R51, R50 ;  /* 0x00000032332f723e */ /* 0x000fe400000010ff */
[----:B------:R-:W-:Y:S01]  /*2c890*/  MOV R24, R14 ;  /* 0x0000000e00187202 */ /* 0x000fe20000000f00 */
[----:B------:R0:W-:Y:S01]  /*2c8a0*/  STSM.16.M88.4 [R61], R56 ;  /* 0x000000383d007844 */ /* 0x0001e20000000200 */
[----:B------:R-:W-:-:S03]  /*2c8b0*/  IADD3 R120, P0, R100, 0xc060, RZ ;  /* 0x0000c06064787810 */ /* 0x000fc60007f1e0ff */
[----:B------:R-:W4:Y:S01]  /*2c8c0*/  LDL.128 R12, [R1+0x330] ;  /* 0x00033000010c7983 */ /* 0x000f220000100c00 */
[----:B------:R-:W-:-:S03]  /*2c8d0*/  F2FP.BF16.F32.PACK_AB R88, R89, R88 ;  /* 0x000000585958723e */ /* 0x000fc600000010ff */
[----:B------:R1:W-:Y:S01]  /*2c8e0*/  STSM.16.M88.4 [R60], R52 ;  /* 0x000000343c007844 */ /* 0x0003e20000000200 */
[----:B------:R-:W-:Y:S02]  /*2c8f0*/  MOV R124, R94 ;  /* 0x0000005e007c7202 */ /* 0x000fe40000000f00 */
[----:B------:R-:W-:Y:S01]  /*2c900*/  MOV R125, R92 ;  /* 0x0000005c007d7202 */ /* 0x000fe20000000f00 */
[----:B------:R1:W-:Y:S01]  /*2c910*/  STSM.16.M88.4 [R102], R44 ;  /* 0x0000002c66007844 */ /* 0x0003e20000000200 */
[----:B------:R-:W-:Y:S01]  /*2c920*/  F2FP.BF16.F32.PACK_AB R89, R91, R90 ;  /* 0x0000005a5b59723e */ /* 0x000fe200000010ff */
[----:B------:R-:W-:Y:S01]  /*2c930*/  IMAD.X R121, RZ, RZ, R101, P0 ;  /* 0x000000ffff797224 */ /* 0x000fe200000e0665 */
[----:B------:R-:W-:Y:S01]  /*2c940*/  F2FP.BF16.F32.PACK_AB R90, R41, R40 ;  /* 0x00000028295a723e */ /* 0x000fe200000010ff */
[----:B0-----:R-:W4:Y:S01]  /*2c950*/  LDL.128 R56, [R1+0x3b0] ;  /* 0x0003b00001387983 */ /* 0x001f220000100c00 */
[----:B------:R-:W-:-:S03]  /*2c960*/  F2FP.BF16.F32.PACK_AB R91, R43, R42 ;  /* 0x0000002a2b5b723e */ /* 0x000fc600000010ff */
[----:B------:R-:W4:Y:S04]  /*2c970*/  LDL.128 R48, [R1+0x3d0] ;  /* 0x0003d00001307983 */ /* 0x000f280000100c00 */
[----:B-1----:R-:W4:Y:S04]  /*2c980*/  LDL.128 R60, [R1+0x3a0] ;  /* 0x0003a000013c7983 */ /* 0x002f280000100c00 */
[----:B------:R-:W4:Y:S04]  /*2c990*/  LDL.128 R52, [R1+0x3c0] ;  /* 0x0003c00001347983 */ /* 0x000f280000100c00 */
[----:B------:R-:W4:Y:S04]  /*2c9a0*/  LDL.128 R44, [R1+0x3e0] ;  /* 0x0003e000012c7983 */ /* 0x000f280000100c00 */
[----:B------:R-:W4:Y:S04]  /*2c9b0*/  LDL.128 R92, [R1+0x400] ;  /* 0x00040000015c7983 */ /* 0x000f280000100c00 */
[----:B------:R-:W4:Y:S04]  /*2c9c0*/  LDL.128 R40, [R1+0x3f0] ;  /* 0x0003f00001287983 */ /* 0x000f280000100c00 */
[----:B------:R-:W4:Y:S01]  /*2c9d0*/  LDL.128 R100, [R1+0x410] ;  /* 0x0004100001647983 */ /* 0x000f220000100c00 */
[----:B------:R-:W-:-:S02]  /*2c9e0*/  F2FP.BF16.F32.PACK_AB R112, R113, R112 ;  /* 0x000000707170723e */ /* 0x000fc400000010ff */
[----:B------:R-:W-:Y:S02]  /*2c9f0*/  LOP3.LUT R113, R120, 0x380, RZ, 0xc0, !PT ;  /* 0x0000038078717812 */ /* 0x000fe400078ec0ff */
[----:B------:R-:W-:Y:S02]  /*2ca00*/  ISETP.NE.U32.AND P0, PT, RZ, UR6, PT ;  /* 0x00000006ff007c0c */ /* 0x000fe4000bf05070 */
[----:B------:R-:W-:Y:S02]  /*2ca10*/  SHF.R.U64 R113, R113, 0x3, RZ ;  /* 0x0000000371717819 */ /* 0x000fe400000012ff */
[----:B------:R-:W-:Y:S02]  /*2ca20*/  ISETP.NE.AND.EX P0, PT, RZ, UR7, PT, P0 ;  /* 0x00000007ff007c0c */ /* 0x000fe4000bf05300 */
[----:B------:R-:W-:Y:S02]  /*2ca30*/  LOP3.LUT R120, R113, R120, RZ, 0x3c, !PT ;  /* 0x0000007871787212 */ /* 0x000fe400078e3cff */
[----:B------:R-:W-:-:S02]  /*2ca40*/  F2FP.BF16.F32.PACK_AB R113, R115, R114 ;  /* 0x000000727371723e */ /* 0x000fc400000010ff */
[----:B------:R-:W-:Y:S02]  /*2ca50*/  F2FP.BF16.F32.PACK_AB R114, R117, R116 ;  /* 0x000000747572723e */ /* 0x000fe400000010ff */
[----:B------:R-:W-:Y:S02]  /*2ca60*/  F2FP.BF16.F32.PACK_AB R115, R119, R118 ;  /* 0x000000767773723e */ /* 0x000fe400000010ff */
[----:B------:R-:W-:Y:S01]  /*2ca70*/  F2FP.BF16.F32.PACK_AB R84, R85, R84 ;  /* 0x000000545554723e */ /* 0x000fe200000010ff */
[----:B------:R-:W-:Y:S01]  /*2ca80*/  STSM.16.M88.4 [R25], R88 ;  /* 0x0000005819007844 */ /* 0x000fe20000000200 */
[----:B------:R-:W-:Y:S02]  /*2ca90*/  F2FP.BF16.F32.PACK_AB R85, R87, R86 ;  /* 0x000000565755723e */ /* 0x000fe400000010ff */
[----:B------:R-:W-:Y:S01]  /*2caa0*/  F2FP.BF16.F32.PACK_AB R76, R77, R76 ;  /* 0x0000004c4d4c723e */ /* 0x000fe200000010ff */
[----:B------:R-:W-:Y:S01]  /*2cab0*/  STSM.16.M88.4 [R26], R112 ;  /* 0x000000701a007844 */ /* 0x000fe20000000200 */
[----:B------:R-:W-:-:S02]  /*2cac0*/  F2FP.BF16.F32.PACK_AB R86, R81, R80 ;  /* 0x000000505156723e */ /* 0x000fc400000010ff */
[----:B------:R-:W-:Y:S02]  /*2cad0*/  F2FP.BF16.F32.PACK_AB R87, R83, R82 ;  /* 0x000000525357723e */ /* 0x000fe400000010ff */
[----:B------:R-:W-:Y:S02]  /*2cae0*/  F2FP.BF16.F32.PACK_AB R77, R79, R78 ;  /* 0x0000004e4f4d723e */ /* 0x000fe400000010ff */
[----:B------:R-:W-:Y:S02]  /*2caf0*/  F2FP.BF16.F32.PACK_AB R68, R69, R68 ;  /* 0x000000444544723e */ /* 0x000fe400000010ff */
[----:B------:R-:W-:Y:S02]  /*2cb00*/  F2FP.BF16.F32.PACK_AB R78, R73, R72 ;  /* 0x00000048494e723e */ /* 0x000fe400000010ff */
[----:B------:R-:W-:Y:S02]  /*2cb10*/  F2FP.BF16.F32.PACK_AB R79, R75, R74 ;  /* 0x0000004a4b4f723e */ /* 0x000fe400000010ff */
[----:B------:R-:W-:-:S02]  /*2cb20*/  F2FP.BF16.F32.PACK_AB R69, R71, R70 ;  /* 0x000000464745723e */ /* 0x000fc400000010ff */
[----:B------:R-:W-:Y:S02]  /*2cb30*/  F2FP.BF16.F32.PACK_AB R70, R65, R64 ;  /* 0x000000404146723e */ /* 0x000fe400000010ff */
[----:B------:R-:W-:Y:S02]  /*2cb40*/  F2FP.BF16.F32.PACK_AB R71, R67, R66 ;  /* 0x000000424347723e */ /* 0x000fe400000010ff */
[----:B------:R-:W-:Y:S02]  /*2cb50*/  F2FP.BF16.F32.PACK_AB R104, R105, R104 ;  /* 0x000000686968723e */ /* 0x000fe400000010ff */
[----:B------:R-:W-:Y:S02]  /*2cb60*/  F2FP.BF16.F32.PACK_AB R105, R107, R106 ;  /* 0x0000006a6b69723e */ /* 0x000fe400000010ff */
[----:B------:R-:W-:Y:S02]  /*2cb70*/  MOV R120, R120 ;  /* 0x0000007800787202 */ /* 0x000fe40000000f00 */
[----:B------:R-:W-:-:S02]  /*2cb80*/  F2FP.BF16.F32.PACK_AB R106, R109, R108 ;  /* 0x0000006c6d6a723e */ /* 0x000fc400000010ff */
[----:B------:R-:W-:Y:S02]  /*2cb90*/  F2FP.BF16.F32.PACK_AB R107, R111, R110 ;  /* 0x0000006e6f6b723e */ /* 0x000fe400000010ff */
[----:B------:R-:W-:-:S04]  /*2cba0*/  ISETP.NE.U32.AND P1, PT, RZ, UR4, PT ;  /* 0x00000004ff007c0c */ /* 0x000fc8000bf25070 */
[----:B------:R-:W-:Y:S01]  /*2cbb0*/  ISETP.NE.AND.EX P1, PT, RZ, UR5, PT, P1 ;  /* 0x00000005ff007c0c */ /* 0x000fe2000bf25310 */
[----:B------:R-:W-:Y:S01]  /*2cbc0*/  ULDC UR6, c[0x0][0xb88] ;  /* 0x0002e20000067ab9 */ /* 0x000fe20000000800 */
[----:B--2---:R-:W-:Y:S02]  /*2cbd0*/  F2FP.BF16.F32.PACK_AB R36, R37, R36 ;  /* 0x000000242524723e */ /* 0x004fe400000010ff */
[----:B------:R-:W-:Y:S02]  /*2cbe0*/  F2FP.BF16.F32.PACK_AB R37, R39, R38 ;  /* 0x000000262725723e */ /* 0x000fe400000010ff */
[----:B---3--:R-:W-:Y:S02]  /*2cbf0*/  F2FP.BF16.F32.PACK_AB R8, R9, R8 ;  /* 0x000000080908723e */ /* 0x008fe400000010ff */
[----:B------:R-:W-:Y:S02]  /*2cc00*/  F2FP.BF16.F32.PACK_AB R9, R11, R10 ;  /* 0x0000000a0b09723e */ /* 0x000fe400000010ff */
[----:B----4-:R-:W-:-:S02]  /*2cc10*/  F2FP.BF16.F32.PACK_AB R28, R29, R28 ;  /* 0x0000001c1d1c723e */ /* 0x010fc400000010ff */
[----:B------:R-:W-:Y:S02]  /*2cc20*/  F2FP.BF16.F32.PACK_AB R29, R31, R30 ;  /* 0x0000001e1f1d723e */ /* 0x000fe400000010ff */
[----:B------:R-:W-:Y:S02]  /*2cc30*/  F2FP.BF16.F32.PACK_AB R38, R5, R4 ;  /* 0x000000040526723e */ /* 0x000fe400000010ff */
[----:B------:R-:W-:Y:S01]  /*2cc40*/  F2FP.BF16.F32.PACK_AB R39, R7, R6 ;  /* 0x000000060727723e */ /* 0x000fe200000010ff */
[----:B------:R-:W0:Y:S04]  /*2cc50*/  LDC.64 R4, c[0x0][0xd00] ;  /* 0x00034000ff047b82 */ /* 0x000e280000000a00 */
[----:B------:R-:W-:Y:S04]  /*2cc60*/  STSM.16.M88.4 [R96], R36 ;  /* 0x0000002460007844 */ /* 0x000fe80000000200 */
[----:B------:R-:W1:Y:S01]  /*2cc70*/  @P0 LDC.64 R6, c[0x0][0xd08] ;  /* 0x00034200ff060b82 */ /* 0x000e620000000a00 */
[----:B------:R-:W-:-:S02]  /*2cc80*/  F2FP.BF16.F32.PACK_AB R30, R33, R32 ;  /* 0x00000020211e723e */ /* 0x000fc400000010ff */
[----:B------:R-:W-:Y:S02]  /*2cc90*/  F2FP.BF16.F32.PACK_AB R31, R35, R34 ;  /* 0x00000022231f723e */ /* 0x000fe400000010ff */
[----:B------:R-:W-:Y:S02]  /*2cca0*/  F2FP.BF16.F32.PACK_AB R10, R13, R12 ;  /* 0x0000000c0d0a723e */ /* 0x000fe400000010ff */
[----:B------:R-:W-:Y:S01]  /*2ccb0*/  F2FP.BF16.F32.PACK_AB R11, R15, R14 ;  /* 0x0000000e0f0b723e */ /* 0x000fe200000010ff */
[----:B------:R-:W-:Y:S04]  /*2ccc0*/  STSM.16.M88.4 [R122], R28 ;  /* 0x0000001c7a007844 */ /* 0x000fe80000000200 */
[----:B------:R2:W-:Y:S04]  /*2ccd0*/  STSM.16.M88.4 [R123], R8 ;  /* 0x000000087b007844 */ /* 0x0005e80000000200 */
[----:B------:R3:W-:Y:S04]  /*2cce0*/  STSM.16.M88.4 [R0], R84 ;  /* 0x0000005400007844 */ /* 0x0007e80000000200 */
[----:B------:R4:W-:Y:S01]  /*2ccf0*/  STSM.16.M88.4 [R3], R76 ;  /* 0x0000004c03007844 */ /* 0x0009e20000000200 */
        /* <DEDUP_REMOVED lines=8> */
[----:B--2---:R-:W-:Y:S01]  /*2cd80*/  IMAD.MOV.U32 R8, RZ, RZ, RZ ;  /* 0x000000ffff087224 */ /* 0x004fe200078e00ff */
[----:B------:R-:W-:Y:S01]  /*2cd90*/  F2FP.BF16.F32.PACK_AB R54, R49, R48 ;  /* 0x000000303136723e */ /* 0x000fe200000010ff */
[----:B---3--:R-:W-:Y:S01]  /*2cda0*/  IMAD.U32 R0, RZ, RZ, UR6 ;  /* 0x00000006ff007e24 */ /* 0x008fe2000f8e00ff */
[----:B------:R-:W-:Y:S01]  /*2cdb0*/  F2FP.BF16.F32.PACK_AB R55, R51, R50 ;  /* 0x000000323337723e */ /* 0x000fe200000010ff */
[----:B0-----:R-:W-:Y:S01]  /*2cdc0*/  IMAD.WIDE R4, R218, 0x4, R4 ;  /* 0x00000004da047825 */ /* 0x001fe200078e0204 */
[----:B------:R-:W-:Y:S01]  /*2cdd0*/  F2FP.BF16.F32.PACK_AB R45, R47, R46 ;  /* 0x0000002e2f2d723e */ /* 0x000fe200000010ff */
[----:B----4-:R-:W0:Y:S01]  /*2cde0*/  LDC R3, c[0x0][0xce8] ;  /* 0x00033a00ff037b82 */ /* 0x010e220000000800 */
[----:B------:R-:W-:Y:S02]  /*2cdf0*/  F2FP.BF16.F32.PACK_AB R46, R41, R40 ;  /* 0x00000028292e723e */ /* 0x000fe400000010ff */
[----:B------:R-:W-:-:S02]  /*2ce00*/  F2FP.BF16.F32.PACK_AB R47, R43, R42 ;  /* 0x0000002a2b2f723e */ /* 0x000fc400000010ff */
[----:B------:R-:W-:Y:S01]  /*2ce10*/  F2FP.BF16.F32.PACK_AB R93, R95, R94 ;  /* 0x0000005e5f5d723e */ /* 0x000fe200000010ff */
[----:B------:R2:W-:Y:S01]  /*2ce20*/  STSM.16.M88.4 [R20], R68 ;  /* 0x0000004414007844 */ /* 0x0005e20000000200 */
[----:B------:R-:W-:Y:S02]  /*2ce30*/  F2FP.BF16.F32.PACK_AB R94, R101, R100 ;  /* 0x00000064655e723e */ /* 0x000fe400000010ff */
[----:B------:R-:W-:Y:S01]  /*2ce40*/  F2FP.BF16.F32.PACK_AB R95, R103, R102 ;  /* 0x00000066675f723e */ /* 0x000fe200000010ff */
[----:B------:R2:W-:Y:S04]  /*2ce50*/  STSM.16.M88.4 [R21], R60 ;  /* 0x0000003c15007844 */ /* 0x0005e80000000200 */
[----:B------:R2:W-:Y:S04]  /*2ce60*/  STSM.16.M88.4 [R24], R52 ;  /* 0x0000003418007844 */ /* 0x0005e80000000200 */
[----:B------:R2:W-:Y:S04]  /*2ce70*/  STSM.16.M88.4 [R124], R44 ;  /* 0x0000002c7c007844 */ /* 0x0005e80000000200 */
[----:B------:R2:W-:Y:S04]  /*2ce80*/  STSM.16.M88.4 [R125], R92 ;  /* 0x0000005c7d007844 */ /* 0x0005e80000000200 */
[----:B------:R2:W-:Y:S01]  /*2ce90*/  STSM.16.M88.4 [R120], R104 ;  /* 0x0000006878007844 */ /* 0x0005e20000000200 */
[----:B------:R-:W-:Y:S01]  /*2cea0*/  BAR.SYNC.DEFER_BLOCKING 0x1, 0x100 ;  /* 0x0044000000007b1d */ /* 0x000fe20000010000 */
[----:B-1----:R-:W-:-:S05]  /*2ceb0*/  @P0 IMAD.WIDE R6, R218, 0x4, R6 ;  /* 0x00000004da060825 */ /* 0x002fca00078e0206 */
[----:B------:R2:W5:Y:S04]  /*2cec0*/  @P1 LDG.E R8, desc[UR44][R4.64] ;  /* 0x0000002c04081981 */ /* 0x000568000c1e1900 */
[----:B------:R2:W5:Y:S01]  /*2ced0*/  @P0 LDG.E R0, desc[UR44][R6.64] ;  /* 0x0000002c06000981 */ /* 0x000562000c1e1900 */
[----:B------:R-:W-:Y:S05]  /*2cee0*/  @P0 BRA `(.L_x_4053) ;  /* 0x0000000000100947 */ /* 0x000fea0003800000 */
[----:B------:R-:W-:Y:S05]  /*2cef0*/  @!P1 BRA `(.L_x_4053) ;  /* 0x00000000000c9947 */ /* 0x000fea0003800000 */
[----:B--2---:R-:W2:Y:S04]  /*2cf00*/  LDG.E R7, desc[UR44][R4.64] ;  /* 0x0000002c04077981 */ /* 0x004ea8000c1e1900 */
[----:B-----5:R-:W2:Y:S02]  /*2cf10*/  LDG.E R0, desc[UR44][R4.64+0x4] ;  /* 0x0000042c04007981 */ /* 0x020ea4000c1e1900 */
[----:B--2---:R-:W-:-:S07]  /*2cf20*/  IMAD.IADD R0, R0, 0x1, -R7 ;  /* 0x0000000100007824 */ /* 0x004fce00078e0a07 */
.L_x_4053:
[----:B--2---:R-:W2:Y:S04]  /*2cf30*/  LDL R4, [R1+0x514] ;  /* 0x0005140001047983 */ /* 0x004ea80000100800 */
[----:B------:R-:W3:Y:S01]  /*2cf40*/  LDL R28, [R1+0x51c] ;  /* 0x00051c00011c7983 */ /* 0x000ee20000100800 */
[----:B0----5:R-:W-:Y:S02]  /*2cf50*/  IMAD R0, R0, R3, RZ ;  /* 0x0000000300007224 */ /* 0x021fe400078e02ff */
[----:B------:R-:W-:Y:S01]  /*2cf60*/  IMAD.IADD R33, R204, 0x1, R216 ;  /* 0x00000001cc217824 */ /* 0x000fe200078e02d8 */
[----:B------:R-:W-:Y:S01]  /*2cf70*/  ISETP.GT.AND P3, PT, R217, 0x1, PT ;  /* 0x00000001d900780c */ /* 0x000fe20003f64270 */
[----:B------:R-:W-:Y:S01]  /*2cf80*/  IMAD.MOV.U32 R9, RZ, RZ, 0xab8 ;  /* 0x00000ab8ff097424 */ /* 0x000fe200078e00ff */
[----:B------:R-:W-:Y:S01]  /*2cf90*/  ISETP.NE.AND P2, PT, R3, 0x1, PT ;  /* 0x000000010300780c */ /* 0x000fe20003f45270 */
[----:B------:R-:W0:Y:S03]  /*2cfa0*/  LDC.64 R20, c[0x0][0xca8] ;  /* 0x00032a00ff147b82 */ /* 0x000e260000000a00 */
[----:B------:R-:W-:-:S05]  /*2cfb0*/  SEL R9, R9, 0xa78, P3 ;  /* 0x00000a7809097807 */ /* 0x000fca0001800000 */
[----:B------:R-:W1:Y:S08]  /*2cfc0*/  LDC.64 R6, c[0x0][R9+0x220] ;  /* 0x0000880009067b82 */ /* 0x000e700000000a00 */
[----:B------:R-:W4:Y:S08]  /*2cfd0*/  LDC.64 R10, c[0x0][R9+0x218] ;  /* 0x00008600090a7b82 */ /* 0x000f300000000a00 */
[----:B------:R4:W4:Y:S01]  /*2cfe0*/  LDC.64 R14, c[0x0][R9+0x228] ;  /* 0x00008a00090e7b82 */ /* 0x0009220000000a00 */
[----:B------:R-:W-:-:S07]  /*2cff0*/  ISETP.NE.U32.AND P1, PT, RZ, UR4, PT ;  /* 0x00000004ff007c0c */ /* 0x000fce000bf25070 */
[----:B------:R-:W4:Y:S01]  /*2d000*/  @P2 LDC R13, c[0x0][0xcec] ;  /* 0x00033b00ff0d2b82 */ /* 0x000f220000000800 */
[----:B------:R-:W-:-:S07]  /*2d010*/  ISETP.NE.AND.EX P1, PT, RZ, UR5, PT, P1 ;  /* 0x00000005ff007c0c */ /* 0x000fce000bf25310 */
[----:B------:R-:W4:Y:S01]  /*2d020*/  @P2 LDC R26, c[0x0][0xcf0] ;  /* 0x00033c00ff1a2b82 */ /* 0x000f220000000800 */
[----:B------:R-:W-:Y:S02]  /*2d030*/  SHF.R.S32.HI R24, RZ, 0x1f, R218 ;  /* 0x0000001fff187819 */ /* 0x000fe400000114da */
[----:B------:R-:W-:Y:S02]  /*2d040*/  SEL R12, R218, RZ, !P1 ;  /* 0x000000ffda0c7207 */ /* 0x000fe40004800000 */
[----:B--2---:R-:W-:-:S03]  /*2d050*/  LOP3.LUT P0, RZ, R4, 0x3, RZ, 0xc0, !PT ;  /* 0x0000000304ff7812 */ /* 0x004fc6000780c0ff */
[----:B0-----:R-:W0:Y:S01]  /*2d060*/  @!P3 LDC R20, c[0x0][0xc50] ;  /* 0x00031400ff14bb82 */ /* 0x001e220000000800 */
[----:B------:R-:W-:Y:S01]  /*2d070*/  ISETP.GE.OR P4, PT, R33, R0, P0 ;  /* 0x000000002100720c */ /* 0x000fe20000786670 */
[----:B---3--:R-:W-:-:S06]  /*2d080*/  IMAD.IADD R28, R28, 0x1, R216 ;  /* 0x000000011c1c7824 */ /* 0x008fcc00078e02d8 */
[----:B------:R-:W2:Y:S06]  /*2d090*/  @!P3 LDC R21, c[0x0][0xc54] ;  /* 0x00031500ff15bb82 */ /* 0x000eac0000000800 */
[----:B------:R-:W3:Y:S02]  /*2d0a0*/  @!P4 LDL R29, [R1+0x220] ;  /* 0x00022000011dc983 */ /* 0x000ee40000100800 */
[----:B------:R4:W0:Y:S01]  /*2d0b0*/  LDC.64 R4, c[0x0][R9+0x210] ;  /* 0x0000840009047b82 */ /* 0x0008220000000a00 */
[----:B------:R-:W-:Y:S01]  /*2d0c0*/  SEL R25, R24, RZ, !P1 ;  /* 0x000000ff18197207 */ /* 0x000fe20004800000 */
[----:B-1----:R-:W-:-:S02]  /*2d0d0*/  IMAD R7, R7, R12, RZ ;  /* 0x0000000c07077224 */ /* 0x002fc400078e02ff */
[-C--:B----4-:R-:W-:Y:S02]  /*2d0e0*/  IMAD R31, R11, R156.reuse, RZ ;  /* 0x0000009c0b1f7224 */ /* 0x090fe400078e02ff */
[----:B------:R-:W-:Y:S01]  /*2d0f0*/  IMAD R35, R6, R25, R7 ;  /* 0x0000001906237224 */ /* 0x000fe200078e0207 */
[----:B------:R-:W-:Y:S01]  /*2d100*/  SEL R25, R224, RZ, P3 ;  /* 0x000000ffe0197207 */ /* 0x000fe20001800000 */
[----:B------:R-:W-:Y:S01]  /*2d110*/  IMAD.WIDE.U32 R10, R10, R156, RZ ;  /* 0x0000009c0a0a7225 */ /* 0x000fe200078e00ff */
[----:B------:R-:W-:-:S03]  /*2d120*/  SHF.R.S32.HI R9, RZ, 0x1f, R8 ;  /* 0x0000001fff097819 */ /* 0x000fc60000011408 */
[----:B------:R-:W-:-:S04]  /*2d130*/  IMAD.WIDE.U32 R6, R6, R12, RZ ;  /* 0x0000000c06067225 */ /* 0x000fc800078e00ff */
[----:B------:R-:W-:Y:S01]  /*2d140*/  @P2 IMAD.HI.U32 R13, R28, R13, RZ ;  /* 0x0000000d1c0d2227 */ /* 0x000fe200078e00ff */
[----:B------:R-:W-:-:S03]  /*2d150*/  IADD3 R6, P1, P5, R6, R10, R8 ;  /* 0x0000000a06067210 */ /* 0x000fc60007d3e008 */
[----:B------:R-:W-:Y:S02]  /*2d160*/  IMAD.IADD R24, R11, 0x1, R31 ;  /* 0x000000010b187824 */ /* 0x000fe400078e021f */
[----:B------:R-:W-:Y:S02]  /*2d170*/  IMAD.IADD R11, R7, 0x1, R35 ;  /* 0x00000001070b7824 */ /* 0x000fe400078e0223 */
[----:B------:R-:W-:Y:S01]  /*2d180*/  IMAD.MOV.U32 R7, RZ, RZ, R28 ;  /* 0x000000ffff077224 */ /* 0x000fe200078e001c */
[----:B------:R-:W-:Y:S01]  /*2d190*/  @P2 SHF.R.U32.HI R7, RZ, R26, R13 ;  /* 0x0000001aff072219 */ /* 0x000fe2000001160d */
[-C--:B------:R-:W-:Y:S01]  /*2d1a0*/  IMAD R31, R15, R25.reuse, RZ ;  /* 0x000000190f1f7224 */ /* 0x080fe200078e02ff */
[----:B------:R-:W-:Y:S01]  /*2d1b0*/  IADD3.X R11, R11, R24, R9, P1, P5 ;  /* 0x000000180b0b7210 */ /* 0x000fe20000fea409 */
[----:B------:R-:W-:-:S04]  /*2d1c0*/  IMAD.WIDE.U32 R14, R14, R25, RZ ;  /* 0x000000190e0e7225 */ /* 0x000fc800078e00ff */
[----:B------:R-:W-:Y:S01]  /*2d1d0*/  IMAD.MOV R10, RZ, RZ, -R7 ;  /* 0x000000ffff0a7224 */ /* 0x000fe200078e0a07 */
[----:B------:R-:W-:Y:S01]  /*2d1e0*/  IADD3 R14, P1, P5, R7, R6, R14 ;  /* 0x00000006070e7210 */ /* 0x000fe20007d3e00e */
[----:B------:R-:W-:Y:S01]  /*2d1f0*/  IMAD.IADD R31, R15, 0x1, R31 ;  /* 0x000000010f1f7824 */ /* 0x000fe200078e021f */
[----:B------:R-:W-:Y:S01]  /*2d200*/  SHF.R.S32.HI R6, RZ, 0x1f, R7 ;  /* 0x0000001fff067819 */ /* 0x000fe20000011407 */
[----:B------:R-:W-:-:S03]  /*2d210*/  IMAD R7, R3, R10, R28 ;  /* 0x0000000a03077224 */ /* 0x000fc600078e021c */
[----:B------:R-:W-:Y:S02]  /*2d220*/  IADD3.X R15, R6, R11, R31, P1, P5 ;  /* 0x0000000b060f7210 */ /* 0x000fe40000fea41f */
[----:B------:R-:W-:Y:S01]  /*2d230*/  SHF.R.S32.HI R11, RZ, 0x1f, R7 ;  /* 0x0000001fff0b7819 */ /* 0x000fe20000011407 */
[-C--:B0-----:R-:W-:Y:S02]  /*2d240*/  IMAD R5, R5, R7.reuse, RZ ;  /* 0x0000000705057224 */ /* 0x081fe400078e02ff */
[----:B------:R-:W-:-:S04]  /*2d250*/  IMAD.WIDE.U32 R14, R4, R7, R14 ;  /* 0x00000007040e7225 */ /* 0x000fc800078e000e */
[----:B------:R-:W-:Y:S01]  /*2d260*/  IMAD R5, R4, R11, R5 ;  /* 0x0000000b04057224 */ /* 0x000fe200078e0205 */
[C---:B------:R-:W-:Y:S01]  /*2d270*/  LEA R20, P1, R14.reuse, R20, 0x2 ;  /* 0x000000140e147211 */ /* 0x040fe200078210ff */
[----:B------:R-:W-:Y:S02]  /*2d280*/  VIADD R7, R33, 0x8 ;  /* 0x0000000821077836 */ /* 0x000fe40000000000 */
[----:B------:R-:W-:Y:S02]  /*2d290*/  IMAD.IADD R4, R15, 0x1, R5 ;  /* 0x000000010f047824 */ /* 0x000fe400078e0205 */
[----:B------:R-:W-:Y:S01]  /*2d2a0*/  SHFL.IDX PT, R10, R20, RZ, 0x1c1f ;  /* 0x001c1fff140a7589 */ /* 0x000fe200000e0000 */
[----:B------:R-:W-:Y:S02]  /*2d2b0*/  ISETP.GE.OR P0, PT, R7, R0, P0 ;  /* 0x000000000700720c */ /* 0x000fe40000706670 */
[----:B--2---:R-:W-:-:S05]  /*2d2c0*/  LEA.HI.X R21, R14, R21, R4, 0x2, P1 ;  /* 0x000000150e157211 */ /* 0x004fca00008f1404 */
[----:B------:R-:W3:Y:S04]  /*2d2d0*/  SHFL.IDX PT, R11, R21, RZ, 0x1c1f ;  /* 0x001c1fff150b7589 */ /* 0x000ee800000e0000 */
[----:B---3--:R-:W-:Y:S04]  /*2d2e0*/  @!P4 ST.E desc[UR44][R10.64], R29 ;  /* 0x0000001d0a00c985 */ /* 0x008fe8000c10192c */
[----:B------:R-:W2:Y:S04]  /*2d2f0*/  @!P0 LDL R13, [R1+0x224] ;  /* 0x00022400010d8983 */ /* 0x000ea80000100800 */
[----:B------:R-:W-:Y:S04]  /*2d300*/  SHFL.IDX PT, R4, R20, 0x1, 0x1c1f ;  /* 0x003c1f0014047f89 */ /* 0x000fe800000e0000 */
[----:B------:R-:W2:Y:S04]  /*2d310*/  SHFL.IDX PT, R5, R21, 0x1, 0x1c1f ;  /* 0x003c1f0015057f89 */ /* 0x000ea800000e0000 */
[----:B--2---:R0:W-:Y:S01]  /*2d320*/  @!P0 ST.E desc[UR44][R4.64], R13 ;  /* 0x0000000d04008985 */ /* 0x0041e2000c10192c */
[----:B------:R-:W-:Y:S05]  /*2d330*/  @P3 BRA `(.L_x_4054) ;  /* 0x0000000c00e83947 */ /* 0x000fea0003800000 */
[----:B------:R-:W2:Y:S01]  /*2d340*/  LDL R88, [R1+0x498] ;  /* 0x0004980001587983 */ /* 0x000ea20000100800 */
[----:B------:R-:W1:Y:S01]  /*2d350*/  @P2 LDC R10, c[0x0][0xcec] ;  /* 0x00033b00ff0a2b82 */ /* 0x000e620000000800 */
[----:B------:R-:W-:Y:S02]  /*2d360*/  ULDC.64 UR4, c[0x0][0xba0] ;  /* 0x0002e80000047ab9 */ /* 0x000fe40000000a00 */
[----:B------:R-:W3:Y:S01]  /*2d370*/  LDL R89, [R1+0x4a8] ;  /* 0x0004a80001597983 */ /* 0x000ee20000100800 */
[----:B------:R-:W-:-:S04]  /*2d380*/  IMAD R9, R9, UR4, RZ ;  /* 0x0000000409097c24 */ /* 0x000fc8000f8e02ff */
[C---:B------:R-:W-:Y:S02]  /*2d390*/  IMAD R11, R8.reuse, UR5, R9 ;  /* 0x00000005080b7c24 */ /* 0x040fe4000f8e0209 */
[----:B------:R-:W-:Y:S01]  /*2d3a0*/  IMAD.WIDE.U32 R8, R8, UR4, RZ ;  /* 0x0000000408087c25 */ /* 0x000fe2000f8e00ff */
[----:B------:R-:W-:-:S03]  /*2d3b0*/  ULDC.64 UR4, c[0x0][0xbe8] ;  /* 0x0002fa0000047ab9 */ /* 0x000fc60000000a00 */
[----:B------:R-:W-:Y:S01]  /*2d3c0*/  IMAD.IADD R9, R9, 0x1, R11 ;  /* 0x0000000109097824 */ /* 0x000fe200078e020b */
[----:B0-----:R-:W-:Y:S01]  /*2d3d0*/  SHF.R.S32.HI R13, RZ, 0x1f, R12 ;  /* 0x0000001fff0d7819 */ /* 0x001fe2000001140c */
[----:B------:R-:W-:-:S04]  /*2d3e0*/  IMAD.WIDE.U32 R8, R156, UR4, R8 ;  /* 0x000000049c087c25 */ /* 0x000fc8000f8e0008 */
[----:B------:R-:W-:Y:S01]  /*2d3f0*/  IMAD R9, R156, UR5, R9 ;  /* 0x000000059c097c24 */ /* 0x000fe2000f8e0209 */
[----:B------:R-:W-:Y:S02]  /*2d400*/  ULDC.64 UR4, c[0x0][0xbf0] ;  /* 0x0002fc0000047ab9 */ /* 0x000fe40000000a00 */
[----:B------:R-:W-:Y:S02]  /*2d410*/  IMAD R13, R13, UR4, RZ ;  /* 0x000000040d0d7c24 */ /* 0x000fe4000f8e02ff */
[----:B------:R-:W-:-:S04]  /*2d420*/  IMAD.WIDE.U32 R8, R12, UR4, R8 ;  /* 0x000000040c087c25 */ /* 0x000fc8000f8e0008 */
[----:B------:R-:W-:Y:S01]  /*2d430*/  IMAD R13, R12, UR5, R13 ;  /* 0x000000050c0d7c24 */ /* 0x000fe2000f8e020d */
[----:B------:R-:W-:-:S03]  /*2d440*/  ULDC.64 UR4, c[0x0][0xbe0] ;  /* 0x0002f80000047ab9 */ /* 0x000fc60000000a00 */
[----:B------:R-:W-:Y:S02]  /*2d450*/  IMAD.IADD R9, R9, 0x1, R13 ;  /* 0x0000000109097824 */ /* 0x000fe400078e020d */
[----:B--2---:R-:W-:-:S04]  /*2d460*/  IMAD R5, R88, 0x40, R198 ;  /* 0x0000004058057824 */ /* 0x004fc800078e02c6 */
[----:B------:R-:W-:-:S03]  /*2d470*/  IMAD.WIDE R16, R5, 0x2, R16 ;  /* 0x0000000205107825 */ /* 0x000fc600078e0210 */
[C---:B------:R-:W-:Y:S02]  /*2d480*/  IADD3 R29, P0, R16.reuse, 0x1000, RZ ;  /* 0x00001000101d7810 */ /* 0x040fe40007f1e0ff */
[C---:B------:R-:W-:Y:S02]  /*2d490*/  IADD3 R33, P1, R16.reuse, 0x2000, RZ ;  /* 0x0000200010217810 */ /* 0x040fe40007f3e0ff */
[C---:B------:R-:W-:Y:S02]  /*2d4a0*/  IADD3 R37, P3, R16.reuse, 0x3000, RZ ;  /* 0x0000300010257810 */ /* 0x040fe40007f7e0ff */
[----:B------:R-:W-:Y:S02]  /*2d4b0*/  IADD3 R41, P4, R16, 0x4000, RZ ;  /* 0x0000400010297810 */ /* 0x000fe40007f9e0ff */
[----:B------:R-:W-:Y:S02]  /*2d4c0*/  LOP3.LUT R28, R29, 0x380, RZ, 0xc0, !PT ;  /* 0x000003801d1c7812 */ /* 0x000fe400078ec0ff */
[----:B------:R-:W-:-:S02]  /*2d4d0*/  LOP3.LUT R32, R33, 0x380, RZ, 0xc0, !PT ;  /* 0x0000038021207812 */ /* 0x000fc400078ec0ff */
[----:B------:R-:W-:Y:S02]  /*2d4e0*/  LOP3.LUT R36, R37, 0x380, RZ, 0xc0, !PT ;  /* 0x0000038025247812 */ /* 0x000fe400078ec0ff */
[----:B------:R-:W-:Y:S02]  /*2d4f0*/  LOP3.LUT R40, R41, 0x380, RZ, 0xc0, !PT ;  /* 0x0000038029287812 */ /* 0x000fe400078ec0ff */
[----:B------:R-:W-:Y:S02]  /*2d500*/  SHF.R.U64 R28, R28, 0x3, RZ ;  /* 0x000000031c1c7819 */ /* 0x000fe400000012ff */
[----:B------:R-:W-:Y:S02]  /*2d510*/  SHF.R.U64 R32, R32, 0x3, RZ ;  /* 0x0000000320207819 */ /* 0x000fe400000012ff */
[----:B------:R-:W-:Y:S02]  /*2d520*/  IADD3 R45, P5, R16, 0x5000, RZ ;  /* 0x00005000102d7810 */ /* 0x000fe40007fbe0ff */
[----:B------:R-:W-:-:S02]  /*2d530*/  SHF.R.U64 R36, R36, 0x3, RZ ;  /* 0x0000000324247819 */ /* 0x000fc400000012ff */
[----:B------:R-:W-:Y:S02]  /*2d540*/  SHF.R.U64 R40, R40, 0x3, RZ ;  /* 0x0000000328287819 */ /* 0x000fe400000012ff */
[----:B------:R-:W-:Y:S01]  /*2d550*/  LOP3.LUT R28, R28, R29, RZ, 0x3c, !PT ;  /* 0x0000001d1c1c7212 */ /* 0x000fe200078e3cff */
[--C-:B------:R-:W-:Y:S01]  /*2d560*/  IMAD.X R29, RZ, RZ, R17.reuse, P0 ;  /* 0x000000ffff1d7224 */ /* 0x100fe200000e0611 */
[----:B------:R-:W-:Y:S01]  /*2d570*/  LOP3.LUT R32, R32, R33, RZ, 0x3c, !PT ;  /* 0x0000002120207212 */ /* 0x000fe200078e3cff */
[--C-:B------:R-:W-:Y:S01]  /*2d580*/  IMAD.X R33, RZ, RZ, R17.reuse, P1 ;  /* 0x000000ffff217224 */ /* 0x100fe200008e0611 */
[----:B------:R-:W-:Y:S02]  /*2d590*/  LOP3.LUT R44, R45, 0x380, RZ, 0xc0, !PT ;  /* 0x000003802d2c7812 */ /* 0x000fe400078ec0ff */
[----:B------:R-:W-:Y:S01]  /*2d5a0*/  LOP3.LUT R36, R36, R37, RZ, 0x3c, !PT ;  /* 0x0000002524247212 */ /* 0x000fe200078e3cff */
[--C-:B------:R-:W-:Y:S01]  /*2d5b0*/  IMAD.X R37, RZ, RZ, R17.reuse, P3 ;  /* 0x000000ffff257224 */ /* 0x100fe200018e0611 */
[----:B------:R-:W-:Y:S01]  /*2d5c0*/  LOP3.LUT R40, R40, R41, RZ, 0x3c, !PT ;  /* 0x0000002928287212 */ /* 0x000fe200078e3cff */
[----:B------:R-:W-:Y:S01]  /*2d5d0*/  IMAD.X R41, RZ, RZ, R17, P4 ;  /* 0x000000ffff297224 */ /* 0x000fe200020e0611 */
[C---:B------:R-:W-:Y:S01]  /*2d5e0*/  IADD3 R49, P0, R16.reuse, 0x6000, RZ ;  /* 0x0000600010317810 */ /* 0x040fe20007f1e0ff */
[----:B---3--:R-:W-:Y:S01]  /*2d5f0*/  IMAD R11, R89, 0x20, R88 ;  /* 0x00000020590b7824 */ /* 0x008fe200078e0258 */
[C---:B------:R-:W-:Y:S01]  /*2d600*/  IADD3 R53, P1, R16.reuse, 0x7000, RZ ;  /* 0x0000700010357810 */ /* 0x040fe20007f3e0ff */
[----:B------:R-:W5:Y:S01]  /*2d610*/  LD.E.128 R28, desc[UR44][R28.64] ;  /* 0x0000002c1c1c7980 */ /* 0x000f62000c101d00 */
[----:B------:R-:W-:-:S02]  /*2d620*/  IADD3 R57, P3, R16, 0x8000, RZ ;  /* 0x0000800010397810 */ /* 0x000fc40007f7e0ff */
[----:B------:R-:W-:Y:S01]  /*2d630*/  IADD3 R61, P4, R16, 0x9000, RZ ;  /* 0x00009000103d7810 */ /* 0x000fe20007f9e0ff */
[----:B------:R-:W5:Y:S01]  /*2d640*/  LD.E.128 R32, desc[UR44][R32.64] ;  /* 0x0000002c20207980 */ /* 0x000f62000c101d00 */
[----:B------:R-:W-:Y:S02]  /*2d650*/  SHF.R.U64 R44, R44, 0x3, RZ ;  /* 0x000000032c2c7819 */ /* 0x000fe400000012ff */
[----:B------:R-:W-:Y:S01]  /*2d660*/  LOP3.LUT R48, R49, 0x380, RZ, 0xc0, !PT ;  /* 0x0000038031307812 */ /* 0x000fe200078ec0ff */
[----:B------:R-:W5:Y:S01]  /*2d670*/  LD.E.128 R36, desc[UR44][R36.64] ;  /* 0x0000002c24247980 */ /* 0x000f62000c101d00 */
[----:B------:R-:W-:Y:S02]  /*2d680*/  LOP3.LUT R52, R53, 0x380, RZ, 0xc0, !PT ;  /* 0x0000038035347812 */ /* 0x000fe400078ec0ff */
[----:B------:R-:W-:Y:S01]  /*2d690*/  LOP3.LUT R56, R57, 0x380, RZ, 0xc0, !PT ;  /* 0x0000038039387812 */ /* 0x000fe200078ec0ff */
[----:B------:R-:W5:Y:S01]  /*2d6a0*/  LD.E.128 R40, desc[UR44][R40.64] ;  /* 0x0000002c28287980 */ /* 0x000f62000c101d00 */
[----:B------:R-:W-:-:S02]  /*2d6b0*/  LOP3.LUT R60, R61, 0x380, RZ, 0xc0, !PT ;  /* 0x000003803d3c7812 */ /* 0x000fc400078ec0ff */
[----:B------:R-:W-:Y:S01]  /*2d6c0*/  LOP3.LUT R44, R44, R45, RZ, 0x3c, !PT ;  /* 0x0000002d2c2c7212 */ /* 0x000fe200078e3cff */
[----:B------:R-:W-:Y:S01]  /*2d6d0*/  IMAD.X R45, RZ, RZ, R17, P5 ;  /* 0x000000ffff2d7224 */ /* 0x000fe200028e0611 */
[----:B------:R-:W-:Y:S02]  /*2d6e0*/  SHF.R.U64 R48, R48, 0x3, RZ ;  /* 0x0000000330307819 */ /* 0x000fe400000012ff */
[----:B------:R-:W-:Y:S02]  /*2d6f0*/  IADD3 R65, P5, R16, 0xa000, RZ ;  /* 0x0000a00010417810 */ /* 0x000fe40007fbe0ff */
[----:B------:R-:W-:Y:S01]  /*2d700*/  SHF.R.U64 R52, R52, 0x3, RZ ;  /* 0x0000000334347819 */ /* 0x000fe200000012ff */
[----:B------:R-:W5:Y:S01]  /*2d710*/  LD.E.128 R44, desc[UR44][R44.64] ;  /* 0x0000002c2c2c7980 */ /* 0x000f62000c101d00 */
[----:B------:R-:W-:Y:S02]  /*2d720*/  SHF.R.U64 R56, R56, 0x3, RZ ;  /* 0x0000000338387819 */ /* 0x000fe400000012ff */
[----:B------:R-:W-:-:S02]  /*2d730*/  SHF.R.U64 R60, R60, 0x3, RZ ;  /* 0x000000033c3c7819 */ /* 0x000fc400000012ff */
[----:B------:R-:W-:Y:S01]  /*2d740*/  LOP3.LUT R48, R48, R49, RZ, 0x3c, !PT ;  /* 0x0000003130307212 */ /* 0x000fe200078e3cff */
[--C-:B------:R-:W-:Y:S01]  /*2d750*/  IMAD.X R49, RZ, RZ, R17.reuse, P0 ;  /* 0x000000ffff317224 */ /* 0x100fe200000e0611 */
[----:B------:R-:W-:Y:S02]  /*2d760*/  LOP3.LUT R64, R65, 0x380, RZ, 0xc0, !PT ;  /* 0x0000038041407812 */ /* 0x000fe400078ec0ff */
        /* <DEDUP_REMOVED lines=19> */
[----:B------:R-:W-:Y:S02]  /*2d8a0*/  LOP3.LUT R5, R16, 0x380, RZ, 0xc0, !PT ;  /* 0x0000038010057812 */ /* 0x000fe400078ec0ff */
[----:B------:R-:W-:Y:S01]  /*2d8b0*/  LOP3.LUT R64, R64, R65, RZ, 0x3c, !PT ;  /* 0x0000004140407212 */ /* 0x000fe200078e3cff */
[----:B------:R-:W-:Y:S01]  /*2d8c0*/  IMAD.X R65, RZ, RZ, R17, P5 ;  /* 0x000000ffff417224 */ /* 0x000fe200028e0611 */
[----:B------:R-:W-:Y:S02]  /*2d8d0*/  SHF.R.U64 R68, R68, 0x3, RZ ;  /* 0x0000000344447819 */ /* 0x000fe400000012ff */
[----:B------:R-:W-:Y:S02]  /*2d8e0*/  SHF.R.U64 R72, R72, 0x3, RZ ;  /* 0x0000000348487819 */ /* 0x000fe400000012ff */
[----:B------:R-:W-:Y:S01]  /*2d8f0*/  SHF.R.U64 R76, R76, 0x3, RZ ;  /* 0x000000034c4c7819 */ /* 0x000fe200000012ff */
[----:B------:R-:W5:Y:S01]  /*2d900*/  LD.E.128 R64, desc[UR44][R64.64] ;  /* 0x0000002c40407980 */ /* 0x000f62000c101d00 */
[----:B------:R-:W-:-:S02]  /*2d910*/  SHF.R.U64 R80, R80, 0x3, RZ ;  /* 0x0000000350507819 */ /* 0x000fc400000012ff */
[----:B------:R-:W-:Y:S02]  /*2d920*/  IADD3 R7, P5, R16, 0xf000, RZ ;  /* 0x0000f00010077810 */ /* 0x000fe40007fbe0ff */
        /* <DEDUP_REMOVED lines=9> */
[----:B------:R-:W-:Y:S01]  /*2d9c0*/  LOP3.LUT R6, R7, 0x380, RZ, 0xc0, !PT ;  /* 0x0000038007067812 */ /* 0x000fe200078ec0ff */
[--C-:B------:R-:W-:Y:S01]  /*2d9d0*/  IMAD.X R85, RZ, RZ, R17.reuse, P5 ;  /* 0x000000ffff557224 */ /* 0x100fe200028e0611 */
[----:B------:R-:W-:Y:S01]  /*2d9e0*/  LOP3.LUT R4, R5, R16, RZ, 0x3c, !PT ;  /* 0x0000001005047212 */ /* 0x000fe200078e3cff */
[----:B------:R-:W-:Y:S01]  /*2d9f0*/  IMAD.MOV.U32 R5, RZ, RZ, R17 ;  /* 0x000000ffff057224 */ /* 0x000fe200078e0011 */
[----:B------:R-:W5:Y:S01]  /*2da00*/  LD.E.128 R68, desc[UR44][R68.64] ;  /* 0x0000002c44447980 */ /* 0x000f62000c101d00 */
[----:B------:R-:W0:Y:S01]  /*2da10*/  @P2 LDC R17, c[0x0][0xcf0] ;  /* 0x00033c00ff112b82 */ /* 0x000e220000000800 */
[----:B------:R-:W-:-:S02]  /*2da20*/  SHF.R.U64 R6, R6, 0x3, RZ ;  /* 0x0000000306067819 */ /* 0x000fc400000012ff */
[----:B------:R-:W5:Y:S02]  /*2da30*/  LD.E.128 R72, desc[UR44][R72.64] ;  /* 0x0000002c48487980 */ /* 0x000f64000c101d00 */
[----:B------:R-:W-:Y:S02]  /*2da40*/  LOP3.LUT R84, R6, R7, RZ, 0x3c, !PT ;  /* 0x0000000706547212 */ /* 0x000fe400078e3cff */
[----:B------:R-:W5:Y:S01]  /*2da50*/  LD.E.128 R4, desc[UR44][R4.64] ;  /* 0x0000002c04047980 */ /* 0x000f62000c101d00 */
[----:B------:R-:W-:-:S03]  /*2da60*/  IMAD.IADD R15, R216, 0x1, R11 ;  /* 0x00000001d80f7824 */ /* 0x000fc600078e020b */
        /* <DEDUP_REMOVED lines=8> */
[----:B--2---:R-:W2:Y:S01]  /*2daf0*/  FENCE.VIEW.ASYNC.S ;  /* 0x00000000000073c6 */ /* 0x004ea20000000000 */
[----:B-1----:R-:W-:-:S04]  /*2db00*/  @P2 IMAD.HI.U32 R10, R15, R10, RZ ;  /* 0x0000000a0f0a2227 */ /* 0x002fc800078e00ff */
[----:B------:R-:W-:Y:S01]  /*2db10*/  IMAD.MOV.U32 R11, RZ, RZ, R15 ;  /* 0x000000ffff0b7224 */ /* 0x000fe200078e000f */
[----:B0-----:R-:W-:Y:S01]  /*2db20*/  @P2 SHF.R.U32.HI R11, RZ, R17, R10 ;  /* 0x00000011ff0b2219 */ /* 0x001fe2000001160a */
[----:B------:R-:W-:-:S03]  /*2db30*/  VIADD R10, R2, 0x32420 ;  /* 0x00032420020a7836 */ /* 0x000fc60000000000 */
[--C-:B------:R-:W-:Y:S01]  /*2db40*/  SHF.R.S32.HI R12, RZ, 0x1f, R11.reuse ;  /* 0x0000001fff0c7819 */ /* 0x100fe2000001140b */
[----:B------:R-:W-:Y:S01]  /*2db50*/  IMAD.MOV R14, RZ, RZ, -R11 ;  /* 0x000000ffff0e7224 */ /* 0x000fe200078e0a0b */
[----:B------:R-:W-:-:S03]  /*2db60*/  PRMT R10, RZ, 0x654, R10 ;  /* 0x00000654ff0a7816 */ /* 0x000fc6000000000a */
[----:B------:R-:W-:Y:S02]  /*2db70*/  IMAD R3, R3, R14, R15 ;  /* 0x0000000e03037224 */ /* 0x000fe400078e020f */
[----:B------:R-:W-:Y:S02]  /*2db80*/  IMAD R12, R12, UR4, RZ ;  /* 0x000000040c0c7c24 */ /* 0x000fe4000f8e02ff */
[C---:B------:R-:W-:Y:S01]  /*2db90*/  IMAD.WIDE.U32 R8, R11.reuse, UR4, R8 ;  /* 0x000000040b087c25 */ /* 0x040fe2000f8e0008 */
[----:B--2---:R0:W-:Y:S03]  /*2dba0*/  SYNCS.ARRIVE.TRANS64.RED.A1T0 RZ, [R10+URZ], RZ ;  /* 0x000000ff0aff79a7 */ /* 0x0041e6000810043f */
[----:B------:R-:W-:Y:S01]  /*2dbb0*/  IMAD R13, R11, UR5, R12 ;  /* 0x000000050b0d7c24 */ /* 0x000fe2000f8e020c */
[----:B------:R-:W-:Y:S01]  /*2dbc0*/  ULDC.64 UR4, c[0x0][0xbd8] ;  /* 0x0002f60000047ab9 */ /* 0x000fe20000000a00 */
[----:B0-----:R-:W-:-:S02]  /*2dbd0*/  SHF.R.S32.HI R10, RZ, 0x1f, R3 ;  /* 0x0000001fff0a7819 */ /* 0x001fc40000011403 */
[----:B------:R-:W-:-:S03]  /*2dbe0*/  IMAD.IADD R9, R9, 0x1, R13 ;  /* 0x0000000109097824 */ /* 0x000fc600078e020d */
        /* <DEDUP_REMOVED lines=11> */
.L_x_4289:
[----:B------:R-:W-:Y:S01]  /*2dca0*/  IMAD.IADD R21, R88, 0x1, R216 ;  /* 0x0000000158157824 */ /* 0x000fe200078e02d8 */
[----:B------:R-:W-:Y:S04]  /*2dcb0*/  BSSY B1, `(.L_x_4056) ;  /* 0x0000014000017945 */ /* 0x000fe80003800000 */
[----:B------:R-:W-:-:S13]  /*2dcc0*/  ISETP.GE.AND P0, PT, R21, R0, PT ;  /* 0x000000001500720c */ /* 0x000fda0003f06270 */
[----:B------:R-:W-:Y:S05]  /*2dcd0*/  @P0 BRA `(.L_x_4057) ;  /* 0x0000000000440947 */ /* 0x000fea0003800000 */
[----:B------:R-:W-:Y:S02]  /*2dce0*/  ULDC UR4, c[0x0][0xbc8] ;  /* 0x0002f20000047ab9 */ /* 0x000fe40000000800 */
[----:B------:R-:W-:Y:S02]  /*2dcf0*/  ISETP.GE.AND P3, PT, R198, UR4, PT ;  /* 0x00000004c6007c0c */ /* 0x000fe4000bf66270 */
[----:B------:R-:W-:Y:S02]  /*2dd00*/  ISETP.GE.AND P2, PT, R200, UR4, PT ;  /* 0x00000004c8007c0c */ /* 0x000fe4000bf46270 */
[----:B------:R-:W-:Y:S02]  /*2dd10*/  ISETP.GE.AND P1, PT, R199, UR4, PT ;  /* 0x00000004c7007c0c */ /* 0x000fe4000bf26270 */
[----:B------:R-:W-:-:S07]  /*2dd20*/  ISETP.GE.AND P0, PT, R201, UR4, PT ;  /* 0x00000004c9007c0c */ /* 0x000fce000bf06270 */
[-C--:B--2---:R-:W-:Y:S02]  /*2dd30*/  @!P3 LEA R8, P5, R198, R14.reuse, 0x1 ;  /* 0x0000000ec608b211 */ /* 0x084fe400078a08ff */
[-C--:B------:R-:W-:Y:S02]  /*2dd40*/  @!P2 LEA R10, P4, R200, R14.reuse, 0x1 ;  /* 0x0000000ec80aa211 */ /* 0x080fe400078808ff */
[-C--:B-1----:R-:W-:Y:S02]  /*2dd50*/  @!P3 LEA.HI.X R9, R198, R3.reuse, R222, 0x1, P5 ;  /* 0x00000003c609b211 */ /* 0x082fe400028f0cde */
[-C--:B------:R-:W-:Y:S02]  /*2dd60*/  @!P1 LEA R12, P5, R199, R14.reuse, 0x1 ;  /* 0x0000000ec70c9211 */ /* 0x080fe400078a08ff */
[----:B------:R-:W-:Y:S01]  /*2dd70*/  @!P2 LEA.HI.X R11, R200, R3, R221, 0x1, P4 ;  /* 0x00000003c80ba211 */ /* 0x000fe200020f0cdd */
[----:B-----5:R3:W-:Y:S01]  /*2dd80*/  @!P3 ST.E.128 desc[UR44][R8.64], R4 ;  /* 0x000000040800b985 */ /* 0x0207e2000c101d2c */
[----:B------:R-:W-:-:S02]  /*2dd90*/  @!P0 LEA R14, P4, R201, R14, 0x1 ;  /* 0x0000000ec90e8211 */ /* 0x000fc400078808ff */
[-C--:B------:R-:W-:Y:S01]  /*2dda0*/  @!P1 LEA.HI.X R13, R199, R3.reuse, R220, 0x1, P5 ;  /* 0x00000003c70d9211 */ /* 0x080fe200028f0cdc */
[----:B------:R3:W-:Y:S01]  /*2ddb0*/  @!P2 ST.E.128 desc[UR44][R10.64], R40 ;  /* 0x000000280a00a985 */ /* 0x0007e2000c101d2c */
[----:B------:R-:W-:-:S03]  /*2ddc0*/  @!P0 LEA.HI.X R15, R201, R3, R219, 0x1, P4 ;  /* 0x00000003c90f8211 */ /* 0x000fc600020f0cdb */
[----:B------:R3:W-:Y:S04]  /*2ddd0*/  @!P1 ST.E.128 desc[UR44][R12.64], R56 ;  /* 0x000000380c009985 */ /* 0x0007e8000c101d2c */
[----:B------:R3:W-:Y:S02]  /*2dde0*/  @!P0 ST.E.128 desc[UR44][R14.64], R72 ;  /* 0x000000480e008985 */ /* 0x0007e4000c101d2c */
.L_x_4057:
[----:B------:R-:W-:Y:S05]  /*2ddf0*/  BSYNC B1 ;  /* 0x0000000000017941 */ /* 0x000fea0003800000 */
.L_x_4056:
[----:B------:R-:W-:-:S03]  /*2de00*/  UMOV UR4, 0xffffffff ;  /* 0xffffffff00047882 */ /* 0x000fc60000000000 */
[----:B------:R-:W-:Y:S05]  /*2de10*/  BRA.DIV UR4, `(.L_x_4058) ;  /* 0x000000d204c87947 */ /* 0x000fea000b800000 */
[----:B-1----:R1:W4:Y:S04]  /*2de20*/  SHFL.IDX PT, R3, R17, 0x1, 0x181f ;  /* 0x00381f0011037f89 */ /* 0x00232800000e0000 */
[----:B--23--:R1:W2:Y:S02]  /*2de30*/  SHFL.IDX PT, R14, R16, 0x1, 0x181f ;  /* 0x00381f00100e7f89 */ /* 0x00c2a400000e0000 */
.L_x_4293:
[----:B-----5:R-:W-:Y:S01]  /*2de40*/  VIADD R5, R21, 0x20 ;  /* 0x0000002015057836 */ /* 0x020fe20000000000 */
        /* <DEDUP_REMOVED lines=10> */
[-C--:B----4-:R-:W-:Y:S02]  /*2def0*/  @!P3 LEA.HI.X R5, R198, R3.reuse, R222, 0x1, P5 ;  /* 0x00000003c605b211 */ /* 0x090fe400028f0cde */
[-C--:B------:R-:W-:Y:S02]  /*2df00*/  @!P1 LEA R8, P5, R199, R14.reuse, 0x1 ;  /* 0x0000000ec7089211 */ /* 0x080fe400078a08ff */
        /* <DEDUP_REMOVED lines=8> */
.L_x_4060:
[----:B------:R-:W-:Y:S05]  /*2df90*/  BSYNC B1 ;  /* 0x0000000000017941 */ /* 0x000fea0003800000 */
.L_x_4059:
[----:B------:R-:W-:-:S03]  /*2dfa0*/  UMOV UR4, 0xffffffff ;  /* 0xffffffff00047882 */ /* 0x000fc60000000000 */
[----:B------:R-:W-:Y:S05]  /*2dfb0*/  BRA.DIV UR4, `(.L_x_4061) ;  /* 0x000000d204a87947 */ /* 0x000fea000b800000 */
[----:B----4-:R4:W0:Y:S04]  /*2dfc0*/  SHFL.IDX PT, R3, R17, 0x2, 0x181f ;  /* 0x00581f0011037f89 */ /* 0x01082800000e0000 */
[----:B--2---:R4:W2:Y:S02]  /*2dfd0*/  SHFL.IDX PT, R14, R16, 0x2, 0x181f ;  /* 0x00581f00100e7f89 */ /* 0x0048a400000e0000 */
.L_x_4297:
[----:B---3--:R-:W-:Y:S01]  /*2dfe0*/  VIADD R5, R21, 0x40 ;  /* 0x0000004015057836 */ /* 0x008fe20000000000 */
        /* <DEDUP_REMOVED lines=10> */
[-C--:B0-----:R-:W-:Y:S02]  /*2e090*/  @!P3 LEA.HI.X R5, R198, R3.reuse, R222, 0x1, P5 ;  /* 0x00000003c605b211 */ /* 0x081fe400028f0cde */
        /* <DEDUP_REMOVED lines=9> */
.L_x_4063:
[----:B------:R-:W-:Y:S05]  /*2e130*/  BSYNC B1 ;  /* 0x0000000000017941 */ /* 0x000fea0003800000 */
.L_x_4062:
[----:B------:R-:W-:-:S03]  /*2e140*/  UMOV UR4, 0xffffffff ;  /* 0xffffffff00047882 */ /* 0x000fc60000000000 */
[----:B------:R-:W-:Y:S05]  /*2e150*/  BRA.DIV UR4, `(.L_x_4064) ;  /* 0x000000d204887947 */ /* 0x000fea000b800000 */
[----:B0-----:R0:W0:Y:S04]  /*2e160*/  SHFL.IDX PT, R3, R17, 0x3, 0x181f ;  /* 0x00781f0011037f89 */ /* 0x00102800000e0000 */
[----:B--2---:R2:W0:Y:S02]  /*2e170*/  SHFL.IDX PT, R14, R16, 0x3, 0x181f ;  /* 0x00781f00100e7f89 */ /* 0x00442400000e0000 */
.L_x_4301:
[----:B---3--:R-:W-:-:S05]  /*2e180*/  VIADD R5, R21, 0x60 ;  /* 0x0000006015057836 */ /* 0x008fca0000000000 */
[----:B------:R-:W-:-:S13]  /*2e190*/  ISETP.GE.AND P0, PT, R5, R0, PT ;  /* 0x000000000500720c */ /* 0x000fda0003f06270 */
[----:B------:R-:W-:Y:S05]  /*2e1a0*/  @P0 BRA `(.L_x_4065) ;  /* 0x0000002c00c80947 */ /* 0x000fea0003800000 */
[----:B------:R-:W-:Y:S02]  /*2e1b0*/  ULDC UR4, c[0x0][0xbc8] ;  /* 0x0002f20000047ab9 */ /* 0x000fe40000000800 */
[----:B------:R-:W-:Y:S02]  /*2e1c0*/  ISETP.GE.AND P3, PT, R198, UR4, PT ;  /* 0x00000004c6007c0c */ /* 0x000fe4000bf66270 */
[----:B------:R-:W-:Y:S02]  /*2e1d0*/  ISETP.GE.AND P4, PT, R200, UR4, PT ;  /* 0x00000004c8007c0c */ /* 0x000fe4000bf86270 */
[----:B------:R-:W-:-:S09]  /*2e1e0*/  ISETP.GE.AND P5, PT, R199, UR4, PT ;  /* 0x00000004c7007c0c */ /* 0x000fd2000bfa6270 */
[-C--:B0-----:R-:W-:Y:S02]  /*2e1f0*/  @!P3 LEA R4, P0, R198, R14.reuse, 0x1 ;  /* 0x0000000ec604b211 */ /* 0x081fe400078008ff */
[-C--:B------:R-:W-:Y:S02]  /*2e200*/  @!P4 LEA R6, P1, R200, R14.reuse, 0x1 ;  /* 0x0000000ec806c211 */ /* 0x080fe400078208ff */
[C---:B------:R-:W-:Y:S02]  /*2e210*/  @!P5 LEA R8, P2, R199.reuse, R14, 0x1 ;  /* 0x0000000ec708d211 */ /* 0x040fe400078408ff */
        /* <DEDUP_REMOVED lines=8> */
[----:B------:R-:W-:-:S04]  /*2e2a0*/  LEA R14, P0, R201, R14, 0x1 ;  /* 0x0000000ec90e7211 */ /* 0x000fc800078008ff */
[----:B------:R-:W-:-:S05]  /*2e2b0*/  LEA.HI.X R15, R201, R3, R219, 0x1, P0 ;  /* 0x00000003c90f7211 */ /* 0x000fca00000f0cdb */
[----:B------:R3:W-:Y:S01]  /*2e2c0*/  ST.E.128 desc[UR44][R14.64], R84 ;  /* 0x000000540e007985 */ /* 0x0007e2000c101d2c */
[----:B------:R-:W-:Y:S05]  /*2e2d0*/  BRA `(.L_x_4065) ;  /* 0x0000002c007c7947 */ /* 0x000fea0003800000 */
.L_x_4054:
[----:B0-----:R-:W0:Y:S01]  /*2e2e0*/  @P2 LDC R13, c[0x0][0xcec] ;  /* 0x00033b00ff0d2b82 */ /* 0x001e220000000800 */
[----:B------:R-:W-:Y:S01]  /*2e2f0*/  ULDC.64 UR4, c[0x0][0xc08] ;  /* 0x0003020000047ab9 */ /* 0x000fe20000000a00 */
[----:B------:R-:W-:Y:S01]  /*2e300*/  ULDC.64 UR6, c[0x0][0xc30] ;  /* 0x00030c0000067ab9 */ /* 0x000fe20000000a00 */
[----:B------:R-:W-:Y:S01]  /*2e310*/  IMAD R9, R9, UR4, RZ ;  /* 0x0000000409097c24 */ /* 0x000fe2000f8e02ff */
[----:B------:R-:W-:Y:S01]  /*2e320*/  SHF.R.S32.HI R25, RZ, 0x1f, R223 ;  /* 0x0000001fff197819 */ /* 0x000fe200000114df */
[----:B------:R-:W-:-:S03]  /*2e330*/  IMAD.WIDE.U32 R4, R8, UR4, RZ ;  /* 0x0000000408047c25 */ /* 0x000fc6000f8e00ff */
[----:B------:R-:W1:Y:S01]  /*2e340*/  @P2 LDC R6, c[0x0][0xcf0] ;  /* 0x00033c00ff062b82 */ /* 0x000e620000000800 */
[----:B------:R-:W-:Y:S01]  /*2e350*/  IMAD R9, R8, UR5, R9 ;  /* 0x0000000508097c24 */ /* 0x000fe2000f8e0209 */
[----:B------:R-:W-:Y:S01]  /*2e360*/  ULDC.64 UR4, c[0x0][0xc38] ;  /* 0x00030e0000047ab9 */ /* 0x000fe20000000a00 */
[----:B------:R-:W-:Y:S02]  /*2e370*/  VIADD R16, R205, 0x8 ;  /* 0x00000008cd107836 */ /* 0x000fe40000000000 */
[----:B------:R-:W-:Y:S01]  /*2e380*/  IMAD.IADD R5, R5, 0x1, R9 ;  /* 0x0000000105057824 */ /* 0x000fe200078e0209 */
[----:B------:R-:W-:Y:S01]  /*2e390*/  SHF.R.S32.HI R9, RZ, 0x1f, R12 ;  /* 0x0000001fff097819 */ /* 0x000fe2000001140c */
[----:B------:R-:W-:Y:S01]  /*2e3a0*/  VIADD R17, R205, 0x10 ;  /* 0x00000010cd117836 */ /* 0x000fe20000000000 */
[----:B------:R-:W-:Y:S01]  /*2e3b0*/  SHF.R.S32.HI R26, RZ, 0x1f, R16 ;  /* 0x0000001fff1a7819 */ /* 0x000fe20000011410 */
[----:B------:R-:W-:-:S04]  /*2e3c0*/  IMAD.WIDE.U32 R4, R156, UR4, R4 ;  /* 0x000000049c047c25 */ /* 0x000fc8000f8e0004 */
[----:B------:R-:W-:Y:S01]  /*2e3d0*/  IMAD R5, R156, UR5, R5 ;  /* 0x000000059c057c24 */ /* 0x000fe2000f8e0205 */
[----:B------:R-:W-:Y:S01]  /*2e3e0*/  ULDC.64 UR4, c[0x0][0xc40] ;  /* 0x0003100000047ab9 */ /* 0x000fe20000000a00 */
[----:B------:R-:W-:Y:S02]  /*2e3f0*/  VIADD R20, R205, 0x18 ;  /* 0x00000018cd147836 */ /* 0x000fe40000000000 */
[----:B------:R-:W-:Y:S02]  /*2e400*/  IMAD R9, R9, UR4, RZ ;  /* 0x0000000409097c24 */ /* 0x000fe4000f8e02ff */
[----:B0-----:R-:W-:Y:S01]  /*2e410*/  @P2 IMAD.HI.U32 R13, R28, R13, RZ ;  /* 0x0000000d1c0d2227 */ /* 0x001fe200078e00ff */
[----:B------:R-:W-:-:S03]  /*2e420*/  SHF.R.S32.HI R29, RZ, 0x1f, R20 ;  /* 0x0000001fff1d7819 */ /* 0x000fc60000011414 */
[C---:B------:R-:W-:Y:S02]  /*2e430*/  IMAD R11, R12.reuse, UR5, R9 ;  /* 0x000000050c0b7c24 */ /* 0x040fe4000f8e0209 */
[----:B------:R-:W-:Y:S01]  /*2e440*/  IMAD.WIDE.U32 R4, R12, UR4, R4 ;  /* 0x000000040c047c25 */ /* 0x000fe2000f8e0004 */
[----:B------:R-:W-:-:S03]  /*2e450*/  ULDC.64 UR4, c[0x0][0xc48] ;  /* 0x0003120000047ab9 */ /* 0x000fc60000000a00 */
[----:B------:R-:W-:Y:S01]  /*2e460*/  IMAD.MOV.U32 R9, RZ, RZ, R28 ;  /* 0x000000ffff097224 */ /* 0x000fe200078e001c */
[----:B-1----:R-:W-:Y:S01]  /*2e470*/  @P2 SHF.R.U32.HI R9, RZ, R6, R13 ;  /* 0x00000006ff092219 */ /* 0x002fe2000001160d */
[----:B------:R-:W-:Y:S02]  /*2e480*/  IMAD.IADD R5, R5, 0x1, R11 ;  /* 0x0000000105057824 */ /* 0x000fe400078e020b */
[----:B------:R-:W-:Y:S01]  /*2e490*/  VIADD R21, R205, 0x20 ;  /* 0x00000020cd157836 */ /* 0x000fe20000000000 */
[--C-:B------:R-:W-:Y:S01]  /*2e4a0*/  SHF.R.S32.HI R6, RZ, 0x1f, R9.reuse ;  /* 0x0000001fff067819 */ /* 0x100fe20000011409 */
[----:B------:R-:W-:Y:S02]  /*2e4b0*/  IMAD.MOV R8, RZ, RZ, -R9 ;  /* 0x000000ffff087224 */ /* 0x000fe400078e0a09 */
[----:B------:R-:W-:Y:S01]  /*2e4c0*/  IMAD.WIDE.U32 R4, R224, UR4, R4 ;  /* 0x00000004e0047c25 */ /* 0x000fe2000f8e0004 */
[----:B------:R-:W-:-:S03]  /*2e4d0*/  SHF.R.S32.HI R30, RZ, 0x1f, R21 ;  /* 0x0000001fff1e7819 */ /* 0x000fc60000011415 */
[----:B------:R-:W-:Y:S01]  /*2e4e0*/  IMAD R3, R3, R8, R28 ;  /* 0x0000000803037224 */ /* 0x000fe200078e021c */
[----:B------:R-:W-:Y:S01]  /*2e4f0*/  SHF.R.S32.HI R28, RZ, 0x1f, R17 ;  /* 0x0000001fff1c7819 */ /* 0x000fe20000011411 */
[----:B------:R-:W-:Y:S02]  /*2e500*/  IMAD R6, R6, UR6, RZ ;  /* 0x0000000606067c24 */ /* 0x000fe4000f8e02ff */
[----:B------:R-:W-:Y:S01]  /*2e510*/  IMAD R5, R224, UR5, R5 ;  /* 0x00000005e0057c24 */ /* 0x000fe2000f8e0205 */
[----:B------:R-:W-:Y:S01]  /*2e520*/  ULDC.64 UR4, c[0x0][0xc28] ;  /* 0x00030a0000047ab9 */ /* 0x000fe20000000a00 */
[C---:B------:R-:W-:Y:S01]  /*2e530*/  IMAD R11, R9.reuse, UR7, R6 ;  /* 0x00000007090b7c24 */ /* 0x040fe2000f8e0206 */
[----:B------:R-:W-:Y:S01]  /*2e540*/  SHF.R.S32.HI R6, RZ, 0x1f, R3 ;  /* 0x0000001fff067819 */ /* 0x000fe20000011403 */
[----:B------:R-:W-:-:S04]  /*2e550*/  IMAD.WIDE.U32 R4, R9, UR6, R4 ;  /* 0x0000000609047c25 */ /* 0x000fc8000f8e0004 */
[----:B------:R-:W-:Y:S02]  /*2e560*/  IMAD R6, R6, UR4, RZ ;  /* 0x0000000406067c24 */ /* 0x000fe4000f8e02ff */
[----:B------:R-:W-:Y:S02]  /*2e570*/  IMAD.IADD R5, R5, 0x1, R11 ;  /* 0x0000000105057824 */ /* 0x000fe400078e020b */
[----:B------:R-:W-:Y:S02]  /*2e580*/  VIADD R8, R2, 0x32420 ;  /* 0x0003242002087836 */ /* 0x000fe40000000000 */
[C---:B------:R-:W-:Y:S02]  /*2e590*/  IMAD R9, R3.reuse, UR5, R6 ;  /* 0x0000000503097c24 */ /* 0x040fe4000f8e0206 */
[----:B------:R-:W-:Y:S01]  /*2e5a0*/  IMAD.WIDE.U32 R4, R3, UR4, R4 ;  /* 0x0000000403047c25 */ /* 0x000fe2000f8e0004 */
[----:B------:R-:W-:Y:S01]  /*2e5b0*/  ULDC.64 UR4, c[0x0][0xc00] ;  /* 0x0003000000047ab9 */ /* 0x000fe20000000a00 */
[----:B------:R-:W-:-:S02]  /*2e5c0*/  PRMT R8, RZ, 0x654, R8 ;  /* 0x00000654ff087816 */ /* 0x000fc40000000008 */
[----:B------:R-:W-:Y:S01]  /*2e5d0*/  IMAD.IADD R5, R5, 0x1, R9 ;  /* 0x0000000105057824 */ /* 0x000fe200078e0209 */
[C---:B------:R-:W-:Y:S01]  /*2e5e0*/  LEA R3, P0, R4.reuse, UR4, 0x2 ;  /* 0x0000000404037c11 */ /* 0x040fe2000f8010ff */
[----:B------:R-:W-:Y:S01]  /*2e5f0*/  VIADD R24, R205, 0x28 ;  /* 0x00000028cd187836 */ /* 0x000fe20000000000 */
[----:B------:R-:W-:Y:S01]  /*2e600*/  UMOV UR4, 0xffffffff ;  /* 0xffffffff00047882 */ /* 0x000fe20000000000 */
[----:B------:R0:W-:Y:S01]  /*2e610*/  SYNCS.ARRIVE.TRANS64.RED.A1T0 RZ, [R8+URZ], RZ ;  /* 0x000000ff08ff79a7 */ /* 0x0001e2000810043f */
[----:B------:R-:W-:Y:S02]  /*2e620*/  LEA.HI.X R4, R4, UR5, R5, 0x2, P0 ;  /* 0x0000000504047c11 */ /* 0x000fe400080f1405 */
[----:B------:R-:W-:Y:S01]  /*2e630*/  SHF.R.S32.HI R31, RZ, 0x1f, R24 ;  /* 0x0000001fff1f7819 */ /* 0x000fe20000011418 */
[----:B------:R-:W-:Y:S06]  /*2e640*/  BRA.DIV UR4, `(.L_x_4066) ;  /* 0x000000ce04947947 */ /* 0x000fec000b800000 */
[----:B------:R1:W2:Y:S04]  /*2e650*/  SHFL.IDX PT, R5, R4, RZ, 0x1c1f ;  /* 0x001c1fff04057589 */ /* 0x0002a800000e0000 */
[----:B------:R1:W3:Y:S02]  /*2e660*/  SHFL.IDX PT, R6, R3, RZ, 0x1c1f ;  /* 0x001c1fff03067589 */ /* 0x0002e400000e0000 */
.L_x_4304:
[----:B------:R-:W-:Y:S01]  /*2e670*/  ISETP.GE.AND P0, PT, R33, R0, PT ;  /* 0x000000002100720c */ /* 0x000fe20003f06270 */
[----:B------:R-:W-:-:S12]  /*2e680*/  BSSY B1, `(.L_x_4067) ;  /* 0x00000d1000017945 */ /* 0x000fd80003800000 */
[----:B------:R-:W-:Y:S05]  /*2e690*/  @P0 BRA `(.L_x_4068) ;  /* 0x0000000c003c0947 */ /* 0x000fea0003800000 */
[----:B------:R-:W-:Y:S01]  /*2e6a0*/  ULDC UR4, c[0x0][0xbc8] ;  /* 0x0002f20000047ab9 */ /* 0x000fe20000000800 */
[----:B------:R-:W4:Y:S01]  /*2e6b0*/  LDL R15, [R1+0x488] ;  /* 0x00048800010f7983 */ /* 0x000f220000100800 */
[----:B------:R-:W-:-:S03]  /*2e6c0*/  ISETP.GE.AND P0, PT, R205, UR4, PT ;  /* 0x00000004cd007c0c */ /* 0x000fc6000bf06270 */
[----:B------:R-:W5:Y:S04]  /*2e6d0*/  LDL R34, [R1+0x484] ;  /* 0x0004840001227983 */ /* 0x000f680000100800 */
[----:B------:R-:W5:Y:S04]  /*2e6e0*/  LDL R38, [R1+0x50c] ;  /* 0x00050c0001267983 */ /* 0x000f680000100800 */
[----:B------:R-:W5:Y:S04]  /*2e6f0*/  LDL R32, [R1+0x480] ;  /* 0x0004800001207983 */ /* 0x000f680000100800 */
[----:B------:R-:W4:Y:S01]  /*2e700*/  @!P0 LDL.64 R10, [R1+0x240] ;  /* 0x00024000010a8983 */ /* 0x000f220000100a00 */
[----:B------:R-:W-:Y:S01]  /*2e710*/  ISETP.GE.AND P1, PT, R16, UR4, PT ;  /* 0x0000000410007c0c */ /* 0x000fe2000bf26270 */
[----:B0--3--:R-:W-:-:S02]  /*2e720*/  @!P0 IMAD.MOV.U32 R8, RZ, RZ, R6 ;  /* 0x000000ffff088224 */ /* 0x009fc400078e0006 */
[----:B--2---:R-:W-:Y:S01]  /*2e730*/  @!P0 IMAD.MOV.U32 R9, RZ, RZ, R5 ;  /* 0x000000ffff098224 */ /* 0x004fe200078e0005 */
[----:B------:R-:W2:Y:S01]  /*2e740*/  LDL R37, [R1+0x508] ;  /* 0x0005080001257983 */ /* 0x000ea20000100800 */
[----:B------:R-:W-:-:S03]  /*2e750*/  @!P0 IMAD.WIDE R8, R205, 0x4, R8 ;  /* 0x00000004cd088825 */ /* 0x000fc600078e0208 */
        /* <DEDUP_REMOVED lines=8> */
[----:B----4-:R0:W-:Y:S04]  /*2e7e0*/  @!P0 ST.E.64 desc[UR44][R8.64], R10 ;  /* 0x0000000a08008985 */ /* 0x0101e8000c101b2c */
[----:B0-----:R-:W4:Y:S01]  /*2e7f0*/  @!P1 LDL.64 R8, [R1+0x250] ;  /* 0x0002500001089983 */ /* 0x001f220000100a00 */
[----:B------:R-:W-:-:S02]  /*2e800*/  ISETP.GE.AND P0, PT, R17, UR4, PT ;  /* 0x0000000411007c0c */ /* 0x000fc4000bf06270 */
[----:B------:R-:W-:-:S04]  /*2e810*/  @!P1 LEA R10, P2, R16, R6, 0x2 ;  /* 0x00000006100a9211 */ /* 0x000fc800078410ff */
[----:B------:R-:W-:-:S05]  /*2e820*/  @!P1 LEA.HI.X R11, R16, R5, R26, 0x2, P2 ;  /* 0x00000005100b9211 */ /* 0x000fca00010f141a */
[----:B----4-:R0:W-:Y:S04]  /*2e830*/  @!P1 ST.E.64 desc[UR44][R10.64], R8 ;  /* 0x000000080a009985 */ /* 0x0101e8000c101b2c */
[----:B0-----:R-:W4:Y:S01]  /*2e840*/  @!P0 LDL.64 R8, [R1+0x260] ;  /* 0x0002600001088983 */ /* 0x001f220000100a00 */
[----:B------:R-:W-:Y:S02]  /*2e850*/  ISETP.GE.AND P1, PT, R20, UR4, PT ;  /* 0x0000000414007c0c */ /* 0x000fe4000bf26270 */
        /* <DEDUP_REMOVED lines=24> */
[----:B-----5:R-:W-:Y:S02]  /*2e9e0*/  ISETP.GE.AND P0, PT, R34, UR4, PT ;  /* 0x0000000422007c0c */ /* 0x020fe4000bf06270 */
[----:B------:R-:W-:-:S04]  /*2e9f0*/  @!P1 LEA R10, P2, R15, R6, 0x2 ;  /* 0x000000060f0a9211 */ /* 0x000fc800078410ff */
[----:B------:R-:W-:Y:S02]  /*2ea00*/  @!P1 LEA.HI.X R11, R15, R5, R38, 0x2, P2 ;  /* 0x000000050f0b9211 */ /* 0x000fe400010f1426 */
[----:B------:R-:W5:Y:S04]  /*2ea10*/  LDL R15, [R1+0x470] ;  /* 0x00047000010f7983 */ /* 0x000f680000100800 */
[----:B------:R-:W5:Y:S04]  /*2ea20*/  LDL R38, [R1+0x4f8] ;  /* 0x0004f80001267983 */ /* 0x000f680000100800 */
[----:B----4-:R0:W-:Y:S04]  /*2ea30*/  @!P1 ST.E.64 desc[UR44][R10.64], R8 ;  /* 0x000000080a009985 */ /* 0x0101e8000c101b2c */
[----:B0-----:R-:W4:Y:S01]  /*2ea40*/  @!P0 LDL.64 R8, [R1+0x2c0] ;  /* 0x0002c00001088983 */ /* 0x001f220000100a00 */
[----:B------:R-:W-:-:S02]  /*2ea50*/  ISETP.GE.AND P1, PT, R32, UR4, PT ;  /* 0x0000000420007c0c */ /* 0x000fc4000bf26270 */
[----:B------:R-:W-:-:S04]  /*2ea60*/  @!P0 LEA R10, P2, R34, R6, 0x2 ;  /* 0x00000006220a8211 */ /* 0x000fc800078410ff */
[----:B--2---:R-:W-:Y:S02]  /*2ea70*/  @!P0 LEA.HI.X R11, R34, R5, R37, 0x2, P2 ;  /* 0x00000005220b8211 */ /* 0x004fe400010f1425 */
[----:B------:R-:W2:Y:S04]  /*2ea80*/  LDL R34, [R1+0x46c] ;  /* 0x00046c0001227983 */ /* 0x000ea80000100800 */
[----:B------:R-:W2:Y:S04]  /*2ea90*/  LDL R37, [R1+0x4f4] ;  /* 0x0004f40001257983 */ /* 0x000ea80000100800 */
[----:B----4-:R0:W-:Y:S04]  /*2eaa0*/  @!P0 ST.E.64 desc[UR44][R10.64], R8 ;  /* 0x000000080a008985 */ /* 0x0101e8000c101b2c */
[----:B0-----:R-:W4:Y:S01]  /*2eab0*/  @!P1 LDL.64 R8, [R1+0x2d0] ;  /* 0x0002d00001089983 */ /* 0x001f220000100a00 */
[----:B---3--:R-:W-:-:S02]  /*2eac0*/  ISETP.GE.AND P0, PT, R12, UR4, PT ;  /* 0x000000040c007c0c */ /* 0x008fc4000bf06270 */
[----:B------:R-:W-:-:S04]  /*2ead0*/  @!P1 LEA R10, P2, R32, R6, 0x2 ;  /* 0x00000006200a9211 */ /* 0x000fc800078410ff */
[----:B------:R-:W-:Y:S02]  /*2eae0*/  @!P1 LEA.HI.X R11, R32, R5, R36, 0x2, P2 ;  /* 0x00000005200b9211 */ /* 0x000fe400010f1424 */
[----:B------:R-:W3:Y:S04]  /*2eaf0*/  LDL R32, [R1+0x468] ;  /* 0x0004680001207983 */ /* 0x000ee80000100800 */
[----:B------:R-:W3:Y:S04]  /*2eb00*/  LDL R36, [R1+0x4f0] ;  /* 0x0004f00001247983 */ /* 0x000ee80000100800 */
[----:B----4-:R0:W-:Y:S04]  /*2eb10*/  @!P1 ST.E.64 desc[UR44][R10.64], R8 ;  /* 0x000000080a009985 */ /* 0x0101e8000c101b2c */
[----:B0-----:R-:W4:Y:S01]  /*2eb20*/  @!P0 LDL.64 R8, [R1+0x2e0] ;  /* 0x0002e00001088983 */ /* 0x001f220000100a00 */
[----:B------:R-:W-:-:S02]  /*2eb30*/  ISETP.GE.AND P1, PT, R13, UR4, PT ;  /* 0x000000040d007c0c */ /* 0x000fc4000bf26270 */
        /* <DEDUP_REMOVED lines=13> */
[----:B-----5:R-:W-:-:S02]  /*2ec10*/  ISETP.GE.AND P1, PT, R15, UR4, PT ;  /* 0x000000040f007c0c */ /* 0x020fc4000bf26270 */
[----:B------:R-:W-:-:S04]  /*2ec20*/  @!P0 LEA R10, P2, R14, R6, 0x2 ;  /* 0x000000060e0a8211 */ /* 0x000fc800078410ff */
[----:B------:R-:W-:Y:S02]  /*2ec30*/  @!P0 LEA.HI.X R11, R14, R5, R38, 0x2, P2 ;  /* 0x000000050e0b8211 */ /* 0x000fe400010f1426 */
[----:B------:R-:W5:Y:S04]  /*2ec40*/  LDL R14, [R1+0x4e4] ;  /* 0x0004e400010e7983 */ /* 0x000f680000100800 */
[----:B------:R-:W5:Y:S04]  /*2ec50*/  LDL R38, [R1+0x4dc] ;  /* 0x0004dc0001267983 */ /* 0x000f680000100800 */
[----:B----4-:R0:W-:Y:S04]  /*2ec60*/  @!P0 ST.E.64 desc[UR44][R10.64], R8 ;  /* 0x000000080a008985 */ /* 0x0101e8000c101b2c */
[----:B0-----:R-:W4:Y:S01]  /*2ec70*/  @!P1 LDL.64 R8, [R1+0x310] ;  /* 0x0003100001089983 */ /* 0x001f220000100a00 */
[----:B--2---:R-:W-:-:S02]  /*2ec80*/  ISETP.GE.AND P0, PT, R34, UR4, PT ;  /* 0x0000000422007c0c */ /* 0x004fc4000bf06270 */
[----:B------:R-:W-:-:S04]  /*2ec90*/  @!P1 LEA R10, P2, R15, R6, 0x2 ;  /* 0x000000060f0a9211 */ /* 0x000fc800078410ff */
[----:B------:R-:W-:Y:S02]  /*2eca0*/  @!P1 LEA.HI.X R11, R15, R5, R37, 0x2, P2 ;  /* 0x000000050f0b9211 */ /* 0x000fe400010f1425 */
        /* <DEDUP_REMOVED lines=27> */
[----:B-----5:R-:W-:Y:S02]  /*2ee60*/  @!P1 LEA.HI.X R11, R13, R5, R14, 0x2, P2 ;  /* 0x000000050d0b9211 */ /* 0x020fe400010f140e */
[----:B------:R-:W5:Y:S04]  /*2ee70*/  LDL R13, [R1+0x444] ;  /* 0x00044400010d7983 */ /* 0x000f680000100800 */
[----:B------:R-:W5:Y:S04]  /*2ee80*/  LDL R14, [R1+0x4cc] ;  /* 0x0004cc00010e7983 */ /* 0x000f680000100800 */
[----:B----4-:R0:W-:Y:S04]  /*2ee90*/  @!P1 ST.E.64 desc[UR44][R10.64], R8 ;  /* 0x000000080a009985 */ /* 0x0101e8000c101b2c */
[----:B0-----:R-:W4:Y:S01]  /*2eea0*/  @!P0 LDL.64 R8, [R1+0x360] ;  /* 0x0003600001088983 */ /* 0x001f220000100a00 */
[----:B--2---:R-:W-:-:S02]  /*2eeb0*/  ISETP.GE.AND P1, PT, R15, UR4, PT ;  /* 0x000000040f007c0c */ /* 0x004fc4000bf26270 */
[----:B------:R-:W-:-:S04]  /*2eec0*/  @!P0 LEA R10, P2, R39, R6, 0x2 ;  /* 0x00000006270a8211 */ /* 0x000fc800078410ff */
[----:B------:R-:W-:-:S05]  /*2eed0*/  @!P0 LEA.HI.X R11, R39, R5, R40, 0x2, P2 ;  /* 0x00000005270b8211 */ /* 0x000fca00010f1428 */
[----:B----4-:R0:W-:Y:S04]  /*2eee0*/  @!P0 ST.E.64 desc[UR44][R10.64], R8 ;  /* 0x000000080a008985 */ /* 0x0101e8000c101b2c */
[----:B0-----:R-:W2:Y:S01]  /*2eef0*/  @!P1 LDL.64 R8, [R1+0x370] ;  /* 0x0003700001089983 */ /* 0x001ea20000100a00 */
[----:B---3--:R-:W-:Y:S02]  /*2ef00*/  ISETP.GE.AND P0, PT, R36, UR4, PT ;  /* 0x0000000424007c0c */ /* 0x008fe4000bf06270 */
[----:B------:R-:W-:-:S04]  /*2ef10*/  @!P1 LEA R10, P2, R15, R6, 0x2 ;  /* 0x000000060f0a9211 */ /* 0x000fc800078410ff */
[----:B------:R-:W-:Y:S02]  /*2ef20*/  @!P1 LEA.HI.X R11, R15, R5, R38, 0x2, P2 ;  /* 0x000000050f0b9211 */ /* 0x000fe400010f1426 */
[----:B------:R-:W3:Y:S04]  /*2ef30*/  LDL R15, [R1+0x4c8] ;  /* 0x0004c800010f7983 */ /* 0x000ee80000100800 */
[----:B--2---:R0:W-:Y:S04]  /*2ef40*/  @!P1 ST.E.64 desc[UR44][R10.64], R8 ;  /* 0x000000080a009985 */ /* 0x0041e8000c101b2c */
[----:B0-----:R-:W2:Y:S01]  /*2ef50*/  @!P0 LDL.64 R8, [R1+0x380] ;  /* 0x0003800001088983 */ /* 0x001ea20000100a00 */
[----:B------:R-:W-:-:S02]  /*2ef60*/  ISETP.GE.AND P1, PT, R34, UR4, PT ;  /* 0x0000000422007c0c */ /* 0x000fc4000bf26270 */
[----:B------:R-:W-:-:S04]  /*2ef70*/  @!P0 LEA R10, P2, R36, R6, 0x2 ;  /* 0x00000006240a8211 */ /* 0x000fc800078410ff */
[----:B------:R-:W-:Y:S02]  /*2ef80*/  @!P0 LEA.HI.X R11, R36, R5, R37, 0x2, P2 ;  /* 0x00000005240b8211 */ /* 0x000fe400010f1425 */
[----:B------:R-:W4:Y:S04]  /*2ef90*/  LDL R36, [R1+0x4c4] ;  /* 0x0004c40001247983 */ /* 0x000f280000100800 */
[----:B--2---:R0:W-:Y:S04]  /*2efa0*/  @!P0 ST.E.64 desc[UR44][R10.64], R8 ;  /* 0x000000080a008985 */ /* 0x0041e8000c101b2c */
[----:B0-----:R-:W2:Y:S01]  /*2efb0*/  @!P1 LDL.64 R8, [R1+0x390] ;  /* 0x0003900001089983 */ /* 0x001ea20000100a00 */
[----:B------:R-:W-:-:S02]  /*2efc0*/  ISETP.GE.AND P0, PT, R32, UR4, PT ;  /* 0x0000000420007c0c */ /* 0x000fc4000bf06270 */
[----:B------:R-:W-:-:S04]  /*2efd0*/  @!P1 LEA R10, P2, R34, R6, 0x2 ;  /* 0x00000006220a9211 */ /* 0x000fc800078410ff */
[----:B------:R-:W-:Y:S02]  /*2efe0*/  @!P1 LEA.HI.X R11, R34, R5, R35, 0x2, P2 ;  /* 0x00000005220b9211 */ /* 0x000fe400010f1423 */
[----:B------:R-:W4:Y:S04]  /*2eff0*/  LDL R35, [R1+0x4c0] ;  /* 0x0004c00001237983 */ /* 0x000f280000100800 */
        /* <DEDUP_REMOVED lines=10> */
[----:B-----5:R-:W-:-:S02]  /*2f0a0*/  ISETP.GE.AND P0, PT, R13, UR4, PT ;  /* 0x000000040d007c0c */ /* 0x020fc4000bf06270 */
[----:B------:R-:W-:-:S04]  /*2f0b0*/  @!P1 LEA R10, P2, R12, R6, 0x2 ;  /* 0x000000060c0a9211 */ /* 0x000fc800078410ff */
[----:B------:R-:W-:Y:S02]  /*2f0c0*/  @!P1 LEA.HI.X R11, R12, R5, R14, 0x2, P2 ;  /* 0x000000050c0b9211 */ /* 0x000fe400010f140e */
[----:B------:R-:W5:Y:S04]  /*2f0d0*/  LDL R14, [R1+0x490] ;  /* 0x00049000010e7983 */ /* 0x000f680000100800 */
[----:B------:R-:W5:Y:S04]  /*2f0e0*/  LDL R12, [R1+0x48c] ;  /* 0x00048c00010c7983 */ /* 0x000f680000100800 */
[----:B--2---:R0:W-:Y:S04]  /*2f0f0*/  @!P1 ST.E.64 desc[UR44][R10.64], R8 ;  /* 0x000000080a009985 */ /* 0x0041e8000c101b2c */
[----:B0-----:R-:W2:Y:S01]  /*2f100*/  @!P0 LDL.64 R8, [R1+0x3c0] ;  /* 0x0003c00001088983 */ /* 0x001ea20000100a00 */
[----:B------:R-:W-:-:S02]  /*2f110*/  ISETP.GE.AND P1, PT, R229, UR4, PT ;  /* 0x00000004e5007c0c */ /* 0x000fc4000bf26270 */
[----:B------:R-:W-:-:S04]  /*2f120*/  @!P0 LEA R10, P2, R13, R6, 0x2 ;  /* 0x000000060d0a8211 */ /* 0x000fc800078410ff */
[----:B---3--:R-:W-:Y:S02]  /*2f130*/  @!P0 LEA.HI.X R11, R13, R5, R15, 0x2, P2 ;  /* 0x000000050d0b8211 */ /* 0x008fe400010f140f */
[----:B------:R-:W3:Y:S04]  /*2f140*/  LDL R15, [R1+0x4b0] ;  /* 0x0004b000010f7983 */ /* 0x000ee80000100800 */
[----:B------:R-:W3:Y:S04]  /*2f150*/  LDL R13, [R1+0x4ac] ;  /* 0x0004ac00010d7983 */ /* 0x000ee80000100800 */
[----:B--2---:R0:W-:Y:S04]  /*2f160*/  @!P0 ST.E.64 desc[UR44][R10.64], R8 ;  /* 0x000000080a008985 */ /* 0x0041e8000c101b2c */
[----:B0-----:R-:W2:Y:S01]  /*2f170*/  @!P1 LDL.64 R8, [R1+0x3d0] ;  /* 0x0003d00001089983 */ /* 0x001ea20000100a00 */
[----:B------:R-:W-:-:S02]  /*2f180*/  ISETP.GE.AND P0, PT, R228, UR4, PT ;  /* 0x00000004e4007c0c */ /* 0x000fc4000bf06270 */
[----:B------:R-:W-:-:S04]  /*2f190*/  @!P1 LEA R10, P2, R229, R6, 0x2 ;  /* 0x00000006e50a9211 */ /* 0x000fc800078410ff */
[----:B----4-:R-:W-:-:S05]  /*2f1a0*/  @!P1 LEA.HI.X R11, R229, R5, R36, 0x2, P2 ;  /* 0x00000005e50b9211 */ /* 0x010fca00010f1424 */
[----:B--2---:R0:W-:Y:S04]  /*2f1b0*/  @!P1 ST.E.64 desc[UR44][R10.64], R8 ;  /* 0x000000080a009985 */ /* 0x0041e8000c101b2c */
[----:B0-----:R-:W2:Y:S01]  /*2f1c0*/  @!P0 LDL.64 R8, [R1+0x3e0] ;  /* 0x0003e00001088983 */ /* 0x001ea20000100a00 */
        /* <DEDUP_REMOVED lines=15> */
[----:B-----5:R-:W-:Y:S02]  /*2f2c0*/  ISETP.GE.AND P0, PT, R14, UR4, PT ;  /* 0x000000040e007c0c */ /* 0x020fe4000bf06270 */
[----:B------:R-:W-:-:S04]  /*2f2d0*/  @!P1 LEA R10, P2, R225, R6, 0x2 ;  /* 0x00000006e10a9211 */ /* 0x000fc800078410ff */
[----:B------:R-:W-:-:S05]  /*2f2e0*/  @!P1 LEA.HI.X R11, R225, R5, R32, 0x2, P2 ;  /* 0x00000005e10b9211 */ /* 0x000fca00010f1420 */
[----:B--2---:R0:W-:Y:S04]  /*2f2f0*/  @!P1 ST.E.64 desc[UR44][R10.64], R8 ;  /* 0x000000080a009985 */ /* 0x0041e8000c101b2c */
[----:B0-----:R-:W2:Y:S01]  /*2f300*/  @!P0 LDL.64 R8, [R1+0x420] ;  /* 0x0004200001088983 */ /* 0x001ea20000100a00 */
[----:B------:R-:W-:Y:S02]  /*2f310*/  ISETP.GE.AND P1, PT, R12, UR4, PT ;  /* 0x000000040c007c0c */ /* 0x000fe4000bf26270 */
[----:B------:R-:W-:-:S04]  /*2f320*/  @!P0 LEA R10, P2, R14, R6, 0x2 ;  /* 0x000000060e0a8211 */ /* 0x000fc800078410ff */
[----:B---3--:R-:W-:-:S05]  /*2f330*/  @!P0 LEA.HI.X R11, R14, R5, R15, 0x2, P2 ;  /* 0x000000050e0b8211 */ /* 0x008fca00010f140f */
[----:B--2---:R0:W-:Y:S04]  /*2f340*/  @!P0 ST.E.64 desc[UR44][R10.64], R8 ;  /* 0x000000080a008985 */ /* 0x0041e8000c101b2c */
[----:B0-----:R-:W2:Y:S01]  /*2f350*/  @!P1 LDL.64 R8, [R1+0x430] ;  /* 0x0004300001089983 */ /* 0x001ea20000100a00 */
[----:B------:R-:W-:-:S04]  /*2f360*/  @!P1 LEA R10, P0, R12, R6, 0x2 ;  /* 0x000000060c0a9211 */ /* 0x000fc800078010ff */
[----:B------:R-:W-:-:S05]  /*2f370*/  @!P1 LEA.HI.X R11, R12, R5, R13, 0x2, P0 ;  /* 0x000000050c0b9211 */ /* 0x000fca00000f140d */
[----:B--2---:R4:W-:Y:S04]  /*2f380*/  @!P1 ST.E.64 desc[UR44][R10.64], R8 ;  /* 0x000000080a009985 */ /* 0x0049e8000c101b2c */
.L_x_4068:
[----:B------:R-:W-:Y:S05]  /*2f390*/  BSYNC B1 ;  /* 0x0000000000017941 */ /* 0x000fea0003800000 */
.L_x_4067:
[----:B------:R-:W-:-:S03]  /*2f3a0*/  UMOV UR4, 0xffffffff ;  /* 0xffffffff00047882 */ /* 0x000fc60000000000 */
[----:B------:R-:W-:Y:S05]  /*2f3b0*/  BRA.DIV UR4, `(.L_x_4069) ;  /* 0x000000c204707947 */ /* 0x000fea000b800000 */
[----:B------:R0:W0:Y:S04]  /*2f3c0*/  SHFL.IDX PT, R32, R4, 0x1, 0x1c1f ;  /* 0x003c1f0004207f89 */ /* 0x00002800000e0000 */
[----:B------:R0:W0:Y:S02]  /*2f3d0*/  SHFL.IDX PT, R14, R3, 0x1, 0x1c1f ;  /* 0x003c1f00030e7f89 */ /* 0x00002400000e0000 */
.L_x_4308:
[----:B------:R-:W-:-:S13]  /*2f3e0*/  ISETP.GE.AND P0, PT, R7, R0, PT ;  /* 0x000000000700720c */ /* 0x000fda0003f06270 */
[----:B------:R-:W-:Y:S05]  /*2f3f0*/  @P0 BRA `(.L_x_4065) ;  /* 0x0000001c00340947 */ /* 0x000fea0003800000 */
[----:B------:R-:W5:Y:S01]  /*2f400*/  LDC R0, c[0x0][0xbc8] ;  /* 0x0002f200ff007b82 */ /* 0x000f620000000800 */
[----:B------:R-:W4:Y:S04]  /*2f410*/  LDL R67, [R1+0x488] ;  /* 0x0004880001437983 */ /* 0x000f280000100800 */
[----:B------:R-:W4:Y:S04]  /*2f420*/  LDL R65, [R1+0x484] ;  /* 0x0004840001417983 */ /* 0x000f280000100800 */
[----:B------:R-:W4:Y:S04]  /*2f430*/  LDL R68, [R1+0x50c] ;  /* 0x00050c0001447983 */ /* 0x000f280000100800 */
[----:B------:R-:W4:Y:S04]  /*2f440*/  LDL R63, [R1+0x480] ;  /* 0x00048000013f7983 */ /* 0x000f280000100800 */
[----:B------:R-:W4:Y:S04]  /*2f450*/  LDL R61, [R1+0x508] ;  /* 0x00050800013d7983 */ /* 0x000f280000100800 */
[----:B------:R-:W4:Y:S01]  /*2f460*/  LDL R59, [R1+0x504] ;  /* 0x00050400013b7983 */ /* 0x000f220000100800 */
[----:B-----5:R-:W-:-:S03]  /*2f470*/  ISETP.GE.AND P0, PT, R205, R0, PT ;  /* 0x00000000cd00720c */ /* 0x020fc60003f06270 */
[----:B------:R-:W5:Y:S04]  /*2f480*/  LDL R66, [R1+0x47c] ;  /* 0x00047c0001427983 */ /* 0x000f680000100800 */
[----:B------:R-:W5:Y:S04]  /*2f490*/  LDL R57, [R1+0x500] ;  /* 0x0005000001397983 */ /* 0x000f680000100800 */
[----:B------:R-:W5:Y:S04]  /*2f4a0*/  LDL R64, [R1+0x478] ;  /* 0x0004780001407983 */ /* 0x000f680000100800 */
[----:B---3--:R-:W3:Y:S01]  /*2f4b0*/  @!P0 LDL.64 R6, [R1+0x248] ;  /* 0x0002480001068983 */ /* 0x008ee20000100a00 */
[----:B------:R-:W-:Y:S01]  /*2f4c0*/  ISETP.GE.AND P1, PT, R16, R0, PT ;  /* 0x000000001000720c */ /* 0x000fe20003f26270 */
[----:B01----:R-:W-:-:S02]  /*2f4d0*/  @!P0 IMAD.MOV.U32 R4, RZ, RZ, R14 ;  /* 0x000000ffff048224 */ /* 0x003fc400078e000e */
[----:B--2---:R-:W-:Y:S01]  /*2f4e0*/  @!P0 IMAD.MOV.U32 R5, RZ, RZ, R32 ;  /* 0x000000ffff058224 */ /* 0x004fe200078e0020 */
[----:B------:R-:W2:Y:S01]  /*2f4f0*/  LDL R55, [R1+0x4fc] ;  /* 0x0004fc0001377983 */ /* 0x000ea20000100800 */
[----:B------:R-:W-:Y:S01]  /*2f500*/  @!P0 IMAD.WIDE R4, R205, 0x4, R4 ;  /* 0x00000004cd048825 */ /* 0x000fe200078e0204 */
[----:B------:R-:W-:Y:S02]  /*2f510*/  ISETP.GE.AND P2, PT, R17, R0, PT ;  /* 0x000000001100720c */ /* 0x000fe40003f46270 */
        /* <DEDUP_REMOVED lines=28> */
[----:B---3--:R0:W-:Y:S04]  /*2f6e0*/  @!P0 ST.E.64 desc[UR44][R4.64], R6 ;  /* 0x0000000604008985 */ /* 0x0081e8000c101b2c */
[----:B0-----:R-:W3:Y:S01]  /*2f6f0*/  @!P1 LDL.64 R4, [R1+0x258] ;  /* 0x0002580001049983 */ /* 0x001ee20000100a00 */
[----:B------:R-:W-:-:S04]  /*2f700*/  @!P1 LEA R6, P0, R16, R14, 0x2 ;  /* 0x0000000e10069211 */ /* 0x000fc800078010ff */
[----:B------:R-:W-:Y:S02]  /*2f710*/  @!P1 LEA.HI.X R7, R16, R32, R26, 0x2, P0 ;  /* 0x0000002010079211 */ /* 0x000fe400000f141a */
[----:B----4-:R-:W-:-:S03]  /*2f720*/  @!P2 LEA R10, P0, R17, R14, 0x2 ;  /* 0x0000000e110aa211 */ /* 0x010fc600078010ff */
[----:B---3--:R0:W-:Y:S04]  /*2f730*/  @!P1 ST.E.64 desc[UR44][R6.64], R4 ;  /* 0x0000000406009985 */ /* 0x0081e8000c101b2c */
[----:B------:R-:W3:Y:S01]  /*2f740*/  @!P2 LDL.64 R8, [R1+0x268] ;  /* 0x000268000108a983 */ /* 0x000ee20000100a00 */
[----:B------:R-:W-:Y:S02]  /*2f750*/  ISETP.GE.AND P1, PT, R20, R0, PT ;  /* 0x000000001400720c */ /* 0x000fe40003f26270 */
[----:B------:R-:W-:-:S05]  /*2f760*/  @!P2 LEA.HI.X R11, R17, R32, R28, 0x2, P0 ;  /* 0x00000020110ba211 */ /* 0x000fca00000f141c */
[----:B---3--:R1:W-:Y:S06]  /*2f770*/  @!P2 ST.E.64 desc[UR44][R10.64], R8 ;  /* 0x000000080a00a985 */ /* 0x0083ec000c101b2c */
[----:B------:R-:W3:Y:S01]  /*2f780*/  @!P1 LDL.64 R12, [R1+0x278] ;  /* 0x00027800010c9983 */ /* 0x000ee20000100a00 */
[----:B------:R-:W-:Y:S02]  /*2f790*/  ISETP.GE.AND P2, PT, R21, R0, PT ;  /* 0x000000001500720c */ /* 0x000fe40003f46270 */
[----:B------:R-:W-:-:S04]  /*2f7a0*/  @!P1 LEA R16, P0, R20, R14, 0x2 ;  /* 0x0000000e14109211 */ /* 0x000fc800078010ff */
[----:B------:R-:W-:-:S05]  /*2f7b0*/  @!P1 LEA.HI.X R17, R20, R32, R29, 0x2, P0 ;  /* 0x0000002014119211 */ /* 0x000fca00000f141d */
[----:B---3--:R3:W-:Y:S04]  /*2f7c0*/  @!P1 ST.E.64 desc[UR44][R16.64], R12 ;  /* 0x0000000c10009985 */ /* 0x0087e8000c101b2c */
[----:B0-----:R-:W4:Y:S01]  /*2f7d0*/  @!P2 LDL.64 R4, [R1+0x288] ;  /* 0x000288000104a983 */ /* 0x001f220000100a00 */
[----:B------:R-:W-:Y:S02]  /*2f7e0*/  ISETP.GE.AND P1, PT, R24, R0, PT ;  /* 0x000000001800720c */ /* 0x000fe40003f26270 */
[----:B------:R-:W-:-:S04]  /*2f7f0*/  @!P2 LEA R20, P0, R21, R14, 0x2 ;  /* 0x0000000e1514a211 */ /* 0x000fc800078010ff */
[----:B------:R-:W-:-:S05]  /*2f800*/  @!P2 LEA.HI.X R21, R21, R32, R30, 0x2, P0 ;  /* 0x000000201515a211 */ /* 0x000fca00000f141e */
[----:B----4-:R0:W-:Y:S04]  /*2f810*/  @!P2 ST.E.64 desc[UR44][R20.64], R4 ;  /* 0x000000041400a985 */ /* 0x0101e8000c101b2c */
[----:B------:R-:W4:Y:S01]  /*2f820*/  @!P1 LDL.64 R6, [R1+0x298] ;  /* 0x0002980001069983 */ /* 0x000f220000100a00 */
[----:B------:R-:W-:Y:S02]  /*2f830*/  ISETP.GE.AND P2, PT, R223, R0, PT ;  /* 0x00000000df00720c */ /* 0x000fe40003f46270 */
[----:B-1----:R-:W-:-:S04]  /*2f840*/  @!P1 LEA R10, P0, R24, R14, 0x2 ;  /* 0x0000000e180a9211 */ /* 0x002fc800078010ff */
[----:B------:R-:W-:-:S05]  /*2f850*/  @!P1 LEA.HI.X R11, R24, R32, R31, 0x2, P0 ;  /* 0x00000020180b9211 */ /* 0x000fca00000f141f */
[----:B----4-:R1:W-:Y:S04]  /*2f860*/  @!P1 ST.E.64 desc[UR44][R10.64], R6 ;  /* 0x000000060a009985 */ /* 0x0103e8000c101b2c */
[----:B------:R-:W4:Y:S01]  /*2f870*/  @!P2 LDL.64 R8, [R1+0x2a8] ;  /* 0x0002a8000108a983 */ /* 0x000f220000100a00 */
[----:B------:R-:W-:Y:S02]  /*2f880*/  ISETP.GE.AND P1, PT, R67, R0, PT ;  /* 0x000000004300720c */ /* 0x000fe40003f26270 */
[----:B---3--:R-:W-:-:S04]  /*2f890*/  @!P2 LEA R12, P0, R223, R14, 0x2 ;  /* 0x0000000edf0ca211 */ /* 0x008fc800078010ff */
[----:B------:R-:W-:-:S05]  /*2f8a0*/  @!P2 LEA.HI.X R13, R223, R32, R25, 0x2, P0 ;  /* 0x00000020df0da211 */ /* 0x000fca00000f1419 */
[----:B----4-:R3:W-:Y:S04]  /*2f8b0*/  @!P2 ST.E.64 desc[UR44][R12.64], R8 ;  /* 0x000000080c00a985 */ /* 0x0107e8000c101b2c */
[----:B0-----:R-:W4:Y:S01]  /*2f8c0*/  @!P1 LDL.64 R4, [R1+0x2b8] ;  /* 0x0002b80001049983 */ /* 0x001f220000100a00 */
[----:B------:R-:W-:Y:S02]  /*2f8d0*/  ISETP.GE.AND P2, PT, R65, R0, PT ;  /* 0x000000004100720c */ /* 0x000fe40003f46270 */
[----:B------:R-:W-:-:S04]  /*2f8e0*/  @!P1 LEA R16, P0, R67, R14, 0x2 ;  /* 0x0000000e43109211 */ /* 0x000fc800078010ff */
[----:B------:R-:W-:Y:S01]  /*2f8f0*/  @!P1 LEA.HI.X R17, R67, R32, R68, 0x2, P0 ;  /* 0x0000002043119211 */ /* 0x000fe200000f1444 */
[----:B------:R-:W-:-:S04]  /*2f900*/  IMAD.MOV.U32 R67, RZ, RZ, R61 ;  /* 0x000000ffff437224 */ /* 0x000fc800078e003d */
[----:B----4-:R0:W-:Y:S04]  /*2f910*/  @!P1 ST.E.64 desc[UR44][R16.64], R4 ;  /* 0x0000000410009985 */ /* 0x0101e8000c101b2c */
[----:B-1----:R-:W4:Y:S01]  /*2f920*/  @!P2 LDL.64 R6, [R1+0x2c8] ;  /* 0x0002c8000106a983 */ /* 0x002f220000100a00 */
[----:B------:R-:W-:Y:S02]  /*2f930*/  ISETP.GE.AND P1, PT, R63, R0, PT ;  /* 0x000000003f00720c */ /* 0x000fe40003f26270 */
[----:B------:R-:W-:-:S04]  /*2f940*/  @!P2 LEA R10, P0, R65, R14, 0x2 ;  /* 0x0000000e410aa211 */ /* 0x000fc800078010ff */
[----:B------:R-:W-:Y:S01]  /*2f950*/  @!P2 LEA.HI.X R11, R65, R32, R67, 0x2, P0 ;  /* 0x00000020410ba211 */ /* 0x000fe200000f1443 */
[----:B------:R-:W-:-:S04]  /*2f960*/  IMAD.MOV.U32 R61, RZ, RZ, R59 ;  /* 0x000000ffff3d7224 */ /* 0x000fc800078e003b */
[----:B----4-:R1:W-:Y:S04]  /*2f970*/  @!P2 ST.E.64 desc[UR44][R10.64], R6 ;  /* 0x000000060a00a985 */ /* 0x0103e8000c101b2c */
[----:B---3--:R-:W3:Y:S01]  /*2f980*/  @!P1 LDL.64 R8, [R1+0x2d8] ;  /* 0x0002d80001089983 */ /* 0x008ee20000100a00 */
[----:B-----5:R-:W-:Y:S01]  /*2f990*/  ISETP.GE.AND P2, PT, R66, R0, PT ;  /* 0x000000004200720c */ /* 0x020fe20003f46270 */
[----:B------:R-:W-:Y:S01]  /*2f9a0*/  IMAD.MOV.U32 R65, RZ, RZ, R61 ;  /* 0x000000ffff417224 */ /* 0x000fe200078e003d */
[----:B------:R-:W-:-:S04]  /*2f9b0*/  @!P1 LEA R12, P0, R63, R14, 0x2 ;  /* 0x0000000e3f0c9211 */ /* 0x000fc800078010ff */
[----:B------:R-:W-:Y:S01]  /*2f9c0*/  @!P1 LEA.HI.X R13, R63, R32, R65, 0x2, P0 ;  /* 0x000000203f0d9211 */ /* 0x000fe200000f1441 */
[----:B------:R-:W-:-:S04]  /*2f9d0*/  IMAD.MOV.U32 R59, RZ, RZ, R57 ;  /* 0x000000ffff3b7224 */ /* 0x000fc800078e0039 */
[----:B------:R-:W-:Y:S01]  /*2f9e0*/  IMAD.MOV.U32 R61, RZ, RZ, R59 ;  /* 0x000000ffff3d7224 */ /* 0x000fe200078e003b */
[----:B---3--:R3:W-:Y:S04]  /*2f9f0*/  @!P1 ST.E.64 desc[UR44][R12.64], R8 ;  /* 0x000000080c009985 */ /* 0x0087e8000c101b2c */
[----:B0-----:R-:W4:Y:S01]  /*2fa00*/  @!P2 LDL.64 R4, [R1+0x2e8] ;  /* 0x0002e8000104a983 */ /* 0x001f220000100a00 */
[----:B------:R-:W-:Y:S01]  /*2fa10*/  ISETP.GE.AND P1, PT, R64, R0, PT ;  /* 0x000000004000720c */ /* 0x000fe20003f26270 */
[----:B------:R-:W-:Y:S01]  /*2fa20*/  IMAD.MOV.U32 R67, RZ, RZ, R61 ;  /* 0x000000ffff437224 */ /* 0x000fe200078e003d */
[----:B------:R-:W-:-:S04]  /*2fa30*/  @!P2 LEA R16, P0, R66, R14, 0x2 ;  /* 0x0000000e4210a211 */ /* 0x000fc800078010ff */
[----:B------:R-:W-:Y:S01]  /*2fa40*/  @!P2 LEA.HI.X R17, R66, R32, R67, 0x2, P0 ;  /* 0x000000204211a211 */ /* 0x000fe200000f1443 */
[----:B--2---:R-:W-:-:S04]  /*2fa50*/  IMAD.MOV.U32 R57, RZ, RZ, R55 ;  /* 0x000000ffff397224 */ /* 0x004fc800078e0037 */
[----:B------:R-:W-:Y:S01]  /*2fa60*/  IMAD.MOV.U32 R59, RZ, RZ, R57 ;  /* 0x000000ffff3b7224 */ /* 0x000fe200078e0039 */
[----:B----4-:R0:W-:Y:S04]  /*2fa70*/  @!P2 ST.E.64 desc[UR44][R16.64], R4 ;  /* 0x000000041000a985 */ /* 0x0101e8000c101b2c */
[----:B-1----:R-:W2:Y:S01]  /*2fa80*/  @!P1 LDL.64 R6, [R1+0x2f8] ;  /* 0x0002f80001069983 */ /* 0x002ea20000100a00 */
[----:B------:R-:W-:Y:S01]  /*2fa90*/  ISETP.GE.AND P2, PT, R62, R0, PT ;  /* 0x000000003e00720c */ /* 0x000fe20003f46270 */
[----:B------:R-:W-:Y:S01]  /*2faa0*/  IMAD.MOV.U32 R65, RZ, RZ, R59 ;  /* 0x000000ffff417224 */ /* 0x000fe200078e003b */
[C---:B------:R-:W-:Y:S01]  /*2fab0*/  @!P1 LEA R10, P0, R64.reuse, R14, 0x2 ;  /* 0x0000000e400a9211 */ /* 0x040fe200078010ff */
[----:B------:R-:W-:Y:S01]  /*2fac0*/  IMAD.MOV.U32 R55, RZ, RZ, R52 ;  /* 0x000000ffff377224 */ /* 0x000fe200078e0034 */
[----:B------:R-:W4:Y:S02]  /*2fad0*/  LDL R59, [R1+0x4f0] ;  /* 0x0004f000013b7983 */ /* 0x000f240000100800 */
[----:B------:R-:W-:Y:S01]  /*2fae0*/  @!P1 LEA.HI.X R11, R64, R32, R65, 0x2, P0 ;  /* 0x00000020400b9211 */ /* 0x000fe200000f1441 */
[----:B------:R-:W-:-:S04]  /*2faf0*/  IMAD.MOV.U32 R57, RZ, RZ, R55 ;  /* 0x000000ffff397224 */ /* 0x000fc800078e0037 */
[----:B--2---:R1:W-:Y:S04]  /*2fb00*/  @!P1 ST.E.64 desc[UR44][R10.64], R6 ;  /* 0x000000060a009985 */ /* 0x0043e8000c101b2c */
[----:B---3--:R-:W2:Y:S01]  /*2fb10*/  @!P2 LDL.64 R8, [R1+0x308] ;  /* 0x000308000108a983 */ /* 0x008ea20000100a00 */
[----:B------:R-:W-:Y:S01]  /*2fb20*/  ISETP.GE.AND P1, PT, R60, R0, PT ;  /* 0x000000003c00720c */ /* 0x000fe20003f26270 */
[----:B------:R-:W-:Y:S01]  /*2fb30*/  IMAD.MOV.U32 R63, RZ, RZ, R57 ;  /* 0x000000ffff3f7224 */ /* 0x000fe200078e0039 */
[----:B------:R-:W-:-:S04]  /*2fb40*/  @!P2 LEA R12, P0, R62, R14, 0x2 ;  /* 0x0000000e3e0ca211 */ /* 0x000fc800078010ff */
[----:B------:R-:W-:Y:S01]  /*2fb50*/  @!P2 LEA.HI.X R13, R62, R32, R63, 0x2, P0 ;  /* 0x000000203e0da211 */ /* 0x000fe200000f143f */
[----:B------:R-:W-:-:S04]  /*2fb60*/  IMAD.MOV.U32 R52, RZ, RZ, R51 ;  /* 0x000000ffff347224 */ /* 0x000fc800078e0033 */
[----:B------:R-:W-:Y:S01]  /*2fb70*/  IMAD.MOV.U32 R55, RZ, RZ, R52 ;  /* 0x000000ffff377224 */ /* 0x000fe200078e0034 */
[----:B--2---:R2:W-:Y:S04]  /*2fb80*/  @!P2 ST.E.64 desc[UR44][R12.64], R8 ;  /* 0x000000080c00a985 */ /* 0x0045e8000c101b2c */
[----:B0-----:R-:W3:Y:S01]  /*2fb90*/  @!P1 LDL.64 R4, [R1+0x318] ;  /* 0x0003180001049983 */ /* 0x001ee20000100a00 */
[----:B------:R-:W-:Y:S01]  /*2fba0*/  ISETP.GE.AND P2, PT, R58, R0, PT ;  /* 0x000000003a00720c */ /* 0x000fe20003f46270 */
[----:B------:R-:W-:Y:S01]  /*2fbb0*/  IMAD.MOV.U32 R61, RZ, RZ, R55 ;  /* 0x000000ffff3d7224 */ /* 0x000fe200078e0037 */
[C---:B------:R-:W-:Y:S01]  /*2fbc0*/  @!P1 LEA R16, P0, R60.reuse, R14, 0x2 ;  /* 0x0000000e3c109211 */ /* 0x040fe200078010ff */
[----:B------:R-:W-:Y:S01]  /*2fbd0*/  IMAD.MOV.U32 R51, RZ, RZ, R46 ;  /* 0x000000ffff337224 */ /* 0x000fe200078e002e */
[----:B------:R-:W5:Y:S02]  /*2fbe0*/  LDL R55, [R1+0x4e8] ;  /* 0x0004e80001377983 */ /* 0x000f640000100800 */
[----:B------:R-:W-:-:S05]  /*2fbf0*/  @!P1 LEA.HI.X R17, R60, R32, R61, 0x2, P0 ;  /* 0x000000203c119211 */ /* 0x000fca00000f143d */
[----:B---3--:R0:W-:Y:S04]  /*2fc00*/  @!P1 ST.E.64 desc[UR44][R16.64], R4 ;  /* 0x0000000410009985 */ /* 0x0081e8000c101b2c */
[----:B-1----:R-:W3:Y:S01]  /*2fc10*/  @!P2 LDL.64 R6, [R1+0x328] ;  /* 0x000328000106a983 */ /* 0x002ee20000100a00 */
[----:B------:R-:W-:Y:S02]  /*2fc20*/  ISETP.GE.AND P1, PT, R56, R0, PT ;  /* 0x000000003800720c */ /* 0x000fe40003f26270 */
[----:B------:R-:W-:-:S04]  /*2fc30*/  @!P2 LEA R10, P0, R58, R14, 0x2 ;  /* 0x0000000e3a0aa211 */ /* 0x000fc800078010ff */
[----:B----4-:R-:W-:Y:S01]  /*2fc40*/  @!P2 LEA.HI.X R11, R58, R32, R59, 0x2, P0 ;  /* 0x000000203a0ba211 */ /* 0x010fe200000f143b */
[----:B------:R-:W-:-:S04]  /*2fc50*/  IMAD.MOV.U32 R52, RZ, RZ, R51 ;  /* 0x000000ffff347224 */ /* 0x000fc800078e0033 */
[----:B---3--:R1:W-:Y:S04]  /*2fc60*/  @!P2 ST.E.64 desc[UR44][R10.64], R6 ;  /* 0x000000060a00a985 */ /* 0x0083e8000c101b2c */
[----:B--2---:R-:W2:Y:S01]  /*2fc70*/  @!P1 LDL.64 R8, [R1+0x338] ;  /* 0x0003380001089983 */ /* 0x004ea20000100a00 */
[----:B------:R-:W-:Y:S01]  /*2fc80*/  ISETP.GE.AND P2, PT, R54, R0, PT ;  /* 0x000000003600720c */ /* 0x000fe20003f46270 */
[----:B------:R-:W-:Y:S01]  /*2fc90*/  IMAD.MOV.U32 R57, RZ, RZ, R52 ;  /* 0x000000ffff397224 */ /* 0x000fe200078e0034 */
[----:B------:R-:W-:-:S04]  /*2fca0*/  @!P1 LEA R12, P0, R56, R14, 0x2 ;  /* 0x0000000e380c9211 */ /* 0x000fc800078010ff */
[----:B------:R-:W-:Y:S01]  /*2fcb0*/  @!P1 LEA.HI.X R13, R56, R32, R57, 0x2, P0 ;  /* 0x00000020380d9211 */ /* 0x000fe200000f1439 */
[----:B------:R-:W-:-:S04]  /*2fcc0*/  IMAD.MOV.U32 R52, RZ, RZ, R45 ;  /* 0x000000ffff347224 */ /* 0x000fc800078e002d */
[----:B--2---:R2:W-:Y:S04]  /*2fcd0*/  @!P1 ST.E.64 desc[UR44][R12.64], R8 ;  /* 0x000000080c009985 */ /* 0x0045e8000c101b2c */
[----:B0-----:R-:W3:Y:S01]  /*2fce0*/  @!P2 LDL.64 R4, [R1+0x348] ;  /* 0x000348000104a983 */ /* 0x001ee20000100a00 */
[----:B------:R-:W-:Y:S02]  /*2fcf0*/  ISETP.GE.AND P1, PT, R52, R0, PT ;  /* 0x000000003400720c */ /* 0x000fe40003f26270 */
[----:B------:R-:W-:-:S04]  /*2fd00*/  @!P2 LEA R16, P0, R54, R14, 0x2 ;  /* 0x0000000e3610a211 */ /* 0x000fc800078010ff */
[----:B-----5:R-:W-:Y:S01]  /*2fd10*/  @!P2 LEA.HI.X R17, R54, R32, R55, 0x2, P0 ;  /* 0x000000203611a211 */ /* 0x020fe200000f1437 */
[----:B------:R-:W-:Y:S02]  /*2fd20*/  IMAD.MOV.U32 R46, RZ, RZ, R41 ;  /* 0x000000ffff2e7224 */ /* 0x000fe400078e0029 */
[----:B------:R-:W4:Y:S04]  /*2fd30*/  LDL R41, [R1+0x4e0] ;  /* 0x0004e00001297983 */ /* 0x000f280000100800 */
[----:B---3--:R0:W-:Y:S04]  /*2fd40*/  @!P2 ST.E.64 desc[UR44][R16.64], R4 ;  /* 0x000000041000a985 */ /* 0x0081e8000c101b2c */
[----:B-1----:R-:W3:Y:S01]  /*2fd50*/  @!P1 LDL.64 R6, [R1+0x358] ;  /* 0x0003580001069983 */ /* 0x002ee20000100a00 */
[----:B------:R-:W-:-:S02]  /*2fd60*/  ISETP.GE.AND P2, PT, R50, R0, PT ;  /* 0x000000003200720c */ /* 0x000fc40003f46270 */
[----:B------:R-:W-:-:S04]  /*2fd70*/  @!P1 LEA R10, P0, R52, R14, 0x2 ;  /* 0x0000000e340a9211 */ /* 0x000fc800078010ff */
[----:B------:R-:W-:Y:S01]  /*2fd80*/  @!P1 LEA.HI.X R11, R52, R32, R53, 0x2, P0 ;  /* 0x00000020340b9211 */ /* 0x000fe200000f1435 */
[----:B----4-:R-:W-:-:S04]  /*2fd90*/  IMAD.MOV.U32 R51, RZ, RZ, R41 ;  /* 0x000000ffff337224 */ /* 0x010fc800078e0029 */
        /* <DEDUP_REMOVED lines=9> */
[----:B------:R-:W-:Y:S01]  /*2fe30*/  @!P1 LEA.HI.X R17, R48, R32, R49, 0x2, P0 ;  /* 0x0000002030119211 */ /* 0x000fe200000f1431 */
[----:B------:R-:W-:Y:S02]  /*2fe40*/  IMAD.MOV.U32 R45, RZ, RZ, R42 ;  /* 0x000000ffff2d7224 */ /* 0x000fe400078e002a */
[----:B------:R-:W4:Y:S04]  /*2fe50*/  LDL R42, [R1+0x44c] ;  /* 0x00044c00012a7983 */ /* 0x000f280000100800 */
[----:B---3--:R0:W-:Y:S04]  /*2fe60*/  @!P1 ST.E.64 desc[UR44][R16.64], R4 ;  /* 0x0000000410009985 */ /* 0x0081e8000c101b2c */
[----:B-1----:R-:W3:Y:S01]  /*2fe70*/  @!P2 LDL.64 R6, [R1+0x388] ;  /* 0x000388000106a983 */ /* 0x002ee20000100a00 */
[----:B------:R-:W-:-:S02]  /*2fe80*/  ISETP.GE.AND P1, PT, R44, R0, PT ;  /* 0x000000002c00720c */ /* 0x000fc40003f26270 */
[----:B------:R-:W-:-:S04]  /*2fe90*/  @!P2 LEA R10, P0, R46, R14, 0x2 ;  /* 0x0000000e2e0aa211 */ /* 0x000fc800078010ff */
[----:B------:R-:W-:-:S05]  /*2fea0*/  @!P2 LEA.HI.X R11, R46, R32, R47, 0x2, P0 ;  /* 0x000000202e0ba211 */ /* 0x000fca00000f142f */
[----:B---3--:R1:W-:Y:S04]  /*2feb0*/  @!P2 ST.E.64 desc[UR44][R10.64], R6 ;  /* 0x000000060a00a985 */ /* 0x0083e8000c101b2c */
[----:B--2---:R-:W2:Y:S01]  /*2fec0*/  @!P1 LDL.64 R8, [R1+0x398] ;  /* 0x0003980001089983 */ /* 0x004ea20000100a00 */
[----:B----4-:R-:W-:Y:S02]  /*2fed0*/  ISETP.GE.AND P2, PT, R42, R0, PT ;  /* 0x000000002a00720c */ /* 0x010fe40003f46270 */
        /* <DEDUP_REMOVED lines=16> */
[----:B------:R-:W-:Y:S02]  /*2ffe0*/  ISETP.GE.AND P1, PT, R229, R0, PT ;  /* 0x00000000e500720c */ /* 0x000fe40003f26270 */
[----:B------:R-:W-:-:S04]  /*2fff0*/  @!P2 LEA R12, P0, R38, R14, 0x2 ;  /* 0x0000000e260ca211 */ /* 0x000fc800078010ff */
[----:B----4-:R-:W-:-:S05]  /*30000*/  @!P2 LEA.HI.X R13, R38, R32, R39, 0x2, P0 ;  /* 0x00000020260da211 */ /* 0x010fca00000f1427 */
        /* <DEDUP_REMOVED lines=19> */
[----:B------:R-:W-:-:S07]  /*30140*/  @!P2 LEA.HI.X R17, R226, R32, R34, 0x2, P0 ;  /* 0x00000020e211a211 */ /* 0x000fce00000f1422 */
[C---:B-1----:R-:W-:Y:S01]  /*30150*/  @!P1 LEA R10, P0, R225.reuse, R14, 0x2 ;  /* 0x0000000ee10a9211 */ /* 0x042fe200078010ff */
[----:B---3--:R2:W-:Y:S04]  /*30160*/  @!P2 ST.E.64 desc[UR44][R16.64], R4 ;  /* 0x000000041000a985 */ /* 0x0085e8000c101b2c */
[----:B------:R-:W3:Y:S01]  /*30170*/  @!P1 LDL.64 R6, [R1+0x418] ;  /* 0x0004180001069983 */ /* 0x000ee20000100a00 */
[----:B------:R-:W-:Y:S02]  /*30180*/  @!P1 LEA.HI.X R11, R225, R32, R33, 0x2, P0 ;  /* 0x00000020e10b9211 */ /* 0x000fe400000f1421 */
[-C--:B------:R-:W-:Y:S01]  /*30190*/  ISETP.GE.AND P0, PT, R15, R0.reuse, PT ;  /* 0x000000000f00720c */ /* 0x080fe20003f06270 */
[----:B------:R-:W-:Y:S02]  /*301a0*/  BSSY B1, `(.L_x_4070) ;  /* 0x0000009000017945 */ /* 0x000fe40003800000 */
[----:B---3--:R2:W-:Y:S01]  /*301b0*/  @!P1 ST.E.64 desc[UR44][R10.64], R6 ;  /* 0x000000060a009985 */ /* 0x0085e2000c101b2c */
[----:B------:R-:W-:-:S09]  /*301c0*/  ISETP.GE.AND P1, PT, R3, R0, PT ;  /* 0x000000000300720c */ /* 0x000fd20003f26270 */
[----:B------:R-:W-:Y:S05]  /*301d0*/  @P0 BRA `(.L_x_4071) ;  /* 0x0000000000140947 */ /* 0x000fea0003800000 */
[----:B------:R-:W3:Y:S04]  /*301e0*/  LDL R33, [R1+0x4b0] ;  /* 0x0004b00001217983 */ /* 0x000ee80000100800 */
[----:B--2---:R-:W2:Y:S01]  /*301f0*/  LDL.64 R6, [R1+0x428] ;  /* 0x0004280001067983 */ /* 0x004ea20000100a00 */
[----:B------:R-:W-:-:S04]  /*30200*/  LEA R4, P0, R15, R14, 0x2 ;  /* 0x0000000e0f047211 */ /* 0x000fc800078010ff */
[----:B---3--:R-:W-:-:S05]  /*30210*/  LEA.HI.X R5, R15, R32, R33, 0x2, P0 ;  /* 0x000000200f057211 */ /* 0x008fca00000f1421 */
[----:B--2---:R0:W-:Y:S04]  /*30220*/  ST.E.64 desc[UR44][R4.64], R6 ;  /* 0x0000000604007985 */ /* 0x0041e8000c101b2c */
.L_x_4071:
[----:B------:R-:W-:Y:S05]  /*30230*/  BSYNC B1 ;  /* 0x0000000000017941 */ /* 0x000fea0003800000 */
.L_x_4070:
[----:B------:R-:W-:Y:S05]  /*30240*/  @P1 BRA `(.L_x_4065) ;  /* 0x0000000c00a01947 */ /* 0x000fea0003800000 */
[----:B------:R-:W3:Y:S04]  /*30250*/  LDL R0, [R1+0x4ac] ;  /* 0x0004ac0001007983 */ /* 0x000ee80000100800 */
[----:B0-2---:R-:W2:Y:S01]  /*30260*/  LDL.64 R4, [R1+0x438] ;  /* 0x0004380001047983 */ /* 0x005ea20000100a00 */
[----:B------:R-:W-:-:S04]  /*30270*/  LEA R14, P0, R3, R14, 0x2 ;  /* 0x0000000e030e7211 */ /* 0x000fc800078010ff */
[----:B---3--:R-:W-:-:S05]  /*30280*/  LEA.HI.X R15, R3, R32, R0, 0x2, P0 ;  /* 0x00000020030f7211 */ /* 0x008fca00000f1400 */
[----:B--2---:R0:W-:Y:S01]  /*30290*/  ST.E.64 desc[UR44][R14.64], R4 ;  /* 0x000000040e007985 */ /* 0x0041e2000c101b2c */
[----:B------:R-:W-:Y:S05]  /*302a0*/  BRA `(.L_x_4065) ;  /* 0x0000000c00887947 */ /* 0x000fea0003800000 */
.L_x_4052:
        /* <DEDUP_REMOVED lines=9> */
[----:B------:R-:W2:Y:S01]  /*30340*/  @P1 LDC.64 R6, c[0x0][0xd08] ;  /* 0x00034200ff061b82 */ /* 0x000ea20000000a00 */
[----:B------:R-:W-:Y:S02]  /*30350*/  ULDC UR4, c[0x0][0xb88] ;  /* 0x0002e20000047ab9 */ /* 0x000fe40000000800 */
[----:B------:R-:W-:Y:S02]  /*30360*/  IMAD.U32 R16, RZ, RZ, UR4 ;  /* 0x00000004ff107e24 */ /* 0x000fe4000f8e00ff */
[----:B---3--:R-:W-:-:S05]  /*30370*/  IMAD.WIDE R4, R218, 0x4, R4 ;  /* 0x00000004da047825 */ /* 0x008fca00078e0204 */
[----:B------:R3:W5:Y:S01]  /*30380*/  @P0 LDG.E R3, desc[UR44][R4.64] ;  /* 0x0000002c04030981 */ /* 0x000762000c1e1900 */
[----:B--2---:R-:W-:-:S05]  /*30390*/  @P1 IMAD.WIDE R6, R218, 0x4, R6 ;  /* 0x00000004da061825 */ /* 0x004fca00078e0206 */
[----:B------:R3:W5:Y:S01]  /*303a0*/  @P1 LDG.E R16, desc[UR44][R6.64] ;  /* 0x0000002c06101981 */ /* 0x000762000c1e1900 */
[----:B------:R-:W-:Y:S02]  /*303b0*/  ISETP.NE.AND P2, PT, R217, RZ, PT ;  /* 0x000000ffd900720c */ /* 0x000fe40003f45270 */
[----:B------:R-:W-:-:S11]  /*303c0*/  SHF.R.S32.HI R26, RZ, 0x1f, R218 ;  /* 0x0000001fff1a7819 */ /* 0x000fd600000114da */
[----:B------:R-:W2:Y:S02]  /*303d0*/  @!P2 LDC R217, c[0x0][0xbd4] ;  /* 0x0002f500ffd9ab82 */ /* 0x000ea40000000800 */
[----:B--2---:R-:W-:Y:S02]  /*303e0*/  ISETP.GT.AND P2, PT, R217, 0x1, PT ;  /* 0x00000001d900780c */ /* 0x004fe40003f44270 */
[----:B----4-:R-:W-:Y:S01]  /*303f0*/  ISETP.GT.AND P3, PT, R0, 0x7f, PT ;  /* 0x0000007f0000780c */ /* 0x010fe20003f64270 */
[----:B---3--:R-:W-:-:S12]  /*30400*/  @P1 BRA `(.L_x_4072) ;  /* 0x0000000000101947 */ /* 0x008fd80003800000 */
[----:B------:R-:W-:Y:S05]  /*30410*/  @!P0 BRA `(.L_x_4072) ;  /* 0x00000000000c8947 */ /* 0x000fea0003800000 */
[----:B------:R-:W2:Y:S04]  /*30420*/  LDG.E R7, desc[UR44][R4.64] ;  /* 0x0000002c04077981 */ /* 0x000ea8000c1e1900 */
[----:B-----5:R-:W2:Y:S02]  /*30430*/  LDG.E R16, desc[UR44][R4.64+0x4] ;  /* 0x0000042c04107981 */ /* 0x020ea4000c1e1900 */
[----:B--2---:R-:W-:-:S07]  /*30440*/  IMAD.IADD R16, R16, 0x1, -R7 ;  /* 0x0000000110107824 */ /* 0x004fce00078e0a07 */
.L_x_4072:
[----:B------:R-:W-:Y:S01]  /*30450*/  BSSY B1, `(.L_x_4073) ;  /* 0x0000036000017945 */ /* 0x000fe20003800000 */
[----:B------:R-:W-:Y:S02]  /*30460*/  SEL R29, R218, RZ, !P0 ;  /* 0x000000ffda1d7207 */ /* 0x000fe40004000000 */
[----:B------:R-:W-:Y:S02]  /*30470*/  SEL R26, R26, RZ, !P0 ;  /* 0x000000ff1a1a7207 */ /* 0x000fe40004000000 */
[----:B-----5:R-:W-:Y:S01]  /*30480*/  SHF.R.S32.HI R24, RZ, 0x1f, R3 ;  /* 0x0000001fff187819 */ /* 0x020fe20000011403 */
[----:B------:R-:W-:Y:S06]  /*30490*/  @P3 BRA `(.L_x_4074) ;  /* 0x0000000000c43947 */ /* 0x000fec0003800000 */
[----:B------:R-:W2:Y:S01]  /*304a0*/  S2R R4, SR_TID.X ;  /* 0x0000000000047919 */ /* 0x000ea20000002100 */
[----:B------:R-:W3:Y:S02]  /*304b0*/  LDC R33, c[0x0][0xce8] ;  /* 0x00033a00ff217b82 */ /* 0x000ee40000000800 */
[----:B---3--:R-:W-:Y:S01]  /*304c0*/  IMAD R0, R16, R33, RZ ;  /* 0x0000002110007224 */ /* 0x008fe200078e02ff */
[----:B--2---:R-:W-:-:S04]  /*304d0*/  IADD3 R31, R216, -0x80, R4 ;  /* 0xffffff80d81f7810 */ /* 0x004fc80007ffe004 */
[----:B------:R-:W-:-:S13]  /*304e0*/  ISETP.GE.AND P0, PT, R31, R0, PT ;  /* 0x000000001f00720c */ /* 0x000fda0003f06270 */
[----:B------:R-:W-:Y:S05]  /*304f0*/  @P0 BRA `(.L_x_4074) ;  /* 0x0000000000ac0947 */ /* 0x000fea0003800000 */
[----:B------:R-:W-:Y:S01]  /*30500*/  IMAD.MOV.U32 R20, RZ, RZ, 0xab8 ;  /* 0x00000ab8ff147424 */ /* 0x000fe200078e00ff */
[----:B------:R-:W-:Y:S01]  /*30510*/  ISETP.GT.AND P0, PT, R217, 0x1, PT ;  /* 0x00000001d900780c */ /* 0x000fe20003f04270 */
[----:B------:R-:W2:Y:S01]  /*30520*/  LDC.64 R4, c[0x0][0xca8] ;  /* 0x00032a00ff047b82 */ /* 0x000ea20000000a00 */
[----:B------:R-:W-:Y:S01]  /*30530*/  ISETP.NE.AND P1, PT, R33, 0x1, PT ;  /* 0x000000012100780c */ /* 0x000fe20003f25270 */
[----:B------:R-:W-:Y:S01]  /*30540*/  IMAD.MOV.U32 R17, RZ, RZ, R31 ;  /* 0x000000ffff117224 */ /* 0x000fe200078e001f */
[----:B------:R-:W-:-:S05]  /*30550*/  SEL R20, R20, 0xa78, P0 ;  /* 0x00000a7814147807 */ /* 0x000fca0000000000 */
[----:B------:R-:W3:Y:S08]  /*30560*/  LDC.64 R8, c[0x0][R20+0x220] ;  /* 0x0000880014087b82 */ /* 0x000ef00000000a00 */
[----:B------:R-:W4:Y:S08]  /*30570*/  LDC.64 R12, c[0x0][R20+0x218] ;  /* 0x00008600140c7b82 */ /* 0x000f300000000a00 */
[----:B------:R-:W5:Y:S08]  /*30580*/  LDC.64 R10, c[0x0][R20+0x228] ;  /* 0x00008a00140a7b82 */ /* 0x000f700000000a00 */
[----:B------:R-:W0:Y:S08]  /*30590*/  @P1 LDC R0, c[0x0][0xcec] ;  /* 0x00033b00ff001b82 */ /* 0x000e300000000800 */
[----:B------:R-:W1:Y:S08]  /*305a0*/  LDC.64 R6, c[0x0][R20+0x210] ;  /* 0x0000840014067b82 */ /* 0x000e700000000a00 */
[----:B------:R-:W5:Y:S01]  /*305b0*/  @P1 LDC R25, c[0x0][0xcf0] ;  /* 0x00033c00ff191b82 */ /* 0x000f620000000800 */
[----:B0-----:R-:W-:-:S07]  /*305c0*/  @P1 IMAD.HI.U32 R0, R31, R0, RZ ;  /* 0x000000001f001227 */ /* 0x001fce00078e00ff */
[----:B--2---:R-:W0:Y:S01]  /*305d0*/  @!P0 LDC R4, c[0x0][0xc50] ;  /* 0x00031400ff048b82 */ /* 0x004e220000000800 */
[-C--:B---3--:R-:W-:Y:S02]  /*305e0*/  IMAD R9, R9, R29.reuse, RZ ;  /* 0x0000001d09097224 */ /* 0x088fe400078e02ff */
[----:B------:R-:W-:-:S05]  /*305f0*/  IMAD.WIDE.U32 R14, R8, R29, RZ ;  /* 0x0000001d080e7225 */ /* 0x000fca00078e00ff */
[----:B------:R-:W2:Y:S01]  /*30600*/  @!P0 LDC R5, c[0x0][0xc54] ;  /* 0x00031500ff058b82 */ /* 0x000ea20000000800 */
[-C--:B----4-:R-:W-:Y:S02]  /*30610*/  IMAD R21, R13, R156.reuse, RZ ;  /* 0x0000009c0d157224 */ /* 0x090fe400078e02ff */
[----:B------:R-:W-:Y:S01]  /*30620*/  IMAD.WIDE.U32 R12, R12, R156, RZ ;  /* 0x0000009c0c0c7225 */ /* 0x000fe200078e00ff */
[----:B-----5:R-:W-:-:S03]  /*30630*/  @P1 SHF.R.U32.HI R17, RZ, R25, R0 ;  /* 0x00000019ff111219 */ /* 0x020fc60000011600 */
[----:B------:R-:W-:Y:S01]  /*30640*/  IMAD R25, R8, R26, R9 ;  /* 0x0000001a08197224 */ /* 0x000fe200078e0209 */
[----:B------:R-:W-:Y:S01]  /*30650*/  SEL R9, R224, RZ, P0 ;  /* 0x000000ffe0097207 */ /* 0x000fe20000000000 */
[----:B------:R-:W-:Y:S01]  /*30660*/  IMAD.IADD R21, R13, 0x1, R21 ;  /* 0x000000010d157824 */ /* 0x000fe200078e0215 */
[----:B------:R-:W-:Y:S01]  /*30670*/  IADD3 R12, P1, P3, R14, R12, R3 ;  /* 0x0000000c0e0c7210 */ /* 0x000fe20007b3e003 */
[----:B------:R-:W-:Y:S02]  /*30680*/  IMAD.MOV R0, RZ, RZ, -R17 ;  /* 0x000000ffff007224 */ /* 0x000fe400078e0a11 */
[----:B------:R-:W-:Y:S02]  /*30690*/  IMAD.IADD R25, R15, 0x1, R25 ;  /* 0x000000010f197824 */ /* 0x000fe400078e0219 */
        /* <DEDUP_REMOVED lines=8> */
[-C--:B-1----:R-:W-:Y:S01]  /*30720*/  IMAD R0, R7, R11.reuse, RZ ;  /* 0x0000000b07007224 */ /* 0x082fe200078e02ff */
[----:B------:R-:W-:Y:S01]  /*30730*/  SHF.R.S32.HI R13, RZ, 0x1f, R11 ;  /* 0x0000001fff0d7819 */ /* 0x000fe2000001140b */
[----:B------:R-:W-:Y:S02]  /*30740*/  IMAD.MOV.U32 R7, RZ, RZ, -0x800000 ;  /* 0xff800000ff077424 */ /* 0x000fe400078e00ff */
[----:B------:R-:W-:-:S04]  /*30750*/  IMAD.WIDE.U32 R8, R6, R11, R8 ;  /* 0x0000000b06087225 */ /* 0x000fc800078e0008 */
[----:B------:R-:W-:Y:S01]  /*30760*/  IMAD R13, R6, R13, R0 ;  /* 0x0000000d060d7224 */ /* 0x000fe200078e0200 */
[----:B0-----:R-:W-:-:S03]  /*30770*/  LEA R4, P0, R8, R4, 0x2 ;  /* 0x0000000408047211 */ /* 0x001fc600078010ff */
[----:B------:R-:W-:-:S05]  /*30780*/  IMAD.IADD R0, R9, 0x1, R13 ;  /* 0x0000000109007824 */ /* 0x000fca00078e020d */
[----:B--2---:R-:W-:-:S05]  /*30790*/  LEA.HI.X R5, R8, R5, R0, 0x2, P0 ;  /* 0x0000000508057211 */ /* 0x004fca00000f1400 */
[----:B------:R2:W-:Y:S02]  /*307a0*/  STG.E desc[UR44][R4.64], R7 ;  /* 0x0000000704007986 */ /* 0x0005e4000c10192c */
.L_x_4074:
[----:B------:R-:W-:Y:S05]  /*307b0*/  BSYNC B1 ;  /* 0x0000000000017941 */ /* 0x000fea0003800000 */
.L_x_4073:
[----:B------:R-:W-:Y:S05]  /*307c0*/  @P2 BRA `(.L_x_4065) ;  /* 0x0000000800402947 */ /* 0x000fea0003800000 */
[----:B------:R-:W3:Y:S01]  /*307d0*/  LDL R9, [R1+0x4a8] ;  /* 0x0004a80001097983 */ /* 0x000ee20000100800 */
[----:B------:R-:W4:Y:S01]  /*307e0*/  LDC R17, c[0x0][0xce8] ;  /* 0x00033a00ff117b82 */ /* 0x000f220000000800 */
[----:B------:R-:W-:Y:S01]  /*307f0*/  ULDC.64 UR4, c[0x0][0xba0] ;  /* 0x0002e80000047ab9 */ /* 0x000fe20000000a00 */
[----:B------:R-:W-:Y:S01]  /*30800*/  ULDC.64 UR6, c[0x0][0xbf0] ;  /* 0x0002fc0000067ab9 */ /* 0x000fe20000000a00 */
[----:B------:R-:W3:Y:S01]  /*30810*/  LDL R8, [R1+0x498] ;  /* 0x0004980001087983 */ /* 0x000ee20000100800 */
[----:B------:R-:W-:Y:S02]  /*30820*/  IMAD R0, R24, UR4, RZ ;  /* 0x0000000418007c24 */ /* 0x000fe4000f8e02ff */
[----:B--2---:R-:W-:-:S04]  /*30830*/  IMAD.WIDE.U32 R4, R3, UR4, RZ ;  /* 0x0000000403047c25 */ /* 0x004fc8000f8e00ff */
[----:B------:R-:W-:Y:S01]  /*30840*/  IMAD R7, R3, UR5, R0 ;  /* 0x0000000503077c24 */ /* 0x000fe2000f8e0200 */
[----:B------:R-:W-:-:S03]  /*30850*/  ULDC.64 UR4, c[0x0][0xbe8] ;  /* 0x0002fa0000047ab9 */ /* 0x000fc60000000a00 */
[----:B------:R-:W-:Y:S02]  /*30860*/  IMAD.IADD R5, R5, 0x1, R7 ;  /* 0x0000000105057824 */ /* 0x000fe400078e0207 */
[----:B------:R-:W-:-:S04]  /*30870*/  IMAD.WIDE.U32 R4, R156, UR4, R4 ;  /* 0x000000049c047c25 */ /* 0x000fc8000f8e0004 */
[----:B------:R-:W-:Y:S01]  /*30880*/  IMAD R5, R156, UR5, R5 ;  /* 0x000000059c057c24 */ /* 0x000fe2000f8e0205 */
[----:B------:R-:W-:Y:S01]  /*30890*/  ULDC.64 UR4, c[0x0][0xbe0] ;  /* 0x0002f80000047ab9 */ /* 0x000fe20000000a00 */
[----:B----4-:R-:W-:Y:S01]  /*308a0*/  ISETP.NE.AND P0, PT, R17, 0x1, PT ;  /* 0x000000011100780c */ /* 0x010fe20003f05270 */
[----:B------:R-:W-:-:S12]  /*308b0*/  IMAD.WIDE.U32 R4, R29, UR6, R4 ;  /* 0x000000061d047c25 */ /* 0x000fd8000f8e0004 */
[----:B------:R-:W2:Y:S08]  /*308c0*/  @P0 LDC R6, c[0x0][0xcec] ;  /* 0x00033b00ff060b82 */ /* 0x000eb00000000800 */
[----:B------:R-:W4:Y:S01]  /*308d0*/  @P0 LDC R11, c[0x0][0xcf0] ;  /* 0x00033c00ff0b0b82 */ /* 0x000f220000000800 */
[----:B---3--:R-:W-:-:S04]  /*308e0*/  IMAD R3, R9, 0x20, R8 ;  /* 0x0000002009037824 */ /* 0x008fc800078e0208 */
[----:B------:R-:W-:-:S04]  /*308f0*/  IMAD.IADD R9, R216, 0x1, R3 ;  /* 0x00000001d8097824 */ /* 0x000fc800078e0203 */
[----:B--2---:R-:W-:-:S04]  /*30900*/  @P0 IMAD.HI.U32 R0, R9, R6, RZ ;  /* 0x0000000609000227 */ /* 0x004fc800078e00ff */
[----:B------:R-:W-:Y:S01]  /*30910*/  IMAD.MOV.U32 R3, RZ, RZ, R9 ;  /* 0x000000ffff037224 */ /* 0x000fe200078e0009 */
[----:B----4-:R-:W-:Y:S01]  /*30920*/  @P0 SHF.R.U32.HI R3, RZ, R11, R0 ;  /* 0x0000000bff030219 */ /* 0x010fe20000011600 */
[----:B------:R-:W-:-:S03]  /*30930*/  IMAD R6, R26, UR6, RZ ;  /* 0x000000061a067c24 */ /* 0x000fc6000f8e02ff */
[--C-:B------:R-:W-:Y:S01]  /*30940*/  SHF.R.S32.HI R0, RZ, 0x1f, R3.reuse ;  /* 0x0000001fff007819 */ /* 0x100fe20000011403 */
[----:B------:R-:W-:Y:S02]  /*30950*/  IMAD R7, R29, UR7, R6 ;  /* 0x000000071d077c24 */ /* 0x000fe4000f8e0206 */
[----:B------:R-:W-:Y:S02]  /*30960*/  IMAD.MOV R6, RZ, RZ, -R3 ;  /* 0x000000ffff067224 */ /* 0x000fe400078e0a03 */
[----:B------:R-:W-:Y:S02]  /*30970*/  IMAD.IADD R5, R5, 0x1, R7 ;  /* 0x0000000105057824 */ /* 0x000fe400078e0207 */
[----:B------:R-:W-:Y:S02]  /*30980*/  IMAD R0, R0, UR4, RZ ;  /* 0x0000000400007c24 */ /* 0x000fe4000f8e02ff */
[----:B------:R-:W-:Y:S02]  /*30990*/  IMAD R7, R17, R6, R9 ;  /* 0x0000000611077224 */ /* 0x000fe400078e0209 */
[----:B------:R-:W-:-:S02]  /*309a0*/  IMAD R9, R3, UR5, R0 ;  /* 0x0000000503097c24 */ /* 0x000fc4000f8e0200 */
[----:B------:R-:W-:Y:S01]  /*309b0*/  IMAD.WIDE.U32 R4, R3, UR4, R4 ;  /* 0x0000000403047c25 */ /* 0x000fe2000f8e0004 */
        /* <DEDUP_REMOVED lines=14> */
.L_x_4311:
[----:B------:R-:W-:Y:S01]  /*30aa0*/  IMAD R16, R16, R17, RZ ;  /* 0x0000001110107224 */ /* 0x000fe200078e02ff */
[----:B------:R-:W-:Y:S01]  /*30ab0*/  BSSY B1, `(.L_x_4076) ;  /* 0x0000015000017945 */ /* 0x000fe20003800000 */
[----:B------:R-:W-:-:S05]  /*30ac0*/  IMAD.IADD R7, R8, 0x1, R216 ;  /* 0x0000000108077824 */ /* 0x000fca00078e02d8 */
[----:B------:R-:W-:-:S13]  /*30ad0*/  ISETP.GE.AND P0, PT, R7, R16, PT ;  /* 0x000000100700720c */ /* 0x000fda0003f06270 */
        /* <DEDUP_REMOVED lines=18> */
.L_x_4077:
[----:B------:R-:W-:Y:S05]  /*30c00*/  BSYNC B1 ;  /* 0x0000000000017941 */ /* 0x000fea0003800000 */
.L_x_4076:
[----:B------:R-:W-:-:S03]  /*30c10*/  UMOV UR4, 0xffffffff ;  /* 0xffffffff00047882 */ /* 0x000fc60000000000 */
[----:B------:R-:W-:Y:S05]  /*30c20*/  BRA.DIV UR4, `(.L_x_4078) ;  /* 0x000000aa04d07947 */ /* 0x000fea000b800000 */
[----:B---3--:R3:W0:Y:S04]  /*30c30*/  SHFL.IDX PT, R0, R4, 0x1, 0x181f ;  /* 0x00381f0004007f89 */ /* 0x00862800000e0000 */
[----:B----4-:R3:W4:Y:S02]  /*30c40*/  SHFL.IDX PT, R14, R3, 0x1, 0x181f ;  /* 0x00381f00030e7f89 */ /* 0x01072400000e0000 */
.L_x_4315:
[----:B------:R-:W-:Y:S01]  /*30c50*/  VIADD R5, R7, 0x20 ;  /* 0x0000002007057836 */ /* 0x000fe20000000000 */
        /* <DEDUP_REMOVED lines=10> */
[----:B0-----:R-:W-:Y:S02]  /*30d00*/  @!P3 LEA.HI.X R9, R198, R0, R222, 0x1, P5 ;  /* 0x00000000c609b211 */ /* 0x001fe400028f0cde */
        /* <DEDUP_REMOVED lines=9> */
.L_x_4080:
[----:B------:R-:W-:Y:S05]  /*30da0*/  BSYNC B1 ;  /* 0x0000000000017941 */ /* 0x000fea0003800000 */
.L_x_4079:
[----:B------:R-:W-:-:S03]  /*30db0*/  UMOV UR4, 0xffffffff ;  /* 0xffffffff00047882 */ /* 0x000fc60000000000 */
[----:B------:R-:W-:Y:S05]  /*30dc0*/  BRA.DIV UR4, `(.L_x_4081) ;  /* 0x000000aa04b07947 */ /* 0x000fea000b800000 */
[----:B0-----:R0:W0:Y:S04]  /*30dd0*/  SHFL.IDX PT, R0, R4, 0x2, 0x181f ;  /* 0x00581f0004007f89 */ /* 0x00102800000e0000 */
[----:B----4-:R4:W0:Y:S02]  /*30de0*/  SHFL.IDX PT, R14, R3, 0x2, 0x181f ;  /* 0x00581f00030e7f89 */ /* 0x01082400000e0000 */
.L_x_4319:
        /* <DEDUP_REMOVED lines=9> */
[-C--:B0-----:R-:W-:Y:S02]  /*30e80*/  @!P3 LEA R8, P5, R198, R14.reuse, 0x1 ;  /* 0x0000000ec608b211 */ /* 0x081fe400078a08ff */
[----:B------:R-:W-:Y:S02]  /*30e90*/  @!P2 LEA R10, P4, R200, R14, 0x1 ;  /* 0x0000000ec80aa211 */ /* 0x000fe400078808ff */
[----:B------:R-:W-:Y:S02]  /*30ea0*/  @!P3 LEA.HI.X R9, R198, R0, R222, 0x1, P5 ;  /* 0x00000000c609b211 */ /* 0x000fe400028f0cde */
        /* <DEDUP_REMOVED lines=9> */
.L_x_4083:
[----:B------:R-:W-:Y:S05]  /*30f40*/  BSYNC B1 ;  /* 0x0000000000017941 */ /* 0x000fea0003800000 */
.L_x_4082:
[----:B------:R-:W-:-:S03]  /*30f50*/  UMOV UR4, 0xffffffff ;  /* 0xffffffff00047882 */ /* 0x000fc60000000000 */
[----:B------:R-:W-:Y:S05]  /*30f60*/  BRA.DIV UR4, `(.L_x_4084) ;  /* 0x000000aa04907947 */ /* 0x000fea000b800000 */
[----:B0-----:R0:W0:Y:S04]  /*30f70*/  SHFL.IDX PT, R0, R4, 0x3, 0x181f ;  /* 0x00781f0004007f89 */ /* 0x00102800000e0000 */
[----:B------:R0:W0:Y:S02]  /*30f80*/  SHFL.IDX PT, R14, R3, 0x3, 0x181f ;  /* 0x00781f00030e7f89 */ /* 0x00002400000e0000 */
.L_x_4323:
[----:B0-234-:R-:W-:-:S05]  /*30f90*/  VIADD R3, R7, 0x60 ;  /* 0x0000006007037836 */ /* 0x01dfca0000000000 */
[----:B------:R-:W-:-:S13]  /*30fa0*/  ISETP.GE.AND P0, PT, R3, R16, PT ;  /* 0x000000100300720c */ /* 0x000fda0003f06270 */
[----:B------:R-:W-:Y:S05]  /*30fb0*/  @P0 BRA `(.L_x_4065) ;  /* 0x0000000000440947 */ /* 0x000fea0003800000 */
[----:B------:R-:W-:Y:S02]  /*30fc0*/  ULDC UR4, c[0x0][0xbc8] ;  /* 0x0002f20000047ab9 */ /* 0x000fe40000000800 */
[----:B------:R-:W-:Y:S02]  /*30fd0*/  ISETP.GE.AND P3, PT, R198, UR4, PT ;  /* 0x00000004c6007c0c */ /* 0x000fe4000bf66270 */
[----:B------:R-:W-:Y:S02]  /*30fe0*/  ISETP.GE.AND P2, PT, R200, UR4, PT ;  /* 0x00000004c8007c0c */ /* 0x000fe4000bf46270 */
[----:B------:R-:W-:Y:S02]  /*30ff0*/  ISETP.GE.AND P1, PT, R199, UR4, PT ;  /* 0x00000004c7007c0c */ /* 0x000fe4000bf26270 */
[----:B------:R-:W-:-:S07]  /*31000*/  ISETP.GE.AND P0, PT, R201, UR4, PT ;  /* 0x00000004c9007c0c */ /* 0x000fce000bf06270 */
[-C--:B------:R-:W-:Y:S02]  /*31010*/  @!P3 LEA R4, P5, R198, R14.reuse, 0x1 ;  /* 0x0000000ec604b211 */ /* 0x080fe400078a08ff */
        /* <DEDUP_REMOVED lines=11> */
.L_x_4065:
[----:B------:R-:W-:Y:S05]  /*310d0*/  BSYNC B0 ;  /* 0x0000000000007941 */ /* 0x000fea0003800000 */
.L_x_4051:
[----:B------:R-:W-:Y:S02]  /*310e0*/  ULDC UR4, c[0x0][0xd3c] ;  /* 0x00034f0000047ab9 */ /* 0x000fe40000000800 */
[----:B-1----:R-:W-:-:S13]  /*310f0*/  ISETP.GE.AND P0, PT, R99, UR4, PT ;  /* 0x0000000463007c0c */ /* 0x002fda000bf06270 */
[----:B------:R-:W-:Y:S05]  /*31100*/  @!P0 BRA `(.L_x_4085) ;  /* 0xfffffd0400c48947 */ /* 0x000fea000383ffff */
[----:B------:R-:W-:Y:S05]  /*31110*/  BRA `(.L_x_3842) ;  /* 0x0000008800b47947 */ /* 0x000fea0003800000 */
.L_x_3840:
[----:B------:R-:W-:-:S08]  /*31120*/  NOP ;  /* 0x0000000000007918 */ /* 0x000fd00000000000 */
[----:B------:R-:W0:-:S00]  /*31130*/  USETMAXREG.DEALLOC.CTAPOOL 0x28 ;  /* 0x00000028000079c8 */ /* 0x000e0000080e0500 */
        /* <DEDUP_REMOVED lines=14> */
.L_x_4086:
        /* <DEDUP_REMOVED lines=44> */
.L_x_4090:
[----:B------:R-:W0:Y:S01]  /*314e0*/  LDC R0, c[0x0][0xd3c] ;  /* 0x00034f00ff007b82 */ /* 0x000e220000000800 */
[----:B------:R-:W-:Y:S01]  /*314f0*/  UIADD3 UR4, UR4, 0x1f, URZ ;  /* 0x0000001f04047890 */ /* 0x000fe2000fffe03f */
[----:B------:R-:W-:Y:S02]  /*31500*/  ULDC UR7, c[0x0][0xd3c] ;  /* 0x00034f0000077ab9 */ /* 0x000fe40000000800 */
[----:B------:R-:W-:-:S03]  /*31510*/  IMAD.U32 R19, RZ, RZ, UR7 ;  /* 0x00000007ff137e24 */ /* 0x000fc6000f8e00ff */
        /* <DEDUP_REMOVED lines=33> */
.L_x_4088:
        /* <DEDUP_REMOVED lines=13> */
.L_x_4091:
        /* <DEDUP_REMOVED lines=62> */
.L_x_4092:
        /* <DEDUP_REMOVED lines=61> */
.L_x_4093:
[----:B------:R-:W-:-:S05]  /*31fb0*/  LOP3.LUT R17, RZ, R2, RZ, 0x33, !PT ;  /* 0x00000002ff117212 */ /* 0x000fca00078e33ff */
[----:B------:R-:W-:Y:S01]  /*31fc0*/  IMAD.IADD R17, R0, 0x1, R17 ;  /* 0x0000000100117824 */ /* 0x000fe200078e0211 */
[----:B------:R-:W-:Y:S06]  /*31fd0*/  BRA `(.L_x_4094) ;  /* 0x00000000000c7947 */ /* 0x000fec0003800000 */
.L_x_4089:
[----:B------:R-:W-:Y:S02]  /*31fe0*/  IMAD.MOV.U32 R17, RZ, RZ, RZ ;  /* 0x000000ffff117224 */ /* 0x000fe400078e00ff */
[----:B------:R-:W-:Y:S02]  /*31ff0*/  IMAD.U32 R16, RZ, RZ, UR6 ;  /* 0x00000006ff107e24 */ /* 0x000fe4000f8e00ff */
[----:B------:R-:W-:-:S07]  /*32000*/  IMAD.MOV.U32 R18, RZ, RZ, RZ ;  /* 0x000000ffff127224 */ /* 0x000fce00078e00ff */
.L_x_4094:
[----:B------:R-:W-:-:S13]  /*32010*/  ISETP.NE.AND P0, PT, R7, RZ, PT ;  /* 0x000000ff0700720c */ /* 0x000fda0003f05270 */
[----:B------:R-:W0:Y:S01]  /*32020*/  @!P0 S2R R3, SR_CgaCtaId ;  /* 0x0000000000038919 */ /* 0x000e220000008800 */
[----:B------:R-:W-:-:S04]  /*32030*/  @!P0 MOV R0, 0x400 ;  /* 0x0000040000008802 */ /* 0x000fc80000000f00 */
[----:B0-----:R-:W-:-:S05]  /*32040*/  @!P0 LEA R0, R3, R0, 0x18 ;  /* 0x0000000003008211 */ /* 0x001fca00078ec0ff */
[----:B------:R1:W-:Y:S01]  /*32050*/  @!P0 STS.128 [R0+0x324d0], R16 ;  /* 0x0324d01000008388 */ /* 0x0003e20000000c00 */
[----:B------:R-:W-:Y:S06]  /*32060*/  BAR.ARV 0x5, 0x180 ;  /* 0x0146000000007b1d */ /* 0x000fec0000002000 */
.L_x_4087:
[----:B------:R2:W-:Y:S01]  /*32070*/  STL [R1+0x480], RZ ;  /* 0x000480ff01007387 */ /* 0x0005e20000100800 */
[----:B------:R-:W-:Y:S01]  /*32080*/  ULDC UR4, c[0x0][0xd3c] ;  /* 0x00034f0000047ab9 */ /* 0x000fe20000000800 */
[----:B------:R-:W-:Y:S01]  /*32090*/  IMAD.MOV.U32 R27, RZ, RZ, 0x1 ;  /* 0x00000001ff1b7424 */ /* 0x000fe200078e00ff */
[----:B0-----:R-:W-:Y:S01]  /*320a0*/  ISETP.GE.AND P0, PT, R19, UR4, PT ;  /* 0x0000000413007c0c */ /* 0x001fe2000bf06270 */
[----:B------:R-:W-:-:S12]  /*320b0*/  IMAD.MOV.U32 R25, RZ, RZ, RZ ;  /* 0x000000ffff197224 */ /* 0x000fd800078e00ff */
[----:B--2---:R-:W-:Y:S05]  /*320c0*/  @P0 BRA `(.L_x_4095) ;  /* 0x0000007400ec0947 */ /* 0x004fea0003800000 */
[----:B------:R-:W0:Y:S01]  /*320d0*/  S2R R5, SR_TID.X ;  /* 0x0000000000057919 */ /* 0x000e220000002100 */
[----:B------:R-:W2:Y:S01]  /*320e0*/  S2UR UR5, SR_CgaCtaId ;  /* 0x00000000000579c3 */ /* 0x000ea20000008800 */
[----:B------:R-:W-:Y:S01]  /*320f0*/  UMOV UR4, 0x400 ;  /* 0x0000040000047882 */ /* 0x000fe20000000000 */
[----:B------:R-:W-:Y:S01]  /*32100*/  BSSY B8, `(.L_x_4095) ;  /* 0x0000777000087945 */ /* 0x000fe20003800000 */
[----:B------:R3:W-:Y:S01]  /*32110*/  STL [R1+0x480], RZ ;  /* 0x000480ff01007387 */ /* 0x0007e20000100800 */
[----:B------:R-:W-:Y:S01]  /*32120*/  IMAD.MOV.U32 R28, RZ, RZ, 0x1 ;  /* 0x00000001ff1c7424 */ /* 0x000fe200078e00ff */
[----:B------:R-:W-:Y:S01]  /*32130*/  CS2R R24, SRZ ;  /* 0x0000000000187805 */ /* 0x000fe2000001ff00 */
[----:B------:R-:W-:Y:S01]  /*32140*/  IMAD.MOV.U32 R27, RZ, RZ, 0x1 ;  /* 0x00000001ff1b7424 */ /* 0x000fe200078e00ff */
[----:B------:R-:W-:Y:S01]  /*32150*/  ULDC.64 UR42, c[0x0][0x198] ;  /* 0x00006600002a7ab9 */ /* 0x000fe20000000a00 */
[----:B------:R-:W-:Y:S01]  /*32160*/  ULOP3.LUT UR40, UR38, 0x2, URZ, 0xfc, !UPT ;  /* 0x0000000226287892 */ /* 0x000fe2000f8efc3f */
[----:B------:R-:W-:Y:S01]  /*32170*/  ULDC UR39, c[0x0][0xc] ;  /* 0x0000030000277ab9 */ /* 0x000fe20000000800 */
[----:B--2---:R-:W-:-:S06]  /*32180*/  ULEA UR4, UR5, UR4, 0x18 ;  /* 0x0000000405047291 */ /* 0x004fcc000f8ec03f */
[----:B------:R-:W-:Y:S01]  /*32190*/  IMAD.U32 R23, RZ, RZ, UR4 ;  /* 0x00000004ff177e24 */ /* 0x000fe2000f8e00ff */
[C---:B0-----:R-:W-:Y:S01]  /*321a0*/  LOP3.LUT R4, R5.reuse, 0x7f, RZ, 0xc0, !PT ;  /* 0x0000007f05047812 */ /* 0x041fe200078ec0ff */
[----:B-1----:R-:W-:-:S04]  /*321b0*/  IMAD.SHL.U32 R0, R5, 0x8, RZ ;  /* 0x0000000805007824 */ /* 0x002fc800078e00ff */
[----:B------:R-:W-:Y:S01]  /*321c0*/  IMAD.SHL.U32 R30, R4, 0x8, RZ ;  /* 0x00000008041e7824 */ /* 0x000fe200078e00ff */
[C---:B------:R-:W-:Y:S02]  /*321d0*/  LOP3.LUT R2, R0.reuse, 0x1f8, RZ, 0xc0, !PT ;  /* 0x000001f800027812 */ /* 0x040fe400078ec0ff */
[----:B------:R-:W-:Y:S02]  /*321e0*/  LOP3.LUT R0, R0, 0x38, RZ, 0xc0, !PT ;  /* 0x0000003800007812 */ /* 0x000fe400078ec0ff */
[----:B------:R-:W-:Y:S01]  /*321f0*/  LOP3.LUT R3, R2, 0x38, R5, 0x78, !PT ;  /* 0x0000003802037812 */ /* 0x000fe200078e7805 */
[----:B------:R-:W-:-:S03]  /*32200*/  IMAD.SHL.U32 R2, R5, 0x10, RZ ;  /* 0x0000001005027824 */ /* 0x000fc600078e00ff */
[----:B------:R-:W-:Y:S02]  /*32210*/  LOP3.LUT R30, R3, 0x200, R30, 0xf8, !PT ;  /* 0x00000200031e7812 */ /* 0x000fe400078ef81e */
[----:B------:R-:W-:-:S03]  /*32220*/  SHF.R.U32.HI R3, RZ, 0x3, R4 ;  /* 0x00000003ff037819 */ /* 0x000fc60000011604 */
[----:B------:R-:W-:Y:S01]  /*32230*/  IMAD R26, R30, 0x2, R23 ;  /* 0x000000021e1a7824 */ /* 0x000fe200078e0217 */
[----:B------:R-:W-:Y:S02]  /*32240*/  LOP3.LUT R2, R3, 0x70, R2, 0xf8, !PT ;  /* 0x0000007003027812 */ /* 0x000fe400078ef802 */
[C---:B------:R-:W-:Y:S02]  /*32250*/  LOP3.LUT R3, R0.reuse, 0x40, RZ, 0xfc, !PT ;  /* 0x0000004000037812 */ /* 0x040fe400078efcff */
[C---:B------:R-:W-:Y:S02]  /*32260*/  LOP3.LUT R2, R0.reuse, 0x80, RZ, 0xfc, !PT ;  /* 0x0000008000027812 */ /* 0x040fe400078efcff */
[----:B---3--:R-:W-:-:S07]  /*32270*/  LOP3.LUT R0, R0, 0xc0, RZ, 0xfc, !PT ;  /* 0x000000c000007812 */ /* 0x008fce00078efcff */
.L_x_4220:
[----:B------:R-:W-:Y:S05]  /*32280*/  YIELD ;  /* 0x0000000000007946 */ /* 0x000fea0003800000 */
[----:B------:R-:W-:Y:S01]  /*32290*/  ULDC.64 UR4, c[0x0][0xb20] ;  /* 0x0002c80000047ab9 */ /* 0x000fe20000000a00 */
[----:B------:R-:W-:Y:S01]  /*322a0*/  IMAD.MOV.U32 R33, RZ, RZ, RZ ;  /* 0x000000ffff217224 */ /* 0x000fe200078e00ff */
[----:B------:R-:W-:Y:S01]  /*322b0*/  ISETP.NE.U32.AND P0, PT, RZ, UR4, PT ;  /* 0x00000004ff007c0c */ /* 0x000fe2000bf05070 */
[----:B------:R-:W0:Y:S01]  /*322c0*/  LDC.64 R4, c[0x0][0xaf8] ;  /* 0x0002be00ff047b82 */ /* 0x000e220000000a00 */
[----:B------:R-:W-:Y:S02]  /*322d0*/  ULDC.64 UR6, c[0x0][0xb08] ;  /* 0x0002c20000067ab9 */ /* 0x000fe40000000a00 */
[----:B------:R-:W-:Y:S01]  /*322e0*/  ISETP.NE.AND.EX P0, PT, RZ, UR5, PT, P0 ;  /* 0x00000005ff007c0c */ /* 0x000fe2000bf05300 */
[----:B------:R-:W-:-:S12]  /*322f0*/  ULDC.64 UR4, c[0x0][0xb10] ;  /* 0x0002c40000047ab9 */ /* 0x000fd80000000a00 */
[----:B-1----:R-:W1:Y:S02]  /*32300*/  @P0 LDC.64 R2, c[0x0][0xb20] ;  /* 0x0002c800ff020b82 */ /* 0x002e640000000a00 */
[----:B-1----:R-:W-:-:S05]  /*32310*/  @P0 IMAD.WIDE R2, R19, 0x4, R2 ;  /* 0x0000000413020825 */ /* 0x002fca00078e0202 */
[----:B------:R1:W5:Y:S01]  /*32320*/  @P0 LDG.E R33, desc[UR44][R2.64] ;  /* 0x0000002c02210981 */ /* 0x000362000c1e1900 */
[----:B------:R-:W-:Y:S01]  /*32330*/  ISETP.NE.U32.AND P0, PT, RZ, UR4, PT ;  /* 0x00000004ff007c0c */ /* 0x000fe2000bf05070 */
[----:B------:R-:W-:Y:S01]  /*32340*/  IMAD.MOV.U32 R37, RZ, RZ, RZ ;  /* 0x000000ffff257224 */ /* 0x000fe200078e00ff */
[----:B------:R-:W-:Y:S01]  /*32350*/  ISETP.NE.U32.AND P1, PT, RZ, UR6, PT ;  /* 0x00000006ff007c0c */ /* 0x000fe2000bf25070 */
[----:B------:R-:W-:Y:S01]  /*32360*/  IMAD.MOV.U32 R0, RZ, RZ, RZ ;  /* 0x000000ffff007224 */ /* 0x000fe200078e00ff */
[----:B------:R-:W-:Y:S01]  /*32370*/  ISETP.NE.AND.EX P2, PT, RZ, UR5, PT, P0 ;  /* 0x00000005ff007c0c */ /* 0x000fe2000bf45300 */
[----:B------:R-:W-:Y:S01]  /*32380*/  ULDC.64 UR4, c[0x0][0xaf8] ;  /* 0x0002be0000047ab9 */ /* 0x000fe20000000a00 */
[----:B------:R-:W-:Y:S01]  /*32390*/  ISETP.NE.AND.EX P1, PT, RZ, UR7, PT, P1 ;  /* 0x00000007ff007c0c */ /* 0x000fe2000bf25310 */
[----:B0-----:R-:W-:Y:S01]  /*323a0*/  IMAD.WIDE R4, R19, 0x4, R4 ;  /* 0x0000000413047825 */ /* 0x001fe200078e0204 */
[----:B------:R-:W-:Y:S01]  /*323b0*/  ISETP.NE.U32.AND P0, PT, RZ, UR4, PT ;  /* 0x00000004ff007c0c */ /* 0x000fe2000bf05070 */
[----:B-1----:R-:W0:Y:S08]  /*323c0*/  LDC.64 R2, c[0x0][0xb08] ;  /* 0x0002c200ff027b82 */ /* 0x002e300000000a00 */
[----:B--23--:R-:W1:Y:S01]  /*323d0*/  @P2 LDC.64 R6, c[0x0][0xb10] ;  /* 0x0002c400ff062b82 */ /* 0x00ce620000000a00 */
[----:B------:R-:W-:Y:S01]  /*323e0*/  ULDC UR4, c[0x0][0x288] ;  /* 0x0000a20000047ab9 */ /* 0x000fe20000000800 */
[----:B------:R-:W-:Y:S01]  /*323f0*/  ISETP.NE.AND.EX P0, PT, RZ, UR5, PT, P0 ;  /* 0x00000005ff007c0c */ /* 0x000fe2000bf05300 */
[----:B------:R-:W-:Y:S01]  /*32400*/  IMAD.U32 R8, RZ, RZ, UR4 ;  /* 0x00000004ff087e24 */ /* 0x000fe2000f8e00ff */
[----:B------:R-:W-:-:S11]  /*32410*/  ULDC.64 UR4, c[0x0][0x418] ;  /* 0x0001060000047ab9 */ /* 0x000fd60000000a00 */
[----:B------:R-:W5:Y:S01]  /*32420*/  @P0 LDG.E R37, desc[UR44][R4.64] ;  /* 0x0000002c04250981 */ /* 0x000f62000c1e1900 */
[----:B0-----:R-:W-:-:S05]  /*32430*/  IMAD.WIDE R2, R19, 0x4, R2 ;  /* 0x0000000413027825 */ /* 0x001fca00078e0202 */
[----:B------:R-:W5:Y:S01]  /*32440*/  @P1 LDG.E R0, desc[UR44][R2.64] ;  /* 0x0000002c02001981 */ /* 0x000f62000c1e1900 */
[----:B-1----:R-:W-:-:S05]  /*32450*/  @P2 IMAD.WIDE R6, R19, 0x4, R6 ;  /* 0x0000000413062825 */ /* 0x002fca00078e0206 */
        /* <DEDUP_REMOVED lines=9> */
[----:B--2---:R0:W-:Y:S01]  /*324f0*/  STL [R1+0x440], R8 ;  /* 0x0004400801007387 */ /* 0x0041e20000100800 */
[----:B------:R-:W-:Y:S02]  /*32500*/  IMAD.MOV.U32 R12, RZ, RZ, R8 ;  /* 0x000000ffff0c7224 */ /* 0x000fe400078e0008 */
[----:B0-----:R-:W-:Y:S01]  /*32510*/  IMAD.U32 R8, RZ, RZ, UR4 ;  /* 0x00000004ff087e24 */ /* 0x001fe2000f8e00ff */
[----:B----4-:R-:W-:Y:S06]  /*32520*/  @P2 BRA `(.L_x_4096) ;  /* 0x0000000000142947 */ /* 0x010fec0003800000 */
[----:B------:R-:W-:Y:S05]  /*32530*/  @!P0 BRA `(.L_x_4096) ;  /* 0x0000000000108947 */ /* 0x000fea0003800000 */
[----:B------:R-:W2:Y:S04]  /*32540*/  LDG.E R9, desc[UR44][R4.64] ;  /* 0x0000002c04097981 */ /* 0x000ea8000c1e1900 */
[----:B------:R-:W2:Y:S02]  /*32550*/  LDG.E R6, desc[UR44][R4.64+0x4] ;  /* 0x0000042c04067981 */ /* 0x000ea4000c1e1900 */
[----:B--2---:R-:W-:-:S05]  /*32560*/  IMAD.IADD R12, R6, 0x1, -R9 ;  /* 0x00000001060c7824 */ /* 0x004fca00078e0a09 */
[----:B------:R0:W-:Y:S02]  /*32570*/  STL [R1+0x440], R12 ;  /* 0x0004400c01007387 */ /* 0x0001e40000100800 */
.L_x_4096:
        /* <DEDUP_REMOVED lines=9> */
[----:B------:R-:W1:Y:S02]  /*32610*/  LDC.64 R4, c[0x0][0xb18] ;  /* 0x0002c600ff047b82 */ /* 0x000e640000000a00 */
[----:B-1----:R-:W-:-:S05]  /*32620*/  IMAD.WIDE R4, R19, 0x4, R4 ;  /* 0x0000000413047825 */ /* 0x002fca00078e0204 */
[----:B------:R1:W5:Y:S01]  /*32630*/  LDG.E R8, desc[UR44][R4.64] ;  /* 0x0000002c04087981 */ /* 0x000362000c1e1900 */
[----:B------:R-:W-:Y:S05]  /*32640*/  BRA `(.L_x_4098) ;  /* 0x0000000000247947 */ /* 0x000fea0003800000 */
.L_x_4097:
[----:B------:R-:W-:Y:S02]  /*32650*/  ULDC.64 UR4, c[0x0][0xb00] ;  /* 0x0002c00000047ab9 */ /* 0x000fe40000000a00 */
[----:B------:R-:W-:-:S04]  /*32660*/  ISETP.NE.U32.AND P0, PT, RZ, UR4, PT ;  /* 0x00000004ff007c0c */ /* 0x000fc8000bf05070 */
[----:B------:R-:W-:-:S13]  /*32670*/  ISETP.NE.AND.EX P0, PT, RZ, UR5, PT, P0 ;  /* 0x00000005ff007c0c */ /* 0x000fda000bf05300 */
[----:B------:R-:W-:Y:S05]  /*32680*/  @!P0 BRA `(.L_x_4098) ;  /* 0x0000000000148947 */ /* 0x000fea0003800000 */
[----:B------:R-:W1:Y:S02]  /*32690*/  LDC.64 R4, c[0x0][0xb00] ;  /* 0x0002c000ff047b82 */ /* 0x000e640000000a00 */
[----:B-1----:R-:W-:-:S05]  /*326a0*/  IMAD.WIDE R4, R19, 0x4, R4 ;  /* 0x0000000413047825 */ /* 0x002fca00078e0204 */
[----:B------:R-:W2:Y:S04]  /*326b0*/  LDG.E R8, desc[UR44][R4.64] ;  /* 0x0000002c04087981 */ /* 0x000ea8000c1e1900 */
[----:B------:R-:W2:Y:S02]  /*326c0*/  LDG.E R9, desc[UR44][R4.64+0x4] ;  /* 0x0000042c04097981 */ /* 0x000ea4000c1e1900 */
[----:B--2---:R-:W-:-:S07]  /*326d0*/  IMAD.IADD R8, R9, 0x1, -R8 ;  /* 0x0000000109087824 */ /* 0x004fce00078e0a08 */
.L_x_4098:
[----:B-1----:R-:W2:Y:S01]  /*326e0*/  @P1 LDG.E R5, desc[UR44][R2.64] ;  /* 0x0000002c02051981 */ /* 0x002ea2000c1e1900 */
[----:B------:R-:W1:Y:S03]  /*326f0*/  LDC R9, c[0x0][0x448] ;  /* 0x00011200ff097b82 */ /* 0x000e660000000800 */
[----:B------:R3:W2:Y:S01]  /*32700*/  @P1 LDG.E R4, desc[UR44][R2.64+0x4] ;  /* 0x0000042c02041981 */ /* 0x0006a2000c1e1900 */
[----:B------:R-:W-:-:S04]  /*32710*/  IMAD.SHL.U32 R35, R17, 0x80, RZ ;  /* 0x0000008011237824 */ /* 0x000fc800078e00ff */
[----:B---3--:R-:W3:Y:S01]  /*32720*/  LDC.64 R2, c[0x0][0xad8] ;  /* 0x0002b600ff027b82 */ /* 0x008ee20000000a00 */
[----:B-1----:R-:W-:-:S13]  /*32730*/  ISETP.NE.AND P2, PT, R9, 0x1, PT ;  /* 0x000000010900780c */ /* 0x002fda0003f45270 */
[----:B------:R-:W1:Y:S01]  /*32740*/  @P2 LDC R10, c[0x0][0x44c] ;  /* 0x00011300ff0a2b82 */ /* 0x000e620000000800 */
[----:B---3--:R-:W-:-:S07]  /*32750*/  ISETP.GE.AND P3, PT, R3, 0x1, PT ;  /* 0x000000010300780c */ /* 0x008fce0003f66270 */
[----:B------:R-:W3:Y:S01]  /*32760*/  @P2 LDC R9, c[0x0][0x450] ;  /* 0x00011400ff092b82 */ /* 0x000ee20000000800 */
[----:B--2---:R-:W-:Y:S02]  /*32770*/  @P1 IMAD.IADD R7, R4, 0x1, -R5 ;  /* 0x0000000104071824 */ /* 0x004fe400078e0a05 */
[----:B------:R-:W-:-:S04]  /*32780*/  VIADD R5, R35, 0x7f ;  /* 0x0000007f23057836 */ /* 0x000fc80000000000 */
[----:B-1----:R-:W-:-:S05]  /*32790*/  @P2 IMAD.HI.U32 R4, R5, R10, RZ ;  /* 0x0000000a05042227 */ /* 0x002fca00078e00ff */
[----:B---3--:R-:W-:Y:S01]  /*327a0*/  @P2 SHF.R.U32.HI R5, RZ, R9, R4 ;  /* 0x00000009ff052219 */ /* 0x008fe20000011604 */
[----:B-----5:R-:W-:-:S04]  /*327b0*/  IMAD.IADD R9, R8, 0x1, -R33 ;  /* 0x0000000108097824 */ /* 0x020fc800078e0a21 */
[----:B------:R-:W-:-:S04]  /*327c0*/  IMAD.IADD R17, R9, 0x1, R7 ;  /* 0x0000000109117824 */ /* 0x000fc800078e0207 */
        /* <DEDUP_REMOVED lines=19> */
.L_x_4101:
[----:B------:R-:W-:-:S13]  /*32900*/  ISETP.NE.AND P0, PT, R3, 0x1, PT ;  /* 0x000000010300780c */ /* 0x000fda0003f05270 */
[----:B------:R-:W1:Y:S02]  /*32910*/  @P0 LDC.64 R4, c[0x0][0xae0] ;  /* 0x0002b800ff040b82 */ /* 0x000e640000000a00 */
[----:B-1----:R-:W-:-:S05]  /*32920*/  @P0 IMAD.HI.U32 R4, R11, R4, RZ ;  /* 0x000000040b040227 */ /* 0x002fca00078e00ff */
[----:B------:R-:W-:-:S07]  /*32930*/  @P0 SHF.R.U32.HI R11, RZ, R5, R4 ;  /* 0x00000005ff0b0219 */ /* 0x000fce0000011604 */
.L_x_4102:
[----:B------:R-:W-:Y:S05]  /*32940*/  BSYNC B0 ;  /* 0x0000000000007941 */ /* 0x000fea0003800000 */
.L_x_4100:
[----:B------:R-:W-:-:S05]  /*32950*/  IMAD R11, R11, R3, R3 ;  /* 0x000000030b0b7224 */ /* 0x000fca00078e0203 */
[----:B------:R-:W-:-:S07]  /*32960*/  VIMNMX R2, R2, R11, PT ;  /* 0x0000000b02027248 */ /* 0x000fce0003fe0100 */
.L_x_4099:
[----:B------:R-:W1:Y:S01]  /*32970*/  @P2 LDC R8, c[0x0][0x44c] ;  /* 0x00011300ff082b82 */ /* 0x000e620000000800 */
[----:B------:R-:W-:Y:S01]  /*32980*/  VIADD R2, R2, 0x5f ;  /* 0x0000005f02027836 */ /* 0x000fe20000000000 */
[----:B------:R-:W-:Y:S01]  /*32990*/  ULDC UR4, c[0x0][0xad4] ;  /* 0x0002b50000047ab9 */ /* 0x000fe20000000800 */
[----:B------:R-:W-:Y:S02]  /*329a0*/  IMAD.MOV.U32 R5, RZ, RZ, R35 ;  /* 0x000000ffff057224 */ /* 0x000fe400078e0023 */
[----:B------:R-:W-:-:S03]  /*329b0*/  IMAD.HI R2, R2, 0x2aaaaaab, RZ ;  /* 0x2aaaaaab02027827 */ /* 0x000fc600078e02ff */
[----:B------:R-:W2:Y:S01]  /*329c0*/  @P2 LDC R4, c[0x0][0x450] ;  /* 0x00011400ff042b82 */ /* 0x000ea20000000800 */
[----:B-1----:R-:W-:-:S04]  /*329d0*/  @P2 IMAD.HI.U32 R11, R35, R8, RZ ;  /* 0x00000008230b2227 */ /* 0x002fc800078e00ff */
[----:B------:R-:W-:Y:S01]  /*329e0*/  IMAD.IADD R8, R17, 0x1, -R12 ;  /* 0x0000000111087824 */ /* 0x000fe200078e0a0c */
[----:B--2---:R-:W-:Y:S02]  /*329f0*/  @P2 SHF.R.U32.HI R5, RZ, R4, R11 ;  /* 0x00000004ff052219 */ /* 0x004fe4000001160b */
[----:B------:R-:W-:-:S03]  /*32a00*/  SHF.R.U32.HI R11, RZ, 0x1f, R2 ;  /* 0x0000001fff0b7819 */ /* 0x000fc60000011602 */
[----:B0-----:R-:W-:Y:S01]  /*32a10*/  IMAD.IADD R12, R8, 0x1, R5 ;  /* 0x00000001080c7824 */ /* 0x001fe200078e0205 */
        /* <DEDUP_REMOVED lines=14> */
.L_x_4105:
[----:B------:R-:W-:-:S13]  /*32b00*/  ISETP.NE.AND P0, PT, R3, 0x1, PT ;  /* 0x000000010300780c */ /* 0x000fda0003f05270 */
[----:B------:R-:W0:Y:S02]  /*32b10*/  @P0 LDC.64 R4, c[0x0][0xae0] ;  /* 0x0002b800ff040b82 */ /* 0x000e240000000a00 */
[----:B0-----:R-:W-:-:S05]  /*32b20*/  @P0 IMAD.HI.U32 R4, R12, R4, RZ ;  /* 0x000000040c040227 */ /* 0x001fca00078e00ff */
[----:B------:R-:W-:-:S07]  /*32b30*/  @P0 SHF.R.U32.HI R12, RZ, R5, R4 ;  /* 0x00000005ff0c0219 */ /* 0x000fce0000011604 */
.L_x_4106:
[----:B------:R-:W-:Y:S05]  /*32b40*/  BSYNC B0 ;  /* 0x0000000000007941 */ /* 0x000fea0003800000 */
.L_x_4104:
[----:B------:R-:W-:-:S05]  /*32b50*/  IMAD R3, R12, R3, RZ ;  /* 0x000000030c037224 */ /* 0x000fca00078e02ff */
[----:B------:R-:W-:-:S07]  /*32b60*/  VIMNMX R2, R2, R3, !PT ;  /* 0x0000000302027248 */ /* 0x000fce0007fe0100 */
.L_x_4103:
        /* <DEDUP_REMOVED lines=39> */
.L_x_4108:
[----:B------:R-:W-:Y:S05]  /*32de0*/  BSYNC B0 ;  /* 0x0000000000007941 */ /* 0x000fea0003800000 */
.L_x_4107:
[-C--:B------:R-:W-:Y:S01]  /*32df0*/  IMAD R4, R32, R14.reuse, R4 ;  /* 0x0000000e20047224 */ /* 0x080fe200078e0204 */
[----:B------:R-:W-:Y:S04]  /*32e00*/  BSSY B0, `(.L_x_4109) ;  /* 0x0000131000007945 */ /* 0x000fe80003800000 */
        /* <DEDUP_REMOVED lines=23> */
.L_x_4326:
[----:B-1----:R-:W-:Y:S02]  /*32f80*/  ISETP.NE.AND P0, PT, R14, RZ, PT ;  /* 0x000000ff0e00720c */ /* 0x002fe40003f05270 */
[----:B------:R-:W-:-:S11]  /*32f90*/  PLOP3.LUT P6, PT, PT, PT, PT, 0x8, 0x0 ;  /* 0x000000000000781c */ /* 0x000fd60003fce170 */
[----:B------:R-:W-:Y:S05]  /*32fa0*/  @P0 BRA `(.L_x_4112) ;  /* 0x00000000000c0947 */ /* 0x000fea0003800000 */
[----:B------:R-:W-:-:S03]  /*32fb0*/  UMOV UR4, 0xffffffff ;  /* 0xffffffff00047882 */ /* 0x000fc60000000000 */
[----:B------:R-:W-:Y:S05]  /*32fc0*/  BRA.DIV UR4, `(.L_x_4113) ;  /* 0x0000008a04f47947 */ /* 0x000fea000b800000 */
[----:B------:R-:W-:-:S13]  /*32fd0*/  ELECT P6, URZ, PT ;  /* 0x00000000003f782f */ /* 0x000fda00038c0000 */
.L_x_4112:
        /* <DEDUP_REMOVED lines=9> */
.L_x_4329:
[----:B------:R-:W-:Y:S05]  /*33070*/  BSYNC B1 ;  /* 0x0000000000017941 */ /* 0x000fea0003800000 */
.L_x_4114:
[----:B------:R-:W-:Y:S04]  /*33080*/  BSSY B1, `(.L_x_4116) ;  /* 0x000007b000017945 */ /* 0x000fe80003800000 */
[----:B------:R-:W-:Y:S05]  /*33090*/  @!P6 BRA `(.L_x_4117) ;  /* 0x0000000400e4e947 */ /* 0x000fea0003800000 */
[----:B------:R-:W1:Y:S01]  /*330a0*/  S2R R3, SR_TID.X ;  /* 0x0000000000037919 */ /* 0x000e620000002100 */
[----:B------:R-:W-:Y:S01]  /*330b0*/  SHF.L.U32 R7, R28, 0x1f, RZ ;  /* 0x0000001f1c077819 */ /* 0x000fe200000006ff */
[----:B------:R-:W-:Y:S01]  /*330c0*/  BSSY B2, `(.L_x_4118) ;  /* 0x0000006000027945 */ /* 0x000fe20003800000 */
[----:B-1----:R-:W-:Y:S01]  /*330d0*/  LOP3.LUT R9, R3, 0x7f, RZ, 0xc0, !PT ;  /* 0x0000007f03097812 */ /* 0x002fe200078ec0ff */
[----:B------:R-:W-:-:S03]  /*330e0*/  IMAD R3, R24, 0x8, R23 ;  /* 0x0000000818037824 */ /* 0x000fc600078e0217 */
[----:B------:R-:W-:Y:S01]  /*330f0*/  ISETP.NE.AND P1, PT, R9, RZ, PT ;  /* 0x000000ff0900720c */ /* 0x000fe20003f25270 */
[----:B------:R-:W1:Y:S02]  /*33100*/  SYNCS.PHASECHK.TRANS64.TRYWAIT P0, [R3+URZ+0x324a0], R7 ;  /* 0x0324a007030075a7 */ /* 0x000e64000800017f */
[----:B-1----:R-:W-:Y:S10]  /*33110*/  @!P0 BRA `(.L_x_4119) ;  /* 0x0000008800d48947 */ /* 0x002ff40003800000 */
.L_x_4330:
[----:B------:R-:W-:Y:S05]  /*33120*/  BSYNC B2 ;  /* 0x0000000000027941 */ /* 0x000fea0003800000 */
.L_x_4118:
[----:B------:R-:W-:Y:S04]  /*33130*/  BSSY B2, `(.L_x_4120) ;  /* 0x0000009000027945 */ /* 0x000fe80003800000 */
[----:B------:R-:W-:Y:S05]  /*33140*/  @P1 BRA `(.L_x_4121) ;  /* 0x00000000001c1947 */ /* 0x000fea0003800000 */
[----:B------:R-:W2:Y:S02]  /*33150*/  S2R R9, SR_TID.X ;  /* 0x0000000000097919 */ /* 0x000ea40000002100 */
[----:B--2---:R-:W-:Y:S01]  /*33160*/  LOP3.LUT R11, R9, 0x1f, RZ, 0xc0, !PT ;  /* 0x0000001f090b7812 */ /* 0x004fe200078ec0ff */
[----:B------:R-:W-:-:S03]  /*33170*/  IMAD.MOV.U32 R9, RZ, RZ, 0x3000 ;  /* 0x00003000ff097424 */ /* 0x000fc600078e00ff */
[----:B------:R-:W-:Y:S01]  /*33180*/  ISETP.NE.AND P0, PT, R11, RZ, PT ;  /* 0x000000ff0b00720c */ /* 0x000fe20003f05270 */
[----:B------:R2:W-:-:S12]  /*33190*/  SYNCS.ARRIVE.TRANS64 RZ, [R3+URZ+0x32490], R9 ;  /* 0x0324900903ff79a7 */ /* 0x0005d8000800003f */
[----:B--2---:R-:W-:Y:S05]  /*331a0*/  @!P0 BRA `(.L_x_4121) ;  /* 0x0000000000048947 */ /* 0x004fea0003800000 */
[----:B------:R-:W-:Y:S01]  /*331b0*/  BPT.TRAP 0x1 ;  /* 0x000000040000795c */ /* 0x000fe20000300000 */
.L_x_4121:
[----:B------:R-:W-:Y:S05]  /*331c0*/  BSYNC B2 ;  /* 0x0000000000027941 */ /* 0x000fea0003800000 */
.L_x_4120:
        /* <DEDUP_REMOVED lines=10> */
[----:B0-----:R-:W-:Y:S01]  /*33270*/  VIADD R12, R3, 0x32490 ;  /* 0x00032490030c7836 */ /* 0x001fe20000000000 */
[----:B------:R-:W-:-:S09]  /*33280*/  UMOV UR7, 0x12f00000 ;  /* 0x12f0000000077882 */ /* 0x000fd20000000000 */
.L_x_4122:
        /* <DEDUP_REMOVED lines=10> */
[----:B------:R-:W0:Y:S01]  /*33330*/  SYNCS.PHASECHK.TRANS64.TRYWAIT P0, [R3+URZ+0x324c0], R7 ;  /* 0x0324c007030075a7 */ /* 0x000e22000800017f */
[----:B------:R-:W-:Y:S04]  /*33340*/  BSSY B2, `(.L_x_4123) ;  /* 0x0000002000027945 */ /* 0x000fe80003800000 */
[----:B0-----:R-:W-:Y:S05]  /*33350*/  @!P0 BRA `(.L_x_4124) ;  /* 0x0000008800588947 */ /* 0x001fea0003800000 */
.L_x_4331:
[----:B------:R-:W-:Y:S05]  /*33360*/  BSYNC B2 ;  /* 0x0000000000027941 */ /* 0x000fea0003800000 */
.L_x_4123:
        /* <DEDUP_REMOVED lines=11> */
.L_x_4126:
[----:B------:R-:W-:Y:S05]  /*33420*/  BSYNC B2 ;  /* 0x0000000000027941 */ /* 0x000fea0003800000 */
.L_x_4125:
        /* <DEDUP_REMOVED lines=9> */
.L_x_4127:
        /* <DEDUP_REMOVED lines=15> */
.L_x_4128:
        /* <DEDUP_REMOVED lines=15> */
.L_x_4129:
        /* <DEDUP_REMOVED lines=15> */
.L_x_4130:
        /* <DEDUP_REMOVED lines=10> */
.L_x_4117:
[----:B------:R-:W-:Y:S05]  /*33830*/  BSYNC B1 ;  /* 0x0000000000017941 */ /* 0x000fea0003800000 */
.L_x_4116:
        /* <DEDUP_REMOVED lines=9> */
.L_x_4146:
[----:B------:R-:W-:Y:S05]  /*338d0*/  YIELD ;  /* 0x0000000000007946 */ /* 0x000fea0003800000 */
[----:B------:R-:W-:Y:S04]  /*338e0*/  BSSY B1, `(.L_x_4131) ;  /* 0x000007a000017945 */ /* 0x000fe80003800000 */
[----:B------:R-:W-:Y:S05]  /*338f0*/  @!P6 BRA `(.L_x_4132) ;  /* 0x0000000400e0e947 */ /* 0x000fea0003800000 */
[----:B------:R-:W1:Y:S01]  /*33900*/  S2R R2, SR_TID.X ;  /* 0x0000000000027919 */ /* 0x000e620000002100 */
[----:B------:R-:W-:Y:S01]  /*33910*/  IMAD R9, R24, 0x8, R23 ;  /* 0x0000000818097824 */ /* 0x000fe200078e0217 */
[----:B------:R-:W-:Y:S01]  /*33920*/  BSSY B2, `(.L_x_4133) ;  /* 0x0000006000027945 */ /* 0x000fe20003800000 */
[----:B-1----:R-:W-:Y:S02]  /*33930*/  LOP3.LUT R3, R2, 0x7f, RZ, 0xc0, !PT ;  /* 0x0000007f02037812 */ /* 0x002fe400078ec0ff */
[----:B------:R-:W-:Y:S02]  /*33940*/  SHF.L.U32 R2, R28, 0x1f, RZ ;  /* 0x0000001f1c027819 */ /* 0x000fe400000006ff */
[----:B------:R-:W-:Y:S02]  /*33950*/  ISETP.NE.AND P2, PT, R3, RZ, PT ;  /* 0x000000ff0300720c */ /* 0x000fe40003f45270 */
[----:B------:R-:W1:Y:S02]  /*33960*/  SYNCS.PHASECHK.TRANS64.TRYWAIT P1, [R9+URZ+0x324a0], R2 ;  /* 0x0324a002090075a7 */ /* 0x000e64000802017f */
[----:B-1----:R-:W-:Y:S09]  /*33970*/  @!P1 BRA `(.L_x_4134) ;  /* 0x0000008000e49947 */ /* 0x002ff20003800000 */
.L_x_4332:
[----:B------:R-:W-:Y:S05]  /*33980*/  BSYNC B2 ;  /* 0x0000000000027941 */ /* 0x000fea0003800000 */
.L_x_4133:
        /* <DEDUP_REMOVED lines=9> */
.L_x_4136:
[----:B------:R-:W-:Y:S05]  /*33a20*/  BSYNC B2 ;  /* 0x0000000000027941 */ /* 0x000fea0003800000 */
.L_x_4135:
[----:B------:R-:W-:Y:S01]  /*33a30*/  IMAD.MOV.U32 R7, RZ, RZ, RZ ;  /* 0x000000ffff077224 */ /* 0x000fe200078e00ff */
[----:B------:R-:W-:Y:S01]  /*33a40*/  UIADD3 UR4, UP0, UR42, 0x570, URZ ;  /* 0x000005702a047890 */ /* 0x000fe2000ff1e03f */
[----:B------:R-:W-:Y:S01]  /*33a50*/  IMAD R3, R24, 0x3000, R23 ;  /* 0x0000300018037824 */ /* 0x000fe200078e0217 */
[----:B------:R-:W-:Y:S01]  /*33a60*/  PLOP3.LUT P1, PT, PT, PT, PT, 0x80, 0x0 ;  /* 0x000000000000781c */ /* 0x000fe20003f2f070 */
[----:B0-----:R-:W-:Y:S01]  /*33a70*/  IMAD R12, R11, 0x60, R0 ;  /* 0x000000600b0c7824 */ /* 0x001fe200078e0200 */
[----:B------:R-:W-:Y:S01]  /*33a80*/  R2UR UR10, R7 ;  /* 0x00000000070a72ca */ /* 0x000fe200000e0000 */
[----:B------:R-:W-:Y:S01]  /*33a90*/  VIADD R3, R3, 0x1c400 ;  /* 0x0001c40003037836 */ /* 0x000fe20000000000 */
[----:B------:R-:W-:Y:S01]  /*33aa0*/  UIADD3.X UR5, URZ, UR43, URZ, UP0, !UPT ;  /* 0x0000002b3f057290 */ /* 0x000fe200087fe43f */
[----:B------:R-:W-:Y:S01]  /*33ab0*/  VIADD R13, R9, 0x32490 ;  /* 0x00032490090d7836 */ /* 0x000fe20000000000 */
[----:B------:R-:W-:Y:S01]  /*33ac0*/  UMOV UR6, 0x0 ;  /* 0x0000000000067882 */ /* 0x000fe20000000000 */
[----:B------:R-:W-:-:S10]  /*33ad0*/  UMOV UR7, 0x12f00000 ;  /* 0x12f0000000077882 */ /* 0x000fd40000000000 */
.L_x_4137:
        /* <DEDUP_REMOVED lines=13> */
.L_x_4333:
[----:B------:R-:W-:Y:S05]  /*33bb0*/  BSYNC B2 ;  /* 0x0000000000027941 */ /* 0x000fea0003800000 */
.L_x_4138:
[----:B------:R-:W-:Y:S01]  /*33bc0*/  BSSY B2, `(.L_x_4140) ;  /* 0x000000b000027945 */ /* 0x000fe20003800000 */
[----:B01----:R-:W-:Y:S02]  /*33bd0*/  IMAD.MOV.U32 R2, RZ, RZ, 0x0 ;  /* 0x00000000ff027424 */ /* 0x003fe400078e00ff */
[----:B------:R-:W-:Y:S01]  /*33be0*/  IMAD.MOV.U32 R3, RZ, RZ, 0x12f00000 ;  /* 0x12f00000ff037424 */ /* 0x000fe200078e00ff */
[----:B------:R-:W-:Y:S06]  /*33bf0*/  @P2 BRA `(.L_x_4141) ;  /* 0x00000000001c2947 */ /* 0x000fec0003800000 */
[----:B------:R-:W0:Y:S02]  /*33c00*/  S2R R13, SR_TID.X ;  /* 0x00000000000d7919 */ /* 0x000e240000002100 */
[----:B0-----:R-:W-:Y:S01]  /*33c10*/  LOP3.LUT R14, R13, 0x1f, RZ, 0xc0, !PT ;  /* 0x0000001f0d0e7812 */ /* 0x001fe200078ec0ff */
[----:B------:R-:W-:-:S03]  /*33c20*/  IMAD.MOV.U32 R13, RZ, RZ, 0xc000 ;  /* 0x0000c000ff0d7424 */ /* 0x000fc600078e00ff */
[----:B------:R-:W-:Y:S01]  /*33c30*/  ISETP.NE.AND P1, PT, R14, RZ, PT ;  /* 0x000000ff0e00720c */ /* 0x000fe20003f25270 */
[----:B------:R0:W-:-:S12]  /*33c40*/  SYNCS.ARRIVE.TRANS64 RZ, [R9+URZ+0x324b0], R13 ;  /* 0x0324b00d09ff79a7 */ /* 0x0001d8000800003f */
[----:B0-----:R-:W-:Y:S05]  /*33c50*/  @!P1 BRA `(.L_x_4141) ;  /* 0x0000000000049947 */ /* 0x001fea0003800000 */
[----:B------:R-:W-:Y:S01]  /*33c60*/  BPT.TRAP 0x1 ;  /* 0x000000040000795c */ /* 0x000fe20000300000 */
.L_x_4141:
[----:B------:R-:W-:Y:S05]  /*33c70*/  BSYNC B2 ;  /* 0x0000000000027941 */ /* 0x000fea0003800000 */
.L_x_4140:
        /* <DEDUP_REMOVED lines=9> */
.L_x_4142:
        /* <DEDUP_REMOVED lines=15> */
.L_x_4143:
        /* <DEDUP_REMOVED lines=15> */
.L_x_4144:
        /* <DEDUP_REMOVED lines=15> */
.L_x_4145:
        /* <DEDUP_REMOVED lines=10> */
.L_x_4132:
[----:B------:R-:W-:Y:S05]  /*34080*/  BSYNC B1 ;  /* 0x0000000000017941 */ /* 0x000fea0003800000 */
.L_x_4131:
        /* <DEDUP_REMOVED lines=8> */
.L_x_4110:
[----:B------:R-:W-:Y:S05]  /*34110*/  BSYNC B0 ;  /* 0x0000000000007941 */ /* 0x000fea0003800000 */
.L_x_4109:
[----:B------:R-:W1:Y:S01]  /*34120*/  LDC R0, c[0x0][0x448] ;  /* 0x00011200ff007b82 */ /* 0x000e620000000800 */
[----:B------:R-:W-:Y:S01]  /*34130*/  VIADD R5, R35, 0x7f ;  /* 0x0000007f23057836 */ /* 0x000fe20000000000 */
[----:B------:R-:W-:Y:S06]  /*34140*/  @!P0 WARPSYNC.ALL ;  /* 0x0000000000008948 */ /* 0x000fec0003800000 */
[----:B------:R-:W-:Y:S01]  /*34150*/  @!P0 BAR.SYNC.DEFER_BLOCKING 0xc, 0x180 ;  /* 0x0306000000008b1d */ /* 0x000fe20000010000 */
[----:B-1----:R-:W-:-:S13]  /*34160*/  ISETP.NE.AND P1, PT, R0, 0x1, PT ;  /* 0x000000010000780c */ /* 0x002fda0003f25270 */
        /* <DEDUP_REMOVED lines=20> */
.L_x_4149:
[----:B------:R-:W-:-:S13]  /*342b0*/  ISETP.NE.AND P0, PT, R3, 0x1, PT ;  /* 0x000000010300780c */ /* 0x000fda0003f05270 */
[----:B------:R-:W1:Y:S02]  /*342c0*/  @P0 LDC.64 R4, c[0x0][0xae0] ;  /* 0x0002b800ff040b82 */ /* 0x000e640000000a00 */
[----:B-1----:R-:W-:-:S05]  /*342d0*/  @P0 IMAD.HI.U32 R4, R0, R4, RZ ;  /* 0x0000000400040227 */ /* 0x002fca00078e00ff */
[----:B------:R-:W-:-:S07]  /*342e0*/  @P0 SHF.R.U32.HI R0, RZ, R5, R4 ;  /* 0x00000005ff000219 */ /* 0x000fce0000011604 */
.L_x_4150:
[----:B------:R-:W-:Y:S05]  /*342f0*/  BSYNC B0 ;  /* 0x0000000000007941 */ /* 0x000fea0003800000 */
.L_x_4148:
[----:B------:R-:W-:-:S05]  /*34300*/  IMAD R5, R0, R3, R3 ;  /* 0x0000000300057224 */ /* 0x000fca00078e0203 */
[----:B------:R-:W-:-:S07]  /*34310*/  VIMNMX R2, R2, R5, PT ;  /* 0x0000000502027248 */ /* 0x000fce0003fe0100 */
.L_x_4147:
        /* <DEDUP_REMOVED lines=24> */
.L_x_4153:
[----:B------:R-:W-:-:S13]  /*344a0*/  ISETP.NE.AND P0, PT, R3, 0x1, PT ;  /* 0x000000010300780c */ /* 0x000fda0003f05270 */
[----:B------:R-:W1:Y:S02]  /*344b0*/  @P0 LDC.64 R4, c[0x0][0xae0] ;  /* 0x0002b800ff040b82 */ /* 0x000e640000000a00 */
[----:B-1----:R-:W-:-:S05]  /*344c0*/  @P0 IMAD.HI.U32 R4, R8, R4, RZ ;  /* 0x0000000408040227 */ /* 0x002fca00078e00ff */
[----:B------:R-:W-:-:S07]  /*344d0*/  @P0 SHF.R.U32.HI R8, RZ, R5, R4 ;  /* 0x00000005ff080219 */ /* 0x000fce0000011604 */
.L_x_4154:
[----:B------:R-:W-:Y:S05]  /*344e0*/  BSYNC B0 ;  /* 0x0000000000007941 */ /* 0x000fea0003800000 */
.L_x_4152:
[----:B------:R-:W-:-:S05]  /*344f0*/  IMAD R3, R8, R3, RZ ;  /* 0x0000000308037224 */ /* 0x000fca00078e02ff */
[----:B------:R-:W-:-:S07]  /*34500*/  VIMNMX R0, R0, R3, !PT ;  /* 0x0000000300007248 */ /* 0x000fce0007fe0100 */
.L_x_4151:
        /* <DEDUP_REMOVED lines=37> */
.L_x_4156:
[----:B------:R-:W-:Y:S05]  /*34760*/  BSYNC B0 ;  /* 0x0000000000007941 */ /* 0x000fea0003800000 */
.L_x_4155:
        /* <DEDUP_REMOVED lines=23> */
.L_x_4158:
        /* <DEDUP_REMOVED lines=13> */
[----:B------:R-:W-:Y:S02]  /*349b0*/  IMAD.U32 R10, RZ, RZ, UR4 ;  /* 0x00000004ff0a7e24 */ /* 0x000fe4000f8e00ff */
[----:B------:R-:W-:Y:S02]  /*349c0*/  IMAD.U32 R11, RZ, RZ, UR5 ;  /* 0x00000005ff0b7e24 */ /* 0x000fe4000f8e00ff */
[----:B------:R-:W-:Y:S02]  /*349d0*/  IMAD.MOV.U32 R8, RZ, RZ, 0x70 ;  /* 0x00000070ff087424 */ /* 0x000fe400078e00ff */
[----:B0-----:R-:W-:Y:S02]  /*349e0*/  IMAD.MOV.U32 R12, RZ, RZ, 0x1 ;  /* 0x00000001ff0c7424 */ /* 0x001fe400078e00ff */
[----:B------:R-:W-:-:S07]  /*349f0*/  IMAD.MOV.U32 R13, RZ, RZ, RZ ;  /* 0x000000ffff0d7224 */ /* 0x000fce00078e00ff */
[----:B------:R-:W-:-:S07]  /*34a00*/  LEPC R20, `(.L_x_4161) ;  /* 0x000000001014794e */ /* 0x000fce0000000000 */
[----:B--2---:R-:W-:Y:S05]  /*34a10*/  CALL.ABS.NOINC R2 ;  /* 0x0000000002007343 */ /* 0x004fea0003c00000 */
.L_x_4161:
[----:B------:R-:W-:Y:S05]  /*34a20*/  BSYNC B6 ;  /* 0x0000000000067941 */ /* 0x000fea0003800000 */
.L_x_4160:
        /* <DEDUP_REMOVED lines=13> */
[----:B------:R-:W-:Y:S02]  /*34b00*/  IMAD.U32 R10, RZ, RZ, UR4 ;  /* 0x00000004ff0a7e24 */ /* 0x000fe4000f8e00ff */
[----:B------:R-:W-:Y:S02]  /*34b10*/  IMAD.U32 R11, RZ, RZ, UR5 ;  /* 0x00000005ff0b7e24 */ /* 0x000fe4000f8e00ff */
[----:B------:R-:W-:Y:S02]  /*34b20*/  IMAD.MOV.U32 R8, RZ, RZ, 0x70 ;  /* 0x00000070ff087424 */ /* 0x000fe400078e00ff */
[----:B0-----:R-:W-:Y:S02]  /*34b30*/  IMAD.MOV.U32 R12, RZ, RZ, 0x1 ;  /* 0x00000001ff0c7424 */ /* 0x001fe400078e00ff */
[----:B--2---:R-:W-:-:S07]  /*34b40*/  IMAD.MOV.U32 R13, RZ, RZ, RZ ;  /* 0x000000ffff0d7224 */ /* 0x004fce00078e00ff */
[----:B------:R-:W-:-:S07]  /*34b50*/  LEPC R20, `(.L_x_4164) ;  /* 0x000000001014794e */ /* 0x000fce0000000000 */
[----:B---3--:R-:W-:Y:S05]  /*34b60*/  CALL.ABS.NOINC R2 ;  /* 0x0000000002007343 */ /* 0x008fea0003c00000 */
.L_x_4164:
        /* <DEDUP_REMOVED lines=15> */
.L_x_4163:
[----:B------:R-:W-:Y:S05]  /*34c60*/  BSYNC B6 ;  /* 0x0000000000067941 */ /* 0x000fea0003800000 */
.L_x_4162:
[----:B------:R-:W2:Y:S01]  /*34c70*/  S2R R2, SR_TID.X ;  /* 0x0000000000027919 */ /* 0x000ea20000002100 */
[----:B------:R-:W-:Y:S01]  /*34c80*/  ULDC.64 UR4, c[0x0][0xaf0] ;  /* 0x0002bc0000047ab9 */ /* 0x000fe20000000a00 */
[----:B------:R-:W-:Y:S01]  /*34c90*/  IMAD.MOV.U32 R29, RZ, RZ, R19 ;  /* 0x000000ffff1d7224 */ /* 0x000fe200078e0013 */
[----:B------:R-:W-:Y:S01]  /*34ca0*/  ISETP.NE.U32.AND P0, PT, RZ, UR4, PT ;  /* 0x00000004ff007c0c */ /* 0x000fe2000bf05070 */
[----:B------:R-:W3:Y:S01]  /*34cb0*/  S2R R20, SR_TID.X ;  /* 0x0000000000147919 */ /* 0x000ee20000002100 */
[----:B------:R-:W4:Y:S01]  /*34cc0*/  LDC R9, c[0x0][0x430] ;  /* 0x00010c00ff097b82 */ /* 0x000f220000000800 */
[----:B------:R-:W-:Y:S01]  /*34cd0*/  VIADD R0, R31, 0xffffffff ;  /* 0xffffffff1f007836 */ /* 0x000fe20000000000 */
[----:B------:R-:W-:Y:S01]  /*34ce0*/  ISETP.NE.AND.EX P0, PT, RZ, UR5, PT, P0 ;  /* 0x00000005ff007c0c */ /* 0x000fe2000bf05300 */
[----:B------:R-:W-:Y:S01]  /*34cf0*/  IMAD.MOV.U32 R10, RZ, RZ, RZ ;  /* 0x000000ffff0a7224 */ /* 0x000fe200078e00ff */
[----:B------:R-:W-:Y:S01]  /*34d00*/  LOP3.LUT R22, R22, 0xffffffdf, RZ, 0xc0, !PT ;  /* 0xffffffdf16167812 */ /* 0x000fe200078ec0ff */
[----:B------:R-:W-:Y:S01]  /*34d10*/  ULDC UR4, c[0x0][0x320] ;  /* 0x0000c80000047ab9 */ /* 0x000fe20000000800 */
[----:B--2---:R-:W-:-:S09]  /*34d20*/  LOP3.LUT R21, R2, 0x7f, RZ, 0xc0, !PT ;  /* 0x0000007f02157812 */ /* 0x004fd200078ec0ff */
[----:B------:R-:W2:Y:S01]  /*34d30*/  @P0 LDC.64 R2, c[0x0][0xaf0] ;  /* 0x0002bc00ff020b82 */ /* 0x000ea20000000a00 */
[----:B---3--:R-:W-:Y:S01]  /*34d40*/  IMAD.SHL.U32 R20, R20, 0x10, RZ ;  /* 0x0000001014147824 */ /* 0x008fe200078e00ff */
[----:B------:R-:W-:Y:S01]  /*34d50*/  SHF.R.U32.HI R21, RZ, 0x3, R21 ;  /* 0x00000003ff157819 */ /* 0x000fe20000011615 */
[----:B--2---:R-:W-:-:S05]  /*34d60*/  @P0 IMAD.WIDE R2, R19, 0x4, R2 ;  /* 0x0000000413020825 */ /* 0x004fca00078e0202 */
[----:B------:R2:W3:Y:S01]  /*34d70*/  @P0 LDG.E R29, desc[UR44][R2.64] ;  /* 0x0000002c021d0981 */ /* 0x0004e2000c1e1900 */
[----:B------:R-:W-:Y:S02]  /*34d80*/  LOP3.LUT R20, R21, 0x70, R20, 0xf8, !PT ;  /* 0x0000007015147812 */ /* 0x000fe400078ef814 */
[----:B----4-:R-:W-:-:S03]  /*34d90*/  ISETP.NE.AND P1, PT, R9, 0x1, PT ;  /* 0x000000010900780c */ /* 0x010fc60003f25270 */
[----:B-1----:R-:W-:-:S05]  /*34da0*/  IMAD R6, R0, 0x60, R20 ;  /* 0x0000006000067824 */ /* 0x002fca00078e0214 */
[C---:B------:R-:W-:Y:S01]  /*34db0*/  ISETP.GE.AND P0, PT, R6.reuse, R17, PT ;  /* 0x000000110600720c */ /* 0x040fe20003f06270 */
[----:B------:R-:W-:-:S03]  /*34dc0*/  IMAD.IADD R6, R6, 0x1, R33 ;  /* 0x0000000106067824 */ /* 0x000fc600078e0221 */
[----:B------:R-:W-:Y:S01]  /*34dd0*/  ISETP.GT.U32.OR P0, PT, R20, 0x5f, P0 ;  /* 0x0000005f1400780c */ /* 0x000fe20000704470 */
[----:B------:R-:W1:Y:S01]  /*34de0*/  @P1 LDC R5, c[0x0][0x434] ;  /* 0x00010d00ff051b82 */ /* 0x000e620000000800 */
[----:B------:R-:W-:-:S07]  /*34df0*/  IMAD.MOV.U32 R7, RZ, RZ, R6 ;  /* 0x000000ffff077224 */ /* 0x000fce00078e0006 */
[----:B------:R-:W4:Y:S08]  /*34e00*/  @P1 LDC R4, c[0x0][0x438] ;  /* 0x00010e00ff041b82 */ /* 0x000f300000000800 */
[----:B--2---:R-:W2:Y:S01]  /*34e10*/  @!P0 LDC.64 R2, c[0x0][0x428] ;  /* 0x00010a00ff028b82 */ /* 0x004ea20000000a00 */
[----:B-1----:R-:W-:-:S05]  /*34e20*/  @P1 IMAD.HI.U32 R5, R6, R5, RZ ;  /* 0x0000000506051227 */ /* 0x002fca00078e00ff */
[----:B----4-:R-:W-:-:S04]  /*34e30*/  @P1 SHF.R.U32.HI R7, RZ, R4, R5 ;  /* 0x00000004ff071219 */ /* 0x010fc80000011605 */
[--C-:B------:R-:W-:Y:S01]  /*34e40*/  @!P0 SHF.R.S32.HI R5, RZ, 0x1f, R7.reuse ;  /* 0x0000001fff058819 */ /* 0x100fe20000011407 */
[----:B------:R-:W-:Y:S01]  /*34e50*/  @!P0 IMAD.MOV.U32 R4, RZ, RZ, R7 ;  /* 0x000000ffff048224 */ /* 0x000fe200078e0007 */
[----:B---3--:R-:W-:-:S03]  /*34e60*/  SHF.R.S32.HI R34, RZ, 0x1f, R29 ;  /* 0x0000001fff227819 */ /* 0x008fc6000001141d */
[----:B--2---:R-:W-:-:S04]  /*34e70*/  @!P0 IMAD.WIDE.U32 R4, R29, R2, R4 ;  /* 0x000000021d048225 */ /* 0x004fc800078e0004 */
[----:B------:R-:W-:-:S04]  /*34e80*/  @!P0 IMAD R8, R34, R2, RZ ;  /* 0x0000000222088224 */ /* 0x000fc800078e02ff */
[----:B------:R-:W-:Y:S02]  /*34e90*/  @!P0 IMAD R8, R29, R3, R8 ;  /* 0x000000031d088224 */ /* 0x000fe400078e0208 */
[----:B------:R-:W1:Y:S02]  /*34ea0*/  @!P0 LDC.64 R2, c[0x0][0x418] ;  /* 0x00010600ff028b82 */ /* 0x000e640000000a00 */
[----:B------:R-:W-:Y:S01]  /*34eb0*/  @!P0 IMAD.IADD R8, R5, 0x1, R8 ;  /* 0x0000000105088824 */ /* 0x000fe200078e0208 */
[----:B-1----:R-:W-:-:S04]  /*34ec0*/  @!P0 LEA R2, P1, R4, R2, 0x2 ;  /* 0x0000000204028211 */ /* 0x002fc800078210ff */
[----:B------:R-:W-:-:S05]  /*34ed0*/  @!P0 LEA.HI.X R3, R4, R3, R8, 0x2, P1 ;  /* 0x0000000304038211 */ /* 0x000fca00008f1408 */
[----:B------:R1:W2:Y:S01]  /*34ee0*/  @!P0 LDG.E R10, desc[UR44][R2.64] ;  /* 0x0000002c020a8981 */ /* 0x0002a2000c1e1900 */
[----:B------:R-:W-:Y:S01]  /*34ef0*/  ISETP.GT.U32.AND P0, PT, R20, 0x5f, PT ;  /* 0x0000005f1400780c */ /* 0x000fe20003f04070 */
[----:B------:R-:W-:Y:S01]  /*34f00*/  IMAD.MOV R4, RZ, RZ, -R7 ;  /* 0x000000ffff047224 */ /* 0x000fe200078e0a07 */
[----:B------:R-:W-:Y:S01]  /*34f10*/  UMOV UR5, 0xffffffff ;  /* 0xffffffff00057882 */ /* 0x000fe20000000000 */
[----:B-1----:R-:W-:Y:S02]  /*34f20*/  IMAD.U32 R2, RZ, RZ, UR40 ;  /* 0x00000028ff027e24 */ /* 0x002fe4000f8e00ff */
[----:B------:R-:W-:-:S08]  /*34f30*/  IMAD R3, R9, R4, R6 ;  /* 0x0000000409037224 */ /* 0x000fd000078e0206 */
[----:B------:R-:W-:Y:S02]  /*34f40*/  @P0 LOP3.LUT R22, R22, 0x20, RZ, 0xfc, !PT ;  /* 0x0000002016160812 */ /* 0x000fe400078efcff */
[----:B------:R-:W-:Y:S01]  /*34f50*/  ISETP.NE.AND P2, PT, R2, 0x3, PT ;  /* 0x000000030200780c */ /* 0x000fe20003f45270 */
[----:B------:R-:W-:Y:S01]  /*34f60*/  STL [R1+0x448], R3 ;  /* 0x0004480301007387 */ /* 0x000fe20000100800 */
[----:B------:R-:W-:-:S11]  /*34f70*/  LOP3.LUT R22, R22, 0xfffff7ff, RZ, 0xc0, !PT ;  /* 0xfffff7ff16167812 */ /* 0x000fd600078ec0ff */
[----:B------:R-:W-:-:S04]  /*34f80*/  @P2 LOP3.LUT R22, R22, 0x800, RZ, 0xfc, !PT ;  /* 0x0000080016162812 */ /* 0x000fc800078efcff */
[----:B------:R-:W-:Y:S01]  /*34f90*/  LOP3.LUT R22, R22, 0xffffffef, RZ, 0xc0, !PT ;  /* 0xffffffef16167812 */ /* 0x000fe200078ec0ff */
[----:B--2---:R1:W-:Y:S02]  /*34fa0*/  STL [R1+0x444], R10 ;  /* 0x0004440a01007387 */ /* 0x0043e40000100800 */
[----:B-1----:R-:W1:Y:S02]  /*34fb0*/  S2R R10, SR_TID.X ;  /* 0x00000000000a7919 */ /* 0x002e640000002100 */
[----:B-1----:R-:W-:-:S05]  /*34fc0*/  IMAD.SHL.U32 R20, R10, 0x8, RZ ;  /* 0x000000080a147824 */ /* 0x002fca00078e00ff */
[----:B------:R-:W-:-:S04]  /*34fd0*/  LOP3.LUT R20, R20, 0x38, RZ, 0xc0, !PT ;  /* 0x0000003814147812 */ /* 0x000fc800078ec0ff */
[C---:B0-----:R-:W-:Y:S02]  /*34fe0*/  LOP3.LUT R12, R20.reuse, 0x40, RZ, 0xfc, !PT ;  /* 0x00000040140c7812 */ /* 0x041fe400078efcff */
        /* <DEDUP_REMOVED lines=13> */
[----:B------:R-:W-:Y:S06]  /*350c0*/  BRA.DIV UR5, `(.L_x_4165) ;  /* 0x0000006e05387947 */ /* 0x000fec000b800000 */
.L_x_4336:
[----:B------:R-:W-:-:S05]  /*350d0*/  SEL R2, RZ, 0x1, P0 ;  /* 0x00000001ff027807 */ /* 0x000fca0000000000 */
[----:B------:R0:W-:Y:S01]  /*350e0*/  STL [R1+0x49c], R2 ;  /* 0x00049c0201007387 */ /* 0x0001e20000100800 */
[----:B------:R-:W-:Y:S05]  /*350f0*/  @!P2 BRA `(.L_x_4166) ;  /* 0x000000000004a947 */ /* 0x000fea0003800000 */
[----:B------:R-:W-:Y:S01]  /*35100*/  BPT.TRAP 0x1 ;  /* 0x000000040000795c */ /* 0x000fe20000300000 */
.L_x_4166:
[----:B------:R-:W-:Y:S01]  /*35110*/  IMAD R31, R0, -0x60, R17 ;  /* 0xffffffa0001f7824 */ /* 0x000fe200078e0211 */
[----:B------:R-:W-:Y:S01]  /*35120*/  SHF.L.U32 R0, R27, 0x1f, RZ ;  /* 0x0000001f1b007819 */ /* 0x000fe200000006ff */
[----:B------:R-:W-:Y:S01]  /*35130*/  IMAD R17, R25, 0x8, R23 ;  /* 0x0000000819117824 */ /* 0x000fe200078e0217 */
[----:B------:R-:W-:Y:S03]  /*35140*/  BSSY B0, `(.L_x_4167) ;  /* 0x0000003000007945 */ /* 0x000fe60003800000 */
[----:B------:R-:W1:Y:S02]  /*35150*/  SYNCS.PHASECHK.TRANS64.TRYWAIT P0, [R17+URZ+0x32440], R0 ;  /* 0x03244000110075a7 */ /* 0x000e64000800017f */
[----:B-1----:R-:W-:Y:S05]  /*35160*/  @!P0 BRA `(.L_x_4168) ;  /* 0x0000006c00448947 */ /* 0x002fea0003800000 */
.L_x_4337:
[----:B------:R-:W-:Y:S05]  /*35170*/  BSYNC B0 ;  /* 0x0000000000007941 */ /* 0x000fea0003800000 */
.L_x_4167:
[----:B0-----:R-:W1:Y:S01]  /*35180*/  LDL R2, [R1+0x448] ;  /* 0x0004480001027983 */ /* 0x001e620000100800 */
[----:B------:R-:W-:Y:S01]  /*35190*/  ULDC.64 UR4, c[0x0][0x300] ;  /* 0x0000c00000047ab9 */ /* 0x000fe20000000a00 */
[----:B------:R-:W-:Y:S02]  /*351a0*/  ULDC.64 UR6, c[0x0][0x2e8] ;  /* 0x0000ba0000067ab9 */ /* 0x000fe40000000a00 */
[----:B------:R-:W2:Y:S01]  /*351b0*/  LDL R4, [R1+0x444] ;  /* 0x0004440001047983 */ /* 0x000ea20000100800 */
[----:B------:R-:W-:Y:S02]  /*351c0*/  LOP3.LUT R22, R22, 0xfffffffd, RZ, 0xc0, !PT ;  /* 0xfffffffd16167812 */ /* 0x000fe400078ec0ff */
[----:B-1----:R-:W-:Y:S02]  /*351d0*/  SHF.R.S32.HI R0, RZ, 0x1f, R2 ;  /* 0x0000001fff007819 */ /* 0x002fe40000011402 */
[----:B--2---:R-:W-:-:S03]  /*351e0*/  SHF.R.S32.HI R5, RZ, 0x1f, R4 ;  /* 0x0000001fff057819 */ /* 0x004fc60000011404 */
        /* <DEDUP_REMOVED lines=11> */
[----:B------:R-:W1:Y:S02]  /*352a0*/  S2R R4, SR_TID.X ;  /* 0x0000000000047919 */ /* 0x000e640000002100 */
[----:B------:R-:W-:Y:S02]  /*352b0*/  IMAD.IADD R3, R3, 0x1, R0 ;  /* 0x0000000103037824 */ /* 0x000fe400078e0200 */
[----:B------:R-:W-:Y:S01]  /*352c0*/  IMAD.WIDE.U32 R2, R18, UR4, R2 ;  /* 0x0000000412027c25 */ /* 0x000fe2000f8e0002 */
[----:B------:R-:W-:Y:S02]  /*352d0*/  ULDC UR4, c[0x0][0x2f4] ;  /* 0x0000bd0000047ab9 */ /* 0x000fe40000000800 */
[----:B------:R-:W-:Y:S02]  /*352e0*/  LEA R0, P0, R2, UR6, 0x1 ;  /* 0x0000000602007c11 */ /* 0x000fe4000f8008ff */
[----:B-1----:R-:W-:Y:S01]  /*352f0*/  LOP3.LUT R5, R4, 0x7f, RZ, 0xc0, !PT ;  /* 0x0000007f04057812 */ /* 0x002fe200078ec0ff */
[----:B------:R-:W-:Y:S01]  /*35300*/  IMAD R4, R18, UR5, R3 ;  /* 0x0000000512047c24 */ /* 0x000fe2000f8e0203 */
[----:B------:R-:W-:-:S02]  /*35310*/  UMOV UR5, 0xffffffff ;  /* 0xffffffff00057882 */ /* 0x000fc40000000000 */
[----:B------:R-:W-:Y:S02]  /*35320*/  SHF.R.U32.HI R6, RZ, 0x3, R5 ;  /* 0x00000003ff067819 */ /* 0x000fe40000011605 */
        /* <DEDUP_REMOVED lines=62> */
.L_x_4351:
        /* <DEDUP_REMOVED lines=10> */
.L_x_4170:
        /* <DEDUP_REMOVED lines=11> */
.L_x_4171:
[----:B------:R1:W-:Y:S02]  /*35860*/  SYNCS.ARRIVE.TRANS64.A1T0 RZ, [R17+URZ+0x32430], RZ ;  /* 0x032430ff11ff79a7 */ /* 0x0003e4000810003f */
[----:B------:R-:W-:Y:S05]  /*35870*/  WARPSYNC.ALL ;  /* 0x0000000000007948 */ /* 0x000fea0003800000 */
[----:B------:R-:W-:Y:S01]  /*35880*/  ULDC.64 UR4, c[0x0][0xaf8] ;  /* 0x0002be0000047ab9 */ /* 0x000fe20000000a00 */
[----:B------:R-:W-:Y:S01]  /*35890*/  VIADD R0, R23, 0x18400 ;  /* 0x0001840017007836 */ /* 0x000fe20000000000 */
[----:B------:R-:W-:Y:S01]  /*358a0*/  BAR.SYNC.DEFER_BLOCKING 0x8, 0x180 ;  /* 0x0206000000007b1d */ /* 0x000fe20000010000 */
[----:B------:R-:W-:-:S03]  /*358b0*/  ISETP.NE.U32.AND P0, PT, RZ, UR4, PT ;  /* 0x00000004ff007c0c */ /* 0x000fc6000bf05070 */
[----:B------:R-:W-:Y:S02]  /*358c0*/  LOP3.LUT P1, RZ, R0, 0x3ff, RZ, 0xc0, !PT ;  /* 0x000003ff00ff7812 */ /* 0x000fe4000782c0ff */
[----:B------:R-:W-:Y:S01]  /*358d0*/  ISETP.NE.AND.EX P0, PT, RZ, UR5, PT, P0 ;  /* 0x00000005ff007c0c */ /* 0x000fe2000bf05300 */
[----:B------:R-:W-:Y:S01]  /*358e0*/  BSSY B6, `(.L_x_4172) ;  /* 0x0000019000067945 */ /* 0x000fe20003800000 */
[----:B------:R-:W-:Y:S02]  /*358f0*/  SHF.R.S32.HI R0, RZ, 0x1f, R19 ;  /* 0x0000001fff007819 */ /* 0x000fe40000011413 */
[----:B0-----:R-:W-:Y:S02]  /*35900*/  SEL R2, R19, RZ, !P0 ;  /* 0x000000ff13027207 */ /* 0x001fe40004000000 */
[----:B------:R-:W-:-:S03]  /*35910*/  SEL R0, R0, RZ, !P0 ;  /* 0x000000ff00007207 */ /* 0x000fc60004000000 */
[----:B------:R-:W-:Y:S04]  /*35920*/  STL [R1+0x44c], R2 ;  /* 0x00044c0201007387 */ /* 0x000fe80000100800 */
[----:B------:R0:W-:Y:S02]  /*35930*/  STL [R1+0x474], R0 ;  /* 0x0004740001007387 */ /* 0x0001e40000100800 */
[----:B0-----:R-:W-:-:S05]  /*35940*/  SHF.R.S32.HI R0, RZ, 0x1f, R37 ;  /* 0x0000001fff007819 */ /* 0x001fca0000011425 */
[----:B------:R0:W-:Y:S01]  /*35950*/  STL [R1+0x468], R0 ;  /* 0x0004680001007387 */ /* 0x0001e20000100800 */
        /* <DEDUP_REMOVED lines=17> */
.L_x_4173:
[----:B------:R-:W-:Y:S05]  /*35a70*/  BSYNC B6 ;  /* 0x0000000000067941 */ /* 0x000fea0003800000 */
.L_x_4172:
[----:B0-----:R-:W2:Y:S01]  /*35a80*/  LDL R0, [R1+0x468] ;  /* 0x0004680001007983 */ /* 0x001ea20000100800 */
[----:B------:R-:W0:Y:S01]  /*35a90*/  LDC R6, c[0x0][0x448] ;  /* 0x00011200ff067b82 */ /* 0x000e220000000800 */
[----:B------:R-:W-:Y:S02]  /*35aa0*/  ULDC.64 UR4, c[0x0][0x298] ;  /* 0x0000a60000047ab9 */ /* 0x000fe40000000a00 */
[----:B------:R-:W3:Y:S04]  /*35ab0*/  LDL R21, [R1+0x474] ;  /* 0x0004740001157983 */ /* 0x000ee80000100800 */
[----:B------:R-:W4:Y:S04]  /*35ac0*/  LDL R20, [R1+0x44c] ;  /* 0x00044c0001147983 */ /* 0x000f280000100800 */
[----:B------:R0:W5:Y:S01]  /*35ad0*/  LDL R9, [R1+0x440] ;  /* 0x0004400001097983 */ /* 0x0001620000100800 */
[----:B------:R-:W1:Y:S01]  /*35ae0*/  S2R R2, SR_TID.X ;  /* 0x0000000000027919 */ /* 0x000e620000002100 */
[----:B------:R-:W1:Y:S01]  /*35af0*/  S2R R5, SR_TID.X ;  /* 0x0000000000057919 */ /* 0x000e620000002100 */
[----:B0-----:R-:W-:-:S13]  /*35b00*/  ISETP.NE.AND P0, PT, R6, 0x1, PT ;  /* 0x000000010600780c */ /* 0x001fda0003f05270 */
[----:B------:R-:W0:Y:S01]  /*35b10*/  @P0 LDC R3, c[0x0][0x44c] ;  /* 0x00011300ff030b82 */ /* 0x000e220000000800 */
[----:B-1----:R-:W-:-:S04]  /*35b20*/  LOP3.LUT R2, R2, 0x7f, RZ, 0xc0, !PT ;  /* 0x0000007f02027812 */ /* 0x002fc800078ec0ff */
[----:B------:R-:W-:Y:S01]  /*35b30*/  SHF.R.U32.HI R2, RZ, 0x3, R2 ;  /* 0x00000003ff027819 */ /* 0x000fe20000011602 */
[----:B------:R-:W-:-:S05]  /*35b40*/  IMAD.SHL.U32 R7, R5, 0x8, RZ ;  /* 0x0000000805077824 */ /* 0x000fca00078e00ff */
[----:B------:R-:W-:Y:S01]  /*35b50*/  LOP3.LUT R7, R7, 0x38, RZ, 0xc0, !PT ;  /* 0x0000003807077812 */ /* 0x000fe200078ec0ff */
[----:B--2---:R-:W-:Y:S02]  /*35b60*/  IMAD.MOV.U32 R4, RZ, RZ, R0 ;  /* 0x000000ffff047224 */ /* 0x004fe400078e0000 */
[----:B------:R-:W1:Y:S02]  /*35b70*/  S2R R0, SR_TID.X ;  /* 0x0000000000007919 */ /* 0x000e640000002100 */
[----:B------:R-:W-:-:S04]  /*35b80*/  IMAD R4, R4, UR4, RZ ;  /* 0x0000000404047c24 */ /* 0x000fc8000f8e02ff */
[----:B------:R-:W-:Y:S02]  /*35b90*/  IMAD R4, R37, UR5, R4 ;  /* 0x0000000525047c24 */ /* 0x000fe4000f8e0204 */
[----:B-1----:R-:W-:-:S05]  /*35ba0*/  IMAD.SHL.U32 R0, R0, 0x10, RZ ;  /* 0x0000001000007824 */ /* 0x002fca00078e00ff */
[----:B------:R-:W-:Y:S02]  /*35bb0*/  LOP3.LUT R0, R2, 0x70, R0, 0xf8, !PT ;  /* 0x0000007002007812 */ /* 0x000fe400078ef800 */
[----:B------:R-:W1:Y:S03]  /*35bc0*/  @P0 LDC R2, c[0x0][0x450] ;  /* 0x00011400ff020b82 */ /* 0x000e660000000800 */
[----:B------:R-:W-:-:S04]  /*35bd0*/  IMAD.IADD R36, R0, 0x1, R35 ;  /* 0x0000000100247824 */ /* 0x000fc800078e0223 */
[----:B0-----:R-:W-:-:S04]  /*35be0*/  @P0 IMAD.HI.U32 R3, R36, R3, RZ ;  /* 0x0000000324030227 */ /* 0x001fc800078e00ff */
[----:B------:R-:W-:Y:S01]  /*35bf0*/  IMAD.MOV.U32 R0, RZ, RZ, R36 ;  /* 0x000000ffff007224 */ /* 0x000fe200078e0024 */
[----:B-1----:R-:W-:Y:S01]  /*35c00*/  @P0 SHF.R.U32.HI R0, RZ, R2, R3 ;  /* 0x00000002ff000219 */ /* 0x002fe20000011603 */
[----:B------:R-:W-:Y:S01]  /*35c10*/  IMAD.WIDE.U32 R2, R37, UR4, RZ ;  /* 0x0000000425027c25 */ /* 0x000fe2000f8e00ff */
        /* <DEDUP_REMOVED lines=8> */
[----:B------:R-:W-:-:S03]  /*35ca0*/  ULDC.64 UR4, c[0x0][0x2d0] ;  /* 0x0000b40000047ab9 */ /* 0x000fc60000000a00 */
[----:B------:R-:W-:Y:S01]  /*35cb0*/  IMAD.IADD R3, R3, 0x1, R4 ;  /* 0x0000000103037824 */ /* 0x000fe200078e0204 */
[----:B------:R-:W-:Y:S01]  /*35cc0*/  SHF.R.S32.HI R4, RZ, 0x1f, R0 ;  /* 0x0000001fff047819 */ /* 0x000fe20000011400 */
[----:B------:R-:W-:-:S04]  /*35cd0*/  IMAD.WIDE.U32 R2, R0, UR4, R2 ;  /* 0x0000000400027c25 */ /* 0x000fc8000f8e0002 */
[----:B------:R-:W-:-:S04]  /*35ce0*/  IMAD R4, R4, UR4, RZ ;  /* 0x0000000404047c24 */ /* 0x000fc8000f8e02ff */
[----:B------:R-:W-:Y:S01]  /*35cf0*/  IMAD R4, R0, UR5, R4 ;  /* 0x0000000500047c24 */ /* 0x000fe2000f8e0204 */
[----:B------:R-:W-:Y:S01]  /*35d00*/  ULDC.64 UR4, c[0x0][0x2c8] ;  /* 0x0000b20000047ab9 */ /* 0x000fe20000000a00 */
[----:B------:R-:W-:Y:S02]  /*35d10*/  IMAD.MOV R0, RZ, RZ, -R0 ;  /* 0x000000ffff007224 */ /* 0x000fe400078e0a00 */
[----:B------:R-:W-:Y:S02]  /*35d20*/  IMAD.IADD R3, R3, 0x1, R4 ;  /* 0x0000000103037824 */ /* 0x000fe400078e0204 */
[----:B------:R-:W-:-:S04]  /*35d30*/  IMAD R0, R6, R0, R36 ;  /* 0x0000000006007224 */ /* 0x000fc800078e0224 */
[----:B------:R-:W-:Y:S01]  /*35d40*/  IMAD.WIDE.U32 R2, R0, UR4, R2 ;  /* 0x0000000400027c25 */ /* 0x000fe2000f8e0002 */
[----:B------:R-:W-:-:S05]  /*35d50*/  SHF.R.S32.HI R4, RZ, 0x1f, R0 ;  /* 0x0000001fff047819 */ /* 0x000fca0000011400 */
[----:B------:R-:W-:-:S04]  /*35d60*/  IMAD R4, R4, UR4, RZ ;  /* 0x0000000404047c24 */ /* 0x000fc8000f8e02ff */
[----:B------:R-:W-:Y:S01]  /*35d70*/  IMAD R4, R0, UR5, R4 ;  /* 0x0000000500047c24 */ /* 0x000fe2000f8e0204 */
[----:B------:R-:W-:Y:S02]  /*35d80*/  ULDC.64 UR4, c[0x0][0x280] ;  /* 0x0000a00000047ab9 */ /* 0x000fe40000000a00 */
[----:B------:R-:W-:Y:S01]  /*35d90*/  LEA R0, P0, R2, UR4, 0x1 ;  /* 0x0000000402007c11 */ /* 0x000fe2000f8008ff */
[----:B------:R-:W-:Y:S01]  /*35da0*/  IMAD.IADD R3, R3, 0x1, R4 ;  /* 0x0000000103037824 */ /* 0x000fe200078e0204 */
[----:B------:R-:W-:Y:S01]  /*35db0*/  ULDC UR4, c[0x0][0x2b8] ;  /* 0x0000ae0000047ab9 */ /* 0x000fe20000000800 */
[----:B------:R-:W-:-:S03]  /*35dc0*/  LOP3.LUT R20, R5, 0x7f, RZ, 0xc0, !PT ;  /* 0x0000007f05147812 */ /* 0x000fc600078ec0ff */
        /* <DEDUP_REMOVED lines=12> */
[----:B------:R2:W-:Y:S04]  /*35e90*/  STL [R1+0x458], R6 ;  /* 0x0004580601007387 */ /* 0x0005e80000100800 */
[----:B------:R-:W-:Y:S05]  /*35ea0*/  STL [R1+0x464], R8 ;  /* 0x0004640801007387 */ /* 0x000fea0000100800 */
        /* <DEDUP_REMOVED lines=71> */
.L_x_4368:
[----:B0-2---:R-:W-:-:S05]  /*36320*/  VIADD R4, R35, 0x70 ;  /* 0x0000007023047836 */ /* 0x005fca0000000000 */
        /* <DEDUP_REMOVED lines=10> */
.L_x_4175:
        /* <DEDUP_REMOVED lines=28> */
.L_x_4177:
[----:B------:R-:W-:Y:S05]  /*36590*/  BSYNC B6 ;  /* 0x0000000000067941 */ /* 0x000fea0003800000 */
.L_x_4176:
        /* <DEDUP_REMOVED lines=23> */
[----:B------:R-:W-:Y:S02]  /*36710*/  IMAD.SHL.U32 R20, R8, 0x8, RZ ;  /* 0x0000000808147824 */ /* 0x000fe400078e00ff */
[----:B------:R-:W-:Y:S02]  /*36720*/  IMAD.IADD R3, R3, 0x1, R0 ;  /* 0x0000000103037824 */ /* 0x000fe400078e0200 */
[----:B------:R-:W1:Y:S01]  /*36730*/  @P0 LDC R0, c[0x0][0x44c] ;  /* 0x00011300ff000b82 */ /* 0x000e620000000800 */
[----:B------:R-:W-:-:S04]  /*36740*/  LOP3.LUT R20, R20, 0x38, RZ, 0xc0, !PT ;  /* 0x0000003814147812 */ /* 0x000fc800078ec0ff */
[C---:B------:R-:W-:Y:S02]  /*36750*/  LOP3.LUT R10, R20.reuse, 0x40, RZ, 0xfc, !PT ;  /* 0x00000040140a7812 */ /* 0x040fe400078efcff */
[C---:B------:R-:W-:Y:S02]  /*36760*/  LOP3.LUT R9, R20.reuse, 0x80, RZ, 0xfc, !PT ;  /* 0x0000008014097812 */ /* 0x040fe400078efcff */
[----:B------:R-:W-:Y:S01]  /*36770*/  LOP3.LUT R8, R20, 0xc0, RZ, 0xfc, !PT ;  /* 0x000000c014087812 */ /* 0x000fe200078efcff */
[----:B-1----:R-:W-:-:S05]  /*36780*/  @P0 IMAD.HI.U32 R0, R36, R0, RZ ;  /* 0x0000000024000227 */ /* 0x002fca00078e00ff */
[----:B0-----:R-:W-:-:S04]  /*36790*/  @P0 SHF.R.U32.HI R4, RZ, R5, R0 ;  /* 0x00000005ff040219 */ /* 0x001fc80000011600 */
[--C-:B------:R-:W-:Y:S01]  /*367a0*/  SHF.R.S32.HI R5, RZ, 0x1f, R4.reuse ;  /* 0x0000001fff057819 */ /* 0x100fe20000011404 */
[----:B------:R-:W-:Y:S02]  /*367b0*/  IMAD.MOV R0, RZ, RZ, -R4 ;  /* 0x000000ffff007224 */ /* 0x000fe400078e0a04 */
[----:B------:R-:W-:-:S04]  /*367c0*/  IMAD.WIDE.U32 R2, R4, UR4, R2 ;  /* 0x0000000404027c25 */ /* 0x000fc8000f8e0002 */
[----:B------:R-:W-:Y:S02]  /*367d0*/  IMAD R0, R6, R0, R36 ;  /* 0x0000000006007224 */ /* 0x000fe400078e0224 */
        /* <DEDUP_REMOVED lines=23> */
[----:B------:R-:W5:Y:S04]  /*36950*/  LDL.LU R8, [R1+0x45c] ;  /* 0x00045c0001087983 */ /* 0x000f680000300800 */
[----:B------:R-:W-:Y:S01]  /*36960*/  SHFL.IDX PT, R2, R0, RZ, 0x181f ;  /* 0x00181fff00027589 */ /* 0x000fe200000e0000 */
[----:B--2---:R-:W-:-:S02]  /*36970*/  IMAD R5, R11, R6, RZ ;  /* 0x000000060b057224 */ /* 0x004fc400078e02ff */
[----:B---3--:R-:W-:Y:S02]  /*36980*/  IMAD.MOV.U32 R11, RZ, RZ, R3 ;  /* 0x000000ffff0b7224 */ /* 0x008fe400078e0003 */
[----:B------:R-:W0:Y:S01]  /*36990*/  SHFL.IDX PT, R3, R4, RZ, 0x181f ;  /* 0x00181fff04037589 */ /* 0x000e2200000e0000 */
[----:B------:R-:W-:-:S13]  /*369a0*/  ISETP.GE.AND P0, PT, R35, R5, PT ;  /* 0x000000052300720c */ /* 0x000fda0003f06270 */
[----:B0-----:R-:W-:-:S05]  /*369b0*/  @!P0 LEA R3, P6, R7, R3, 0x1 ;  /* 0x0000000307038211 */ /* 0x001fca00078c08ff */
[----:B------:R-:W-:-:S05]  /*369c0*/  @!P0 IMAD.X R2, RZ, RZ, R2, P6 ;  /* 0x000000ffff028224 */ /* 0x000fca00030e0602 */
[----:B------:R-:W-:-:S04]  /*369d0*/  @!P0 LOP3.LUT R3, R3, R2, RZ, 0x3c, !PT ;  /* 0x0000000203038212 */ /* 0x000fc800078e3cff */
[----:B------:R-:W-:-:S04]  /*369e0*/  @!P0 LOP3.LUT R2, R3, R2, RZ, 0x3c, !PT ;  /* 0x0000000203028212 */ /* 0x000fc800078e3cff */
[----:B------:R-:W-:-:S05]  /*369f0*/  @!P0 LOP3.LUT R3, R3, R2, RZ, 0x3c, !PT ;  /* 0x0000000203038212 */ /* 0x000fca00078e3cff */
[----:B------:R-:W-:Y:S01]  /*36a00*/  @!PT LDS RZ, [RZ] ;  /* 0x00000000fffff984 */ /* 0x000fe20000000800 */
[----:B------:R-:W-:Y:S04]  /*36a10*/  @!P0 LDGSTS.E.BYPASS.LTC128B.128 [R26+0x22400], desc[UR44][R2.64], !P4 ;  /* 0x22400000021a8fae */ /* 0x000fe8000e101d6c */
[----:B------:R-:W-:Y:S04]  /*36a20*/  @!P0 LDGSTS.E.BYPASS.LTC128B.128 [R26+0x26400], desc[UR44][R2.64+0x80], !P3 ;  /* 0x26400080021a8fae */ /* 0x000fe8000d901d6c */
[----:B------:R-:W-:Y:S04]  /*36a30*/  @!P0 LDGSTS.E.BYPASS.LTC128B.128 [R26+0x2a400], desc[UR44][R2.64+0x100], !P2 ;  /* 0x2a400100021a8fae */ /* 0x000fe8000d101d6c */
[----:B------:R0:W-:Y:S01]  /*36a40*/  @!P0 LDGSTS.E.BYPASS.LTC128B.128 [R26+0x2e400], desc[UR44][R2.64+0x180], !P1 ;  /* 0x2e400180021a8fae */ /* 0x0001e2000c901d6c */
[----:B----4-:R-:W-:Y:S01]  /*36a50*/  ISETP.GE.AND P0, PT, R10, R5, PT ;  /* 0x000000050a00720c */ /* 0x010fe20003f06270 */
[----:B-----5:R-:W-:-:S02]  /*36a60*/  IMAD.MOV.U32 R10, RZ, RZ, R9 ;  /* 0x000000ffff0a7224 */ /* 0x020fc400078e0009 */
[----:B------:R-:W2:Y:S04]  /*36a70*/  LDL.LU R9, [R1+0x46c] ;  /* 0x00046c0001097983 */ /* 0x000ea80000300800 */
[----:B0-----:R-:W0:Y:S04]  /*36a80*/  SHFL.IDX PT, R2, R4, 0x1, 0x181f ;  /* 0x00381f0004027f89 */ /* 0x001e2800000e0000 */
[----:B------:R-:W1:Y:S02]  /*36a90*/  SHFL.IDX PT, R6, R0, 0x1, 0x181f ;  /* 0x00381f0000067f89 */ /* 0x000e6400000e0000 */
[----:B0-----:R-:W-:-:S05]  /*36aa0*/  @!P0 LEA R2, P6, R7, R2, 0x1 ;  /* 0x0000000207028211 */ /* 0x001fca00078c08ff */
[----:B-1----:R-:W-:-:S05]  /*36ab0*/  @!P0 IMAD.X R3, RZ, RZ, R6, P6 ;  /* 0x000000ffff038224 */ /* 0x002fca00030e0606 */
[----:B------:R-:W-:Y:S04]  /*36ac0*/  @!P0 LDGSTS.E.BYPASS.LTC128B.128 [R26+0x22c00], desc[UR44][R2.64], !P4 ;  /* 0x22c00000021a8fae */ /* 0x000fe8000e101d6c */
[----:B------:R-:W-:Y:S04]  /*36ad0*/  @!P0 LDGSTS.E.BYPASS.LTC128B.128 [R26+0x26c00], desc[UR44][R2.64+0x80], !P3 ;  /* 0x26c00080021a8fae */ /* 0x000fe8000d901d6c */
[----:B------:R-:W-:Y:S04]  /*36ae0*/  @!P0 LDGSTS.E.BYPASS.LTC128B.128 [R26+0x2ac00], desc[UR44][R2.64+0x100], !P2 ;  /* 0x2ac00100021a8fae */ /* 0x000fe8000d101d6c */
[----:B------:R0:W-:Y:S01]  /*36af0*/  @!P0 LDGSTS.E.BYPASS.LTC128B.128 [R26+0x2ec00], desc[UR44][R2.64+0x180], !P1 ;  /* 0x2ec00180021a8fae */ /* 0x0001e2000c901d6c */
[----:B------:R-:W-:-:S03]  /*36b00*/  ISETP.GE.AND P0, PT, R8, R5, PT ;  /* 0x000000050800720c */ /* 0x000fc60003f06270 */
[----:B------:R-:W3:Y:S04]  /*36b10*/  LDL.LU R8, [R1+0x470] ;  /* 0x0004700001087983 */ /* 0x000ee80000300800 */
[----:B0-----:R-:W0:Y:S04]  /*36b20*/  SHFL.IDX PT, R2, R4, 0x2, 0x181f ;  /* 0x00581f0004027f89 */ /* 0x001e2800000e0000 */
[----:B------:R-:W1:Y:S02]  /*36b30*/  SHFL.IDX PT, R6, R0, 0x2, 0x181f ;  /* 0x00581f0000067f89 */ /* 0x000e6400000e0000 */
[----:B0-----:R-:W-:-:S05]  /*36b40*/  @!P0 LEA R2, P6, R7, R2, 0x1 ;  /* 0x0000000207028211 */ /* 0x001fca00078c08ff */
[----:B-1----:R-:W-:-:S05]  /*36b50*/  @!P0 IMAD.X R3, RZ, RZ, R6, P6 ;  /* 0x000000ffff038224 */ /* 0x002fca00030e0606 */
        /* <DEDUP_REMOVED lines=42> */
.L_x_4386:
        /* <DEDUP_REMOVED lines=13> */
.L_x_4180:
[----:B------:R-:W-:Y:S05]  /*36ed0*/  BSYNC B0 ;  /* 0x0000000000007941 */ /* 0x000fea0003800000 */
.L_x_4179:
[----:B------:R-:W-:Y:S01]  /*36ee0*/  NOP ;  /* 0x0000000000007918 */ /* 0x000fe20000000000 */
[----:B------:R-:W-:-:S13]  /*36ef0*/  PLOP3.LUT P0, PT, PT, PT, PT, 0x80, 0x0 ;  /* 0x000000000000781c */ /* 0x000fda0003f0f070 */
.L_x_4181:
        /* <DEDUP_REMOVED lines=18> */
.L_x_4387:
[----:B------:R-:W-:Y:S05]  /*37020*/  BSYNC B0 ;  /* 0x0000000000007941 */ /* 0x000fea0003800000 */
.L_x_4182:
[----:B------:R-:W-:-:S05]  /*37030*/  IMAD.U32 R2, RZ, RZ, UR40 ;  /* 0x00000028ff027e24 */ /* 0x000fca000f8e00ff */
[----:B------:R-:W-:-:S13]  /*37040*/  ISETP.NE.AND P0, PT, R2, 0x3, PT ;  /* 0x000000030200780c */ /* 0x000fda0003f05270 */
[----:B------:R-:W-:Y:S05]  /*37050*/  @!P0 BRA `(.L_x_4184) ;  /* 0x0000000000048947 */ /* 0x000fea0003800000 */
[----:B------:R-:W-:Y:S01]  /*37060*/  BPT.TRAP 0x1 ;  /* 0x000000040000795c */ /* 0x000fe20000300000 */
.L_x_4184:
[----:B0-----:R-:W-:Y:S01]  /*37070*/  SHF.L.U32 R0, R27, 0x1f, RZ ;  /* 0x0000001f1b007819 */ /* 0x001fe200000006ff */
[----:B------:R-:W-:Y:S03]  /*37080*/  BSSY B0, `(.L_x_4185) ;  /* 0x0000003000007945 */ /* 0x000fe60003800000 */
[----:B------:R-:W0:Y:S02]  /*37090*/  SYNCS.PHASECHK.TRANS64.TRYWAIT P0, [R17+URZ+0x32460], R0 ;  /* 0x03246000110075a7 */ /* 0x000e24000800017f */
[----:B0-----:R-:W-:Y:S05]  /*370a0*/  @!P0 BRA `(.L_x_4186) ;  /* 0x0000006c00ac8947 */ /* 0x001fea0003800000 */
.L_x_4388:
[----:B------:R-:W-:Y:S05]  /*370b0*/  BSYNC B0 ;  /* 0x0000000000007941 */ /* 0x000fea0003800000 */
.L_x_4185:
[----:B------:R-:W0:Y:S01]  /*370c0*/  LDL.LU R3, [R1+0x484] ;  /* 0x0004840001037983 */ /* 0x000e220000300800 */
[----:B------:R-:W-:Y:S01]  /*370d0*/  ULDC.64 UR4, c[0x0][0x328] ;  /* 0x0000ca0000047ab9 */ /* 0x000fe20000000a00 */
[----:B------:R-:W-:Y:S02]  /*370e0*/  ULDC.64 UR6, c[0x0][0x318] ;  /* 0x0000c60000067ab9 */ /* 0x000fe40000000a00 */
[----:B------:R-:W3:Y:S04]  /*370f0*/  LDL.LU R2, [R1+0x448] ;  /* 0x0004480001027983 */ /* 0x000ee80000300800 */
[----:B------:R-:W4:Y:S04]  /*37100*/  LDL.LU R7, [R1+0x488] ;  /* 0x0004880001077983 */ /* 0x000f280000300800 */
[----:B--2---:R-:W2:Y:S04]  /*37110*/  LDL.LU R6, [R1+0x444] ;  /* 0x0004440001067983 */ /* 0x004ea80000300800 */
[----:B------:R-:W5:Y:S01]  /*37120*/  LDL.LU R4, [R1+0x49c] ;  /* 0x00049c0001047983 */ /* 0x000f620000300800 */
[----:B------:R-:W-:-:S02]  /*37130*/  LOP3.LUT P3, RZ, R22, 0x10, RZ, 0xc0, !PT ;  /* 0x0000001016ff7812 */ /* 0x000fc4000786c0ff */
[C---:B------:R-:W-:Y:S02]  /*37140*/  LOP3.LUT P2, RZ, R22.reuse, 0x8, RZ, 0xc0, !PT ;  /* 0x0000000816ff7812 */ /* 0x040fe4000784c0ff */
[C---:B------:R-:W-:Y:S02]  /*37150*/  LOP3.LUT P1, RZ, R22.reuse, 0x4, RZ, 0xc0, !PT ;  /* 0x0000000416ff7812 */ /* 0x040fe4000782c0ff */
[----:B------:R-:W-:Y:S01]  /*37160*/  LOP3.LUT P4, RZ, R22, 0x1, RZ, 0xc0, !PT ;  /* 0x0000000116ff7812 */ /* 0x000fe2000788c0ff */
[----:B0-----:R-:W-:-:S04]  /*37170*/  IMAD R0, R3, UR4, RZ ;  /* 0x0000000403007c24 */ /* 0x001fc8000f8e02ff */
[C---:B---3--:R-:W-:Y:S02]  /*37180*/  IMAD R5, R2.reuse, UR5, R0 ;  /* 0x0000000502057c24 */ /* 0x048fe4000f8e0200 */
[----:B------:R-:W-:Y:S01]  /*37190*/  IMAD.WIDE.U32 R2, R2, UR4, RZ ;  /* 0x0000000402027c25 */ /* 0x000fe2000f8e00ff */
[----:B------:R-:W-:-:S03]  /*371a0*/  ULDC.64 UR4, c[0x0][0x338] ;  /* 0x0000ce0000047ab9 */ /* 0x000fc60000000a00 */
[----:B------:R-:W-:Y:S02]  /*371b0*/  IMAD.IADD R3, R3, 0x1, R5 ;  /* 0x0000000103037824 */ /* 0x000fe400078e0205 */
[----:B----4-:R-:W-:Y:S01]  /*371c0*/  IMAD R0, R7, UR4, RZ ;  /* 0x0000000407007c24 */ /* 0x010fe2000f8e02ff */
[----:B------:R-:W-:Y:S01]  /*371d0*/  SEL R7, RZ, 0x8, P1 ;  /* 0x00000008ff077807 */ /* 0x000fe20000800000 */
[----:B--2---:R-:W-:-:S04]  /*371e0*/  IMAD.WIDE.U32 R2, R6, UR4, R2 ;  /* 0x0000000406027c25 */ /* 0x004fc8000f8e0002 */
        /* <DEDUP_REMOVED lines=84> */
.L_x_4402:
        /* <DEDUP_REMOVED lines=15> */
.L_x_4188:
        /* <DEDUP_REMOVED lines=11> */
.L_x_4189:
[----:B------:R-:W2:Y:S01]  /*378d0*/  LDL.LU R2, [R1+0x47c] ;  /* 0x00047c0001027983 */ /* 0x000ea20000300800 */
[----:B------:R0:W-:Y:S01]  /*378e0*/  SYNCS.ARRIVE.TRANS64.A1T0 RZ, [R17+URZ+0x32450], RZ ;  /* 0x032450ff11ff79a7 */ /* 0x0001e2000810003f */
[----:B------:R-:W-:Y:S01]  /*378f0*/  BSSY B0, `(.L_x_4190) ;  /* 0x00000dc000007945 */ /* 0x000fe20003800000 */
[----:B--2---:R-:W-:-:S05]  /*37900*/  VIADD R10, R2, 0xfffffffe ;  /* 0xfffffffe020a7836 */ /* 0x004fca0000000000 */
[----:B------:R-:W-:-:S13]  /*37910*/  ISETP.GE.AND P0, PT, R10, R32, PT ;  /* 0x000000200a00720c */ /* 0x000fda0003f06270 */
[----:B0-----:R-:W-:Y:S05]  /*37920*/  @!P0 BRA `(.L_x_4191) ;  /* 0x0000000c00608947 */ /* 0x001fea0003800000 */
.L_x_4204:
        /* <DEDUP_REMOVED lines=43> */
.L_x_4192:
[----:B------:R-:W-:Y:S01]  /*37be0*/  IMAD R6, R25, 0x8, R23 ;  /* 0x0000000819067824 */ /* 0x000fe200078e0217 */
[----:B------:R-:W-:Y:S01]  /*37bf0*/  SHF.L.U32 R21, R27, 0x1f, RZ ;  /* 0x0000001f1b157819 */ /* 0x000fe200000006ff */
[----:B------:R-:W-:Y:S01]  /*37c00*/  BSSY B1, `(.L_x_4193) ;  /* 0x0000004000017945 */ /* 0x000fe20003800000 */
[----:B------:R-:W-:Y:S02]  /*37c10*/  SHF.R.S32.HI R17, RZ, 0x1f, R5 ;  /* 0x0000001fff117819 */ /* 0x000fe40000011405 */
[----:B------:R-:W0:Y:S02]  /*37c20*/  SYNCS.PHASECHK.TRANS64.TRYWAIT P0, [R6+URZ+0x32440], R21 ;  /* 0x03244015060075a7 */ /* 0x000e24000800017f */
[----:B0-----:R-:W-:Y:S05]  /*37c30*/  @!P0 BRA `(.L_x_4194) ;  /* 0x0000006c001c8947 */ /* 0x001fea0003800000 */
.L_x_4403:
[----:B------:R-:W-:Y:S05]  /*37c40*/  BSYNC B1 ;  /* 0x0000000000017941 */ /* 0x000fea0003800000 */
.L_x_4193:
        /* <DEDUP_REMOVED lines=50> */
.L_x_4417:
        /* <DEDUP_REMOVED lines=8> */
.L_x_4196:
        /* <DEDUP_REMOVED lines=11> */
.L_x_4197:
[----:B------:R2:W-:Y:S01]  /*380a0*/  SYNCS.ARRIVE.TRANS64.A1T0 RZ, [R6+URZ+0x32430], RZ ;  /* 0x032430ff06ff79a7 */ /* 0x0005e2000810003f */
[----:B------:R-:W-:Y:S05]  /*380b0*/  @!P3 BRA `(.L_x_4198) ;  /* 0x000000000004b947 */ /* 0x000fea0003800000 */
[----:B------:R-:W-:Y:S01]  /*380c0*/  BPT.TRAP 0x1 ;  /* 0x000000040000795c */ /* 0x000fe20000300000 */
.L_x_4198:
[----:B------:R-:W3:Y:S01]  /*380d0*/  SYNCS.PHASECHK.TRANS64.TRYWAIT P0, [R6+URZ+0x32460], R21 ;  /* 0x03246015060075a7 */ /* 0x000ee2000800017f */
[----:B------:R-:W-:Y:S04]  /*380e0*/  BSSY B1, `(.L_x_4199) ;  /* 0x0000002000017945 */ /* 0x000fe80003800000 */
[----:B---3--:R-:W-:Y:S05]  /*380f0*/  @!P0 BRA `(.L_x_4200) ;  /* 0x0000006c00a48947 */ /* 0x008fea0003800000 */
.L_x_4418:
[----:B------:R-:W-:Y:S05]  /*38100*/  BSYNC B1 ;  /* 0x0000000000017941 */ /* 0x000fea0003800000 */
.L_x_4199:
[----:B------:R-:W-:Y:S01]  /*38110*/  ULDC.64 UR4, c[0x0][0x328] ;  /* 0x0000ca0000047ab9 */ /* 0x000fe20000000a00 */
[----:B------:R-:W-:Y:S01]  /*38120*/  ULDC.64 UR6, c[0x0][0x318] ;  /* 0x0000c60000067ab9 */ /* 0x000fe20000000a00 */
[----:B------:R-:W-:Y:S01]  /*38130*/  IMAD R2, R17, UR4, RZ ;  /* 0x0000000411027c24 */ /* 0x000fe2000f8e02ff */
[C---:B------:R-:W-:Y:S01]  /*38140*/  LOP3.LUT P5, RZ, R22.reuse, 0x1, RZ, 0xc0, !PT ;  /* 0x0000000116ff7812 */ /* 0x040fe200078ac0ff */
[----:B-1----:R-:W-:Y:S01]  /*38150*/  IMAD R8, R25, 0x6000, R30 ;  /* 0x0000600019087824 */ /* 0x002fe200078e021e */
        /* <DEDUP_REMOVED lines=61> */
.L_x_4432:
        /* <DEDUP_REMOVED lines=11> */
.L_x_4202:
        /* <DEDUP_REMOVED lines=11> */
.L_x_4203:
[----:B------:R0:W-:Y:S01]  /*38690*/  SYNCS.ARRIVE.TRANS64.A1T0 RZ, [R6+URZ+0x32450], RZ ;  /* 0x032450ff06ff79a7 */ /* 0x0001e2000810003f */
[----:B------:R-:W-:Y:S05]  /*386a0*/  @P2 BRA `(.L_x_4204) ;  /* 0xfffffff000a02947 */ /* 0x000fea000383ffff */
.L_x_4191:
[----:B------:R-:W-:Y:S05]  /*386b0*/  BSYNC B0 ;  /* 0x0000000000007941 */ /* 0x000fea0003800000 */
.L_x_4190:
        /* <DEDUP_REMOVED lines=20> */
.L_x_4206:
[----:B------:R-:W-:Y:S05]  /*38800*/  BSYNC B0 ;  /* 0x0000000000007941 */ /* 0x000fea0003800000 */
.L_x_4205:
[----:B------:R-:W-:Y:S02]  /*38810*/  LOP3.LUT R27, R27, R0, RZ, 0x3c, !PT ;  /* 0x000000001b1b7212 */ /* 0x000fe400078e3cff */
[----:B------:R-:W-:-:S07]  /*38820*/  SEL R25, R25, RZ, P0 ;  /* 0x000000ff19197207 */ /* 0x000fce0000000000 */
.L_x_4159:
[----:B------:R-:W-:Y:S05]  /*38830*/  BSYNC B7 ;  /* 0x0000000000077941 */ /* 0x000fea0003800000 */
.L_x_4157:
        /* <DEDUP_REMOVED lines=11> */
.L_x_4207:
        /* <DEDUP_REMOVED lines=43> */
.L_x_4442:
[----:B------:R-:W-:Y:S02]  /*38ba0*/  ULDC UR4, c[0x0][0xd38] ;  /* 0x00034e0000047ab9 */ /* 0x000fe40000000800 */
[----:B------:R-:W-:-:S04]  /*38bb0*/  IMAD.U32 R5, RZ, RZ, UR4 ;  /* 0x00000004ff057e24 */ /* 0x000fc8000f8e00ff */
[----:B-1----:R-:W-:-:S04]  /*38bc0*/  IMAD R14, R14, R5, RZ ;  /* 0x000000050e0e7224 */ /* 0x002fc800078e02ff */
[----:B------:R-:W-:-:S05]  /*38bd0*/  IMAD.IADD R7, R7, 0x1, R14 ;  /* 0x0000000107077824 */ /* 0x000fca00078e020e */
[----:B------:R-:W-:-:S13]  /*38be0*/  ISETP.GT.AND P6, PT, R7, R0, PT ;  /* 0x000000000700720c */ /* 0x000fda0003fc4270 */
[----:B------:R-:W-:Y:S05]  /*38bf0*/  @P6 BRA `(.L_x_4210) ;  /* 0x0000000000a46947 */ /* 0x000fea0003800000 */
.L_x_4213:
        /* <DEDUP_REMOVED lines=35> */
.L_x_4450:
[----:B------:R-:W-:Y:S02]  /*38e30*/  ULDC UR4, c[0x0][0xd38] ;  /* 0x00034e0000047ab9 */ /* 0x000fe40000000800 */
[----:B------:R-:W-:-:S04]  /*38e40*/  IMAD.U32 R5, RZ, RZ, UR4 ;  /* 0x00000004ff057e24 */ /* 0x000fc8000f8e00ff */
[----:B-1----:R-:W-:-:S04]  /*38e50*/  IMAD R14, R14, R5, RZ ;  /* 0x000000050e0e7224 */ /* 0x002fc800078e02ff */
[----:B------:R-:W-:-:S05]  /*38e60*/  IMAD.IADD R7, R14, 0x1, R7 ;  /* 0x000000010e077824 */ /* 0x000fca00078e0207 */
[----:B------:R-:W-:-:S13]  /*38e70*/  ISETP.GT.AND P6, PT, R7, R0, PT ;  /* 0x000000000700720c */ /* 0x000fda0003fc4270 */
[----:B------:R-:W-:Y:S05]  /*38e80*/  @!P6 BRA `(.L_x_4213) ;  /* 0xfffffffc005ce947 */ /* 0x000fea000383ffff */
.L_x_4210:
        /* <DEDUP_REMOVED lines=10> */
.L_x_4455:
[----:B------:R-:W-:-:S13]  /*38f30*/  ISETP.NE.AND P0, PT, R3, RZ, PT ;  /* 0x000000ff0300720c */ /* 0x000fda0003f05270 */
[----:B------:R-:W-:Y:S05]  /*38f40*/  @!P0 BRA `(.L_x_4215) ;  /* 0x0000000000108947 */ /* 0x000fea0003800000 */
[----:B------:R-:W-:Y:S01]  /*38f50*/  UMOV UR4, 0xffffffff ;  /* 0xffffffff00047882 */ /* 0x000fe20000000000 */
[----:B-1----:R-:W-:Y:S02]  /*38f60*/  VIADD R12, R12, 0xffffffff ;  /* 0xffffffff0c0c7836 */ /* 0x002fe40000000000 */
[----:B------:R-:W-:Y:S05]  /*38f70*/  BRA.DIV UR4, `(.L_x_4216) ;  /* 0x0000007204307947 */ /* 0x000fea000b800000 */
[----:B------:R4:W1:Y:S02]  /*38f80*/  SHFL.IDX PT, R6, R2, R12, 0x1f ;  /* 0x00001f0c02067589 */ /* 0x00086400000e0000 */
.L_x_4215:
        /* <DEDUP_REMOVED lines=59> */
.L_x_4217:
        /* <DEDUP_REMOVED lines=60> */
.L_x_4218:
[----:B------:R-:W-:-:S05]  /*39700*/  LOP3.LUT R2, RZ, R2, RZ, 0x33, !PT ;  /* 0x00000002ff027212 */ /* 0x000fca00078e33ff */
[----:B------:R-:W-:Y:S01]  /*39710*/  IMAD.IADD R17, R17, 0x1, R2 ;  /* 0x0000000111117824 */ /* 0x000fe200078e0202 */
[----:B------:R-:W-:Y:S06]  /*39720*/  BRA `(.L_x_4219) ;  /* 0x00000000001c7947 */ /* 0x000fec0003800000 */
.L_x_4211:
[----:B------:R-:W-:Y:S01]  /*39730*/  UMOV UR4, URZ ;  /* 0x0000003f00047c82 */ /* 0x000fe20008000000 */
[----:B------:R-:W-:Y:S01]  /*39740*/  UMOV UR5, URZ ;  /* 0x0000003f00057c82 */ /* 0x000fe20008000000 */
[----:B------:R-:W-:Y:S01]  /*39750*/  ULDC UR6, c[0x0][0xd3c] ;  /* 0x00034f0000067ab9 */ /* 0x000fe20000000800 */
[----:B------:R-:W-:Y:S02]  /*39760*/  IMAD.MOV.U32 R16, RZ, RZ, R0 ;  /* 0x000000ffff107224 */ /* 0x000fe400078e0000 */
[----:B------:R-:W-:Y:S02]  /*39770*/  IMAD.U32 R17, RZ, RZ, UR4 ;  /* 0x00000004ff117e24 */ /* 0x000fe4000f8e00ff */
[----:B------:R-:W-:Y:S02]  /*39780*/  IMAD.U32 R18, RZ, RZ, UR5 ;  /* 0x00000005ff127e24 */ /* 0x000fe4000f8e00ff */
[----:B------:R-:W-:-:S07]  /*39790*/  IMAD.U32 R19, RZ, RZ, UR6 ;  /* 0x00000006ff137e24 */ /* 0x000fce000f8e00ff */
.L_x_4219:
        /* <DEDUP_REMOVED lines=10> */
.L_x_4208:
[----:B------:R-:W-:Y:S02]  /*39840*/  ULDC UR4, c[0x0][0xd3c] ;  /* 0x00034f0000047ab9 */ /* 0x000fe40000000800 */
[----:B0-----:R-:W-:-:S13]  /*39850*/  ISETP.GE.AND P0, PT, R19, UR4, PT ;  /* 0x0000000413007c0c */ /* 0x001fda000bf06270 */
[----:B------:R-:W-:Y:S05]  /*39860*/  @!P0 BRA `(.L_x_4220) ;  /* 0xffffff8800848947 */ /* 0x000fea000383ffff */
[----:B------:R-:W-:Y:S05]  /*39870*/  BSYNC B8 ;  /* 0x0000000000087941 */ /* 0x000fea0003800000 */
.L_x_4095:
[----:B-1----:R-:W5:Y:S01]  /*39880*/  LDL.LU R0, [R1+0x480] ;  /* 0x0004800001007983 */ /* 0x002f620000300800 */
[----:B------:R-:W-:Y:S01]  /*39890*/  BSSY B0, `(.L_x_4221) ;  /* 0x000000b000007945 */ /* 0x000fe20003800000 */
[----:B------:R-:W0:Y:S01]  /*398a0*/  S2R R5, SR_CgaCtaId ;  /* 0x0000000000057919 */ /* 0x000e220000008800 */
[----:B-----5:R-:W-:-:S05]  /*398b0*/  VIADD R0, R0, 0x1 ;  /* 0x0000000100007836 */ /* 0x020fca0000000000 */
        /* <DEDUP_REMOVED lines=8> */
.L_x_4458:
[----:B------:R-:W-:Y:S05]  /*39940*/  BSYNC B0 ;  /* 0x0000000000007941 */ /* 0x000fea0003800000 */
.L_x_4221:
[----:B------:R-:W-:-:S03]  /*39950*/  UMOV UR4, 0xffffffff ;  /* 0xffffffff00047882 */ /* 0x000fc60000000000 */
[----:B------:R-:W-:Y:S05]  /*39960*/  BRA.DIV UR4, `(.L_x_4223) ;  /* 0x0000006604f07947 */ /* 0x000fea000b800000 */
[----:B0-----:R-:W0:Y:S02]  /*39970*/  S2R R0, SR_TID.X ;  /* 0x0000000000007919 */ /* 0x001e240000002100 */
[----:B0-----:R-:W-:-:S04]  /*39980*/  SHF.R.U32.HI R0, RZ, 0x5, R0 ;  /* 0x00000005ff007819 */ /* 0x001fc80000011600 */
[----:B------:R-:W-:-:S05]  /*39990*/  LOP3.LUT R0, R0, 0x3, RZ, 0xc0, !PT ;  /* 0x0000000300007812 */ /* 0x000fca00078ec0ff */
[----:B------:R0:W1:Y:S02]  /*399a0*/  SHFL.IDX PT, R14, R0, RZ, 0x1f ;  /* 0x00001fff000e7589 */ /* 0x00006400000e0000 */
.L_x_4461:
[----:B-1----:R-:W-:-:S13]  /*399b0*/  ISETP.NE.AND P0, PT, R14, RZ, PT ;  /* 0x000000ff0e00720c */ /* 0x002fda0003f05270 */
[----:B------:R-:W-:Y:S05]  /*399c0*/  @P0 BRA `(.L_x_3842) ;  /* 0x0000000000880947 */ /* 0x000fea0003800000 */
[----:B------:R-:W-:-:S03]  /*399d0*/  UMOV UR4, 0xffffffff ;  /* 0xffffffff00047882 */ /* 0x000fc60000000000 */
[----:B------:R-:W-:Y:S05]  /*399e0*/  BRA.DIV UR4, `(.L_x_4224) ;  /* 0x0000006a04047947 */ /* 0x000fea000b800000 */
[----:B------:R-:W-:-:S13]  /*399f0*/  ELECT P6, URZ, PT ;  /* 0x00000000003f782f */ /* 0x000fda00038c0000 */
.L_x_4464:
[----:B------:R-:W-:Y:S05]  /*39a00*/  @!P6 BRA `(.L_x_3842) ;  /* 0x000000000078e947 */ /* 0x000fea0003800000 */
[----:B------:R-:W-:-:S06]  /*39a10*/  ULOP3.LUT UR4, UR38, 0x2, URZ, 0xfc, !UPT ;  /* 0x0000000226047892 */ /* 0x000fcc000f8efc3f */
[----:B0-----:R-:W-:-:S05]  /*39a20*/  IMAD.U32 R0, RZ, RZ, UR4 ;  /* 0x00000004ff007e24 */ /* 0x001fca000f8e00ff */
[----:B------:R-:W-:-:S13]  /*39a30*/  ISETP.NE.AND P0, PT, R0, 0x3, PT ;  /* 0x000000030000780c */ /* 0x000fda0003f05270 */
[----:B------:R-:W-:Y:S05]  /*39a40*/  @!P0 BRA `(.L_x_4225) ;  /* 0x0000000000048947 */ /* 0x000fea0003800000 */
[----:B------:R-:W-:Y:S01]  /*39a50*/  BPT.TRAP 0x1 ;  /* 0x000000040000795c */ /* 0x000fe20000300000 */
.L_x_4225:
[----:B------:R-:W-:Y:S01]  /*39a60*/  IMAD R3, R25, 0x8, R5 ;  /* 0x0000000819037824 */ /* 0x000fe200078e0205 */
[----:B------:R-:W-:Y:S01]  /*39a70*/  SHF.L.U32 R2, R27, 0x1f, RZ ;  /* 0x0000001f1b027819 */ /* 0x000fe200000006ff */
[----:B------:R-:W-:-:S03]  /*39a80*/  VIADD R25, R25, 0x1 ;  /* 0x0000000119197836 */ /* 0x000fc60000000000 */
[----:B------:R-:W0:Y:S02]  /*39a90*/  SYNCS.PHASECHK.TRANS64.TRYWAIT P1, [R3+URZ+0x32440], R2 ;  /* 0x03244002030075a7 */ /* 0x000e24000802017f */
[----:B------:R-:W-:-:S04]  /*39aa0*/  ISETP.NE.AND P2, PT, R25, 0x2, PT ;  /* 0x000000021900780c */ /* 0x000fc80003f45270 */
[----:B------:R-:W-:Y:S01]  /*39ab0*/  SEL R0, RZ, 0x1, P2 ;  /* 0x00000001ff007807 */ /* 0x000fe20001000000 */
[----:B0-----:R-:W-:Y:S08]  /*39ac0*/  @!P1 BRA `(.L_x_4226) ;  /* 0x0000006400ec9947 */ /* 0x001ff00003800000 */
.L_x_4465:
[----:B------:R-:W-:Y:S02]  /*39ad0*/  SEL R25, R25, RZ, P2 ;  /* 0x000000ff19197207 */ /* 0x000fe40001000000 */
[----:B------:R-:W-:Y:S01]  /*39ae0*/  LOP3.LUT R0, R27, R0, RZ, 0x3c, !PT ;  /* 0x000000001b007212 */ /* 0x000fe200078e3cff */
[----:B------:R-:W-:Y:S06]  /*39af0*/  @!P0 BRA `(.L_x_4227) ;  /* 0x0000000000048947 */ /* 0x000fec0003800000 */
[----:B------:R-:W-:Y:S01]  /*39b00*/  BPT.TRAP 0x1 ;  /* 0x000000040000795c */ /* 0x000fe20000300000 */
.L_x_4227:
[----:B------:R-:W-:Y:S01]  /*39b10*/  IMAD R25, R25, 0x8, R5 ;  /* 0x0000000819197824 */ /* 0x000fe200078e0205 */
[----:B------:R-:W-:-:S04]  /*39b20*/  SHF.L.U32 R0, R0, 0x1f, RZ ;  /* 0x0000001f00007819 */ /* 0x000fc800000006ff */
[----:B------:R-:W1:Y:S02]  /*39b30*/  SYNCS.PHASECHK.TRANS64.TRYWAIT P1, [R25+URZ+0x32440], R0 ;  /* 0x03244000190075a7 */ /* 0x000e64000802017f */
[----:B-1----:R-:W-:Y:S05]  /*39b40*/  @!P1 BRA `(.L_x_4228) ;  /* 0x0000006400e09947 */ /* 0x002fea0003800000 */
.L_x_4466:
[----:B------:R-:W-:Y:S05]  /*39b50*/  @!P0 BRA `(.L_x_4229) ;  /* 0x0000000000048947 */ /* 0x000fea0003800000 */
[----:B------:R-:W-:Y:S01]  /*39b60*/  BPT.TRAP 0x1 ;  /* 0x000000040000795c */ /* 0x000fe20000300000 */
.L_x_4229:
[----:B------:R-:W5:Y:S02]  /*39b70*/  SYNCS.PHASECHK.TRANS64.TRYWAIT P1, [R3+URZ+0x32460], R2 ;  /* 0x03246002030075a7 */ /* 0x000f64000802017f */
[----:B-----5:R-:W-:Y:S05]  /*39b80*/  @!P1 BRA `(.L_x_4230) ;  /* 0x0000006400e49947 */ /* 0x020fea0003800000 */
.L_x_4467:
[----:B------:R-:W-:Y:S05]  /*39b90*/  @!P0 BRA `(.L_x_4231) ;  /* 0x0000000000048947 */ /* 0x000fea0003800000 */
[----:B------:R-:W-:Y:S01]  /*39ba0*/  BPT.TRAP 0x1 ;  /* 0x000000040000795c */ /* 0x000fe20000300000 */
.L_x_4231:
[----:B------:R0:W0:Y:S02]  /*39bb0*/  SYNCS.PHASECHK.TRANS64.TRYWAIT P0, [R25+URZ+0x32460], R0 ;  /* 0x03246000190075a7 */ /* 0x000024000800017f */
[----:B0-----:R-:W-:Y:S05]  /*39bc0*/  @!P0 NANOSLEEP.SYNCS 0x989680 ;  /* 0x009896800000895d */ /* 0x001fea0003900000 */
[----:B------:R-:W0:Y:S02]  /*39bd0*/  @!P0 SYNCS.PHASECHK.TRANS64 P0, [R25+URZ+0x32460], R0 ;  /* 0x03246000190085a7 */ /* 0x000e24000800007f */
[----:B0-----:R-:W-:Y:S05]  /*39be0*/  @!P0 BRA `(.L_x_4231) ;  /* 0xfffffffc00f08947 */ /* 0x001fea000383ffff */
.L_x_3842:
[----:B------:R-:W-:Y:S05]  /*39bf0*/  BSYNC B9 ;  /* 0x0000000000097941 */ /* 0x000fea0003800000 */
.L_x_3839:
[----:B------:R-:W-:Y:S05]  /*39c00*/  EXIT ;  /* 0x000000000000794d */ /* 0x000fea0003800000 */
.L_x_3870:
[----:B0-----:R0:W1:Y:S02]  /*39c10*/  SYNCS.PHASECHK.TRANS64.TRYWAIT P5, [R69+URZ+0x32490], R82 ;  /* 0x03249052450075a7 */ /* 0x00106400080a017f */
[----:B-1----:R-:W-:Y:S05]  /*39c20*/  @!P5 NANOSLEEP.SYNCS 0x989680 ;  /* 0x009896800000d95d */ /* 0x002fea0003900000 */
[----:B------:R-:W1:Y:S02]  /*39c30*/  @!P5 SYNCS.PHASECHK.TRANS64 P5, [R69+URZ+0x32490], R82 ;  /* 0x032490524500d5a7 */ /* 0x000e6400080a007f */
[----:B-1----:R-:W-:Y:S05]  /*39c40*/  @!P5 BRA `(.L_x_3870) ;  /* 0xfffffffc00f0d947 */ /* 0x002fea000383ffff */
[----:B------:R-:W-:Y:S05]  /*39c50*/  BRA `(.L_x_4232) ;  /* 0xfffffc9c00347947 */ /* 0x000fea000383ffff */
.L_x_3871:
        /* <DEDUP_REMOVED lines=8> */
.L_x_4234:
[----:B------:R-:W-:Y:S05]  /*39ce0*/  BSYNC B1 ;  /* 0x0000000000017941 */ /* 0x000fea0003800000 */
.L_x_4233:
        /* <DEDUP_REMOVED lines=8> */
.L_x_4235:
[----:B------:R-:W-:Y:S05]  /*39d70*/  BRA `(.L_x_4236) ;  /* 0xfffffc9c00007947 */ /* 0x000fea000383ffff */
.L_x_3880:
[----:B------:R-:W-:Y:S01]  /*39d80*/  BSSY B1, `(.L_x_4237) ;  /* 0x0000008000017945 */ /* 0x000fe20003800000 */
[----:B------:R-:W-:Y:S02]  /*39d90*/  IMAD.MOV.U32 R13, RZ, RZ, R80 ;  /* 0x000000ffff0d7224 */ /* 0x000fe400078e0050 */
[----:B------:R-:W-:Y:S02]  /*39da0*/  IMAD.MOV.U32 R12, RZ, RZ, 0x1 ;  /* 0x00000001ff0c7424 */ /* 0x000fe400078e00ff */
[----:B0---4-:R-:W-:Y:S02]  /*39db0*/  IMAD.MOV.U32 R11, RZ, RZ, 0x1c1f ;  /* 0x00001c1fff0b7424 */ /* 0x011fe400078e00ff */
[----:B------:R-:W-:-:S07]  /*39dc0*/  IMAD.MOV.U32 R15, RZ, RZ, -0x1 ;  /* 0xffffffffff0f7424 */ /* 0x000fce00078e00ff */
[----:B-123--:R-:W-:Y:S05]  /*39dd0*/  WARPSYNC.COLLECTIVE R15, `(.L_x_4238) ;  /* 0x000000000f087348 */ /* 0x00efea0003c00000 */
[----:B---3--:R0:W3:Y:S02]  /*39de0*/  SHFL.IDX P6, R14, R13, R12, R11 ;  /* 0x0000000c0d0e7389 */ /* 0x0080e400000c000b */
[----:B0123--:R-:W-:Y:S01]  /*39df0*/  ENDCOLLECTIVE ;  /* 0x000000000000791b */ /* 0x00ffe20003800000 */
.L_x_4238:
[----:B------:R-:W-:Y:S05]  /*39e00*/  BSYNC B1 ;  /* 0x0000000000017941 */ /* 0x000fea0003800000 */
.L_x_4237:
        /* <DEDUP_REMOVED lines=8> */
.L_x_4239:
[----:B------:R-:W-:Y:S05]  /*39e90*/  BRA `(.L_x_4240) ;  /* 0xfffffca0009c7947 */ /* 0x000fea000383ffff */
.L_x_3892:
[----:B0-----:R0:W1:Y:S02]  /*39ea0*/  SYNCS.PHASECHK.TRANS64.TRYWAIT P5, [R69+URZ+0x32490], R82 ;  /* 0x03249052450075a7 */ /* 0x00106400080a017f */
[----:B-1----:R-:W-:Y:S05]  /*39eb0*/  @!P5 NANOSLEEP.SYNCS 0x989680 ;  /* 0x009896800000d95d */ /* 0x002fea0003900000 */
[----:B------:R-:W1:Y:S02]  /*39ec0*/  @!P5 SYNCS.PHASECHK.TRANS64 P5, [R69+URZ+0x32490], R82 ;  /* 0x032490524500d5a7 */ /* 0x000e6400080a007f */
[----:B-1----:R-:W-:Y:S05]  /*39ed0*/  @!P5 BRA `(.L_x_3892) ;  /* 0xfffffffc00f0d947 */ /* 0x002fea000383ffff */
[----:B------:R-:W-:Y:S05]  /*39ee0*/  BRA `(.L_x_4241) ;  /* 0xfffffcac00e47947 */ /* 0x000fea000383ffff */
.L_x_3893:
        /* <DEDUP_REMOVED lines=8> */
.L_x_4243:
[----:B------:R-:W-:Y:S05]  /*39f70*/  BSYNC B1 ;  /* 0x0000000000017941 */ /* 0x000fea0003800000 */
.L_x_4242:
        /* <DEDUP_REMOVED lines=8> */
.L_x_4244:
[----:B------:R-:W-:Y:S01]  /*3a000*/  IMAD.MOV.U32 R72, RZ, RZ, R14 ;  /* 0x000000ffff487224 */ /* 0x000fe200078e000e */
[----:B------:R-:W-:Y:S06]  /*3a010*/  BRA `(.L_x_4245) ;  /* 0xfffffcac00ac7947 */ /* 0x000fec000383ffff */
.L_x_3898:
        /* <DEDUP_REMOVED lines=8> */
.L_x_4247:
[----:B------:R-:W-:Y:S05]  /*3a0a0*/  BSYNC B1 ;  /* 0x0000000000017941 */ /* 0x000fea0003800000 */
.L_x_4246:
        /* <DEDUP_REMOVED lines=8> */
.L_x_4248:
[----:B------:R-:W-:Y:S05]  /*3a130*/  BRA `(.L_x_4249) ;  /* 0xfffffcb400607947 */ /* 0x000fea000383ffff */
.L_x_3903:
[----:B0-----:R0:W1:Y:S02]  /*3a140*/  SYNCS.PHASECHK.TRANS64.TRYWAIT P0, [R69+URZ+0x32490], R82 ;  /* 0x03249052450075a7 */ /* 0x001064000800017f */
[----:B-1----:R-:W-:Y:S05]  /*3a150*/  @!P0 NANOSLEEP.SYNCS 0x989680 ;  /* 0x009896800000895d */ /* 0x002fea0003900000 */
[----:B------:R-:W1:Y:S02]  /*3a160*/  @!P0 SYNCS.PHASECHK.TRANS64 P0, [R69+URZ+0x32490], R82 ;  /* 0x03249052450085a7 */ /* 0x000e64000800007f */
[----:B-1----:R-:W-:Y:S05]  /*3a170*/  @!P0 BRA `(.L_x_3903) ;  /* 0xfffffffc00f08947 */ /* 0x002fea000383ffff */
[----:B------:R-:W-:Y:S05]  /*3a180*/  BRA `(.L_x_4250) ;  /* 0xfffffcbc00607947 */ /* 0x000fea000383ffff */
.L_x_3904:
        /* <DEDUP_REMOVED lines=8> */
.L_x_4252:
[----:B------:R-:W-:Y:S05]  /*3a210*/  BSYNC B1 ;  /* 0x0000000000017941 */ /* 0x000fea0003800000 */
.L_x_4251:
        /* <DEDUP_REMOVED lines=8> */
.L_x_4253:
[----:B------:R-:W-:Y:S05]  /*3a2a0*/  BRA `(.L_x_4254) ;  /* 0xfffffcbc00807947 */ /* 0x000fea000383ffff */
.L_x_3907:
[----:B------:R-:W-:Y:S01]  /*3a2b0*/  BSSY B1, `(.L_x_4255) ;  /* 0x0000008000017945 */ /* 0x000fe20003800000 */
[----:B------:R-:W-:Y:S02]  /*3a2c0*/  IMAD.MOV.U32 R13, RZ, RZ, R32 ;  /* 0x000000ffff0d7224 */ /* 0x000fe400078e0020 */
[----:B------:R-:W-:Y:S02]  /*3a2d0*/  IMAD.MOV.U32 R12, RZ, RZ, 0x1 ;  /* 0x00000001ff0c7424 */ /* 0x000fe400078e00ff */
[----:B------:R-:W-:Y:S02]  /*3a2e0*/  IMAD.MOV.U32 R11, RZ, RZ, 0x1c1f ;  /* 0x00001c1fff0b7424 */ /* 0x000fe400078e00ff */
[----:B------:R-:W-:-:S07]  /*3a2f0*/  IMAD.MOV.U32 R15, RZ, RZ, -0x1 ;  /* 0xffffffffff0f7424 */ /* 0x000fce00078e00ff */
[----:B01234-:R-:W-:Y:S05]  /*3a300*/  WARPSYNC.COLLECTIVE R15, `(.L_x_4256) ;  /* 0x000000000f087348 */ /* 0x01ffea0003c00000 */
[----:B---3--:R3:W0:Y:S02]  /*3a310*/  SHFL.IDX P6, R14, R13, R12, R11 ;  /* 0x0000000c0d0e7389 */ /* 0x00862400000c000b */
[----:B01234-:R-:W-:Y:S01]  /*3a320*/  ENDCOLLECTIVE ;  /* 0x000000000000791b */ /* 0x01ffe20003800000 */
.L_x_4256:
[----:B------:R-:W-:Y:S05]  /*3a330*/  BSYNC B1 ;  /* 0x0000000000017941 */ /* 0x000fea0003800000 */
.L_x_4255:
        /* <DEDUP_REMOVED lines=8> */
.L_x_4257:
[----:B------:R-:W-:Y:S05]  /*3a3c0*/  BRA `(.L_x_4258) ;  /* 0xfffffcbc00807947 */ /* 0x000fea000383ffff */
.L_x_3911:
[----:B------:R0:W0:Y:S02]  /*3a3d0*/  SYNCS.PHASECHK.TRANS64.TRYWAIT P3, [R69+URZ+0x324b0], R82 ;  /* 0x0324b052450075a7 */ /* 0x000024000806017f */
[----:B0-----:R-:W-:Y:S05]  /*3a3e0*/  @!P3 NANOSLEEP.SYNCS 0x989680 ;  /* 0x009896800000b95d */ /* 0x001fea0003900000 */
[----:B------:R-:W0:Y:S02]  /*3a3f0*/  @!P3 SYNCS.PHASECHK.TRANS64 P3, [R69+URZ+0x324b0], R82 ;  /* 0x0324b0524500b5a7 */ /* 0x000e24000806007f */
[----:B0-----:R-:W-:Y:S05]  /*3a400*/  @!P3 BRA `(.L_x_3911) ;  /* 0xfffffffc00f0b947 */ /* 0x001fea000383ffff */
[----:B------:R-:W-:Y:S05]  /*3a410*/  BRA `(.L_x_4259) ;  /* 0xfffffcbc00f47947 */ /* 0x000fea000383ffff */
.L_x_3929:
[----:B------:R0:W5:Y:S01]  /*3a420*/  LDL R13, [R1+0x518] ;  /* 0x00051800010d7983 */ /* 0x0001620000100800 */
[----:B------:R-:W-:Y:S01]  /*3a430*/  BSSY B0, `(.L_x_4260) ;  /* 0x0000007000007945 */ /* 0x000fe20003800000 */
[----:B------:R-:W-:Y:S02]  /*3a440*/  IMAD.MOV.U32 R12, RZ, RZ, RZ ;  /* 0x000000ffff0c7224 */ /* 0x000fe400078e00ff */
[----:B------:R-:W-:Y:S02]  /*3a450*/  IMAD.MOV.U32 R11, RZ, RZ, 0x1f ;  /* 0x0000001fff0b7424 */ /* 0x000fe400078e00ff */
[----:B------:R-:W-:-:S07]  /*3a460*/  IMAD.MOV.U32 R15, RZ, RZ, -0x1 ;  /* 0xffffffffff0f7424 */ /* 0x000fce00078e00ff */
[----:B0-2--5:R-:W-:Y:S05]  /*3a470*/  WARPSYNC.COLLECTIVE R15, `(.L_x_4261) ;  /* 0x000000000f087348 */ /* 0x025fea0003c00000 */
[----:B-----5:R1:W3:Y:S02]  /*3a480*/  SHFL.IDX P6, R14, R13, R12, R11 ;  /* 0x0000000c0d0e7389 */ /* 0x0202e400000c000b */
[----:B0123--:R-:W-:Y:S01]  /*3a490*/  ENDCOLLECTIVE ;  /* 0x000000000000791b */ /* 0x00ffe20003800000 */
.L_x_4261:
[----:B------:R-:W-:Y:S05]  /*3a4a0*/  BSYNC B0 ;  /* 0x0000000000007941 */ /* 0x000fea0003800000 */
.L_x_4260:
[----:B------:R-:W-:Y:S05]  /*3a4b0*/  BRA `(.L_x_4262) ;  /* 0xfffffcd400107947 */ /* 0x000fea000383ffff */
.L_x_3941:
        /* <DEDUP_REMOVED lines=8> */
.L_x_4264:
[----:B------:R-:W-:Y:S05]  /*3a540*/  BSYNC B1 ;  /* 0x0000000000017941 */ /* 0x000fea0003800000 */
.L_x_4263:
        /* <DEDUP_REMOVED lines=8> */
.L_x_4265:
[----:B------:R-:W-:Y:S02]  /*3a5d0*/  IMAD.MOV.U32 R13, RZ, RZ, R61 ;  /* 0x000000ffff0d7224 */ /* 0x000fe400078e003d */
[----:B------:R-:W-:-:S07]  /*3a5e0*/  IMAD.MOV.U32 R6, RZ, RZ, R14 ;  /* 0x000000ffff067224 */ /* 0x000fce00078e000e */
[----:B------:R-:W-:Y:S05]  /*3a5f0*/  WARPSYNC.COLLECTIVE R15, `(.L_x_4266) ;  /* 0x000000000f087348 */ /* 0x000fea0003c00000 */
[----:B------:R0:W1:Y:S02]  /*3a600*/  SHFL.IDX P6, R14, R13, R12, R11 ;  /* 0x0000000c0d0e7389 */ /* 0x00006400000c000b */
[----:B01----:R-:W-:Y:S01]  /*3a610*/  ENDCOLLECTIVE ;  /* 0x000000000000791b */ /* 0x003fe20003800000 */
.L_x_4266:
[----:B------:R-:W-:Y:S02]  /*3a620*/  IMAD.MOV.U32 R13, RZ, RZ, R60 ;  /* 0x000000ffff0d7224 */ /* 0x000fe400078e003c */
[----:B------:R-:W-:-:S07]  /*3a630*/  IMAD.MOV.U32 R7, RZ, RZ, R14 ;  /* 0x000000ffff077224 */ /* 0x000fce00078e000e */
[----:B------:R-:W-:Y:S05]  /*3a640*/  WARPSYNC.COLLECTIVE R15, `(.L_x_4267) ;  /* 0x000000000f087348 */ /* 0x000fea0003c00000 */
[----:B------:R0:W1:Y:S02]  /*3a650*/  SHFL.IDX P6, R14, R13, R12, R11 ;  /* 0x0000000c0d0e7389 */ /* 0x00006400000c000b */
[----:B01----:R-:W-:Y:S01]  /*3a660*/  ENDCOLLECTIVE ;  /* 0x000000000000791b */ /* 0x003fe20003800000 */
.L_x_4267:
[----:B------:R-:W-:Y:S01]  /*3a670*/  IMAD.MOV.U32 R8, RZ, RZ, R14 ;  /* 0x000000ffff087224 */ /* 0x000fe200078e000e */
[----:B------:R-:W-:Y:S06]  /*3a680*/  BRA `(.L_x_4268) ;  /* 0xfffffcdc00e47947 */ /* 0x000fec000383ffff */
.L_x_3944:
[----:B------:R-:W-:Y:S01]  /*3a690*/  BSSY B1, `(.L_x_4269) ;  /* 0x0000008000017945 */ /* 0x000fe20003800000 */
[----:B------:R-:W-:Y:S02]  /*3a6a0*/  IMAD.MOV.U32 R13, RZ, RZ, R44 ;  /* 0x000000ffff0d7224 */ /* 0x000fe400078e002c */
[----:B------:R-:W-:Y:S02]  /*3a6b0*/  IMAD.MOV.U32 R12, RZ, RZ, 0x1 ;  /* 0x00000001ff0c7424 */ /* 0x000fe400078e00ff */
[----:B------:R-:W-:Y:S02]  /*3a6c0*/  IMAD.MOV.U32 R11, RZ, RZ, 0x1c1f ;  /* 0x00001c1fff0b7424 */ /* 0x000fe400078e00ff */
[----:B------:R-:W-:-:S07]  /*3a6d0*/  IMAD.MOV.U32 R15, RZ, RZ, -0x1 ;  /* 0xffffffffff0f7424 */ /* 0x000fce00078e00ff */
[----:B0--34-:R-:W-:Y:S05]  /*3a6e0*/  WARPSYNC.COLLECTIVE R15, `(.L_x_4270) ;  /* 0x000000000f087348 */ /* 0x019fea0003c00000 */
[----:B------:R1:W2:Y:S02]  /*3a6f0*/  SHFL.IDX P6, R14, R13, R12, R11 ;  /* 0x0000000c0d0e7389 */ /* 0x0002a400000c000b */
[----:B01234-:R-:W-:Y:S01]  /*3a700*/  ENDCOLLECTIVE ;  /* 0x000000000000791b */ /* 0x01ffe20003800000 */
.L_x_4270:
[----:B------:R-:W-:Y:S05]  /*3a710*/  BSYNC B1 ;  /* 0x0000000000017941 */ /* 0x000fea0003800000 */
.L_x_4269:
        /* <DEDUP_REMOVED lines=8> */
.L_x_4271:
[----:B------:R-:W-:Y:S02]  /*3a7a0*/  IMAD.MOV.U32 R13, RZ, RZ, R61 ;  /* 0x000000ffff0d7224 */ /* 0x000fe400078e003d */
[----:B------:R-:W-:-:S07]  /*3a7b0*/  IMAD.MOV.U32 R6, RZ, RZ, R14 ;  /* 0x000000ffff067224 */ /* 0x000fce00078e000e */
[----:B------:R-:W-:Y:S05]  /*3a7c0*/  WARPSYNC.COLLECTIVE R15, `(.L_x_4272) ;  /* 0x000000000f087348 */ /* 0x000fea0003c00000 */
[----:B------:R0:W1:Y:S02]  /*3a7d0*/  SHFL.IDX P6, R14, R13, R12, R11 ;  /* 0x0000000c0d0e7389 */ /* 0x00006400000c000b */
[----:B01----:R-:W-:Y:S01]  /*3a7e0*/  ENDCOLLECTIVE ;  /* 0x000000000000791b */ /* 0x003fe20003800000 */
.L_x_4272:
[----:B------:R-:W-:Y:S02]  /*3a7f0*/  IMAD.MOV.U32 R13, RZ, RZ, R60 ;  /* 0x000000ffff0d7224 */ /* 0x000fe400078e003c */
[----:B------:R-:W-:-:S07]  /*3a800*/  IMAD.MOV.U32 R7, RZ, RZ, R14 ;  /* 0x000000ffff077224 */ /* 0x000fce00078e000e */
[----:B------:R-:W-:Y:S05]  /*3a810*/  WARPSYNC.COLLECTIVE R15, `(.L_x_4273) ;  /* 0x000000000f087348 */ /* 0x000fea0003c00000 */
[----:B------:R0:W1:Y:S02]  /*3a820*/  SHFL.IDX P6, R14, R13, R12, R11 ;  /* 0x0000000c0d0e7389 */ /* 0x00006400000c000b */
[----:B01----:R-:W-:Y:S01]  /*3a830*/  ENDCOLLECTIVE ;  /* 0x000000000000791b */ /* 0x003fe20003800000 */
.L_x_4273:
[----:B------:R-:W-:Y:S05]  /*3a840*/  BRA `(.L_x_4274) ;  /* 0xfffffce0004c7947 */ /* 0x000fea000383ffff */
.L_x_3948:
[----:B-1----:R1:W4:Y:S02]  /*3a850*/  SYNCS.PHASECHK.TRANS64.TRYWAIT P0, [R2+URZ+0x32400], R61 ;  /* 0x0324003d020075a7 */ /* 0x002324000800017f */
[----:B----4-:R-:W-:Y:S05]  /*3a860*/  @!P0 NANOSLEEP.SYNCS 0x989680 ;  /* 0x009896800000895d */ /* 0x010fea0003900000 */
[----:B------:R-:W4:Y:S02]  /*3a870*/  @!P0 SYNCS.PHASECHK.TRANS64 P0, [R2+URZ+0x32400], R61 ;  /* 0x0324003d020085a7 */ /* 0x000f24000800007f */
[----:B----4-:R-:W-:Y:S05]  /*3a880*/  @!P0 BRA `(.L_x_3948) ;  /* 0xfffffffc00f08947 */ /* 0x010fea000383ffff */
[----:B------:R-:W-:Y:S05]  /*3a890*/  BRA `(.L_x_4275) ;  /* 0xfffffce000d87947 */ /* 0x000fea000383ffff */
.L_x_3956:
[----:B------:R-:W0:Y:S01]  /*3a8a0*/  LDC R63, c[0x0][0x3f4] ;  /* 0x0000fd00ff3f7b82 */ /* 0x000e220000000800 */
        /* <DEDUP_REMOVED lines=8> */
.L_x_4277:
[----:B------:R-:W-:Y:S05]  /*3a930*/  BSYNC B1 ;  /* 0x0000000000017941 */ /* 0x000fea0003800000 */
.L_x_4276:
        /* <DEDUP_REMOVED lines=10> */
.L_x_4278:
        /* <DEDUP_REMOVED lines=8> */
.L_x_4279:
[----:B------:R-:W-:-:S05]  /*3aa60*/  @!P1 IADD3 R8, P2, R5, R7, RZ ;  /* 0x0000000705089210 */ /* 0x000fca0007f5e0ff */
[----:B------:R-:W-:Y:S02]  /*3aa70*/  @!P1 IMAD.X R9, R4, 0x1, R21, P2 ;  /* 0x0000000104099824 */ /* 0x000fe400010e0615 */
[----:B------:R-:W-:Y:S02]  /*3aa80*/  IMAD.MOV.U32 R13, RZ, RZ, R62 ;  /* 0x000000ffff0d7224 */ /* 0x000fe400078e003e */
[----:B------:R-:W-:-:S07]  /*3aa90*/  IMAD.MOV.U32 R6, RZ, RZ, R14 ;  /* 0x000000ffff067224 */ /* 0x000fce00078e000e */
[----:B------:R-:W-:Y:S05]  /*3aaa0*/  WARPSYNC.COLLECTIVE R15, `(.L_x_4280) ;  /* 0x000000000f087348 */ /* 0x000fea0003c00000 */
[----:B------:R0:W1:Y:S02]  /*3aab0*/  SHFL.IDX P6, R14, R13, R12, R11 ;  /* 0x0000000c0d0e7389 */ /* 0x00006400000c000b */
[----:B01----:R-:W-:Y:S01]  /*3aac0*/  ENDCOLLECTIVE ;  /* 0x000000000000791b */ /* 0x003fe20003800000 */
.L_x_4280:
[----:B------:R-:W2:Y:S01]  /*3aad0*/  @!P1 LD.E.128 R8, desc[UR44][R8.64] ;  /* 0x0000002c08089980 */ /* 0x000ea2000c101d00 */
[----:B------:R-:W-:-:S05]  /*3aae0*/  @!P1 IADD3 R4, P2, R14, R7, RZ ;  /* 0x000000070e049210 */ /* 0x000fca0007f5e0ff */
[----:B------:R-:W-:-:S06]  /*3aaf0*/  @!P1 IMAD.X R5, R6, 0x1, R21, P2 ;  /* 0x0000000106059824 */ /* 0x000fcc00010e0615 */
[----:B------:R-:W5:Y:S01]  /*3ab00*/  @!P1 LD.E.128 R4, desc[UR44][R4.64] ;  /* 0x0000002c04049980 */ /* 0x000f62000c101d00 */
[----:B------:R-:W-:Y:S02]  /*3ab10*/  CS2R R20, SRZ ;  /* 0x0000000000147805 */ /* 0x000fe4000001ff00 */
[----:B------:R-:W-:Y:S02]  /*3ab20*/  CS2R R54, SRZ ;  /* 0x0000000000367805 */ /* 0x000fe4000001ff00 */
[----:B------:R-:W-:Y:S02]  /*3ab30*/  CS2R R60, SRZ ;  /* 0x00000000003c7805 */ /* 0x000fe4000001ff00 */
[----:B------:R-:W-:Y:S01]  /*3ab40*/  CS2R R58, SRZ ;  /* 0x00000000003a7805 */ /* 0x000fe2000001ff00 */
[----:B--2---:R-:W-:Y:S02]  /*3ab50*/  @!P1 IMAD.MOV.U32 R20, RZ, RZ, R8 ;  /* 0x000000ffff149224 */ /* 0x004fe400078e0008 */
[----:B------:R-:W-:-:S02]  /*3ab60*/  @!P1 IMAD.MOV.U32 R21, RZ, RZ, R9 ;  /* 0x000000ffff159224 */ /* 0x000fc400078e0009 */
[----:B------:R-:W-:Y:S02]  /*3ab70*/  IMAD.MOV.U32 R12, RZ, RZ, R20 ;  /* 0x000000ffff0c7224 */ /* 0x000fe400078e0014 */
[----:B------:R-:W-:Y:S02]  /*3ab80*/  IMAD.MOV.U32 R13, RZ, RZ, R21 ;  /* 0x000000ffff0d7224 */ /* 0x000fe400078e0015 */
[----:B------:R-:W-:Y:S01]  /*3ab90*/  @!P1 IMAD.MOV.U32 R55, RZ, RZ, R11 ;  /* 0x000000ffff379224 */ /* 0x000fe200078e000b */
[----:B------:R-:W-:Y:S01]  /*3aba0*/  PRMT R76, R12, 0x7610, R76 ;  /* 0x000076100c4c7816 */ /* 0x000fe2000000004c */
[----:B------:R-:W-:Y:S01]  /*3abb0*/  IMAD.MOV.U32 R12, RZ, RZ, 0x1 ;  /* 0x00000001ff0c7424 */ /* 0x000fe200078e00ff */
[----:B------:R-:W-:Y:S01]  /*3abc0*/  PRMT R79, R13, 0x7610, R79 ;  /* 0x000076100d4f7816 */ /* 0x000fe2000000004f */
[----:B------:R-:W-:Y:S02]  /*3abd0*/  IMAD.MOV.U32 R13, RZ, RZ, R24 ;  /* 0x000000ffff0d7224 */ /* 0x000fe400078e0018 */
[----:B------:R-:W-:-:S02]  /*3abe0*/  IMAD.MOV.U32 R11, RZ, RZ, 0x1c1f ;  /* 0x00001c1fff0b7424 */ /* 0x000fc400078e00ff */
[----:B------:R-:W-:Y:S02]  /*3abf0*/  @!P1 IMAD.MOV.U32 R54, RZ, RZ, R10 ;  /* 0x000000ffff369224 */ /* 0x000fe400078e000a */
[----:B------:R-:W-:-:S07]  /*3ac00*/  IMAD.MOV.U32 R9, RZ, RZ, R55 ;  /* 0x000000ffff097224 */ /* 0x000fce00078e0037 */
[----:B-----5:R-:W-:Y:S05]  /*3ac10*/  WARPSYNC.COLLECTIVE R15, `(.L_x_4281) ;  /* 0x000000000f087348 */ /* 0x020fea0003c00000 */
[----:B------:R0:W1:Y:S02]  /*3ac20*/  SHFL.IDX P6, R14, R13, R12, R11 ;  /* 0x0000000c0d0e7389 */ /* 0x00006400000c000b */
[----:B01---5:R-:W-:Y:S01]  /*3ac30*/  ENDCOLLECTIVE ;  /* 0x000000000000791b */ /* 0x023fe20003800000 */
.L_x_4281:
[----:B------:R-:W-:Y:S02]  /*3ac40*/  IMAD.MOV.U32 R8, RZ, RZ, R54 ;  /* 0x000000ffff087224 */ /* 0x000fe400078e0036 */
[----:B------:R-:W-:Y:S02]  /*3ac50*/  @!P1 IMAD.MOV.U32 R60, RZ, RZ, R4 ;  /* 0x000000ffff3c9224 */ /* 0x000fe400078e0004 */
[----:B------:R-:W-:Y:S01]  /*3ac60*/  @!P1 IMAD.MOV.U32 R61, RZ, RZ, R5 ;  /* 0x000000ffff3d9224 */ /* 0x000fe200078e0005 */
[----:B------:R-:W-:Y:S01]  /*3ac70*/  PRMT R28, R8, 0x7610, R28 ;  /* 0x00007610081c7816 */ /* 0x000fe2000000001c */
[----:B------:R-:W-:Y:S02]  /*3ac80*/  @!P1 IMAD.MOV.U32 R58, RZ, RZ, R6 ;  /* 0x000000ffff3a9224 */ /* 0x000fe400078e0006 */
[----:B------:R-:W-:Y:S02]  /*3ac90*/  @!P1 IMAD.MOV.U32 R59, RZ, RZ, R7 ;  /* 0x000000ffff3b9224 */ /* 0x000fe400078e0007 */
[----:B------:R-:W-:-:S02]  /*3aca0*/  IMAD.MOV.U32 R6, RZ, RZ, R60 ;  /* 0x000000ffff067224 */ /* 0x000fc400078e003c */
[----:B------:R-:W-:Y:S02]  /*3acb0*/  IMAD.MOV.U32 R7, RZ, RZ, R61 ;  /* 0x000000ffff077224 */ /* 0x000fe400078e003d */
[----:B------:R-:W-:Y:S01]  /*3acc0*/  IMAD.MOV.U32 R13, RZ, RZ, R44 ;  /* 0x000000ffff0d7224 */ /* 0x000fe200078e002c */
[----:B------:R-:W-:Y:S01]  /*3acd0*/  PRMT R67, R67, 0x5410, R6 ;  /* 0x0000541043437816 */ /* 0x000fe20000000006 */
[----:B------:R-:W-:Y:S01]  /*3ace0*/  IMAD.MOV.U32 R4, RZ, RZ, R58 ;  /* 0x000000ffff047224 */ /* 0x000fe200078e003a */
[----:B------:R-:W-:Y:S01]  /*3acf0*/  PRMT R68, R68, 0x5410, R7 ;  /* 0x0000541044447816 */ /* 0x000fe20000000007 */
[----:B------:R-:W-:Y:S01]  /*3ad00*/  IMAD.MOV.U32 R5, RZ, RZ, R59 ;  /* 0x000000ffff057224 */ /* 0x000fe200078e003b */
[----:B------:R-:W-:Y:S02]  /*3ad10*/  PRMT R44, R9, 0x7610, R44 ;  /* 0x00007610092c7816 */ /* 0x000fe4000000002c */
[----:B------:R-:W-:Y:S02]  /*3ad20*/  CS2R R6, SRZ ;  /* 0x0000000000067805 */ /* 0x000fe4000001ff00 */
[----:B------:R-:W-:Y:S01]  /*3ad30*/  PRMT R74, R4, 0x7610, R74 ;  /* 0x00007610044a7816 */ /* 0x000fe2000000004a */
[----:B------:R-:W-:-:S07]  /*3ad40*/  IMAD.MOV.U32 R24, RZ, RZ, R14 ;  /* 0x000000ffff187224 */ /* 0x000fce00078e000e */
[----:B------:R-:W-:Y:S05]  /*3ad50*/  WARPSYNC.COLLECTIVE R15, `(.L_x_4282) ;  /* 0x000000000f087348 */ /* 0x000fea0003c00000 */
[----:B------:R0:W1:Y:S02]  /*3ad60*/  SHFL.IDX P6, R14, R13, R12, R11 ;  /* 0x0000000c0d0e7389 */ /* 0x00006400000c000b */
[----:B01----:R-:W-:Y:S01]  /*3ad70*/  ENDCOLLECTIVE ;  /* 0x000000000000791b */ /* 0x003fe20003800000 */
.L_x_4282:
[----:B------:R-:W-:Y:S02]  /*3ad80*/  IMAD.MOV.U32 R13, RZ, RZ, R26 ;  /* 0x000000ffff0d7224 */ /* 0x000fe400078e001a */
[----:B------:R-:W-:-:S07]  /*3ad90*/  IMAD.MOV.U32 R25, RZ, RZ, R14 ;  /* 0x000000ffff197224 */ /* 0x000fce00078e000e */
[----:B------:R-:W-:Y:S05]  /*3ada0*/  WARPSYNC.COLLECTIVE R15, `(.L_x_4283) ;  /* 0x000000000f087348 */ /* 0x000fea0003c00000 */
[----:B------:R0:W1:Y:S02]  /*3adb0*/  SHFL.IDX P6, R14, R13, R12, R11 ;  /* 0x0000000c0d0e7389 */ /* 0x00006400000c000b */
[----:B01----:R-:W-:Y:S01]  /*3adc0*/  ENDCOLLECTIVE ;  /* 0x000000000000791b */ /* 0x003fe20003800000 */
.L_x_4283:
[----:B------:R-:W-:Y:S01]  /*3add0*/  IMAD.MOV.U32 R13, RZ, RZ, R62 ;  /* 0x000000ffff0d7224 */ /* 0x000fe200078e003e */
[----:B------:R-:W-:Y:S01]  /*3ade0*/  PRMT R62, R62, 0x5410, R5 ;  /* 0x000054103e3e7816 */ /* 0x000fe20000000005 */
[----:B------:R-:W-:-:S07]  /*3adf0*/  IMAD.MOV.U32 R26, RZ, RZ, R14 ;  /* 0x000000ffff1a7224 */ /* 0x000fce00078e000e */
[----:B------:R-:W-:Y:S05]  /*3ae00*/  WARPSYNC.COLLECTIVE R15, `(.L_x_4284) ;  /* 0x000000000f087348 */ /* 0x000fea0003c00000 */
[----:B------:R0:W1:Y:S02]  /*3ae10*/  SHFL.IDX P6, R14, R13, R12, R11 ;  /* 0x0000000c0d0e7389 */ /* 0x00006400000c000b */
[----:B01----:R-:W-:Y:S01]  /*3ae20*/  ENDCOLLECTIVE ;  /* 0x000000000000791b */ /* 0x003fe20003800000 */
.L_x_4284:
[----:B------:R-:W-:Y:S05]  /*3ae30*/  BRA `(.L_x_4285) ;  /* 0xfffffcf0005c7947 */ /* 0x000fea000383ffff */
.L_x_3960:
[----:B0-----:R0:W1:Y:S02]  /*3ae40*/  SYNCS.PHASECHK.TRANS64.TRYWAIT P1, [R2+URZ+0x32400], R13 ;  /* 0x0324000d020075a7 */ /* 0x001064000802017f */
[----:B-1----:R-:W-:Y:S05]  /*3ae50*/  @!P1 NANOSLEEP.SYNCS 0x989680 ;  /* 0x009896800000995d */ /* 0x002fea0003900000 */
[----:B------:R-:W1:Y:S02]  /*3ae60*/  @!P1 SYNCS.PHASECHK.TRANS64 P1, [R2+URZ+0x32400], R13 ;  /* 0x0324000d020095a7 */ /* 0x000e64000802007f */
[----:B-1----:R-:W-:Y:S05]  /*3ae70*/  @!P1 BRA `(.L_x_3960) ;  /* 0xfffffffc00f09947 */ /* 0x002fea000383ffff */
[----:B------:R-:W-:Y:S05]  /*3ae80*/  BRA `(.L_x_4286) ;  /* 0xfffffcf000b87947 */ /* 0x000fea000383ffff */
.L_x_3974:
[----:B0-----:R0:W1:Y:S02]  /*3ae90*/  SYNCS.PHASECHK.TRANS64.TRYWAIT P0, [R2+URZ], R7 ;  /* 0x00000007020075a7 */ /* 0x001064000800017f */
[----:B-1----:R-:W-:Y:S05]  /*3aea0*/  @!P0 NANOSLEEP.SYNCS 0x989680 ;  /* 0x009896800000895d */ /* 0x002fea0003900000 */
[----:B------:R-:W1:Y:S02]  /*3aeb0*/  @!P0 SYNCS.PHASECHK.TRANS64 P0, [R2+URZ], R7 ;  /* 0x00000007020085a7 */ /* 0x000e64000800007f */
[----:B-1----:R-:W-:Y:S05]  /*3aec0*/  @!P0 BRA `(.L_x_3974) ;  /* 0xfffffffc00f08947 */ /* 0x002fea000383ffff */
[----:B------:R-:W-:Y:S05]  /*3aed0*/  BRA `(.L_x_3973) ;  /* 0xfffffd0800b47947 */ /* 0x000fea000383ffff */
.L_x_3981:
[----:B0-----:R0:W1:Y:S02]  /*3aee0*/  SYNCS.PHASECHK.TRANS64.TRYWAIT P0, [R6+URZ], R7 ;  /* 0x00000007060075a7 */ /* 0x001064000800017f */
[----:B-1----:R-:W-:Y:S05]  /*3aef0*/  @!P0 NANOSLEEP.SYNCS 0x989680 ;  /* 0x009896800000895d */ /* 0x002fea0003900000 */
[----:B------:R-:W1:Y:S02]  /*3af00*/  @!P0 SYNCS.PHASECHK.TRANS64 P0, [R6+URZ], R7 ;  /* 0x00000007060085a7 */ /* 0x000e64000800007f */
[----:B-1----:R-:W-:Y:S05]  /*3af10*/  @!P0 BRA `(.L_x_3981) ;  /* 0xfffffffc00f08947 */ /* 0x002fea000383ffff */
[----:B------:R-:W-:Y:S05]  /*3af20*/  BRA `(.L_x_3980) ;  /* 0xfffffd0c00d87947 */ /* 0x000fea000383ffff */
.L_x_4008:
[----:B-1----:R1:W2:Y:S02]  /*3af30*/  SYNCS.PHASECHK.TRANS64.TRYWAIT P0, [R10+URZ], R11 ;  /* 0x0000000b0a0075a7 */ /* 0x0022a4000800017f */
[----:B--2---:R-:W-:Y:S05]  /*3af40*/  @!P0 NANOSLEEP.SYNCS 0x989680 ;  /* 0x009896800000895d */ /* 0x004fea0003900000 */
[----:B------:R-:W2:Y:S02]  /*3af50*/  @!P0 SYNCS.PHASECHK.TRANS64 P0, [R10+URZ], R11 ;  /* 0x0000000b0a0085a7 */ /* 0x000ea4000800007f */
[----:B--2---:R-:W-:Y:S05]  /*3af60*/  @!P0 BRA `(.L_x_4008) ;  /* 0xfffffffc00f08947 */ /* 0x004fea000383ffff */
[----:B------:R-:W-:Y:S05]  /*3af70*/  BRA `(.L_x_4007) ;  /* 0xfffffdb800487947 */ /* 0x000fea000383ffff */
.L_x_4015:
[----:B0-----:R0:W1:Y:S02]  /*3af80*/  SYNCS.PHASECHK.TRANS64.TRYWAIT P0, [R8+URZ], R9 ;  /* 0x00000009080075a7 */ /* 0x001064000800017f */
[----:B-1----:R-:W-:Y:S05]  /*3af90*/  @!P0 NANOSLEEP.SYNCS 0x989680 ;  /* 0x009896800000895d */ /* 0x002fea0003900000 */
[----:B------:R-:W1:Y:S02]  /*3afa0*/  @!P0 SYNCS.PHASECHK.TRANS64 P0, [R8+URZ], R9 ;  /* 0x00000009080085a7 */ /* 0x000e64000800007f */
[----:B-1----:R-:W-:Y:S05]  /*3afb0*/  @!P0 BRA `(.L_x_4015) ;  /* 0xfffffffc00f08947 */ /* 0x002fea000383ffff */
[----:B------:R-:W-:Y:S05]  /*3afc0*/  BRA `(.L_x_4014) ;  /* 0xfffffdbc00807947 */ /* 0x000fea000383ffff */
.L_x_4028:
[----:B-1----:R1:W2:Y:S02]  /*3afd0*/  SYNCS.PHASECHK.TRANS64.TRYWAIT P0, [R8+URZ], R9 ;  /* 0x00000009080075a7 */ /* 0x0022a4000800017f */
[----:B--2---:R-:W-:Y:S05]  /*3afe0*/  @!P0 NANOSLEEP.SYNCS 0x989680 ;  /* 0x009896800000895d */ /* 0x004fea0003900000 */
[----:B------:R-:W2:Y:S02]  /*3aff0*/  @!P0 SYNCS.PHASECHK.TRANS64 P0, [R8+URZ], R9 ;  /* 0x00000009080085a7 */ /* 0x000ea4000800007f */
[----:B--2---:R-:W-:Y:S05]  /*3b000*/  @!P0 BRA `(.L_x_4028) ;  /* 0xfffffffc00f08947 */ /* 0x004fea000383ffff */
[----:B------:R-:W-:Y:S05]  /*3b010*/  BRA `(.L_x_4027) ;  /* 0xfffffe50008c7947 */ /* 0x000fea000383ffff */
.L_x_4035:
[----:B-1----:R1:W2:Y:S02]  /*3b020*/  SYNCS.PHASECHK.TRANS64.TRYWAIT P0, [R8+URZ], R9 ;  /* 0x00000009080075a7 */ /* 0x0022a4000800017f */
[----:B--2---:R-:W-:Y:S05]  /*3b030*/  @!P0 NANOSLEEP.SYNCS 0x989680 ;  /* 0x009896800000895d */ /* 0x004fea0003900000 */
[----:B------:R-:W2:Y:S02]  /*3b040*/  @!P0 SYNCS.PHASECHK.TRANS64 P0, [R8+URZ], R9 ;  /* 0x00000009080085a7 */ /* 0x000ea4000800007f */
[----:B--2---:R-:W-:Y:S05]  /*3b050*/  @!P0 BRA `(.L_x_4035) ;  /* 0xfffffffc00f08947 */ /* 0x004fea000383ffff */
[----:B------:R-:W-:Y:S05]  /*3b060*/  BRA `(.L_x_4034) ;  /* 0xfffffe5400c47947 */ /* 0x000fea000383ffff */
.L_x_4055:
[----:B------:R-:W-:Y:S02]  /*3b070*/  IMAD.MOV.U32 R13, RZ, RZ, R17 ;  /* 0x000000ffff0d7224 */ /* 0x000fe400078e0011 */
[----:B------:R-:W-:Y:S02]  /*3b080*/  IMAD.MOV.U32 R12, RZ, RZ, RZ ;  /* 0x000000ffff0c7224 */ /* 0x000fe400078e00ff */
[----:B------:R-:W-:Y:S02]  /*3b090*/  IMAD.MOV.U32 R11, RZ, RZ, 0x181f ;  /* 0x0000181fff0b7424 */ /* 0x000fe400078e00ff */
[----:B------:R-:W-:-:S07]  /*3b0a0*/  IMAD.MOV.U32 R15, RZ, RZ, -0x1 ;  /* 0xffffffffff0f7424 */ /* 0x000fce00078e00ff */
[----:B-----5:R-:W-:Y:S05]  /*3b0b0*/  WARPSYNC.COLLECTIVE R15, `(.L_x_4287) ;  /* 0x000000000f087348 */ /* 0x020fea0003c00000 */
[----:B------:R0:W1:Y:S02]  /*3b0c0*/  SHFL.IDX P6, R14, R13, R12, R11 ;  /* 0x0000000c0d0e7389 */ /* 0x00006400000c000b */
[----:B01---5:R-:W-:Y:S01]  /*3b0d0*/  ENDCOLLECTIVE ;  /* 0x000000000000791b */ /* 0x023fe20003800000 */
.L_x_4287:
[----:B------:R-:W-:Y:S02]  /*3b0e0*/  IMAD.MOV.U32 R13, RZ, RZ, R16 ;  /* 0x000000ffff0d7224 */ /* 0x000fe400078e0010 */
[----:B------:R-:W-:-:S07]  /*3b0f0*/  IMAD.MOV.U32 R3, RZ, RZ, R14 ;  /* 0x000000ffff037224 */ /* 0x000fce00078e000e */
[----:B------:R-:W-:Y:S05]  /*3b100*/  WARPSYNC.COLLECTIVE R15, `(.L_x_4288) ;  /* 0x000000000f087348 */ /* 0x000fea0003c00000 */
[----:B------:R0:W1:Y:S02]  /*3b110*/  SHFL.IDX P6, R14, R13, R12, R11 ;  /* 0x0000000c0d0e7389 */ /* 0x00006400000c000b */
[----:B01----:R-:W-:Y:S01]  /*3b120*/  ENDCOLLECTIVE ;  /* 0x000000000000791b */ /* 0x003fe20003800000 */
.L_x_4288:
[----:B------:R-:W-:Y:S05]  /*3b130*/  BRA `(.L_x_4289) ;  /* 0xffffff2800d87947 */ /* 0x000fea000383ffff */
.L_x_4058:
        /* <DEDUP_REMOVED lines=8> */
.L_x_4291:
[----:B------:R-:W-:Y:S05]  /*3b1c0*/  BSYNC B1 ;  /* 0x0000000000017941 */ /* 0x000fea0003800000 */
.L_x_4290:
        /* <DEDUP_REMOVED lines=8> */
.L_x_4292:
[----:B------:R-:W-:Y:S05]  /*3b250*/  BRA `(.L_x_4293) ;  /* 0xffffff2800f87947 */ /* 0x000fea000383ffff */
.L_x_4061:
        /* <DEDUP_REMOVED lines=8> */
.L_x_4295:
[----:B------:R-:W-:Y:S05]  /*3b2e0*/  BSYNC B1 ;  /* 0x0000000000017941 */ /* 0x000fea0003800000 */
.L_x_4294:
        /* <DEDUP_REMOVED lines=8> */
.L_x_4296:
[----:B------:R-:W-:Y:S05]  /*3b370*/  BRA `(.L_x_4297) ;  /* 0xffffff2c00187947 */ /* 0x000fea000383ffff */
.L_x_4064:
        /* <DEDUP_REMOVED lines=8> */
.L_x_4299:
[----:B------:R-:W-:Y:S05]  /*3b400*/  BSYNC B1 ;  /* 0x0000000000017941 */ /* 0x000fea0003800000 */
.L_x_4298:
        /* <DEDUP_REMOVED lines=8> */
.L_x_4300:
[----:B------:R-:W-:Y:S05]  /*3b490*/  BRA `(.L_x_4301) ;  /* 0xffffff2c00387947 */ /* 0x000fea000383ffff */
.L_x_4066:
[----:B------:R-:W-:Y:S02]  /*3b4a0*/  IMAD.MOV.U32 R13, RZ, RZ, R4 ;  /* 0x000000ffff0d7224 */ /* 0x000fe400078e0004 */
[----:B------:R-:W-:Y:S02]  /*3b4b0*/  IMAD.MOV.U32 R12, RZ, RZ, RZ ;  /* 0x000000ffff0c7224 */ /* 0x000fe400078e00ff */
[----:B------:R-:W-:Y:S02]  /*3b4c0*/  IMAD.MOV.U32 R11, RZ, RZ, 0x1c1f ;  /* 0x00001c1fff0b7424 */ /* 0x000fe400078e00ff */
[----:B------:R-:W-:-:S07]  /*3b4d0*/  IMAD.MOV.U32 R15, RZ, RZ, -0x1 ;  /* 0xffffffffff0f7424 */ /* 0x000fce00078e00ff */
[----:B0-----:R-:W-:Y:S05]  /*3b4e0*/  WARPSYNC.COLLECTIVE R15, `(.L_x_4302) ;  /* 0x000000000f087348 */ /* 0x001fea0003c00000 */
[----:B------:R1:W2:Y:S02]  /*3b4f0*/  SHFL.IDX P6, R14, R13, R12, R11 ;  /* 0x0000000c0d0e7389 */ /* 0x0002a400000c000b */
[----:B012---:R-:W-:Y:S01]  /*3b500*/  ENDCOLLECTIVE ;  /* 0x000000000000791b */ /* 0x007fe20003800000 */
.L_x_4302:
[----:B------:R-:W-:Y:S02]  /*3b510*/  IMAD.MOV.U32 R13, RZ, RZ, R3 ;  /* 0x000000ffff0d7224 */ /* 0x000fe400078e0003 */
[----:B------:R-:W-:-:S07]  /*3b520*/  IMAD.MOV.U32 R5, RZ, RZ, R14 ;  /* 0x000000ffff057224 */ /* 0x000fce00078e000e */
[----:B------:R-:W-:Y:S05]  /*3b530*/  WARPSYNC.COLLECTIVE R15, `(.L_x_4303) ;  /* 0x000000000f087348 */ /* 0x000fea0003c00000 */
[----:B------:R0:W1:Y:S02]  /*3b540*/  SHFL.IDX P6, R14, R13, R12, R11 ;  /* 0x0000000c0d0e7389 */ /* 0x00006400000c000b */
[----:B01----:R-:W-:Y:S01]  /*3b550*/  ENDCOLLECTIVE ;  /* 0x000000000000791b */ /* 0x003fe20003800000 */
.L_x_4303:
[----:B------:R-:W-:Y:S01]  /*3b560*/  IMAD.MOV.U32 R6, RZ, RZ, R14 ;  /* 0x000000ffff067224 */ /* 0x000fe200078e000e */
[----:B------:R-:W-:Y:S06]  /*3b570*/  BRA `(.L_x_4304) ;  /* 0xffffff30003c7947 */ /* 0x000fec000383ffff */
.L_x_4069:
[----:B------:R-:W-:Y:S01]  /*3b580*/  BSSY B1, `(.L_x_4305) ;  /* 0x0000008000017945 */ /* 0x000fe20003800000 */
[----:B------:R-:W-:Y:S02]  /*3b590*/  IMAD.MOV.U32 R13, RZ, RZ, R4 ;  /* 0x000000ffff0d7224 */ /* 0x000fe400078e0004 */
[----:B------:R-:W-:Y:S02]  /*3b5a0*/  IMAD.MOV.U32 R12, RZ, RZ, 0x1 ;  /* 0x00000001ff0c7424 */ /* 0x000fe400078e00ff */
[----:B----4-:R-:W-:Y:S02]  /*3b5b0*/  IMAD.MOV.U32 R11, RZ, RZ, 0x1c1f ;  /* 0x00001c1fff0b7424 */ /* 0x010fe400078e00ff */
[----:B------:R-:W-:-:S07]  /*3b5c0*/  IMAD.MOV.U32 R15, RZ, RZ, -0x1 ;  /* 0xffffffffff0f7424 */ /* 0x000fce00078e00ff */
[----:B0123--:R-:W-:Y:S05]  /*3b5d0*/  WARPSYNC.COLLECTIVE R15, `(.L_x_4306) ;  /* 0x000000000f087348 */ /* 0x00ffea0003c00000 */
[----:B------:R4:W0:Y:S02]  /*3b5e0*/  SHFL.IDX P6, R14, R13, R12, R11 ;  /* 0x0000000c0d0e7389 */ /* 0x00082400000c000b */
[----:B01234-:R-:W-:Y:S01]  /*3b5f0*/  ENDCOLLECTIVE ;  /* 0x000000000000791b */ /* 0x01ffe20003800000 */
.L_x_4306:
[----:B------:R-:W-:Y:S05]  /*3b600*/  BSYNC B1 ;  /* 0x0000000000017941 */ /* 0x000fea0003800000 */
.L_x_4305:
        /* <DEDUP_REMOVED lines=8> */
.L_x_4307:
[----:B------:R-:W-:Y:S05]  /*3b690*/  BRA `(.L_x_4308) ;  /* 0xffffff3c00507947 */ /* 0x000fea000383ffff */
.L_x_4075:
[----:B------:R-:W-:Y:S02]  /*3b6a0*/  IMAD.MOV.U32 R13, RZ, RZ, R4 ;  /* 0x000000ffff0d7224 */ /* 0x000fe400078e0004 */
[----:B------:R-:W-:Y:S02]  /*3b6b0*/  IMAD.MOV.U32 R12, RZ, RZ, RZ ;  /* 0x000000ffff0c7224 */ /* 0x000fe400078e00ff */
[----:B------:R-:W-:Y:S02]  /*3b6c0*/  IMAD.MOV.U32 R11, RZ, RZ, 0x181f ;  /* 0x0000181fff0b7424 */ /* 0x000fe400078e00ff */
[----:B------:R-:W-:-:S07]  /*3b6d0*/  IMAD.MOV.U32 R15, RZ, RZ, -0x1 ;  /* 0xffffffffff0f7424 */ /* 0x000fce00078e00ff */
[----:B01----:R-:W-:Y:S05]  /*3b6e0*/  WARPSYNC.COLLECTIVE R15, `(.L_x_4309) ;  /* 0x000000000f087348 */ /* 0x003fea0003c00000 */
[----:B------:R2:W3:Y:S02]  /*3b6f0*/  SHFL.IDX P6, R14, R13, R12, R11 ;  /* 0x0000000c0d0e7389 */ /* 0x0004e400000c000b */
[----:B0123--:R-:W-:Y:S01]  /*3b700*/  ENDCOLLECTIVE ;  /* 0x000000000000791b */ /* 0x00ffe20003800000 */
.L_x_4309:
[----:B------:R-:W-:Y:S02]  /*3b710*/  IMAD.MOV.U32 R13, RZ, RZ, R3 ;  /* 0x000000ffff0d7224 */ /* 0x000fe400078e0003 */
[----:B------:R-:W-:-:S07]  /*3b720*/  IMAD.MOV.U32 R0, RZ, RZ, R14 ;  /* 0x000000ffff007224 */ /* 0x000fce00078e000e */
[----:B------:R-:W-:Y:S05]  /*3b730*/  WARPSYNC.COLLECTIVE R15, `(.L_x_4310) ;  /* 0x000000000f087348 */ /* 0x000fea0003c00000 */
[----:B------:R0:W1:Y:S02]  /*3b740*/  SHFL.IDX P6, R14, R13, R12, R11 ;  /* 0x0000000c0d0e7389 */ /* 0x00006400000c000b */
[----:B01----:R-:W-:Y:S01]  /*3b750*/  ENDCOLLECTIVE ;  /* 0x000000000000791b */ /* 0x003fe20003800000 */
.L_x_4310:
[----:B------:R-:W-:Y:S05]  /*3b760*/  BRA `(.L_x_4311) ;  /* 0xffffff5000cc7947 */ /* 0x000fea000383ffff */
.L_x_4078:
[----:B------:R-:W-:Y:S01]  /*3b770*/  BSSY B1, `(.L_x_4312) ;  /* 0x0000008000017945 */ /* 0x000fe20003800000 */
[----:B---3--:R-:W-:Y:S02]  /*3b780*/  IMAD.MOV.U32 R13, RZ, RZ, R4 ;  /* 0x000000ffff0d7224 */ /* 0x008fe400078e0004 */
[----:B------:R-:W-:Y:S02]  /*3b790*/  IMAD.MOV.U32 R12, RZ, RZ, 0x1 ;  /* 0x00000001ff0c7424 */ /* 0x000fe400078e00ff */
[----:B------:R-:W-:Y:S02]  /*3b7a0*/  IMAD.MOV.U32 R11, RZ, RZ, 0x181f ;  /* 0x0000181fff0b7424 */ /* 0x000fe400078e00ff */
[----:B------:R-:W-:-:S07]  /*3b7b0*/  IMAD.MOV.U32 R15, RZ, RZ, -0x1 ;  /* 0xffffffffff0f7424 */ /* 0x000fce00078e00ff */
[----:B012-4-:R-:W-:Y:S05]  /*3b7c0*/  WARPSYNC.COLLECTIVE R15, `(.L_x_4313) ;  /* 0x000000000f087348 */ /* 0x017fea0003c00000 */
[----:B----4-:R3:W4:Y:S02]  /*3b7d0*/  SHFL.IDX P6, R14, R13, R12, R11 ;  /* 0x0000000c0d0e7389 */ /* 0x01072400000c000b */
[----:B01234-:R-:W-:Y:S01]  /*3b7e0*/  ENDCOLLECTIVE ;  /* 0x000000000000791b */ /* 0x01ffe20003800000 */
.L_x_4313:
[----:B------:R-:W-:Y:S05]  /*3b7f0*/  BSYNC B1 ;  /* 0x0000000000017941 */ /* 0x000fea0003800000 */
.L_x_4312:
        /* <DEDUP_REMOVED lines=8> */
.L_x_4314:
[----:B------:R-:W-:Y:S05]  /*3b880*/  BRA `(.L_x_4315) ;  /* 0xffffff5000f07947 */ /* 0x000fea000383ffff */
.L_x_4081:
[----:B------:R-:W-:Y:S01]  /*3b890*/  BSSY B1, `(.L_x_4316) ;  /* 0x0000008000017945 */ /* 0x000fe20003800000 */
[----:B0-----:R-:W-:Y:S02]  /*3b8a0*/  IMAD.MOV.U32 R13, RZ, RZ, R4 ;  /* 0x000000ffff0d7224 */ /* 0x001fe400078e0004 */
[----:B------:R-:W-:Y:S02]  /*3b8b0*/  IMAD.MOV.U32 R12, RZ, RZ, 0x2 ;  /* 0x00000002ff0c7424 */ /* 0x000fe400078e00ff */
[----:B------:R-:W-:Y:S02]  /*3b8c0*/  IMAD.MOV.U32 R11, RZ, RZ, 0x181f ;  /* 0x0000181fff0b7424 */ /* 0x000fe400078e00ff */
[----:B------:R-:W-:-:S07]  /*3b8d0*/  IMAD.MOV.U32 R15, RZ, RZ, -0x1 ;  /* 0xffffffffff0f7424 */ /* 0x000fce00078e00ff */
[----:B-1234-:R-:W-:Y:S05]  /*3b8e0*/  WARPSYNC.COLLECTIVE R15, `(.L_x_4317) ;  /* 0x000000000f087348 */ /* 0x01efea0003c00000 */
[----:B----4-:R0:W4:Y:S02]  /*3b8f0*/  SHFL.IDX P6, R14, R13, R12, R11 ;  /* 0x0000000c0d0e7389 */ /* 0x01012400000c000b */
[----:B01234-:R-:W-:Y:S01]  /*3b900*/  ENDCOLLECTIVE ;  /* 0x000000000000791b */ /* 0x01ffe20003800000 */
.L_x_4317:
[----:B------:R-:W-:Y:S05]  /*3b910*/  BSYNC B1 ;  /* 0x0000000000017941 */ /* 0x000fea0003800000 */
.L_x_4316:
        /* <DEDUP_REMOVED lines=8> */
.L_x_4318:
[----:B------:R-:W-:Y:S05]  /*3b9a0*/  BRA `(.L_x_4319) ;  /* 0xffffff5400107947 */ /* 0x000fea000383ffff */
.L_x_4084:
[----:B------:R-:W-:Y:S01]  /*3b9b0*/  BSSY B1, `(.L_x_4320) ;  /* 0x0000008000017945 */ /* 0x000fe20003800000 */
[----:B0-----:R-:W-:Y:S02]  /*3b9c0*/  IMAD.MOV.U32 R13, RZ, RZ, R4 ;  /* 0x000000ffff0d7224 */ /* 0x001fe400078e0004 */
[----:B------:R-:W-:Y:S02]  /*3b9d0*/  IMAD.MOV.U32 R12, RZ, RZ, 0x3 ;  /* 0x00000003ff0c7424 */ /* 0x000fe400078e00ff */
[----:B------:R-:W-:Y:S02]  /*3b9e0*/  IMAD.MOV.U32 R11, RZ, RZ, 0x181f ;  /* 0x0000181fff0b7424 */ /* 0x000fe400078e00ff */
[----:B------:R-:W-:-:S07]  /*3b9f0*/  IMAD.MOV.U32 R15, RZ, RZ, -0x1 ;  /* 0xffffffffff0f7424 */ /* 0x000fce00078e00ff */
[----:B-1234-:R-:W-:Y:S05]  /*3ba00*/  WARPSYNC.COLLECTIVE R15, `(.L_x_4321) ;  /* 0x000000000f087348 */ /* 0x01efea0003c00000 */
[----:B------:R0:W0:Y:S02]  /*3ba10*/  SHFL.IDX P6, R14, R13, R12, R11 ;  /* 0x0000000c0d0e7389 */ /* 0x00002400000c000b */
[----:B01234-:R-:W-:Y:S01]  /*3ba20*/  ENDCOLLECTIVE ;  /* 0x000000000000791b */ /* 0x01ffe20003800000 */
.L_x_4321:
[----:B------:R-:W-:Y:S05]  /*3ba30*/  BSYNC B1 ;  /* 0x0000000000017941 */ /* 0x000fea0003800000 */
.L_x_4320:
        /* <DEDUP_REMOVED lines=8> */
.L_x_4322:
[----:B------:R-:W-:Y:S05]  /*3bac0*/  BRA `(.L_x_4323) ;  /* 0xffffff5400307947 */ /* 0x000fea000383ffff */
.L_x_4111:
        /* <DEDUP_REMOVED lines=11> */
.L_x_4325:
[----:B------:R-:W-:Y:S05]  /*3bb80*/  BSYNC B1 ;  /* 0x0000000000017941 */ /* 0x000fea0003800000 */
.L_x_4324:
[----:B------:R-:W-:Y:S05]  /*3bb90*/  BRA `(.L_x_4326) ;  /* 0xffffff7000f87947 */ /* 0x000fea000383ffff */
.L_x_4113:
[----:B------:R-:W-:Y:S01]  /*3bba0*/  BSSY B1, `(.L_x_4327) ;  /* 0x0000006000017945 */ /* 0x000fe20003800000 */
[----:B------:R-:W-:-:S07]  /*3bbb0*/  IMAD.MOV.U32 R15, RZ, RZ, -0x1 ;  /* 0xffffffffff0f7424 */ /* 0x000fce00078e00ff */
[----:B0-----:R-:W-:Y:S05]  /*3bbc0*/  WARPSYNC.COLLECTIVE R15, `(.L_x_4328) ;  /* 0x000000000f0c7348 */ /* 0x001fea0003c00000 */
[----:B------:R-:W-:Y:S02]  /*3bbd0*/  ELECT P6, UR62, PT ;  /* 0x00000000003e782f */ /* 0x000fe400038c0000 */
[----:B------:R-:W-:Y:S01]  /*3bbe0*/  MOV R14, UR62 ;  /* 0x0000003e000e7c02 */ /* 0x000fe20008000f00 */
[----:B0-----:R-:W-:Y:S10]  /*3bbf0*/  ENDCOLLECTIVE ;  /* 0x000000000000791b */ /* 0x001ff40003800000 */
.L_x_4328:
[----:B------:R-:W-:Y:S05]  /*3bc00*/  BSYNC B1 ;  /* 0x0000000000017941 */ /* 0x000fea0003800000 */
.L_x_4327:
[----:B------:R-:W-:Y:S05]  /*3bc10*/  BRA `(.L_x_4112) ;  /* 0xffffff7000f07947 */ /* 0x000fea000383ffff */
.L_x_4115:
[----:B0-----:R0:W1:Y:S02]  /*3bc20*/  SYNCS.PHASECHK.TRANS64.TRYWAIT P0, [R23+URZ+0x32420], R12 ;  /* 0x0324200c170075a7 */ /* 0x001064000800017f */
[----:B-1----:R-:W-:Y:S05]  /*3bc30*/  @!P0 NANOSLEEP.SYNCS 0x989680 ;  /* 0x009896800000895d */ /* 0x002fea0003900000 */
[----:B------:R-:W1:Y:S02]  /*3bc40*/  @!P0 SYNCS.PHASECHK.TRANS64 P0, [R23+URZ+0x32420], R12 ;  /* 0x0324200c170085a7 */ /* 0x000e64000800007f */
[----:B-1----:R-:W-:Y:S05]  /*3bc50*/  @!P0 BRA `(.L_x_4115) ;  /* 0xfffffffc00f08947 */ /* 0x002fea000383ffff */
[----:B------:R-:W-:Y:S05]  /*3bc60*/  BRA `(.L_x_4329) ;  /* 0xffffff7400007947 */ /* 0x000fea000383ffff */
.L_x_4119:
[----:B-1----:R1:W2:Y:S02]  /*3bc70*/  SYNCS.PHASECHK.TRANS64.TRYWAIT P0, [R3+URZ+0x324a0], R7 ;  /* 0x0324a007030075a7 */ /* 0x0022a4000800017f */
[----:B--2---:R-:W-:Y:S05]  /*3bc80*/  @!P0 NANOSLEEP.SYNCS 0x989680 ;  /* 0x009896800000895d */ /* 0x004fea0003900000 */
[----:B------:R-:W2:Y:S02]  /*3bc90*/  @!P0 SYNCS.PHASECHK.TRANS64 P0, [R3+URZ+0x324a0], R7 ;  /* 0x0324a007030085a7 */ /* 0x000ea4000800007f */
[----:B--2---:R-:W-:Y:S05]  /*3bca0*/  @!P0 BRA `(.L_x_4119) ;  /* 0xfffffffc00f08947 */ /* 0x004fea000383ffff */
[----:B------:R-:W-:Y:S05]  /*3bcb0*/  BRA `(.L_x_4330) ;  /* 0xffffff7400187947 */ /* 0x000fea000383ffff */
.L_x_4124:
[----:B0-----:R0:W2:Y:S02]  /*3bcc0*/  SYNCS.PHASECHK.TRANS64.TRYWAIT P0, [R3+URZ+0x324c0], R7 ;  /* 0x0324c007030075a7 */ /* 0x0010a4000800017f */
[----:B--2---:R-:W-:Y:S05]  /*3bcd0*/  @!P0 NANOSLEEP.SYNCS 0x989680 ;  /* 0x009896800000895d */ /* 0x004fea0003900000 */
[----:B------:R-:W2:Y:S02]  /*3bce0*/  @!P0 SYNCS.PHASECHK.TRANS64 P0, [R3+URZ+0x324c0], R7 ;  /* 0x0324c007030085a7 */ /* 0x000ea4000800007f */
[----:B--2---:R-:W-:Y:S05]  /*3bcf0*/  @!P0 BRA `(.L_x_4124) ;  /* 0xfffffffc00f08947 */ /* 0x004fea000383ffff */
[----:B------:R-:W-:Y:S05]  /*3bd00*/  BRA `(.L_x_4331) ;  /* 0xffffff7400947947 */ /* 0x000fea000383ffff */
.L_x_4134:
[----:B-1----:R1:W2:Y:S02]  /*3bd10*/  SYNCS.PHASECHK.TRANS64.TRYWAIT P1, [R9+URZ+0x324a0], R2 ;  /* 0x0324a002090075a7 */ /* 0x0022a4000802017f */
[----:B--2---:R-:W-:Y:S05]  /*3bd20*/  @!P1 NANOSLEEP.SYNCS 0x989680 ;  /* 0x009896800000995d */ /* 0x004fea0003900000 */
[----:B------:R-:W2:Y:S02]  /*3bd30*/  @!P1 SYNCS.PHASECHK.TRANS64 P1, [R9+URZ+0x324a0], R2 ;  /* 0x0324a002090095a7 */ /* 0x000ea4000802007f */
[----:B--2---:R-:W-:Y:S05]  /*3bd40*/  @!P1 BRA `(.L_x_4134) ;  /* 0xfffffffc00f09947 */ /* 0x004fea000383ffff */
[----:B------:R-:W-:Y:S05]  /*3bd50*/  BRA `(.L_x_4332) ;  /* 0xffffff7c00087947 */ /* 0x000fea000383ffff */
.L_x_4139:
[----:B0-----:R0:W2:Y:S02]  /*3bd60*/  SYNCS.PHASECHK.TRANS64.TRYWAIT P1, [R9+URZ+0x324c0], R2 ;  /* 0x0324c002090075a7 */ /* 0x0010a4000802017f */
[----:B--2---:R-:W-:Y:S05]  /*3bd70*/  @!P1 NANOSLEEP.SYNCS 0x989680 ;  /* 0x009896800000995d */ /* 0x004fea0003900000 */
[----:B------:R-:W2:Y:S02]  /*3bd80*/  @!P1 SYNCS.PHASECHK.TRANS64 P1, [R9+URZ+0x324c0], R2 ;  /* 0x0324c002090095a7 */ /* 0x000ea4000802007f */
[----:B--2---:R-:W-:Y:S05]  /*3bd90*/  @!P1 BRA `(.L_x_4139) ;  /* 0xfffffffc00f09947 */ /* 0x004fea000383ffff */
[----:B------:R-:W-:Y:S05]  /*3bda0*/  BRA `(.L_x_4333) ;  /* 0xffffff7c00807947 */ /* 0x000fea000383ffff */
.L_x_4165:
        /* <DEDUP_REMOVED lines=11> */
.L_x_4335:
[----:B------:R-:W-:Y:S05]  /*3be60*/  BSYNC B0 ;  /* 0x0000000000007941 */ /* 0x000fea0003800000 */
.L_x_4334:
[----:B------:R-:W-:Y:S05]  /*3be70*/  BRA `(.L_x_4336) ;  /* 0xffffff9000947947 */ /* 0x000fea000383ffff */
.L_x_4168:
[----:B-1----:R1:W2:Y:S02]  /*3be80*/  SYNCS.PHASECHK.TRANS64.TRYWAIT P0, [R17+URZ+0x32440], R0 ;  /* 0x03244000110075a7 */ /* 0x0022a4000800017f */
[----:B--2---:R-:W-:Y:S05]  /*3be90*/  @!P0 NANOSLEEP.SYNCS 0x989680 ;  /* 0x009896800000895d */ /* 0x004fea0003900000 */
[----:B------:R-:W2:Y:S02]  /*3bea0*/  @!P0 SYNCS.PHASECHK.TRANS64 P0, [R17+URZ+0x32440], R0 ;  /* 0x03244000110085a7 */ /* 0x000ea4000800007f */
[----:B--2---:R-:W-:Y:S05]  /*3beb0*/  @!P0 BRA `(.L_x_4168) ;  /* 0xfffffffc00f08947 */ /* 0x004fea000383ffff */
[----:B------:R-:W-:Y:S05]  /*3bec0*/  BRA `(.L_x_4337) ;  /* 0xffffff9000a87947 */ /* 0x000fea000383ffff */
.L_x_4169:
        /* <DEDUP_REMOVED lines=8> */
.L_x_4339:
[----:B------:R-:W-:Y:S05]  /*3bf50*/  BSYNC B0 ;  /* 0x0000000000007941 */ /* 0x000fea0003800000 */
.L_x_4338:
        /* <DEDUP_REMOVED lines=9> */
.L_x_4340:
[----:B------:R-:W-:Y:S02]  /*3bff0*/  IMAD.MOV.U32 R13, RZ, RZ, R4 ;  /* 0x000000ffff0d7224 */ /* 0x000fe400078e0004 */
[----:B------:R-:W-:Y:S02]  /*3c000*/  IMAD.MOV.U32 R12, RZ, RZ, 0x1 ;  /* 0x00000001ff0c7424 */ /* 0x000fe400078e00ff */
[----:B------:R-:W-:-:S07]  /*3c010*/  IMAD.MOV.U32 R3, RZ, RZ, R14 ;  /* 0x000000ffff037224 */ /* 0x000fce00078e000e */
[----:B------:R-:W-:Y:S05]  /*3c020*/  WARPSYNC.COLLECTIVE R15, `(.L_x_4341) ;  /* 0x000000000f087348 */ /* 0x000fea0003c00000 */
[----:B------:R0:W1:Y:S02]  /*3c030*/  SHFL.IDX P6, R14, R13, R12, R11 ;  /* 0x0000000c0d0e7389 */ /* 0x00006400000c000b */
[----:B01----:R-:W-:Y:S01]  /*3c040*/  ENDCOLLECTIVE ;  /* 0x000000000000791b */ /* 0x003fe20003800000 */
.L_x_4341:
        /* <DEDUP_REMOVED lines=15> */
.L_x_4342:
[----:B------:R-:W-:Y:S02]  /*3c140*/  @P0 IMAD R6, R5, 0x2, R23 ;  /* 0x0000000205060824 */ /* 0x000fe400078e0217 */
[----:B------:R-:W-:Y:S02]  /*3c150*/  IMAD.MOV.U32 R13, RZ, RZ, R4 ;  /* 0x000000ffff0d7224 */ /* 0x000fe400078e0004 */
[----:B------:R-:W-:Y:S02]  /*3c160*/  IMAD.MOV.U32 R12, RZ, RZ, 0x2 ;  /* 0x00000002ff0c7424 */ /* 0x000fe400078e00ff */
[----:B------:R-:W-:-:S07]  /*3c170*/  IMAD.MOV.U32 R3, RZ, RZ, R14 ;  /* 0x000000ffff037224 */ /* 0x000fce00078e000e */
[----:B------:R-:W-:Y:S05]  /*3c180*/  WARPSYNC.COLLECTIVE R15, `(.L_x_4343) ;  /* 0x000000000f087348 */ /* 0x000fea0003c00000 */
[----:B------:R0:W1:Y:S02]  /*3c190*/  SHFL.IDX P6, R14, R13, R12, R11 ;  /* 0x0000000c0d0e7389 */ /* 0x00006400000c000b */
[----:B01----:R-:W-:Y:S01]  /*3c1a0*/  ENDCOLLECTIVE ;  /* 0x000000000000791b */ /* 0x003fe20003800000 */
.L_x_4343:
        /* <DEDUP_REMOVED lines=15> */
.L_x_4344:
[----:B------:R-:W-:Y:S02]  /*3c2a0*/  @P0 IMAD R6, R5, 0x2, R23 ;  /* 0x0000000205060824 */ /* 0x000fe400078e0217 */
[----:B------:R-:W-:Y:S02]  /*3c2b0*/  IMAD.MOV.U32 R13, RZ, RZ, R4 ;  /* 0x000000ffff0d7224 */ /* 0x000fe400078e0004 */
[----:B------:R-:W-:Y:S02]  /*3c2c0*/  IMAD.MOV.U32 R12, RZ, RZ, 0x3 ;  /* 0x00000003ff0c7424 */ /* 0x000fe400078e00ff */
[----:B------:R-:W-:-:S07]  /*3c2d0*/  IMAD.MOV.U32 R3, RZ, RZ, R14 ;  /* 0x000000ffff037224 */ /* 0x000fce00078e000e */
[----:B------:R-:W-:Y:S05]  /*3c2e0*/  WARPSYNC.COLLECTIVE R15, `(.L_x_4345) ;  /* 0x000000000f087348 */ /* 0x000fea0003c00000 */
[----:B------:R0:W1:Y:S02]  /*3c2f0*/  SHFL.IDX P6, R14, R13, R12, R11 ;  /* 0x0000000c0d0e7389 */ /* 0x00006400000c000b */
[----:B01----:R-:W-:Y:S01]  /*3c300*/  ENDCOLLECTIVE ;  /* 0x000000000000791b */ /* 0x003fe20003800000 */
.L_x_4345:
        /* <DEDUP_REMOVED lines=15> */
.L_x_4346:
[----:B------:R-:W-:Y:S02]  /*3c400*/  @P0 IMAD R6, R5, 0x2, R23 ;  /* 0x0000000205060824 */ /* 0x000fe400078e0217 */
[----:B------:R-:W-:Y:S02]  /*3c410*/  IMAD.MOV.U32 R13, RZ, RZ, R4 ;  /* 0x000000ffff0d7224 */ /* 0x000fe400078e0004 */
[----:B------:R-:W-:Y:S02]  /*3c420*/  IMAD.MOV.U32 R12, RZ, RZ, 0x4 ;  /* 0x00000004ff0c7424 */ /* 0x000fe400078e00ff */
[----:B------:R-:W-:-:S07]  /*3c430*/  IMAD.MOV.U32 R3, RZ, RZ, R14 ;  /* 0x000000ffff037224 */ /* 0x000fce00078e000e */
[----:B------:R-:W-:Y:S05]  /*3c440*/  WARPSYNC.COLLECTIVE R15, `(.L_x_4347) ;  /* 0x000000000f087348 */ /* 0x000fea0003c00000 */
[----:B------:R0:W1:Y:S02]  /*3c450*/  SHFL.IDX P6, R14, R13, R12, R11 ;  /* 0x0000000c0d0e7389 */ /* 0x00006400000c000b */
[----:B01----:R-:W-:Y:S01]  /*3c460*/  ENDCOLLECTIVE ;  /* 0x000000000000791b */ /* 0x003fe20003800000 */
.L_x_4347:
        /* <DEDUP_REMOVED lines=15> */
.L_x_4348:
[----:B------:R-:W-:Y:S02]  /*3c560*/  @P0 IMAD R6, R5, 0x2, R23 ;  /* 0x0000000205060824 */ /* 0x000fe400078e0217 */
[----:B------:R-:W-:Y:S02]  /*3c570*/  IMAD.MOV.U32 R13, RZ, RZ, R4 ;  /* 0x000000ffff0d7224 */ /* 0x000fe400078e0004 */
[----:B------:R-:W-:Y:S02]  /*3c580*/  IMAD.MOV.U32 R12, RZ, RZ, 0x5 ;  /* 0x00000005ff0c7424 */ /* 0x000fe400078e00ff */
[----:B------:R-:W-:-:S07]  /*3c590*/  IMAD.MOV.U32 R3, RZ, RZ, R14 ;  /* 0x000000ffff037224 */ /* 0x000fce00078e000e */
[----:B------:R-:W-:Y:S05]  /*3c5a0*/  WARPSYNC.COLLECTIVE R15, `(.L_x_4349) ;  /* 0x000000000f087348 */ /* 0x000fea0003c00000 */
[----:B------:R0:W1:Y:S02]  /*3c5b0*/  SHFL.IDX P6, R14, R13, R12, R11 ;  /* 0x0000000c0d0e7389 */ /* 0x00006400000c000b */
[----:B01----:R-:W-:Y:S01]  /*3c5c0*/  ENDCOLLECTIVE ;  /* 0x000000000000791b */ /* 0x003fe20003800000 */
.L_x_4349:
        /* <DEDUP_REMOVED lines=10> */
.L_x_4350:
[----:B------:R-:W-:Y:S01]  /*3c670*/  @!PT LDS RZ, [RZ] ;  /* 0x00000000fffff984 */ /* 0x000fe20000000800 */
[----:B------:R-:W-:Y:S01]  /*3c680*/  @!PT LDS RZ, [RZ] ;  /* 0x00000000fffff984 */ /* 0x000fe20000000800 */
[----:B------:R-:W-:Y:S01]  /*3c690*/  @!PT LDS RZ, [RZ] ;  /* 0x00000000fffff984 */ /* 0x000fe20000000800 */
[----:B------:R1:W-:Y:S01]  /*3c6a0*/  @P0 LDGSTS.E.BYPASS.LTC128B.128 [R6+0x1e400], desc[UR44][R2.64], !P2 ;  /* 0x1e40000002060fae */ /* 0x0003e2000d101d6c */
[----:B------:R-:W-:Y:S01]  /*3c6b0*/  IMAD.MOV.U32 R0, RZ, RZ, R14 ;  /* 0x000000ffff007224 */ /* 0x000fe200078e000e */
[----:B------:R-:W-:Y:S06]  /*3c6c0*/  BRA `(.L_x_4351) ;  /* 0xffffff9000107947 */ /* 0x000fec000383ffff */
.L_x_4174:
        /* <DEDUP_REMOVED lines=9> */
.L_x_4352:
        /* <DEDUP_REMOVED lines=12> */
.L_x_4353:
[----:B------:R-:W-:Y:S02]  /*3c820*/  IMAD.MOV.U32 R13, RZ, RZ, R3 ;  /* 0x000000ffff0d7224 */ /* 0x000fe400078e0003 */
[----:B------:R-:W-:Y:S02]  /*3c830*/  IMAD.MOV.U32 R12, RZ, RZ, 0x1 ;  /* 0x00000001ff0c7424 */ /* 0x000fe400078e00ff */
[----:B------:R-:W-:-:S07]  /*3c840*/  IMAD.MOV.U32 R5, RZ, RZ, R14 ;  /* 0x000000ffff057224 */ /* 0x000fce00078e000e */
[----:B------:R-:W-:Y:S05]  /*3c850*/  WARPSYNC.COLLECTIVE R15, `(.L_x_4354) ;  /* 0x000000000f087348 */ /* 0x000fea0003c00000 */
[----:B------:R0:W1:Y:S02]  /*3c860*/  SHFL.IDX P6, R14, R13, R12, R11 ;  /* 0x0000000c0d0e7389 */ /* 0x00006400000c000b */
[----:B01----:R-:W-:Y:S01]  /*3c870*/  ENDCOLLECTIVE ;  /* 0x000000000000791b */ /* 0x003fe20003800000 */
.L_x_4354:
        /* <DEDUP_REMOVED lines=15> */
.L_x_4355:
[----:B------:R-:W-:Y:S02]  /*3c970*/  IMAD.MOV.U32 R13, RZ, RZ, R3 ;  /* 0x000000ffff0d7224 */ /* 0x000fe400078e0003 */
[----:B------:R-:W-:Y:S02]  /*3c980*/  IMAD.MOV.U32 R12, RZ, RZ, 0x2 ;  /* 0x00000002ff0c7424 */ /* 0x000fe400078e00ff */
[----:B------:R-:W-:-:S07]  /*3c990*/  IMAD.MOV.U32 R5, RZ, RZ, R14 ;  /* 0x000000ffff057224 */ /* 0x000fce00078e000e */
[----:B------:R-:W-:Y:S05]  /*3c9a0*/  WARPSYNC.COLLECTIVE R15, `(.L_x_4356) ;  /* 0x000000000f087348 */ /* 0x000fea0003c00000 */
[----:B------:R0:W1:Y:S02]  /*3c9b0*/  SHFL.IDX P6, R14, R13, R12, R11 ;  /* 0x0000000c0d0e7389 */ /* 0x00006400000c000b */
[----:B01----:R-:W-:Y:S01]  /*3c9c0*/  ENDCOLLECTIVE ;  /* 0x000000000000791b */ /* 0x003fe20003800000 */
.L_x_4356:
        /* <DEDUP_REMOVED lines=11> */
[----:B------:R-:W-:-:S05]  /*3ca80*/  VIADD R6, R35, 0x30 ;  /* 0x0000003023067836 */ /* 0x000fca0000000000 */
[----:B------:R1:W-:Y:S01]  /*3ca90*/  STL [R1+0x460], R6 ;  /* 0x0004600601007387 */ /* 0x0003e20000100800 */
[----:B0-----:R-:W-:-:S07]  /*3caa0*/  IMAD.MOV.U32 R4, RZ, RZ, R14 ;  /* 0x000000ffff047224 */ /* 0x001fce00078e000e */
[----:B-1----:R-:W-:Y:S05]  /*3cab0*/  WARPSYNC.COLLECTIVE R15, `(.L_x_4357) ;  /* 0x000000000f087348 */ /* 0x002fea0003c00000 */
[----:B------:R0:W2:Y:S02]  /*3cac0*/  SHFL.IDX P6, R14, R13, R12, R11 ;  /* 0x0000000c0d0e7389 */ /* 0x0000a400000c000b */
[----:B012---:R-:W-:Y:S01]  /*3cad0*/  ENDCOLLECTIVE ;  /* 0x000000000000791b */ /* 0x007fe20003800000 */
.L_x_4357:
[----:B------:R-:W-:Y:S02]  /*3cae0*/  IMAD.MOV.U32 R13, RZ, RZ, R3 ;  /* 0x000000ffff0d7224 */ /* 0x000fe400078e0003 */
[----:B------:R-:W-:Y:S02]  /*3caf0*/  IMAD.MOV.U32 R12, RZ, RZ, 0x3 ;  /* 0x00000003ff0c7424 */ /* 0x000fe400078e00ff */
[----:B------:R-:W-:-:S07]  /*3cb00*/  IMAD.MOV.U32 R5, RZ, RZ, R14 ;  /* 0x000000ffff057224 */ /* 0x000fce00078e000e */
[----:B------:R-:W-:Y:S05]  /*3cb10*/  WARPSYNC.COLLECTIVE R15, `(.L_x_4358) ;  /* 0x000000000f087348 */ /* 0x000fea0003c00000 */
[----:B------:R0:W1:Y:S02]  /*3cb20*/  SHFL.IDX P6, R14, R13, R12, R11 ;  /* 0x0000000c0d0e7389 */ /* 0x00006400000c000b */
[----:B01----:R-:W-:Y:S01]  /*3cb30*/  ENDCOLLECTIVE ;  /* 0x000000000000791b */ /* 0x003fe20003800000 */
.L_x_4358:
        /* <DEDUP_REMOVED lines=15> */
.L_x_4359:
[----:B------:R-:W-:Y:S02]  /*3cc30*/  IMAD.MOV.U32 R13, RZ, RZ, R3 ;  /* 0x000000ffff0d7224 */ /* 0x000fe400078e0003 */
[----:B------:R-:W-:Y:S02]  /*3cc40*/  IMAD.MOV.U32 R12, RZ, RZ, 0x4 ;  /* 0x00000004ff0c7424 */ /* 0x000fe400078e00ff */
[----:B------:R-:W-:-:S07]  /*3cc50*/  IMAD.MOV.U32 R5, RZ, RZ, R14 ;  /* 0x000000ffff057224 */ /* 0x000fce00078e000e */
[----:B------:R-:W-:Y:S05]  /*3cc60*/  WARPSYNC.COLLECTIVE R15, `(.L_x_4360) ;  /* 0x000000000f087348 */ /* 0x000fea0003c00000 */
[----:B------:R0:W1:Y:S02]  /*3cc70*/  SHFL.IDX P6, R14, R13, R12, R11 ;  /* 0x0000000c0d0e7389 */ /* 0x00006400000c000b */
[----:B01----:R-:W-:Y:S01]  /*3cc80*/  ENDCOLLECTIVE ;  /* 0x000000000000791b */ /* 0x003fe20003800000 */
.L_x_4360:
        /* <DEDUP_REMOVED lines=10> */
.L_x_4361:
        /* <DEDUP_REMOVED lines=13> */
.L_x_4362:
        /* <DEDUP_REMOVED lines=10> */
.L_x_4363:
        /* <DEDUP_REMOVED lines=13> */
.L_x_4364:
        /* <DEDUP_REMOVED lines=10> */
.L_x_4365:
        /* <DEDUP_REMOVED lines=11> */
.L_x_4366:
        /* <DEDUP_REMOVED lines=10> */
.L_x_4367:
[----:B------:R-:W-:Y:S01]  /*3d160*/  @!PT LDS RZ, [RZ] ;  /* 0x00000000fffff984 */ /* 0x000fe20000000800 */
[----:B------:R-:W-:Y:S01]  /*3d170*/  @!PT LDS RZ, [RZ] ;  /* 0x00000000fffff984 */ /* 0x000fe20000000800 */
[----:B------:R-:W-:Y:S01]  /*3d180*/  @!PT LDS RZ, [RZ] ;  /* 0x00000000fffff984 */ /* 0x000fe20000000800 */
[----:B------:R0:W-:Y:S01]  /*3d190*/  @!P0 LDGSTS.E.BYPASS.LTC128B.128 [R26+0x1b400], desc[UR44][R4.64], !P1 ;  /* 0x1b400000041a8fae */ /* 0x0001e2000c901d6c */
[----:B------:R-:W-:Y:S01]  /*3d1a0*/  IMAD.MOV.U32 R0, RZ, RZ, R14 ;  /* 0x000000ffff007224 */ /* 0x000fe200078e000e */
[----:B------:R-:W-:Y:S06]  /*3d1b0*/  BRA `(.L_x_4368) ;  /* 0xffffff9000587947 */ /* 0x000fec000383ffff */
.L_x_4178:
[----:B------:R-:W2:Y:S04]  /*3d1c0*/  LDL.LU R14, [R1+0x440] ;  /* 0x00044000010e7983 */ /* 0x000ea80000300800 */
[----:B------:R-:W3:Y:S04]  /*3d1d0*/  LDL.LU R13, [R1+0x458] ;  /* 0x00045800010d7983 */ /* 0x000ee80000300800 */
[----:B------:R-:W4:Y:S04]  /*3d1e0*/  LDL.LU R12, [R1+0x45c] ;  /* 0x00045c00010c7983 */ /* 0x000f280000300800 */
[----:B------:R-:W5:Y:S04]  /*3d1f0*/  LDL.LU R11, [R1+0x460] ;  /* 0x00046000010b7983 */ /* 0x000f680000300800 */
[----:B------:R-:W5:Y:S04]  /*3d200*/  LDL.LU R10, [R1+0x464] ;  /* 0x00046400010a7983 */ /* 0x000f680000300800 */
[----:B------:R-:W5:Y:S04]  /*3d210*/  LDL.LU R9, [R1+0x46c] ;  /* 0x00046c0001097983 */ /* 0x000f680000300800 */
[----:B------:R-:W5:Y:S01]  /*3d220*/  LDL.LU R8, [R1+0x470] ;  /* 0x0004700001087983 */ /* 0x000f620000300800 */
[----:B------:R-:W-:Y:S01]  /*3d230*/  LOP3.LUT R22, R22, 0xfffffbff, RZ, 0xc0, !PT ;  /* 0xfffffbff16167812 */ /* 0x000fe200078ec0ff */
[----:B------:R-:W-:Y:S01]  /*3d240*/  BSSY B0, `(.L_x_4369) ;  /* 0x0000019000007945 */ /* 0x000fe20003800000 */
[----:B------:R-:W-:-:S02]  /*3d250*/  IMAD.MOV.U32 R15, RZ, RZ, -0x1 ;  /* 0xffffffffff0f7424 */ /* 0x000fc400078e00ff */
[----:B--2---:R-:W-:-:S05]  /*3d260*/  IMAD R5, R14, R6, RZ ;  /* 0x000000060e057224 */ /* 0x004fca00078e02ff */
[-C--:B------:R-:W-:Y:S02]  /*3d270*/  ISETP.GE.AND P0, PT, R35, R5.reuse, PT ;  /* 0x000000052300720c */ /* 0x080fe40003f06270 */
[-C--:B---3--:R-:W-:Y:S01]  /*3d280*/  ISETP.GE.AND P6, PT, R13, R5.reuse, PT ;  /* 0x000000050d00720c */ /* 0x088fe20003fc6270 */
[----:B------:R-:W-:Y:S01]  /*3d290*/  IMAD.MOV.U32 R13, RZ, RZ, R0 ;  /* 0x000000ffff0d7224 */ /* 0x000fe200078e0000 */
[----:B----4-:R-:W-:Y:S01]  /*3d2a0*/  ISETP.GE.AND P5, PT, R12, R5, PT ;  /* 0x000000050c00720c */ /* 0x010fe20003fa6270 */
[----:B------:R-:W-:-:S08]  /*3d2b0*/  IMAD.MOV.U32 R12, RZ, RZ, RZ ;  /* 0x000000ffff0c7224 */ /* 0x000fd000078e00ff */
[----:B------:R-:W-:Y:S02]  /*3d2c0*/  @P0 LOP3.LUT R22, R22, 0x400, RZ, 0xfc, !PT ;  /* 0x0000040016160812 */ /* 0x000fe400078efcff */
[----:B-----5:R-:W-:Y:S01]  /*3d2d0*/  ISETP.GE.AND P0, PT, R11, R5, PT ;  /* 0x000000050b00720c */ /* 0x020fe20003f06270 */
        /* <DEDUP_REMOVED lines=8> */
[----:B------:R-:W-:Y:S02]  /*3d360*/  @P0 LOP3.LUT R22, R22, 0x80, RZ, 0xfc, !PT ;  /* 0x0000008016160812 */ /* 0x000fe400078efcff */
[----:B------:R-:W-:Y:S02]  /*3d370*/  ISETP.GE.AND P0, PT, R8, R5, PT ;  /* 0x000000050800720c */ /* 0x000fe40003f06270 */
[----:B------:R-:W-:-:S04]  /*3d380*/  LOP3.LUT R22, R22, 0xffffffbf, RZ, 0xc0, !PT ;  /* 0xffffffbf16167812 */ /* 0x000fc800078ec0ff */
[----:B------:R-:W-:-:S07]  /*3d390*/  @P6 LOP3.LUT R22, R22, 0x40, RZ, 0xfc, !PT ;  /* 0x0000004016166812 */ /* 0x000fce00078efcff */
[----:B------:R-:W-:Y:S05]  /*3d3a0*/  WARPSYNC.COLLECTIVE R15, `(.L_x_4370) ;  /* 0x000000000f087348 */ /* 0x000fea0003c00000 */
[----:B------:R0:W1:Y:S02]  /*3d3b0*/  SHFL.IDX P6, R14, R13, R12, R11 ;  /* 0x0000000c0d0e7389 */ /* 0x00006400000c000b */
[----:B01----:R-:W-:Y:S01]  /*3d3c0*/  ENDCOLLECTIVE ;  /* 0x000000000000791b */ /* 0x003fe20003800000 */
.L_x_4370:
[----:B------:R-:W-:Y:S05]  /*3d3d0*/  BSYNC B0 ;  /* 0x0000000000007941 */ /* 0x000fea0003800000 */
.L_x_4369:
        /* <DEDUP_REMOVED lines=11> */
.L_x_4371:
[----:B------:R-:W-:-:S04]  /*3d490*/  LOP3.LUT R22, R22, 0xffefffff, RZ, 0xc0, !PT ;  /* 0xffefffff16167812 */ /* 0x000fc800078ec0ff */
[----:B------:R-:W-:-:S04]  /*3d4a0*/  @P0 LOP3.LUT R22, R22, 0x100000, RZ, 0xfc, !PT ;  /* 0x0010000016160812 */ /* 0x000fc800078efcff */
[----:B------:R-:W-:Y:S01]  /*3d4b0*/  LOP3.LUT P0, RZ, R22, 0x400, RZ, 0xc0, !PT ;  /* 0x0000040016ff7812 */ /* 0x000fe2000780c0ff */
[----:B------:R-:W-:Y:S02]  /*3d4c0*/  IMAD.MOV.U32 R13, RZ, RZ, R0 ;  /* 0x000000ffff0d7224 */ /* 0x000fe400078e0000 */
[----:B------:R-:W-:Y:S02]  /*3d4d0*/  IMAD.MOV.U32 R12, RZ, RZ, 0x1 ;  /* 0x00000001ff0c7424 */ /* 0x000fe400078e00ff */
[----:B------:R-:W-:-:S08]  /*3d4e0*/  IMAD.MOV.U32 R3, RZ, RZ, R14 ;  /* 0x000000ffff037224 */ /* 0x000fd000078e000e */
[----:B------:R-:W-:-:S05]  /*3d4f0*/  @!P0 LEA R3, P6, R7, R3, 0x1 ;  /* 0x0000000307038211 */ /* 0x000fca00078c08ff */
[----:B------:R-:W-:-:S05]  /*3d500*/  @!P0 IMAD.X R2, RZ, RZ, R2, P6 ;  /* 0x000000ffff028224 */ /* 0x000fca00030e0602 */
[----:B------:R-:W-:-:S07]  /*3d510*/  @!P0 LOP3.LUT R3, R3, R2, RZ, 0x3c, !PT ;  /* 0x0000000203038212 */ /* 0x000fce00078e3cff */
[----:B------:R-:W-:Y:S05]  /*3d520*/  WARPSYNC.COLLECTIVE R15, `(.L_x_4372) ;  /* 0x000000000f087348 */ /* 0x000fea0003c00000 */
[----:B------:R0:W1:Y:S02]  /*3d530*/  SHFL.IDX P6, R14, R13, R12, R11 ;  /* 0x0000000c0d0e7389 */ /* 0x00006400000c000b */
[----:B01----:R-:W-:Y:S01]  /*3d540*/  ENDCOLLECTIVE ;  /* 0x000000000000791b */ /* 0x003fe20003800000 */
.L_x_4372:
        /* <DEDUP_REMOVED lines=15> */
.L_x_4373:
        /* <DEDUP_REMOVED lines=12> */
.L_x_4374:
        /* <DEDUP_REMOVED lines=12> */
.L_x_4375:
        /* <DEDUP_REMOVED lines=12> */
.L_x_4376:
        /* <DEDUP_REMOVED lines=12> */
.L_x_4377:
        /* <DEDUP_REMOVED lines=12> */
.L_x_4378:
        /* <DEDUP_REMOVED lines=12> */
.L_x_4379:
        /* <DEDUP_REMOVED lines=12> */
.L_x_4380:
        /* <DEDUP_REMOVED lines=12> */
.L_x_4381:
        /* <DEDUP_REMOVED lines=12> */
.L_x_4382:
        /* <DEDUP_REMOVED lines=11> */
.L_x_4383:
[----:B------:R-:W-:Y:S02]  /*3ddb0*/  IMAD.MOV.U32 R13, RZ, RZ, R0 ;  /* 0x000000ffff0d7224 */ /* 0x000fe400078e0000 */
[----:B------:R-:W-:Y:S02]  /*3ddc0*/  IMAD.MOV.U32 R12, RZ, RZ, 0x7 ;  /* 0x00000007ff0c7424 */ /* 0x000fe400078e00ff */
[----:B------:R-:W-:-:S07]  /*3ddd0*/  IMAD.MOV.U32 R2, RZ, RZ, R14 ;  /* 0x000000ffff027224 */ /* 0x000fce00078e000e */
[----:B------:R-:W-:Y:S05]  /*3dde0*/  WARPSYNC.COLLECTIVE R15, `(.L_x_4384) ;  /* 0x000000000f087348 */ /* 0x000fea0003c00000 */
[----:B------:R0:W1:Y:S02]  /*3ddf0*/  SHFL.IDX P6, R14, R13, R12, R11 ;  /* 0x0000000c0d0e7389 */ /* 0x00006400000c000b */
[----:B01----:R-:W-:Y:S01]  /*3de00*/  ENDCOLLECTIVE ;  /* 0x000000000000791b */ /* 0x003fe20003800000 */
.L_x_4384:
        /* <DEDUP_REMOVED lines=14> */
.L_x_4385:
[----:B------:R-:W-:Y:S01]  /*3def0*/  IMAD.MOV.U32 R2, RZ, RZ, R14 ;  /* 0x000000ffff027224 */ /* 0x000fe200078e000e */
[----:B------:R-:W-:Y:S06]  /*3df00*/  BRA `(.L_x_4386) ;  /* 0xffffff8c00bc7947 */ /* 0x000fec000383ffff */
.L_x_4183:
[----:B0-----:R0:W1:Y:S02]  /*3df10*/  SYNCS.PHASECHK.TRANS64.TRYWAIT P0, [R23+URZ+0x32420], R0 ;  /* 0x03242000170075a7 */ /* 0x001064000800017f */
[----:B-1----:R-:W-:Y:S05]  /*3df20*/  @!P0 NANOSLEEP.SYNCS 0x989680 ;  /* 0x009896800000895d */ /* 0x002fea0003900000 */
[----:B------:R-:W1:Y:S02]  /*3df30*/  @!P0 SYNCS.PHASECHK.TRANS64 P0, [R23+URZ+0x32420], R0 ;  /* 0x03242000170085a7 */ /* 0x000e64000800007f */
[----:B-1----:R-:W-:Y:S05]  /*3df40*/  @!P0 BRA `(.L_x_4183) ;  /* 0xfffffffc00f08947 */ /* 0x002fea000383ffff */
[----:B------:R-:W-:Y:S05]  /*3df50*/  BRA `(.L_x_4387) ;  /* 0xffffff9000307947 */ /* 0x000fea000383ffff */
.L_x_4186:
[----:B0-----:R0:W1:Y:S02]  /*3df60*/  SYNCS.PHASECHK.TRANS64.TRYWAIT P0, [R17+URZ+0x32460], R0 ;  /* 0x03246000110075a7 */ /* 0x001064000800017f */
[----:B-1----:R-:W-:Y:S05]  /*3df70*/  @!P0 NANOSLEEP.SYNCS 0x989680 ;  /* 0x009896800000895d */ /* 0x002fea0003900000 */
[----:B------:R-:W1:Y:S02]  /*3df80*/  @!P0 SYNCS.PHASECHK.TRANS64 P0, [R17+URZ+0x32460], R0 ;  /* 0x03246000110085a7 */ /* 0x000e64000800007f */
[----:B-1----:R-:W-:Y:S05]  /*3df90*/  @!P0 BRA `(.L_x_4186) ;  /* 0xfffffffc00f08947 */ /* 0x002fea000383ffff */
[----:B------:R-:W-:Y:S05]  /*3dfa0*/  BRA `(.L_x_4388) ;  /* 0xffffff9000407947 */ /* 0x000fea000383ffff */
.L_x_4187:
        /* <DEDUP_REMOVED lines=8> */
.L_x_4390:
[----:B------:R-:W-:Y:S05]  /*3e030*/  BSYNC B0 ;  /* 0x0000000000007941 */ /* 0x000fea0003800000 */
.L_x_4389:
        /* <DEDUP_REMOVED lines=13> */
.L_x_4391:
        /* <DEDUP_REMOVED lines=9> */
.L_x_4392:
        /* <DEDUP_REMOVED lines=17> */
.L_x_4393:
[----:B------:R-:W-:Y:S02]  /*3e2b0*/  IMAD.MOV.U32 R13, RZ, RZ, R6 ;  /* 0x000000ffff0d7224 */ /* 0x000fe400078e0006 */
[----:B------:R-:W-:Y:S01]  /*3e2c0*/  IMAD.MOV.U32 R12, RZ, RZ, 0x2 ;  /* 0x00000002ff0c7424 */ /* 0x000fe200078e00ff */
[----:B------:R-:W-:-:S13]  /*3e2d0*/  IADD3 R2, P3, R14, R0, RZ ;  /* 0x000000000e027210 */ /* 0x000fda0007f7e0ff */
[----:B------:R-:W-:Y:S05]  /*3e2e0*/  WARPSYNC.COLLECTIVE R15, `(.L_x_4394) ;  /* 0x000000000f087348 */ /* 0x000fea0003c00000 */
[----:B------:R0:W1:Y:S02]  /*3e2f0*/  SHFL.IDX P6, R14, R13, R12, R11 ;  /* 0x0000000c0d0e7389 */ /* 0x00006400000c000b */
[----:B01----:R-:W-:Y:S01]  /*3e300*/  ENDCOLLECTIVE ;  /* 0x000000000000791b */ /* 0x003fe20003800000 */
.L_x_4394:
        /* <DEDUP_REMOVED lines=17> */
.L_x_4395:
[----:B------:R-:W-:Y:S02]  /*3e420*/  IMAD.MOV.U32 R13, RZ, RZ, R6 ;  /* 0x000000ffff0d7224 */ /* 0x000fe400078e0006 */
[----:B------:R-:W-:Y:S01]  /*3e430*/  IMAD.MOV.U32 R12, RZ, RZ, 0x3 ;  /* 0x00000003ff0c7424 */ /* 0x000fe200078e00ff */
[----:B------:R-:W-:-:S13]  /*3e440*/  IADD3 R2, P3, R14, R0, RZ ;  /* 0x000000000e027210 */ /* 0x000fda0007f7e0ff */
[----:B------:R-:W-:Y:S05]  /*3e450*/  WARPSYNC.COLLECTIVE R15, `(.L_x_4396) ;  /* 0x000000000f087348 */ /* 0x000fea0003c00000 */
[----:B------:R0:W1:Y:S02]  /*3e460*/  SHFL.IDX P6, R14, R13, R12, R11 ;  /* 0x0000000c0d0e7389 */ /* 0x00006400000c000b */
[----:B01----:R-:W-:Y:S01]  /*3e470*/  ENDCOLLECTIVE ;  /* 0x000000000000791b */ /* 0x003fe20003800000 */
.L_x_4396:
        /* <DEDUP_REMOVED lines=17> */
.L_x_4397:
[----:B------:R-:W-:Y:S02]  /*3e590*/  IMAD.MOV.U32 R13, RZ, RZ, R6 ;  /* 0x000000ffff0d7224 */ /* 0x000fe400078e0006 */
[----:B------:R-:W-:Y:S01]  /*3e5a0*/  IMAD.MOV.U32 R12, RZ, RZ, 0x4 ;  /* 0x00000004ff0c7424 */ /* 0x000fe200078e00ff */
[----:B------:R-:W-:-:S13]  /*3e5b0*/  IADD3 R2, P3, R14, R0, RZ ;  /* 0x000000000e027210 */ /* 0x000fda0007f7e0ff */
[----:B------:R-:W-:Y:S05]  /*3e5c0*/  WARPSYNC.COLLECTIVE R15, `(.L_x_4398) ;  /* 0x000000000f087348 */ /* 0x000fea0003c00000 */
[----:B------:R0:W1:Y:S02]  /*3e5d0*/  SHFL.IDX P6, R14, R13, R12, R11 ;  /* 0x0000000c0d0e7389 */ /* 0x00006400000c000b */
[----:B01----:R-:W-:Y:S01]  /*3e5e0*/  ENDCOLLECTIVE ;  /* 0x000000000000791b */ /* 0x003fe20003800000 */
.L_x_4398:
        /* <DEDUP_REMOVED lines=17> */
.L_x_4399:
[----:B------:R-:W-:Y:S02]  /*3e700*/  IMAD.MOV.U32 R13, RZ, RZ, R6 ;  /* 0x000000ffff0d7224 */ /* 0x000fe400078e0006 */
[----:B------:R-:W-:Y:S01]  /*3e710*/  IMAD.MOV.U32 R12, RZ, RZ, 0x5 ;  /* 0x00000005ff0c7424 */ /* 0x000fe200078e00ff */
[----:B------:R-:W-:-:S13]  /*3e720*/  IADD3 R2, P3, R14, R0, RZ ;  /* 0x000000000e027210 */ /* 0x000fda0007f7e0ff */
[----:B------:R-:W-:Y:S05]  /*3e730*/  WARPSYNC.COLLECTIVE R15, `(.L_x_4400) ;  /* 0x000000000f087348 */ /* 0x000fea0003c00000 */
[----:B------:R0:W1:Y:S02]  /*3e740*/  SHFL.IDX P6, R14, R13, R12, R11 ;  /* 0x0000000c0d0e7389 */ /* 0x00006400000c000b */
[----:B01----:R-:W-:Y:S01]  /*3e750*/  ENDCOLLECTIVE ;  /* 0x000000000000791b */ /* 0x003fe20003800000 */
.L_x_4400:
        /* <DEDUP_REMOVED lines=12> */
.L_x_4401:
        /* <DEDUP_REMOVED lines=9> */
.L_x_4194:
[----:B0-----:R0:W1:Y:S02]  /*3e8b0*/  SYNCS.PHASECHK.TRANS64.TRYWAIT P0, [R6+URZ+0x32440], R21 ;  /* 0x03244015060075a7 */ /* 0x001064000800017f */
[----:B-1----:R-:W-:Y:S05]  /*3e8c0*/  @!P0 NANOSLEEP.SYNCS 0x989680 ;  /* 0x009896800000895d */ /* 0x002fea0003900000 */
[----:B------:R-:W1:Y:S02]  /*3e8d0*/  @!P0 SYNCS.PHASECHK.TRANS64 P0, [R6+URZ+0x32440], R21 ;  /* 0x03244015060085a7 */ /* 0x000e64000800007f */
[----:B-1----:R-:W-:Y:S05]  /*3e8e0*/  @!P0 BRA `(.L_x_4194) ;  /* 0xfffffffc00f08947 */ /* 0x002fea000383ffff */
[----:B------:R-:W-:Y:S05]  /*3e8f0*/  BRA `(.L_x_4403) ;  /* 0xffffff9000d07947 */ /* 0x000fea000383ffff */
.L_x_4195:
        /* <DEDUP_REMOVED lines=8> */
.L_x_4405:
[----:B------:R-:W-:Y:S05]  /*3e980*/  BSYNC B1 ;  /* 0x0000000000017941 */ /* 0x000fea0003800000 */
.L_x_4404:
        /* <DEDUP_REMOVED lines=9> */
.L_x_4406:
[----:B------:R-:W-:Y:S02]  /*3ea20*/  IMAD.MOV.U32 R13, RZ, RZ, R9 ;  /* 0x000000ffff0d7224 */ /* 0x000fe400078e0009 */
[----:B------:R-:W-:Y:S02]  /*3ea30*/  IMAD.MOV.U32 R12, RZ, RZ, 0x1 ;  /* 0x00000001ff0c7424 */ /* 0x000fe400078e00ff */
[----:B------:R-:W-:-:S07]  /*3ea40*/  IMAD.MOV.U32 R2, RZ, RZ, R14 ;  /* 0x000000ffff027224 */ /* 0x000fce00078e000e */
[----:B------:R-:W-:Y:S05]  /*3ea50*/  WARPSYNC.COLLECTIVE R15, `(.L_x_4407) ;  /* 0x000000000f087348 */ /* 0x000fea0003c00000 */
[----:B------:R0:W1:Y:S02]  /*3ea60*/  SHFL.IDX P6, R14, R13, R12, R11 ;  /* 0x0000000c0d0e7389 */ /* 0x00006400000c000b */
[----:B01----:R-:W-:Y:S01]  /*3ea70*/  ENDCOLLECTIVE ;  /* 0x000000000000791b */ /* 0x003fe20003800000 */
.L_x_4407:
        /* <DEDUP_REMOVED lines=11> */
.L_x_4408:
[----:B------:R-:W-:Y:S02]  /*3eb30*/  IMAD.MOV.U32 R13, RZ, RZ, R9 ;  /* 0x000000ffff0d7224 */ /* 0x000fe400078e0009 */
[----:B------:R-:W-:Y:S02]  /*3eb40*/  IMAD.MOV.U32 R12, RZ, RZ, 0x2 ;  /* 0x00000002ff0c7424 */ /* 0x000fe400078e00ff */
[----:B------:R-:W-:-:S07]  /*3eb50*/  IMAD.MOV.U32 R2, RZ, RZ, R14 ;  /* 0x000000ffff027224 */ /* 0x000fce00078e000e */
[----:B------:R-:W-:Y:S05]  /*3eb60*/  WARPSYNC.COLLECTIVE R15, `(.L_x_4409) ;  /* 0x000000000f087348 */ /* 0x000fea0003c00000 */
[----:B------:R0:W1:Y:S02]  /*3eb70*/  SHFL.IDX P6, R14, R13, R12, R11 ;  /* 0x0000000c0d0e7389 */ /* 0x00006400000c000b */
[----:B01----:R-:W-:Y:S01]  /*3eb80*/  ENDCOLLECTIVE ;  /* 0x000000000000791b */ /* 0x003fe20003800000 */
.L_x_4409:
        /* <DEDUP_REMOVED lines=11> */
.L_x_4410:
[----:B------:R-:W-:Y:S02]  /*3ec40*/  IMAD.MOV.U32 R13, RZ, RZ, R9 ;  /* 0x000000ffff0d7224 */ /* 0x000fe400078e0009 */
[----:B------:R-:W-:Y:S02]  /*3ec50*/  IMAD.MOV.U32 R12, RZ, RZ, 0x3 ;  /* 0x00000003ff0c7424 */ /* 0x000fe400078e00ff */
[----:B------:R-:W-:-:S07]  /*3ec60*/  IMAD.MOV.U32 R2, RZ, RZ, R14 ;  /* 0x000000ffff027224 */ /* 0x000fce00078e000e */
[----:B------:R-:W-:Y:S05]  /*3ec70*/  WARPSYNC.COLLECTIVE R15, `(.L_x_4411) ;  /* 0x000000000f087348 */ /* 0x000fea0003c00000 */
[----:B------:R0:W1:Y:S02]  /*3ec80*/  SHFL.IDX P6, R14, R13, R12, R11 ;  /* 0x0000000c0d0e7389 */ /* 0x00006400000c000b */
[----:B01----:R-:W-:Y:S01]  /*3ec90*/  ENDCOLLECTIVE ;  /* 0x000000000000791b */ /* 0x003fe20003800000 */
.L_x_4411:
        /* <DEDUP_REMOVED lines=11> */
.L_x_4412:
[----:B------:R-:W-:Y:S02]  /*3ed50*/  IMAD.MOV.U32 R13, RZ, RZ, R9 ;  /* 0x000000ffff0d7224 */ /* 0x000fe400078e0009 */
[----:B------:R-:W-:Y:S02]  /*3ed60*/  IMAD.MOV.U32 R12, RZ, RZ, 0x4 ;  /* 0x00000004ff0c7424 */ /* 0x000fe400078e00ff */
[----:B------:R-:W-:-:S07]  /*3ed70*/  IMAD.MOV.U32 R2, RZ, RZ, R14 ;  /* 0x000000ffff027224 */ /* 0x000fce00078e000e */
[----:B------:R-:W-:Y:S05]  /*3ed80*/  WARPSYNC.COLLECTIVE R15, `(.L_x_4413) ;  /* 0x000000000f087348 */ /* 0x000fea0003c00000 */
[----:B------:R0:W1:Y:S02]  /*3ed90*/  SHFL.IDX P6, R14, R13, R12, R11 ;  /* 0x0000000c0d0e7389 */ /* 0x00006400000c000b */
[----:B01----:R-:W-:Y:S01]  /*3eda0*/  ENDCOLLECTIVE ;  /* 0x000000000000791b */ /* 0x003fe20003800000 */
.L_x_4413:
        /* <DEDUP_REMOVED lines=11> */
.L_x_4414:
[----:B------:R-:W-:Y:S02]  /*3ee60*/  IMAD.MOV.U32 R13, RZ, RZ, R9 ;  /* 0x000000ffff0d7224 */ /* 0x000fe400078e0009 */
[----:B------:R-:W-:Y:S02]  /*3ee70*/  IMAD.MOV.U32 R12, RZ, RZ, 0x5 ;  /* 0x00000005ff0c7424 */ /* 0x000fe400078e00ff */
[----:B------:R-:W-:-:S07]  /*3ee80*/  IMAD.MOV.U32 R2, RZ, RZ, R14 ;  /* 0x000000ffff027224 */ /* 0x000fce00078e000e */
[----:B------:R-:W-:Y:S05]  /*3ee90*/  WARPSYNC.COLLECTIVE R15, `(.L_x_4415) ;  /* 0x000000000f087348 */ /* 0x000fea0003c00000 */
[----:B------:R0:W1:Y:S02]  /*3eea0*/  SHFL.IDX P6, R14, R13, R12, R11 ;  /* 0x0000000c0d0e7389 */ /* 0x00006400000c000b */
[----:B01----:R-:W-:Y:S01]  /*3eeb0*/  ENDCOLLECTIVE ;  /* 0x000000000000791b */ /* 0x003fe20003800000 */
.L_x_4415:
        /* <DEDUP_REMOVED lines=11> */
.L_x_4416:
[----:B------:R-:W-:Y:S01]  /*3ef70*/  IMAD.MOV.U32 R2, RZ, RZ, R14 ;  /* 0x000000ffff027224 */ /* 0x000fe200078e000e */
[----:B------:R-:W-:Y:S06]  /*3ef80*/  BRA `(.L_x_4417) ;  /* 0xffffff8c00f87947 */ /* 0x000fec000383ffff */
.L_x_4200:
[----:B---3--:R3:W4:Y:S02]  /*3ef90*/  SYNCS.PHASECHK.TRANS64.TRYWAIT P0, [R6+URZ+0x32460], R21 ;  /* 0x03246015060075a7 */ /* 0x008724000800017f */
[----:B----4-:R-:W-:Y:S05]  /*3efa0*/  @!P0 NANOSLEEP.SYNCS 0x989680 ;  /* 0x009896800000895d */ /* 0x010fea0003900000 */
[----:B------:R-:W4:Y:S02]  /*3efb0*/  @!P0 SYNCS.PHASECHK.TRANS64 P0, [R6+URZ+0x32460], R21 ;  /* 0x03246015060085a7 */ /* 0x000f24000800007f */
[----:B----4-:R-:W-:Y:S05]  /*3efc0*/  @!P0 BRA `(.L_x_4200) ;  /* 0xfffffffc00f08947 */ /* 0x010fea000383ffff */
[----:B------:R-:W-:Y:S05]  /*3efd0*/  BRA `(.L_x_4418) ;  /* 0xffffff9000487947 */ /* 0x000fea000383ffff */
.L_x_4201:
        /* <DEDUP_REMOVED lines=8> */
.L_x_4420:
[----:B------:R-:W-:Y:S05]  /*3f060*/  BSYNC B1 ;  /* 0x0000000000017941 */ /* 0x000fea0003800000 */
.L_x_4419:
        /* <DEDUP_REMOVED lines=9> */
.L_x_4421:
[----:B------:R-:W-:Y:S02]  /*3f100*/  IMAD.MOV.U32 R13, RZ, RZ, R9 ;  /* 0x000000ffff0d7224 */ /* 0x000fe400078e0009 */
[----:B------:R-:W-:Y:S01]  /*3f110*/  IMAD.MOV.U32 R12, RZ, RZ, 0x1 ;  /* 0x00000001ff0c7424 */ /* 0x000fe200078e00ff */
[----:B------:R-:W-:-:S13]  /*3f120*/  IADD3 R2, P0, R14, R0, RZ ;  /* 0x000000000e027210 */ /* 0x000fda0007f1e0ff */
[----:B------:R-:W-:Y:S05]  /*3f130*/  WARPSYNC.COLLECTIVE R15, `(.L_x_4422) ;  /* 0x000000000f087348 */ /* 0x000fea0003c00000 */
[----:B------:R0:W1:Y:S02]  /*3f140*/  SHFL.IDX P6, R14, R13, R12, R11 ;  /* 0x0000000c0d0e7389 */ /* 0x00006400000c000b */
[----:B01----:R-:W-:Y:S01]  /*3f150*/  ENDCOLLECTIVE ;  /* 0x000000000000791b */ /* 0x003fe20003800000 */
.L_x_4422:
        /* <DEDUP_REMOVED lines=13> */
.L_x_4423:
[----:B------:R-:W-:Y:S02]  /*3f230*/  IMAD.MOV.U32 R13, RZ, RZ, R9 ;  /* 0x000000ffff0d7224 */ /* 0x000fe400078e0009 */
[----:B------:R-:W-:Y:S01]  /*3f240*/  IMAD.MOV.U32 R12, RZ, RZ, 0x2 ;  /* 0x00000002ff0c7424 */ /* 0x000fe200078e00ff */
[----:B------:R-:W-:-:S13]  /*3f250*/  IADD3 R2, P0, R14, R0, RZ ;  /* 0x000000000e027210 */ /* 0x000fda0007f1e0ff */
[----:B------:R-:W-:Y:S05]  /*3f260*/  WARPSYNC.COLLECTIVE R15, `(.L_x_4424) ;  /* 0x000000000f087348 */ /* 0x000fea0003c00000 */
[----:B------:R0:W1:Y:S02]  /*3f270*/  SHFL.IDX P6, R14, R13, R12, R11 ;  /* 0x0000000c0d0e7389 */ /* 0x00006400000c000b */
[----:B01----:R-:W-:Y:S01]  /*3f280*/  ENDCOLLECTIVE ;  /* 0x000000000000791b */ /* 0x003fe20003800000 */
.L_x_4424:
        /* <DEDUP_REMOVED lines=13> */
.L_x_4425:
[----:B------:R-:W-:Y:S02]  /*3f360*/  IMAD.MOV.U32 R13, RZ, RZ, R9 ;  /* 0x000000ffff0d7224 */ /* 0x000fe400078e0009 */
[----:B------:R-:W-:Y:S01]  /*3f370*/  IMAD.MOV.U32 R12, RZ, RZ, 0x3 ;  /* 0x00000003ff0c7424 */ /* 0x000fe200078e00ff */
[----:B------:R-:W-:-:S13]  /*3f380*/  IADD3 R2, P0, R14, R0, RZ ;  /* 0x000000000e027210 */ /* 0x000fda0007f1e0ff */
[----:B------:R-:W-:Y:S05]  /*3f390*/  WARPSYNC.COLLECTIVE R15, `(.L_x_4426) ;  /* 0x000000000f087348 */ /* 0x000fea0003c00000 */
[----:B------:R0:W1:Y:S02]  /*3f3a0*/  SHFL.IDX P6, R14, R13, R12, R11 ;  /* 0x0000000c0d0e7389 */ /* 0x00006400000c000b */
[----:B01----:R-:W-:Y:S01]  /*3f3b0*/  ENDCOLLECTIVE ;  /* 0x000000000000791b */ /* 0x003fe20003800000 */
.L_x_4426:
        /* <DEDUP_REMOVED lines=13> */
.L_x_4427:
[----:B------:R-:W-:Y:S02]  /*3f490*/  IMAD.MOV.U32 R13, RZ, RZ, R9 ;  /* 0x000000ffff0d7224 */ /* 0x000fe400078e0009 */
[----:B------:R-:W-:Y:S01]  /*3f4a0*/  IMAD.MOV.U32 R12, RZ, RZ, 0x4 ;  /* 0x00000004ff0c7424 */ /* 0x000fe200078e00ff */
[----:B------:R-:W-:-:S13]  /*3f4b0*/  IADD3 R2, P0, R14, R0, RZ ;  /* 0x000000000e027210 */ /* 0x000fda0007f1e0ff */
[----:B------:R-:W-:Y:S05]  /*3f4c0*/  WARPSYNC.COLLECTIVE R15, `(.L_x_4428) ;  /* 0x000000000f087348 */ /* 0x000fea0003c00000 */
[----:B------:R0:W1:Y:S02]  /*3f4d0*/  SHFL.IDX P6, R14, R13, R12, R11 ;  /* 0x0000000c0d0e7389 */ /* 0x00006400000c000b */
[----:B01----:R-:W-:Y:S01]  /*3f4e0*/  ENDCOLLECTIVE ;  /* 0x000000000000791b */ /* 0x003fe20003800000 */
.L_x_4428:
        /* <DEDUP_REMOVED lines=13> */
.L_x_4429:
[----:B------:R-:W-:Y:S02]  /*3f5c0*/  IMAD.MOV.U32 R13, RZ, RZ, R9 ;  /* 0x000000ffff0d7224 */ /* 0x000fe400078e0009 */
[----:B------:R-:W-:Y:S01]  /*3f5d0*/  IMAD.MOV.U32 R12, RZ, RZ, 0x5 ;  /* 0x00000005ff0c7424 */ /* 0x000fe200078e00ff */
[----:B------:R-:W-:-:S13]  /*3f5e0*/  IADD3 R2, P0, R14, R0, RZ ;  /* 0x000000000e027210 */ /* 0x000fda0007f1e0ff */
[----:B------:R-:W-:Y:S05]  /*3f5f0*/  WARPSYNC.COLLECTIVE R15, `(.L_x_4430) ;  /* 0x000000000f087348 */ /* 0x000fea0003c00000 */
[----:B------:R0:W1:Y:S02]  /*3f600*/  SHFL.IDX P6, R14, R13, R12, R11 ;  /* 0x0000000c0d0e7389 */ /* 0x00006400000c000b */
[----:B01----:R-:W-:Y:S01]  /*3f610*/  ENDCOLLECTIVE ;  /* 0x000000000000791b */ /* 0x003fe20003800000 */
.L_x_4430:
        /* <DEDUP_REMOVED lines=13> */
.L_x_4431:
[----:B------:R-:W-:Y:S05]  /*3f6f0*/  BRA `(.L_x_4432) ;  /* 0xffffff8c008c7947 */ /* 0x000fea000383ffff */
.L_x_4209:
[----:B------:R-:W-:Y:S01]  /*3f700*/  BSSY B0, `(.L_x_4433) ;  /* 0x0000008000007945 */ /* 0x000fe20003800000 */
[----:B------:R-:W-:Y:S02]  /*3f710*/  IMAD.MOV.U32 R13, RZ, RZ, R16 ;  /* 0x000000ffff0d7224 */ /* 0x000fe400078e0010 */
[----:B0-----:R-:W-:Y:S02]  /*3f720*/  IMAD.MOV.U32 R12, RZ, RZ, RZ ;  /* 0x000000ffff0c7224 */ /* 0x001fe400078e00ff */
[----:B------:R-:W-:Y:S02]  /*3f730*/  IMAD.MOV.U32 R11, RZ, RZ, 0x1f ;  /* 0x0000001fff0b7424 */ /* 0x000fe400078e00ff */
[----:B------:R-:W-:-:S07]  /*3f740*/  IMAD.MOV.U32 R15, RZ, RZ, -0x1 ;  /* 0xffffffffff0f7424 */ /* 0x000fce00078e00ff */
[----:B-123--:R-:W-:Y:S05]  /*3f750*/  WARPSYNC.COLLECTIVE R15, `(.L_x_4434) ;  /* 0x000000000f087348 */ /* 0x00efea0003c00000 */
[----:B------:R0:W4:Y:S02]  /*3f760*/  SHFL.IDX P6, R14, R13, R12, R11 ;  /* 0x0000000c0d0e7389 */ /* 0x00012400000c000b */
[----:B01234-:R-:W-:Y:S01]  /*3f770*/  ENDCOLLECTIVE ;  /* 0x000000000000791b */ /* 0x01ffe20003800000 */
.L_x_4434:
[----:B------:R-:W-:Y:S05]  /*3f780*/  BSYNC B0 ;  /* 0x0000000000007941 */ /* 0x000fea0003800000 */
.L_x_4433:
        /* <DEDUP_REMOVED lines=9> */
.L_x_4435:
        /* <DEDUP_REMOVED lines=24> */
.L_x_4436:
[----:B------:R-:W-:Y:S01]  /*3f9a0*/  IMAD.MOV.U32 R12, RZ, RZ, 0x2 ;  /* 0x00000002ff0c7424 */ /* 0x000fe200078e00ff */
[----:B------:R-:W-:-:S05]  /*3f9b0*/  SEL R14, R14, RZ, P1 ;  /* 0x000000ff0e0e7207 */ /* 0x000fca0000800000 */
[----:B------:R-:W-:-:S04]  /*3f9c0*/  IMAD.IADD R5, R13, 0x1, R14 ;  /* 0x000000010d057824 */ /* 0x000fc800078e020e */
[----:B------:R-:W-:-:S07]  /*3f9d0*/  IMAD.MOV.U32 R13, RZ, RZ, R5 ;  /* 0x000000ffff0d7224 */ /* 0x000fce00078e0005 */
[----:B------:R-:W-:Y:S05]  /*3f9e0*/  WARPSYNC.COLLECTIVE R15, `(.L_x_4437) ;  /* 0x000000000f087348 */ /* 0x000fea0003c00000 */
[----:B------:R0:W1:Y:S02]  /*3f9f0*/  SHFL.UP P6, R14, R13, R12, R11 ;  /* 0x0400000c0d0e7389 */ /* 0x00006400000c000b */
[----:B01----:R-:W-:Y:S01]  /*3fa00*/  ENDCOLLECTIVE ;  /* 0x000000000000791b */ /* 0x003fe20003800000 */
.L_x_4437:
[----:B------:R-:W-:Y:S01]  /*3fa10*/  IMAD.MOV.U32 R12, RZ, RZ, 0x4 ;  /* 0x00000004ff0c7424 */ /* 0x000fe200078e00ff */
[----:B------:R-:W-:-:S05]  /*3fa20*/  SEL R2, R14, RZ, P2 ;  /* 0x000000ff0e027207 */ /* 0x000fca0001000000 */
[----:B------:R-:W-:-:S04]  /*3fa30*/  IMAD.IADD R2, R5, 0x1, R2 ;  /* 0x0000000105027824 */ /* 0x000fc800078e0202 */
[----:B------:R-:W-:-:S07]  /*3fa40*/  IMAD.MOV.U32 R13, RZ, RZ, R2 ;  /* 0x000000ffff0d7224 */ /* 0x000fce00078e0002 */
[----:B------:R-:W-:Y:S05]  /*3fa50*/  WARPSYNC.COLLECTIVE R15, `(.L_x_4438) ;  /* 0x000000000f087348 */ /* 0x000fea0003c00000 */
[----:B------:R0:W1:Y:S02]  /*3fa60*/  SHFL.UP P6, R14, R13, R12, R11 ;  /* 0x0400000c0d0e7389 */ /* 0x00006400000c000b */
[----:B01----:R-:W-:Y:S01]  /*3fa70*/  ENDCOLLECTIVE ;  /* 0x000000000000791b */ /* 0x003fe20003800000 */
.L_x_4438:
[----:B------:R-:W-:Y:S01]  /*3fa80*/  IMAD.MOV.U32 R12, RZ, RZ, 0x8 ;  /* 0x00000008ff0c7424 */ /* 0x000fe200078e00ff */
[----:B------:R-:W-:-:S05]  /*3fa90*/  SEL R3, R14, RZ, P3 ;  /* 0x000000ff0e037207 */ /* 0x000fca0001800000 */
[----:B------:R-:W-:-:S04]  /*3faa0*/  IMAD.IADD R3, R2, 0x1, R3 ;  /* 0x0000000102037824 */ /* 0x000fc800078e0203 */
[----:B------:R-:W-:-:S07]  /*3fab0*/  IMAD.MOV.U32 R13, RZ, RZ, R3 ;  /* 0x000000ffff0d7224 */ /* 0x000fce00078e0003 */
[----:B------:R-:W-:Y:S05]  /*3fac0*/  WARPSYNC.COLLECTIVE R15, `(.L_x_4439) ;  /* 0x000000000f087348 */ /* 0x000fea0003c00000 */
[----:B------:R0:W1:Y:S02]  /*3fad0*/  SHFL.UP P6, R14, R13, R12, R11 ;  /* 0x0400000c0d0e7389 */ /* 0x00006400000c000b */
[----:B01----:R-:W-:Y:S01]  /*3fae0*/  ENDCOLLECTIVE ;  /* 0x000000000000791b */ /* 0x003fe20003800000 */
.L_x_4439:
[----:B------:R-:W-:Y:S01]  /*3faf0*/  IMAD.MOV.U32 R12, RZ, RZ, 0x10 ;  /* 0x00000010ff0c7424 */ /* 0x000fe200078e00ff */
[----:B------:R-:W-:-:S05]  /*3fb00*/  SEL R14, R14, RZ, P4 ;  /* 0x000000ff0e0e7207 */ /* 0x000fca0002000000 */
[----:B------:R-:W-:-:S04]  /*3fb10*/  IMAD.IADD R5, R3, 0x1, R14 ;  /* 0x0000000103057824 */ /* 0x000fc800078e020e */
[----:B------:R-:W-:-:S07]  /*3fb20*/  IMAD.MOV.U32 R13, RZ, RZ, R5 ;  /* 0x000000ffff0d7224 */ /* 0x000fce00078e0005 */
[----:B------:R-:W-:Y:S05]  /*3fb30*/  WARPSYNC.COLLECTIVE R15, `(.L_x_4440) ;  /* 0x000000000f087348 */ /* 0x000fea0003c00000 */
[----:B------:R0:W1:Y:S02]  /*3fb40*/  SHFL.UP P6, R14, R13, R12, R11 ;  /* 0x0400000c0d0e7389 */ /* 0x00006400000c000b */
[----:B01----:R-:W-:Y:S01]  /*3fb50*/  ENDCOLLECTIVE ;  /* 0x000000000000791b */ /* 0x003fe20003800000 */
.L_x_4440:
        /* <DEDUP_REMOVED lines=8> */
.L_x_4441:
[----:B------:R-:W-:Y:S05]  /*3fbe0*/  BRA `(.L_x_4442) ;  /* 0xffffff8c00ec7947 */ /* 0x000fea000383ffff */
.L_x_4212:
[----:B------:R-:W-:Y:S01]  /*3fbf0*/  BSSY B0, `(.L_x_4443) ;  /* 0x0000007000007945 */ /* 0x000fe20003800000 */
[----:B------:R-:W-:Y:S02]  /*3fc00*/  IMAD.MOV.U32 R12, RZ, RZ, 0x1 ;  /* 0x00000001ff0c7424 */ /* 0x000fe400078e00ff */
[----:B------:R-:W-:Y:S02]  /*3fc10*/  IMAD.MOV.U32 R11, RZ, RZ, RZ ;  /* 0x000000ffff0b7224 */ /* 0x000fe400078e00ff */
[----:B------:R-:W-:-:S07]  /*3fc20*/  IMAD.MOV.U32 R15, RZ, RZ, -0x1 ;  /* 0xffffffffff0f7424 */ /* 0x000fce00078e00ff */
[----:B------:R-:W-:Y:S05]  /*3fc30*/  WARPSYNC.COLLECTIVE R15, `(.L_x_4444) ;  /* 0x000000000f087348 */ /* 0x000fea0003c00000 */
[----:B------:R0:W1:Y:S02]  /*3fc40*/  SHFL.UP P6, R14, R13, R12, R11 ;  /* 0x0400000c0d0e7389 */ /* 0x00006400000c000b */
[----:B01----:R-:W-:Y:S01]  /*3fc50*/  ENDCOLLECTIVE ;  /* 0x000000000000791b */ /* 0x003fe20003800000 */
.L_x_4444:
[----:B------:R-:W-:Y:S05]  /*3fc60*/  BSYNC B0 ;  /* 0x0000000000007941 */ /* 0x000fea0003800000 */
.L_x_4443:
        /* <DEDUP_REMOVED lines=8> */
.L_x_4445:
[----:B------:R-:W-:Y:S01]  /*3fcf0*/  IMAD.MOV.U32 R12, RZ, RZ, 0x4 ;  /* 0x00000004ff0c7424 */ /* 0x000fe200078e00ff */
[----:B------:R-:W-:-:S05]  /*3fd00*/  SEL R2, R14, RZ, P2 ;  /* 0x000000ff0e027207 */ /* 0x000fca0001000000 */
[----:B------:R-:W-:-:S04]  /*3fd10*/  IMAD.IADD R2, R13, 0x1, R2 ;  /* 0x000000010d027824 */ /* 0x000fc800078e0202 */
[----:B------:R-:W-:-:S07]  /*3fd20*/  IMAD.MOV.U32 R13, RZ, RZ, R2 ;  /* 0x000000ffff0d7224 */ /* 0x000fce00078e0002 */
[----:B------:R-:W-:Y:S05]  /*3fd30*/  WARPSYNC.COLLECTIVE R15, `(.L_x_4446) ;  /* 0x000000000f087348 */ /* 0x000fea0003c00000 */
[----:B------:R0:W1:Y:S02]  /*3fd40*/  SHFL.UP P6, R14, R13, R12, R11 ;  /* 0x0400000c0d0e7389 */ /* 0x00006400000c000b */
[----:B01----:R-:W-:Y:S01]  /*3fd50*/  ENDCOLLECTIVE ;  /* 0x000000000000791b */ /* 0x003fe20003800000 */
.L_x_4446:
[----:B------:R-:W-:Y:S01]  /*3fd60*/  IMAD.MOV.U32 R12, RZ, RZ, 0x8 ;  /* 0x00000008ff0c7424 */ /* 0x000fe200078e00ff */
[----:B------:R-:W-:-:S05]  /*3fd70*/  SEL R3, R14, RZ, P3 ;  /* 0x000000ff0e037207 */ /* 0x000fca0001800000 */
[----:B------:R-:W-:-:S04]  /*3fd80*/  IMAD.IADD R3, R2, 0x1, R3 ;  /* 0x0000000102037824 */ /* 0x000fc800078e0203 */
[----:B------:R-:W-:-:S07]  /*3fd90*/  IMAD.MOV.U32 R13, RZ, RZ, R3 ;  /* 0x000000ffff0d7224 */ /* 0x000fce00078e0003 */
[----:B------:R-:W-:Y:S05]  /*3fda0*/  WARPSYNC.COLLECTIVE R15, `(.L_x_4447) ;  /* 0x000000000f087348 */ /* 0x000fea0003c00000 */
[----:B------:R0:W1:Y:S02]  /*3fdb0*/  SHFL.UP P6, R14, R13, R12, R11 ;  /* 0x0400000c0d0e7389 */ /* 0x00006400000c000b */
[----:B01----:R-:W-:Y:S01]  /*3fdc0*/  ENDCOLLECTIVE ;  /* 0x000000000000791b */ /* 0x003fe20003800000 */
.L_x_4447:
[----:B------:R-:W-:Y:S01]  /*3fdd0*/  IMAD.MOV.U32 R12, RZ, RZ, 0x10 ;  /* 0x00000010ff0c7424 */ /* 0x000fe200078e00ff */
[----:B------:R-:W-:-:S05]  /*3fde0*/  SEL R14, R14, RZ, P4 ;  /* 0x000000ff0e0e7207 */ /* 0x000fca0002000000 */
[----:B------:R-:W-:-:S04]  /*3fdf0*/  IMAD.IADD R5, R3, 0x1, R14 ;  /* 0x0000000103057824 */ /* 0x000fc800078e020e */
[----:B------:R-:W-:-:S07]  /*3fe00*/  IMAD.MOV.U32 R13, RZ, RZ, R5 ;  /* 0x000000ffff0d7224 */ /* 0x000fce00078e0005 */
[----:B------:R-:W-:Y:S05]  /*3fe10*/  WARPSYNC.COLLECTIVE R15, `(.L_x_4448) ;  /* 0x000000000f087348 */ /* 0x000fea0003c00000 */
[----:B------:R0:W1:Y:S02]  /*3fe20*/  SHFL.UP P6, R14, R13, R12, R11 ;  /* 0x0400000c0d0e7389 */ /* 0x00006400000c000b */
[----:B01----:R-:W-:Y:S01]  /*3fe30*/  ENDCOLLECTIVE ;  /* 0x000000000000791b */ /* 0x003fe20003800000 */
.L_x_4448:
        /* <DEDUP_REMOVED lines=8> */
.L_x_4449:
[----:B------:R-:W-:Y:S05]  /*3fec0*/  BRA `(.L_x_4450) ;  /* 0xffffff8c00d87947 */ /* 0x000fea000383ffff */
.L_x_4214:
[----:B------:R-:W-:Y:S01]  /*3fed0*/  BSSY B0, `(.L_x_4451) ;  /* 0x0000006000007945 */ /* 0x000fe20003800000 */
[----:B------:R-:W-:Y:S01]  /*3fee0*/  PLOP3.LUT P6, PT, P6, PT, PT, 0x8, 0x0 ;  /* 0x000000000000781c */ /* 0x000fe200037ce170 */
[----:B------:R-:W-:-:S12]  /*3fef0*/  IMAD.MOV.U32 R15, RZ, RZ, -0x1 ;  /* 0xffffffffff0f7424 */ /* 0x000fd800078e00ff */
[----:B0-----:R-:W-:Y:S05]  /*3ff00*/  WARPSYNC.COLLECTIVE R15, `(.L_x_4452) ;  /* 0x000000000f087348 */ /* 0x001fea0003c00000 */
[----:B------:R-:W-:Y:S01]  /*3ff10*/  VOTE.ANY R14, PT, P6 ;  /* 0x00000000000e7806 */ /* 0x000fe200030e0100 */
[----:B0-----:R-:W-:Y:S06]  /*3ff20*/  ENDCOLLECTIVE ;  /* 0x000000000000791b */ /* 0x001fec0003800000 */
.L_x_4452:
[----:B------:R-:W-:Y:S05]  /*3ff30*/  BSYNC B0 ;  /* 0x0000000000007941 */ /* 0x000fea0003800000 */
.L_x_4451:
        /* <DEDUP_REMOVED lines=8> */
.L_x_4453:
[----:B------:R-:W-:Y:S02]  /*3ffc0*/  IMAD.IADD R19, R12, 0x1, R19 ;  /* 0x000000010c137824 */ /* 0x000fe400078e0213 */
[----:B------:R-:W-:Y:S02]  /*3ffd0*/  IMAD.MOV.U32 R13, RZ, RZ, R4 ;  /* 0x000000ffff0d7224 */ /* 0x000fe400078e0004 */
[----:B------:R-:W-:-:S07]  /*3ffe0*/  IMAD.MOV.U32 R17, RZ, RZ, R14 ;  /* 0x000000ffff117224 */ /* 0x000fce00078e000e */
[----:B------:R-:W-:Y:S05]  /*3fff0*/  WARPSYNC.COLLECTIVE R15, `(.L_x_4454) ;  /* 0x000000000f087348 */ /* 0x000fea0003c00000 */
[----:B------:R0:W1:Y:S02]  /*40000*/  SHFL.IDX P6, R14, R13, R12, R11 ;  /* 0x0000000c0d0e7389 */ /* 0x00006400000c000b */
[----:B01----:R-:W-:Y:S01]  /*40010*/  ENDCOLLECTIVE ;  /* 0x000000000000791b */ /* 0x003fe20003800000 */
.L_x_4454:
[----:B------:R-:W-:Y:S01]  /*40020*/  IMAD.MOV.U32 R4, RZ, RZ, R14 ;  /* 0x000000ffff047224 */ /* 0x000fe200078e000e */
[----:B------:R-:W-:Y:S06]  /*40030*/  BRA `(.L_x_4455) ;  /* 0xffffff8c00bc7947 */ /* 0x000fec000383ffff */
.L_x_4216:
[----:B------:R-:W-:Y:S01]  /*40040*/  BSSY B0, `(.L_x_4456) ;  /* 0x0000007000007945 */ /* 0x000fe20003800000 */
[----:B------:R-:W-:Y:S02]  /*40050*/  IMAD.MOV.U32 R13, RZ, RZ, R2 ;  /* 0x000000ffff0d7224 */ /* 0x000fe400078e0002 */
[----:B------:R-:W-:Y:S02]  /*40060*/  IMAD.MOV.U32 R11, RZ, RZ, 0x1f ;  /* 0x0000001fff0b7424 */ /* 0x000fe400078e00ff */
[----:B------:R-:W-:-:S07]  /*40070*/  IMAD.MOV.U32 R15, RZ, RZ, -0x1 ;  /* 0xffffffffff0f7424 */ /* 0x000fce00078e00ff */
[----:B0-23--:R-:W-:Y:S05]  /*40080*/  WARPSYNC.COLLECTIVE R15, `(.L_x_4457) ;  /* 0x000000000f087348 */ /* 0x00dfea0003c00000 */
[----:B------:R1:W4:Y:S02]  /*40090*/  SHFL.IDX P6, R14, R13, R12, R11 ;  /* 0x0000000c0d0e7389 */ /* 0x00032400000c000b */
[----:B01234-:R-:W-:Y:S01]  /*400a0*/  ENDCOLLECTIVE ;  /* 0x000000000000791b */ /* 0x01ffe20003800000 */
.L_x_4457:
[----:B------:R-:W-:Y:S05]  /*400b0*/  BSYNC B0 ;  /* 0x0000000000007941 */ /* 0x000fea0003800000 */
.L_x_4456:
[----:B------:R-:W-:Y:S01]  /*400c0*/  IMAD.MOV.U32 R6, RZ, RZ, R14 ;  /* 0x000000ffff067224 */ /* 0x000fe200078e000e */
[----:B------:R-:W-:Y:S06]  /*400d0*/  BRA `(.L_x_4215) ;  /* 0xffffff8c00ac7947 */ /* 0x000fec000383ffff */
.L_x_4222:
[----:B0-----:R0:W1:Y:S02]  /*400e0*/  SYNCS.PHASECHK.TRANS64.TRYWAIT P0, [R5+URZ+0x32420], R0 ;  /* 0x03242000050075a7 */ /* 0x001064000800017f */
[----:B-1----:R-:W-:Y:S05]  /*400f0*/  @!P0 NANOSLEEP.SYNCS 0x989680 ;  /* 0x009896800000895d */ /* 0x002fea0003900000 */
[----:B------:R-:W1:Y:S02]  /*40100*/  @!P0 SYNCS.PHASECHK.TRANS64 P0, [R5+URZ+0x32420], R0 ;  /* 0x03242000050085a7 */ /* 0x000e64000800007f */
[----:B-1----:R-:W-:Y:S05]  /*40110*/  @!P0 BRA `(.L_x_4222) ;  /* 0xfffffffc00f08947 */ /* 0x002fea000383ffff */
[----:B------:R-:W-:Y:S05]  /*40120*/  BRA `(.L_x_4458) ;  /* 0xffffff9800047947 */ /* 0x000fea000383ffff */
.L_x_4223:
        /* <DEDUP_REMOVED lines=11> */
.L_x_4460:
[----:B------:R-:W-:Y:S05]  /*401e0*/  BSYNC B0 ;  /* 0x0000000000007941 */ /* 0x000fea0003800000 */
.L_x_4459:
[----:B------:R-:W-:Y:S05]  /*401f0*/  BRA `(.L_x_4461) ;  /* 0xffffff9400ec7947 */ /* 0x000fea000383ffff */
.L_x_4224:
[----:B------:R-:W-:Y:S01]  /*40200*/  BSSY B0, `(.L_x_4462) ;  /* 0x0000006000007945 */ /* 0x000fe20003800000 */
[----:B------:R-:W-:-:S07]  /*40210*/  IMAD.MOV.U32 R15, RZ, RZ, -0x1 ;  /* 0xffffffffff0f7424 */ /* 0x000fce00078e00ff */
[----:B0-234-:R-:W-:Y:S05]  /*40220*/  WARPSYNC.COLLECTIVE R15, `(.L_x_4463) ;  /* 0x000000000f0c7348 */ /* 0x01dfea0003c00000 */
[----:B------:R-:W-:Y:S02]  /*40230*/  ELECT P6, UR62, PT ;  /* 0x00000000003e782f */ /* 0x000fe400038c0000 */
[----:B------:R-:W-:Y:S01]  /*40240*/  MOV R14, UR62 ;  /* 0x0000003e000e7c02 */ /* 0x000fe20008000f00 */
[----:B0-234-:R-:W-:Y:S10]  /*40250*/  ENDCOLLECTIVE ;  /* 0x000000000000791b */ /* 0x01dff40003800000 */
.L_x_4463:
[----:B------:R-:W-:Y:S05]  /*40260*/  BSYNC B0 ;  /* 0x0000000000007941 */ /* 0x000fea0003800000 */
.L_x_4462:
[----:B------:R-:W-:Y:S05]  /*40270*/  BRA `(.L_x_4464) ;  /* 0xffffff9400e07947 */ /* 0x000fea000383ffff */
.L_x_4226:
[----:B0-----:R0:W1:Y:S02]  /*40280*/  SYNCS.PHASECHK.TRANS64.TRYWAIT P1, [R3+URZ+0x32440], R2 ;  /* 0x03244002030075a7 */ /* 0x001064000802017f */
[----:B-1----:R-:W-:Y:S05]  /*40290*/  @!P1 NANOSLEEP.SYNCS 0x989680 ;  /* 0x009896800000995d */ /* 0x002fea0003900000 */
[----:B------:R-:W1:Y:S02]  /*402a0*/  @!P1 SYNCS.PHASECHK.TRANS64 P1, [R3+URZ+0x32440], R2 ;  /* 0x03244002030095a7 */ /* 0x000e64000802007f */
[----:B-1----:R-:W-:Y:S05]  /*402b0*/  @!P1 BRA `(.L_x_4226) ;  /* 0xfffffffc00f09947 */ /* 0x002fea000383ffff */
[----:B------:R-:W-:Y:S05]  /*402c0*/  BRA `(.L_x_4465) ;  /* 0xffffff9800007947 */ /* 0x000fea000383ffff */
.L_x_4228:
[----:B-1----:R1:W0:Y:S02]  /*402d0*/  SYNCS.PHASECHK.TRANS64.TRYWAIT P1, [R25+URZ+0x32440], R0 ;  /* 0x03244000190075a7 */ /* 0x002224000802017f */
[----:B0-----:R-:W-:Y:S05]  /*402e0*/  @!P1 NANOSLEEP.SYNCS 0x989680 ;  /* 0x009896800000995d */ /* 0x001fea0003900000 */
[----:B------:R-:W0:Y:S02]  /*402f0*/  @!P1 SYNCS.PHASECHK.TRANS64 P1, [R25+URZ+0x32440], R0 ;  /* 0x03244000190095a7 */ /* 0x000e24000802007f */
[----:B0-----:R-:W-:Y:S05]  /*40300*/  @!P1 BRA `(.L_x_4228) ;  /* 0xfffffffc00f09947 */ /* 0x001fea000383ffff */
[----:B------:R-:W-:Y:S05]  /*40310*/  BRA `(.L_x_4466) ;  /* 0xffffff98000c7947 */ /* 0x000fea000383ffff */
.L_x_4230:
[----:B------:R0:W0:Y:S02]  /*40320*/  SYNCS.PHASECHK.TRANS64.TRYWAIT P1, [R3+URZ+0x32460], R2 ;  /* 0x03246002030075a7 */ /* 0x000024000802017f */
[----:B0-----:R-:W-:Y:S05]  /*40330*/  @!P1 NANOSLEEP.SYNCS 0x989680 ;  /* 0x009896800000995d */ /* 0x001fea0003900000 */
[----:B------:R-:W0:Y:S02]  /*40340*/  @!P1 SYNCS.PHASECHK.TRANS64 P1, [R3+URZ+0x32460], R2 ;  /* 0x03246002030095a7 */ /* 0x000e24000802007f */
[----:B0-----:R-:W-:Y:S05]  /*40350*/  @!P1 BRA `(.L_x_4230) ;  /* 0xfffffffc00f09947 */ /* 0x001fea000383ffff */
[----:B------:R-:W-:Y:S05]  /*40360*/  BRA `(.L_x_4467) ;  /* 0xffffff9800087947 */ /* 0x000fea000383ffff */
        .type           $_ZN7cutlass13device_kernelIN5flash11enable_sm90INS1_16FlashAttnFwdSm90INS1_25CollectiveMainloopFwdSm90ILi2EN4cute5tupleIJNS5_1CILi1EEES8_S8_EEENS6_IJNS7_ILi128EEENS7_ILi96EEENS7_ILi64EEEEEELi256ENS_10bfloat16_tEfNS_4arch4Sm90ELb0ELb1ELb0ELb1ELb1ELb1ELb1ELb1ELb0ELb1ELb1ELb0EEENS1_21CollectiveEpilogueFwdINS6_IJSA_NS7_ILi256EEESB_EEES9_SE_SG_Li256ELb1ELb1ELb1ELb0EEENS1_36VarlenDynamicPersistentTileSchedulerILi128ELi96ELi256ELi128ELb1ELb1ELb1ELb1ELb0ELb1EEEEEEEEEvNT_6ParamsE$_ZZN5flash25CollectiveMainloopFwdSm90ILi2EN4cute5tupleIJNS1_1CILi1EEES4_S4_EEENS2_IJNS3_ILi128EEENS3_ILi96EEENS3_ILi64EEEEEELi256EN7cutlass10bfloat16_tEfNSA_4arch4Sm90ELb0ELb1ELb0ELb1ELb1ELb1ELb1ELb1ELb0ELb1ELb1ELb0EE3mmaINS_16FlashAttnFwdSm90ISE_NS_21CollectiveEpilogueFwdINS2_IJS6_NS3_ILi256EEES7_EEES5_SB_SD_Li256ELb1ELb1ELb1ELb0EEENS_36VarlenDynamicPersistentTileSchedulerILi128ELi96ELi256ELi128ELb1ELb1ELb1ELb1ELb0ELb1EEEE13SharedStorageENS1_6TensorINS1_11ArrayEngineIfLm128EEENS1_6LayoutINS2_IJNS2_IJNS3_ILi2EEEST_NS3_ILi32EEEEEES4_S4_EEENS2_IJNS2_IJS4_ST_NS3_ILi4EEEEEENS3_ILi0EEESZ_EEEEEEENS_7SoftmaxILi2ELi0EEEEEbRKNSE_6ParamsENSA_13PipelineAsyncILi2EEES19_RNSA_13PipelineStateILj2EEERT0_RT1_iRiRKNS_16SeqlenInfoQKNewKILb1ELb1EEENS2_IJiiiiEEERT_ENKUliT_T0_T1_E_clIZSF_ISO_S12_S14_EbS17_S19_S19_S1C_S1E_S1G_iS1H_S1L_S1M_S1O_EUlRS1P_iE0_NS3_ILb1EEES1W_EEDaiS1P_S1Q_S1R_,@function
        .size           $_ZN7cutlass13device_kernelIN5flash11enable_sm90INS1_16FlashAttnFwdSm90INS1_25CollectiveMainloopFwdSm90ILi2EN4cute5tupleIJNS5_1CILi1EEES8_S8_EEENS6_IJNS7_ILi128EEENS7_ILi96EEENS7_ILi64EEEEEELi256ENS_10bfloat16_tEfNS_4arch4Sm90ELb0ELb1ELb0ELb1ELb1ELb1ELb1ELb1ELb0ELb1ELb1ELb0EEENS1_21CollectiveEpilogueFwdINS6_IJSA_NS7_ILi256EEESB_EEES9_SE_SG_Li256ELb1ELb1ELb1ELb0EEENS1_36VarlenDynamicPersistentTileSchedulerILi128ELi96ELi256ELi128ELb1ELb1ELb1ELb1ELb0ELb1EEEEEEEEEvNT_6ParamsE$_ZZN5flash25CollectiveMainloopFwdSm90ILi2EN4cute5tupleIJNS1_1CILi1EEES4_S4_EEENS2_IJNS3_ILi128EEENS3_ILi96EEENS3_ILi64EEEEEELi256EN7cutlass10bfloat16_tEfNSA_4arch4Sm90ELb0ELb1ELb0ELb1ELb1ELb1ELb1ELb1ELb0ELb1ELb1ELb0EE3mmaINS_16FlashAttnFwdSm90ISE_NS_21CollectiveEpilogueFwdINS2_IJS6_NS3_ILi256EEES7_EEES5_SB_SD_Li256ELb1ELb1ELb1ELb0EEENS_36VarlenDynamicPersistentTileSchedulerILi128ELi96ELi256ELi128ELb1ELb1ELb1ELb1ELb0ELb1EEEE13SharedStorageENS1_6TensorINS1_11ArrayEngineIfLm128EEENS1_6LayoutINS2_IJNS2_IJNS3_ILi2EEEST_NS3_ILi32EEEEEES4_S4_EEENS2_IJNS2_IJS4_ST_NS3_ILi4EEEEEENS3_ILi0EEESZ_EEEEEEENS_7SoftmaxILi2ELi0EEEEEbRKNSE_6ParamsENSA_13PipelineAsyncILi2EEES19_RNSA_13PipelineStateILj2EEERT0_RT1_iRiRKNS_16SeqlenInfoQKNewKILb1ELb1EEENS2_IJiiiiEEERT_ENKUliT_T0_T1_E_clIZSF_ISO_S12_S14_EbS17_S19_S19_S1C_S1E_S1G_iS1H_S1L_S1M_S1O_EUlRS1P_iE0_NS3_ILb1EEES1W_EEDaiS1P_S1Q_S1R_,(.L_x_6569 - $_ZN7cutlass13device_kernelIN5flash11enable_sm90INS1_16FlashAttnFwdSm90INS1_25CollectiveMainloopFwdSm90ILi2EN4cute5tupleIJNS5_1CILi1EEES8_S8_EEENS6_IJNS7_ILi128EEENS7_ILi96EEENS7_ILi64EEEEEELi256ENS_10bfloat16_tEfNS_4arch4Sm90ELb0ELb1ELb0ELb1ELb1ELb1ELb1ELb1ELb0ELb1ELb1ELb0EEENS1_21CollectiveEpilogueFwdINS6_IJSA_NS7_ILi256EEESB_EEES9_SE_SG_Li256ELb1ELb1ELb1ELb0EEENS1_36VarlenDynamicPersistentTileSchedulerILi128ELi96ELi256ELi128ELb1ELb1ELb1ELb1ELb0ELb1EEEEEEEEEvNT_6ParamsE$_ZZN5flash25CollectiveMainloopFwdSm90ILi2EN4cute5tupleIJNS1_1CILi1EEES4_S4_EEENS2_IJNS3_ILi128EEENS3_ILi96EEENS3_ILi64EEEEEELi256EN7cutlass10bfloat16_tEfNSA_4arch4Sm90ELb0ELb1ELb0ELb1ELb1ELb1ELb1ELb1ELb0ELb1ELb1ELb0EE3mmaINS_16FlashAttnFwdSm90ISE_NS_21CollectiveEpilogueFwdINS2_IJS6_NS3_ILi256EEES7_EEES5_SB_SD_Li256ELb1ELb1ELb1ELb0EEENS_36VarlenDynamicPersistentTileSchedulerILi128ELi96ELi256ELi128ELb1ELb1ELb1ELb1ELb0ELb1EEEE13SharedStorageENS1_6TensorINS1_11ArrayEngineIfLm128EEENS1_6LayoutINS2_IJNS2_IJNS3_ILi2EEEST_NS3_ILi32EEEEEES4_S4_EEENS2_IJNS2_IJS4_ST_NS3_ILi4EEEEEENS3_ILi0EEESZ_EEEEEEENS_7SoftmaxILi2ELi0EEEEEbRKNSE_6ParamsENSA_13PipelineAsyncILi2EEES19_RNSA_13PipelineStateILj2EEERT0_RT1_iRiRKNS_16SeqlenInfoQKNewKILb1ELb1EEENS2_IJiiiiEEERT_ENKUliT_T0_T1_E_clIZSF_ISO_S12_S14_EbS17_S19_S19_S1C_S1E_S1G_iS1H_S1L_S1M_S1O_EUlRS1P_iE0_NS3_ILb1EEES1W_EEDaiS1P_S1Q_S1R_)
$_ZN7cutlass13device_kernelIN5flash11enable_sm90INS1_16FlashAttnFwdSm90INS1_25CollectiveMainloopFwdSm90ILi2EN4cute5tupleIJNS5_1CILi1EEES8_S8_EEENS6_IJNS7_ILi128EEENS7_ILi96EEENS7_ILi64EEEEEELi256ENS_10bfloat16_tEfNS_4arch4Sm90ELb0ELb1ELb0ELb1ELb1ELb1ELb1ELb1ELb0ELb1ELb1ELb0EEENS1_21CollectiveEpilogueFwdINS6_IJSA_NS7_ILi256EEESB_EEES9_SE_SG_Li256ELb1ELb1ELb1ELb0EEENS1_36VarlenDynamicPersistentTileSchedulerILi128ELi96ELi256ELi128ELb1ELb1ELb1ELb1ELb0ELb1EEEEEEEEEvNT_6ParamsE$_ZZN5flash25CollectiveMainloopFwdSm90ILi2EN4cute5tupleIJNS1_1CILi1EEES4_S4_EEENS2_IJNS3_ILi128EEENS3_ILi96EEENS3_ILi64EEEEEELi256EN7cutlass10bfloat16_tEfNSA_4arch4Sm90ELb0ELb1ELb0ELb1ELb1ELb1ELb1ELb1ELb0ELb1ELb1ELb0EE3mmaINS_16FlashAttnFwdSm90ISE_NS_21CollectiveEpilogueFwdINS2_IJS6_NS3_ILi256EEES7_EEES5_SB_SD_Li256ELb1ELb1ELb1ELb0EEENS_36VarlenDynamicPersistentTileSchedulerILi128ELi96ELi256ELi128ELb1ELb1ELb1ELb1ELb0ELb1EEEE13SharedStorageENS1_6TensorINS1_11ArrayEngineIfLm128EEENS1_6LayoutINS2_IJNS2_IJNS3_ILi2EEEST_NS3_ILi32EEEEEES4_S4_EEENS2_IJNS2_IJS4_ST_NS3_ILi4EEEEEENS3_ILi0EEESZ_EEEEEEENS_7SoftmaxILi2ELi0EEEEEbRKNSE_6ParamsENSA_13PipelineAsyncILi2EEES19_RNSA_13PipelineStateILj2EEERT0_RT1_iRiRKNS_16SeqlenInfoQKNewKILb1ELb1EEENS2_IJiiiiEEERT_ENKUliT_T0_T1_E_clIZSF_ISO_S12_S14_EbS17_S19_S19_S1C_S1E_S1G_iS1H_S1L_S1M_S1O_EUlRS1P_iE0_NS3_ILb1EEES1W_EEDaiS1P_S1Q_S1R_:
[----:B------:R-:W-:Y:S02]  /*40370*/  ULDC UR4, c[0x0][0x20] ;  /* 0x0000080000047ab9 */ /* 0x000fe40000000800 */
[----:B------:R-:W-:-:S09]  /*40380*/  UIADD3 UR4, -UR4, UR5, URZ ;  /* 0x0000000504047290 */ /* 0x000fd2000fffe13f */
[----:B------:R-:W2:Y:S04]  /*40390*/  LDL.64 R2, [UR4+0x18] ;  /* 0x00001804ff027983 */ /* 0x000ea80008100a00 */
[----:B------:R-:W3:Y:S01]  /*403a0*/  LDL.64 R6, [UR4] ;  /* 0x00000004ff067983 */ /* 0x000ee20008100a00 */
[----:B------:R-:W-:-:S03]  /*403b0*/  ULDC.64 UR6, c[0x0][0x208] ;  /* 0x0000820000067ab9 */ /* 0x000fc60000000a00 */
[----:B--2---:R-:W2:Y:S04]  /*403c0*/  LD.E R4, desc[UR6][R2.64] ;  /* 0x0000000602047980 */ /* 0x004ea8000c101900 */
[----:B---3--:R0:W5:Y:S04]  /*403d0*/  LD.E R10, desc[UR6][R6.64] ;  /* 0x00000006060a7980 */ /* 0x008168000c101900 */
[----:B------:R0:W5:Y:S01]  /*403e0*/  LD.E R11, desc[UR6][R6.64+0x4] ;  /* 0x00000406060b7980 */ /* 0x000162000c101900 */
[----:B------:R-:W-:Y:S01]  /*403f0*/  BSSY B0, `(.L_x_4468) ;  /* 0x0000007000007945 */ /* 0x000fe20003800000 */
[----:B------:R-:W-:Y:S01]  /*40400*/  IMAD.MOV.U32 R5, RZ, RZ, R41 ;  /* 0x000000ffff057224 */ /* 0x000fe200078e0029 */
[----:B--2---:R-:W-:-:S04]  /*40410*/  LOP3.LUT R4, R4, 0x1, RZ, 0xfc, !PT ;  /* 0x0000000104047812 */ /* 0x004fc800078efcff */
[----:B------:R-:W-:Y:S01]  /*40420*/  ISETP.NE.AND P0, PT, R4, 0x3, PT ;  /* 0x000000030400780c */ /* 0x000fe20003f05270 */
[----:B------:R-:W-:-:S12]  /*40430*/  IMAD.MOV.U32 R4, RZ, RZ, R29 ;  /* 0x000000ffff047224 */ /* 0x000fd800078e001d */
[----:B0-----:R-:W-:Y:S05]  /*40440*/  @!P0 BRA `(.L_x_4469) ;  /* 0x0000000000048947 */ /* 0x001fea0003800000 */
[----:B------:R-:W-:Y:S01]  /*40450*/  BPT.TRAP 0x1 ;  /* 0x000000040000795c */ /* 0x000fe20000300000 */
.L_x_4469:
[----:B------:R-:W-:Y:S05]  /*40460*/  BSYNC B0 ;  /* 0x0000000000007941 */ /* 0x000fea0003800000 */
.L_x_4468:
        /* <DEDUP_REMOVED lines=13> */
.L_x_4471:
[----:B------:R-:W-:Y:S05]  /*40540*/  BSYNC B0 ;  /* 0x0000000000007941 */ /* 0x000fea0003800000 */
.L_x_4470:
        /* <DEDUP_REMOVED lines=8> */
.L_x_4473:
[----:B------:R-:W-:Y:S05]  /*405d0*/  BSYNC B0 ;  /* 0x0000000000007941 */ /* 0x000fea0003800000 */
.L_x_4472:
[----:B------:R-:W2:Y:S04]  /*405e0*/  LDL.64 R6, [UR4] ;  /* 0x00000004ff067983 */ /* 0x000ea80008100a00 */
[----:B------:R-:W3:Y:S04]  /*405f0*/  LDL.64 R2, [UR4+0x28] ;  /* 0x00002804ff027983 */ /* 0x000ee80008100a00 */
[----:B0----5:R-:W4:Y:S04]  /*40600*/  LDL.64 R8, [UR4+0x20] ;  /* 0x00002004ff087983 */ /* 0x021f280008100a00 */
[----:B--2---:R-:W2:Y:S04]  /*40610*/  LD.E R13, desc[UR6][R6.64] ;  /* 0x00000006060d7980 */ /* 0x004ea8000c101900 */
[----:B---3--:R-:W2:Y:S04]  /*40620*/  LD.E.64 R2, desc[UR6][R2.64] ;  /* 0x0000000602027980 */ /* 0x008ea8000c101b00 */
[----:B------:R-:W3:Y:S01]  /*40630*/  LDL.64 R6, [UR4+0x8] ;  /* 0x00000804ff067983 */ /* 0x000ee20008100a00 */
[----:B------:R-:W-:Y:S05]  /*40640*/  WARPSYNC.ALL ;  /* 0x0000000000007948 */ /* 0x000fea0003800000 */
[----:B---3--:R0:W-:Y:S04]  /*40650*/  ST.E desc[UR6][R6.64], RZ ;  /* 0x000000ff06007985 */ /* 0x0081e8000c101906 */
[----:B----4-:R-:W3:Y:S01]  /*40660*/  LD.E.64 R10, desc[UR6][R8.64] ;  /* 0x00000006080a7980 */ /* 0x010ee2000c101b00 */
[----:B--2---:R-:W-:Y:S01]  /*40670*/  IMAD R2, R13, 0x300, R2 ;  /* 0x000003000d027824 */ /* 0x004fe200078e0202 */
[----:B------:R-:W-:Y:S01]  /*40680*/  R2UR UR11, R3 ;  /* 0x00000000030b72ca */ /* 0x000fe200000e0000 */
[----:B------:R-:W-:Y:S01]  /*40690*/  WARPGROUP.ARRIVE ;  /* 0x00000000000079c5 */ /* 0x000fe20000000000 */
[----:B------:R-:W-:-:S02]  /*406a0*/  IMAD.MOV.U32 R211, RZ, RZ, 0x1 ;  /* 0x00000001ffd37424 */ /* 0x000fc400078e00ff */
        /* <DEDUP_REMOVED lines=8> */
[----:B------:R-:W-:Y:S01]  /*40730*/  WARPGROUP.ARRIVE ;  /* 0x00000000000079c5 */ /* 0x000fe20000000000 */
[----:B------:R-:W-:-:S03]  /*40740*/  IMAD.MOV.U32 R13, RZ, RZ, R3 ;  /* 0x000000ffff0d7224 */ /* 0x000fc600078e0003 */
        /* <DEDUP_REMOVED lines=23> */
[----:B------:R-:W-:-:S03]  /*408c0*/  WARPGROUP.ARRIVE ;  /* 0x00000000000079c5 */ /* 0x000fc60000000000 */
[----:B------:R-:W-:Y:S01]  /*408d0*/  R2UR UR10, R2 ;  /* 0x00000000020a72ca */ /* 0x000fe200000e0000 */
[----:B--2---:R-:W-:Y:S01]  /*408e0*/  VIADD R8, R8, 0x6 ;  /* 0x0000000608087836 */ /* 0x004fe20000000000 */
[----:B------:R-:W-:-:S04]  /*408f0*/  R2UR UR9, R9 ;  /* 0x00000000090972ca */ /* 0x000fc800000e0000 */
[----:B------:R-:W-:-:S13]  /*40900*/  R2UR UR8, R8 ;  /* 0x00000000080872ca */ /* 0x000fda00000e0000 */
[----:B------:R-:W-:Y:S03]  /*40910*/  HGMMA.64x96x16.F32.BF16 R24, gdesc[UR8], R24, gsb0 ;  /* 0x01600000081879f0 */ /* 0x000fe60008001818 */
[----:B------:R-:W-:Y:S02]  /*40920*/  WARPGROUP.DEPBAR.LE gsb0, 0x0 ;  /* 0x00008000000079c5 */ /* 0x000fe40000010000 */
[----:B------:R0:W-:Y:S04]  /*40930*/  ST.E desc[UR6][R6.64], R211 ;  /* 0x000000d306007985 */ /* 0x0001e8000c101906 */
[----:B------:R-:W2:Y:S04]  /*40940*/  LDL.64 R2, [UR4+0x38] ;  /* 0x00003804ff027983 */ /* 0x000ea80008100a00 */
[----:B--2---:R-:W2:Y:S04]  /*40950*/  LD.E R10, desc[UR6][R2.64] ;  /* 0x00000006020a7980 */ /* 0x004ea8000c101900 */
[----:B------:R-:W3:Y:S01]  /*40960*/  LDL.64 R2, [UR4+0x30] ;  /* 0x00003004ff027983 */ /* 0x000ee20008100a00 */
[----:B------:R-:W-:Y:S01]  /*40970*/  BSSY B0, `(.L_x_4475) ;  /* 0x0000008000007945 */ /* 0x000fe20003800000 */
[----:B--2---:R-:W-:-:S04]  /*40980*/  LEA.HI R8, R10, R10, RZ, 0x1 ;  /* 0x0000000a0a087211 */ /* 0x004fc800078f08ff */
[----:B------:R-:W-:-:S05]  /*40990*/  LOP3.LUT R9, R8, 0xfffffffe, RZ, 0xc0, !PT ;  /* 0xfffffffe08097812 */ /* 0x000fca00078ec0ff */
[----:B------:R-:W-:Y:S01]  /*409a0*/  IMAD.IADD R9, R10, 0x1, -R9 ;  /* 0x000000010a097824 */ /* 0x000fe200078e0a09 */
[----:B---3--:R-:W-:-:S04]  /*409b0*/  MOV R8, R2 ;  /* 0x0000000200087202 */ /* 0x008fc80000000f00 */
[----:B------:R-:W-:-:S04]  /*409c0*/  SHF.L.U32 R9, R9, 0x1f, RZ ;  /* 0x0000001f09097819 */ /* 0x000fc800000006ff */
[----:B------:R-:W1:Y:S02]  /*409d0*/  SYNCS.PHASECHK.TRANS64.TRYWAIT P0, [R8+URZ+0x32410], R9 ;  /* 0x03241009080075a7 */ /* 0x000e64000800017f */
[----:B01----:R-:W-:Y:S05]  /*409e0*/  @!P0 BRA `(.L_x_4476) ;  /* 0x000000ac00f08947 */ /* 0x003fea0003800000 */
.L_x_4502:
[----:B------:R-:W-:Y:S05]  /*409f0*/  BSYNC B0 ;  /* 0x0000000000007941 */ /* 0x000fea0003800000 */
.L_x_4475:
[----:B------:R-:W0:Y:S04]  /*40a00*/  LDL.64 R2, [UR4+0x40] ;  /* 0x00004004ff027983 */ /* 0x000e280008100a00 */
[----:B------:R-:W2:Y:S04]  /*40a10*/  LDL.64 R6, [UR4] ;  /* 0x00000004ff067983 */ /* 0x000ea80008100a00 */
[----:B0-----:R-:W3:Y:S04]  /*40a20*/  LD.E R8, desc[UR6][R2.64] ;  /* 0x0000000602087980 */ /* 0x001ee8000c101900 */
[----:B--2---:R0:W5:Y:S04]  /*40a30*/  LD.E R10, desc[UR6][R6.64] ;  /* 0x00000006060a7980 */ /* 0x004168000c101900 */
[----:B------:R0:W5:Y:S01]  /*40a40*/  LD.E R11, desc[UR6][R6.64+0x4] ;  /* 0x00000406060b7980 */ /* 0x000162000c101900 */
[----:B------:R-:W-:Y:S01]  /*40a50*/  BSSY B0, `(.L_x_4477) ;  /* 0x0000005000007945 */ /* 0x000fe20003800000 */
[----:B---3--:R-:W-:-:S04]  /*40a60*/  LOP3.LUT R8, R8, 0x1, RZ, 0xfc, !PT ;  /* 0x0000000108087812 */ /* 0x008fc800078efcff */
[----:B------:R-:W-:-:S13]  /*40a70*/  ISETP.NE.AND P0, PT, R8, 0x3, PT ;  /* 0x000000030800780c */ /* 0x000fda0003f05270 */
[----:B0-----:R-:W-:Y:S05]  /*40a80*/  @!P0 BRA `(.L_x_4478) ;  /* 0x0000000000048947 */ /* 0x001fea0003800000 */
[----:B------:R-:W-:Y:S01]  /*40a90*/  BPT.TRAP 0x1 ;  /* 0x000000040000795c */ /* 0x000fe20000300000 */
.L_x_4478:
[----:B------:R-:W-:Y:S05]  /*40aa0*/  BSYNC B0 ;  /* 0x0000000000007941 */ /* 0x000fea0003800000 */
.L_x_4477:
        /* <DEDUP_REMOVED lines=13> */
.L_x_4480:
[----:B------:R-:W-:Y:S05]  /*40b80*/  BSYNC B0 ;  /* 0x0000000000007941 */ /* 0x000fea0003800000 */
.L_x_4479:
        /* <DEDUP_REMOVED lines=8> */
.L_x_4482:
[----:B------:R-:W-:Y:S05]  /*40c10*/  BSYNC B0 ;  /* 0x0000000000007941 */ /* 0x000fea0003800000 */
.L_x_4481:
[----:B------:R-:W2:Y:S04]  /*40c20*/  LDL.64 R2, [UR4] ;  /* 0x00000004ff027983 */ /* 0x000ea80008100a00 */
[----:B------:R-:W3:Y:S04]  /*40c30*/  LDL.64 R10, [UR4+0x58] ;  /* 0x00005804ff0a7983 */ /* 0x000ee80008100a00 */
[----:B------:R-:W4:Y:S04]  /*40c40*/  LDL.64 R6, [UR4+0x48] ;  /* 0x00004804ff067983 */ /* 0x000f280008100a00 */
[----:B0----5:R-:W3:Y:S04]  /*40c50*/  LDL.64 R8, [UR4+0x50] ;  /* 0x00005004ff087983 */ /* 0x021ee80008100a00 */
[----:B--2---:R-:W2:Y:S04]  /*40c60*/  LD.E R13, desc[UR6][R2.64] ;  /* 0x00000006020d7980 */ /* 0x004ea8000c101900 */
[----:B----4-:R-:W4:Y:S04]  /*40c70*/  LD.E R12, desc[UR6][R6.64] ;  /* 0x00000006060c7980 */ /* 0x010f28000c101900 */
[----:B---3--:R-:W2:Y:S04]  /*40c80*/  LD.E.64 R2, desc[UR6][R10.64] ;  /* 0x000000060a027980 */ /* 0x008ea8000c101b00 */
[----:B------:R-:W3:Y:S01]  /*40c90*/  LD.E.64 R10, desc[UR6][R8.64] ;  /* 0x00000006080a7980 */ /* 0x000ee2000c101b00 */
[----:B------:R-:W-:Y:S05]  /*40ca0*/  WARPSYNC.ALL ;  /* 0x0000000000007948 */ /* 0x000fea0003800000 */
[----:B------:R-:W-:Y:S01]  /*40cb0*/  WARPGROUP.ARRIVE ;  /* 0x00000000000079c5 */ /* 0x000fe20000000000 */
[----:B----4-:R-:W-:Y:S01]  /*40cc0*/  ISETP.NE.U32.AND P0, PT, R12, RZ, PT ;  /* 0x000000ff0c00720c */ /* 0x010fe20003f05070 */
[----:B--2---:R-:W-:Y:S01]  /*40cd0*/  IMAD R2, R13, 0xc00, R2 ;  /* 0x00000c000d027824 */ /* 0x004fe200078e0202 */
[----:B------:R-:W-:-:S04]  /*40ce0*/  R2UR UR11, R3 ;  /* 0x00000000030b72ca */ /* 0x000fc800000e0000 */
[----:B------:R-:W-:Y:S02]  /*40cf0*/  R2UR UR10, R2 ;  /* 0x00000000020a72ca */ /* 0x000fe400000e0000 */
[----:B---3--:R-:W-:Y:S02]  /*40d00*/  R2UR UR8, R10 ;  /* 0x000000000a0872ca */ /* 0x008fe400000e0000 */
[----:B------:R-:W-:-:S03]  /*40d10*/  R2UR UR9, R11 ;  /* 0x000000000b0972ca */ /* 0x000fc600000e0000 */
[----:B------:R-:W-:-:S10]  /*40d20*/  VOTEU.ANY UP0, P0 ;  /* 0x00000000003f7886 */ /* 0x000fd40000000100 */
[----:B------:R-:W-:Y:S03]  /*40d30*/  HGMMA.64x96x16.F32.BF16 R24, gdesc[UR8], R24, UP0, gsb0 ;  /* 0x01600000081879f0 */ /* 0x000fe6000b801818 */
[----:B------:R-:W-:Y:S02]  /*40d40*/  WARPGROUP.DEPBAR.LE gsb0, 0x0 ;  /* 0x00008000000079c5 */ /* 0x000fe40000010000 */
[----:B------:R-:W-:Y:S04]  /*40d50*/  ST.E desc[UR6][R6.64], R211 ;  /* 0x000000d306007985 */ /* 0x000fe8000c101906 */
[----:B------:R-:W2:Y:S01]  /*40d60*/  LD.E.64 R10, desc[UR6][R8.64] ;  /* 0x00000006080a7980 */ /* 0x000ea2000c101b00 */
[----:B------:R-:W-:-:S02]  /*40d70*/  VIADD R12, R2, 0x2 ;  /* 0x00000002020c7836 */ /* 0x000fc40000000000 */
[----:B------:R-:W-:-:S03]  /*40d80*/  IMAD.MOV.U32 R13, RZ, RZ, R3 ;  /* 0x000000ffff0d7224 */ /* 0x000fc600078e0003 */
[----:B------:R-:W-:Y:S02]  /*40d90*/  R2UR UR10, R12 ;  /* 0x000000000c0a72ca */ /* 0x000fe400000e0000 */
[----:B------:R-:W-:Y:S01]  /*40da0*/  R2UR UR11, R13 ;  /* 0x000000000d0b72ca */ /* 0x000fe200000e0000 */
[----:B------:R-:W-:Y:S01]  /*40db0*/  WARPGROUP.ARRIVE ;  /* 0x00000000000079c5 */ /* 0x000fe20000000000 */
[----:B--2---:R-:W-:Y:S01]  /*40dc0*/  VIADD R10, R10, 0x2 ;  /* 0x000000020a0a7836 */ /* 0x004fe20000000000 */
[----:B------:R-:W-:-:S04]  /*40dd0*/  R2UR UR9, R11 ;  /* 0x000000000b0972ca */ /* 0x000fc800000e0000 */
[----:B------:R-:W-:-:S13]  /*40de0*/  R2UR UR8, R10 ;  /* 0x000000000a0872ca */ /* 0x000fda00000e0000 */
[----:B------:R-:W-:Y:S03]  /*40df0*/  HGMMA.64x96x16.F32.BF16 R24, gdesc[UR8], R24, gsb0 ;  /* 0x01600000081879f0 */ /* 0x000fe60008001818 */
        /* <DEDUP_REMOVED lines=160> */
[----:B------:R-:W-:-:S04]  /*41800*/  R2UR UR11, R3 ;  /* 0x00000000030b72ca */ /* 0x000fc800000e0000 */
[----:B------:R-:W-:Y:S01]  /*41810*/  R2UR UR10, R2 ;  /* 0x00000000020a72ca */ /* 0x000fe200000e0000 */
[----:B------:R-:W-:Y:S01]  /*41820*/  WARPGROUP.ARRIVE ;  /* 0x00000000000079c5 */ /* 0x000fe20000000000 */
[----:B--2---:R-:W-:Y:S01]  /*41830*/  VIADD R8, R8, 0xc06 ;  /* 0x00000c0608087836 */ /* 0x004fe20000000000 */
[----:B------:R-:W-:-:S04]  /*41840*/  R2UR UR9, R9 ;  /* 0x00000000090972ca */ /* 0x000fc800000e0000 */
[----:B------:R-:W-:-:S13]  /*41850*/  R2UR UR8, R8 ;  /* 0x00000000080872ca */ /* 0x000fda00000e0000 */
[----:B------:R-:W-:Y:S03]  /*41860*/  HGMMA.64x96x16.F32.BF16 R24, gdesc[UR8], R24, gsb0 ;  /* 0x01600000081879f0 */ /* 0x000fe60008001818 */
[----:B------:R-:W-:Y:S02]  /*41870*/  WARPGROUP.DEPBAR.LE gsb0, 0x0 ;  /* 0x00008000000079c5 */ /* 0x000fe40000010000 */
[----:B------:R0:W-:Y:S04]  /*41880*/  ST.E desc[UR6][R6.64], R211 ;  /* 0x000000d306007985 */ /* 0x0001e8000c101906 */
[----:B------:R-:W2:Y:S04]  /*41890*/  LDL.64 R2, [UR4+0x18] ;  /* 0x00001804ff027983 */ /* 0x000ea80008100a00 */
[----:B0-----:R-:W3:Y:S01]  /*418a0*/  LDL.64 R6, [UR4] ;  /* 0x00000004ff067983 */ /* 0x001ee20008100a00 */
[----:B------:R-:W0:Y:S02]  /*418b0*/  S2R R74, SR_TID.X ;  /* 0x00000000004a7919 */ /* 0x000e240000002100 */
[----:B0-----:R-:W-:-:S04]  /*418c0*/  SHF.R.U32.HI R8, RZ, 0x7, R74 ;  /* 0x00000007ff087819 */ /* 0x001fc8000001164a */
[----:B------:R-:W-:-:S05]  /*418d0*/  IADD3 R8, -R8, 0xb, RZ ;  /* 0x0000000b08087810 */ /* 0x000fca0007ffe1ff */
[----:B------:R0:W-:Y:S06]  /*418e0*/  BAR.ARV R8, 0x100 ;  /* 0x000400080000751d */ /* 0x0001ec0000002000 */
[----:B--2---:R-:W2:Y:S04]  /*418f0*/  LD.E R10, desc[UR6][R2.64] ;  /* 0x00000006020a7980 */ /* 0x004ea8000c101900 */
[----:B---3--:R0:W5:Y:S01]  /*41900*/  LD.E R9, desc[UR6][R6.64] ;  /* 0x0000000606097980 */ /* 0x008162000c101900 */
[----:B------:R-:W-:Y:S01]  /*41910*/  BSSY B0, `(.L_x_4484) ;  /* 0x0000005000007945 */ /* 0x000fe20003800000 */
[----:B--2---:R-:W-:-:S04]  /*41920*/  LOP3.LUT R10, R10, 0x1, RZ, 0xfc, !PT ;  /* 0x000000010a0a7812 */ /* 0x004fc800078efcff */
[----:B------:R-:W-:-:S13]  /*41930*/  ISETP.NE.AND P0, PT, R10, 0x3, PT ;  /* 0x000000030a00780c */ /* 0x000fda0003f05270 */
[----:B0-----:R-:W-:Y:S05]  /*41940*/  @!P0 BRA `(.L_x_4485) ;  /* 0x0000000000048947 */ /* 0x001fea0003800000 */
[----:B------:R-:W-:Y:S01]  /*41950*/  BPT.TRAP 0x1 ;  /* 0x000000040000795c */ /* 0x000fe20000300000 */
.L_x_4485:
[----:B------:R-:W-:Y:S05]  /*41960*/  BSYNC B0 ;  /* 0x0000000000007941 */ /* 0x000fea0003800000 */
.L_x_4484:
[----:B------:R-:W2:Y:S04]  /*41970*/  LD.E.64 R6, desc[UR6][R2.64+0x20] ;  /* 0x0000200602067980 */ /* 0x000ea8000c101b00 */
[----:B------:R-:W3:Y:S01]  /*41980*/  LD.E R8, desc[UR6][R2.64+0xc] ;  /* 0x00000c0602087980 */ /* 0x000ee2000c101900 */
[----:B--2---:R-:W-:-:S05]  /*41990*/  MOV R6, R6 ;  /* 0x0000000600067202 */ /* 0x004fca0000000f00 */
[----:B-----5:R-:W-:-:S05]  /*419a0*/  IMAD R9, R9, 0x8, R6 ;  /* 0x0000000809097824 */ /* 0x020fca00078e0206 */
[----:B---3--:R-:W-:-:S04]  /*419b0*/  PRMT R8, R8, 0x654, R9 ;  /* 0x0000065408087816 */ /* 0x008fc80000000009 */
[----:B------:R0:W-:Y:S01]  /*419c0*/  SYNCS.ARRIVE.TRANS64.RED.A1T0 RZ, [R8+URZ], RZ ;  /* 0x000000ff08ff79a7 */ /* 0x0001e2000810043f */
[----:B------:R-:W2:Y:S04]  /*419d0*/  LD.E R6, desc[UR6][R4.64+0x24] ;  /* 0x0000240604067980 */ /* 0x000ea8000c101900 */
[----:B------:R-:W0:Y:S04]  /*419e0*/  LD.E R7, desc[UR6][R4.64] ;  /* 0x0000000604077980 */ /* 0x000e28000c101900 */
[----:B------:R-:W3:Y:S04]  /*419f0*/  LD.E R72, desc[UR6][R72.64] ;  /* 0x0000000648487980 */ /* 0x000ee8000c101900 */
[----:B------:R-:W4:Y:S04]  /*41a00*/  LD.E R3, desc[UR6][R4.64+0x8] ;  /* 0x0000080604037980 */ /* 0x000f28000c101900 */
[----:B------:R-:W4:Y:S04]  /*41a10*/  LD.E R2, desc[UR6][R4.64+0x4] ;  /* 0x0000040604027980 */ /* 0x000f28000c101900 */
[----:B------:R-:W4:Y:S04]  /*41a20*/  LD.E R75, desc[UR6][R4.64+0xc] ;  /* 0x00000c06044b7980 */ /* 0x000f28000c101900 */
[----:B------:R-:W4:Y:S04]  /*41a30*/  LD.E R21, desc[UR6][R4.64+0x10] ;  /* 0x0000100604157980 */ /* 0x000f28000c101900 */
[----:B------:R-:W4:Y:S01]  /*41a40*/  LD.E R77, desc[UR6][R4.64+0x14] ;  /* 0x00001406044d7980 */ /* 0x000f22000c101900 */
[----:B--2---:R-:W-:-:S03]  /*41a50*/  ISETP.NE.AND P0, PT, R6, 0x1, PT ;  /* 0x000000010600780c */ /* 0x004fc60003f05270 */
[----:B------:R-:W2:Y:S10]  /*41a60*/  LD.E R6, desc[UR6][R4.64+0x18] ;  /* 0x0000180604067980 */ /* 0x000eb4000c101900 */
[----:B------:R-:W2:Y:S04]  /*41a70*/  @P0 LD.E R20, desc[UR6][R4.64+0x28] ;  /* 0x0000280604140980 */ /* 0x000ea8000c101900 */
[----:B------:R-:W2:Y:S01]  /*41a80*/  @P0 LD.E R17, desc[UR6][R4.64+0x2c] ;  /* 0x00002c0604110980 */ /* 0x000ea2000c101900 */
[----:B0-----:R-:W-:-:S04]  /*41a90*/  SHF.R.S32.HI R8, RZ, 0x1f, R7 ;  /* 0x0000001fff087819 */ /* 0x001fc80000011407 */
        /* <DEDUP_REMOVED lines=27> */
[----:B------:R-:W-:-:S04]  /*41c50*/  IMAD R8, R0, -0x60, RZ ;  /* 0xffffffa000087824 */ /* 0x000fc800078e02ff */
[----:B------:R-:W-:Y:S02]  /*41c60*/  IMAD.IADD R9, R10, 0x1, -R9 ;  /* 0x000000010a097824 */ /* 0x000fe400078e0a09 */
[----:B------:R-:W-:-:S04]  /*41c70*/  VIADD R8, R8, 0x1 ;  /* 0x0000000108087836 */ /* 0x000fc80000000000 */
[----:B------:R-:W-:Y:S01]  /*41c80*/  IMAD R11, R9, -0x2, R8 ;  /* 0xfffffffe090b7824 */ /* 0x000fe200078e0208 */
[----:B----4-:R-:W-:Y:S01]  /*41c90*/  LOP3.LUT R75, RZ, R75, RZ, 0x33, !PT ;  /* 0x0000004bff4b7212 */ /* 0x010fe200078e33ff */
[----:B------:R-:W-:-:S03]  /*41ca0*/  IMAD R8, R0, -0x60, R3 ;  /* 0xffffffa000087824 */ /* 0x000fc600078e0203 */
[----:B------:R-:W-:Y:S01]  /*41cb0*/  IADD3 R10, -R2, R11, R3 ;  /* 0x0000000b020a7210 */ /* 0x000fe20007ffe103 */
[----:B------:R-:W-:Y:S01]  /*41cc0*/  IMAD R9, R9, -0x2, R8 ;  /* 0xfffffffe09097824 */ /* 0x000fe200078e0208 */
[----:B------:R-:W-:Y:S03]  /*41cd0*/  BSSY B0, `(.L_x_4486) ;  /* 0x0000025000007945 */ /* 0x000fe60003800000 */
[C---:B------:R-:W-:Y:S02]  /*41ce0*/  IMAD.IADD R8, R10.reuse, 0x1, R21 ;  /* 0x000000010a087824 */ /* 0x040fe400078e0215 */
[----:B------:R-:W-:Y:S02]  /*41cf0*/  IMAD.IADD R10, R10, 0x1, R75 ;  /* 0x000000010a0a7824 */ /* 0x000fe400078e024b */
[----:B------:R-:W-:Y:S02]  /*41d00*/  IMAD R77, R0, -0x60, R77 ;  /* 0xffffffa0004d7824 */ /* 0x000fe400078e024d */
[----:B------:R-:W-:-:S02]  /*41d10*/  VIADD R11, R11, 0xffffffff ;  /* 0xffffffff0b0b7836 */ /* 0x000fc40000000000 */
[----:B--2---:R-:W-:-:S05]  /*41d20*/  @P0 IMAD.HI.U32 R20, R7, R20, RZ ;  /* 0x0000001407140227 */ /* 0x004fca00078e00ff */
[----:B------:R-:W-:-:S05]  /*41d30*/  @P0 SHF.R.U32.HI R7, RZ, R17, R20 ;  /* 0x00000011ff070219 */ /* 0x000fca0000011614 */
[----:B------:R-:W0:Y:S01]  /*41d40*/  SHFL.IDX PT, R15, R7, RZ, 0x1c1f ;  /* 0x001c1fff070f7589 */ /* 0x000e2200000e0000 */
[----:B------:R-:W-:Y:S02]  /*41d50*/  ISETP.GE.AND P1, PT, R6, 0x1, PT ;  /* 0x000000010600780c */ /* 0x000fe40003f26270 */
[----:B0-----:R-:W-:Y:S01]  /*41d60*/  VIADDMNMX R13, R15, R8, R9, PT ;  /* 0x000000080f0d7246 */ /* 0x001fe20003800109 */
[----:B------:R-:W-:-:S10]  /*41d70*/  IMAD.IADD R12, R10, 0x1, R15 ;  /* 0x000000010a0c7824 */ /* 0x000fd400078e020f */
        /* <DEDUP_REMOVED lines=9> */
[----:B------:R-:W2:Y:S04]  /*41e10*/  LD.E R15, desc[UR6][R4.64+0x1c] ;  /* 0x00001c06040f7980 */ /* 0x000ea8000c101900 */
[----:B------:R-:W3:Y:S01]  /*41e20*/  LD.E R17, desc[UR6][R4.64+0x20] ;  /* 0x0000200604117980 */ /* 0x000ee2000c101900 */
[----:B--2---:R-:W-:-:S05]  /*41e30*/  IMAD.HI.U32 R0, R0, R15, RZ ;  /* 0x0000000f00007227 */ /* 0x004fca00078e00ff */
[----:B---3--:R-:W-:-:S07]  /*41e40*/  SHF.R.U32.HI R0, RZ, R17, R0 ;  /* 0x00000011ff007219 */ /* 0x008fce0000011600 */
.L_x_4491:
[----:B------:R-:W-:Y:S05]  /*41e50*/  BSYNC B2 ;  /* 0x0000000000027941 */ /* 0x000fea0003800000 */
.L_x_4490:
[----:B------:R-:W-:Y:S01]  /*41e60*/  LOP3.LUT R0, RZ, R0, RZ, 0x33, !PT ;  /* 0x00000000ff007212 */ /* 0x000fe200078e33ff */
[----:B------:R-:W-:Y:S06]  /*41e70*/  BRA `(.L_x_4492) ;  /* 0x0000000000187947 */ /* 0x000fec0003800000 */
.L_x_4489:
[----:B------:R-:W-:-:S13]  /*41e80*/  ISETP.NE.AND P0, PT, R6, 0x1, PT ;  /* 0x000000010600780c */ /* 0x000fda0003f05270 */
[----:B------:R-:W-:Y:S05]  /*41e90*/  @!P0 BRA `(.L_x_4492) ;  /* 0x0000000000108947 */ /* 0x000fea0003800000 */
[----:B------:R-:W2:Y:S04]  /*41ea0*/  LD.E R15, desc[UR6][R4.64+0x1c] ;  /* 0x00001c06040f7980 */ /* 0x000ea8000c101900 */
[----:B------:R-:W3:Y:S01]  /*41eb0*/  LD.E R17, desc[UR6][R4.64+0x20] ;  /* 0x0000200604117980 */ /* 0x000ee2000c101900 */
[----:B--2---:R-:W-:-:S05]  /*41ec0*/  IMAD.HI.U32 R0, R0, R15, RZ ;  /* 0x0000000f00007227 */ /* 0x004fca00078e00ff */
[----:B---3--:R-:W-:-:S07]  /*41ed0*/  SHF.R.U32.HI R0, RZ, R17, R0 ;  /* 0x00000011ff007219 */ /* 0x008fce0000011600 */
.L_x_4492:
[----:B------:R-:W-:Y:S05]  /*41ee0*/  BSYNC B1 ;  /* 0x0000000000017941 */ /* 0x000fea0003800000 */
.L_x_4488:
[----:B------:R-:W-:-:S05]  /*41ef0*/  IMAD R15, R6, R0, R11 ;  /* 0x00000000060f7224 */ /* 0x000fca00078e020b */
[----:B------:R-:W-:Y:S02]  /*41f00*/  VIMNMX R12, R12, R15, !PT ;  /* 0x0000000f0c0c7248 */ /* 0x000fe40007fe0100 */
[----:B------:R-:W-:-:S07]  /*41f10*/  VIADDMNMX R13, R15, R6, R13, PT ;  /* 0x000000060f0d7246 */ /* 0x000fce000380010d */
.L_x_4487:
[----:B------:R-:W-:Y:S05]  /*41f20*/  BSYNC B0 ;  /* 0x0000000000007941 */ /* 0x000fea0003800000 */
.L_x_4486:
[C---:B------:R-:W-:Y:S01]  /*41f30*/  ISETP.GE.AND P0, PT, R77.reuse, 0x2, PT ;  /* 0x000000024d00780c */ /* 0x040fe20003f06270 */
[----:B------:R-:W0:Y:S01]  /*41f40*/  SHFL.IDX PT, R7, R7, 0x1, 0x1c1f ;  /* 0x003c1f0007077f89 */ /* 0x000e2200000e0000 */
[C---:B------:R-:W-:Y:S01]  /*41f50*/  ISETP.GE.AND P4, PT, R77.reuse, 0xa, PT ;  /* 0x0000000a4d00780c */ /* 0x040fe20003f86270 */
[----:B------:R-:W-:Y:S01]  /*41f60*/  BSSY B0, `(.L_x_4493) ;  /* 0x000008e000007945 */ /* 0x000fe20003800000 */
        /* <DEDUP_REMOVED lines=10> */
[C---:B------:R-:W-:Y:S01]  /*42010*/  ISETP.LT.OR P3, PT, R13.reuse, 0x9, P3 ;  /* 0x000000090d00780c */ /* 0x040fe20001f61670 */
[----:B0-----:R-:W-:Y:S01]  /*42020*/  IMAD.IADD R10, R10, 0x1, R7 ;  /* 0x000000010a0a7824 */ /* 0x001fe200078e0207 */
        /* <DEDUP_REMOVED lines=73> */
[----:B------:R-:W-:Y:S02]  /*424c0*/  P2R R80, PR, RZ, 0x10 ;  /* 0x00000010ff507803 */ /* 0x000fe40000000000 */
[----:B------:R-:W-:Y:S02]  /*424d0*/  FSEL R60, R60, -INF , !P2 ;  /* 0xff8000003c3c7808 */ /* 0x000fe40005000000 */
[----:B------:R-:W-:Y:S02]  /*424e0*/  ISETP.GE.AND P2, PT, R77, 0x4a, PT ;  /* 0x0000004a4d00780c */ /* 0x000fe40003f46270 */
[----:B------:R-:W-:-:S02]  /*424f0*/  VIADDMNMX R9, R7, R8, R9, PT ;  /* 0x0000000807097246 */ /* 0x000fc40003800109 */
        /* <DEDUP_REMOVED lines=39> */
.L_x_4498:
[----:B------:R-:W-:Y:S05]  /*42770*/  BSYNC B2 ;  /* 0x0000000000027941 */ /* 0x000fea0003800000 */
.L_x_4497:
[----:B------:R-:W-:Y:S01]  /*42780*/  LOP3.LUT R2, RZ, R2, RZ, 0x33, !PT ;  /* 0x00000002ff027212 */ /* 0x000fe200078e33ff */
[----:B------:R-:W-:Y:S06]  /*42790*/  BRA `(.L_x_4499) ;  /* 0x0000000000187947 */ /* 0x000fec0003800000 */
.L_x_4496:
[----:B------:R-:W-:-:S13]  /*427a0*/  ISETP.NE.AND P6, PT, R6, 0x1, PT ;  /* 0x000000010600780c */ /* 0x000fda0003fc5270 */
[----:B------:R-:W-:Y:S05]  /*427b0*/  @!P6 BRA `(.L_x_4499) ;  /* 0x000000000010e947 */ /* 0x000fea0003800000 */
[----:B------:R-:W2:Y:S04]  /*427c0*/  LD.E R3, desc[UR6][R4.64+0x1c] ;  /* 0x00001c0604037980 */ /* 0x000ea8000c101900 */
[----:B------:R-:W3:Y:S01]  /*427d0*/  LD.E R7, desc[UR6][R4.64+0x20] ;  /* 0x0000200604077980 */ /* 0x000ee2000c101900 */
[----:B--2---:R-:W-:-:S05]  /*427e0*/  IMAD.HI.U32 R2, R2, R3, RZ ;  /* 0x0000000302027227 */ /* 0x004fca00078e00ff */
[----:B---3--:R-:W-:-:S07]  /*427f0*/  SHF.R.U32.HI R2, RZ, R7, R2 ;  /* 0x00000007ff027219 */ /* 0x008fce0000011602 */
.L_x_4499:
[----:B------:R-:W-:Y:S05]  /*42800*/  BSYNC B1 ;  /* 0x0000000000017941 */ /* 0x000fea0003800000 */
.L_x_4495:
[----:B------:R-:W-:-:S05]  /*42810*/  IMAD R11, R6, R2, R11 ;  /* 0x00000002060b7224 */ /* 0x000fca00078e020b */
[----:B------:R-:W-:Y:S02]  /*42820*/  VIADDMNMX R9, R11, R6, R9, PT ;  /* 0x000000060b097246 */ /* 0x000fe40003800109 */
[----:B------:R-:W-:-:S07]  /*42830*/  VIMNMX R10, R10, R11, !PT ;  /* 0x0000000b0a0a7248 */ /* 0x000fce0007fe0100 */
.L_x_4494:
[----:B------:R-:W-:Y:S05]  /*42840*/  BSYNC B0 ;  /* 0x0000000000007941 */ /* 0x000fea0003800000 */
.L_x_4493:
[----:B------:R-:W2:Y:S01]  /*42850*/  LDL.64 R2, [UR4+0x70] ;  /* 0x00007004ff027983 */ /* 0x000ea20008100a00 */
[C---:B------:R-:W-:Y:S02]  /*42860*/  ISETP.GT.AND P0, PT, R10.reuse, 0x1, !P0 ;  /* 0x000000010a00780c */ /* 0x040fe40004704270 */
        /* <DEDUP_REMOVED lines=9> */
[----:B------:R-:W-:Y:S02]  /*42900*/  ISETP.NE.AND P6, PT, R81, RZ, PT ;  /* 0x000000ff5100720c */ /* 0x000fe40003fc5270 */
[----:B------:R-:W-:-:S02]  /*42910*/  FSEL R6, R31, -INF , !P0 ;  /* 0xff8000001f067808 */ /* 0x000fc40004000000 */
        /* <DEDUP_REMOVED lines=56> */
[C---:B------:R-:W-:Y:S02]  /*42ca0*/  ISETP.GT.AND P0, PT, R10.reuse, RZ, !P6 ;  /* 0x000000ff0a00720c */ /* 0x040fe40007704270 */
[C---:B------:R-:W-:Y:S02]  /*42cb0*/  ISETP.GT.AND P2, PT, R10.reuse, 0x49, !P2 ;  /* 0x000000490a00780c */ /* 0x040fe40005744270 */
[----:B------:R-:W-:Y:S02]  /*42cc0*/  ISETP.LT.OR P0, PT, R9, 0x1, P0 ;  /* 0x000000010900780c */ /* 0x000fe40000701670 */
[----:B------:R-:W-:Y:S02]  /*42cd0*/  ISETP.GT.AND P3, PT, R10, 0x50, !P3 ;  /* 0x000000500a00780c */ /* 0x000fe40005f64270 */
[----:B------:R-:W-:-:S02]  /*42ce0*/  FSEL R8, R26, -INF , !P0 ;  /* 0xff8000001a087808 */ /* 0x000fc40004000000 */
        /* <DEDUP_REMOVED lines=23> */
[----:B------:R-:W-:Y:S02]  /*42e60*/  ISETP.LT.OR P3, PT, R9, 0x51, P3 ;  /* 0x000000510900780c */ /* 0x000fe40001f61670 */
[----:B------:R-:W-:Y:S02]  /*42e70*/  FSEL R63, R63, -INF , !P2 ;  /* 0xff8000003f3f7808 */ /* 0x000fe40005000000 */
[----:B------:R-:W-:Y:S02]  /*42e80*/  FMNMX.FTZ R12, R62, R11, !PT ;  /* 0x0000000b3e0c7209 */ /* 0x000fe40007810000 */
[----:B------:R-:W-:-:S02]  /*42e90*/  ISETP.GT.AND P5, PT, R10, 0x58, !P5 ;  /* 0x000000580a00780c */ /* 0x000fc40006fa4270 */
[----:B------:R-:W-:Y:S02]  /*42ea0*/  ISETP.LT.OR P4, PT, R9, 0x52, P4 ;  /* 0x000000520900780c */ /* 0x000fe40002781670 */
[----:B------:R-:W-:Y:S02]  /*42eb0*/  FSEL R66, R66, -INF , !P3 ;  /* 0xff80000042427808 */ /* 0x000fe40005800000 */
[----:B------:R-:W-:Y:S02]  /*42ec0*/  FMNMX.FTZ R11, R63, R12, !PT ;  /* 0x0000000c3f0b7209 */ /* 0x000fe40007810000 */
[----:B------:R-:W-:Y:S02]  /*42ed0*/  ISETP.GT.AND P0, PT, R10, 0x59, !P6 ;  /* 0x000000590a00780c */ /* 0x000fe40007704270 */
[----:B------:R-:W-:Y:S02]  /*42ee0*/  ISETP.LT.OR P5, PT, R9, 0x59, P5 ;  /* 0x000000590900780c */ /* 0x000fe40002fa1670 */
[----:B------:R-:W-:-:S02]  /*42ef0*/  FSEL R67, R67, -INF , !P4 ;  /* 0xff80000043437808 */ /* 0x000fc40006000000 */
[----:B------:R-:W-:Y:S02]  /*42f00*/  FMNMX.FTZ R10, R66, R11, !PT ;  /* 0x0000000b420a7209 */ /* 0x000fe40007810000 */
[----:B------:R-:W-:Y:S02]  /*42f10*/  ISETP.LT.OR P0, PT, R9, 0x5a, P0 ;  /* 0x0000005a0900780c */ /* 0x000fe40000701670 */
[----:B------:R-:W-:Y:S02]  /*42f20*/  FSEL R70, R70, -INF , !P5 ;  /* 0xff80000046467808 */ /* 0x000fe40006800000 */
[----:B------:R-:W-:Y:S02]  /*42f30*/  FMNMX.FTZ R9, R67, R10, !PT ;  /* 0x0000000a43097209 */ /* 0x000fe40007810000 */
[----:B------:R-:W-:Y:S02]  /*42f40*/  FSEL R71, R71, -INF , !P0 ;  /* 0xff80000047477808 */ /* 0x000fe40004000000 */
[----:B------:R-:W-:-:S04]  /*42f50*/  FMNMX.FTZ R10, R70, R9, !PT ;  /* 0x00000009460a7209 */ /* 0x000fc80007810000 */
[----:B------:R-:W-:-:S05]  /*42f60*/  FMNMX.FTZ R11, R71, R10, !PT ;  /* 0x0000000a470b7209 */ /* 0x000fca0007810000 */
[----:B--2---:R-:W-:Y:S04]  /*42f70*/  ST.E desc[UR6][R2.64+0x4], R11 ;  /* 0x0000040b02007985 */ /* 0x004fe8000c101906 */
[----:B------:R-:W2:Y:S01]  /*42f80*/  LD.E R12, desc[UR6][R2.64+0x4] ;  /* 0x00000406020c7980 */ /* 0x000ea2000c101900 */
        /* <DEDUP_REMOVED lines=24> */
[----:B0-----:R-:W-:Y:S02]  /*43110*/  FMNMX.FTZ R10, R9, R10, !PT ;  /* 0x0000000a090a7209 */ /* 0x001fe40007810000 */
[----:B------:R-:W-:Y:S04]  /*43120*/  ST.E desc[UR6][R2.64], R9 ;  /* 0x0000000902007985 */ /* 0x000fe8000c101906 */
[----:B--2---:R-:W0:Y:S02]  /*43130*/  SHFL.BFLY PT, R11, R12, 0x2, 0x1f ;  /* 0x0c401f000c0b7f89 */ /* 0x004e2400000e0000 */
[----:B0-----:R-:W-:-:S02]  /*43140*/  FMNMX.FTZ R13, R12, R11, !PT ;  /* 0x0000000b0c0d7209 */ /* 0x001fc40007810000 */
[----:B------:R-:W0:Y:S04]  /*43150*/  SHFL.BFLY PT, R11, R10, 0x1, 0x1f ;  /* 0x0c201f000a0b7f89 */ /* 0x000e2800000e0000 */
[----:B------:R-:W1:Y:S01]  /*43160*/  SHFL.BFLY PT, R14, R13, 0x1, 0x1f ;  /* 0x0c201f000d0e7f89 */ /* 0x000e6200000e0000 */
[----:B0-----:R-:W-:Y:S02]  /*43170*/  FMNMX.FTZ R11, R10, R11, !PT ;  /* 0x0000000b0a0b7209 */ /* 0x001fe40007810000 */
[----:B-1----:R-:W-:-:S03]  /*43180*/  FMNMX.FTZ R15, R13, R14, !PT ;  /* 0x0000000e0d0f7209 */ /* 0x002fc60007810000 */
[----:B------:R-:W-:Y:S04]  /*43190*/  ST.E desc[UR6][R2.64], R11 ;  /* 0x0000000b02007985 */ /* 0x000fe8000c101906 */
[----:B------:R0:W-:Y:S04]  /*431a0*/  ST.E desc[UR6][R2.64+0x4], R15 ;  /* 0x0000040f02007985 */ /* 0x0001e8000c101906 */
[----:B0-----:R-:W2:Y:S04]  /*431b0*/  LDL.64 R2, [UR4+0x70] ;  /* 0x00007004ff027983 */ /* 0x001ea80008100a00 */
[----:B--2---:R-:W2:Y:S04]  /*431c0*/  LD.E R73, desc[UR6][R2.64+0x20] ;  /* 0x0000200602497980 */ /* 0x004ea8000c101900 */
[----:B------:R-:W2:Y:S04]  /*431d0*/  LD.E R12, desc[UR6][R2.64] ;  /* 0x00000006020c7980 */ /* 0x000ea8000c101900 */
[----:B------:R-:W3:Y:S01]  /*431e0*/  LD.E R14, desc[UR6][R2.64+0x4] ;  /* 0x00000406020e7980 */ /* 0x000ee2000c101900 */
[C---:B--2---:R-:W-:Y:S01]  /*431f0*/  FMUL.FTZ R10, R12.reuse, R73 ;  /* 0x000000490c0a7220 */ /* 0x044fe20000410000 */
[----:B------:R-:W-:-:S04]  /*43200*/  FSETP.NEU.FTZ.AND P0, PT, R12, -INF , PT ;  /* 0xff8000000c00780b */ /* 0x000fc80003f1d000 */
[----:B------:R-:W-:Y:S02]  /*43210*/  FSEL R10, R10, RZ, P0 ;  /* 0x000000ff0a0a7208 */ /* 0x000fe40000000000 */
[----:B---3--:R-:W-:-:S03]  /*43220*/  FSETP.NEU.FTZ.AND P0, PT, R14, -INF , PT ;  /* 0xff8000000e00780b */ /* 0x008fc60003f1d000 */
[-CC-:B------:R-:W-:Y:S01]  /*43230*/  FFMA.FTZ R31, R36, R73.reuse, -R10.reuse ;  /* 0x00000049241f7223 */ /* 0x180fe2000001080a */
[----:B------:R-:W-:Y:S01]  /*43240*/  FMUL.FTZ R36, R73, R14 ;  /* 0x0000000e49247220 */ /* 0x000fe20000410000 */
[----:B------:R-:W-:-:S04]  /*43250*/  FFMA.FTZ R34, R24, R73, -R10 ;  /* 0x0000004918227223 */ /* 0x000fc8000001080a */
[----:B------:R-:W-:Y:S01]  /*43260*/  FSEL R36, R36, RZ, P0 ;  /* 0x000000ff24247208 */ /* 0x000fe20000000000 */
[-CC-:B------:R-:W-:Y:S01]  /*43270*/  FFMA.FTZ R176, R25, R73.reuse, -R10.reuse ;  /* 0x0000004919b07223 */ /* 0x180fe2000001080a */
[----:B------:R-:W-:-:S03]  /*43280*/  FFMA.FTZ R33, R28, R73, -R10 ;  /* 0x000000491c217223 */ /* 0x000fc6000001080a */
[-CC-:B------:R-:W-:Y:S01]  /*43290*/  FFMA.FTZ R20, R8, R73.reuse, -R36.reuse ;  /* 0x0000004908147223 */ /* 0x180fe20000010824 */
[-CC-:B------:R-:W-:Y:S01]  /*432a0*/  FFMA.FTZ R177, R7, R73.reuse, -R36.reuse ;  /* 0x0000004907b17223 */ /* 0x180fe20000010824 */
[-C--:B------:R-:W-:Y:S01]  /*432b0*/  FFMA.FTZ R17, R4, R73.reuse, -R36 ;  /* 0x0000004904117223 */ /* 0x080fe20000010824 */
[----:B------:R-:W-:Y:S01]  /*432c0*/  MUFU.EX2 R34, R34 ;  /* 0x0000002200227308 */ /* 0x000fe20000000800 */
[-C--:B------:R-:W-:Y:S01]  /*432d0*/  FFMA.FTZ R178, R29, R73.reuse, -R10 ;  /* 0x000000491db27223 */ /* 0x080fe2000001080a */
[----:B------:R-:W-:-:S06]  /*432e0*/  FFMA.FTZ R179, R6, R73, -R36 ;  /* 0x0000004906b37223 */ /* 0x000fcc0000010824 */
[----:B------:R-:W0:Y:S01]  /*432f0*/  MUFU.EX2 R176, R176 ;  /* 0x000000b000b07308 */ /* 0x000e220000000800 */
[-C--:B------:R-:W-:Y:S01]  /*43300*/  FFMA.FTZ R32, R32, R73.reuse, -R10 ;  /* 0x0000004920207223 */ /* 0x080fe2000001080a */
[----:B------:R-:W-:-:S06]  /*43310*/  FFMA.FTZ R16, R5, R73, -R36 ;  /* 0x0000004905107223 */ /* 0x000fcc0000010824 */
[----:B------:R-:W-:Y:S08]  /*43320*/  MUFU.EX2 R20, R20 ;  /* 0x0000001400147308 */ /* 0x000ff00000000800 */
[----:B------:R-:W1:Y:S01]  /*43330*/  MUFU.EX2 R177, R177 ;  /* 0x000000b100b17308 */ /* 0x000e620000000800 */
[----:B------:R-:W-:-:S07]  /*43340*/  FFMA.FTZ R160, R0, R73, -R10 ;  /* 0x0000004900a07223 */ /* 0x000fce000001080a */
[----:B------:R-:W2:Y:S01]  /*43350*/  MUFU.EX2 R33, R33 ;  /* 0x0000002100217308 */ /* 0x000ea20000000800 */
[----:B------:R-:W-:-:S07]  /*43360*/  FFMA.FTZ R161, R35, R73, -R36 ;  /* 0x0000004923a17223 */ /* 0x000fce0000010824 */
[----:B------:R-:W3:Y:S01]  /*43370*/  MUFU.EX2 R17, R17 ;  /* 0x0000001100117308 */ /* 0x000ee20000000800 */
[----:B------:R-:W-:-:S07]  /*43380*/  FFMA.FTZ R15, R38, R73, -R36 ;  /* 0x00000049260f7223 */ /* 0x000fce0000010824 */
[----:B------:R-:W4:Y:S08]  /*43390*/  MUFU.EX2 R178, R178 ;  /* 0x000000b200b27308 */ /* 0x000f300000000800 */
[----:B------:R-:W4:Y:S01]  /*433a0*/  MUFU.EX2 R179, R179 ;  /* 0x000000b300b37308 */ /* 0x000f220000000800 */
[----:B0-----:R-:W-:Y:S01]  /*433b0*/  FADD.FTZ R0, R34, R176 ;  /* 0x000000b022007221 */ /* 0x001fe20000010000 */
[----:B------:R-:W-:-:S06]  /*433c0*/  FFMA.FTZ R162, R37, R73, -R10 ;  /* 0x0000004925a27223 */ /* 0x000fcc000001080a */
[----:B------:R-:W0:Y:S01]  /*433d0*/  MUFU.EX2 R32, R32 ;  /* 0x0000002000207308 */ /* 0x000e220000000800 */
[----:B-1----:R-:W-:Y:S01]  /*433e0*/  FADD.FTZ R4, R20, R177 ;  /* 0x000000b114047221 */ /* 0x002fe20000010000 */
[----:B------:R-:W-:-:S06]  /*433f0*/  FFMA.FTZ R163, R39, R73, -R36 ;  /* 0x0000004927a37223 */ /* 0x000fcc0000010824 */
[----:B------:R-:W1:Y:S01]  /*43400*/  MUFU.EX2 R16, R16 ;  /* 0x0000001000107308 */ /* 0x000e620000000800 */
[----:B--2---:R-:W-:Y:S01]  /*43410*/  FADD.FTZ R5, R33, R0 ;  /* 0x0000000021057221 */ /* 0x004fe20000010000 */
[----:B------:R-:W-:-:S06]  /*43420*/  FFMA.FTZ R30, R40, R73, -R10 ;  /* 0x00000049281e7223 */ /* 0x000fcc000001080a */
[----:B------:R-:W2:Y:S01]  /*43430*/  MUFU.EX2 R160, R160 ;  /* 0x000000a000a07308 */ /* 0x000ea20000000800 */
        /* <DEDUP_REMOVED lines=49> */
[-CC-:B------:R-:W-:Y:S01]  /*43750*/  FFMA.FTZ R25, R60, R73.reuse, -R10.reuse ;  /* 0x000000493c197223 */ /* 0x180fe2000001080a */
[----:B------:R-:W-:-:S05]  /*43760*/  FFMA.FTZ R186, R61, R73, -R10 ;  /* 0x000000493dba7223 */ /* 0x000fca000001080a */
[----:B------:R-:W0:Y:S01]  /*43770*/  MUFU.EX2 R181, R181 ;  /* 0x000000b500b57308 */ /* 0x000e220000000800 */
[-CC-:B------:R-:W-:Y:S01]  /*43780*/  FFMA.FTZ R24, R64, R73.reuse, -R10.reuse ;  /* 0x0000004940187223 */ /* 0x180fe2000001080a */
[-CC-:B------:R-:W-:Y:S01]  /*43790*/  FFMA.FTZ R188, R65, R73.reuse, -R10.reuse ;  /* 0x0000004941bc7223 */ /* 0x180fe2000001080a */
[-CC-:B------:R-:W-:Y:S01]  /*437a0*/  FFMA.FTZ R21, R68, R73.reuse, -R10.reuse ;  /* 0x0000004944157223 */ /* 0x180fe2000001080a */
[----:B------:R-:W-:Y:S01]  /*437b0*/  FFMA.FTZ R190, R69, R73, -R10 ;  /* 0x0000004945be7223 */ /* 0x000fe2000001080a */
[----:B-1----:R-:W-:-:S03]  /*437c0*/  FADD.FTZ R0, R13, R0 ;  /* 0x000000000d007221 */ /* 0x002fc60000010000 */
[----:B------:R-:W1:Y:S01]  /*437d0*/  MUFU.EX2 R27, R27 ;  /* 0x0000001b001b7308 */ /* 0x000e620000000800 */
[----:B------:R-:W-:Y:S01]  /*437e0*/  FFMA.FTZ R10, R58, R73, -R36 ;  /* 0x000000493a0a7223 */ /* 0x000fe20000010824 */
[----:B--2---:R-:W-:Y:S01]  /*437f0*/  FADD.FTZ R5, R170, R5 ;  /* 0x00000005aa057221 */ /* 0x004fe20000010000 */
[----:B---3--:R-:W-:-:S05]  /*43800*/  FADD.FTZ R7, R171, R0 ;  /* 0x00000000ab077221 */ /* 0x008fca0000010000 */
[----:B------:R-:W2:Y:S01]  /*43810*/  MUFU.EX2 R11, R11 ;  /* 0x0000000b000b7308 */ /* 0x000ea20000000800 */
[----:B------:R-:W-:Y:S01]  /*43820*/  FFMA.FTZ R185, R59, R73, -R36 ;  /* 0x000000493bb97223 */ /* 0x000fe20000010824 */
[----:B----4-:R-:W-:-:S06]  /*43830*/  FADD.FTZ R5, R28, R5 ;  /* 0x000000051c057221 */ /* 0x010fcc0000010000 */
[----:B------:R-:W3:Y:S01]  /*43840*/  MUFU.EX2 R182, R182 ;  /* 0x000000b600b67308 */ /* 0x000ee20000000800 */
[----:B------:R-:W-:Y:S01]  /*43850*/  FADD.FTZ R0, R12, R7 ;  /* 0x000000070c007221 */ /* 0x000fe20000010000 */
[----:B------:R-:W-:-:S06]  /*43860*/  FFMA.FTZ R9, R62, R73, -R36 ;  /* 0x000000493e097223 */ /* 0x000fcc0000010824 */
        /* <DEDUP_REMOVED lines=35> */
[----:B--2---:R-:W-:-:S06]  /*43aa0*/  FADD.FTZ R4, R8, R7 ;  /* 0x0000000708047221 */ /* 0x004fcc0000010000 */
[----:B------:R-:W1:Y:S08]  /*43ab0*/  MUFU.EX2 R190, R190 ;  /* 0x000000be00be7308 */ /* 0x000e700000000800 */
[----:B------:R-:W2:Y:S01]  /*43ac0*/  MUFU.EX2 R191, R191 ;  /* 0x000000bf00bf7308 */ /* 0x000ea20000000800 */
[----:B---3--:R-:W-:Y:S01]  /*43ad0*/  FADD.FTZ R6, R188, R5 ;  /* 0x00000005bc067221 */ /* 0x008fe20000010000 */
[----:B----4-:R-:W-:-:S03]  /*43ae0*/  FADD.FTZ R5, R189, R4 ;  /* 0x00000004bd057221 */ /* 0x010fc60000010000 */
[----:B0-----:R-:W-:Y:S01]  /*43af0*/  FADD.FTZ R7, R21, R6 ;  /* 0x0000000615077221 */ /* 0x001fe20000010000 */
[----:B------:R-:W-:-:S03]  /*43b00*/  FADD.FTZ R4, R0, R5 ;  /* 0x0000000500047221 */ /* 0x000fc60000010000 */
[----:B-1----:R-:W-:Y:S01]  /*43b10*/  FADD.FTZ R35, R190, R7 ;  /* 0x00000007be237221 */ /* 0x002fe20000010000 */
[----:B--2---:R-:W-:-:S04]  /*43b20*/  FADD.FTZ R37, R191, R4 ;  /* 0x00000004bf257221 */ /* 0x004fc80000010000 */
[----:B------:R-:W-:Y:S04]  /*43b30*/  ST.E desc[UR6][R2.64+0x10], R35 ;  /* 0x0000102302007985 */ /* 0x000fe8000c101906 */
[----:B------:R0:W-:Y:S04]  /*43b40*/  ST.E desc[UR6][R2.64+0x14], R37 ;  /* 0x0000142502007985 */ /* 0x0001e8000c101906 */
[----:B------:R-:W2:Y:S04]  /*43b50*/  LDL.64 R4, [UR4] ;  /* 0x00000004ff047983 */ /* 0x000ea80008100a00 */
[----:B------:R-:W3:Y:S04]  /*43b60*/  LDL.64 R6, [UR4+0x98] ;  /* 0x00009804ff067983 */ /* 0x000ee80008100a00 */
[----:B0-----:R-:W4:Y:S01]  /*43b70*/  LDL.64 R2, [UR4+0x80] ;  /* 0x00008004ff027983 */ /* 0x001f220008100a00 */
[----:B------:R-:W-:-:S05]  /*43b80*/  LEA.HI R74, R74, 0x8, RZ, 0x19 ;  /* 0x000000084a4a7811 */ /* 0x000fca00078fc8ff */
[----:B------:R0:W-:Y:S06]  /*43b90*/  BAR.SYNC.DEFER_BLOCKING R74, 0x100 ;  /* 0x0004004a0000751d */ /* 0x0001ec0000010000 */
[----:B--2---:R-:W2:Y:S04]  /*43ba0*/  LD.E R39, desc[UR6][R4.64] ;  /* 0x0000000604277980 */ /* 0x004ea8000c101900 */
[----:B----4-:R-:W4:Y:S04]  /*43bb0*/  LD.E R41, desc[UR6][R2.64] ;  /* 0x0000000602297980 */ /* 0x010f28000c101900 */
[----:B---3--:R-:W2:Y:S04]  /*43bc0*/  LD.E.64 R4, desc[UR6][R6.64] ;  /* 0x0000000606047980 */ /* 0x008ea8000c101b00 */
        /* <DEDUP_REMOVED lines=27> */
[----:B------:R-:W3:Y:S04]  /*43d80*/  LDL.64 R6, [UR4+0x88] ;  /* 0x00008804ff067983 */ /* 0x000ee80008100a00 */
        /* <DEDUP_REMOVED lines=45> */
[----:B----4-:R-:W-:Y:S01]  /*44060*/  ST.E desc[UR6][R2.64], R41 ;  /* 0x0000002902007985 */ /* 0x010fe2000c101906 */
[----:B--2---:R-:W-:-:S03]  /*44070*/  IMAD R4, R39, 0xc00, R4 ;  /* 0x00000c0027047824 */ /* 0x004fc600078e0204 */
[----:B------:R-:W2:Y:S04]  /*44080*/  LD.E R109, desc[UR6][R2.64+0x198] ;  /* 0x00019806026d7980 */ /* 0x000ea8000c101900 */
[----:B---3--:R-:W-:Y:S04]  /*44090*/  ST.E desc[UR6][R2.64+0x4], R43 ;  /* 0x0000042b02007985 */ /* 0x008fe8000c101906 */
        /* <DEDUP_REMOVED lines=82> */
[----:B------:R-:W-:Y:S02]  /*445c0*/  F2FP.BF16.F32.PACK_AB R176, R176, R34 ;  /* 0x00000022b0b0723e */ /* 0x000fe400000010ff */
[----:B------:R-:W-:Y:S02]  /*445d0*/  F2FP.BF16.F32.PACK_AB R178, R178, R33 ;  /* 0x00000021b2b2723e */ /* 0x000fe400000010ff */
[----:B------:R-:W-:Y:S02]  /*445e0*/  F2FP.BF16.F32.PACK_AB R177, R177, R20 ;  /* 0x00000014b1b1723e */ /* 0x000fe400000010ff */
[----:B------:R-:W-:Y:S01]  /*445f0*/  F2FP.BF16.F32.PACK_AB R179, R179, R17 ;  /* 0x00000011b3b3723e */ /* 0x000fe200000010ff */
[----:B------:R-:W-:Y:S01]  /*44600*/  ST.E desc[UR6][R2.64+0x74], R36 ;  /* 0x0000742402007985 */ /* 0x000fe2000c101906 */
[----:B------:R-:W-:-:S02]  /*44610*/  F2FP.BF16.F32.PACK_AB R160, R160, R32 ;  /* 0x00000020a0a0723e */ /* 0x000fc400000010ff */
[----:B------:R-:W-:Y:S01]  /*44620*/  F2FP.BF16.F32.PACK_AB R162, R162, R31 ;  /* 0x0000001fa2a2723e */ /* 0x000fe200000010ff */
[----:B------:R-:W-:Y:S01]  /*44630*/  ST.E desc[UR6][R2.64+0x7c], R38 ;  /* 0x00007c2602007985 */ /* 0x000fe2000c101906 */
[----:B------:R-:W-:Y:S02]  /*44640*/  F2FP.BF16.F32.PACK_AB R168, R168, R30 ;  /* 0x0000001ea8a8723e */ /* 0x000fe400000010ff */
[----:B------:R-:W-:Y:S01]  /*44650*/  F2FP.BF16.F32.PACK_AB R170, R170, R29 ;  /* 0x0000001daaaa723e */ /* 0x000fe200000010ff */
[----:B------:R-:W-:Y:S01]  /*44660*/  ST.E desc[UR6][R2.64+0x84], R40 ;  /* 0x0000842802007985 */ /* 0x000fe2000c101906 */
[----:B------:R-:W-:Y:S02]  /*44670*/  F2FP.BF16.F32.PACK_AB R180, R180, R28 ;  /* 0x0000001cb4b4723e */ /* 0x000fe400000010ff */
[----:B------:R-:W-:Y:S01]  /*44680*/  F2FP.BF16.F32.PACK_AB R182, R182, R27 ;  /* 0x0000001bb6b6723e */ /* 0x000fe200000010ff */
[----:B------:R-:W-:Y:S01]  /*44690*/  ST.E desc[UR6][R2.64+0x8c], R42 ;  /* 0x00008c2a02007985 */ /* 0x000fe2000c101906 */
[----:B------:R-:W-:-:S02]  /*446a0*/  F2FP.BF16.F32.PACK_AB R184, R184, R26 ;  /* 0x0000001ab8b8723e */ /* 0x000fc400000010ff */
[----:B------:R-:W-:Y:S01]  /*446b0*/  F2FP.BF16.F32.PACK_AB R186, R186, R25 ;  /* 0x00000019baba723e */ /* 0x000fe200000010ff */
[----:B------:R-:W-:Y:S01]  /*446c0*/  ST.E desc[UR6][R2.64+0x94], R44 ;  /* 0x0000942c02007985 */ /* 0x000fe2000c101906 */
[----:B------:R-:W-:-:S03]  /*446d0*/  F2FP.BF16.F32.PACK_AB R188, R188, R24 ;  /* 0x00000018bcbc723e */ /* 0x000fc600000010ff */
        /* <DEDUP_REMOVED lines=15> */
[----:B------:R-:W-:Y:S04]  /*447d0*/  ST.E desc[UR6][R2.64+0x78], R37 ;  /* 0x0000782502007985 */ /* 0x000fe8000c101906 */
[----:B------:R-:W-:Y:S04]  /*447e0*/  ST.E desc[UR6][R2.64+0x80], R39 ;  /* 0x0000802702007985 */ /* 0x000fe8000c101906 */
[----:B------:R-:W-:Y:S04]  /*447f0*/  ST.E desc[UR6][R2.64+0x88], R41 ;  /* 0x0000882902007985 */ /* 0x000fe8000c101906 */
[----:B------:R-:W-:Y:S04]  /*44800*/  ST.E desc[UR6][R2.64+0x90], R43 ;  /* 0x0000902b02007985 */ /* 0x000fe8000c101906 */
        /* <DEDUP_REMOVED lines=76> */
[----:B------:R-:W-:Y:S01]  /*44cd0*/  ST.E desc[UR6][R6.64], RZ ;  /* 0x000000ff06007985 */ /* 0x000fe2000c101906 */
[----:B0-----:R-:W-:-:S06]  /*44ce0*/  WARPGROUP.ARRIVE ;  /* 0x00000000000079c5 */ /* 0x001fcc0000000000 */
[----:B------:R-:W-:Y:S03]  /*44cf0*/  HGMMA.64x256x16.F32.BF16 R24, R176, gdesc[UR8].tnspB, RZ, !UPT, gsb0 ;  /* 0x43e00008b0187df0 */ /* 0x000fe6000c0018ff */
[----:B------:R-:W-:Y:S02]  /*44d00*/  WARPGROUP.DEPBAR.LE gsb0, 0x0 ;  /* 0x00008000000079c5 */ /* 0x000fe40000010000 */
        /* <DEDUP_REMOVED lines=129> */
[----:B0-----:R-:W4:Y:S04]  /*45520*/  LD.E R24, desc[UR6][R2.64] ;  /* 0x0000000602187980 */ /* 0x001f28000c101900 */
[----:B-1----:R-:W4:Y:S04]  /*45530*/  LD.E R25, desc[UR6][R2.64+0x4] ;  /* 0x0000040602197980 */ /* 0x002f28000c101900 */
[----:B--2---:R-:W2:Y:S04]  /*45540*/  LD.E R26, desc[UR6][R2.64+0x8] ;  /* 0x00000806021a7980 */ /* 0x004ea8000c101900 */
[----:B---3--:R-:W2:Y:S04]  /*45550*/  LD.E R27, desc[UR6][R2.64+0xc] ;  /* 0x00000c06021b7980 */ /* 0x008ea8000c101900 */
        /* <DEDUP_REMOVED lines=130> */
[----:B------:R-:W-:Y:S02]  /*45d80*/  F2FP.BF16.F32.PACK_AB R161, R161, R16 ;  /* 0x00000010a1a1723e */ /* 0x000fe400000010ff */
[----:B------:R-:W-:-:S04]  /*45d90*/  F2FP.BF16.F32.PACK_AB R163, R163, R15 ;  /* 0x0000000fa3a3723e */ /* 0x000fc800000010ff */
[----:B--2---:R-:W-:-:S06]  /*45da0*/  WARPGROUP.ARRIVE ;  /* 0x00000000000079c5 */ /* 0x004fcc0000000000 */
[----:B------:R-:W-:Y:S03]  /*45db0*/  HGMMA.64x256x16.F32.BF16 R24, R160, gdesc[UR8].tnspB, R24, gsb0 ;  /* 0x43e00008a0187df0 */ /* 0x000fe60008001818 */
        /* <DEDUP_REMOVED lines=794> */
[----:B------:R-:W-:-:S04]  /*48f60*/  F2FP.BF16.F32.PACK_AB R185, R185, R10 ;  /* 0x0000000ab9b9723e */ /* 0x000fc800000010ff */
[----:B--2---:R-:W-:-:S07]  /*48f70*/  WARPGROUP.ARRIVE ;  /* 0x00000000000079c5 */ /* 0x004fce0000000000 */
        /* <DEDUP_REMOVED lines=263> */
[----:B------:R-:W-:-:S04]  /*49ff0*/  F2FP.BF16.F32.PACK_AB R191, R191, R0 ;  /* 0x00000000bfbf723e */ /* 0x000fc800000010ff */
[----:B--2---:R-:W-:-:S06]  /*4a000*/  WARPGROUP.ARRIVE ;  /* 0x00000000000079c5 */ /* 0x004fcc0000000000 */
[----:B------:R-:W-:Y:S03]  /*4a010*/  HGMMA.64x256x16.F32.BF16 R24, R188, gdesc[UR8].tnspB, R24, gsb0 ;  /* 0x43e00008bc187df0 */ /* 0x000fe60008001818 */
        /* <DEDUP_REMOVED lines=130> */
[----:B------:R-:W2:Y:S04]  /*4a840*/  LD.E R0, desc[UR6][R2.64+0x1fc] ;  /* 0x0001fc0602007980 */ /* 0x000ea8000c101900 */
[----:B------:R-:W3:Y:S04]  /*4a850*/  LD.E R4, desc[UR6][R2.64] ;  /* 0x0000000602047980 */ /* 0x000ee8000c101900 */
        /* <DEDUP_REMOVED lines=126> */
[----:B--2---:R-:W-:Y:S04]  /*4b040*/  ST.E desc[UR6][R2.64+0x1fc], R0 ;  /* 0x0001fc0002007985 */ /* 0x004fe8000c101906 */
[----:B---3--:R-:W-:Y:S04]  /*4b050*/  ST.E desc[UR6][R2.64], R4 ;  /* 0x0000000402007985 */ /* 0x008fe8000c101906 */
[----:B----4-:R0:W-:Y:S04]  /*4b060*/  ST.E desc[UR6][R2.64+0x4], R5 ;  /* 0x0000040502007985 */ /* 0x0101e8000c101906 */
        /* <DEDUP_REMOVED lines=125> */
[----:B0-----:R-:W3:Y:S04]  /*4b840*/  LDL.64 R4, [UR4+0x40] ;  /* 0x00004004ff047983 */ /* 0x001ee80008100a00 */
[----:B-1----:R-:W4:Y:S04]  /*4b850*/  LDL.64 R6, [UR4] ;  /* 0x00000004ff067983 */ /* 0x002f280008100a00 */
[----:B---3--:R-:W3:Y:S04]  /*4b860*/  LD.E R0, desc[UR6][R4.64] ;  /* 0x0000000604007980 */ /* 0x008ee8000c101900 */
[----:B----4-:R2:W5:Y:S01]  /*4b870*/  LD.E R6, desc[UR6][R6.64] ;  /* 0x0000000606067980 */ /* 0x010562000c101900 */
[----:B------:R-:W-:Y:S01]  /*4b880*/  BSSY B0, `(.L_x_4500) ;  /* 0x0000005000007945 */ /* 0x000fe20003800000 */
[----:B---3--:R-:W-:-:S04]  /*4b890*/  LOP3.LUT R0, R0, 0x1, RZ, 0xfc, !PT ;  /* 0x0000000100007812 */ /* 0x008fc800078efcff */
[----:B------:R-:W-:-:S13]  /*4b8a0*/  ISETP.NE.AND P0, PT, R0, 0x3, PT ;  /* 0x000000030000780c */ /* 0x000fda0003f05270 */
[----:B--2---:R-:W-:Y:S05]  /*4b8b0*/  @!P0 BRA `(.L_x_4501) ;  /* 0x0000000000048947 */ /* 0x004fea0003800000 */
[----:B------:R-:W-:Y:S01]  /*4b8c0*/  BPT.TRAP 0x1 ;  /* 0x000000040000795c */ /* 0x000fe20000300000 */
.L_x_4501:
[----:B------:R-:W-:Y:S05]  /*4b8d0*/  BSYNC B0 ;  /* 0x0000000000007941 */ /* 0x000fea0003800000 */
.L_x_4500:
[----:B------:R-:W2:Y:S04]  /*4b8e0*/  LD.E.64 R2, desc[UR6][R4.64+0x20] ;  /* 0x0000200604027980 */ /* 0x000ea8000c101b00 */
[----:B------:R-:W3:Y:S01]  /*4b8f0*/  LD.E R0, desc[UR6][R4.64+0xc] ;  /* 0x00000c0604007980 */ /* 0x000ee2000c101900 */
[----:B------:R-:W-:Y:S01]  /*4b900*/  IMAD.MOV.U32 R213, RZ, RZ, 0x0 ;  /* 0x00000000ffd57424 */ /* 0x000fe200078e00ff */
[----:B--2---:R-:W-:-:S05]  /*4b910*/  MOV R3, R2 ;  /* 0x0000000200037202 */ /* 0x004fca0000000f00 */
[----:B-----5:R-:W-:-:S05]  /*4b920*/  IMAD R3, R6, 0x8, R3 ;  /* 0x0000000806037824 */ /* 0x020fca00078e0203 */
[----:B---3--:R-:W-:-:S04]  /*4b930*/  PRMT R0, R0, 0x654, R3 ;  /* 0x0000065400007816 */ /* 0x008fc80000000003 */
[----:B------:R0:W-:Y:S02]  /*4b940*/  SYNCS.ARRIVE.TRANS64.RED.A1T0 RZ, [R0+URZ], RZ ;  /* 0x000000ff00ff79a7 */ /* 0x0001e4000810043f */
[----:B0-----:R-:W-:Y:S05]  /*4b950*/  RET.REL.NODEC R212 `(_ZN7cutlass13device_kernelIN5flash11enable_sm90INS1_16FlashAttnFwdSm90INS1_25CollectiveMainloopFwdSm90ILi2EN4cute5tupleIJNS5_1CILi1EEES8_S8_EEENS6_IJNS7_ILi128EEENS7_ILi96EEENS7_ILi64EEEEEELi256ENS_10bfloat16_tEfNS_4arch4Sm90ELb0ELb1ELb0ELb1ELb1ELb1ELb1ELb1ELb0ELb1ELb1ELb0EEENS1_21CollectiveEpilogueFwdINS6_IJSA_NS7_ILi256EEESB_EEES9_SE_SG_Li256ELb1ELb1ELb1ELb0EEENS1_36VarlenDynamicPersistentTileSchedulerILi128ELi96ELi256ELi128ELb1ELb1ELb1ELb1ELb0ELb1EEEEEEEEEvNT_6ParamsE) ;  /* 0xfffffb44d4a87950 */ /* 0x001fea0003c3ffff */
.L_x_4474:
[----:B0-----:R0:W1:Y:S02]  /*4b960*/  SYNCS.PHASECHK.TRANS64.TRYWAIT P0, [R8+URZ], R9 ;  /* 0x00000009080075a7 */ /* 0x001064000800017f */
[----:B-1----:R-:W-:Y:S05]  /*4b970*/  @!P0 NANOSLEEP.SYNCS 0x989680 ;  /* 0x009896800000895d */ /* 0x002fea0003900000 */
[----:B------:R-:W1:Y:S02]  /*4b980*/  @!P0 SYNCS.PHASECHK.TRANS64 P0, [R8+URZ], R9 ;  /* 0x00000009080085a7 */ /* 0x000e64000800007f */
[----:B-1----:R-:W-:Y:S05]  /*4b990*/  @!P0 BRA `(.L_x_4474) ;  /* 0xfffffffc00f08947 */ /* 0x002fea000383ffff */
[----:B------:R-:W-:Y:S05]  /*4b9a0*/  BRA `(.L_x_4473) ;  /* 0xffffff4c00087947 */ /* 0x000fea000383ffff */
.L_x_4476:
[----:B0-----:R0:W1:Y:S02]  /*4b9b0*/  SYNCS.PHASECHK.TRANS64.TRYWAIT P0, [R8+URZ+0x32410], R9 ;  /* 0x03241009080075a7 */ /* 0x001064000800017f */
[----:B-1----:R-:W-:Y:S05]  /*4b9c0*/  @!P0 NANOSLEEP.SYNCS 0x989680 ;  /* 0x009896800000895d */ /* 0x002fea0003900000 */
[----:B------:R-:W1:Y:S02]  /*4b9d0*/  @!P0 SYNCS.PHASECHK.TRANS64 P0, [R8+URZ+0x32410], R9 ;  /* 0x03241009080085a7 */ /* 0x000e64000800007f */
[----:B-1----:R-:W-:Y:S05]  /*4b9e0*/  @!P0 BRA `(.L_x_4476) ;  /* 0xfffffffc00f08947 */ /* 0x002fea000383ffff */
[----:B------:R-:W-:Y:S05]  /*4b9f0*/  BRA `(.L_x_4502) ;  /* 0xffffff4c00fc7947 */ /* 0x000fea000383ffff */
.L_x_4483:
[----:B0-----:R0:W1:Y:S02]  /*4ba00*/  SYNCS.PHASECHK.TRANS64.TRYWAIT P0, [R8+URZ], R9 ;  /* 0x00000009080075a7 */ /* 0x001064000800017f */
[----:B-1----:R-:W-:Y:S05]  /*4ba10*/  @!P0 NANOSLEEP.SYNCS 0x989680 ;  /* 0x009896800000895d */ /* 0x002fea0003900000 */
[----:B------:R-:W1:Y:S02]  /*4ba20*/  @!P0 SYNCS.PHASECHK.TRANS64 P0, [R8+URZ], R9 ;  /* 0x00000009080085a7 */ /* 0x000e64000800007f */
[----:B-1----:R-:W-:Y:S05]  /*4ba30*/  @!P0 BRA `(.L_x_4483) ;  /* 0xfffffffc00f08947 */ /* 0x002fea000383ffff */
[----:B------:R-:W-:Y:S05]  /*4ba40*/  BRA `(.L_x_4482) ;  /* 0xffffff5000707947 */ /* 0x000fea000383ffff */
.L_x_4503:
        /* <DEDUP_REMOVED lines=11> */
.L_x_6569:


//--------------------- .text._ZN7cutlass13device_kernelIN5flash11enable_sm90INS1_16FlashAttnFwdSm90INS1_25CollectiveMainloopFwdSm90ILi2EN4cute5tupleIJNS5_1CILi1EEES8_S8_EEENS6_IJNS7_ILi128EEENS7_ILi96EEENS7_ILi64EEEEEELi256ENS_10bfloat16_tEfNS_4arch4Sm90ELb1ELb0ELb0ELb0ELb1ELb0ELb0ELb1ELb0ELb1ELb1ELb0EEENS1_21CollectiveEpilogueFwdINS6_IJSA_NS7_ILi256EEESB_EEES9_SE_SG_Li256ELb0ELb1ELb1ELb0EEENS1_19SingleTileSchedulerILb0ELb1ELb1ELi128EEEEEEEEEvNT_6ParamsE --------------------------
	.section	.text._ZN7cutlass13device_kernelIN5flash11enable_sm90INS1_16FlashAttnFwdSm90INS1_25CollectiveMainloopFwdSm90ILi2EN4cute5tupleIJNS5_1CILi1EEES8_S8_EEENS6_IJNS7_ILi128EEENS7_ILi96EEENS7_ILi64EEEEEELi256ENS_10bfloat16_tEfNS_4arch4Sm90ELb1ELb0ELb0ELb0ELb1ELb0ELb0ELb1ELb0ELb1ELb1ELb0EEENS1_21CollectiveEpilogueFwdINS6_IJSA_NS7_ILi256EEESB_EEES9_SE_SG_Li256ELb0ELb1ELb1ELb0EEENS1_19SingleTileSchedulerILb0ELb1ELb1ELi128EEEEEEEEEvNT_6ParamsE,"ax",@progbits
	.align	128
.text._ZN7cutlass13device_kernelIN5flash11enable_sm90INS1_16FlashAttnFwdSm90INS1_25CollectiveMainloopFwdSm90ILi2EN4cute5tupleIJNS5_1CILi1EEES8_S8_EEENS6_IJNS7_ILi128EEENS7_ILi96EEENS7_ILi64EEEEEELi256ENS_10bfloat16_tEfNS_4arch4Sm90ELb1ELb0ELb0ELb0ELb1ELb0ELb0ELb1ELb0ELb1ELb1ELb0EEENS1_21CollectiveEpilogueFwdINS6_IJSA_NS7_ILi256EEESB_EEES9_SE_SG_Li256ELb0ELb1ELb1ELb0EEENS1_19SingleTileSchedulerILb0ELb1ELb1ELi128EEEEEEEEEvNT_6ParamsE:
        .type           _ZN7cutlass13device_kernelIN5flash11enable_sm90INS1_16FlashAttnFwdSm90INS1_25CollectiveMainloopFwdSm90ILi2EN4cute5tupleIJNS5_1CILi1EEES8_S8_EEENS6_IJNS7_ILi128EEENS7_ILi96EEENS7_ILi64EEEEEELi256ENS_10bfloat16_tEfNS_4arch4Sm90ELb1ELb0ELb0ELb0ELb1ELb0ELb0ELb1ELb0ELb1ELb1ELb0EEENS1_21CollectiveEpilogueFwdINS6_IJSA_NS7_ILi256EEESB_EEES9_SE_SG_Li256ELb0ELb1ELb1ELb0EEENS1_19SingleTileSchedulerILb0ELb1ELb1ELi128EEEEEEEEEvNT_6ParamsE,@function
        .size           _ZN7cutlass13device_kernelIN5flash11enable_sm90INS1_16FlashAttnFwdSm90INS1_25CollectiveMainloopFwdSm90ILi2EN4cute5tupleIJNS5_1CILi1EEES8_S8_EEENS6_IJNS7_ILi128EEENS7_ILi96EEENS7_ILi64EEEEEELi256ENS_10bfloat16_tEfNS_4arch4Sm90ELb1ELb0ELb0ELb0ELb1ELb0ELb0ELb1ELb0ELb1ELb1ELb0EEENS1_21CollectiveEpilogueFwdINS6_IJSA_NS7_ILi256EEESB_EEES9_SE_SG_Li256ELb0ELb1ELb1ELb0EEENS1_19SingleTileSchedulerILb0ELb1ELb1ELi128EEEEEEEEEvNT_6ParamsE,(.L_x_6571 - _ZN7cutlass13device_kernelIN5flash11enable_sm90INS1_16FlashAttnFwdSm90INS1_25CollectiveMainloopFwdSm90ILi2EN4cute5tupleIJNS5_1CILi1EEES8_S8_EEENS6_IJNS7_ILi128EEENS7_ILi96EEENS7_ILi64EEEEEELi256ENS_10bfloat16_tEfNS_4arch4Sm90ELb1ELb0ELb0ELb0ELb1ELb0ELb0ELb1ELb0ELb1ELb1ELb0EEENS1_21CollectiveEpilogueFwdINS6_IJSA_NS7_ILi256EEESB_EEES9_SE_SG_Li256ELb0ELb1ELb1ELb0EEENS1_19SingleTileSchedulerILb0ELb1ELb1ELi128EEEEEEEEEvNT_6ParamsE)
        .other          _ZN7cutlass13device_kernelIN5flash11enable_sm90INS1_16FlashAttnFwdSm90INS1_25CollectiveMainloopFwdSm90ILi2EN4cute5tupleIJNS5_1CILi1EEES8_S8_EEENS6_IJNS7_ILi128EEENS7_ILi96EEENS7_ILi64EEEEEELi256ENS_10bfloat16_tEfNS_4arch4Sm90ELb1ELb0ELb0ELb0ELb1ELb0ELb0ELb1ELb0ELb1ELb1ELb0EEENS1_21CollectiveEpilogueFwdINS6_IJSA_NS7_ILi256EEESB_EEES9_SE_SG_Li256ELb0ELb1ELb1ELb0EEENS1_19SingleTileSchedulerILb0ELb1ELb1ELi128EEEEEEEEEvNT_6ParamsE,@"STO_CUDA_ENTRY STV_DEFAULT"
_ZN7cutlass13device_kernelIN5flash11enable_sm90INS1_16FlashAttnFwdSm90INS1_25CollectiveMainloopFwdSm90ILi2EN4cute5tupleIJNS5_1CILi1EEES8_S8_EEENS6_IJNS7_ILi128EEENS7_ILi96EEENS7_ILi64EEEEEELi256ENS_10bfloat16_tEfNS_4arch4Sm90ELb1ELb0ELb0ELb0ELb1ELb0ELb0ELb1ELb0ELb1ELb1ELb0EEENS1_21CollectiveEpilogueFwdINS6_IJSA_NS7_ILi256EEESB_EEES9_SE_SG_Li256ELb0ELb1ELb1ELb0EEENS1_19SingleTileSchedulerILb0ELb1ELb1ELi128EEEEEEEEEvNT_6ParamsE:
        /* <DEDUP_REMOVED lines=44> */
.L_x_4504:
        /* <DEDUP_REMOVED lines=22> */
.L_x_4505:
        /* <DEDUP_REMOVED lines=18> */
.L_x_4506:
        /* <DEDUP_REMOVED lines=22> */
.L_x_4507:
        /* <DEDUP_REMOVED lines=23> */
.L_x_4508:
        /* <DEDUP_REMOVED lines=9> */
.L_x_4511:
        /* <DEDUP_REMOVED lines=20> */
[----:B------:R-:W0:Y:S01]  /*09e0*/  S2UR UR45, SR_CTAID.X ;  /* 0x00000000002d79c3 */ /* 0x000e220000002500 */
[----:B------:R-:W-:Y:S01]  /*09f0*/  ULDC UR4, c[0x0][0x448] ;  /* 0x0001120000047ab9 */ /* 0x000fe20000000800 */
[----:B------:R-:W-:Y:S01]  /*0a00*/  ULDC UR40, c[0x0][0x424] ;  /* 0x0001090000287ab9 */ /* 0x000fe20000000800 */
[----:B------:R-:W-:Y:S01]  /*0a10*/  UISETP.NE.AND UP1, UPT, UR4, 0x1, UPT ;  /* 0x000000010400788c */ /* 0x000fe2000bf25270 */
[----:B------:R-:W-:Y:S02]  /*0a20*/  ULDC UR44, c[0x0][0x2f0] ;  /* 0x0000bc00002c7ab9 */ /* 0x000fe40000000800 */
[----:B------:R-:W-:Y:S01]  /*0a30*/  ULDC.64 UR4, c[0x0][0x418] ;  /* 0x0001060000047ab9 */ /* 0x000fe20000000a00 */
[----:B------:R-:W-:Y:S01]  /*0a40*/  ULDC UR7, c[0x0][0x288] ;  /* 0x0000a20000077ab9 */ /* 0x000fe20000000800 */
[----:B------:R-:W-:Y:S02]  /*0a50*/  UISETP.NE.U32.AND UP0, UPT, UR4, URZ, UPT ;  /* 0x0000003f0400728c */ /* 0x000fe4000bf05070 */
[----:B------:R-:W-:-:S02]  /*0a60*/  UP2UR UR43, UPR, URZ, 0x2 ;  /* 0x000000023f2b7883 */ /* 0x000fc40008000000 */
[----:B------:R-:W-:Y:S02]  /*0a70*/  UISETP.NE.AND.EX UP0, UPT, UR5, URZ, UPT, UP0 ;  /* 0x0000003f0500728c */ /* 0x000fe4000bf05300 */
[----:B------:R-:W-:Y:S01]  /*0a80*/  @UP1 ULDC UR4, c[0x0][0x44c] ;  /* 0x0001130000041ab9 */ /* 0x000fe20000000800 */
[----:B------:R-:W-:Y:S01]  /*0a90*/  @UP1 ULDC UR8, c[0x0][0x450] ;  /* 0x0001140000081ab9 */ /* 0x000fe20000000800 */
[----:B------:R-:W-:Y:S02]  /*0aa0*/  USEL UR40, UR40, 0x1, UP0 ;  /* 0x0000000128287887 */ /* 0x000fe40008000000 */
[----:B------:R-:W-:Y:S02]  /*0ab0*/  USHF.R.U32.HI UR10, URZ, 0x10, UR41 ;  /* 0x000000103f0a7899 */ /* 0x000fe40008011629 */
[----:B------:R-:W-:Y:S02]  /*0ac0*/  UIMAD UR44, UR40, UR44, URZ ;  /* 0x0000002c282c72a4 */ /* 0x000fe4000f8e023f */
[----:B------:R-:W-:-:S02]  /*0ad0*/  ULOP3.LUT UR41, UR41, 0xffff, URZ, 0xc0, !UPT ;  /* 0x0000ffff29297892 */ /* 0x000fc4000f8ec03f */
[----:B0-----:R-:W-:-:S04]  /*0ae0*/  USHF.L.U32 UR45, UR45, 0x7, URZ ;  /* 0x000000072d2d7899 */ /* 0x001fc8000800063f */
[----:B------:R-:W-:-:S04]  /*0af0*/  UIADD3 UR6, UR45, 0x7f, URZ ;  /* 0x0000007f2d067890 */ /* 0x000fc8000fffe03f */
[----:B------:R-:W-:Y:S02]  /*0b00*/  UIMAD.WIDE.U32 UR4, UR6, UR4, URZ ;  /* 0x00000004060472a5 */ /* 0x000fe4000f8e003f */
[----:B------:R-:W-:Y:S02]  /*0b10*/  UIADD3 UR4, UR44, 0x5f, URZ ;  /* 0x0000005f2c047890 */ /* 0x000fe4000fffe03f */
[----:B------:R-:W-:Y:S02]  /*0b20*/  @UP1 USHF.R.U32.HI UR6, URZ, UR8, UR5 ;  /* 0x000000083f061299 */ /* 0x000fe40008011605 */
[----:B------:R-:W-:-:S04]  /*0b30*/  UIADD3 UR5, UR44, 0x60, -UR7 ;  /* 0x000000602c057890 */ /* 0x000fc8000fffe807 */
[----:B------:R-:W-:Y:S02]  /*0b40*/  UIADD3 UR6, UR5, UR6, URZ ;  /* 0x0000000605067290 */ /* 0x000fe4000fffe03f */
[----:B------:R-:W-:Y:S02]  /*0b50*/  UIMAD.WIDE UR4, UR4, 0x2aaaaaab, URZ ;  /* 0x2aaaaaab040478a5 */ /* 0x000fe4000f8e023f */
[----:B------:R-:W-:Y:S02]  /*0b60*/  UIMAD.WIDE UR6, UR6, 0x2aaaaaab, URZ ;  /* 0x2aaaaaab060678a5 */ /* 0x000fe4000f8e023f */
[----:B------:R-:W-:Y:S02]  /*0b70*/  USHF.R.U32.HI UR4, URZ, 0x1f, UR5 ;  /* 0x0000001f3f047899 */ /* 0x000fe40008011605 */
[----:B------:R-:W-:Y:S02]  /*0b80*/  USHF.R.U32.HI UR6, URZ, 0x1f, UR7 ;  /* 0x0000001f3f067899 */ /* 0x000fe40008011607 */
[----:B------:R-:W-:-:S02]  /*0b90*/  ULEA.HI.SX32 UR4, UR5, UR4, 0x1c ;  /* 0x0000000405047291 */ /* 0x000fc4000f8fe23f */
[----:B------:R-:W-:-:S04]  /*0ba0*/  ULEA.HI.SX32 UR6, UR7, UR6, 0x1c ;  /* 0x0000000607067291 */ /* 0x000fc8000f8fe23f */
[----:B------:R-:W-:-:S04]  /*0bb0*/  UISETP.LT.AND UP0, UPT, UR4, UR6, UPT ;  /* 0x000000060400728c */ /* 0x000fc8000bf01270 */
[----:B------:R-:W-:Y:S02]  /*0bc0*/  USEL UR9, UR4, UR6, UP0 ;  /* 0x0000000604097287 */ /* 0x000fe40008000000 */
[----:B------:R-:W-:Y:S02]  /*0bd0*/  UISETP.NE.AND UP0, UPT, UR10, URZ, UPT ;  /* 0x0000003f0a00728c */ /* 0x000fe4000bf05270 */
[----:B------:R-:W-:Y:S01]  /*0be0*/  UISETP.GE.AND UP1, UPT, UR9, 0x1, UPT ;  /* 0x000000010900788c */ /* 0x000fe2000bf26270 */
[----:B------:R-:W-:-:S05]  /*0bf0*/  UMOV UR4, URZ ;  /* 0x0000003f00047c82 */ /* 0x000fca0008000000 */
[----:B------:R-:W-:-:S03]  /*0c00*/  PLOP3.LUT P0, PT, PT, PT, UP1, 0x80, 0x0 ;  /* 0x000000000000781c */ /* 0x000fc60003f0f018 */
[----:B------:R-:W-:-:S10]  /*0c10*/  @!UP0 ULDC UR10, c[0x0][0x9f0] ;  /* 0x00027c00000a8ab9 */ /* 0x000fd40000000800 */
[----:B------:R-:W-:Y:S05]  /*0c20*/  @!P0 BRA `(.L_x_4513) ;  /* 0x0000000000848947 */ /* 0x000fea0003800000 */
[----:B------:R-:W-:Y:S01]  /*0c30*/  IMAD.U32 R4, RZ, RZ, UR10 ;  /* 0x0000000aff047e24 */ /* 0x000fe2000f8e00ff */
[----:B------:R-:W-:Y:S01]  /*0c40*/  UIADD3 UR6, UR10, -0x1, UR9 ;  /* 0xffffffff0a067890 */ /* 0x000fe2000fffe009 */
[----:B------:R-:W-:-:S03]  /*0c50*/  UMOV UR4, URZ ;  /* 0x0000003f00047c82 */ /* 0x000fc60008000000 */
        /* <DEDUP_REMOVED lines=30> */
.L_x_4513:
        /* <DEDUP_REMOVED lines=110> */
.L_x_4515:
[----:B------:R-:W-:Y:S02]  /*1520*/  SHF.L.U32 R10, RZ, 0x1f, RZ ;  /* 0x0000001fff0a7819 */ /* 0x000fe400000006ff */
[----:B------:R-:W-:Y:S02]  /*1530*/  IADD3 R3, R2, 0x8, RZ ;  /* 0x0000000802037810 */ /* 0x000fe40007ffe0ff */
[----:B------:R-:W0:Y:S02]  /*1540*/  SYNCS.PHASECHK.TRANS64.TRYWAIT P0, [UR42+0x22800], R10 ;  /* 0x0228000aff0075a7 */ /* 0x000e24000800016a */
[----:B0-----:R-:W-:Y:S05]  /*1550*/  @!P0 BRA `(.L_x_4516) ;  /* 0x000000c400f48947 */ /* 0x001fea0003800000 */
.L_x_4600:
[----:B------:R-:W-:Y:S05]  /*1560*/  WARPSYNC.ALL ;  /* 0x0000000000007948 */ /* 0x000fea0003800000 */
[----:B------:R-:W-:Y:S01]  /*1570*/  ULOP3.LUT UR4, UR39, 0x1, URZ, 0xfc, !UPT ;  /* 0x0000000127047892 */ /* 0x000fe2000f8efc3f */
[----:B------:R1:W-:Y:S03]  /*1580*/  BAR.SYNC.DEFER_BLOCKING R3, 0x100 ;  /* 0x000400030000751d */ /* 0x0003e60000010000 */
[----:B------:R-:W-:-:S06]  /*1590*/  UISETP.NE.AND UP0, UPT, UR4, 0x3, UPT ;  /* 0x000000030400788c */ /* 0x000fcc000bf05270 */
[----:B------:R-:W-:-:S13]  /*15a0*/  PLOP3.LUT P0, PT, PT, PT, UP0, 0x80, 0x0 ;  /* 0x000000000000781c */ /* 0x000fda0003f0f008 */
[----:B-1----:R-:W-:Y:S05]  /*15b0*/  @!P0 BRA `(.L_x_4517) ;  /* 0x0000000000048947 */ /* 0x002fea0003800000 */
[----:B------:R-:W-:Y:S01]  /*15c0*/  BPT.TRAP 0x1 ;  /* 0x000000040000795c */ /* 0x000fe20000300000 */
.L_x_4517:
[----:B------:R1:W2:Y:S01]  /*15d0*/  SYNCS.PHASECHK.TRANS64.TRYWAIT P1, [UR42+0x22830], R10 ;  /* 0x0228300aff0075a7 */ /* 0x0002a2000802016a */
[----:B------:R-:W-:Y:S05]  /*15e0*/  @!P0 BRA `(.L_x_4518) ;  /* 0x0000000000048947 */ /* 0x000fea0003800000 */
[----:B------:R-:W-:Y:S01]  /*15f0*/  BPT.TRAP 0x1 ;  /* 0x000000040000795c */ /* 0x000fe20000300000 */
.L_x_4518:
[----:B--2---:R-:W-:Y:S05]  /*1600*/  @P1 BRA `(.L_x_4519) ;  /* 0x0000000000081947 */ /* 0x004fea0003800000 */
[----:B------:R-:W2:Y:S02]  /*1610*/  SYNCS.PHASECHK.TRANS64.TRYWAIT P1, [UR42+0x22830], R10 ;  /* 0x0228300aff0075a7 */ /* 0x000ea4000802016a */
[----:B--2---:R-:W-:Y:S05]  /*1620*/  @!P1 BRA `(.L_x_4520) ;  /* 0x000000c400d89947 */ /* 0x004fea0003800000 */
.L_x_4519:
        /* <DEDUP_REMOVED lines=38> */
.L_x_4521:
[----:B0-----:R-:W-:Y:S01]  /*1890*/  LOP3.LUT R5, R18, 0xffffff80, RZ, 0xc0, !PT ;  /* 0xffffff8012057812 */ /* 0x001fe200078ec0ff */
[----:B------:R-:W-:Y:S01]  /*18a0*/  UISETP.NE.AND UP0, UPT, UR43, URZ, UPT ;  /* 0x0000003f2b00728c */ /* 0x000fe2000bf05270 */
[----:B------:R-:W-:Y:S01]  /*18b0*/  LEA.HI R17, R17, R16, RZ, 0x2 ;  /* 0x0000001011117211 */ /* 0x000fe200078f10ff */
[----:B------:R-:W-:Y:S01]  /*18c0*/  ULDC UR14, c[0x0][0x288] ;  /* 0x0000a200000e7ab9 */ /* 0x000fe20000000800 */
[----:B------:R-:W-:Y:S01]  /*18d0*/  LEA.HI R8, R19, R19, RZ, 0x1 ;  /* 0x0000001313087211 */ /* 0x000fe200078f08ff */
[----:B------:R-:W-:Y:S01]  /*18e0*/  IMAD.IADD R5, R16, 0x1, -R5 ;  /* 0x0000000110057824 */ /* 0x000fe200078e0a05 */
[----:B------:R-:W-:Y:S01]  /*18f0*/  LOP3.LUT R17, R17, 0xfffffffc, RZ, 0xc0, !PT ;  /* 0xfffffffc11117812 */ /* 0x000fe200078ec0ff */
[----:B------:R-:W-:Y:S01]  /*1900*/  ULDC UR7, c[0x0][0x988] ;  /* 0x0002620000077ab9 */ /* 0x000fe20000000800 */
[----:B------:R-:W-:Y:S02]  /*1910*/  LOP3.LUT R8, R8, 0x3fffffe, RZ, 0xc0, !PT ;  /* 0x03fffffe08087812 */ /* 0x000fe400078ec0ff */
[----:B------:R-:W-:Y:S01]  /*1920*/  SHF.R.S32.HI R4, RZ, 0x1f, R5 ;  /* 0x0000001fff047819 */ /* 0x000fe20000011405 */
[----:B------:R-:W-:Y:S01]  /*1930*/  IMAD.IADD R17, R16, 0x1, -R17 ;  /* 0x0000000110117824 */ /* 0x000fe200078e0a11 */
[----:B------:R-:W-:Y:S01]  /*1940*/  PLOP3.LUT P1, PT, PT, PT, UP0, 0x80, 0x0 ;  /* 0x000000000000781c */ /* 0x000fe20003f2f008 */
[----:B------:R-:W-:Y:S01]  /*1950*/  IMAD.IADD R8, R19, 0x1, -R8 ;  /* 0x0000000113087824 */ /* 0x000fe200078e0a08 */
[CC--:B------:R-:W-:Y:S01]  /*1960*/  LEA.HI R7, R4.reuse, R5.reuse, RZ, 0x2 ;  /* 0x0000000504077211 */ /* 0x0c0fe200078f10ff */
[----:B------:R-:W-:Y:S01]  /*1970*/  @UP0 ULDC UR4, c[0x0][0x44c] ;  /* 0x0001130000040ab9 */ /* 0x000fe20000000800 */
[----:B------:R-:W-:-:S02]  /*1980*/  LEA.HI R6, R4, R5, RZ, 0x5 ;  /* 0x0000000504067211 */ /* 0x000fc400078f28ff */
[--C-:B------:R-:W-:Y:S02]  /*1990*/  SHF.R.S32.HI R4, RZ, 0x2, R7.reuse ;  /* 0x00000002ff047819 */ /* 0x100fe40000011407 */
[----:B------:R-:W-:Y:S02]  /*19a0*/  SHF.R.S32.HI R9, RZ, 0x1f, R7 ;  /* 0x0000001fff097819 */ /* 0x000fe40000011407 */
[----:B------:R-:W-:Y:S02]  /*19b0*/  SHF.R.S32.HI R6, RZ, 0x5, R6 ;  /* 0x00000005ff067819 */ /* 0x000fe40000011406 */
[----:B------:R-:W-:Y:S02]  /*19c0*/  LEA.HI R9, R9, R4, RZ, 0x3 ;  /* 0x0000000409097211 */ /* 0x000fe400078f18ff */
[----:B------:R-:W-:Y:S02]  /*19d0*/  LEA.HI R11, R17, R17, RZ, 0x1 ;  /* 0x00000011110b7211 */ /* 0x000fe400078f08ff */
[----:B------:R-:W-:-:S02]  /*19e0*/  LEA R12, R6, UR45, 0x4 ;  /* 0x0000002d060c7c11 */ /* 0x000fc4000f8e20ff */
[----:B------:R-:W-:Y:S02]  /*19f0*/  LOP3.LUT R9, R9, 0xfffffff8, RZ, 0xc0, !PT ;  /* 0xfffffff809097812 */ /* 0x000fe400078ec0ff */
[----:B------:R-:W-:Y:S02]  /*1a00*/  LOP3.LUT R6, R11, 0x1ffffffe, RZ, 0xc0, !PT ;  /* 0x1ffffffe0b067812 */ /* 0x000fe400078ec0ff */
[----:B------:R-:W-:Y:S02]  /*1a10*/  IADD3 R9, R12, R4, -R9 ;  /* 0x000000040c097210 */ /* 0x000fe40007ffe809 */
[----:B------:R-:W-:Y:S01]  /*1a20*/  PLOP3.LUT P2, PT, PT, PT, UP0, 0x80, 0x0 ;  /* 0x000000000000781c */ /* 0x000fe20003f4f008 */
[----:B------:R-:W-:Y:S01]  /*1a30*/  IMAD.IADD R6, R17, 0x1, -R6 ;  /* 0x0000000111067824 */ /* 0x000fe200078e0a06 */
[----:B------:R-:W-:-:S05]  /*1a40*/  LEA R9, R8, R9, 0x6 ;  /* 0x0000000908097211 */ /* 0x000fca00078e30ff */
[----:B------:R-:W-:-:S04]  /*1a50*/  IMAD R6, R6, 0x8, R9 ;  /* 0x0000000806067824 */ /* 0x000fc800078e0209 */
[----:B------:R-:W-:Y:S01]  /*1a60*/  @P1 IMAD.HI.U32 R4, R6, UR4, RZ ;  /* 0x0000000406041c27 */ /* 0x000fe2000f8e00ff */
[----:B------:R-:W-:-:S03]  /*1a70*/  @UP0 ULDC UR4, c[0x0][0x450] ;  /* 0x0001140000040ab9 */ /* 0x000fc60000000800 */
[----:B------:R-:W-:Y:S01]  /*1a80*/  IMAD.MOV.U32 R9, RZ, RZ, R6 ;  /* 0x000000ffff097224 */ /* 0x000fe200078e0006 */
[----:B------:R-:W-:Y:S01]  /*1a90*/  @P2 SHF.R.U32.HI R9, RZ, UR4, R4 ;  /* 0x00000004ff092c19 */ /* 0x000fe20008011604 */
[----:B------:R-:W-:Y:S01]  /*1aa0*/  UIMAD UR4, UR46, -0x60, UR44 ;  /* 0xffffffa02e0478a4 */ /* 0x000fe2000f8e022c */
[----:B------:R-:W-:-:S03]  /*1ab0*/  LOP3.LUT R4, R7, 0x7ffffffc, RZ, 0xc0, !PT ;  /* 0x7ffffffc07047812 */ /* 0x000fc600078ec0ff */
[----:B------:R-:W0:Y:S01]  /*1ac0*/  SHFL.IDX PT, R8, R9, RZ, 0x1c1f ;  /* 0x001c1fff09087589 */ /* 0x000e2200000e0000 */
[----:B------:R-:W-:Y:S01]  /*1ad0*/  UIADD3 UR4, UR4, 0x60, URZ ;  /* 0x0000006004047890 */ /* 0x000fe2000fffe03f */
[----:B------:R-:W-:Y:S01]  /*1ae0*/  IMAD.IADD R7, R5, 0x1, -R4 ;  /* 0x0000000105077824 */ /* 0x000fe200078e0a04 */
[----:B------:R-:W-:-:S04]  /*1af0*/  MOV R5, UR14 ;  /* 0x0000000e00057c02 */ /* 0x000fc80008000f00 */
[----:B------:R-:W-:Y:S01]  /*1b00*/  IMAD.U32 R12, RZ, RZ, UR4 ;  /* 0x00000004ff0c7e24 */ /* 0x000fe2000f8e00ff */
[----:B------:R-:W-:-:S03]  /*1b10*/  UIADD3 UR4, UR42, 0x22840, URZ ;  /* 0x000228402a047890 */ /* 0x000fc6000fffe03f */
[----:B------:R-:W-:Y:S01]  /*1b20*/  IMAD R4, R7, -0x2, R12 ;  /* 0xfffffffe07047824 */ /* 0x000fe200078e020c */
[----:B------:R-:W-:-:S04]  /*1b30*/  UPRMT UR4, UR25, 0x654, UR4 ;  /* 0x0000065419047896 */ /* 0x000fc80008000004 */
[----:B------:R-:W-:-:S05]  /*1b40*/  IADD3 R5, R4, 0x1, -R5 ;  /* 0x0000000104057810 */ /* 0x000fca0007ffe805 */
[----:B------:R-:W-:Y:S01]  /*1b50*/  SYNCS.ARRIVE.TRANS64.RED.A1T0 RZ, [UR4], RZ ;  /* 0x000000ffffff79a7 */ /* 0x000fe20008100404 */
[----:B0-----:R-:W-:-:S04]  /*1b60*/  VIADDMNMX R8, R8, R5, R4, PT ;  /* 0x0000000508087246 */ /* 0x001fc80003800104 */
        /* <DEDUP_REMOVED lines=69> */
[----:B------:R-:W-:-:S04]  /*1fc0*/  FMNMX.FTZ R8, R68, R11, !PT ;  /* 0x0000000b44087209 */ /* 0x000fc80007810000 */
[----:B------:R-:W-:Y:S02]  /*1fd0*/  FMNMX.FTZ R11, R69, R8, !PT ;  /* 0x00000008450b7209 */ /* 0x000fe40007810000 */
[----:B------:R-:W0:Y:S04]  /*1fe0*/  SHFL.IDX PT, R8, R9, 0x1, 0x1c1f ;  /* 0x003c1f0009087f89 */ /* 0x000e2800000e0000 */
[----:B------:R-:W2:Y:S01]  /*1ff0*/  SHFL.BFLY PT, R12, R11, 0x2, 0x1f ;  /* 0x0c401f000b0c7f89 */ /* 0x000ea200000e0000 */
[----:B0-----:R-:W-:Y:S02]  /*2000*/  VIADDMNMX R4, R8, R5, R4, PT ;  /* 0x0000000508047246 */ /* 0x001fe40003800104 */
[----:B--2---:R-:W-:Y:S02]  /*2010*/  FMNMX.FTZ R12, R11, R12, !PT ;  /* 0x0000000c0b0c7209 */ /* 0x004fe40007810000 */
[----:B------:R-:W-:-:S02]  /*2020*/  ISETP.GT.AND P1, PT, R4, RZ, PT ;  /* 0x000000ff0400720c */ /* 0x000fc40003f24270 */
[C---:B------:R-:W-:Y:S01]  /*2030*/  ISETP.GT.AND P2, PT, R4.reuse, 0x1, PT ;  /* 0x000000010400780c */ /* 0x040fe20003f44270 */
[----:B------:R-:W0:Y:S01]  /*2040*/  SHFL.BFLY PT, R13, R12, 0x1, 0x1f ;  /* 0x0c201f000c0d7f89 */ /* 0x000e2200000e0000 */
[----:B------:R-:W-:Y:S02]  /*2050*/  ISETP.GT.AND P3, PT, R4, 0x8, PT ;  /* 0x000000080400780c */ /* 0x000fe40003f64270 */
[----:B------:R-:W-:Y:S02]  /*2060*/  FSEL R26, R26, -INF , P1 ;  /* 0xff8000001a1a7808 */ /* 0x000fe40000800000 */
[----:B------:R-:W-:Y:S02]  /*2070*/  FSEL R27, R27, -INF , P2 ;  /* 0xff8000001b1b7808 */ /* 0x000fe40001000000 */
[----:B------:R-:W-:Y:S02]  /*2080*/  ISETP.GT.AND P4, PT, R4, 0x9, PT ;  /* 0x000000090400780c */ /* 0x000fe40003f84270 */
[----:B------:R-:W-:-:S02]  /*2090*/  FSEL R30, R30, -INF , P3 ;  /* 0xff8000001e1e7808 */ /* 0x000fc40001800000 */
[----:B------:R-:W-:Y:S02]  /*20a0*/  FMNMX.FTZ R5, R26, R27, !PT ;  /* 0x0000001b1a057209 */ /* 0x000fe40007810000 */
[----:B------:R-:W-:Y:S02]  /*20b0*/  ISETP.GT.AND P1, PT, R4, 0x10, PT ;  /* 0x000000100400780c */ /* 0x000fe40003f24270 */
[----:B------:R-:W-:Y:S02]  /*20c0*/  FSEL R31, R31, -INF , P4 ;  /* 0xff8000001f1f7808 */ /* 0x000fe40002000000 */
[----:B------:R-:W-:Y:S02]  /*20d0*/  FSEL R34, R34, -INF , P1 ;  /* 0xff80000022227808 */ /* 0x000fe40000800000 */
[----:B------:R-:W-:-:S04]  /*20e0*/  ISETP.GT.AND P1, PT, R4, 0x18, PT ;  /* 0x000000180400780c */ /* 0x000fc80003f24270 */
[----:B------:R-:W-:Y:S02]  /*20f0*/  FSEL R38, R38, -INF , P1 ;  /* 0xff80000026267808 */ /* 0x000fe40000800000 */
[----:B0-----:R-:W-:Y:S02]  /*2100*/  FMNMX.FTZ R8, R12, R13, !PT ;  /* 0x0000000d0c087209 */ /* 0x001fe40007810000 */
[----:B------:R-:W-:Y:S02]  /*2110*/  FMNMX.FTZ R12, R30, R5, !PT ;  /* 0x000000051e0c7209 */ /* 0x000fe40007810000 */
[C---:B------:R-:W-:Y:S01]  /*2120*/  FSETP.NEU.FTZ.AND P2, PT, R8.reuse, -INF , PT ;  /* 0xff8000000800780b */ /* 0x040fe20003f5d000 */
[----:B------:R-:W-:Y:S01]  /*2130*/  FMUL.FTZ R9, R8, UR7 ;  /* 0x0000000708097c20 */ /* 0x000fe20008410000 */
[----:B------:R-:W-:Y:S02]  /*2140*/  FMNMX.FTZ R5, R31, R12, !PT ;  /* 0x0000000c1f057209 */ /* 0x000fe40007810000 */
[----:B------:R-:W-:-:S02]  /*2150*/  ISETP.GT.AND P1, PT, R4, 0x20, PT ;  /* 0x000000200400780c */ /* 0x000fc40003f24270 */
[----:B------:R-:W-:Y:S02]  /*2160*/  FSEL R11, R9, RZ, P2 ;  /* 0x000000ff090b7208 */ /* 0x000fe40001000000 */
[----:B------:R-:W-:Y:S02]  /*2170*/  ISETP.GT.AND P2, PT, R4, 0x11, PT ;  /* 0x000000110400780c */ /* 0x000fe40003f44270 */
[----:B------:R-:W-:Y:S01]  /*2180*/  FMNMX.FTZ R12, R34, R5, !PT ;  /* 0x00000005220c7209 */ /* 0x000fe20007810000 */
[--C-:B------:R-:W-:Y:S01]  /*2190*/  FFMA.FTZ R24, R24, UR7, -R11.reuse ;  /* 0x0000000718187c23 */ /* 0x100fe2000801080b */
[----:B------:R-:W-:Y:S01]  /*21a0*/  FSEL R35, R35, -INF , P2 ;  /* 0xff80000023237808 */ /* 0x000fe20001000000 */
[--C-:B------:R-:W-:Y:S01]  /*21b0*/  FFMA.FTZ R25, R25, UR7, -R11.reuse ;  /* 0x0000000719197c23 */ /* 0x100fe2000801080b */
[----:B------:R-:W-:Y:S01]  /*21c0*/  ISETP.GT.AND P2, PT, R4, 0x19, PT ;  /* 0x000000190400780c */ /* 0x000fe20003f44270 */
[--C-:B------:R-:W-:Y:S01]  /*21d0*/  FFMA.FTZ R28, R28, UR7, -R11.reuse ;  /* 0x000000071c1c7c23 */ /* 0x100fe2000801080b */
[----:B------:R-:W-:Y:S01]  /*21e0*/  FMNMX.FTZ R5, R35, R12, !PT ;  /* 0x0000000c23057209 */ /* 0x000fe20007810000 */
[----:B------:R-:W-:Y:S01]  /*21f0*/  MUFU.EX2 R24, R24 ;  /* 0x0000001800187308 */ /* 0x000fe20000000800 */
[----:B------:R-:W-:Y:S01]  /*2200*/  FSEL R39, R39, -INF , P2 ;  /* 0xff80000027277808 */ /* 0x000fe20001000000 */
[--C-:B------:R-:W-:Y:S01]  /*2210*/  FFMA.FTZ R29, R29, UR7, -R11.reuse ;  /* 0x000000071d1d7c23 */ /* 0x100fe2000801080b */
[----:B------:R-:W-:Y:S01]  /*2220*/  FMNMX.FTZ R12, R38, R5, !PT ;  /* 0x00000005260c7209 */ /* 0x000fe20007810000 */
[--C-:B------:R-:W-:Y:S01]  /*2230*/  FFMA.FTZ R32, R32, UR7, -R11.reuse ;  /* 0x0000000720207c23 */ /* 0x100fe2000801080b */
[----:B------:R-:W-:Y:S01]  /*2240*/  ISETP.GT.AND P2, PT, R4, 0x21, PT ;  /* 0x000000210400780c */ /* 0x000fe20003f44270 */
[--C-:B------:R-:W-:Y:S01]  /*2250*/  FFMA.FTZ R33, R33, UR7, -R11.reuse ;  /* 0x0000000721217c23 */ /* 0x100fe2000801080b */
[----:B------:R-:W-:Y:S01]  /*2260*/  FSEL R42, R42, -INF , P1 ;  /* 0xff8000002a2a7808 */ /* 0x000fe20000800000 */
[----:B------:R-:W0:Y:S01]  /*2270*/  MUFU.EX2 R25, R25 ;  /* 0x0000001900197308 */ /* 0x000e220000000800 */
[----:B------:R-:W-:Y:S01]  /*2280*/  FMNMX.FTZ R5, R39, R12, !PT ;  /* 0x0000000c27057209 */ /* 0x000fe20007810000 */
[--C-:B------:R-:W-:Y:S01]  /*2290*/  FFMA.FTZ R36, R36, UR7, -R11.reuse ;  /* 0x0000000724247c23 */ /* 0x100fe2000801080b */
[----:B------:R-:W-:Y:S01]  /*22a0*/  ISETP.GT.AND P1, PT, R4, 0x28, PT ;  /* 0x000000280400780c */ /* 0x000fe20003f24270 */
[--C-:B------:R-:W-:Y:S01]  /*22b0*/  FFMA.FTZ R37, R37, UR7, -R11.reuse ;  /* 0x0000000725257c23 */ /* 0x100fe2000801080b */
[----:B------:R-:W-:Y:S01]  /*22c0*/  FSEL R43, R43, -INF , P2 ;  /* 0xff8000002b2b7808 */ /* 0x000fe20001000000 */
[--C-:B------:R-:W-:Y:S01]  /*22d0*/  FFMA.FTZ R40, R40, UR7, -R11.reuse ;  /* 0x0000000728287c23 */ /* 0x100fe2000801080b */
[----:B------:R-:W-:Y:S01]  /*22e0*/  FMNMX.FTZ R12, R42, R5, !PT ;  /* 0x000000052a0c7209 */ /* 0x000fe20007810000 */
[----:B------:R-:W-:Y:S01]  /*22f0*/  MUFU.EX2 R28, R28 ;  /* 0x0000001c001c7308 */ /* 0x000fe20000000800 */
[----:B------:R-:W-:Y:S01]  /*2300*/  ISETP.GT.AND P2, PT, R4, 0x29, PT ;  /* 0x000000290400780c */ /* 0x000fe20003f44270 */
[--C-:B------:R-:W-:Y:S01]  /*2310*/  FFMA.FTZ R41, R41, UR7, -R11.reuse ;  /* 0x0000000729297c23 */ /* 0x100fe2000801080b */
[----:B------:R-:W-:Y:S01]  /*2320*/  FSEL R46, R46, -INF , P1 ;  /* 0xff8000002e2e7808 */ /* 0x000fe20000800000 */
[--C-:B------:R-:W-:Y:S01]  /*2330*/  FFMA.FTZ R44, R44, UR7, -R11.reuse ;  /* 0x000000072c2c7c23 */ /* 0x100fe2000801080b */
[----:B------:R-:W-:Y:S01]  /*2340*/  FMNMX.FTZ R5, R43, R12, !PT ;  /* 0x0000000c2b057209 */ /* 0x000fe20007810000 */
[--C-:B------:R-:W-:Y:S01]  /*2350*/  FFMA.FTZ R45, R45, UR7, -R11.reuse ;  /* 0x000000072d2d7c23 */ /* 0x100fe2000801080b */
[----:B------:R-:W-:Y:S01]  /*2360*/  ISETP.GT.AND P1, PT, R4, 0x30, PT ;  /* 0x000000300400780c */ /* 0x000fe20003f24270 */
[----:B------:R-:W2:Y:S01]  /*2370*/  MUFU.EX2 R29, R29 ;  /* 0x0000001d001d7308 */ /* 0x000ea20000000800 */
[----:B------:R-:W-:Y:S01]  /*2380*/  FSEL R47, R47, -INF , P2 ;  /* 0xff8000002f2f7808 */ /* 0x000fe20001000000 */
[--C-:B------:R-:W-:Y:S01]  /*2390*/  FFMA.FTZ R48, R48, UR7, -R11.reuse ;  /* 0x0000000730307c23 */ /* 0x100fe2000801080b */
[----:B------:R-:W-:Y:S01]  /*23a0*/  FMNMX.FTZ R12, R46, R5, !PT ;  /* 0x000000052e0c7209 */ /* 0x000fe20007810000 */
[--C-:B------:R-:W-:Y:S01]  /*23b0*/  FFMA.FTZ R49, R49, UR7, -R11.reuse ;  /* 0x0000000731317c23 */ /* 0x100fe2000801080b */
[----:B------:R-:W-:Y:S01]  /*23c0*/  ISETP.GT.AND P2, PT, R4, 0x31, PT ;  /* 0x000000310400780c */ /* 0x000fe20003f44270 */
[--C-:B------:R-:W-:Y:S01]  /*23d0*/  FFMA.FTZ R52, R52, UR7, -R11.reuse ;  /* 0x0000000734347c23 */ /* 0x100fe2000801080b */
[----:B------:R-:W-:Y:S01]  /*23e0*/  FSEL R50, R50, -INF , P1 ;  /* 0xff80000032327808 */ /* 0x000fe20000800000 */
[----:B------:R-:W-:Y:S01]  /*23f0*/  MUFU.EX2 R32, R32 ;  /* 0x0000002000207308 */ /* 0x000fe20000000800 */
[----:B------:R-:W-:Y:S01]  /*2400*/  FMNMX.FTZ R5, R47, R12, !PT ;  /* 0x0000000c2f057209 */ /* 0x000fe20007810000 */
[--C-:B------:R-:W-:Y:S01]  /*2410*/  FFMA.FTZ R53, R53, UR7, -R11.reuse ;  /* 0x0000000735357c23 */ /* 0x100fe2000801080b */
[----:B------:R-:W-:Y:S01]  /*2420*/  ISETP.GT.AND P1, PT, R4, 0x38, PT ;  /* 0x000000380400780c */ /* 0x000fe20003f24270 */
[--C-:B------:R-:W-:Y:S01]  /*2430*/  FFMA.FTZ R56, R56, UR7, -R11.reuse ;  /* 0x0000000738387c23 */ /* 0x100fe2000801080b */
[----:B------:R-:W-:Y:S01]  /*2440*/  FSEL R51, R51, -INF , P2 ;  /* 0xff80000033337808 */ /* 0x000fe20001000000 */
[--C-:B------:R-:W-:Y:S01]  /*2450*/  FFMA.FTZ R57, R57, UR7, -R11.reuse ;  /* 0x0000000739397c23 */ /* 0x100fe2000801080b */
[----:B------:R-:W-:Y:S01]  /*2460*/  FMNMX.FTZ R12, R50, R5, !PT ;  /* 0x00000005320c7209 */ /* 0x000fe20007810000 */
[----:B------:R-:W4:Y:S01]  /*2470*/  MUFU.EX2 R33, R33 ;  /* 0x0000002100217308 */ /* 0x000f220000000800 */
[----:B------:R-:W-:Y:S01]  /*2480*/  ISETP.GT.AND P2, PT, R4, 0x39, PT ;  /* 0x000000390400780c */ /* 0x000fe20003f44270 */
[--C-:B------:R-:W-:Y:S01]  /*2490*/  FFMA.FTZ R60, R60, UR7, -R11.reuse ;  /* 0x000000073c3c7c23 */ /* 0x100fe2000801080b */
[----:B------:R-:W-:Y:S01]  /*24a0*/  FSEL R54, R54, -INF , P1 ;  /* 0xff80000036367808 */ /* 0x000fe20000800000 */
[--C-:B------:R-:W-:Y:S01]  /*24b0*/  FFMA.FTZ R61, R61, UR7, -R11.reuse ;  /* 0x000000073d3d7c23 */ /* 0x100fe2000801080b */
[----:B------:R-:W-:Y:S01]  /*24c0*/  FMNMX.FTZ R5, R51, R12, !PT ;  /* 0x0000000c33057209 */ /* 0x000fe20007810000 */
[--C-:B------:R-:W-:Y:S01]  /*24d0*/  FFMA.FTZ R64, R64, UR7, -R11.reuse ;  /* 0x0000000740407c23 */ /* 0x100fe2000801080b */
[----:B------:R-:W-:Y:S01]  /*24e0*/  ISETP.GT.AND P1, PT, R4, 0x40, PT ;  /* 0x000000400400780c */ /* 0x000fe20003f24270 */
[----:B------:R-:W-:Y:S01]  /*24f0*/  MUFU.EX2 R36, R36 ;  /* 0x0000002400247308 */ /* 0x000fe20000000800 */
[----:B------:R-:W-:Y:S01]  /*2500*/  FSEL R55, R55, -INF , P2 ;  /* 0xff80000037377808 */ /* 0x000fe20001000000 */
[--C-:B------:R-:W-:Y:S01]  /*2510*/  FFMA.FTZ R65, R65, UR7, -R11.reuse ;  /* 0x0000000741417c23 */ /* 0x100fe2000801080b */
[----:B------:R-:W-:Y:S01]  /*2520*/  FMNMX.FTZ R12, R54, R5, !PT ;  /* 0x00000005360c7209 */ /* 0x000fe20007810000 */
[--C-:B------:R-:W-:Y:S01]  /*2530*/  FFMA.FTZ R68, R68, UR7, -R11.reuse ;  /* 0x0000000744447c23 */ /* 0x100fe2000801080b */
[----:B------:R-:W-:Y:S01]  /*2540*/  ISETP.GT.AND P2, PT, R4, 0x41, PT ;  /* 0x000000410400780c */ /* 0x000fe20003f44270 */
[----:B------:R-:W-:Y:S01]  /*2550*/  FFMA.FTZ R11, R69, UR7, -R11 ;  /* 0x00000007450b7c23 */ /* 0x000fe2000801080b */
[----:B------:R-:W-:Y:S01]  /*2560*/  FSEL R58, R58, -INF , P1 ;  /* 0xff8000003a3a7808 */ /* 0x000fe20000800000 */
[----:B------:R-:W5:Y:S01]  /*2570*/  MUFU.EX2 R37, R37 ;  /* 0x0000002500257308 */ /* 0x000f620000000800 */
[----:B------:R-:W-:-:S02]  /*2580*/  FMNMX.FTZ R5, R55, R12, !PT ;  /* 0x0000000c37057209 */ /* 0x000fc40007810000 */
[----:B------:R-:W-:Y:S02]  /*2590*/  ISETP.GT.AND P1, PT, R4, 0x48, PT ;  /* 0x000000480400780c */ /* 0x000fe40003f24270 */
[----:B------:R-:W-:Y:S02]  /*25a0*/  FSEL R59, R59, -INF , P2 ;  /* 0xff8000003b3b7808 */ /* 0x000fe40001000000 */
[----:B------:R-:W-:Y:S01]  /*25b0*/  FMNMX.FTZ R12, R58, R5, !PT ;  /* 0x000000053a0c7209 */ /* 0x000fe20007810000 */
[----:B------:R-:W-:Y:S01]  /*25c0*/  MUFU.EX2 R40, R40 ;  /* 0x0000002800287308 */ /* 0x000fe20000000800 */
[----:B------:R-:W-:Y:S02]  /*25d0*/  ISETP.GT.AND P2, PT, R4, 0x49, PT ;  /* 0x000000490400780c */ /* 0x000fe40003f44270 */
[----:B------:R-:W-:Y:S02]  /*25e0*/  FSEL R62, R62, -INF , P1 ;  /* 0xff8000003e3e7808 */ /* 0x000fe40000800000 */
[----:B------:R-:W-:-:S02]  /*25f0*/  FMNMX.FTZ R5, R59, R12, !PT ;  /* 0x0000000c3b057209 */ /* 0x000fc40007810000 */
[----:B------:R-:W-:Y:S01]  /*2600*/  ISETP.GT.AND P1, PT, R4, 0x50, PT ;  /* 0x000000500400780c */ /* 0x000fe20003f24270 */
[----:B------:R-:W1:Y:S01]  /*2610*/  MUFU.EX2 R41, R41 ;  /* 0x0000002900297308 */ /* 0x000e620000000800 */
[----:B------:R-:W-:Y:S02]  /*2620*/  FSEL R63, R63, -INF , P2 ;  /* 0xff8000003f3f7808 */ /* 0x000fe40001000000 */
[----:B------:R-:W-:Y:S02]  /*2630*/  FMNMX.FTZ R12, R62, R5, !PT ;  /* 0x000000053e0c7209 */ /* 0x000fe40007810000 */
[----:B------:R-:W-:Y:S02]  /*2640*/  ISETP.GT.AND P2, PT, R4, 0x51, PT ;  /* 0x000000510400780c */ /* 0x000fe40003f44270 */
[----:B------:R-:W-:Y:S01]  /*2650*/  FSEL R66, R66, -INF , P1 ;  /* 0xff80000042427808 */ /* 0x000fe20000800000 */
[----:B------:R-:W-:Y:S01]  /*2660*/  MUFU.EX2 R44, R44 ;  /* 0x0000002c002c7308 */ /* 0x000fe20000000800 */
[----:B------:R-:W-:-:S02]  /*2670*/  FMNMX.FTZ R5, R63, R12, !PT ;  /* 0x0000000c3f057209 */ /* 0x000fc40007810000 */
[----:B------:R-:W-:Y:S02]  /*2680*/  ISETP.GT.AND P1, PT, R4, 0x58, PT ;  /* 0x000000580400780c */ /* 0x000fe40003f24270 */
[----:B------:R-:W-:Y:S02]  /*2690*/  FSEL R67, R67, -INF , P2 ;  /* 0xff80000043437808 */ /* 0x000fe40001000000 */
[----:B------:R-:W-:Y:S01]  /*26a0*/  FMNMX.FTZ R12, R66, R5, !PT ;  /* 0x00000005420c7209 */ /* 0x000fe20007810000 */
[----:B------:R-:W3:Y:S01]  /*26b0*/  MUFU.EX2 R45, R45 ;  /* 0x0000002d002d7308 */ /* 0x000ee20000000800 */
[----:B------:R-:W-:Y:S02]  /*26c0*/  ISETP.GT.AND P2, PT, R4, 0x59, PT ;  /* 0x000000590400780c */ /* 0x000fe40003f44270 */
[----:B------:R-:W-:Y:S02]  /*26d0*/  FSEL R70, R70, -INF , P1 ;  /* 0xff80000046467808 */ /* 0x000fe40000800000 */
[----:B------:R-:W-:-:S02]  /*26e0*/  FMNMX.FTZ R5, R67, R12, !PT ;  /* 0x0000000c43057209 */ /* 0x000fc40007810000 */
[----:B------:R-:W-:Y:S01]  /*26f0*/  FSEL R71, R71, -INF , P2 ;  /* 0xff80000047477808 */ /* 0x000fe20001000000 */
[----:B------:R-:W-:Y:S01]  /*2700*/  MUFU.EX2 R48, R48 ;  /* 0x0000003000307308 */ /* 0x000fe20000000800 */
[----:B------:R-:W-:Y:S02]  /*2710*/  FMNMX.FTZ R4, R70, R5, !PT ;  /* 0x0000000546047209 */ /* 0x000fe40007810000 */
[----:B0-----:R-:W-:Y:S02]  /*2720*/  F2FP.BF16.F32.PACK_AB R168, R25, R24 ;  /* 0x0000001819a8723e */ /* 0x001fe400000010ff */
[----:B------:R-:W-:Y:S02]  /*2730*/  FMNMX.FTZ R4, R71, R4, !PT ;  /* 0x0000000447047209 */ /* 0x000fe40007810000 */
[----:B--2---:R-:W-:Y:S01]  /*2740*/  F2FP.BF16.F32.PACK_AB R170, R29, R28 ;  /* 0x0000001c1daa723e */ /* 0x004fe200000010ff */
[----:B------:R-:W0:Y:S01]  /*2750*/  MUFU.EX2 R49, R49 ;  /* 0x0000003100317308 */ /* 0x000e220000000800 */
[----:B----4-:R-:W-:Y:S01]  /*2760*/  F2FP.BF16.F32.PACK_AB R164, R33, R32 ;  /* 0x0000002021a4723e */ /* 0x010fe200000010ff */
[----:B------:R-:W2:Y:S01]  /*2770*/  SHFL.BFLY PT, R5, R4, 0x2, 0x1f ;  /* 0x0c401f0004057f89 */ /* 0x000ea200000e0000 */
[----:B-----5:R-:W-:-:S02]  /*2780*/  F2FP.BF16.F32.PACK_AB R166, R37, R36 ;  /* 0x0000002425a6723e */ /* 0x020fc400000010ff */
[----:B-1----:R-:W-:Y:S02]  /*2790*/  F2FP.BF16.F32.PACK_AB R160, R41, R40 ;  /* 0x0000002829a0723e */ /* 0x002fe400000010ff */
[----:B---3--:R-:W-:Y:S01]  /*27a0*/  F2FP.BF16.F32.PACK_AB R162, R45, R44 ;  /* 0x0000002c2da2723e */ /* 0x008fe200000010ff */
[----:B------:R-:W-:Y:S08]  /*27b0*/  MUFU.EX2 R52, R52 ;  /* 0x0000003400347308 */ /* 0x000ff00000000800 */
[----:B------:R-:W1:Y:S01]  /*27c0*/  MUFU.EX2 R53, R53 ;  /* 0x0000003500357308 */ /* 0x000e620000000800 */
[----:B0-----:R-:W-:-:S07]  /*27d0*/  F2FP.BF16.F32.PACK_AB R156, R49, R48 ;  /* 0x00000030319c723e */ /* 0x001fce00000010ff */
[----:B------:R-:W-:Y:S01]  /*27e0*/  MUFU.EX2 R56, R56 ;  /* 0x0000003800387308 */ /* 0x000fe20000000800 */
[----:B--2---:R-:W-:-:S05]  /*27f0*/  FMNMX.FTZ R5, R4, R5, !PT ;  /* 0x0000000504057209 */ /* 0x004fca0007810000 */
[----:B------:R-:W0:Y:S02]  /*2800*/  SHFL.BFLY PT, R4, R5, 0x1, 0x1f ;  /* 0x0c201f0005047f89 */ /* 0x000e2400000e0000 */
[----:B------:R-:W2:Y:S01]  /*2810*/  MUFU.EX2 R57, R57 ;  /* 0x0000003900397308 */ /* 0x000ea20000000800 */
[----:B-1----:R-:W-:-:S07]  /*2820*/  F2FP.BF16.F32.PACK_AB R158, R53, R52 ;  /* 0x00000034359e723e */ /* 0x002fce00000010ff */
[----:B------:R-:W-:Y:S08]  /*2830*/  MUFU.EX2 R60, R60 ;  /* 0x0000003c003c7308 */ /* 0x000ff00000000800 */
[----:B------:R-:W1:Y:S01]  /*2840*/  MUFU.EX2 R61, R61 ;  /* 0x0000003d003d7308 */ /* 0x000e620000000800 */
[----:B--2---:R-:W-:Y:S02]  /*2850*/  F2FP.BF16.F32.PACK_AB R152, R57, R56 ;  /* 0x000000383998723e */ /* 0x004fe400000010ff */
[----:B0-----:R-:W-:Y:S01]  /*2860*/  FMNMX.FTZ R9, R5, R4, !PT ;  /* 0x0000000405097209 */ /* 0x001fe20007810000 */
[----:B------:R-:W-:-:S04]  /*2870*/  FADD.FTZ R5, R24, R25 ;  /* 0x0000001918057221 */ /* 0x000fc80000010000 */
[----:B------:R-:W-:Y:S01]  /*2880*/  MUFU.EX2 R64, R64 ;  /* 0x0000004000407308 */ /* 0x000fe20000000800 */
[C---:B------:R-:W-:Y:S01]  /*2890*/  FSETP.NEU.FTZ.AND P1, PT, R9.reuse, -INF , PT ;  /* 0xff8000000900780b */ /* 0x040fe20003f3d000 */
[----:B------:R-:W-:Y:S01]  /*28a0*/  FMUL.FTZ R4, R9, UR7 ;  /* 0x0000000709047c20 */ /* 0x000fe20008410000 */
[----:B------:R-:W-:-:S04]  /*28b0*/  FADD.FTZ R12, R28, R5 ;  /* 0x000000051c0c7221 */ /* 0x000fc80000010000 */
[----:B------:R-:W-:Y:S01]  /*28c0*/  FSEL R4, R4, RZ, P1 ;  /* 0x000000ff04047208 */ /* 0x000fe20000800000 */
[----:B------:R-:W-:Y:S01]  /*28d0*/  FADD.FTZ R5, R29, R12 ;  /* 0x0000000c1d057221 */ /* 0x000fe20000010000 */
[----:B------:R-:W-:Y:S01]  /*28e0*/  MUFU.EX2 R65, R65 ;  /* 0x0000004100417308 */ /* 0x000fe20000000800 */
[----:B-1----:R-:W-:Y:S02]  /*28f0*/  F2FP.BF16.F32.PACK_AB R154, R61, R60 ;  /* 0x0000003c3d9a723e */ /* 0x002fe400000010ff */
        /* <DEDUP_REMOVED lines=12> */
[----:B------:R-:W-:Y:S01]  /*29c0*/  FADD.FTZ R12, R32, R5 ;  /* 0x00000005200c7221 */ /* 0x000fe20000010000 */
[--C-:B------:R-:W-:Y:S01]  /*29d0*/  FFMA.FTZ R47, R47, UR7, -R4.reuse ;  /* 0x000000072f2f7c23 */ /* 0x100fe20008010804 */
[----:B------:R-:W0:Y:S01]  /*29e0*/  MUFU.EX2 R27, R27 ;  /* 0x0000001b001b7308 */ /* 0x000e220000000800 */
[----:B------:R-:W-:Y:S01]  /*29f0*/  FFMA.FTZ R50, R50, UR7, -R4 ;  /* 0x0000000732327c23 */ /* 0x000fe20008010804 */
[----:B------:R-:W-:Y:S01]  /*2a00*/  FADD.FTZ R5, R33, R12 ;  /* 0x0000000c21057221 */ /* 0x000fe20000010000 */
[--C-:B------:R-:W-:Y:S01]  /*2a10*/  FFMA.FTZ R51, R51, UR7, -R4.reuse ;  /* 0x0000000733337c23 */ /* 0x100fe20008010804 */
[--C-:B------:R-:W-:Y:S01]  /*2a20*/  FFMA.FTZ R54, R54, UR7, -R4.reuse ;  /* 0x0000000736367c23 */ /* 0x100fe20008010804 */
[--C-:B------:R-:W-:Y:S01]  /*2a30*/  FFMA.FTZ R55, R55, UR7, -R4.reuse ;  /* 0x0000000737377c23 */ /* 0x100fe20008010804 */
[----:B------:R-:W-:Y:S01]  /*2a40*/  FADD.FTZ R12, R36, R5 ;  /* 0x00000005240c7221 */ /* 0x000fe20000010000 */
[--C-:B------:R-:W-:Y:S01]  /*2a50*/  FFMA.FTZ R58, R58, UR7, -R4.reuse ;  /* 0x000000073a3a7c23 */ /* 0x100fe20008010804 */
[----:B------:R-:W1:Y:S01]  /*2a60*/  MUFU.EX2 R30, R30 ;  /* 0x0000001e001e7308 */ /* 0x000e620000000800 */
[----:B------:R-:W-:Y:S01]  /*2a70*/  FFMA.FTZ R59, R59, UR7, -R4 ;  /* 0x000000073b3b7c23 */ /* 0x000fe20008010804 */
[----:B------:R-:W-:Y:S01]  /*2a80*/  FADD.FTZ R5, R37, R12 ;  /* 0x0000000c25057221 */ /* 0x000fe20000010000 */
[--C-:B------:R-:W-:Y:S01]  /*2a90*/  FFMA.FTZ R62, R62, UR7, -R4.reuse ;  /* 0x000000073e3e7c23 */ /* 0x100fe20008010804 */
[--C-:B------:R-:W-:Y:S01]  /*2aa0*/  FFMA.FTZ R63, R63, UR7, -R4.reuse ;  /* 0x000000073f3f7c23 */ /* 0x100fe20008010804 */
[--C-:B------:R-:W-:Y:S01]  /*2ab0*/  FFMA.FTZ R66, R66, UR7, -R4.reuse ;  /* 0x0000000742427c23 */ /* 0x100fe20008010804 */
[----:B------:R-:W-:Y:S01]  /*2ac0*/  FADD.FTZ R12, R40, R5 ;  /* 0x00000005280c7221 */ /* 0x000fe20000010000 */
[----:B------:R-:W-:Y:S01]  /*2ad0*/  FFMA.FTZ R67, R67, UR7, -R4 ;  /* 0x0000000743437c23 */ /* 0x000fe20008010804 */
[----:B------:R-:W2:Y:S01]  /*2ae0*/  MUFU.EX2 R31, R31 ;  /* 0x0000001f001f7308 */ /* 0x000ea20000000800 */
[----:B0-----:R-:W-:Y:S01]  /*2af0*/  FADD.FTZ R13, R26, R27 ;  /* 0x0000001b1a0d7221 */ /* 0x001fe20000010000 */
[----:B------:R-:W-:Y:S01]  /*2b00*/  FADD.FTZ R5, R41, R12 ;  /* 0x0000000c29057221 */ /* 0x000fe20000010000 */
[--C-:B------:R-:W-:Y:S01]  /*2b10*/  FFMA.FTZ R70, R70, UR7, -R4.reuse ;  /* 0x0000000746467c23 */ /* 0x100fe20008010804 */
[----:B------:R-:W-:Y:S01]  /*2b20*/  FFMA.FTZ R4, R71, UR7, -R4 ;  /* 0x0000000747047c23 */ /* 0x000fe20008010804 */
[----:B------:R-:W-:Y:S01]  /*2b30*/  F2FP.BF16.F32.PACK_AB R169, R27, R26 ;  /* 0x0000001a1ba9723e */ /* 0x000fe200000010ff */
[----:B------:R-:W-:Y:S01]  /*2b40*/  FADD.FTZ R12, R44, R5 ;  /* 0x000000052c0c7221 */ /* 0x000fe20000010000 */
[----:B------:R-:W-:Y:S01]  /*2b50*/  F2FP.BF16.F32.PACK_AB R172, R65, R64 ;  /* 0x0000004041ac723e */ /* 0x000fe200000010ff */
[----:B------:R-:W0:Y:S01]  /*2b60*/  MUFU.EX2 R34, R34 ;  /* 0x0000002200227308 */ /* 0x000e220000000800 */
[----:B-1----:R-:W-:Y:S01]  /*2b70*/  FADD.FTZ R14, R30, R13 ;  /* 0x0000000d1e0e7221 */ /* 0x002fe20000010000 */
[----:B------:R-:W-:-:S04]  /*2b80*/  FADD.FTZ R5, R45, R12 ;  /* 0x0000000c2d057221 */ /* 0x000fc80000010000 */
[----:B------:R-:W-:Y:S02]  /*2b90*/  FADD.FTZ R12, R48, R5 ;  /* 0x00000005300c7221 */ /* 0x000fe40000010000 */
[----:B------:R-:W1:Y:S01]  /*2ba0*/  MUFU.EX2 R35, R35 ;  /* 0x0000002300237308 */ /* 0x000e620000000800 */
[----:B--2---:R-:W-:Y:S01]  /*2bb0*/  FADD.FTZ R13, R31, R14 ;  /* 0x0000000e1f0d7221 */ /* 0x004fe20000010000 */
[----:B------:R-:W-:Y:S01]  /*2bc0*/  FADD.FTZ R5, R49, R12 ;  /* 0x0000000c31057221 */ /* 0x000fe20000010000 */
[----:B------:R-:W-:-:S03]  /*2bd0*/  F2FP.BF16.F32.PACK_AB R171, R31, R30 ;  /* 0x0000001e1fab723e */ /* 0x000fc600000010ff */
[----:B------:R-:W-:Y:S02]  /*2be0*/  FADD.FTZ R12, R52, R5 ;  /* 0x00000005340c7221 */ /* 0x000fe40000010000 */
[----:B------:R-:W2:Y:S01]  /*2bf0*/  MUFU.EX2 R38, R38 ;  /* 0x0000002600267308 */ /* 0x000ea20000000800 */
[----:B0-----:R-:W-:Y:S01]  /*2c00*/  FADD.FTZ R14, R34, R13 ;  /* 0x0000000d220e7221 */ /* 0x001fe20000010000 */
[----:B------:R-:W-:-:S04]  /*2c10*/  FADD.FTZ R5, R53, R12 ;  /* 0x0000000c35057221 */ /* 0x000fc80000010000 */
        /* <DEDUP_REMOVED lines=8> */
[----:B------:R-:W-:-:S04]  /*2ca0*/  FADD.FTZ R5, R61, R12 ;  /* 0x0000000c3d057221 */ /* 0x000fc80000010000 */
[----:B------:R-:W-:Y:S02]  /*2cb0*/  FADD.FTZ R12, R64, R5 ;  /* 0x00000005400c7221 */ /* 0x000fe40000010000 */
[----:B------:R-:W2:Y:S01]  /*2cc0*/  MUFU.EX2 R43, R43 ;  /* 0x0000002b002b7308 */ /* 0x000ea20000000800 */
[----:B0-----:R-:W-:Y:S01]  /*2cd0*/  FADD.FTZ R13, R39, R14 ;  /* 0x0000000e270d7221 */ /* 0x001fe20000010000 */
[----:B------:R-:W-:Y:S01]  /*2ce0*/  FADD.FTZ R5, R65, R12 ;  /* 0x0000000c41057221 */ /* 0x000fe20000010000 */
[----:B------:R-:W-:-:S05]  /*2cf0*/  F2FP.BF16.F32.PACK_AB R167, R39, R38 ;  /* 0x0000002627a7723e */ /* 0x000fca00000010ff */
        /* <DEDUP_REMOVED lines=35> */
[----:B------:R1:W2:Y:S01]  /*2f30*/  MUFU.EX2 R175, R4 ;  /* 0x0000000400af7308 */ /* 0x0002a20000000800 */
[----:B0-----:R-:W-:-:S07]  /*2f40*/  FADD.FTZ R12, R70, R13 ;  /* 0x0000000d460c7221 */ /* 0x001fce0000010000 */
[----:B------:R-:W0:Y:S01]  /*2f50*/  MUFU.EX2 R11, R11 ;  /* 0x0000000b000b7308 */ /* 0x000e220000000800 */
[----:B-1----:R-:W-:Y:S01]  /*2f60*/  FADD.FTZ R4, R68, R5 ;  /* 0x0000000544047221 */ /* 0x002fe20000010000 */
[C---:B--2---:R-:W-:Y:S01]  /*2f70*/  FADD.FTZ R5, R175.reuse, R12 ;  /* 0x0000000caf057221 */ /* 0x044fe20000010000 */
[----:B------:R-:W-:Y:S02]  /*2f80*/  F2FP.BF16.F32.PACK_AB R175, R175, R70 ;  /* 0x00000046afaf723e */ /* 0x000fe400000010ff */
[C---:B0-----:R-:W-:Y:S01]  /*2f90*/  FADD.FTZ R4, R11.reuse, R4 ;  /* 0x000000040b047221 */ /* 0x041fe20000010000 */
[----:B------:R-:W-:Y:S01]  /*2fa0*/  F2FP.BF16.F32.PACK_AB R174, R11, R68 ;  /* 0x000000440bae723e */ /* 0x000fe200000010ff */
[----:B------:R-:W-:Y:S06]  /*2fb0*/  @!P0 BRA `(.L_x_4522) ;  /* 0x0000000000048947 */ /* 0x000fec0003800000 */
[----:B------:R-:W-:Y:S01]  /*2fc0*/  BPT.TRAP 0x1 ;  /* 0x000000040000795c */ /* 0x000fe20000300000 */
.L_x_4522:
[----:B------:R0:W1:Y:S01]  /*2fd0*/  SYNCS.PHASECHK.TRANS64.TRYWAIT P1, [UR42+0x22850], R10 ;  /* 0x0228500aff0075a7 */ /* 0x000062000802016a */
[----:B------:R-:W-:Y:S05]  /*2fe0*/  @!P0 BRA `(.L_x_4523) ;  /* 0x0000000000048947 */ /* 0x000fea0003800000 */
[----:B------:R-:W-:Y:S01]  /*2ff0*/  BPT.TRAP 0x1 ;  /* 0x000000040000795c */ /* 0x000fe20000300000 */
.L_x_4523:
[----:B-1----:R-:W-:Y:S05]  /*3000*/  @P1 BRA `(.L_x_4524) ;  /* 0x0000000000081947 */ /* 0x002fea0003800000 */
[----:B------:R-:W1:Y:S02]  /*3010*/  SYNCS.PHASECHK.TRANS64.TRYWAIT P1, [UR42+0x22850], R10 ;  /* 0x0228500aff0075a7 */ /* 0x000e64000802016a */
[----:B-1----:R-:W-:Y:S05]  /*3020*/  @!P1 BRA `(.L_x_4525) ;  /* 0x000000ac00709947 */ /* 0x002fea0003800000 */
.L_x_4524:
        /* <DEDUP_REMOVED lines=47> */
.L_x_4526:
[----:B------:R-:W2:Y:S01]  /*3320*/  S2UR UR4, SR_CTAID.X ;  /* 0x00000000000479c3 */ /* 0x000ea20000002500 */
[----:B------:R-:W-:Y:S02]  /*3330*/  UISETP.NE.AND UP0, UPT, UR43, URZ, UPT ;  /* 0x0000003f2b00728c */ /* 0x000fe4000bf05270 */
[----:B------:R-:W-:-:S09]  /*3340*/  UIADD3 UR27, UR46, -0x2, URZ ;  /* 0xfffffffe2e1b7890 */ /* 0x000fd2000fffe03f */
[----:B------:R-:W-:Y:S01]  /*3350*/  @UP0 ULDC UR11, c[0x0][0x450] ;  /* 0x00011400000b0ab9 */ /* 0x000fe20000000800 */
[----:B--2---:R-:W-:-:S03]  /*3360*/  USHF.L.U32 UR10, UR4, 0x7, URZ ;  /* 0x00000007040a7899 */ /* 0x004fc6000800063f */
[----:B------:R-:W-:Y:S02]  /*3370*/  @UP0 ULDC UR4, c[0x0][0x44c] ;  /* 0x0001130000040ab9 */ /* 0x000fe40000000800 */
[----:B------:R-:W-:-:S04]  /*3380*/  UIMAD.WIDE.U32 UR4, UR10, UR4, URZ ;  /* 0x000000040a0472a5 */ /* 0x000fc8000f8e003f */
[----:B------:R-:W-:-:S04]  /*3390*/  @UP0 USHF.R.U32.HI UR10, URZ, UR11, UR5 ;  /* 0x0000000b3f0a0299 */ /* 0x000fc80008011605 */
[----:B------:R-:W-:Y:S02]  /*33a0*/  UIADD3 UR4, UR10, -UR14, UR44 ;  /* 0x8000000e0a047290 */ /* 0x000fe4000fffe02c */
[----:B------:R-:W-:Y:S02]  /*33b0*/  UIADD3 UR10, UR42, 0x22860, URZ ;  /* 0x000228602a0a7890 */ /* 0x000fe4000fffe03f */
[----:B------:R-:W-:Y:S02]  /*33c0*/  UIMAD.WIDE UR4, UR4, 0x2aaaaaab, URZ ;  /* 0x2aaaaaab040478a5 */ /* 0x000fe4000f8e023f */
[----:B------:R-:W-:Y:S02]  /*33d0*/  UPRMT UR10, UR25, 0x654, UR10 ;  /* 0x00000654190a7896 */ /* 0x000fe4000800000a */
[----:B------:R-:W-:-:S04]  /*33e0*/  USHF.R.U32.HI UR4, URZ, 0x1f, UR5 ;  /* 0x0000001f3f047899 */ /* 0x000fc80008011605 */
[----:B------:R-:W-:-:S03]  /*33f0*/  ULEA.HI.SX32 UR4, UR5, UR4, 0x1c ;  /* 0x0000000405047291 */ /* 0x000fc6000f8fe23f */
[----:B------:R-:W-:Y:S01]  /*3400*/  SYNCS.ARRIVE.TRANS64.RED.A1T0 RZ, [UR10], RZ ;  /* 0x000000ffffff79a7 */ /* 0x000fe2000810040a */
[----:B------:R-:W-:Y:S01]  /*3410*/  UISETP.LT.AND UP0, UPT, UR41, UR4, UPT ;  /* 0x000000042900728c */ /* 0x000fe2000bf01270 */
[----:B------:R-:W-:-:S03]  /*3420*/  UMOV UR5, URZ ;  /* 0x0000003f00057c82 */ /* 0x000fc60008000000 */
[----:B------:R-:W-:-:S03]  /*3430*/  USEL UR26, UR41, UR4, !UP0 ;  /* 0x00000004291a7287 */ /* 0x000fc6000c000000 */
[----:B------:R-:W-:Y:S01]  /*3440*/  UMOV UR4, URZ ;  /* 0x0000003f00047c82 */ /* 0x000fe20008000000 */
[----:B------:R-:W-:-:S06]  /*3450*/  UISETP.GE.AND UP0, UPT, UR27, UR26, UPT ;  /* 0x0000001a1b00728c */ /* 0x000fcc000bf06270 */
[----:B------:R-:W-:-:S13]  /*3460*/  PLOP3.LUT P1, PT, PT, PT, UP0, 0x80, 0x0 ;  /* 0x000000000000781c */ /* 0x000fda0003f2f008 */
[----:B------:R-:W-:Y:S05]  /*3470*/  @!P1 BRA `(.L_x_4527) ;  /* 0x0000002400289947 */ /* 0x000fea0003800000 */
[----:B------:R-:W-:Y:S01]  /*3480*/  IMAD.MOV.U32 R12, RZ, RZ, R9 ;  /* 0x000000ffff0c7224 */ /* 0x000fe200078e0009 */
[----:B------:R-:W-:Y:S01]  /*3490*/  UMOV UR5, URZ ;  /* 0x0000003f00057c82 */ /* 0x000fe20008000000 */
[----:B-1----:R-:W-:Y:S01]  /*34a0*/  IMAD.MOV.U32 R11, RZ, RZ, R8 ;  /* 0x000000ffff0b7224 */ /* 0x002fe200078e0008 */
[----:B------:R-:W-:Y:S01]  /*34b0*/  UMOV UR4, URZ ;  /* 0x0000003f00047c82 */ /* 0x000fe20008000000 */
[----:B------:R-:W-:Y:S01]  /*34c0*/  ULDC UR29, c[0x0][0x288] ;  /* 0x0000a200001d7ab9 */ /* 0x000fe20000000800 */
[----:B------:R-:W-:Y:S01]  /*34d0*/  ULDC UR30, c[0x0][0x2f0] ;  /* 0x0000bc00001e7ab9 */ /* 0x000fe20000000800 */
[----:B------:R-:W-:-:S05]  /*34e0*/  ULDC UR7, c[0x0][0x988] ;  /* 0x0002620000077ab9 */ /* 0x000fca0000000800 */
.L_x_4538:
[----:B------:R-:W-:-:S04]  /*34f0*/  UIADD3 UR4, UR4, 0x1, URZ ;  /* 0x0000000104047890 */ /* 0x000fc8000fffe03f */
[----:B------:R-:W-:-:S04]  /*3500*/  UISETP.NE.AND UP0, UPT, UR4, 0x2, UPT ;  /* 0x000000020400788c */ /* 0x000fc8000bf05270 */
[----:B------:R-:W-:Y:S02]  /*3510*/  USEL UR10, URZ, 0x1, UP0 ;  /* 0x000000013f0a7887 */ /* 0x000fe40008000000 */
[----:B------:R-:W-:Y:S02]  /*3520*/  USEL UR4, UR4, URZ, UP0 ;  /* 0x0000003f04047287 */ /* 0x000fe40008000000 */
[----:B------:R-:W-:Y:S01]  /*3530*/  ULOP3.LUT UR5, UR5, UR10, URZ, 0x3c, !UPT ;  /* 0x0000000a05057292 */ /* 0x000fe2000f8e3c3f */
[----:B-12---:R-:W-:Y:S11]  /*3540*/  @!P0 BRA `(.L_x_4528) ;  /* 0x0000000000048947 */ /* 0x006ff60003800000 */
[----:B------:R-:W-:Y:S01]  /*3550*/  BPT.TRAP 0x1 ;  /* 0x000000040000795c */ /* 0x000fe20000300000 */
.L_x_4528:
[----:B------:R-:W-:Y:S01]  /*3560*/  ULEA UR28, UR4, UR42, 0x3 ;  /* 0x0000002a041c7291 */ /* 0x000fe2000f8e183f */
[----:B0-----:R-:W-:-:S05]  /*3570*/  IMAD.U32 R10, RZ, RZ, UR5 ;  /* 0x00000005ff0a7e24 */ /* 0x001fca000f8e00ff */
[----:B------:R-:W-:-:S04]  /*3580*/  SHF.L.U32 R10, R10, 0x1f, RZ ;  /* 0x0000001f0a0a7819 */ /* 0x000fc800000006ff */
[----:B------:R0:W1:Y:S01]  /*3590*/  SYNCS.PHASECHK.TRANS64.TRYWAIT P1, [UR28+0x22830], R10 ;  /* 0x0228300aff0075a7 */ /* 0x000062000802015c */
[----:B------:R-:W-:Y:S05]  /*35a0*/  @!P0 BRA `(.L_x_4529) ;  /* 0x0000000000048947 */ /* 0x000fea0003800000 */
[----:B------:R-:W-:Y:S01]  /*35b0*/  BPT.TRAP 0x1 ;  /* 0x000000040000795c */ /* 0x000fe20000300000 */
.L_x_4529:
[----:B-1----:R-:W-:Y:S05]  /*35c0*/  @P1 BRA `(.L_x_4530) ;  /* 0x0000000000081947 */ /* 0x002fea0003800000 */
[----:B------:R-:W1:Y:S02]  /*35d0*/  SYNCS.PHASECHK.TRANS64.TRYWAIT P1, [UR28+0x22830], R10 ;  /* 0x0228300aff0075a7 */ /* 0x000e64000802015c */
[----:B-1----:R-:W-:Y:S05]  /*35e0*/  @!P1 BRA `(.L_x_4531) ;  /* 0x000000a800189947 */ /* 0x002fea0003800000 */
.L_x_4530:
[----:B------:R-:W-:Y:S01]  /*35f0*/  UIMAD UR10, UR4, 0x300, UR6 ;  /* 0x00000300040a78a4 */ /* 0x000fe2000f8e0206 */
[----:B------:R-:W-:Y:S01]  /*3600*/  WARPGROUP.ARRIVE ;  /* 0x00000000000079c5 */ /* 0x000fe20000000000 */
[----:B------:R-:W-:Y:S01]  /*3610*/  UMOV UR11, 0x40000040 ;  /* 0x40000040000b7882 */ /* 0x000fe20000000000 */
[----:B------:R-:W-:Y:S01]  /*3620*/  UMOV UR15, 0x40000040 ;  /* 0x40000040000f7882 */ /* 0x000fe20000000000 */
[----:B------:R-:W-:Y:S01]  /*3630*/  UIADD3 UR14, UR10, 0x2, URZ ;  /* 0x000000020a0e7890 */ /* 0x000fe2000fffe03f */
[----:B------:R-:W-:Y:S01]  /*3640*/  IADD3 R0, -R2, 0xb, RZ ;  /* 0x0000000b02007810 */ /* 0x000fe20007ffe1ff */
        /* <DEDUP_REMOVED lines=18> */
.L_x_4532:
[----:B------:R-:W-:Y:S01]  /*3770*/  UISETP.NE.AND UP0, UPT, UR43, URZ, UPT ;  /* 0x0000003f2b00728c */ /* 0x000fe2000bf05270 */
[----:B------:R-:W-:Y:S01]  /*3780*/  IMAD.MOV.U32 R13, RZ, RZ, R6 ;  /* 0x000000ffff0d7224 */ /* 0x000fe200078e0006 */
[----:B------:R-:W-:Y:S01]  /*3790*/  MOV R16, 0xfffffffe ;  /* 0xfffffffe00107802 */ /* 0x000fe20000000f00 */
[----:B------:R-:W-:-:S03]  /*37a0*/  IMAD.U32 R14, RZ, RZ, UR30 ;  /* 0x0000001eff0e7e24 */ /* 0x000fc6000f8e00ff */
[----:B------:R-:W-:Y:S02]  /*37b0*/  PLOP3.LUT P1, PT, PT, PT, UP0, 0x80, 0x0 ;  /* 0x000000000000781c */ /* 0x000fe40003f2f008 */
[----:B------:R-:W-:-:S03]  /*37c0*/  PLOP3.LUT P2, PT, PT, PT, UP0, 0x80, 0x0 ;  /* 0x000000000000781c */ /* 0x000fc60003f4f008 */
[----:B------:R-:W-:-:S08]  /*37d0*/  @UP0 ULDC UR10, c[0x0][0x44c] ;  /* 0x00011300000a0ab9 */ /* 0x000fd00000000800 */
[----:B------:R-:W-:Y:S01]  /*37e0*/  @P1 IMAD.HI.U32 R8, R6, UR10, RZ ;  /* 0x0000000a06081c27 */ /* 0x000fe2000f8e00ff */
[----:B------:R-:W-:-:S04]  /*37f0*/  @UP0 ULDC UR10, c[0x0][0x450] ;  /* 0x00011400000a0ab9 */ /* 0x000fc80000000800 */
[----:B------:R-:W-:Y:S01]  /*3800*/  @P2 SHF.R.U32.HI R13, RZ, UR10, R8 ;  /* 0x0000000aff0d2c19 */ /* 0x000fe20008011608 */
[----:B------:R-:W-:Y:S02]  /*3810*/  UMOV UR10, 0x1 ;  /* 0x00000001000a7882 */ /* 0x000fe40000000000 */
[----:B------:R-:W-:Y:S02]  /*3820*/  UIMAD UR10, UR27, -0x60, UR10 ;  /* 0xffffffa01b0a78a4 */ /* 0x000fe4000f8e020a */
[----:B------:R-:W1:Y:S04]  /*3830*/  SHFL.IDX PT, R8, R13, 0x1, 0x1c1f ;  /* 0x003c1f000d087f89 */ /* 0x000e6800000e0000 */
[----:B------:R-:W-:Y:S01]  /*3840*/  IMAD R19, R7, R16, UR10 ;  /* 0x0000000a07137e24 */ /* 0x000fe2000f8e0210 */
[----:B------:R-:W-:-:S03]  /*3850*/  UIADD3 UR10, UR28, 0x22840, URZ ;  /* 0x000228401c0a7890 */ /* 0x000fc6000fffe03f */
[----:B------:R-:W-:Y:S01]  /*3860*/  IMAD R19, R14, UR40, R19 ;  /* 0x000000280e137c24 */ /* 0x000fe2000f8e0213 */
[----:B------:R-:W-:-:S09]  /*3870*/  UPRMT UR10, UR25, 0x654, UR10 ;  /* 0x00000654190a7896 */ /* 0x000fd2000800000a */
[----:B------:R-:W-:Y:S01]  /*3880*/  SYNCS.ARRIVE.TRANS64.RED.A1T0 RZ, [UR10], RZ ;  /* 0x000000ffffff79a7 */ /* 0x000fe2000810040a */
[----:B-1----:R-:W-:-:S04]  /*3890*/  IADD3 R9, R8, -UR29, R19 ;  /* 0x8000001d08097c10 */ /* 0x002fc8000fffe013 */
[C---:B------:R-:W-:Y:S02]  /*38a0*/  ISETP.GT.AND P1, PT, R9.reuse, RZ, PT ;  /* 0x000000ff0900720c */ /* 0x040fe40003f24270 */
[C---:B------:R-:W-:Y:S02]  /*38b0*/  ISETP.GT.AND P2, PT, R9.reuse, 0x1, PT ;  /* 0x000000010900780c */ /* 0x040fe40003f44270 */
[----:B------:R-:W-:Y:S02]  /*38c0*/  FSEL R154, R154, -INF , P1 ;  /* 0xff8000009a9a7808 */ /* 0x000fe40000800000 */
[----:B------:R-:W-:Y:S02]  /*38d0*/  ISETP.GT.AND P1, PT, R9, 0x8, PT ;  /* 0x000000080900780c */ /* 0x000fe40003f24270 */
[----:B------:R-:W-:Y:S02]  /*38e0*/  FSEL R16, R155, -INF , P2 ;  /* 0xff8000009b107808 */ /* 0x000fe40001000000 */
[----:B------:R-:W-:-:S02]  /*38f0*/  FMNMX.FTZ R15, R154, R12, !PT ;  /* 0x0000000c9a0f7209 */ /* 0x000fc40007810000 */
[C---:B------:R-:W-:Y:S02]  /*3900*/  ISETP.GT.AND P2, PT, R9.reuse, 0x9, PT ;  /* 0x000000090900780c */ /* 0x040fe40003f44270 */
[----:B------:R-:W-:Y:S02]  /*3910*/  FSEL R158, R158, -INF , P1 ;  /* 0xff8000009e9e7808 */ /* 0x000fe40000800000 */
[----:B------:R-:W-:Y:S02]  /*3920*/  FMNMX.FTZ R15, R16, R15, !PT ;  /* 0x0000000f100f7209 */ /* 0x000fe40007810000 */
        /* <DEDUP_REMOVED lines=9> */
[----:B------:R-:W-:Y:S02]  /*39c0*/  ISETP.GT.AND P2, PT, R9, 0x19, PT ;  /* 0x000000190900780c */ /* 0x000fe40003f44270 */
        /* <DEDUP_REMOVED lines=50> */
[----:B------:R-:W-:Y:S02]  /*3cf0*/  FSEL R199, R199, -INF , P2 ;  /* 0xff800000c7c77808 */ /* 0x000fe40001000000 */
[----:B------:R-:W-:-:S04]  /*3d00*/  FMNMX.FTZ R14, R198, R9, !PT ;  /* 0x00000009c60e7209 */ /* 0x000fc80007810000 */
[----:B------:R-:W-:Y:S02]  /*3d10*/  FMNMX.FTZ R9, R199, R14, !PT ;  /* 0x0000000ec7097209 */ /* 0x000fe40007810000 */
[----:B------:R-:W1:Y:S04]  /*3d20*/  SHFL.IDX PT, R14, R13, RZ, 0x1c1f ;  /* 0x001c1fff0d0e7589 */ /* 0x000e6800000e0000 */
[----:B------:R-:W3:Y:S01]  /*3d30*/  SHFL.BFLY PT, R18, R9, 0x2, 0x1f ;  /* 0x0c401f0009127f89 */ /* 0x000ee200000e0000 */
[----:B-1----:R-:W-:Y:S02]  /*3d40*/  IADD3 R19, R14, -UR29, R19 ;  /* 0x8000001d0e137c10 */ /* 0x002fe4000fffe013 */
[----:B---3--:R-:W-:Y:S02]  /*3d50*/  FMNMX.FTZ R18, R9, R18, !PT ;  /* 0x0000001209127209 */ /* 0x008fe40007810000 */
[----:B------:R-:W-:-:S02]  /*3d60*/  ISETP.GT.AND P1, PT, R19, RZ, PT ;  /* 0x000000ff1300720c */ /* 0x000fc40003f24270 */
[C---:B------:R-:W-:Y:S01]  /*3d70*/  ISETP.GT.AND P2, PT, R19.reuse, 0x1, PT ;  /* 0x000000011300780c */ /* 0x040fe20003f44270 */
[----:B------:R-:W1:Y:S01]  /*3d80*/  SHFL.BFLY PT, R15, R18, 0x1, 0x1f ;  /* 0x0c201f00120f7f89 */ /* 0x000e6200000e0000 */
[----:B------:R-:W-:Y:S02]  /*3d90*/  FSEL R152, R152, -INF , P1 ;  /* 0xff80000098987808 */ /* 0x000fe40000800000 */
        /* <DEDUP_REMOVED lines=11> */
[----:B-1----:R-:W-:Y:S02]  /*3e50*/  FMNMX.FTZ R9, R18, R15, !PT ;  /* 0x0000000f12097209 */ /* 0x002fe40007810000 */
[----:B------:R-:W-:Y:S02]  /*3e60*/  FMNMX.FTZ R13, R157, R14, !PT ;  /* 0x0000000e9d0d7209 */ /* 0x000fe40007810000 */
[C---:B------:R-:W-:Y:S01]  /*3e70*/  FSETP.NEU.FTZ.AND P1, PT, R9.reuse, -INF , PT ;  /* 0xff8000000900780b */ /* 0x040fe20003f3d000 */
[----:B------:R-:W-:Y:S01]  /*3e80*/  FMUL.FTZ R15, R9, UR7 ;  /* 0x00000007090f7c20 */ /* 0x000fe20008410000 */
[----:B------:R-:W-:Y:S02]  /*3e90*/  ISETP.GT.AND P3, PT, R19, 0x18, PT ;  /* 0x000000181300780c */ /* 0x000fe40003f64270 */
[----:B------:R-:W-:-:S02]  /*3ea0*/  FSEL R161, R161, -INF , P2 ;  /* 0xff800000a1a17808 */ /* 0x000fc40001000000 */
[----:B------:R-:W-:Y:S02]  /*3eb0*/  FMNMX.FTZ R14, R160, R13, !PT ;  /* 0x0000000da00e7209 */ /* 0x000fe40007810000 */
[----:B------:R-:W-:Y:S02]  /*3ec0*/  FSEL R13, R15, RZ, P1 ;  /* 0x000000ff0f0d7208 */ /* 0x000fe40000800000 */
[----:B------:R-:W-:Y:S02]  /*3ed0*/  ISETP.GT.AND P2, PT, R19, 0x19, PT ;  /* 0x000000191300780c */ /* 0x000fe40003f44270 */
        /* <DEDUP_REMOVED lines=25> */
[----:B------:R1:W-:Y:S01]  /*4070*/  MUFU.EX2 R15, R18 ;  /* 0x00000012000f7308 */ /* 0x0003e20000000800 */
        /* <DEDUP_REMOVED lines=9> */
[--C-:B-1----:R-:W-:Y:S01]  /*4110*/  FFMA.FTZ R18, R8, UR7, -R13.reuse ;  /* 0x0000000708127c23 */ /* 0x102fe2000801080d */
        /* <DEDUP_REMOVED lines=13> */
[----:B------:R-:W-:Y:S01]  /*41f0*/  FFMA.FTZ R175, R198, UR7, -R13 ;  /* 0x00000007c6af7c23 */ /* 0x000fe2000801080d */
[----:B------:R-:W-:Y:S01]  /*4200*/  FMNMX.FTZ R17, R177, R8, !PT ;  /* 0x00000008b1117209 */ /* 0x000fe20007810000 */
[----:B------:R-:W-:Y:S01]  /*4210*/  MUFU.EX2 R16, R16 ;  /* 0x0000001000107308 */ /* 0x000fe20000000800 */
[----:B------:R-:W-:-:S02]  /*4220*/  ISETP.GT.AND P3, PT, R19, 0x40, PT ;  /* 0x000000401300780c */ /* 0x000fc40003f64270 */
[----:B------:R-:W-:Y:S02]  /*4230*/  FSEL R181, R181, -INF , P2 ;  /* 0xff800000b5b57808 */ /* 0x000fe40001000000 */
[----:B------:R-:W-:Y:S02]  /*4240*/  FMNMX.FTZ R8, R180, R17, !PT ;  /* 0x00000011b4087209 */ /* 0x000fe40007810000 */
[----:B------:R-:W-:Y:S01]  /*4250*/  ISETP.GT.AND P2, PT, R19, 0x41, PT ;  /* 0x000000411300780c */ /* 0x000fe20003f44270 */
[----:B------:R-:W-:Y:S01]  /*4260*/  MUFU.EX2 R20, R20 ;  /* 0x0000001400147308 */ /* 0x000fe20000000800 */
[----:B------:R-:W-:Y:S02]  /*4270*/  FSEL R184, R184, -INF , P3 ;  /* 0xff800000b8b87808 */ /* 0x000fe40001800000 */
[----:B------:R-:W-:Y:S02]  /*4280*/  FMNMX.FTZ R17, R181, R8, !PT ;  /* 0x00000008b5117209 */ /* 0x000fe40007810000 */
[----:B------:R-:W-:-:S02]  /*4290*/  ISETP.GT.AND P3, PT, R19, 0x48, PT ;  /* 0x000000481300780c */ /* 0x000fc40003f64270 */
[----:B------:R-:W-:Y:S01]  /*42a0*/  FSEL R185, R185, -INF , P2 ;  /* 0xff800000b9b97808 */ /* 0x000fe20001000000 */
[----:B------:R-:W-:Y:S01]  /*42b0*/  MUFU.EX2 R23, R23 ;  /* 0x0000001700177308 */ /* 0x000fe20000000800 */
[----:B------:R-:W-:Y:S02]  /*42c0*/  FMNMX.FTZ R8, R184, R17, !PT ;  /* 0x00000011b8087209 */ /* 0x000fe40007810000 */
[----:B------:R-:W-:Y:S02]  /*42d0*/  ISETP.GT.AND P2, PT, R19, 0x49, PT ;  /* 0x000000491300780c */ /* 0x000fe40003f44270 */
[----:B------:R-:W-:Y:S02]  /*42e0*/  FSEL R188, R188, -INF , P3 ;  /* 0xff800000bcbc7808 */ /* 0x000fe40001800000 */
[----:B------:R-:W-:Y:S01]  /*42f0*/  FMNMX.FTZ R21, R185, R8, !PT ;  /* 0x00000008b9157209 */ /* 0x000fe20007810000 */
[----:B------:R1:W-:Y:S01]  /*4300*/  MUFU.EX2 R17, R163 ;  /* 0x000000a300117308 */ /* 0x0003e20000000800 */
[----:B------:R-:W-:-:S02]  /*4310*/  ISETP.GT.AND P3, PT, R19, 0x50, PT ;  /* 0x000000501300780c */ /* 0x000fc40003f64270 */
[----:B------:R-:W-:Y:S02]  /*4320*/  FSEL R189, R189, -INF , P2 ;  /* 0xff800000bdbd7808 */ /* 0x000fe40001000000 */
[----:B------:R-:W-:Y:S02]  /*4330*/  FMNMX.FTZ R8, R188, R21, !PT ;  /* 0x00000015bc087209 */ /* 0x000fe40007810000 */
[----:B------:R-:W-:Y:S01]  /*4340*/  ISETP.GT.AND P2, PT, R19, 0x51, PT ;  /* 0x000000511300780c */ /* 0x000fe20003f44270 */
[----:B------:R-:W-:Y:S01]  /*4350*/  MUFU.EX2 R170, R170 ;  /* 0x000000aa00aa7308 */ /* 0x000fe20000000800 */
[----:B------:R-:W-:Y:S01]  /*4360*/  FSEL R192, R192, -INF , P3 ;  /* 0xff800000c0c07808 */ /* 0x000fe20001800000 */
[----:B-1----:R-:W-:Y:S01]  /*4370*/  FFMA.FTZ R163, R190, UR7, -R13 ;  /* 0x00000007bea37c23 */ /* 0x002fe2000801080d */
[----:B------:R-:W-:Y:S02]  /*4380*/  FMNMX.FTZ R21, R189, R8, !PT ;  /* 0x00000008bd157209 */ /* 0x000fe40007810000 */
[----:B------:R-:W-:-:S02]  /*4390*/  ISETP.GT.AND P3, PT, R19, 0x58, PT ;  /* 0x000000581300780c */ /* 0x000fc40003f64270 */
[----:B------:R-:W-:Y:S01]  /*43a0*/  FSEL R193, R193, -INF , P2 ;  /* 0xff800000c1c17808 */ /* 0x000fe20001000000 */
[----:B------:R-:W-:Y:S01]  /*43b0*/  MUFU.EX2 R171, R171 ;  /* 0x000000ab00ab7308 */ /* 0x000fe20000000800 */
[----:B------:R-:W-:Y:S01]  /*43c0*/  FMNMX.FTZ R8, R192, R21, !PT ;  /* 0x00000015c0087209 */ /* 0x000fe20007810000 */
[----:B------:R-:W-:Y:S01]  /*43d0*/  FFMA.FTZ R21, R186, UR7, -R13 ;  /* 0x00000007ba157c23 */ /* 0x000fe2000801080d */
[----:B------:R-:W-:Y:S02]  /*43e0*/  ISETP.GT.AND P2, PT, R19, 0x59, PT ;  /* 0x000000591300780c */ /* 0x000fe40003f44270 */
[----:B------:R-:W-:Y:S02]  /*43f0*/  FSEL R196, R196, -INF , P3 ;  /* 0xff800000c4c47808 */ /* 0x000fe40001800000 */
[----:B------:R-:W-:Y:S01]  /*4400*/  FMNMX.FTZ R19, R193, R8, !PT ;  /* 0x00000008c1137209 */ /* 0x000fe20007810000 */
[----:B------:R-:W-:Y:S01]  /*4410*/  MUFU.EX2 R166, R166 ;  /* 0x000000a600a67308 */ /* 0x000fe20000000800 */
[----:B------:R-:W-:-:S02]  /*4420*/  FSEL R197, R197, -INF , P2 ;  /* 0xff800000c5c57808 */ /* 0x000fc40001000000 */
[----:B------:R-:W-:-:S04]  /*4430*/  FMNMX.FTZ R8, R196, R19, !PT ;  /* 0x00000013c4087209 */ /* 0x000fc80007810000 */
[----:B------:R-:W-:Y:S01]  /*4440*/  FMNMX.FTZ R8, R197, R8, !PT ;  /* 0x00000008c5087209 */ /* 0x000fe20007810000 */
[----:B------:R-:W-:Y:S04]  /*4450*/  MUFU.EX2 R22, R22 ;  /* 0x0000001600167308 */ /* 0x000fe80000000800 */
[----:B------:R-:W1:Y:S04]  /*4460*/  SHFL.BFLY PT, R19, R8, 0x2, 0x1f ;  /* 0x0c401f0008137f89 */ /* 0x000e6800000e0000 */
        /* <DEDUP_REMOVED lines=9> */
[----:B-1----:R-:W-:Y:S01]  /*4500*/  FMNMX.FTZ R8, R19, R8, !PT ;  /* 0x0000000813087209 */ /* 0x002fe20007810000 */
[--C-:B------:R-:W-:Y:S01]  /*4510*/  FFMA.FTZ R19, R194, UR7, -R13.reuse ;  /* 0x00000007c2137c23 */ /* 0x100fe2000801080d */
[----:B------:R-:W-:-:S02]  /*4520*/  FFMA.FTZ R13, R199, UR7, -R13 ;  /* 0x00000007c70d7c23 */ /* 0x000fc4000801080d */
[C---:B------:R-:W-:Y:S01]  /*4530*/  FSETP.NEU.FTZ.AND P2, PT, R8.reuse, -INF , PT ;  /* 0xff8000000800780b */ /* 0x040fe20003f5d000 */
[----:B------:R-:W-:Y:S02]  /*4540*/  FMUL.FTZ R154, R8, UR7 ;  /* 0x00000007089a7c20 */ /* 0x000fe40008410000 */
[----:B------:R-:W-:Y:S03]  /*4550*/  MUFU.EX2 R19, R19 ;  /* 0x0000001300137308 */ /* 0x000fe60000000800 */
[----:B------:R-:W-:-:S05]  /*4560*/  FSEL R154, R154, RZ, P2 ;  /* 0x000000ff9a9a7208 */ /* 0x000fca0001000000 */
[--C-:B------:R-:W-:Y:S01]  /*4570*/  FFMA.FTZ R183, R152, UR7, -R154.reuse ;  /* 0x0000000798b77c23 */ /* 0x100fe2000801089a */
[--C-:B------:R-:W-:Y:S01]  /*4580*/  FFMA.FTZ R152, R153, UR7, -R154.reuse ;  /* 0x0000000799987c23 */ /* 0x100fe2000801089a */
[----:B------:R-:W-:Y:S01]  /*4590*/  FSEL R153, R9, RZ, P1 ;  /* 0x000000ff09997208 */ /* 0x000fe20000800000 */
[--C-:B------:R-:W-:Y:S01]  /*45a0*/  FFMA.FTZ R156, R156, UR7, -R154.reuse ;  /* 0x000000079c9c7c23 */ /* 0x100fe2000801089a */
[--C-:B------:R-:W-:Y:S01]  /*45b0*/  FFMA.FTZ R157, R157, UR7, -R154.reuse ;  /* 0x000000079d9d7c23 */ /* 0x100fe2000801089a */
[----:B------:R-:W-:Y:S01]  /*45c0*/  FFMA.FTZ R158, R160, UR7, -R154 ;  /* 0x00000007a09e7c23 */ /* 0x000fe2000801089a */
[----:B------:R-:W-:Y:S01]  /*45d0*/  MUFU.EX2 R183, R183 ;  /* 0x000000b700b77308 */ /* 0x000fe20000000800 */
[----:B------:R-:W-:Y:S01]  /*45e0*/  FADD.FTZ R153, -R153, R12 ;  /* 0x0000000c99997221 */ /* 0x000fe20000010100 */
[----:B------:R-:W-:Y:S01]  /*45f0*/  FSEL R12, R8, RZ, P2 ;  /* 0x000000ff080c7208 */ /* 0x000fe20001000000 */
[--C-:B------:R-:W-:Y:S01]  /*4600*/  FFMA.FTZ R161, R161, UR7, -R154.reuse ;  /* 0x00000007a1a17c23 */ /* 0x100fe2000801089a */
[--C-:B------:R-:W-:Y:S01]  /*4610*/  FFMA.FTZ R160, R164, UR7, -R154.reuse ;  /* 0x00000007a4a07c23 */ /* 0x100fe2000801089a */
[----:B------:R-:W-:Y:S01]  /*4620*/  FMUL.FTZ R153, R153, UR7 ;  /* 0x0000000799997c20 */ /* 0x000fe20008410000 */
[--C-:B------:R-:W-:Y:S01]  /*4630*/  FFMA.FTZ R164, R172, UR7, -R154.reuse ;  /* 0x00000007aca47c23 */ /* 0x100fe2000801089a */
        /* <DEDUP_REMOVED lines=18> */
[----:B------:R-:W-:-:S07]  /*4760*/  FFMA.FTZ R197, R197, UR7, -R154 ;  /* 0x00000007c5c57c23 */ /* 0x000fce000801089a */
[----:B------:R-:W4:Y:S01]  /*4770*/  MUFU.EX2 R156, R156 ;  /* 0x0000009c009c7308 */ /* 0x000f220000000800 */
[-C--:B-1----:R-:W-:Y:S01]  /*4780*/  FMUL.FTZ R26, R26, R11.reuse ;  /* 0x0000000b1a1a7220 */ /* 0x082fe20000410000 */
[-C--:B------:R-:W-:Y:S01]  /*4790*/  FMUL.FTZ R27, R27, R11.reuse ;  /* 0x0000000b1b1b7220 */ /* 0x080fe20000410000 */
[-C--:B------:R-:W-:Y:S01]  /*47a0*/  FMUL.FTZ R30, R30, R11.reuse ;  /* 0x0000000b1e1e7220 */ /* 0x080fe20000410000 */
[-C--:B------:R-:W-:Y:S01]  /*47b0*/  FMUL.FTZ R31, R31, R11.reuse ;  /* 0x0000000b1f1f7220 */ /* 0x080fe20000410000 */
[-C--:B------:R-:W-:Y:S01]  /*47c0*/  FMUL.FTZ R34, R34, R11.reuse ;  /* 0x0000000b22227220 */ /* 0x080fe20000410000 */
[-C--:B------:R-:W-:Y:S01]  /*47d0*/  FMUL.FTZ R35, R35, R11.reuse ;  /* 0x0000000b23237220 */ /* 0x080fe20000410000 */
[----:B------:R-:W-:Y:S01]  /*47e0*/  FMUL.FTZ R38, R38, R11 ;  /* 0x0000000b26267220 */ /* 0x000fe20000410000 */
[----:B------:R-:W1:Y:S01]  /*47f0*/  MUFU.EX2 R157, R157 ;  /* 0x0000009d009d7308 */ /* 0x000e620000000800 */
[----:B---3--:R-:W-:Y:S01]  /*4800*/  FFMA.FTZ R187, R12, R4, R183 ;  /* 0x000000040cbb7223 */ /* 0x008fe200000100b7 */
[----:B------:R-:W-:Y:S01]  /*4810*/  FFMA.FTZ R4, R11, R5, R14 ;  /* 0x000000050b047223 */ /* 0x000fe2000001000e */
[-C--:B------:R-:W-:Y:S01]  /*4820*/  FMUL.FTZ R24, R24, R12.reuse ;  /* 0x0000000c18187220 */ /* 0x080fe20000410000 */
[-C--:B------:R-:W-:Y:S01]  /*4830*/  FMUL.FTZ R25, R25, R12.reuse ;  /* 0x0000000c19197220 */ /* 0x080fe20000410000 */
[----:B------:R-:W-:Y:S01]  /*4840*/  FADD.FTZ R187, R152, R187 ;  /* 0x000000bb98bb7221 */ /* 0x000fe20000010000 */
[----:B------:R-:W-:Y:S01]  /*4850*/  FADD.FTZ R180, R15, R4 ;  /* 0x000000040fb47221 */ /* 0x000fe20000010000 */
[----:B------:R-:W-:Y:S01]  /*4860*/  FFMA.FTZ R4, R184, UR7, -R154 ;  /* 0x00000007b8047c23 */ /* 0x000fe2000801089a */
[----:B------:R-:W3:Y:S01]  /*4870*/  MUFU.EX2 R158, R158 ;  /* 0x0000009e009e7308 */ /* 0x000ee20000000800 */
[----:B----4-:R-:W-:Y:S01]  /*4880*/  FADD.FTZ R186, R156, R187 ;  /* 0x000000bb9cba7221 */ /* 0x010fe20000010000 */
[----:B------:R-:W-:Y:S01]  /*4890*/  FADD.FTZ R153, R155, R180 ;  /* 0x000000b49b997221 */ /* 0x000fe20000010000 */
[----:B------:R-:W-:Y:S01]  /*48a0*/  F2FP.BF16.F32.PACK_AB R155, R18, R155 ;  /* 0x0000009b129b723e */ /* 0x000fe200000010ff */
[----:B------:R-:W-:Y:S01]  /*48b0*/  FFMA.FTZ R180, R188, UR7, -R154 ;  /* 0x00000007bcb47c23 */ /* 0x000fe2000801089a */
[----:B------:R-:W-:Y:S01]  /*48c0*/  F2FP.BF16.F32.PACK_AB R152, R152, R183 ;  /* 0x000000b79898723e */ /* 0x000fe200000010ff */
[----:B------:R-:W-:Y:S01]  /*48d0*/  FADD.FTZ R153, R18, R153 ;  /* 0x0000009912997221 */ /* 0x000fe20000010000 */
[----:B------:R-:W-:Y:S01]  /*48e0*/  FMUL.FTZ R28, R28, R12 ;  /* 0x0000000c1c1c7220 */ /* 0x000fe20000410000 */
[----:B------:R-:W4:Y:S01]  /*48f0*/  MUFU.EX2 R161, R161 ;  /* 0x000000a100a17308 */ /* 0x000f220000000800 */
[C---:B-1----:R-:W-:Y:S01]  /*4900*/  FADD.FTZ R187, R157.reuse, R186 ;  /* 0x000000ba9dbb7221 */ /* 0x042fe20000010000 */
[----:B------:R-:W-:Y:S01]  /*4910*/  FADD.FTZ R186, R16, R153 ;  /* 0x0000009910ba7221 */ /* 0x000fe20000010000 */
[----:B------:R-:W-:Y:S01]  /*4920*/  F2FP.BF16.F32.PACK_AB R154, R157, R156 ;  /* 0x0000009c9d9a723e */ /* 0x000fe200000010ff */
[-C--:B------:R-:W-:Y:S01]  /*4930*/  FMUL.FTZ R29, R29, R12.reuse ;  /* 0x0000000c1d1d7220 */ /* 0x080fe20000410000 */
[-C--:B------:R-:W-:Y:S01]  /*4940*/  FMUL.FTZ R32, R32, R12.reuse ;  /* 0x0000000c20207220 */ /* 0x080fe20000410000 */
[----:B------:R-:W-:Y:S01]  /*4950*/  FADD.FTZ R186, R17, R186 ;  /* 0x000000ba11ba7221 */ /* 0x000fe20000010000 */
        /* <DEDUP_REMOVED lines=13> */
[----:B------:R-:W-:Y:S01]  /*4a30*/  F2FP.BF16.F32.PACK_AB R161, R174, R21 ;  /* 0x00000015aea1723e */ /* 0x000fe200000010ff */
[-C--:B------:R-:W-:Y:S01]  /*4a40*/  FMUL.FTZ R49, R49, R12.reuse ;  /* 0x0000000c31317220 */ /* 0x080fe20000410000 */
[-C--:B------:R-:W-:Y:S01]  /*4a50*/  FMUL.FTZ R52, R52, R12.reuse ;  /* 0x0000000c34347220 */ /* 0x080fe20000410000 */
[-C--:B------:R-:W-:Y:S01]  /*4a60*/  FMUL.FTZ R53, R53, R12.reuse ;  /* 0x0000000c35357220 */ /* 0x080fe20000410000 */
[----:B------:R-:W4:Y:S01]  /*4a70*/  MUFU.EX2 R168, R168 ;  /* 0x000000a800a87308 */ /* 0x000f220000000800 */
[----:B-1----:R-:W-:Y:S01]  /*4a80*/  FADD.FTZ R184, R160, R153 ;  /* 0x00000099a0b87221 */ /* 0x002fe20000010000 */
[----:B------:R-:W-:Y:S01]  /*4a90*/  FADD.FTZ R153, R159, R186 ;  /* 0x000000ba9f997221 */ /* 0x000fe20000010000 */
[----:B------:R-:W-:Y:S01]  /*4aa0*/  F2FP.BF16.F32.PACK_AB R159, R20, R159 ;  /* 0x0000009f149f723e */ /* 0x000fe200000010ff */
[-C--:B------:R-:W-:Y:S01]  /*4ab0*/  FMUL.FTZ R56, R56, R12.reuse ;  /* 0x0000000c38387220 */ /* 0x080fe20000410000 */
[-C--:B------:R-:W-:Y:S01]  /*4ac0*/  FMUL.FTZ R57, R57, R12.reuse ;  /* 0x0000000c39397220 */ /* 0x080fe20000410000 */
[-C--:B------:R-:W-:Y:S01]  /*4ad0*/  FMUL.FTZ R60, R60, R12.reuse ;  /* 0x0000000c3c3c7220 */ /* 0x080fe20000410000 */
[----:B------:R-:W-:Y:S01]  /*4ae0*/  FMUL.FTZ R61, R61, R12 ;  /* 0x0000000c3d3d7220 */ /* 0x000fe20000410000 */
[----:B------:R-:W1:Y:S01]  /*4af0*/  MUFU.EX2 R169, R169 ;  /* 0x000000a900a97308 */ /* 0x000e620000000800 */
        /* <DEDUP_REMOVED lines=19> */
[----:B------:R-:W-:Y:S01]  /*4c30*/  F2FP.BF16.F32.PACK_AB R169, R170, R23 ;  /* 0x00000017aaa9723e */ /* 0x000fe200000010ff */
        /* <DEDUP_REMOVED lines=11> */
[----:B------:R-:W-:Y:S01]  /*4cf0*/  MUFU.EX2 R5, R181 ;  /* 0x000000b500057308 */ /* 0x000fe20000000800 */
[----:B----4-:R-:W-:Y:S01]  /*4d00*/  FADD.FTZ R157, R173, R18 ;  /* 0x00000012ad9d7221 */ /* 0x010fe20000010000 */
[-C--:B------:R-:W-:Y:S01]  /*4d10*/  FMUL.FTZ R100, R100, R12.reuse ;  /* 0x0000000c64647220 */ /* 0x080fe20000410000 */
[-C--:B------:R-:W-:Y:S01]  /*4d20*/  FMUL.FTZ R101, R101, R12.reuse ;  /* 0x0000000c65657220 */ /* 0x080fe20000410000 */
[-C--:B------:R-:W-:Y:S01]  /*4d30*/  FMUL.FTZ R104, R104, R12.reuse ;  /* 0x0000000c68687220 */ /* 0x080fe20000410000 */
[-C--:B------:R-:W-:Y:S01]  /*4d40*/  FMUL.FTZ R105, R105, R12.reuse ;  /* 0x0000000c69697220 */ /* 0x080fe20000410000 */
[-C--:B------:R-:W-:Y:S01]  /*4d50*/  FMUL.FTZ R108, R108, R12.reuse ;  /* 0x0000000c6c6c7220 */ /* 0x080fe20000410000 */
[-C--:B------:R-:W-:Y:S01]  /*4d60*/  FMUL.FTZ R109, R109, R12.reuse ;  /* 0x0000000c6d6d7220 */ /* 0x080fe20000410000 */
[----:B------:R3:W-:Y:S01]  /*4d70*/  MUFU.EX2 R181, R185 ;  /* 0x000000b900b57308 */ /* 0x0007e20000000800 */
        /* <DEDUP_REMOVED lines=11> */
[----:B------:R-:W-:Y:S01]  /*4e30*/  FMUL.FTZ R129, R129, R12 ;  /* 0x0000000c81817220 */ /* 0x000fe20000410000 */
[----:B------:R-:W-:Y:S01]  /*4e40*/  FADD.FTZ R14, R170, R185 ;  /* 0x000000b9aa0e7221 */ /* 0x000fe20000010000 */
[----:B------:R-:W-:Y:S01]  /*4e50*/  F2FP.BF16.F32.PACK_AB R170, R173, R164 ;  /* 0x000000a4adaa723e */ /* 0x000fe200000010ff */
[----:B------:R-:W-:Y:S01]  /*4e60*/  FMUL.FTZ R132, R132, R12 ;  /* 0x0000000c84847220 */ /* 0x000fe20000410000 */
[----:B------:R-:W3:Y:S01]  /*4e70*/  MUFU.EX2 R176, R176 ;  /* 0x000000b000b07308 */ /* 0x000ee20000000800 */
[----:B------:R-:W-:Y:S01]  /*4e80*/  FADD.FTZ R183, R171, R14 ;  /* 0x0000000eabb77221 */ /* 0x000fe20000010000 */
[----:B-1----:R-:W-:Y:S01]  /*4e90*/  FADD.FTZ R14, R172, R157 ;  /* 0x0000009dac0e7221 */ /* 0x002fe20000010000 */
[----:B------:R-:W-:Y:S01]  /*4ea0*/  F2FP.BF16.F32.PACK_AB R157, R17, R16 ;  /* 0x00000010119d723e */ /* 0x000fe200000010ff */
[-C--:B------:R-:W-:Y:S01]  /*4eb0*/  FMUL.FTZ R133, R133, R12.reuse ;  /* 0x0000000c85857220 */ /* 0x080fe20000410000 */
[C---:B------:R-:W-:Y:S01]  /*4ec0*/  FADD.FTZ R183, R166.reuse, R183 ;  /* 0x000000b7a6b77221 */ /* 0x040fe20000010000 */
[----:B------:R-:W-:Y:S01]  /*4ed0*/  F2FP.BF16.F32.PACK_AB R171, R166, R171 ;  /* 0x000000aba6ab723e */ /* 0x000fe200000010ff */
[----:B------:R-:W-:Y:S01]  /*4ee0*/  FMUL.FTZ R136, R136, R12 ;  /* 0x0000000c88887220 */ /* 0x000fe20000410000 */
[----:B------:R-:W1:Y:S01]  /*4ef0*/  MUFU.EX2 R4, R4 ;  /* 0x0000000400047308 */ /* 0x000e620000000800 */
[----:B------:R-:W-:Y:S01]  /*4f00*/  FADD.FTZ R16, R22, R183 ;  /* 0x000000b716107221 */ /* 0x000fe20000010000 */
[C---:B----4-:R-:W-:Y:S01]  /*4f10*/  FADD.FTZ R17, R177.reuse, R14 ;  /* 0x0000000eb1117221 */ /* 0x050fe20000010000 */
[----:B------:R-:W-:Y:S01]  /*4f20*/  F2FP.BF16.F32.PACK_AB R164, R177, R172 ;  /* 0x000000acb1a4723e */ /* 0x000fe200000010ff */
[-C--:B------:R-:W-:Y:S01]  /*4f30*/  FMUL.FTZ R137, R137, R12.reuse ;  /* 0x0000000c89897220 */ /* 0x080fe20000410000 */
[----:B------:R-:W-:Y:S01]  /*4f40*/  FADD.FTZ R16, R179, R16 ;  /* 0x00000010b3107221 */ /* 0x000fe20000010000 */
[-C--:B------:R-:W-:Y:S01]  /*4f50*/  FMUL.FTZ R140, R140, R12.reuse ;  /* 0x0000000c8c8c7220 */ /* 0x080fe20000410000 */
[----:B------:R-:W-:Y:S01]  /*4f60*/  FMUL.FTZ R141, R141, R12 ;  /* 0x0000000c8d8d7220 */ /* 0x000fe20000410000 */
[----:B------:R-:W4:Y:S01]  /*4f70*/  MUFU.EX2 R180, R180 ;  /* 0x000000b400b47308 */ /* 0x000f220000000800 */
[----:B---3--:R-:W-:Y:S01]  /*4f80*/  FADD.FTZ R14, R176, R17 ;  /* 0x00000011b00e7221 */ /* 0x008fe20000010000 */
[----:B------:R-:W-:Y:S01]  /*4f90*/  FADD.FTZ R17, R167, R16 ;  /* 0x00000010a7117221 */ /* 0x000fe20000010000 */
[C---:B------:R-:W-:Y:S01]  /*4fa0*/  F2FP.BF16.F32.PACK_AB R166, R5.reuse, R176 ;  /* 0x000000b005a6723e */ /* 0x040fe200000010ff */
[----:B------:R-:W-:Y:S01]  /*4fb0*/  FMUL.FTZ R144, R144, R12 ;  /* 0x0000000c90907220 */ /* 0x000fe20000410000 */
[----:B------:R-:W-:Y:S01]  /*4fc0*/  FADD.FTZ R23, R5, R14 ;  /* 0x0000000e05177221 */ /* 0x000fe20000010000 */
[C---:B------:R-:W-:Y:S01]  /*4fd0*/  FADD.FTZ R14, R162.reuse, R17 ;  /* 0x00000011a20e7221 */ /* 0x040fe20000010000 */
[----:B------:R-:W-:Y:S01]  /*4fe0*/  F2FP.BF16.F32.PACK_AB R167, R162, R167 ;  /* 0x000000a7a2a7723e */ /* 0x000fe200000010ff */
[----:B------:R-:W3:Y:S01]  /*4ff0*/  MUFU.EX2 R15, R189 ;  /* 0x000000bd000f7308 */ /* 0x000ee20000000800 */
[----:B-1----:R-:W-:Y:S01]  /*5000*/  FADD.FTZ R16, R4, R23 ;  /* 0x0000001704107221 */ /* 0x002fe20000010000 */
[----:B------:R-:W-:Y:S01]  /*5010*/  FADD.FTZ R17, R21, R14 ;  /* 0x0000000e15117221 */ /* 0x000fe20000010000 */
[----:B------:R-:W-:Y:S01]  /*5020*/  F2FP.BF16.F32.PACK_AB R160, R181, R4 ;  /* 0x00000004b5a0723e */ /* 0x000fe200000010ff */
[-C--:B------:R-:W-:Y:S01]  /*5030*/  FMUL.FTZ R145, R145, R12.reuse ;  /* 0x0000000c91917220 */ /* 0x080fe20000410000 */
[----:B------:R-:W-:Y:S01]  /*5040*/  FADD.FTZ R23, R181, R16 ;  /* 0x00000010b5177221 */ /* 0x000fe20000010000 */
[----:B------:R-:W-:Y:S01]  /*5050*/  FADD.FTZ R14, R174, R17 ;  /* 0x00000011ae0e7221 */ /* 0x000fe20000010000 */
[-C--:B------:R-:W-:Y:S01]  /*5060*/  FMUL.FTZ R148, R148, R12.reuse ;  /* 0x0000000c94947220 */ /* 0x080fe20000410000 */
[----:B------:R-:W1:Y:S01]  /*5070*/  MUFU.EX2 R192, R192 ;  /* 0x000000c000c07308 */ /* 0x000e620000000800 */
[----:B----4-:R-:W-:Y:S01]  /*5080*/  FADD.FTZ R16, R180, R23 ;  /* 0x00000017b4107221 */ /* 0x010fe20000010000 */
[----:B------:R-:W-:Y:S01]  /*5090*/  FADD.FTZ R5, R163, R14 ;  /* 0x0000000ea3057221 */ /* 0x000fe20000010000 */
[----:B------:R-:W-:Y:S01]  /*50a0*/  F2FP.BF16.F32.PACK_AB R163, R178, R163 ;  /* 0x000000a3b2a3723e */ /* 0x000fe200000010ff */
[----:B------:R-:W-:Y:S01]  /*50b0*/  FMUL.FTZ R149, R149, R12 ;  /* 0x0000000c95957220 */ /* 0x000fe20000410000 */
[-C--:B------:R-:W-:Y:S01]  /*50c0*/  FMUL.FTZ R39, R39, R11.reuse ;  /* 0x0000000b27277220 */ /* 0x080fe20000410000 */
[-C--:B------:R-:W-:Y:S01]  /*50d0*/  FMUL.FTZ R42, R42, R11.reuse ;  /* 0x0000000b2a2a7220 */ /* 0x080fe20000410000 */
[-C--:B------:R-:W-:Y:S01]  /*50e0*/  FMUL.FTZ R43, R43, R11.reuse ;  /* 0x0000000b2b2b7220 */ /* 0x080fe20000410000 */
[----:B------:R-:W4:Y:S01]  /*50f0*/  MUFU.EX2 R193, R193 ;  /* 0x000000c100c17308 */ /* 0x000f220000000800 */
[C---:B---3--:R-:W-:Y:S01]  /*5100*/  FADD.FTZ R17, R15.reuse, R16 ;  /* 0x000000100f117221 */ /* 0x048fe20000010000 */
[----:B------:R-:W-:Y:S01]  /*5110*/  FADD.FTZ R16, R178, R5 ;  /* 0x00000005b2107221 */ /* 0x000fe20000010000 */
[----:B------:R-:W-:Y:S01]  /*5120*/  F2FP.BF16.F32.PACK_AB R162, R15, R180 ;  /* 0x000000b40fa2723e */ /* 0x000fe200000010ff */
[-C--:B------:R-:W-:Y:S01]  /*5130*/  FMUL.FTZ R46, R46, R11.reuse ;  /* 0x0000000b2e2e7220 */ /* 0x080fe20000410000 */
[-C--:B------:R-:W-:Y:S01]  /*5140*/  FMUL.FTZ R47, R47, R11.reuse ;  /* 0x0000000b2f2f7220 */ /* 0x080fe20000410000 */
[----:B------:R-:W-:Y:S01]  /*5150*/  FADD.FTZ R5, R19, R16 ;  /* 0x0000001013057221 */ /* 0x000fe20000010000 */
[-C--:B------:R-:W-:Y:S01]  /*5160*/  FMUL.FTZ R50, R50, R11.reuse ;  /* 0x0000000b32327220 */ /* 0x080fe20000410000 */
[----:B------:R-:W3:Y:S01]  /*5170*/  MUFU.EX2 R182, R182 ;  /* 0x000000b600b67308 */ /* 0x000ee20000000800 */
        /* <DEDUP_REMOVED lines=40> */
[C---:B---3--:R-:W-:Y:S01]  /*5400*/  FADD.FTZ R4, R197.reuse, R16 ;  /* 0x00000010c5047221 */ /* 0x048fe20000010000 */
[----:B------:R-:W-:Y:S01]  /*5410*/  F2FP.BF16.F32.PACK_AB R174, R197, R196 ;  /* 0x000000c4c5ae723e */ /* 0x000fe200000010ff */
[-C--:B------:R-:W-:Y:S01]  /*5420*/  FMUL.FTZ R110, R110, R11.reuse ;  /* 0x0000000b6e6e7220 */ /* 0x080fe20000410000 */
[-C--:B------:R-:W-:Y:S01]  /*5430*/  FMUL.FTZ R111, R111, R11.reuse ;  /* 0x0000000b6f6f7220 */ /* 0x080fe20000410000 */
[-C--:B------:R-:W-:Y:S01]  /*5440*/  FMUL.FTZ R114, R114, R11.reuse ;  /* 0x0000000b72727220 */ /* 0x080fe20000410000 */
[-C--:B------:R-:W-:Y:S01]  /*5450*/  FMUL.FTZ R115, R115, R11.reuse ;  /* 0x0000000b73737220 */ /* 0x080fe20000410000 */
[-C--:B------:R-:W-:Y:S01]  /*5460*/  FMUL.FTZ R118, R118, R11.reuse ;  /* 0x0000000b76767220 */ /* 0x080fe20000410000 */
[----:B------:R-:W-:Y:S01]  /*5470*/  FMUL.FTZ R119, R119, R11 ;  /* 0x0000000b77777220 */ /* 0x000fe20000410000 */
[C---:B-1----:R-:W-:Y:S01]  /*5480*/  FADD.FTZ R5, R14.reuse, R5 ;  /* 0x000000050e057221 */ /* 0x042fe20000010000 */
[----:B------:R-:W-:Y:S01]  /*5490*/  F2FP.BF16.F32.PACK_AB R175, R14, R175 ;  /* 0x000000af0eaf723e */ /* 0x000fe200000010ff */
        /* <DEDUP_REMOVED lines=16> */
[----:B------:R-:W-:Y:S06]  /*55a0*/  @!P0 BRA `(.L_x_4533) ;  /* 0x0000000000048947 */ /* 0x000fec0003800000 */
[----:B------:R-:W-:Y:S01]  /*55b0*/  BPT.TRAP 0x1 ;  /* 0x000000040000795c */ /* 0x000fe20000300000 */
.L_x_4533:
[----:B------:R1:W3:Y:S01]  /*55c0*/  SYNCS.PHASECHK.TRANS64.TRYWAIT P1, [UR28+0x22850], R10 ;  /* 0x0228500aff0075a7 */ /* 0x0002e2000802015c */
[----:B------:R-:W-:Y:S05]  /*55d0*/  @!P0 BRA `(.L_x_4534) ;  /* 0x0000000000048947 */ /* 0x000fea0003800000 */
[----:B------:R-:W-:Y:S01]  /*55e0*/  BPT.TRAP 0x1 ;  /* 0x000000040000795c */ /* 0x000fe20000300000 */
.L_x_4534:
[----:B---3--:R-:W-:Y:S05]  /*55f0*/  @P1 BRA `(.L_x_4535) ;  /* 0x0000000000081947 */ /* 0x008fea0003800000 */
[----:B------:R-:W3:Y:S02]  /*5600*/  SYNCS.PHASECHK.TRANS64.TRYWAIT P1, [UR28+0x22850], R10 ;  /* 0x0228500aff0075a7 */ /* 0x000ee4000802015c */
[----:B---3--:R-:W-:Y:S05]  /*5610*/  @!P1 BRA `(.L_x_4536) ;  /* 0x0000008800249947 */ /* 0x008fea0003800000 */
.L_x_4535:
[----:B------:R4:W-:Y:S01]  /*5620*/  BAR.SYNC.DEFER_BLOCKING R3, 0x100 ;  /* 0x000400030000751d */ /* 0x0009e20000010000 */
[----:B------:R-:W-:-:S05]  /*5630*/  UIMAD UR14, UR4, 0xc00, UR24 ;  /* 0x00000c00040e78a4 */ /* 0x000fca000f8e0218 */
        /* <DEDUP_REMOVED lines=37> */
.L_x_4537:
[----:B------:R-:W-:Y:S01]  /*5890*/  UISETP.GT.AND UP0, UPT, UR27, UR26, UPT ;  /* 0x0000001a1b00728c */ /* 0x000fe2000bf04270 */
[----:B------:R-:W-:Y:S01]  /*58a0*/  IMAD.MOV.U32 R12, RZ, RZ, R9 ;  /* 0x000000ffff0c7224 */ /* 0x000fe200078e0009 */
[----:B------:R-:W-:Y:S01]  /*58b0*/  UIADD3 UR28, UR28, 0x22860, URZ ;  /* 0x000228601c1c7890 */ /* 0x000fe2000fffe03f */
[----:B---3--:R-:W-:Y:S01]  /*58c0*/  IMAD.MOV.U32 R11, RZ, RZ, R8 ;  /* 0x000000ffff0b7224 */ /* 0x008fe200078e0008 */
[----:B------:R-:W-:Y:S02]  /*58d0*/  UIADD3 UR27, UR27, -0x1, URZ ;  /* 0xffffffff1b1b7890 */ /* 0x000fe4000fffe03f */
[----:B------:R-:W-:Y:S01]  /*58e0*/  PLOP3.LUT P1, PT, PT, PT, UP0, 0x80, 0x0 ;  /* 0x000000000000781c */ /* 0x000fe20003f2f008 */
[----:B------:R-:W-:-:S09]  /*58f0*/  UPRMT UR28, UR25, 0x654, UR28 ;  /* 0x00000654191c7896 */ /* 0x000fd2000800001c */
[----:B------:R-:W-:Y:S03]  /*5900*/  SYNCS.ARRIVE.TRANS64.RED.A1T0 RZ, [UR28], RZ ;  /* 0x000000ffffff79a7 */ /* 0x000fe6000810041c */
[----:B------:R-:W-:Y:S05]  /*5910*/  @P1 BRA `(.L_x_4538) ;  /* 0xffffffd800f41947 */ /* 0x000fea000383ffff */
.L_x_4527:
[----:B------:R-:W-:-:S06]  /*5920*/  UISETP.GE.AND UP0, UPT, UR27, UR41, UPT ;  /* 0x000000291b00728c */ /* 0x000fcc000bf06270 */
[----:B------:R-:W-:-:S13]  /*5930*/  PLOP3.LUT P1, PT, PT, PT, UP0, 0x80, 0x0 ;  /* 0x000000000000781c */ /* 0x000fda0003f2f008 */
[----:B------:R-:W-:Y:S05]  /*5940*/  @!P1 BRA `(.L_x_4539) ;  /* 0x0000001c00349947 */ /* 0x000fea0003800000 */
[----:B------:R-:W-:Y:S01]  /*5950*/  IMAD.MOV.U32 R202, RZ, RZ, R9 ;  /* 0x000000ffffca7224 */ /* 0x000fe200078e0009 */
[----:B------:R-:W-:Y:S01]  /*5960*/  MOV R7, R8 ;  /* 0x0000000800077202 */ /* 0x000fe20000000f00 */
[----:B------:R-:W-:-:S06]  /*5970*/  ULDC UR7, c[0x0][0x988] ;  /* 0x0002620000077ab9 */ /* 0x000fcc0000000800 */
.L_x_4550:
[----:B------:R-:W-:-:S04]  /*5980*/  UIADD3 UR4, UR4, 0x1, URZ ;  /* 0x0000000104047890 */ /* 0x000fc8000fffe03f */
[----:B------:R-:W-:-:S04]  /*5990*/  UISETP.NE.AND UP0, UPT, UR4, 0x2, UPT ;  /* 0x000000020400788c */ /* 0x000fc8000bf05270 */
[----:B------:R-:W-:Y:S02]  /*59a0*/  USEL UR10, URZ, 0x1, UP0 ;  /* 0x000000013f0a7887 */ /* 0x000fe40008000000 */
[----:B------:R-:W-:Y:S02]  /*59b0*/  USEL UR4, UR4, URZ, UP0 ;  /* 0x0000003f04047287 */ /* 0x000fe40008000000 */
[----:B------:R-:W-:Y:S01]  /*59c0*/  ULOP3.LUT UR5, UR5, UR10, URZ, 0x3c, !UPT ;  /* 0x0000000a05057292 */ /* 0x000fe2000f8e3c3f */
[----:B0--3--:R-:W-:Y:S11]  /*59d0*/  @!P0 BRA `(.L_x_4540) ;  /* 0x0000000000048947 */ /* 0x009ff60003800000 */
[----:B------:R-:W-:Y:S01]  /*59e0*/  BPT.TRAP 0x1 ;  /* 0x000000040000795c */ /* 0x000fe20000300000 */
.L_x_4540:
[----:B------:R-:W-:Y:S01]  /*59f0*/  ULEA UR26, UR4, UR42, 0x3 ;  /* 0x0000002a041a7291 */ /* 0x000fe2000f8e183f */
[----:B------:R-:W-:-:S05]  /*5a00*/  IMAD.U32 R6, RZ, RZ, UR5 ;  /* 0x00000005ff067e24 */ /* 0x000fca000f8e00ff */
[----:B------:R-:W-:-:S04]  /*5a10*/  SHF.L.U32 R6, R6, 0x1f, RZ ;  /* 0x0000001f06067819 */ /* 0x000fc800000006ff */
[----:B------:R3:W4:Y:S01]  /*5a20*/  SYNCS.PHASECHK.TRANS64.TRYWAIT P1, [UR26+0x22830], R6 ;  /* 0x02283006ff0075a7 */ /* 0x000722000802015a */
[----:B------:R-:W-:Y:S05]  /*5a30*/  @!P0 BRA `(.L_x_4541) ;  /* 0x0000000000048947 */ /* 0x000fea0003800000 */
[----:B------:R-:W-:Y:S01]  /*5a40*/  BPT.TRAP 0x1 ;  /* 0x000000040000795c */ /* 0x000fe20000300000 */
.L_x_4541:
[----:B----4-:R-:W-:Y:S05]  /*5a50*/  @P1 BRA `(.L_x_4542) ;  /* 0x0000000000081947 */ /* 0x010fea0003800000 */
[----:B------:R-:W4:Y:S02]  /*5a60*/  SYNCS.PHASECHK.TRANS64.TRYWAIT P1, [UR26+0x22830], R6 ;  /* 0x02283006ff0075a7 */ /* 0x000f24000802015a */
[----:B----4-:R-:W-:Y:S05]  /*5a70*/  @!P1 BRA `(.L_x_4543) ;  /* 0x0000008400249947 */ /* 0x010fea0003800000 */
.L_x_4542:
[----:B------:R-:W-:Y:S01]  /*5a80*/  UIMAD UR10, UR4, 0x300, UR6 ;  /* 0x00000300040a78a4 */ /* 0x000fe2000f8e0206 */
[----:B------:R-:W-:Y:S01]  /*5a90*/  WARPGROUP.ARRIVE ;  /* 0x00000000000079c5 */ /* 0x000fe20000000000 */
[----:B------:R-:W-:Y:S01]  /*5aa0*/  UMOV UR11, 0x40000040 ;  /* 0x40000040000b7882 */ /* 0x000fe20000000000 */
[----:B------:R-:W-:Y:S01]  /*5ab0*/  UMOV UR15, 0x40000040 ;  /* 0x40000040000f7882 */ /* 0x000fe20000000000 */
[----:B------:R-:W-:Y:S02]  /*5ac0*/  UIADD3 UR14, UR10, 0x2, URZ ;  /* 0x000000020a0e7890 */ /* 0x000fe4000fffe03f */
        /* <DEDUP_REMOVED lines=18> */
.L_x_4544:
[----:B------:R-:W-:Y:S01]  /*5bf0*/  FMNMX.FTZ R8, R152, R7, !PT ;  /* 0x0000000798087209 */ /* 0x000fe20007810000 */
[----:B------:R-:W-:Y:S01]  /*5c00*/  UIADD3 UR10, UR26, 0x22840, URZ ;  /* 0x000228401a0a7890 */ /* 0x000fe2000fffe03f */
[----:B01----:R-:W-:Y:S02]  /*5c10*/  FMNMX.FTZ R10, R154, R202, !PT ;  /* 0x000000ca9a0a7209 */ /* 0x003fe40007810000 */
[----:B----4-:R-:W-:Y:S01]  /*5c20*/  FMNMX.FTZ R9, R153, R8, !PT ;  /* 0x0000000899097209 */ /* 0x010fe20007810000 */
[----:B------:R-:W-:-:S03]  /*5c30*/  UPRMT UR10, UR25, 0x654, UR10 ;  /* 0x00000654190a7896 */ /* 0x000fc6000800000a */
[----:B------:R-:W-:-:S04]  /*5c40*/  FMNMX.FTZ R8, R156, R9, !PT ;  /* 0x000000099c087209 */ /* 0x000fc80007810000 */
[----:B------:R-:W-:Y:S02]  /*5c50*/  FMNMX.FTZ R9, R157, R8, !PT ;  /* 0x000000089d097209 */ /* 0x000fe40007810000 */
[----:B------:R-:W-:Y:S02]  /*5c60*/  SYNCS.ARRIVE.TRANS64.RED.A1T0 RZ, [UR10], RZ ;  /* 0x000000ffffff79a7 */ /* 0x000fe4000810040a */
        /* <DEDUP_REMOVED lines=32> */
[C---:B------:R-:W-:Y:S01]  /*5e70*/  FMUL.FTZ R204, R8.reuse, UR7 ;  /* 0x0000000708cc7c20 */ /* 0x040fe20008410000 */
[----:B------:R-:W-:Y:S01]  /*5e80*/  FMNMX.FTZ R9, R171, R10, !PT ;  /* 0x0000000aab097209 */ /* 0x000fe20007810000 */
[----:B------:R-:W-:Y:S02]  /*5e90*/  FADD.FTZ R7, -R8, R7 ;  /* 0x0000000708077221 */ /* 0x000fe40000010100 */
        /* <DEDUP_REMOVED lines=35> */
[----:B0-----:R-:W-:Y:S01]  /*60d0*/  FFMA.FTZ R164, R7, R4, R16 ;  /* 0x0000000407a47223 */ /* 0x001fe20000010010 */
[--C-:B------:R-:W-:Y:S01]  /*60e0*/  FFMA.FTZ R23, R193, UR7, -R204.reuse ;  /* 0x00000007c1177c23 */ /* 0x100fe200080108cc */
[----:B------:R-:W-:Y:S01]  /*60f0*/  FMNMX.FTZ R9, R191, R10, !PT ;  /* 0x0000000abf097209 */ /* 0x000fe20007810000 */
[--C-:B------:R-:W-:Y:S01]  /*6100*/  FFMA.FTZ R196, R196, UR7, -R204.reuse ;  /* 0x00000007c4c47c23 */ /* 0x100fe200080108cc */
[----:B------:R-:W-:Y:S01]  /*6110*/  FFMA.FTZ R177, R197, UR7, -R204 ;  /* 0x00000007c5b17c23 */ /* 0x000fe200080108cc */
[----:B------:R-:W-:Y:S01]  /*6120*/  FMUL.FTZ R24, R24, R7 ;  /* 0x0000000718187220 */ /* 0x000fe20000410000 */
[----:B------:R-:W-:Y:S01]  /*6130*/  FMNMX.FTZ R10, R194, R9, !PT ;  /* 0x00000009c20a7209 */ /* 0x000fe20007810000 */
[----:B------:R-:W0:Y:S01]  /*6140*/  MUFU.EX2 R203, R203 ;  /* 0x000000cb00cb7308 */ /* 0x000e220000000800 */
[----:B-1----:R-:W-:Y:S01]  /*6150*/  F2FP.BF16.F32.PACK_AB R168, R201, R16 ;  /* 0x00000010c9a8723e */ /* 0x002fe200000010ff */
[-C--:B------:R-:W-:Y:S01]  /*6160*/  FMUL.FTZ R25, R25, R7.reuse ;  /* 0x0000000719197220 */ /* 0x080fe20000410000 */
        /* <DEDUP_REMOVED lines=79> */
[----:B------:R-:W-:Y:S01]  /*6660*/  FMUL.FTZ R145, R145, R7 ;  /* 0x0000000791917220 */ /* 0x000fe20000410000 */
        /* <DEDUP_REMOVED lines=9> */
[----:B------:R-:W-:Y:S01]  /*6700*/  FADD.FTZ R167, R201, R164 ;  /* 0x000000a4c9a77221 */ /* 0x000fe20000010000 */
[--C-:B------:R-:W-:Y:S01]  /*6710*/  FFMA.FTZ R163, R170, UR7, -R161.reuse ;  /* 0x00000007aaa37c23 */ /* 0x100fe200080108a1 */
[--C-:B------:R-:W-:Y:S01]  /*6720*/  FFMA.FTZ R184, R171, UR7, -R161.reuse ;  /* 0x00000007abb87c23 */ /* 0x100fe200080108a1 */
[----:B------:R-:W-:Y:S01]  /*6730*/  FFMA.FTZ R173, R174, UR7, -R161 ;  /* 0x00000007aead7c23 */ /* 0x000fe200080108a1 */
[----:B----4-:R-:W-:Y:S01]  /*6740*/  FADD.FTZ R166, R200, R167 ;  /* 0x000000a7c8a67221 */ /* 0x010fe20000010000 */
[----:B------:R-:W1:Y:S01]  /*6750*/  MUFU.EX2 R169, R169 ;  /* 0x000000a900a97308 */ /* 0x000e620000000800 */
[--C-:B------:R-:W-:Y:S01]  /*6760*/  FFMA.FTZ R188, R175, UR7, -R161.reuse ;  /* 0x00000007afbc7c23 */ /* 0x100fe200080108a1 */
[--C-:B------:R-:W-:Y:S01]  /*6770*/  FFMA.FTZ R174, R178, UR7, -R161.reuse ;  /* 0x00000007b2ae7c23 */ /* 0x100fe200080108a1 */
[----:B0-----:R-:W-:Y:S01]  /*6780*/  FADD.FTZ R166, R203, R166 ;  /* 0x000000a6cba67221 */ /* 0x001fe20000010000 */
[--C-:B------:R-:W-:Y:S01]  /*6790*/  FFMA.FTZ R175, R179, UR7, -R161.reuse ;  /* 0x00000007b3af7c23 */ /* 0x100fe200080108a1 */
[--C-:B------:R-:W-:Y:S01]  /*67a0*/  FFMA.FTZ R4, R182, UR7, -R161.reuse ;  /* 0x00000007b6047c23 */ /* 0x100fe200080108a1 */
[--C-:B------:R-:W-:Y:S01]  /*67b0*/  FFMA.FTZ R178, R186, UR7, -R161.reuse ;  /* 0x00000007bab27c23 */ /* 0x100fe200080108a1 */
[--C-:B------:R-:W-:Y:S01]  /*67c0*/  FFMA.FTZ R179, R187, UR7, -R161.reuse ;  /* 0x00000007bbb37c23 */ /* 0x100fe200080108a1 */
[----:B------:R-:W0:Y:S01]  /*67d0*/  MUFU.EX2 R154, R154 ;  /* 0x0000009a009a7308 */ /* 0x000e220000000800 */
[--C-:B------:R-:W-:Y:S01]  /*67e0*/  FFMA.FTZ R190, R190, UR7, -R161.reuse ;  /* 0x00000007bebe7c23 */ /* 0x100fe200080108a1 */
[--C-:B------:R-:W-:Y:S01]  /*67f0*/  FFMA.FTZ R191, R191, UR7, -R161.reuse ;  /* 0x00000007bfbf7c23 */ /* 0x100fe200080108a1 */
[--C-:B------:R-:W-:Y:S01]  /*6800*/  FFMA.FTZ R194, R194, UR7, -R161.reuse ;  /* 0x00000007c2c27c23 */ /* 0x100fe200080108a1 */
[--C-:B------:R-:W-:Y:S01]  /*6810*/  FFMA.FTZ R195, R195, UR7, -R161.reuse ;  /* 0x00000007c3c37c23 */ /* 0x100fe200080108a1 */
[--C-:B------:R-:W-:Y:S01]  /*6820*/  FFMA.FTZ R198, R198, UR7, -R161.reuse ;  /* 0x00000007c6c67c23 */ /* 0x100fe200080108a1 */
[----:B------:R-:W-:Y:S01]  /*6830*/  FFMA.FTZ R199, R199, UR7, -R161 ;  /* 0x00000007c7c77c23 */ /* 0x000fe200080108a1 */
[----:B------:R-:W-:Y:S01]  /*6840*/  F2FP.BF16.F32.PACK_AB R170, R203, R200 ;  /* 0x000000c8cbaa723e */ /* 0x000fe200000010ff */
[----:B------:R-:W4:Y:S01]  /*6850*/  MUFU.EX2 R155, R155 ;  /* 0x0000009b009b7308 */ /* 0x000f220000000800 */
[----:B-1----:R-:W-:Y:S01]  /*6860*/  FFMA.FTZ R5, R176, R5, R169 ;  /* 0x00000005b0057223 */ /* 0x002fe200000100a9 */
[-C--:B------:R-:W-:Y:S01]  /*6870*/  FMUL.FTZ R148, R148, R7.reuse ;  /* 0x0000000794947220 */ /* 0x080fe20000410000 */
[----:B------:R-:W-:Y:S01]  /*6880*/  FMUL.FTZ R149, R149, R7 ;  /* 0x0000000795957220 */ /* 0x000fe20000410000 */
[-C--:B------:R-:W-:Y:S01]  /*6890*/  FMUL.FTZ R26, R26, R176.reuse ;  /* 0x000000b01a1a7220 */ /* 0x080fe20000410000 */
[-C--:B------:R-:W-:Y:S01]  /*68a0*/  FMUL.FTZ R27, R27, R176.reuse ;  /* 0x000000b01b1b7220 */ /* 0x080fe20000410000 */
[-C--:B------:R-:W-:Y:S01]  /*68b0*/  FMUL.FTZ R30, R30, R176.reuse ;  /* 0x000000b01e1e7220 */ /* 0x080fe20000410000 */
[-C--:B------:R-:W-:Y:S01]  /*68c0*/  FMUL.FTZ R31, R31, R176.reuse ;  /* 0x000000b01f1f7220 */ /* 0x080fe20000410000 */
[----:B------:R-:W1:Y:S01]  /*68d0*/  MUFU.EX2 R158, R158 ;  /* 0x0000009e009e7308 */ /* 0x000e620000000800 */
[C---:B0-----:R-:W-:Y:S01]  /*68e0*/  FADD.FTZ R164, R154.reuse, R5 ;  /* 0x000000059aa47221 */ /* 0x041fe20000010000 */
[----:B------:R-:W-:Y:S01]  /*68f0*/  FFMA.FTZ R5, R183, UR7, -R161 ;  /* 0x00000007b7057c23 */ /* 0x000fe200080108a1 */
[----:B------:R-:W-:Y:S01]  /*6900*/  F2FP.BF16.F32.PACK_AB R169, R154, R169 ;  /* 0x000000a99aa9723e */ /* 0x000fe200000010ff */
        /* <DEDUP_REMOVED lines=21> */
[----:B0-----:R-:W-:Y:S01]  /*6a60*/  FADD.FTZ R171, R165, R164 ;  /* 0x000000a4a5ab7221 */ /* 0x001fe20000010000 */
[----:B------:R-:W-:Y:S01]  /*6a70*/  FADD.FTZ R166, R14, R167 ;  /* 0x000000a70ea67221 */ /* 0x000fe20000010000 */
[-C--:B------:R-:W-:Y:S01]  /*6a80*/  FMUL.FTZ R62, R62, R176.reuse ;  /* 0x000000b03e3e7220 */ /* 0x080fe20000410000 */
[-C--:B------:R-:W-:Y:S01]  /*6a90*/  FMUL.FTZ R63, R63, R176.reuse ;  /* 0x000000b03f3f7220 */ /* 0x080fe20000410000 */
[-C--:B------:R-:W-:Y:S01]  /*6aa0*/  FMUL.FTZ R66, R66, R176.reuse ;  /* 0x000000b042427220 */ /* 0x080fe20000410000 */
[-C--:B------:R-:W-:Y:S01]  /*6ab0*/  FMUL.FTZ R67, R67, R176.reuse ;  /* 0x000000b043437220 */ /* 0x080fe20000410000 */
[-C--:B------:R-:W-:Y:S01]  /*6ac0*/  FMUL.FTZ R70, R70, R176.reuse ;  /* 0x000000b046467220 */ /* 0x080fe20000410000 */
[----:B------:R-:W0:Y:S01]  /*6ad0*/  MUFU.EX2 R180, R180 ;  /* 0x000000b400b47308 */ /* 0x000e220000000800 */
[C---:B----4-:R-:W-:Y:S01]  /*6ae0*/  FADD.FTZ R164, R162.reuse, R171 ;  /* 0x000000aba2a47221 */ /* 0x050fe20000010000 */
[----:B------:R-:W-:Y:S01]  /*6af0*/  FADD.FTZ R171, R157, R166 ;  /* 0x000000a69dab7221 */ /* 0x000fe20000010000 */
[----:B------:R-:W-:Y:S01]  /*6b00*/  F2FP.BF16.F32.PACK_AB R165, R162, R165 ;  /* 0x000000a5a2a5723e */ /* 0x000fe200000010ff */
[----:B------:R-:W-:Y:S01]  /*6b10*/  FMUL.FTZ R71, R71, R176 ;  /* 0x000000b047477220 */ /* 0x000fe20000410000 */
[----:B------:R-:W-:Y:S01]  /*6b20*/  F2FP.BF16.F32.PACK_AB R162, R20, R13 ;  /* 0x0000000d14a2723e */ /* 0x000fe200000010ff */
[----:B------:R-:W-:Y:S01]  /*6b30*/  FADD.FTZ R166, R160, R171 ;  /* 0x000000aba0a67221 */ /* 0x000fe20000010000 */
[----:B------:R-:W-:Y:S01]  /*6b40*/  F2FP.BF16.F32.PACK_AB R171, R158, R155 ;  /* 0x0000009b9eab723e */ /* 0x000fe200000010ff */
[----:B------:R-:W4:Y:S01]  /*6b50*/  MUFU.EX2 R163, R163 ;  /* 0x000000a300a37308 */ /* 0x000f220000000800 */
[----:B-1----:R-:W-:Y:S01]  /*6b60*/  FADD.FTZ R167, R159, R164 ;  /* 0x000000a49fa77221 */ /* 0x002fe20000010000 */
[C---:B------:R-:W-:Y:S01]  /*6b70*/  FADD.FTZ R166, R17.reuse, R166 ;  /* 0x000000a611a67221 */ /* 0x040fe20000010000 */
[----:B------:R-:W-:Y:S01]  /*6b80*/  F2FP.BF16.F32.PACK_AB R160, R17, R160 ;  /* 0x000000a011a0723e */ /* 0x000fe200000010ff */
[-C--:B------:R-:W-:Y:S01]  /*6b90*/  FMUL.FTZ R74, R74, R176.reuse ;  /* 0x000000b04a4a7220 */ /* 0x080fe20000410000 */
[-C--:B------:R-:W-:Y:S01]  /*6ba0*/  FMUL.FTZ R75, R75, R176.reuse ;  /* 0x000000b04b4b7220 */ /* 0x080fe20000410000 */
        /* <DEDUP_REMOVED lines=19> */
[----:B-1----:R-:W-:Y:S01]  /*6ce0*/  FADD.FTZ R164, R184, R161 ;  /* 0x000000a1b8a47221 */ /* 0x002fe20000010000 */
[----:B------:R-:W-:Y:S01]  /*6cf0*/  FADD.FTZ R161, R13, R166 ;  /* 0x000000a60da17221 */ /* 0x000fe20000010000 */
[----:B------:R-:W-:Y:S01]  /*6d00*/  F2FP.BF16.F32.PACK_AB R166, R157, R14 ;  /* 0x0000000e9da6723e */ /* 0x000fe200000010ff */
[-C--:B------:R-:W-:Y:S01]  /*6d10*/  FMUL.FTZ R106, R106, R176.reuse ;  /* 0x000000b06a6a7220 */ /* 0x080fe20000410000 */
[-C--:B------:R-:W-:Y:S01]  /*6d20*/  FMUL.FTZ R107, R107, R176.reuse ;  /* 0x000000b06b6b7220 */ /* 0x080fe20000410000 */
[----:B------:R-:W-:Y:S01]  /*6d30*/  FADD.FTZ R161, R20, R161 ;  /* 0x000000a114a17221 */ /* 0x000fe20000010000 */
[-C--:B------:R-:W-:Y:S01]  /*6d40*/  FMUL.FTZ R110, R110, R176.reuse ;  /* 0x000000b06e6e7220 */ /* 0x080fe20000410000 */
[----:B------:R-:W1:Y:S01]  /*6d50*/  MUFU.EX2 R174, R174 ;  /* 0x000000ae00ae7308 */ /* 0x000e620000000800 */
[----:B0-----:R-:W-:Y:S01]  /*6d60*/  FADD.FTZ R167, R173, R164 ;  /* 0x000000a4ada77221 */ /* 0x001fe20000010000 */
[----:B------:R-:W-:Y:S01]  /*6d70*/  F2FP.BF16.F32.PACK_AB R164, R18, R15 ;  /* 0x0000000f12a4723e */ /* 0x000fe200000010ff */
[----:B------:R-:W-:Y:S01]  /*6d80*/  FADD.FTZ R18, R156, R161 ;  /* 0x000000a19c127221 */ /* 0x000fe20000010000 */
[----:B------:R-:W-:Y:S01]  /*6d90*/  F2FP.BF16.F32.PACK_AB R161, R184, R163 ;  /* 0x000000a3b8a1723e */ /* 0x000fe200000010ff */
[----:B------:R-:W-:Y:S01]  /*6da0*/  FMUL.FTZ R111, R111, R176 ;  /* 0x000000b06f6f7220 */ /* 0x000fe20000410000 */
[C---:B------:R-:W-:Y:S01]  /*6db0*/  F2FP.BF16.F32.PACK_AB R156, R153.reuse, R156 ;  /* 0x0000009c999c723e */ /* 0x040fe200000010ff */
[----:B------:R-:W-:Y:S01]  /*6dc0*/  FADD.FTZ R15, R153, R18 ;  /* 0x00000012990f7221 */ /* 0x000fe20000010000 */
[----:B------:R-:W0:Y:S01]  /*6dd0*/  MUFU.EX2 R175, R175 ;  /* 0x000000af00af7308 */ /* 0x000e220000000800 */
        /* <DEDUP_REMOVED lines=9> */
[----:B------:R-:W-:Y:S01]  /*6e70*/  F2FP.BF16.F32.PACK_AB R167, R180, R159 ;  /* 0x0000009fb4a7723e */ /* 0x000fe200000010ff */
[-C--:B------:R-:W-:Y:S01]  /*6e80*/  FMUL.FTZ R123, R123, R176.reuse ;  /* 0x000000b07b7b7220 */ /* 0x080fe20000410000 */
        /* <DEDUP_REMOVED lines=13> */
[----:B----4-:R-:W-:Y:S01]  /*6f60*/  FADD.FTZ R18, R4, R157 ;  /* 0x0000009d04127221 */ /* 0x010fe20000010000 */
[----:B------:R-:W-:Y:S01]  /*6f70*/  F2FP.BF16.F32.PACK_AB R157, R175, R174 ;  /* 0x000000aeaf9d723e */ /* 0x000fe200000010ff */
[-C--:B------:R-:W-:Y:S01]  /*6f80*/  FMUL.FTZ R146, R146, R176.reuse ;  /* 0x000000b092927220 */ /* 0x080fe20000410000 */
[-C--:B------:R-:W-:Y:S01]  /*6f90*/  FMUL.FTZ R147, R147, R176.reuse ;  /* 0x000000b093937220 */ /* 0x080fe20000410000 */
[-C--:B------:R-:W-:Y:S01]  /*6fa0*/  FMUL.FTZ R150, R150, R176.reuse ;  /* 0x000000b096967220 */ /* 0x080fe20000410000 */
[----:B------:R-:W-:-:S02]  /*6fb0*/  FMUL.FTZ R151, R151, R176 ;  /* 0x000000b097977220 */ /* 0x000fc40000410000 */
[----:B------:R-:W4:Y:S01]  /*6fc0*/  MUFU.EX2 R19, R19 ;  /* 0x0000001300137308 */ /* 0x000f220000000800 */
[----:B-1----:R-:W-:-:S07]  /*6fd0*/  FADD.FTZ R14, R12, R15 ;  /* 0x0000000f0c0e7221 */ /* 0x002fce0000010000 */
[----:B------:R-:W1:Y:S01]  /*6fe0*/  MUFU.EX2 R178, R178 ;  /* 0x000000b200b27308 */ /* 0x000e620000000800 */
[C---:B0-----:R-:W-:Y:S01]  /*6ff0*/  FADD.FTZ R17, R5.reuse, R18 ;  /* 0x0000001205117221 */ /* 0x041fe20000010000 */
[----:B------:R-:W-:-:S06]  /*7000*/  F2FP.BF16.F32.PACK_AB R159, R5, R4 ;  /* 0x00000004059f723e */ /* 0x000fcc00000010ff */
[----:B------:R-:W0:Y:S01]  /*7010*/  MUFU.EX2 R152, R152 ;  /* 0x0000009800987308 */ /* 0x000e220000000800 */
[C---:B----4-:R-:W-:Y:S01]  /*7020*/  FADD.FTZ R15, R19.reuse, R14 ;  /* 0x0000000e130f7221 */ /* 0x050fe20000010000 */
[----:B------:R-:W-:-:S06]  /*7030*/  F2FP.BF16.F32.PACK_AB R158, R19, R12 ;  /* 0x0000000c139e723e */ /* 0x000fcc00000010ff */
[----:B------:R-:W4:Y:S01]  /*7040*/  MUFU.EX2 R179, R179 ;  /* 0x000000b300b37308 */ /* 0x000f220000000800 */
[----:B-1----:R-:W-:-:S07]  /*7050*/  FADD.FTZ R18, R178, R17 ;  /* 0x00000011b2127221 */ /* 0x002fce0000010000 */
[----:B------:R-:W1:Y:S01]  /*7060*/  MUFU.EX2 R21, R21 ;  /* 0x0000001500157308 */ /* 0x000e620000000800 */
[----:B0-----:R-:W-:-:S07]  /*7070*/  FADD.FTZ R14, R152, R15 ;  /* 0x0000000f980e7221 */ /* 0x001fce0000010000 */
[----:B------:R-:W0:Y:S01]  /*7080*/  MUFU.EX2 R16, R190 ;  /* 0x000000be00107308 */ /* 0x000e220000000800 */
[C---:B----4-:R-:W-:Y:S01]  /*7090*/  FADD.FTZ R13, R179.reuse, R18 ;  /* 0x00000012b30d7221 */ /* 0x050fe20000010000 */
[----:B------:R-:W-:-:S06]  /*70a0*/  F2FP.BF16.F32.PACK_AB R153, R179, R178 ;  /* 0x000000b2b399723e */ /* 0x000fcc00000010ff */
[----:B------:R-:W4:Y:S01]  /*70b0*/  MUFU.EX2 R11, R11 ;  /* 0x0000000b000b7308 */ /* 0x000f220000000800 */
[C---:B-1----:R-:W-:Y:S01]  /*70c0*/  FADD.FTZ R14, R21.reuse, R14 ;  /* 0x0000000e150e7221 */ /* 0x042fe20000010000 */
[----:B------:R-:W-:-:S06]  /*70d0*/  F2FP.BF16.F32.PACK_AB R152, R21, R152 ;  /* 0x000000981598723e */ /* 0x000fcc00000010ff */
[----:B------:R-:W1:Y:S01]  /*70e0*/  MUFU.EX2 R155, R191 ;  /* 0x000000bf009b7308 */ /* 0x000e620000000800 */
[----:B0-----:R-:W-:-:S07]  /*70f0*/  FADD.FTZ R12, R16, R13 ;  /* 0x0000000d100c7221 */ /* 0x001fce0000010000 */
[----:B------:R-:W0:Y:S01]  /*7100*/  MUFU.EX2 R22, R22 ;  /* 0x0000001600167308 */ /* 0x000e220000000800 */
[----:B----4-:R-:W-:-:S07]  /*7110*/  FADD.FTZ R15, R11, R14 ;  /* 0x0000000e0b0f7221 */ /* 0x010fce0000010000 */
[----:B------:R-:W4:Y:S01]  /*7120*/  MUFU.EX2 R194, R194 ;  /* 0x000000c200c27308 */ /* 0x000f220000000800 */
[C---:B-1----:R-:W-:Y:S01]  /*7130*/  FADD.FTZ R5, R155.reuse, R12 ;  /* 0x0000000c9b057221 */ /* 0x042fe20000010000 */
[----:B------:R-:W-:-:S06]  /*7140*/  F2FP.BF16.F32.PACK_AB R155, R155, R16 ;  /* 0x000000109b9b723e */ /* 0x000fcc00000010ff */
[----:B------:R-:W1:Y:S01]  /*7150*/  MUFU.EX2 R172, R172 ;  /* 0x000000ac00ac7308 */ /* 0x000e620000000800 */
[C---:B0-----:R-:W-:Y:S01]  /*7160*/  FADD.FTZ R15, R22.reuse, R15 ;  /* 0x0000000f160f7221 */ /* 0x041fe20000010000 */
[----:B------:R-:W-:-:S06]  /*7170*/  F2FP.BF16.F32.PACK_AB R154, R22, R11 ;  /* 0x0000000b169a723e */ /* 0x000fcc00000010ff */
[----:B------:R-:W0:Y:S01]  /*7180*/  MUFU.EX2 R195, R195 ;  /* 0x000000c300c37308 */ /* 0x000e220000000800 */
[----:B----4-:R-:W-:-:S07]  /*7190*/  FADD.FTZ R12, R194, R5 ;  /* 0x00000005c20c7221 */ /* 0x010fce0000010000 */
        /* <DEDUP_REMOVED lines=11> */
[----:B0-----:R-:W-:Y:S01]  /*7250*/  FADD.FTZ R4, R10, R5 ;  /* 0x000000050a047221 */ /* 0x001fe20000010000 */
[C---:B----4-:R-:W-:Y:S01]  /*7260*/  FADD.FTZ R5, R175.reuse, R12 ;  /* 0x0000000caf057221 */ /* 0x050fe20000010000 */
[----:B------:R-:W-:Y:S02]  /*7270*/  F2FP.BF16.F32.PACK_AB R175, R175, R198 ;  /* 0x000000c6afaf723e */ /* 0x000fe400000010ff */
[C---:B-1----:R-:W-:Y:S01]  /*7280*/  FADD.FTZ R4, R177.reuse, R4 ;  /* 0x00000004b1047221 */ /* 0x042fe20000010000 */
[----:B------:R-:W-:Y:S01]  /*7290*/  F2FP.BF16.F32.PACK_AB R174, R177, R10 ;  /* 0x0000000ab1ae723e */ /* 0x000fe200000010ff */
[----:B------:R-:W-:Y:S06]  /*72a0*/  @!P0 BRA `(.L_x_4545) ;  /* 0x0000000000048947 */ /* 0x000fec0003800000 */
[----:B------:R-:W-:Y:S01]  /*72b0*/  BPT.TRAP 0x1 ;  /* 0x000000040000795c */ /* 0x000fe20000300000 */
.L_x_4545:
[----:B------:R0:W1:Y:S01]  /*72c0*/  SYNCS.PHASECHK.TRANS64.TRYWAIT P1, [UR26+0x22850], R6 ;  /* 0x02285006ff0075a7 */ /* 0x000062000802015a */
[----:B------:R-:W-:Y:S05]  /*72d0*/  @!P0 BRA `(.L_x_4546) ;  /* 0x0000000000048947 */ /* 0x000fea0003800000 */
[----:B------:R-:W-:Y:S01]  /*72e0*/  BPT.TRAP 0x1 ;  /* 0x000000040000795c */ /* 0x000fe20000300000 */
.L_x_4546:
[----:B-1----:R-:W-:Y:S05]  /*72f0*/  @P1 BRA `(.L_x_4547) ;  /* 0x0000000000081947 */ /* 0x002fea0003800000 */
[----:B------:R-:W1:Y:S02]  /*7300*/  SYNCS.PHASECHK.TRANS64.TRYWAIT P1, [UR26+0x22850], R6 ;  /* 0x02285006ff0075a7 */ /* 0x000e64000802015a */
[----:B-1----:R-:W-:Y:S05]  /*7310*/  @!P1 BRA `(.L_x_4548) ;  /* 0x0000006c00149947 */ /* 0x002fea0003800000 */
.L_x_4547:
        /* <DEDUP_REMOVED lines=39> */
.L_x_4549:
[----:B------:R-:W-:Y:S01]  /*7590*/  UISETP.GT.AND UP0, UPT, UR27, UR41, UPT ;  /* 0x000000291b00728c */ /* 0x000fe2000bf04270 */
[----:B------:R-:W-:Y:S01]  /*75a0*/  IMAD.MOV.U32 R202, RZ, RZ, R9 ;  /* 0x000000ffffca7224 */ /* 0x000fe200078e0009 */
[----:B------:R-:W-:Y:S01]  /*75b0*/  UIADD3 UR26, UR26, 0x22860, URZ ;  /* 0x000228601a1a7890 */ /* 0x000fe2000fffe03f */
[----:B-1----:R-:W-:Y:S01]  /*75c0*/  IMAD.MOV.U32 R7, RZ, RZ, R8 ;  /* 0x000000ffff077224 */ /* 0x002fe200078e0008 */
[----:B------:R-:W-:Y:S02]  /*75d0*/  UIADD3 UR27, UR27, -0x1, URZ ;  /* 0xffffffff1b1b7890 */ /* 0x000fe4000fffe03f */
[----:B------:R-:W-:Y:S01]  /*75e0*/  PLOP3.LUT P1, PT, PT, PT, UP0, 0x80, 0x0 ;  /* 0x000000000000781c */ /* 0x000fe20003f2f008 */
[----:B------:R-:W-:-:S09]  /*75f0*/  UPRMT UR26, UR25, 0x654, UR26 ;  /* 0x00000654191a7896 */ /* 0x000fd2000800001a */
[----:B------:R-:W-:Y:S03]  /*7600*/  SYNCS.ARRIVE.TRANS64.RED.A1T0 RZ, [UR26], RZ ;  /* 0x000000ffffff79a7 */ /* 0x000fe6000810041a */
[----:B------:R-:W-:Y:S05]  /*7610*/  @P1 BRA `(.L_x_4550) ;  /* 0xffffffe000d81947 */ /* 0x000fea000383ffff */
.L_x_4539:
[----:B------:R-:W4:Y:S01]  /*7620*/  SHFL.BFLY PT, R3, R4, 0x2, 0x1f ;  /* 0x0c401f0004037f89 */ /* 0x000f2200000e0000 */
[----:B------:R-:W-:-:S03]  /*7630*/  PLOP3.LUT P0, PT, PT, PT, PT, 0x8, 0x0 ;  /* 0x000000000000781c */ /* 0x000fc60003f0e170 */
[----:B0--3--:R-:W0:Y:S01]  /*7640*/  SHFL.BFLY PT, R6, R5, 0x2, 0x1f ;  /* 0x0c401f0005067f89 */ /* 0x009e2200000e0000 */
[----:B----4-:R-:W-:Y:S01]  /*7650*/  FADD.FTZ R3, R3, R4 ;  /* 0x0000000403037221 */ /* 0x010fe20000010000 */
[----:B------:R-:W-:Y:S02]  /*7660*/  IMAD.MOV.U32 R4, RZ, RZ, -0x800000 ;  /* 0xff800000ff047424 */ /* 0x000fe400078e00ff */
[----:B0-----:R-:W-:Y:S02]  /*7670*/  FADD.FTZ R6, R6, R5 ;  /* 0x0000000506067221 */ /* 0x001fe40000010000 */
[----:B--2---:R-:W1:Y:S01]  /*7680*/  SHFL.BFLY PT, R0, R3, 0x1, 0x1f ;  /* 0x0c201f0003007f89 */ /* 0x004e6200000e0000 */
[----:B------:R-:W-:-:S03]  /*7690*/  IMAD.U32 R5, RZ, RZ, UR7 ;  /* 0x00000007ff057e24 */ /* 0x000fc6000f8e00ff */
[----:B------:R-:W0:Y:S01]  /*76a0*/  SHFL.BFLY PT, R7, R6, 0x1, 0x1f ;  /* 0x0c201f0006077f89 */ /* 0x000e2200000e0000 */
[----:B-1----:R-:W-:Y:S01]  /*76b0*/  FADD.FTZ R11, R3, R0 ;  /* 0x00000000030b7221 */ /* 0x002fe20000010000 */
[----:B------:R-:W-:Y:S01]  /*76c0*/  IADD3 R3, -R2, 0xb, RZ ;  /* 0x0000000b02037810 */ /* 0x000fe20007ffe1ff */
[----:B------:R-:W-:Y:S02]  /*76d0*/  IMAD.MOV.U32 R0, RZ, RZ, RZ ;  /* 0x000000ffff007224 */ /* 0x000fe400078e00ff */
[----:B0-----:R-:W-:Y:S02]  /*76e0*/  FADD.FTZ R12, R6, R7 ;  /* 0x00000007060c7221 */ /* 0x001fe40000010000 */
[----:B------:R0:W-:Y:S08]  /*76f0*/  BAR.ARV R3, 0x100 ;  /* 0x000400030000751d */ /* 0x0001f00000002000 */
[----:B------:R-:W-:Y:S06]  /*7700*/  BAR.ARV 0x8, 0x180 ;  /* 0x0206000000007b1d */ /* 0x000fec0000002000 */
[----:B------:R-:W-:Y:S01]  /*7710*/  FSETP.NE.FTZ.AND P1, PT, R11, RZ, PT ;  /* 0x000000ff0b00720b */ /* 0x000fe20003f35000 */
[----:B0-----:R-:W-:Y:S01]  /*7720*/  IMAD.MOV.U32 R3, RZ, RZ, -0x800000 ;  /* 0xff800000ff037424 */ /* 0x001fe200078e00ff */
[----:B------:R-:W-:-:S02]  /*7730*/  FSETP.NE.FTZ.AND P2, PT, R12, RZ, PT ;  /* 0x000000ff0c00720b */ /* 0x000fc40003f55000 */
[----:B------:R-:W-:-:S09]  /*7740*/  MOV R7, RZ ;  /* 0x000000ff00077202 */ /* 0x000fd20000000f00 */
[----:B------:R-:W0:Y:S01]  /*7750*/  @P1 MUFU.RCP R7, R11 ;  /* 0x0000000b00071308 */ /* 0x000e220000001000 */
[----:B------:R-:W-:-:S07]  /*7760*/  @P1 FMUL.FTZ R5, R5, 0.69314718246459960938 ;  /* 0x3f31721805051820 */ /* 0x000fce0000410000 */
[----:B------:R-:W1:Y:S08]  /*7770*/  @P1 MUFU.LG2 R10, R11 ;  /* 0x0000000b000a1308 */ /* 0x000e700000000c00 */
[----:B------:R-:W2:Y:S01]  /*7780*/  @P2 MUFU.LG2 R2, R12 ;  /* 0x0000000c00022308 */ /* 0x000ea20000000c00 */
[-C--:B0-----:R-:W-:Y:S01]  /*7790*/  FMUL.FTZ R24, R24, R7.reuse ;  /* 0x0000000718187220 */ /* 0x081fe20000410000 */
[-C--:B------:R-:W-:Y:S01]  /*77a0*/  FMUL.FTZ R25, R25, R7.reuse ;  /* 0x0000000719197220 */ /* 0x080fe20000410000 */
[-C--:B------:R-:W-:Y:S01]  /*77b0*/  FMUL.FTZ R28, R28, R7.reuse ;  /* 0x000000071c1c7220 */ /* 0x080fe20000410000 */
[-C--:B------:R-:W-:Y:S01]  /*77c0*/  FMUL.FTZ R29, R29, R7.reuse ;  /* 0x000000071d1d7220 */ /* 0x080fe20000410000 */
[-C--:B------:R-:W-:Y:S01]  /*77d0*/  FMUL.FTZ R32, R32, R7.reuse ;  /* 0x0000000720207220 */ /* 0x080fe20000410000 */
[-C--:B------:R-:W-:Y:S01]  /*77e0*/  FMUL.FTZ R33, R33, R7.reuse ;  /* 0x0000000721217220 */ /* 0x080fe20000410000 */
[-C--:B------:R-:W-:Y:S01]  /*77f0*/  FMUL.FTZ R36, R36, R7.reuse ;  /* 0x0000000724247220 */ /* 0x080fe20000410000 */
        /* <DEDUP_REMOVED lines=58> */
[----:B------:R-:W-:Y:S01]  /*7ba0*/  MOV R7, UR7 ;  /* 0x0000000700077c02 */ /* 0x000fe20008000f00 */
[----:B-1----:R-:W-:Y:S01]  /*7bb0*/  @P1 FMUL.FTZ R10, R10, 0.69314718246459960938 ;  /* 0x3f3172180a0a1820 */ /* 0x002fe20000410000 */
[----:B--2---:R-:W-:Y:S01]  /*7bc0*/  @P2 FMUL.FTZ R2, R2, 0.69314718246459960938 ;  /* 0x3f31721802022820 */ /* 0x004fe20000410000 */
[-C--:B0-----:R-:W-:Y:S01]  /*7bd0*/  FMUL.FTZ R26, R26, R0.reuse ;  /* 0x000000001a1a7220 */ /* 0x081fe20000410000 */
[-C--:B------:R-:W-:Y:S01]  /*7be0*/  FMUL.FTZ R27, R27, R0.reuse ;  /* 0x000000001b1b7220 */ /* 0x080fe20000410000 */
[----:B------:R-:W-:Y:S01]  /*7bf0*/  @P2 FMUL.FTZ R7, R7, 0.69314718246459960938 ;  /* 0x3f31721807072820 */ /* 0x000fe20000410000 */
        /* <DEDUP_REMOVED lines=64> */
.L_x_4514:
        /* <DEDUP_REMOVED lines=32> */
[----:B------:R-:W-:Y:S02]  /*8200*/  IADD3 R13, R5, -R6, RZ ;  /* 0x80000006050d7210 */ /* 0x000fe40007ffe0ff */
[----:B------:R-:W-:Y:S01]  /*8210*/  LEA.HI R10, R9, R0, RZ, 0x2 ;  /* 0x00000000090a7211 */ /* 0x000fe200078f10ff */
[----:B------:R-:W5:Y:S01]  /*8220*/  @P0 LDC R152, c[0x0][0xbec] ;  /* 0x0002fb00ff980b82 */ /* 0x000f620000000800 */
[----:B------:R-:W-:-:S02]  /*8230*/  LEA.HI R6, R13, R13, RZ, 0x1 ;  /* 0x0000000d0d067211 */ /* 0x000fc400078f08ff */
[--C-:B------:R-:W-:Y:S02]  /*8240*/  SHF.R.S32.HI R11, RZ, 0x2, R10.reuse ;  /* 0x00000002ff0b7819 */ /* 0x100fe4000001140a */
[----:B------:R-:W-:Y:S02]  /*8250*/  SHF.R.S32.HI R12, RZ, 0x1f, R10 ;  /* 0x0000001fff0c7819 */ /* 0x000fe4000001140a */
[----:B------:R-:W-:Y:S01]  /*8260*/  LEA.HI R9, R9, R0, RZ, 0x5 ;  /* 0x0000000009097211 */ /* 0x000fe200078f28ff */
[----:B------:R-:W5:Y:S01]  /*8270*/  @P0 LDC R17, c[0x0][0xbf0] ;  /* 0x0002fc00ff110b82 */ /* 0x000f620000000800 */
[----:B------:R-:W-:Y:S02]  /*8280*/  LEA.HI R12, R12, R11, RZ, 0x3 ;  /* 0x0000000b0c0c7211 */ /* 0x000fe400078f18ff */
[----:B------:R-:W-:Y:S02]  /*8290*/  LOP3.LUT R2, R2, 0x3fffffe, RZ, 0xc0, !PT ;  /* 0x03fffffe02027812 */ /* 0x000fe400078ec0ff */
[----:B------:R-:W-:-:S03]  /*82a0*/  LOP3.LUT R12, R12, 0xfffffff8, RZ, 0xc0, !PT ;  /* 0xfffffff80c0c7812 */ /* 0x000fc600078ec0ff */
[----:B------:R-:W-:Y:S01]  /*82b0*/  IMAD.IADD R2, R7, 0x1, -R2 ;  /* 0x0000000107027824 */ /* 0x000fe200078e0a02 */
[----:B------:R-:W5:Y:S01]  /*82c0*/  @P0 LDC R153, c[0x0][0xbf0] ;  /* 0x0002fc00ff990b82 */ /* 0x000f620000000800 */
[----:B------:R-:W-:Y:S01]  /*82d0*/  IMAD.IADD R5, R11, 0x1, -R12 ;  /* 0x000000010b057824 */ /* 0x000fe200078e0a0c */
[----:B------:R-:W-:Y:S01]  /*82e0*/  LOP3.LUT R12, R6, 0x1ffffffe, RZ, 0xc0, !PT ;  /* 0x1ffffffe060c7812 */ /* 0x000fe200078ec0ff */
[----:B------:R-:W-:Y:S01]  /*82f0*/  IMAD.U32 R7, RZ, RZ, UR5 ;  /* 0x00000005ff077e24 */ /* 0x000fe2000f8e00ff */
[----:B------:R-:W-:Y:S01]  /*8300*/  SHF.R.S32.HI R6, RZ, 0x5, R9 ;  /* 0x00000005ff067819 */ /* 0x000fe20000011409 */
[----:B------:R-:W-:Y:S01]  /*8310*/  IMAD.U32 R7, RZ, RZ, UR6 ;  /* 0x00000006ff077e24 */ /* 0x000fe2000f8e00ff */
[----:B------:R-:W-:Y:S01]  /*8320*/  UIMAD UR6, UR38, UR9, UR7 ;  /* 0x00000009260672a4 */ /* 0x000fe2000f8e0207 */
[----:B------:R-:W-:Y:S01]  /*8330*/  IMAD.IADD R16, R13, 0x1, -R12 ;  /* 0x000000010d107824 */ /* 0x000fe200078e0a0c */
[----:B------:R-:W-:Y:S01]  /*8340*/  LEA R5, R6, R5, 0x4 ;  /* 0x0000000506057211 */ /* 0x000fe200078e20ff */
[----:B------:R-:W-:Y:S01]  /*8350*/  IMAD.U32 R6, RZ, RZ, UR4 ;  /* 0x00000004ff067e24 */ /* 0x000fe2000f8e00ff */
[----:B------:R-:W-:Y:S01]  /*8360*/  UIMAD.WIDE.U32 UR4, UR38, UR8, URZ ;  /* 0x00000008260472a5 */ /* 0x000fe2000f8e003f */
[----:B----4-:R-:W-:Y:S01]  /*8370*/  IMAD R12, R18, UR10, RZ ;  /* 0x0000000a120c7c24 */ /* 0x010fe2000f8e02ff */
[----:B------:R-:W-:Y:S01]  /*8380*/  LEA R9, R2, R5, 0x6 ;  /* 0x0000000502097211 */ /* 0x000fe200078e30ff */
[----:B------:R-:W-:Y:S01]  /*8390*/  IMAD.WIDE.U32 R6, R18, UR12, R6 ;  /* 0x0000000c12067c25 */ /* 0x000fe2000f8e0006 */
[----:B------:R-:W-:-:S02]  /*83a0*/  UIADD3 UR6, UR5, UR6, URZ ;  /* 0x0000000605067290 */ /* 0x000fc4000fffe03f */
[----:B------:R-:W-:Y:S01]  /*83b0*/  MOV R13, UR5 ;  /* 0x00000005000d7c02 */ /* 0x000fe20008000f00 */
[----:B------:R-:W-:Y:S01]  /*83c0*/  IMAD R2, R16, 0x8, R9 ;  /* 0x0000000810027824 */ /* 0x000fe200078e0209 */
[----:B------:R-:W-:Y:S01]  /*83d0*/  ULDC.64 UR8, c[0x0][0xb28] ;  /* 0x0002ca0000087ab9 */ /* 0x000fe20000000a00 */
[----:B------:R-:W-:Y:S02]  /*83e0*/  IMAD R16, RZ, RZ, -UR38 ;  /* 0x80000026ff107e24 */ /* 0x000fe4000f8e02ff */
[----:B------:R-:W-:Y:S02]  /*83f0*/  IMAD R15, R19, UR12, R12 ;  /* 0x0000000c130f7c24 */ /* 0x000fe4000f8e020c */
[----:B--2---:R-:W-:Y:S02]  /*8400*/  IMAD R5, R22, 0x80, R2 ;  /* 0x0000008016057824 */ /* 0x004fe400078e0202 */
[----:B-1----:R-:W-:Y:S01]  /*8410*/  IMAD R23, R23, R16, UR11 ;  /* 0x0000000b17177e24 */ /* 0x002fe2000f8e0210 */
[----:B------:R-:W-:Y:S01]  /*8420*/  IADD3 R7, R7, R15, RZ ;  /* 0x0000000f07077210 */ /* 0x000fe20007ffe0ff */
[----:B0-----:R-:W-:-:S03]  /*8430*/  @P0 IMAD.HI.U32 R2, R5, R14, RZ ;  /* 0x0000000e05020227 */ /* 0x001fc600078e00ff */
[----:B------:R-:W-:Y:S01]  /*8440*/  SHF.R.S32.HI R16, RZ, 0x1f, R23 ;  /* 0x0000001fff107819 */ /* 0x000fe20000011417 */
[----:B------:R-:W-:Y:S01]  /*8450*/  IMAD.U32 R12, RZ, RZ, UR4 ;  /* 0x00000004ff0c7e24 */ /* 0x000fe2000f8e00ff */
[----:B------:R-:W-:Y:S01]  /*8460*/  ULDC.64 UR4, c[0x0][0xbe0] ;  /* 0x0002f80000047ab9 */ /* 0x000fe20000000a00 */
[----:B------:R-:W-:Y:S01]  /*8470*/  IMAD.U32 R13, RZ, RZ, UR6 ;  /* 0x00000006ff0d7e24 */ /* 0x000fe2000f8e00ff */
[----:B------:R-:W-:Y:S01]  /*8480*/  ULDC.64 UR6, c[0x0][0xb48] ;  /* 0x0002d20000067ab9 */ /* 0x000fe20000000a00 */
        /* <DEDUP_REMOVED lines=12> */
[----:B------:R-:W-:Y:S01]  /*8550*/  IMAD R16, R16, UR6, RZ ;  /* 0x0000000610107c24 */ /* 0x000fe2000f8e02ff */
[----:B------:R-:W-:Y:S01]  /*8560*/  IADD3 R6, P0, R11, R6, RZ ;  /* 0x000000060b067210 */ /* 0x000fe20007f1e0ff */
[C---:B------:R-:W-:Y:S01]  /*8570*/  IMAD R14, R23.reuse, UR5, R2 ;  /* 0x00000005170e7c24 */ /* 0x040fe2000f8e0202 */
[----:B------:R-:W-:Y:S01]  /*8580*/  SHF.R.S32.HI R2, RZ, 0x1f, R15 ;  /* 0x0000001fff027819 */ /* 0x000fe2000001140f */
[----:B------:R-:W-:Y:S01]  /*8590*/  IMAD.MOV R11, RZ, RZ, -R11 ;  /* 0x000000ffff0b7224 */ /* 0x000fe200078e0a0b */
[----:B------:R-:W-:Y:S01]  /*85a0*/  ULDC.64 UR4, c[0x0][0xb30] ;  /* 0x0002cc0000047ab9 */ /* 0x000fe20000000a00 */
[----:B------:R-:W-:Y:S01]  /*85b0*/  IMAD R19, R23, UR7, R16 ;  /* 0x0000000717137c24 */ /* 0x000fe2000f8e0210 */
[----:B------:R-:W-:Y:S01]  /*85c0*/  IADD3 R16, -R15, RZ, RZ ;  /* 0x000000ff0f107210 */ /* 0x000fe20007ffe1ff */
[----:B------:R-:W-:Y:S01]  /*85d0*/  IMAD R2, R2, UR4, RZ ;  /* 0x0000000402027c24 */ /* 0x000fe2000f8e02ff */
[----:B------:R-:W-:Y:S01]  /*85e0*/  IADD3.X R7, R17, R7, R14, P0, !PT ;  /* 0x0000000711077210 */ /* 0x000fe200007fe40e */
[----:B------:R-:W-:-:S02]  /*85f0*/  IMAD R11, R8, R11, R5 ;  /* 0x0000000b080b7224 */ /* 0x000fc400078e0205 */
        /* <DEDUP_REMOVED lines=22> */
[----:B------:R-:W-:Y:S01]  /*8760*/  IADD3 R5, R13, R11, RZ ;  /* 0x0000000b0d057210 */ /* 0x000fe20007ffe0ff */
[----:B------:R-:W-:Y:S01]  /*8770*/  SHFL.IDX PT, R14, R16, 0x1, 0x1c1f ;  /* 0x003c1f00100e7f89 */ /* 0x000fe200000e0000 */
[----:B------:R-:W-:Y:S01]  /*8780*/  LEA R2, P1, R12, UR8, 0x2 ;  /* 0x000000080c027c11 */ /* 0x000fe2000f8210ff */
        /* <DEDUP_REMOVED lines=19> */
[----:B------:R-:W-:-:S05]  /*88c0*/  IMAD.IADD R0, R0, 0x1, -R17 ;  /* 0x0000000100007824 */ /* 0x000fca00078e0a11 */
[----:B------:R-:W-:Y:S01]  /*88d0*/  SHF.L.U32 R0, R0, 0x1, RZ ;  /* 0x0000000100007819 */ /* 0x000fe200000006ff */
[----:B0-----:R3:W-:Y:S04]  /*88e0*/  @!P1 ST.E desc[UR36][R12.64], R4 ;  /* 0x000000040c009985 */ /* 0x0017e8000c101924 */
[----:B--2---:R3:W-:Y:S01]  /*88f0*/  @!P0 ST.E desc[UR36][R14.64], R3 ;  /* 0x000000030e008985 */ /* 0x0047e2000c101924 */
[----:B------:R-:W-:Y:S05]  /*8900*/  @P2 BRA `(.L_x_4553) ;  /* 0x0000000800f82947 */ /* 0x000fea0003800000 */
[C---:B---3--:R-:W-:Y:S01]  /*8910*/  VIADD R3, R0.reuse, 0x8 ;  /* 0x0000000800037836 */ /* 0x048fe20000000000 */
        /* <DEDUP_REMOVED lines=22> */
[--C-:B-1--4-:R-:W-:Y:S01]  /*8a80*/  @!P2 IMAD.WIDE R10, R0, 0x4, R6.reuse ;  /* 0x00000004000aa825 */ /* 0x112fe200078e0206 */
        /* <DEDUP_REMOVED lines=15> */
[----:B------:R-:W-:Y:S02]  /*8b80*/  ISETP.GE.AND P5, PT, R21, UR4, PT ;  /* 0x0000000415007c0c */ /* 0x000fe4000bfa6270 */
[----:B0-----:R-:W-:Y:S02]  /*8b90*/  @!P0 LOP3.LUT R11, R18, 0xfffffffe, RZ, 0xc0, !PT ;  /* 0xfffffffe120b8812 */ /* 0x001fe400078ec0ff */
        /* <DEDUP_REMOVED lines=12> */
[C---:B------:R-:W-:Y:S01]  /*8c60*/  VIADD R4, R0.reuse, 0x70 ;  /* 0x0000007000047836 */ /* 0x040fe20000000000 */
[----:B------:R-:W-:Y:S01]  /*8c70*/  @!P5 LOP3.LUT R21, R21, 0xfffffffe, RZ, 0xc0, !PT ;  /* 0xfffffffe1515d812 */ /* 0x000fe200078ec0ff */
[----:B------:R-:W-:Y:S01]  /*8c80*/  VIADD R20, R0, 0x78 ;  /* 0x0000007800147836 */ /* 0x000fe20000000000 */
[----:B------:R-:W-:Y:S01]  /*8c90*/  @!P6 LOP3.LUT R19, R22, 0xfffffffe, RZ, 0xc0, !PT ;  /* 0xfffffffe1613e812 */ /* 0x000fe200078ec0ff */
[C---:B------:R-:W-:Y:S01]  /*8ca0*/  VIADD R22, R0.reuse, 0x88 ;  /* 0x0000008800167836 */ /* 0x040fe20000000000 */
[----:B------:R-:W-:-:S02]  /*8cb0*/  IADD3 R24, R0, 0x60, RZ ;  /* 0x0000006000187810 */ /* 0x000fc40007ffe0ff */
        /* <DEDUP_REMOVED lines=10> */
[----:B------:R-:W-:-:S02]  /*8d60*/  IADD3 R21, R0, 0x80, RZ ;  /* 0x0000008000157810 */ /* 0x000fc40007ffe0ff */
[----:B------:R-:W-:Y:S01]  /*8d70*/  VIADD R3, R0, 0x68 ;  /* 0x0000006800037836 */ /* 0x000fe20000000000 */
[----:B------:R3:W-:Y:S01]  /*8d80*/  @!P5 ST.E.64 desc[UR36][R16.64], R60 ;  /* 0x0000003c1000d985 */ /* 0x0007e2000c101b24 */
[----:B------:R-:W-:Y:S01]  /*8d90*/  @!P6 IMAD.WIDE R18, R19, 0x4, R6 ;  /* 0x000000041312e825 */ /* 0x000fe200078e0206 */
[----:B------:R-:W-:Y:S02]  /*8da0*/  ISETP.GE.AND P5, PT, R20, UR4, PT ;  /* 0x0000000414007c0c */ /* 0x000fe4000bfa6270 */
[----:B------:R-:W-:Y:S02]  /*8db0*/  ISETP.GE.AND P2, PT, R3, UR4, PT ;  /* 0x0000000403007c0c */ /* 0x000fe4000bf46270 */
[----:B------:R4:W-:Y:S01]  /*8dc0*/  @!P6 ST.E.64 desc[UR36][R18.64], R64 ;  /* 0x000000401200e985 */ /* 0x0009e2000c101b24 */
[----:B------:R-:W-:Y:S02]  /*8dd0*/  ISETP.GE.AND P6, PT, R4, UR4, PT ;  /* 0x0000000404007c0c */ /* 0x000fe4000bfc6270 */
[----:B------:R-:W-:-:S02]  /*8de0*/  ISETP.GE.AND P4, PT, R21, UR4, PT ;  /* 0x0000000415007c0c */ /* 0x000fc4000bf86270 */
[----:B------:R-:W-:Y:S02]  /*8df0*/  @!P1 LEA.HI R23, R23, R23, RZ, 0x1 ;  /* 0x0000001717179211 */ /* 0x000fe400078f08ff */
[----:B------:R-:W-:Y:S02]  /*8e00*/  @!P0 LEA.HI R24, R24, R24, RZ, 0x1 ;  /* 0x0000001818188211 */ /* 0x000fe400078f08ff */
[----:B0-----:R-:W-:Y:S01]  /*8e10*/  @!P1 LOP3.LUT R11, R23, 0xfffffffe, RZ, 0xc0, !PT ;  /* 0xfffffffe170b9812 */ /* 0x001fe200078ec0ff */
[----:B------:R-:W-:Y:S01]  /*8e20*/  VIADD R23, R0, 0x90 ;  /* 0x0000009000177836 */ /* 0x000fe20000000000 */
[----:B-1----:R-:W-:Y:S01]  /*8e30*/  @!P0 LOP3.LUT R13, R24, 0xfffffffe, RZ, 0xc0, !PT ;  /* 0xfffffffe180d8812 */ /* 0x002fe200078ec0ff */
[----:B------:R-:W-:Y:S01]  /*8e40*/  VIADD R24, R0, 0x98 ;  /* 0x0000009800187836 */ /* 0x000fe20000000000 */
[----:B------:R-:W-:Y:S01]  /*8e50*/  @!P2 LEA.HI R3, R3, R3, RZ, 0x1 ;  /* 0x000000030303a211 */ /* 0x000fe200078f08ff */
[----:B------:R-:W-:Y:S01]  /*8e60*/  @!P1 IMAD.WIDE R10, R11, 0x4, R6 ;  /* 0x000000040b0a9825 */ /* 0x000fe200078e0206 */
[----:B------:R-:W-:-:S02]  /*8e70*/  @!P6 LEA.HI R4, R4, R4, RZ, 0x1 ;  /* 0x000000040404e211 */ /* 0x000fc400078f08ff */
[----:B------:R-:W-:Y:S01]  /*8e80*/  @!P5 LEA.HI R20, R20, R20, RZ, 0x1 ;  /* 0x000000141414d211 */ /* 0x000fe200078f08ff */
[----:B------:R-:W-:Y:S01]  /*8e90*/  @!P0 IMAD.WIDE R12, R13, 0x4, R6 ;  /* 0x000000040d0c8825 */ /* 0x000fe200078e0206 */
[----:B------:R-:W-:Y:S01]  /*8ea0*/  @!P4 LEA.HI R21, R21, R21, RZ, 0x1 ;  /* 0x000000151515c211 */ /* 0x000fe200078f08ff */
[----:B------:R0:W-:Y:S01]  /*8eb0*/  @!P1 ST.E.64 desc[UR36][R10.64], R68 ;  /* 0x000000440a009985 */ /* 0x0001e2000c101b24 */
[----:B------:R-:W-:Y:S02]  /*8ec0*/  @!P2 LOP3.LUT R3, R3, 0xfffffffe, RZ, 0xc0, !PT ;  /* 0xfffffffe0303a812 */ /* 0x000fe400078ec0ff */
[----:B------:R-:W-:Y:S01]  /*8ed0*/  @!P3 LEA.HI R22, R22, R22, RZ, 0x1 ;  /* 0x000000161616b211 */ /* 0x000fe200078f08ff */
[----:B------:R1:W-:Y:S01]  /*8ee0*/  @!P0 ST.E.64 desc[UR36][R12.64], R72 ;  /* 0x000000480c008985 */ /* 0x0003e2000c101b24 */
[----:B--2---:R-:W-:Y:S01]  /*8ef0*/  @!P6 LOP3.LUT R15, R4, 0xfffffffe, RZ, 0xc0, !PT ;  /* 0xfffffffe040fe812 */ /* 0x004fe200078ec0ff */
[----:B------:R-:W-:Y:S01]  /*8f00*/  VIADD R4, R0, 0xa8 ;  /* 0x000000a800047836 */ /* 0x000fe20000000000 */
[----:B---3--:R-:W-:Y:S01]  /*8f10*/  @!P5 LOP3.LUT R17, R20, 0xfffffffe, RZ, 0xc0, !PT ;  /* 0xfffffffe1411d812 */ /* 0x008fe200078ec0ff */
[----:B------:R-:W-:Y:S01]  /*8f20*/  VIADD R20, R0, 0xb0 ;  /* 0x000000b000147836 */ /* 0x000fe20000000000 */
[----:B------:R-:W-:-:S02]  /*8f30*/  @!P4 LOP3.LUT R21, R21, 0xfffffffe, RZ, 0xc0, !PT ;  /* 0xfffffffe1515c812 */ /* 0x000fc400078ec0ff */
[----:B----4-:R-:W-:Y:S02]  /*8f40*/  @!P3 LOP3.LUT R19, R22, 0xfffffffe, RZ, 0xc0, !PT ;  /* 0xfffffffe1613b812 */ /* 0x010fe400078ec0ff */
[----:B------:R-:W-:Y:S01]  /*8f50*/  ISETP.GE.AND P0, PT, R23, UR4, PT ;  /* 0x0000000417007c0c */ /* 0x000fe2000bf06270 */
[--C-:B0-----:R-:W-:Y:S01]  /*8f60*/  @!P2 IMAD.WIDE R10, R3, 0x4, R6.reuse ;  /* 0x00000004030aa825 */ /* 0x101fe200078e0206 */
[----:B------:R-:W-:Y:S02]  /*8f70*/  IADD3 R3, R0, 0xa0, RZ ;  /* 0x000000a000037810 */ /* 0x000fe40007ffe0ff */
[----:B------:R-:W-:Y:S01]  /*8f80*/  ISETP.GE.AND P1, PT, R24, UR4, PT ;  /* 0x0000000418007c0c */ /* 0x000fe2000bf26270 */
[--C-:B-1----:R-:W-:Y:S01]  /*8f90*/  @!P6 IMAD.WIDE R12, R15, 0x4, R6.reuse ;  /* 0x000000040f0ce825 */ /* 0x102fe200078e0206 */
[----:B------:R0:W-:Y:S01]  /*8fa0*/  @!P2 ST.E.64 desc[UR36][R10.64], R76 ;  /* 0x0000004c0a00a985 */ /* 0x0001e2000c101b24 */
[----:B------:R-:W-:Y:S02]  /*8fb0*/  ISETP.GE.AND P2, PT, R3, UR4, PT ;  /* 0x0000000403007c0c */ /* 0x000fe4000bf46270 */
[----:B------:R-:W-:Y:S01]  /*8fc0*/  @!P5 IMAD.WIDE R14, R17, 0x4, R6 ;  /* 0x00000004110ed825 */ /* 0x000fe200078e0206 */
[----:B------:R1:W-:Y:S01]  /*8fd0*/  @!P6 ST.E.64 desc[UR36][R12.64], R80 ;  /* 0x000000500c00e985 */ /* 0x0003e2000c101b24 */
[----:B------:R-:W-:-:S02]  /*8fe0*/  IADD3 R22, R0, 0xc0, RZ ;  /* 0x000000c000167810 */ /* 0x000fc40007ffe0ff */
[--C-:B------:R-:W-:Y:S01]  /*8ff0*/  @!P4 IMAD.WIDE R16, R21, 0x4, R6.reuse ;  /* 0x000000041510c825 */ /* 0x100fe200078e0206 */
[----:B------:R2:W-:Y:S01]  /*9000*/  @!P5 ST.E.64 desc[UR36][R14.64], R84 ;  /* 0x000000540e00d985 */ /* 0x0005e2000c101b24 */
[----:B------:R-:W-:Y:S02]  /*9010*/  ISETP.GE.AND P6, PT, R22, UR4, PT ;  /* 0x0000000416007c0c */ /* 0x000fe4000bfc6270 */
[----:B------:R-:W-:Y:S01]  /*9020*/  @!P3 IMAD.WIDE R18, R19, 0x4, R6 ;  /* 0x000000041312b825 */ /* 0x000fe200078e0206 */
[----:B------:R3:W-:Y:S01]  /*9030*/  @!P4 ST.E.64 desc[UR36][R16.64], R88 ;  /* 0x000000581000c985 */ /* 0x0007e2000c101b24 */
[----:B------:R-:W-:Y:S02]  /*9040*/  ISETP.GE.AND P4, PT, R20, UR4, PT ;  /* 0x0000000414007c0c */ /* 0x000fe4000bf86270 */
[----:B------:R-:W-:Y:S01]  /*9050*/  VIADD R21, R0, 0xb8 ;  /* 0x000000b800157836 */ /* 0x000fe20000000000 */
[----:B------:R4:W-:Y:S01]  /*9060*/  @!P3 ST.E.64 desc[UR36][R18.64], R92 ;  /* 0x0000005c1200b985 */ /* 0x0009e2000c101b24 */
[----:B------:R-:W-:-:S02]  /*9070*/  ISETP.GE.AND P3, PT, R4, UR4, PT ;  /* 0x0000000404007c0c */ /* 0x000fc4000bf66270 */
[----:B------:R-:W-:Y:S02]  /*9080*/  @!P0 LEA.HI R23, R23, R23, RZ, 0x1 ;  /* 0x0000001717178211 */ /* 0x000fe400078f08ff */
[----:B------:R-:W-:Y:S02]  /*9090*/  ISETP.GE.AND P5, PT, R21, UR4, PT ;  /* 0x0000000415007c0c */ /* 0x000fe4000bfa6270 */
[----:B------:R-:W-:Y:S02]  /*90a0*/  @!P1 LEA.HI R24, R24, R24, RZ, 0x1 ;  /* 0x0000001818189211 */ /* 0x000fe400078f08ff */
[----:B------:R-:W-:Y:S02]  /*90b0*/  @!P2 LEA.HI R3, R3, R3, RZ, 0x1 ;  /* 0x000000030303a211 */ /* 0x000fe400078f08ff */
[----:B0-----:R-:W-:Y:S02]  /*90c0*/  @!P0 LOP3.LUT R11, R23, 0xfffffffe, RZ, 0xc0, !PT ;  /* 0xfffffffe170b8812 */ /* 0x001fe400078ec0ff */
[----:B-1----:R-:W-:-:S02]  /*90d0*/  @!P1 LOP3.LUT R13, R24, 0xfffffffe, RZ, 0xc0, !PT ;  /* 0xfffffffe180d9812 */ /* 0x002fc400078ec0ff */
        /* <DEDUP_REMOVED lines=22> */
[----:B------:R-:W-:Y:S01]  /*9240*/  @!P6 IMAD.WIDE R18, R3, 0x4, R6 ;  /* 0x000000040312e825 */ /* 0x000fe200078e0206 */
[----:B------:R1:W-:Y:S03]  /*9250*/  @!P4 ST.E.64 desc[UR36][R12.64], R112 ;  /* 0x000000700c00c985 */ /* 0x0003e6000c101b24 */
[----:B------:R-:W-:Y:S01]  /*9260*/  @!P1 LEA.HI R4, R4, R4, RZ, 0x1 ;  /* 0x0000000404049211 */ /* 0x000fe200078f08ff */
[----:B------:R-:W-:-:S02]  /*9270*/  VIADD R3, R0, 0xc8 ;  /* 0x000000c800037836 */ /* 0x000fc40000000000 */
[----:B------:R-:W-:Y:S01]  /*9280*/  @!P5 IMAD.WIDE R16, R21, 0x4, R6 ;  /* 0x000000041510d825 */ /* 0x000fe200078e0206 */
[C---:B------:R-:W-:Y:S02]  /*9290*/  IADD3 R21, R0.reuse, 0xe0, RZ ;  /* 0x000000e000157810 */ /* 0x040fe40007ffe0ff */
[----:B------:R-:W-:Y:S01]  /*92a0*/  ISETP.GE.AND P0, PT, R3, UR4, PT ;  /* 0x0000000403007c0c */ /* 0x000fe2000bf06270 */
[C---:B--2---:R-:W-:Y:S01]  /*92b0*/  VIADD R14, R0.reuse, 0xe8 ;  /* 0x000000e8000e7836 */ /* 0x044fe20000000000 */
[----:B------:R2:W-:Y:S01]  /*92c0*/  @!P5 ST.E.64 desc[UR36][R16.64], R116 ;  /* 0x000000741000d985 */ /* 0x0005e2000c101b24 */
[C---:B------:R-:W-:Y:S01]  /*92d0*/  VIADD R15, R0.reuse, 0xf0 ;  /* 0x000000f0000f7836 */ /* 0x040fe20000000000 */
[----:B------:R-:W-:Y:S01]  /*92e0*/  ISETP.GE.AND P3, PT, R21, UR4, PT ;  /* 0x0000000415007c0c */ /* 0x000fe2000bf66270 */
[----:B0-----:R-:W-:Y:S01]  /*92f0*/  VIADD R11, R0, 0xf8 ;  /* 0x000000f8000b7836 */ /* 0x001fe20000000000 */
[----:B------:R0:W-:Y:S01]  /*9300*/  @!P6 ST.E.64 desc[UR36][R18.64], R120 ;  /* 0x000000781200e985 */ /* 0x0001e2000c101b24 */
[----:B------:R-:W-:-:S02]  /*9310*/  ISETP.GE.AND P4, PT, R14, UR4, PT ;  /* 0x000000040e007c0c */ /* 0x000fc4000bf86270 */
[----:B------:R-:W-:Y:S02]  /*9320*/  ISETP.GE.AND P5, PT, R15, UR4, PT ;  /* 0x000000040f007c0c */ /* 0x000fe4000bfa6270 */
[----:B------:R-:W-:Y:S02]  /*9330*/  ISETP.GE.AND P6, PT, R11, UR4, PT ;  /* 0x000000040b007c0c */ /* 0x000fe4000bfc6270 */
[----:B------:R-:W-:Y:S02]  /*9340*/  @!P0 LEA.HI R3, R3, R3, RZ, 0x1 ;  /* 0x0000000303038211 */ /* 0x000fe400078f08ff */
[----:B------:R-:W-:Y:S02]  /*9350*/  @!P2 LEA.HI R20, R20, R20, RZ, 0x1 ;  /* 0x000000141414a211 */ /* 0x000fe400078f08ff */
[----:B------:R-:W-:Y:S02]  /*9360*/  @!P3 LEA.HI R21, R21, R21, RZ, 0x1 ;  /* 0x000000151515b211 */ /* 0x000fe400078f08ff */
[----:B------:R-:W-:-:S02]  /*9370*/  @!P0 LOP3.LUT R3, R3, 0xfffffffe, RZ, 0xc0, !PT ;  /* 0xfffffffe03038812 */ /* 0x000fc400078ec0ff */
[----:B------:R-:W-:Y:S02]  /*9380*/  @!P4 LEA.HI R14, R14, R14, RZ, 0x1 ;  /* 0x0000000e0e0ec211 */ /* 0x000fe400078f08ff */
[----:B------:R-:W-:Y:S02]  /*9390*/  @!P5 LEA.HI R10, R15, R15, RZ, 0x1 ;  /* 0x0000000f0f0ad211 */ /* 0x000fe400078f08ff */
[----:B------:R-:W-:Y:S02]  /*93a0*/  @!P6 LEA.HI R11, R11, R11, RZ, 0x1 ;  /* 0x0000000b0b0be211 */ /* 0x000fe400078f08ff */
[----:B-1----:R-:W-:Y:S02]  /*93b0*/  @!P1 LOP3.LUT R13, R4, 0xfffffffe, RZ, 0xc0, !PT ;  /* 0xfffffffe040d9812 */ /* 0x002fe400078ec0ff */
[----:B------:R-:W-:Y:S02]  /*93c0*/  @!P2 LOP3.LUT R15, R20, 0xfffffffe, RZ, 0xc0, !PT ;  /* 0xfffffffe140fa812 */ /* 0x000fe400078ec0ff */
[----:B--2---:R-:W-:Y:S01]  /*93d0*/  @!P3 LOP3.LUT R17, R21, 0xfffffffe, RZ, 0xc0, !PT ;  /* 0xfffffffe1511b812 */ /* 0x004fe200078ec0ff */
[----:B------:R-:W-:Y:S01]  /*93e0*/  @!P1 IMAD.WIDE R12, R13, 0x4, R6 ;  /* 0x000000040d0c9825 */ /* 0x000fe200078e0206 */
[----:B0-----:R-:W-:-:S02]  /*93f0*/  @!P4 LOP3.LUT R19, R14, 0xfffffffe, RZ, 0xc0, !PT ;  /* 0xfffffffe0e13c812 */ /* 0x001fc400078ec0ff */
[----:B------:R-:W-:Y:S01]  /*9400*/  @!P5 LOP3.LUT R21, R10, 0xfffffffe, RZ, 0xc0, !PT ;  /* 0xfffffffe0a15d812 */ /* 0x000fe200078ec0ff */
[----:B------:R-:W-:Y:S01]  /*9410*/  @!P2 IMAD.WIDE R14, R15, 0x4, R6 ;  /* 0x000000040f0ea825 */ /* 0x000fe200078e0206 */
[----:B------:R-:W-:-:S03]  /*9420*/  @!P6 LOP3.LUT R23, R11, 0xfffffffe, RZ, 0xc0, !PT ;  /* 0xfffffffe0b17e812 */ /* 0x000fc600078ec0ff */
        /* <DEDUP_REMOVED lines=12> */
.L_x_4553:
[----:B------:R-:W-:Y:S05]  /*94f0*/  BSYNC B0 ;  /* 0x0000000000007941 */ /* 0x000fea0003800000 */
.L_x_4552:
[----:B------:R-:W-:Y:S01]  /*9500*/  ISETP.GE.AND P0, PT, R9, R8, PT ;  /* 0x000000080900720c */ /* 0x000fe20003f06270 */
[----:B---3--:R2:W3:Y:S04]  /*9510*/  SHFL.IDX PT, R3, R5, 0x1, 0x1c1f ;  /* 0x003c1f0005037f89 */ /* 0x0084e800000e0000 */
[----:B------:R-:W0:Y:S08]  /*9520*/  SHFL.IDX PT, R2, R2, 0x1, 0x1c1f ;  /* 0x003c1f0002027f89 */ /* 0x000e3000000e0000 */
[----:B--2---:R-:W-:Y:S05]  /*9530*/  @P0 BRA `(.L_x_4512) ;  /* 0x0000004400f40947 */ /* 0x004fea0003800000 */
[C---:B------:R-:W-:Y:S01]  /*9540*/  IADD3 R4, R0.reuse, 0x8, RZ ;  /* 0x0000000800047810 */ /* 0x040fe20007ffe0ff */
[C---:B------:R-:W-:Y:S01]  /*9550*/  VIADD R5, R0.reuse, 0x10 ;  /* 0x0000001000057836 */ /* 0x040fe20000000000 */
[----:B------:R-:W-:Y:S01]  /*9560*/  ULDC UR4, c[0x0][0xac8] ;  /* 0x0002b20000047ab9 */ /* 0x000fe20000000800 */
[----:B0-----:R-:W-:Y:S01]  /*9570*/  VIADD R10, R0, 0x18 ;  /* 0x00000018000a7836 */ /* 0x001fe20000000000 */
[----:B------:R-:W-:Y:S01]  /*9580*/  ISETP.GE.AND P1, PT, R4, UR4, PT ;  /* 0x0000000404007c0c */ /* 0x000fe2000bf26270 */
[C---:B------:R-:W-:Y:S01]  /*9590*/  VIADD R11, R0.reuse, 0x20 ;  /* 0x00000020000b7836 */ /* 0x040fe20000000000 */
[----:B------:R-:W-:Y:S01]  /*95a0*/  ISETP.GE.AND P2, PT, R5, UR4, PT ;  /* 0x0000000405007c0c */ /* 0x000fe2000bf46270 */
[C---:B------:R-:W-:Y:S01]  /*95b0*/  VIADD R13, R0.reuse, 0x30 ;  /* 0x00000030000d7836 */ /* 0x040fe20000000000 */
        /* <DEDUP_REMOVED lines=8> */
[C---:B------:R-:W-:Y:S01]  /*9640*/  IADD3 R16, R0.reuse, 0x48, RZ ;  /* 0x0000004800107810 */ /* 0x040fe20007ffe0ff */
[----:B------:R-:W-:Y:S01]  /*9650*/  VIADD R20, R0, 0x80 ;  /* 0x0000008000147836 */ /* 0x000fe20000000000 */
[----:B------:R-:W-:-:S02]  /*9660*/  @!P1 LEA.HI R4, R4, R4, RZ, 0x1 ;  /* 0x0000000404049211 */ /* 0x000fc400078f08ff */
[----:B------:R-:W-:Y:S02]  /*9670*/  @!P2 LEA.HI R5, R5, R5, RZ, 0x1 ;  /* 0x000000050505a211 */ /* 0x000fe400078f08ff */
[----:B-1----:R-:W-:Y:S02]  /*9680*/  @!P1 LOP3.LUT R7, R4, 0xfffffffe, RZ, 0xc0, !PT ;  /* 0xfffffffe04079812 */ /* 0x002fe400078ec0ff */
[----:B------:R-:W-:Y:S01]  /*9690*/  @!P2 LOP3.LUT R9, R5, 0xfffffffe, RZ, 0xc0, !PT ;  /* 0xfffffffe0509a812 */ /* 0x000fe200078ec0ff */
[--C-:B---3--:R-:W-:Y:S01]  /*96a0*/  @!P0 IMAD.WIDE R4, R0, 0x4, R2.reuse ;  /* 0x0000000400048825 */ /* 0x108fe200078e0202 */
[----:B------:R-:W-:Y:S02]  /*96b0*/  ISETP.GE.AND P3, PT, R15, UR4, PT ;  /* 0x000000040f007c0c */ /* 0x000fe4000bf66270 */
[----:B------:R-:W-:Y:S01]  /*96c0*/  ISETP.GE.AND P4, PT, R16, UR4, PT ;  /* 0x0000000410007c0c */ /* 0x000fe2000bf86270 */
[----:B----4-:R-:W-:Y:S01]  /*96d0*/  @!P1 IMAD.WIDE R6, R7, 0x4, R2 ;  /* 0x0000000407069825 */ /* 0x010fe200078e0202 */
        /* <DEDUP_REMOVED lines=17> */
[----:B------:R-:W-:Y:S01]  /*97f0*/  @!P4 LEA.HI R16, R16, R16, RZ, 0x1 ;  /* 0x000000101010c211 */ /* 0x000fe200078f08ff */
[----:B------:R0:W-:Y:S01]  /*9800*/  @!P5 ST.E.64 desc[UR36][R4.64], R38 ;  /* 0x000000260400d985 */ /* 0x0001e2000c101b24 */
[----:B--2---:R-:W-:-:S02]  /*9810*/  @!P0 LOP3.LUT R9, R12, 0xfffffffe, RZ, 0xc0, !PT ;  /* 0xfffffffe0c098812 */ /* 0x004fc400078ec0ff */
[----:B------:R-:W-:Y:S01]  /*9820*/  @!P1 LOP3.LUT R13, R13, 0xfffffffe, RZ, 0xc0, !PT ;  /* 0xfffffffe0d0d9812 */ /* 0x000fe200078ec0ff */
[----:B------:R1:W-:Y:S01]  /*9830*/  @!P6 ST.E.64 desc[UR36][R6.64], R42 ;  /* 0x0000002a0600e985 */ /* 0x0003e2000c101b24 */
[----:B------:R-:W-:Y:S01]  /*9840*/  @!P2 LOP3.LUT R11, R14, 0xfffffffe, RZ, 0xc0, !PT ;  /* 0xfffffffe0e0ba812 */ /* 0x000fe200078ec0ff */
[----:B------:R-:W-:Y:S01]  /*9850*/  VIADD R14, R0, 0x60 ;  /* 0x00000060000e7836 */ /* 0x000fe20000000000 */
[----:B------:R-:W-:Y:S02]  /*9860*/  @!P3 LOP3.LUT R15, R15, 0xfffffffe, RZ, 0xc0, !PT ;  /* 0xfffffffe0f0fb812 */ /* 0x000fe400078ec0ff */
        /* <DEDUP_REMOVED lines=23> */
[----:B0-----:R-:W-:Y:S02]  /*99e0*/  @!P5 LOP3.LUT R5, R18, 0xfffffffe, RZ, 0xc0, !PT ;  /* 0xfffffffe1205d812 */ /* 0x001fe400078ec0ff */
        /* <DEDUP_REMOVED lines=17> */
[C---:B------:R-:W-:Y:S01]  /*9b00*/  VIADD R20, R0.reuse, 0xb8 ;  /* 0x000000b800147836 */ /* 0x040fe20000000000 */
[----:B------:R-:W-:Y:S01]  /*9b10*/  IADD3 R18, R0, 0x88, RZ ;  /* 0x0000008800127810 */ /* 0x000fe20007ffe0ff */
[----:B0-----:R-:W-:Y:S01]  /*9b20*/  @!P4 IMAD.WIDE R4, R9, 0x4, R2 ;  /* 0x000000040904c825 */ /* 0x001fe200078e0202 */
[----:B------:R-:W-:-:S02]  /*9b30*/  ISETP.GE.AND P5, PT, R19, UR4, PT ;  /* 0x0000000413007c0c */ /* 0x000fc4000bfa6270 */
[----:B------:R-:W-:Y:S01]  /*9b40*/  ISETP.GE.AND P6, PT, R18, UR4, PT ;  /* 0x0000000412007c0c */ /* 0x000fe2000bfc6270 */
[--C-:B-1----:R-:W-:Y:S01]  /*9b50*/  @!P3 IMAD.WIDE R6, R15, 0x4, R2.reuse ;  /* 0x000000040f06b825 */ /* 0x102fe200078e0202 */
[----:B------:R-:W-:Y:S01]  /*9b60*/  @!P4 ST.E.64 desc[UR36][R4.64], R74 ;  /* 0x0000004a0400c985 */ /* 0x000fe2000c101b24 */
        /* <DEDUP_REMOVED lines=17> */
[----:B0-----:R-:W-:Y:S02]  /*9c80*/  @!P5 LOP3.LUT R7, R19, 0xfffffffe, RZ, 0xc0, !PT ;  /* 0xfffffffe1307d812 */ /* 0x001fe400078ec0ff */
[----:B------:R-:W-:Y:S01]  /*9c90*/  @!P6 LOP3.LUT R5, R18, 0xfffffffe, RZ, 0xc0, !PT ;  /* 0xfffffffe1205e812 */ /* 0x000fe200078ec0ff */
[----:B------:R-:W-:Y:S01]  /*9ca0*/  VIADD R18, R0, 0xc0 ;  /* 0x000000c000127836 */ /* 0x000fe20000000000 */
[----:B------:R-:W-:Y:S01]  /*9cb0*/  @!P3 LEA.HI R16, R16, R16, RZ, 0x1 ;  /* 0x000000101010b211 */ /* 0x000fe200078f08ff */
[--C-:B------:R-:W-:Y:S01]  /*9cc0*/  @!P5 IMAD.WIDE R6, R7, 0x4, R2.reuse ;  /* 0x000000040706d825 */ /* 0x100fe200078e0202 */
[----:B------:R-:W-:Y:S02]  /*9cd0*/  @!P0 LEA.HI R14, R14, R14, RZ, 0x1 ;  /* 0x0000000e0e0e8211 */ /* 0x000fe400078f08ff */
[----:B------:R-:W-:Y:S01]  /*9ce0*/  @!P4 LEA.HI R15, R15, R15, RZ, 0x1 ;  /* 0x0000000f0f0fc211 */ /* 0x000fe200078f08ff */
[----:B------:R-:W-:Y:S01]  /*9cf0*/  @!P6 IMAD.WIDE R4, R5, 0x4, R2 ;  /* 0x000000040504e825 */ /* 0x000fe200078e0202 */
[----:B------:R-:W-:-:S02]  /*9d00*/  @!P2 LEA.HI R17, R17, R17, RZ, 0x1 ;  /* 0x000000111111a211 */ /* 0x000fc400078f08ff */
[----:B------:R-:W-:Y:S02]  /*9d10*/  @!P1 LEA.HI R20, R20, R20, RZ, 0x1 ;  /* 0x0000001414149211 */ /* 0x000fe400078f08ff */
[----:B-1----:R-:W-:Y:S01]  /*9d20*/  @!P0 LOP3.LUT R9, R14, 0xfffffffe, RZ, 0xc0, !PT ;  /* 0xfffffffe0e098812 */ /* 0x002fe200078ec0ff */
[----:B------:R0:W-:Y:S01]  /*9d30*/  @!P6 ST.E.64 desc[UR36][R4.64], R94 ;  /* 0x0000005e0400e985 */ /* 0x0001e2000c101b24 */
[----:B------:R-:W-:Y:S01]  /*9d40*/  @!P4 LOP3.LUT R15, R15, 0xfffffffe, RZ, 0xc0, !PT ;  /* 0xfffffffe0f0fc812 */ /* 0x000fe200078ec0ff */
[----:B------:R-:W-:Y:S01]  /*9d50*/  VIADD R14, R0, 0xd0 ;  /* 0x000000d0000e7836 */ /* 0x000fe20000000000 */
[----:B--2---:R-:W-:Y:S01]  /*9d60*/  @!P3 LOP3.LUT R11, R16, 0xfffffffe, RZ, 0xc0, !PT ;  /* 0xfffffffe100bb812 */ /* 0x004fe200078ec0ff */
[----:B------:R1:W-:Y:S01]  /*9d70*/  @!P5 ST.E.64 desc[UR36][R6.64], R98 ;  /* 0x000000620600d985 */ /* 0x0003e2000c101b24 */
[----:B------:R-:W-:Y:S01]  /*9d80*/  @!P2 LOP3.LUT R17, R17, 0xfffffffe, RZ, 0xc0, !PT ;  /* 0xfffffffe1111a812 */ /* 0x000fe200078ec0ff */
[----:B------:R-:W-:Y:S01]  /*9d90*/  VIADD R16, R0, 0xe0 ;  /* 0x000000e000107836 */ /* 0x000fe20000000000 */
[----:B---3--:R-:W-:Y:S01]  /*9da0*/  @!P1 LOP3.LUT R13, R20, 0xfffffffe, RZ, 0xc0, !PT ;  /* 0xfffffffe140d9812 */ /* 0x008fe200078ec0ff */
[C---:B------:R-:W-:Y:S01]  /*9db0*/  VIADD R20, R0.reuse, 0xf0 ;  /* 0x000000f000147836 */ /* 0x040fe20000000000 */
[----:B------:R-:W-:-:S02]  /*9dc0*/  IADD3 R19, R0, 0xc8, RZ ;  /* 0x000000c800137810 */ /* 0x000fc40007ffe0ff */
[----:B------:R-:W-:Y:S01]  /*9dd0*/  ISETP.GE.AND P5, PT, R18, UR4, PT ;  /* 0x0000000412007c0c */ /* 0x000fe2000bfa6270 */
[----:B------:R-:W-:Y:S01]  /*9de0*/  @!P1 IMAD.WIDE R12, R13, 0x4, R2 ;  /* 0x000000040d0c9825 */ /* 0x000fe200078e0202 */
[----:B------:R-:W-:-:S03]  /*9df0*/  ISETP.GE.AND P6, PT, R19, UR4, PT ;  /* 0x0000000413007c0c */ /* 0x000fc6000bfc6270 */
[----:B0-----:R-:W-:-:S04]  /*9e00*/  @!P0 IMAD.WIDE R4, R9, 0x4, R2 ;  /* 0x0000000409048825 */ /* 0x001fc800078e0202 */
        /* <DEDUP_REMOVED lines=11> */
[----:B------:R-:W-:Y:S01]  /*9ec0*/  ISETP.GE.AND P2, PT, R16, UR4, PT ;  /* 0x0000000410007c0c */ /* 0x000fe2000bf46270 */
[----:B------:R-:W-:Y:S01]  /*9ed0*/  VIADD R0, R0, 0xf8 ;  /* 0x000000f800007836 */ /* 0x000fe20000000000 */
[----:B------:R-:W-:Y:S01]  /*9ee0*/  ISETP.GE.AND P3, PT, R17, UR4, PT ;  /* 0x0000000411007c0c */ /* 0x000fe2000bf66270 */
[----:B------:R4:W-:Y:S01]  /*9ef0*/  @!P1 ST.E.64 desc[UR36][R12.64], R118 ;  /* 0x000000760c009985 */ /* 0x0009e2000c101b24 */
[----:B------:R-:W-:Y:S02]  /*9f00*/  ISETP.GE.AND P1, PT, R15, UR4, PT ;  /* 0x000000040f007c0c */ /* 0x000fe4000bf26270 */
[----:B------:R-:W-:Y:S02]  /*9f10*/  @!P5 LEA.HI R18, R18, R18, RZ, 0x1 ;  /* 0x000000121212d211 */ /* 0x000fe400078f08ff */
[----:B------:R-:W-:-:S02]  /*9f20*/  @!P6 LEA.HI R19, R19, R19, RZ, 0x1 ;  /* 0x000000131313e211 */ /* 0x000fc400078f08ff */
        /* <DEDUP_REMOVED lines=33> */
.L_x_4551:
        /* <DEDUP_REMOVED lines=22> */
[----:B------:R-:W-:Y:S01]  /*a2a0*/  MOV R3, UR5 ;  /* 0x0000000500037c02 */ /* 0x000fe20008000f00 */
[----:B------:R-:W-:Y:S01]  /*a2b0*/  IMAD.U32 R2, RZ, RZ, UR4 ;  /* 0x00000004ff027e24 */ /* 0x000fe2000f8e00ff */
[----:B------:R-:W2:Y:S01]  /*a2c0*/  @P0 LDC R7, c[0x0][0xbec] ;  /* 0x0002fb00ff070b82 */ /* 0x000ea20000000800 */
[----:B------:R-:W-:Y:S01]  /*a2d0*/  ULDC.64 UR4, c[0x0][0xbe0] ;  /* 0x0002f80000047ab9 */ /* 0x000fe20000000a00 */
[----:B------:R-:W-:-:S06]  /*a2e0*/  IMAD.U32 R3, RZ, RZ, UR6 ;  /* 0x00000006ff037e24 */ /* 0x000fcc000f8e00ff */
[----:B------:R-:W3:Y:S01]  /*a2f0*/  @P0 LDC R9, c[0x0][0xbf0] ;  /* 0x0002fc00ff090b82 */ /* 0x000ee20000000800 */
[----:B0-----:R-:W-:-:S07]  /*a300*/  USHF.R.S32.HI UR8, URZ, 0x1f, UR7 ;  /* 0x0000001f3f087899 */ /* 0x001fce0008011407 */
[----:B------:R-:W0:Y:S01]  /*a310*/  S2UR UR10, SR_CTAID.Y ;  /* 0x00000000000a79c3 */ /* 0x000e220000002600 */
[C---:B-1----:R-:W-:Y:S02]  /*a320*/  IMAD R12, R10.reuse, UR8, RZ ;  /* 0x000000080a0c7c24 */ /* 0x042fe4000f8e02ff */
[----:B------:R-:W-:-:S04]  /*a330*/  IMAD.WIDE.U32 R2, R10, UR7, R2 ;  /* 0x000000070a027c25 */ /* 0x000fc8000f8e0002 */
[----:B------:R-:W-:Y:S01]  /*a340*/  IMAD R11, R11, UR7, R12 ;  /* 0x000000070b0b7c24 */ /* 0x000fe2000f8e020c */
[----:B------:R-:W0:Y:S01]  /*a350*/  LDC R8, c[0x0][0xc50] ;  /* 0x00031400ff087b82 */ /* 0x000e220000000800 */
[----:B--2---:R-:W-:-:S03]  /*a360*/  @P0 IMAD.HI.U32 R4, R0, R7, RZ ;  /* 0x0000000700040227 */ /* 0x004fc600078e00ff */
[----:B------:R-:W-:Y:S01]  /*a370*/  IADD3 R3, R11, R3, RZ ;  /* 0x000000030b037210 */ /* 0x000fe20007ffe0ff */
[----:B------:R-:W-:Y:S01]  /*a380*/  IMAD R7, RZ, RZ, -UR38 ;  /* 0x80000026ff077e24 */ /* 0x000fe2000f8e02ff */
[----:B---3--:R-:W-:-:S03]  /*a390*/  @P0 SHF.R.U32.HI R5, RZ, R9, R4 ;  /* 0x00000009ff050219 */ /* 0x008fc60000011604 */
[----:B0-----:R-:W-:Y:S02]  /*a3a0*/  IMAD R9, R8, R7, UR10 ;  /* 0x0000000a08097e24 */ /* 0x001fe4000f8e0207 */
        /* <DEDUP_REMOVED lines=21> */
.L_x_4510:
        /* <DEDUP_REMOVED lines=18> */
.L_x_4554:
[----:B------:R-:W-:Y:S01]  /*a620*/  ULDC UR44, c[0x0][0xc50] ;  /* 0x00031400002c7ab9 */ /* 0x000fe20000000800 */
[----:B------:R-:W-:Y:S01]  /*a630*/  UMOV UR40, UR6 ;  /* 0x0000000600287c82 */ /* 0x000fe20008000000 */
[----:B------:R-:W-:-:S11]  /*a640*/  UISETP.NE.AND UP0, UPT, UR44, 0x1, UPT ;  /* 0x000000012c00788c */ /* 0x000fd6000bf05270 */
[----:B------:R-:W-:Y:S01]  /*a650*/  @UP0 ULDC UR4, c[0x0][0xc54] ;  /* 0x0003150000040ab9 */ /* 0x000fe20000000800 */
[----:B------:R-:W-:Y:S01]  /*a660*/  @UP0 ULDC UR7, c[0x0][0xc58] ;  /* 0x0003160000070ab9 */ /* 0x000fe20000000800 */
[----:B------:R-:W-:-:S04]  /*a670*/  UIMAD.WIDE.U32 UR4, UR6, UR4, URZ ;  /* 0x00000004060472a5 */ /* 0x000fc8000f8e003f */
[----:B------:R-:W-:-:S12]  /*a680*/  @UP0 USHF.R.U32.HI UR40, URZ, UR7, UR5 ;  /* 0x000000073f280299 */ /* 0x000fd80008011605 */
.L_x_4555:
[----:B------:R-:W-:Y:S01]  /*a690*/  ISETP.GE.AND P0, PT, R33, RZ, PT ;  /* 0x000000ff2100720c */ /* 0x000fe20003f06270 */
[----:B------:R-:W-:Y:S01]  /*a6a0*/  UIADD3 UR4, -UR40, URZ, URZ ;  /* 0x0000003f28047290 */ /* 0x000fe2000fffe13f */
[----:B------:R-:W-:Y:S01]  /*a6b0*/  IMAD.MOV.U32 R20, RZ, RZ, 0x1 ;  /* 0x00000001ff147424 */ /* 0x000fe200078e00ff */
[----:B------:R-:W-:Y:S01]  /*a6c0*/  MOV R21, RZ ;  /* 0x000000ff00157202 */ /* 0x000fe20000000f00 */
[----:B------:R-:W-:Y:S01]  /*a6d0*/  IMAD.MOV.U32 R8, RZ, RZ, 0x1 ;  /* 0x00000001ff087424 */ /* 0x000fe200078e00ff */
[----:B------:R-:W-:-:S08]  /*a6e0*/  UIMAD UR44, UR44, UR4, UR6 ;  /* 0x000000042c2c72a4 */ /* 0x000fd0000f8e0206 */
[----:B------:R-:W-:Y:S05]  /*a6f0*/  @!P0 BRA `(.L_x_4556) ;  /* 0x0000003000c88947 */ /* 0x000fea0003800000 */
[----:B------:R-:W0:Y:S01]  /*a700*/  LDC.64 R4, c[0x0][0xa28] ;  /* 0x00028a00ff047b82 */ /* 0x000e220000000a00 */
[----:B------:R-:W-:Y:S01]  /*a710*/  ULDC UR4, c[0x0][0x448] ;  /* 0x0001120000047ab9 */ /* 0x000fe20000000800 */
[----:B------:R-:W-:Y:S01]  /*a720*/  ULDC UR7, c[0x0][0x2f0] ;  /* 0x0000bc0000077ab9 */ /* 0x000fe20000000800 */
[----:B------:R-:W-:-:S05]  /*a730*/  IMAD.MOV.U32 R32, RZ, RZ, RZ ;  /* 0x000000ffff207224 */ /* 0x000fca00078e00ff */
[----:B------:R-:W1:Y:S01]  /*a740*/  S2UR UR46, SR_CTAID.X ;  /* 0x00000000002e79c3 */ /* 0x000e620000002500 */
[----:B------:R-:W-:Y:S01]  /*a750*/  UISETP.NE.AND UP1, UPT, UR4, 0x1, UPT ;  /* 0x000000010400788c */ /* 0x000fe2000bf25270 */
[----:B------:R-:W-:Y:S02]  /*a760*/  ULDC UR8, c[0x0][0x288] ;  /* 0x0000a20000087ab9 */ /* 0x000fe40000000800 */
[----:B------:R-:W-:Y:S02]  /*a770*/  ULDC.64 UR4, c[0x0][0x418] ;  /* 0x0001060000047ab9 */ /* 0x000fe40000000a00 */
[----:B------:R-:W-:-:S03]  /*a780*/  UISETP.NE.U32.AND UP0, UPT, UR4, URZ, UPT ;  /* 0x0000003f0400728c */ /* 0x000fc6000bf05070 */
[----:B------:R-:W-:Y:S01]  /*a790*/  ULDC UR4, c[0x0][0x424] ;  /* 0x0001090000047ab9 */ /* 0x000fe20000000800 */
[----:B------:R-:W-:-:S03]  /*a7a0*/  UISETP.NE.AND.EX UP0, UPT, UR5, URZ, UPT, UP0 ;  /* 0x0000003f0500728c */ /* 0x000fc6000bf05300 */
[----:B------:R-:W-:Y:S01]  /*a7b0*/  @UP1 ULDC UR5, c[0x0][0x44c] ;  /* 0x0001130000051ab9 */ /* 0x000fe20000000800 */
[----:B0-----:R-:W-:Y:S01]  /*a7c0*/  ISETP.NE.U32.AND P0, PT, R4, RZ, PT ;  /* 0x000000ff0400720c */ /* 0x001fe20003f05070 */
[----:B------:R-:W-:-:S03]  /*a7d0*/  USEL UR41, UR4, 0x1, UP0 ;  /* 0x0000000104297887 */ /* 0x000fc60008000000 */
[----:B------:R-:W-:Y:S01]  /*a7e0*/  ISETP.NE.AND.EX P0, PT, R5, RZ, PT, P0 ;  /* 0x000000ff0500720c */ /* 0x000fe20003f05300 */
[----:B-1----:R-:W-:Y:S02]  /*a7f0*/  ULEA UR6, UR46, 0x7f, 0x7 ;  /* 0x0000007f2e067891 */ /* 0x002fe4000f8e383f */
[----:B------:R-:W-:Y:S02]  /*a800*/  UIMAD UR41, UR41, UR7, URZ ;  /* 0x00000007292972a4 */ /* 0x000fe4000f8e023f */
[----:B------:R-:W-:Y:S01]  /*a810*/  UIMAD.WIDE.U32 UR4, UR6, UR5, URZ ;  /* 0x00000005060472a5 */ /* 0x000fe2000f8e003f */
[----:B------:R-:W-:Y:S01]  /*a820*/  @UP1 ULDC UR7, c[0x0][0x450] ;  /* 0x0001140000071ab9 */ /* 0x000fe20000000800 */
[----:B------:R-:W-:Y:S02]  /*a830*/  UIADD3 UR8, UR41, 0x60, -UR8 ;  /* 0x0000006029087890 */ /* 0x000fe4000fffe808 */
[----:B------:R-:W-:-:S04]  /*a840*/  @UP1 USHF.R.U32.HI UR6, URZ, UR7, UR5 ;  /* 0x000000073f061299 */ /* 0x000fc80008011605 */
[----:B------:R-:W0:Y:S01]  /*a850*/  @P0 LDC.64 R4, c[0x0][0xa28] ;  /* 0x00028a00ff040b82 */ /* 0x000e220000000a00 */
[----:B------:R-:W-:Y:S02]  /*a860*/  UIADD3 UR4, UR41, 0x5f, URZ ;  /* 0x0000005f29047890 */ /* 0x000fe4000fffe03f */
[----:B------:R-:W-:Y:S02]  /*a870*/  UIADD3 UR6, UR8, UR6, URZ ;  /* 0x0000000608067290 */ /* 0x000fe4000fffe03f */
[----:B------:R-:W-:Y:S02]  /*a880*/  UIMAD.WIDE UR4, UR4, 0x2aaaaaab, URZ ;  /* 0x2aaaaaab040478a5 */ /* 0x000fe4000f8e023f */
[----:B------:R-:W-:Y:S02]  /*a890*/  UIMAD.WIDE UR6, UR6, 0x2aaaaaab, URZ ;  /* 0x2aaaaaab060678a5 */ /* 0x000fe4000f8e023f */
[----:B------:R-:W-:Y:S02]  /*a8a0*/  USHF.R.U32.HI UR42, URZ, 0x1f, UR5 ;  /* 0x0000001f3f2a7899 */ /* 0x000fe40008011605 */
[----:B------:R-:W-:-:S02]  /*a8b0*/  USHF.R.U32.HI UR43, URZ, 0x1f, UR7 ;  /* 0x0000001f3f2b7899 */ /* 0x000fc40008011607 */
[----:B------:R-:W-:Y:S02]  /*a8c0*/  ULEA.HI.SX32 UR42, UR5, UR42, 0x1c ;  /* 0x0000002a052a7291 */ /* 0x000fe4000f8fe23f */
[----:B------:R-:W-:-:S04]  /*a8d0*/  ULEA.HI.SX32 UR43, UR7, UR43, 0x1c ;  /* 0x0000002b072b7291 */ /* 0x000fc8000f8fe23f */
[----:B------:R-:W-:-:S04]  /*a8e0*/  UISETP.LT.AND UP0, UPT, UR42, UR43, UPT ;  /* 0x0000002b2a00728c */ /* 0x000fc8000bf01270 */
[----:B------:R-:W-:Y:S01]  /*a8f0*/  USEL UR11, UR42, UR43, UP0 ;  /* 0x0000002b2a0b7287 */ /* 0x000fe20008000000 */
[----:B0-----:R-:W-:Y:S01]  /*a900*/  @P0 IMAD.WIDE R4, R33, 0x4, R4 ;  /* 0x0000000421040825 */ /* 0x001fe200078e0204 */
[----:B------:R-:W-:Y:S02]  /*a910*/  UP2UR UR47, UPR, URZ, 0x2 ;  /* 0x000000023f2f7883 */ /* 0x000fe40008000000 */
[----:B------:R-:W-:Y:S02]  /*a920*/  UISETP.GE.AND UP1, UPT, UR11, 0x1, UPT ;  /* 0x000000010b00788c */ /* 0x000fe4000bf26270 */
[----:B------:R-:W-:Y:S01]  /*a930*/  USHF.R.U32.HI UR9, URZ, 0x10, UR44 ;  /* 0x000000103f097899 */ /* 0x000fe2000801162c */
[----:B------:R0:W5:Y:S01]  /*a940*/  @P0 LDG.E R32, desc[UR36][R4.64] ;  /* 0x0000002404200981 */ /* 0x000162000c1e1900 */
[----:B------:R-:W-:Y:S02]  /*a950*/  ULOP3.LUT UR44, UR44, 0xffff, URZ, 0xc0, !UPT ;  /* 0x0000ffff2c2c7892 */ /* 0x000fe4000f8ec03f */
[----:B------:R-:W-:Y:S01]  /*a960*/  PLOP3.LUT P0, PT, PT, PT, UP1, 0x80, 0x0 ;  /* 0x000000000000781c */ /* 0x000fe20003f0f018 */
[----:B------:R-:W-:Y:S01]  /*a970*/  UISETP.NE.AND UP0, UPT, UR9, URZ, UPT ;  /* 0x0000003f0900728c */ /* 0x000fe2000bf05270 */
[----:B------:R-:W-:-:S10]  /*a980*/  UMOV UR38, URZ ;  /* 0x0000003f00267c82 */ /* 0x000fd40008000000 */
[----:B------:R-:W-:Y:S01]  /*a990*/  @!UP0 ULDC UR9, c[0x0][0x9f0] ;  /* 0x00027c0000098ab9 */ /* 0x000fe20000000800 */
[----:B0-----:R-:W-:Y:S05]  /*a9a0*/  @!P0 BRA `(.L_x_4557) ;  /* 0x0000000000788947 */ /* 0x001fea0003800000 */
[----:B------:R-:W-:Y:S01]  /*a9b0*/  IABS R0, UR9 ;  /* 0x0000000900007c13 */ /* 0x000fe20008000000 */
[----:B------:R-:W-:Y:S02]  /*a9c0*/  UIADD3 UR6, UR9, -0x1, UR11 ;  /* 0xffffffff09067890 */ /* 0x000fe4000fffe00b */
[----:B------:R-:W-:Y:S01]  /*a9d0*/  IABS R5, UR9 ;  /* 0x0000000900057c13 */ /* 0x000fe20008000000 */
[----:B------:R-:W-:Y:S01]  /*a9e0*/  UMOV UR4, URZ ;  /* 0x0000003f00047c82 */ /* 0x000fe20008000000 */
[----:B------:R-:W-:Y:S02]  /*a9f0*/  R2UR UR10, R0 ;  /* 0x00000000000a72ca */ /* 0x000fe400000e0000 */
[----:B------:R-:W-:Y:S01]  /*aa00*/  IABS R4, UR6 ;  /* 0x0000000600047c13 */ /* 0x000fe20008000000 */
[----:B------:R-:W-:-:S03]  /*aa10*/  ULOP3.LUT UR6, UR6, UR9, URZ, 0x3c, !UPT ;  /* 0x0000000906067292 */ /* 0x000fc6000f8e3c3f */
[----:B------:R-:W-:-:S07]  /*aa20*/  R2UR UR8, R4 ;  /* 0x00000000040872ca */ /* 0x000fce00000e0000 */
        /* <DEDUP_REMOVED lines=22> */
.L_x_4557:
[----:B------:R-:W-:Y:S02]  /*ab90*/  UIMAD UR48, UR44, UR38, URZ ;  /* 0x000000262c3072a4 */ /* 0x000fe4000f8e023f */
[----:B------:R-:W-:Y:S01]  /*aba0*/  IMAD.U32 R0, RZ, RZ, UR38 ;  /* 0x00000026ff007e24 */ /* 0x000fe2000f8e00ff */
[----:B------:R-:W-:Y:S01]  /*abb0*/  MOV R8, 0x1 ;  /* 0x0000000100087802 */ /* 0x000fe20000000f00 */
[----:B------:R-:W-:Y:S02]  /*abc0*/  IMAD.MOV.U32 R21, RZ, RZ, RZ ;  /* 0x000000ffff157224 */ /* 0x000fe400078e00ff */
[----:B------:R-:W-:-:S05]  /*abd0*/  IMAD.U32 R31, RZ, RZ, UR48 ;  /* 0x00000030ff1f7e24 */ /* 0x000fca000f8e00ff */
        /* <DEDUP_REMOVED lines=14> */
[----:B------:R-:W-:Y:S01]  /*acc0*/  MOV R7, UR7 ;  /* 0x0000000700077c02 */ /* 0x000fe20008000f00 */
[----:B------:R-:W-:Y:S01]  /*acd0*/  IMAD.U32 R5, RZ, RZ, UR5 ;  /* 0x00000005ff057e24 */ /* 0x000fe2000f8e00ff */
[----:B------:R-:W0:Y:S01]  /*ace0*/  LDC.64 R14, c[0x4][R14] ;  /* 0x010000000e0e7b82 */ /* 0x000e220000000a00 */
[----:B------:R-:W-:Y:S01]  /*acf0*/  ULDC.64 UR4, c[0x4][0x8] ;  /* 0x0100020000047ab9 */ /* 0x000fe20000000a00 */
[----:B------:R-:W-:Y:S01]  /*ad00*/  IMAD.U32 R6, RZ, RZ, UR6 ;  /* 0x00000006ff067e24 */ /* 0x000fe2000f8e00ff */
[----:B------:R-:W-:Y:S01]  /*ad10*/  MOV R12, 0x1 ;  /* 0x00000001000c7802 */ /* 0x000fe20000000f00 */
[----:B------:R-:W-:-:S02]  /*ad20*/  IMAD.U32 R10, RZ, RZ, UR4 ;  /* 0x00000004ff0a7e24 */ /* 0x000fc4000f8e00ff */
[----:B------:R-:W-:Y:S02]  /*ad30*/  IMAD.U32 R11, RZ, RZ, UR5 ;  /* 0x00000005ff0b7e24 */ /* 0x000fe4000f8e00ff */
[----:B------:R-:W-:Y:S02]  /*ad40*/  IMAD.MOV.U32 R8, RZ, RZ, 0x70 ;  /* 0x00000070ff087424 */ /* 0x000fe400078e00ff */
[----:B------:R-:W-:-:S07]  /*ad50*/  IMAD.MOV.U32 R13, RZ, RZ, RZ ;  /* 0x000000ffff0d7224 */ /* 0x000fce00078e00ff */
[----:B------:R-:W-:-:S07]  /*ad60*/  LEPC R20, `(.L_x_4558) ;  /* 0x000000001014794e */ /* 0x000fce0000000000 */
[----:B0----5:R-:W-:Y:S05]  /*ad70*/  CALL.ABS.NOINC R14 ;  /* 0x000000000e007343 */ /* 0x021fea0003c00000 */
.L_x_4558:
        /* <DEDUP_REMOVED lines=12> */
[----:B------:R-:W-:Y:S01]  /*ae40*/  IMAD.U32 R7, RZ, RZ, UR7 ;  /* 0x00000007ff077e24 */ /* 0x000fe2000f8e00ff */
[----:B------:R-:W-:Y:S01]  /*ae50*/  MOV R8, 0x70 ;  /* 0x0000007000087802 */ /* 0x000fe20000000f00 */
[----:B------:R-:W-:-:S02]  /*ae60*/  IMAD.U32 R10, RZ, RZ, UR4 ;  /* 0x00000004ff0a7e24 */ /* 0x000fc4000f8e00ff */
[----:B------:R-:W-:Y:S02]  /*ae70*/  IMAD.U32 R11, RZ, RZ, UR5 ;  /* 0x00000005ff0b7e24 */ /* 0x000fe4000f8e00ff */
[----:B------:R-:W-:Y:S02]  /*ae80*/  IMAD.MOV.U32 R12, RZ, RZ, 0x1 ;  /* 0x00000001ff0c7424 */ /* 0x000fe400078e00ff */
[----:B0-----:R-:W-:-:S07]  /*ae90*/  IMAD.MOV.U32 R13, RZ, RZ, RZ ;  /* 0x000000ffff0d7224 */ /* 0x001fce00078e00ff */
[----:B------:R-:W-:-:S07]  /*aea0*/  LEPC R20, `(.L_x_4560) ;  /* 0x000000001014794e */ /* 0x000fce0000000000 */
[----:B-1---5:R-:W-:Y:S05]  /*aeb0*/  CALL.ABS.NOINC R14 ;  /* 0x000000000e007343 */ /* 0x022fea0003c00000 */
.L_x_4560:
[----:B------:R0:W1:Y:S01]  /*aec0*/  LDC.64 R14, c[0x4][R17] ;  /* 0x01000000110e7b82 */ /* 0x0000620000000a00 */
[----:B------:R-:W-:Y:S01]  /*aed0*/  ULDC.64 UR4, c[0x4][0x98] ;  /* 0x0100260000047ab9 */ /* 0x000fe20000000a00 */
[----:B------:R-:W-:Y:S01]  /*aee0*/  ULDC.64 UR6, c[0x4][0xa0] ;  /* 0x0100280000067ab9 */ /* 0x000fe20000000a00 */
[----:B------:R-:W-:Y:S01]  /*aef0*/  IMAD.U32 R4, RZ, RZ, UR4 ;  /* 0x00000004ff047e24 */ /* 0x000fe2000f8e00ff */
[----:B------:R-:W-:Y:S01]  /*af00*/  MOV R5, UR5 ;  /* 0x0000000500057c02 */ /* 0x000fe20008000f00 */
        /* <DEDUP_REMOVED lines=10> */
.L_x_4559:
[----:B------:R-:W0:Y:S01]  /*afb0*/  LDC.64 R4, c[0x0][0x9f8] ;  /* 0x00027e00ff047b82 */ /* 0x000e220000000a00 */
[----:B------:R-:W-:-:S07]  /*afc0*/  MOV R30, R33 ;  /* 0x00000021001e7202 */ /* 0x000fce0000000f00 */
[----:B------:R-:W1:Y:S01]  /*afd0*/  LDC R29, c[0x0][0x430] ;  /* 0x00010c00ff1d7b82 */ /* 0x000e620000000800 */
[C---:B------:R-:W-:Y:S01]  /*afe0*/  IMAD.SHL.U32 R28, R16.reuse, 0x10, RZ ;  /* 0x00000010101c7824 */ /* 0x040fe200078e00ff */
[C---:B------:R-:W-:Y:S01]  /*aff0*/  LOP3.LUT R7, R16.reuse, 0x7f, RZ, 0xc0, !PT ;  /* 0x0000007f10077812 */ /* 0x040fe200078ec0ff */
        /* <DEDUP_REMOVED lines=22> */
[----:B-1----:R-:W-:Y:S01]  /*b160*/  @P1 IMAD.HI.U32 R0, R22, R3, RZ ;  /* 0x0000000316001227 */ /* 0x002fe200078e00ff */
[----:B------:R-:W-:-:S04]  /*b170*/  MOV R3, R22 ;  /* 0x0000001600037202 */ /* 0x000fc80000000f00 */
[----:B0-----:R-:W-:-:S04]  /*b180*/  @P1 SHF.R.U32.HI R3, RZ, R5, R0 ;  /* 0x00000005ff031219 */ /* 0x001fc80000011600 */
[--C-:B------:R-:W-:Y:S01]  /*b190*/  @!P0 SHF.R.S32.HI R5, RZ, 0x1f, R3.reuse ;  /* 0x0000001fff058819 */ /* 0x100fe20000011403 */
[----:B------:R-:W-:Y:S01]  /*b1a0*/  @!P0 IMAD.MOV.U32 R4, RZ, RZ, R3 ;  /* 0x000000ffff048224 */ /* 0x000fe200078e0003 */
[----:B--2---:R-:W-:-:S05]  /*b1b0*/  SHF.R.S32.HI R25, RZ, 0x1f, R30 ;  /* 0x0000001fff197819 */ /* 0x004fca000001141e */
[----:B---3--:R-:W-:-:S04]  /*b1c0*/  @!P0 IMAD R0, R25, R10, RZ ;  /* 0x0000000a19008224 */ /* 0x008fc800078e02ff */
[C---:B------:R-:W-:Y:S02]  /*b1d0*/  @!P0 IMAD R15, R30.reuse, R11, R0 ;  /* 0x0000000b1e0f8224 */ /* 0x040fe400078e0200 */
        /* <DEDUP_REMOVED lines=23> */
.L_x_4602:
[----:B------:R-:W-:Y:S01]  /*b350*/  ULOP3.LUT UR4, UR39, 0x2, URZ, 0xfc, !UPT ;  /* 0x0000000227047892 */ /* 0x000fe2000f8efc3f */
[----:B-----5:R-:W-:Y:S02]  /*b360*/  @!P0 SHF.R.S32.HI R5, RZ, 0x1f, R4 ;  /* 0x0000001fff058819 */ /* 0x020fe40000011404 */
[----:B------:R-:W-:Y:S02]  /*b370*/  CS2R R36, SRZ ;  /* 0x0000000000247805 */ /* 0x000fe4000001ff00 */
[----:B------:R-:W-:Y:S01]  /*b380*/  LOP3.LUT R23, R23, 0xffffffdf, RZ, 0xc0, !PT ;  /* 0xffffffdf17177812 */ /* 0x000fe200078ec0ff */
[----:B------:R-:W-:Y:S01]  /*b390*/  IMAD.MOV R0, RZ, RZ, -R3 ;  /* 0x000000ffff007224 */ /* 0x000fe200078e0a03 */
[----:B------:R-:W-:Y:S01]  /*b3a0*/  @!P0 MOV R36, R4 ;  /* 0x0000000400248202 */ /* 0x000fe20000000f00 */
[----:B------:R-:W-:Y:S01]  /*b3b0*/  IMAD.U32 R34, RZ, RZ, UR4 ;  /* 0x00000004ff227e24 */ /* 0x000fe2000f8e00ff */
[----:B------:R-:W-:Y:S01]  /*b3c0*/  LOP3.LUT R23, R23, 0xffffff7f, RZ, 0xc0, !PT ;  /* 0xffffff7f17177812 */ /* 0x000fe200078ec0ff */
[----:B------:R-:W-:Y:S01]  /*b3d0*/  @!P0 IMAD.MOV.U32 R37, RZ, RZ, R5 ;  /* 0x000000ffff258224 */ /* 0x000fe200078e0005 */
[----:B------:R-:W-:Y:S01]  /*b3e0*/  ISETP.GT.U32.AND P0, PT, R26, 0x5f, PT ;  /* 0x0000005f1a00780c */ /* 0x000fe20003f04070 */
[----:B------:R-:W-:Y:S01]  /*b3f0*/  IMAD R22, R29, R0, R22 ;  /* 0x000000001d167224 */ /* 0x000fe200078e0216 */
[----:B------:R-:W-:-:S02]  /*b400*/  ISETP.NE.AND P1, PT, R34, 0x3, PT ;  /* 0x000000032200780c */ /* 0x000fc40003f25270 */
[----:B------:R-:W-:Y:S02]  /*b410*/  MOV R19, UR40 ;  /* 0x0000002800137c02 */ /* 0x000fe40008000f00 */
[----:B------:R-:W-:Y:S02]  /*b420*/  SEL R18, RZ, 0x1, P2 ;  /* 0x00000001ff127807 */ /* 0x000fe40001000000 */
[----:B------:R-:W-:-:S05]  /*b430*/  SHF.R.S32.HI R19, RZ, 0x1f, R19 ;  /* 0x0000001fff137819 */ /* 0x000fca0000011413 */
[----:B------:R-:W-:-:S04]  /*b440*/  @P0 LOP3.LUT R23, R23, 0x80, RZ, 0xfc, !PT ;  /* 0x0000008017170812 */ /* 0x000fc800078efcff */
[----:B------:R-:W-:Y:S01]  /*b450*/  @P1 LOP3.LUT R23, R23, 0x20, RZ, 0xfc, !PT ;  /* 0x0000002017171812 */ /* 0x000fe200078efcff */
[----:B------:R-:W-:Y:S06]  /*b460*/  @!P1 BRA `(.L_x_4562) ;  /* 0x0000000000049947 */ /* 0x000fec0003800000 */
[----:B------:R-:W-:Y:S01]  /*b470*/  BPT.TRAP 0x1 ;  /* 0x000000040000795c */ /* 0x000fe20000300000 */
.L_x_4562:
[----:B------:R-:W-:-:S05]  /*b480*/  IMAD.MOV.U32 R0, RZ, RZ, 0x1 ;  /* 0x00000001ff007424 */ /* 0x000fca00078e00ff */
[----:B------:R-:W-:-:S04]  /*b490*/  SHF.L.U32 R0, R0, 0x1f, RZ ;  /* 0x0000001f00007819 */ /* 0x000fc800000006ff */
[----:B------:R-:W0:Y:S02]  /*b4a0*/  SYNCS.PHASECHK.TRANS64.TRYWAIT P0, [UR45+0x22840], R0 ;  /* 0x02284000ff0075a7 */ /* 0x000e24000800016d */
[----:B0-----:R-:W-:Y:S05]  /*b4b0*/  @!P0 BRA `(.L_x_4563) ;  /* 0x0000002800e48947 */ /* 0x001fea0003800000 */
.L_x_4603:
        /* <DEDUP_REMOVED lines=13> */
[----:B------:R-:W-:Y:S01]  /*b590*/  IMAD.IADD R5, R5, 0x1, R3 ;  /* 0x0000000105057824 */ /* 0x000fe200078e0203 */
[----:B------:R-:W-:Y:S01]  /*b5a0*/  MOV R3, UR4 ;  /* 0x0000000400037c02 */ /* 0x000fe20008000f00 */
[----:B------:R-:W-:-:S03]  /*b5b0*/  UIMAD UR4, UR6, UR4, URZ ;  /* 0x00000004060472a4 */ /* 0x000fc6000f8e023f */
[----:B------:R-:W-:Y:S01]  /*b5c0*/  ULDC.64 UR6, c[0x0][0x2e8] ;  /* 0x0000ba0000067ab9 */ /* 0x000fe20000000a00 */
[----:B------:R-:W-:Y:S02]  /*b5d0*/  UIMAD UR4, UR40, UR5, UR4 ;  /* 0x00000005280472a4 */ /* 0x000fe4000f8e0204 */
[----:B------:R-:W-:Y:S01]  /*b5e0*/  IMAD.WIDE.U32 R4, R3, UR40, R4 ;  /* 0x0000002803047c25 */ /* 0x000fe2000f8e0004 */
[----:B------:R-:W-:-:S03]  /*b5f0*/  UMOV UR5, 0xffffffff ;  /* 0xffffffff00057882 */ /* 0x000fc60000000000 */
[----:B------:R-:W-:Y:S01]  /*b600*/  VIADD R5, R5, UR4 ;  /* 0x0000000405057c36 */ /* 0x000fe20008000000 */
[----:B------:R-:W-:Y:S01]  /*b610*/  LEA R3, P0, R4, UR6, 0x1 ;  /* 0x0000000604037c11 */ /* 0x000fe2000f8008ff */
[----:B------:R-:W-:Y:S02]  /*b620*/  ULDC UR4, c[0x0][0x2f4] ;  /* 0x0000bd0000047ab9 */ /* 0x000fe40000000800 */
[----:B------:R-:W-:Y:S02]  /*b630*/  ISETP.GE.AND P2, PT, R24, UR4, PT ;  /* 0x0000000418007c0c */ /* 0x000fe4000bf46270 */
[----:B------:R-:W-:Y:S01]  /*b640*/  LEA.HI.X R0, R4, UR7, R5, 0x1, P0 ;  /* 0x0000000704007c11 */ /* 0x000fe200080f0c05 */
[----:B------:R-:W-:Y:S01]  /*b650*/  IMAD.MOV.U32 R4, RZ, RZ, -0x60 ;  /* 0xffffffa0ff047424 */ /* 0x000fe200078e00ff */
[----:B------:R-:W-:-:S03]  /*b660*/  LOP3.LUT R5, R6, 0x1c0, RZ, 0xc0, !PT ;  /* 0x000001c006057812 */ /* 0x000fc600078ec0ff */
[----:B------:R-:W-:Y:S01]  /*b670*/  IMAD R4, R9, R4, UR41 ;  /* 0x0000002909047e24 */ /* 0x000fe2000f8e0204 */
[----:B------:R-:W-:-:S04]  /*b680*/  LOP3.LUT R5, R5, 0x38, R6, 0xf8, !PT ;  /* 0x0000003805057812 */ /* 0x000fc800078ef806 */
[----:B------:R-:W-:Y:S01]  /*b690*/  LOP3.LUT R5, R5, 0x38, R16, 0x78, !PT ;  /* 0x0000003805057812 */ /* 0x000fe200078e7810 */
[----:B------:R-:W-:Y:S01]  /*b6a0*/  IMAD.SHL.U32 R16, R7, 0x8, RZ ;  /* 0x0000000807107824 */ /* 0x000fe200078e00ff */
[----:B------:R-:W-:Y:S02]  /*b6b0*/  IADD3 R35, -R27, R4, RZ ;  /* 0x000000041b237210 */ /* 0x000fe40007ffe1ff */
[----:B------:R-:W-:Y:S02]  /*b6c0*/  @P2 LOP3.LUT R23, R23, 0x2, RZ, 0xfc, !PT ;  /* 0x0000000217172812 */ /* 0x000fe400078efcff */
        /* <DEDUP_REMOVED lines=40> */
.L_x_4617:
        /* <DEDUP_REMOVED lines=15> */
.L_x_4565:
        /* <DEDUP_REMOVED lines=11> */
[----:B------:R-:W-:Y:S01]  /*baf0*/  MOV R4, UR6 ;  /* 0x0000000600047c02 */ /* 0x000fe20008000f00 */
[----:B------:R-:W-:Y:S01]  /*bb00*/  IMAD.U32 R5, RZ, RZ, UR7 ;  /* 0x00000007ff057e24 */ /* 0x000fe2000f8e00ff */
[----:B------:R-:W0:Y:S01]  /*bb10*/  LDC.64 R14, c[0x4][R14] ;  /* 0x010000000e0e7b82 */ /* 0x000e220000000a00 */
[----:B------:R-:W-:Y:S01]  /*bb20*/  IMAD.U32 R6, RZ, RZ, UR8 ;  /* 0x00000008ff067e24 */ /* 0x000fe2000f8e00ff */
[----:B------:R-:W-:Y:S01]  /*bb30*/  MOV R10, UR4 ;  /* 0x00000004000a7c02 */ /* 0x000fe20008000f00 */
[----:B------:R-:W-:Y:S01]  /*bb40*/  IMAD.U32 R7, RZ, RZ, UR9 ;  /* 0x00000009ff077e24 */ /* 0x000fe2000f8e00ff */
[----:B------:R-:W-:Y:S01]  /*bb50*/  MOV R13, RZ ;  /* 0x000000ff000d7202 */ /* 0x000fe20000000f00 */
[----:B------:R-:W-:-:S02]  /*bb60*/  IMAD.U32 R11, RZ, RZ, UR5 ;  /* 0x00000005ff0b7e24 */ /* 0x000fc4000f8e00ff */
[----:B------:R-:W-:Y:S02]  /*bb70*/  IMAD.MOV.U32 R8, RZ, RZ, 0x70 ;  /* 0x00000070ff087424 */ /* 0x000fe400078e00ff */
[----:B------:R-:W-:-:S07]  /*bb80*/  IMAD.MOV.U32 R12, RZ, RZ, 0x1 ;  /* 0x00000001ff0c7424 */ /* 0x000fce00078e00ff */
[----:B------:R-:W-:-:S07]  /*bb90*/  LEPC R20, `(.L_x_4566) ;  /* 0x000000001014794e */ /* 0x000fce0000000000 */
[----:B0-----:R-:W-:Y:S05]  /*bba0*/  CALL.ABS.NOINC R14 ;  /* 0x000000000e007343 */ /* 0x001fea0003c00000 */
.L_x_4566:
[----:B------:R-:W-:Y:S01]  /*bbb0*/  UISETP.NE.AND UP0, UPT, UR47, URZ, UPT ;  /* 0x0000003f2f00728c */ /* 0x000fe2000bf05270 */
[----:B------:R-:W-:Y:S01]  /*bbc0*/  IMAD.U32 R3, RZ, RZ, UR46 ;  /* 0x0000002eff037e24 */ /* 0x000fe2000f8e00ff */
[----:B------:R-:W-:Y:S01]  /*bbd0*/  R2UR UR6, R19 ;  /* 0x00000000130672ca */ /* 0x000fe200000e0000 */
[----:B------:R-:W-:Y:S01]  /*bbe0*/  ULDC.64 UR8, c[0x0][0x2d8] ;  /* 0x0000b60000087ab9 */ /* 0x000fe20000000a00 */
[----:B------:R-:W-:Y:S01]  /*bbf0*/  SHF.R.S32.HI R8, RZ, 0x1f, R33 ;  /* 0x0000001fff087819 */ /* 0x000fe20000011421 */
[----:B------:R-:W-:Y:S01]  /*bc00*/  IMAD R0, R3, 0x80, R26 ;  /* 0x0000008003007824 */ /* 0x000fe200078e021a */
[----:B------:R-:W-:-:S03]  /*bc10*/  PLOP3.LUT P0, PT, PT, PT, UP0, 0x80, 0x0 ;  /* 0x000000000000781c */ /* 0x000fc60003f0f008 */
[----:B------:R-:W-:Y:S02]  /*bc20*/  IMAD.MOV.U32 R9, RZ, RZ, R0 ;  /* 0x000000ffff097224 */ /* 0x000fe400078e0000 */
        /* <DEDUP_REMOVED lines=14> */
[----:B------:R-:W-:Y:S01]  /*bd10*/  MOV R7, UR6 ;  /* 0x0000000600077c02 */ /* 0x000fe20008000f00 */
[----:B------:R-:W-:Y:S01]  /*bd20*/  IMAD.MOV.U32 R6, RZ, RZ, R4 ;  /* 0x000000ffff067224 */ /* 0x000fe200078e0004 */
[----:B------:R-:W-:Y:S01]  /*bd30*/  ULDC.64 UR4, c[0x0][0x2d0] ;  /* 0x0000b40000047ab9 */ /* 0x000fe20000000a00 */
[----:B------:R-:W-:-:S02]  /*bd40*/  IMAD R11, R33, UR9, R8 ;  /* 0x00000009210b7c24 */ /* 0x000fc4000f8e0208 */
[----:B------:R-:W-:Y:S01]  /*bd50*/  IMAD.WIDE.U32 R4, R33, UR8, R6 ;  /* 0x0000000821047c25 */ /* 0x000fe2000f8e0006 */
[----:B------:R-:W-:-:S04]  /*bd60*/  SHF.R.S32.HI R6, RZ, 0x1f, R9 ;  /* 0x0000001fff067819 */ /* 0x000fc80000011409 */
[----:B------:R-:W-:Y:S01]  /*bd70*/  IADD3 R5, R5, R11, RZ ;  /* 0x0000000b05057210 */ /* 0x000fe20007ffe0ff */
        /* <DEDUP_REMOVED lines=20> */
[----:B------:R-:W-:Y:S01]  /*bec0*/  MOV R0, UR46 ;  /* 0x0000002e00007c02 */ /* 0x000fe20008000f00 */
[----:B------:R-:W-:Y:S02]  /*bed0*/  ULDC UR4, c[0x0][0x288] ;  /* 0x0000a20000047ab9 */ /* 0x000fe40000000800 */
[----:B------:R-:W1:Y:S01]  /*bee0*/  SHFL.IDX PT, R4, R6, RZ, 0x181f ;  /* 0x00181fff06047589 */ /* 0x000e6200000e0000 */
[----:B------:R-:W-:Y:S02]  /*bef0*/  IMAD R3, R3, UR4, RZ ;  /* 0x0000000403037c24 */ /* 0x000fe4000f8e02ff */
[----:B------:R-:W-:Y:S01]  /*bf00*/  IMAD R0, R0, 0x80, R27 ;  /* 0x0000008000007824 */ /* 0x000fe200078e021b */
[----:B------:R-:W-:Y:S04]  /*bf10*/  SHFL.IDX PT, R8, R6, 0x1, 0x181f ;  /* 0x00381f0006087f89 */ /* 0x000fe800000e0000 */
[----:B------:R-:W-:-:S02]  /*bf20*/  ISETP.GE.AND P0, PT, R0, R3, PT ;  /* 0x000000030000720c */ /* 0x000fc40003f06270 */
[----:B------:R-:W-:-:S11]  /*bf30*/  IADD3 R10, R0, 0x10, RZ ;  /* 0x00000010000a7810 */ /* 0x000fd60007ffe0ff */
[----:B0-----:R-:W-:Y:S02]  /*bf40*/  @!P0 LEA R14, P2, R24, R14, 0x1 ;  /* 0x0000000e180e8211 */ /* 0x001fe400078408ff */
[----:B------:R-:W-:-:S03]  /*bf50*/  @!P0 LEA R9, R16, UR45, 0x1 ;  /* 0x0000002d10098c11 */ /* 0x000fc6000f8e08ff */
        /* <DEDUP_REMOVED lines=51> */
.L_x_4634:
[----:B------:R-:W-:-:S04]  /*c290*/  IADD3 R0, R0, 0x70, RZ ;  /* 0x0000007000007810 */ /* 0x000fc80007ffe0ff */
        /* <DEDUP_REMOVED lines=17> */
.L_x_4635:
[----:B------:R-:W-:-:S13]  /*c3b0*/  ISETP.NE.AND P0, PT, R34, 0x3, PT ;  /* 0x000000032200780c */ /* 0x000fda0003f05270 */
[----:B------:R-:W-:Y:S05]  /*c3c0*/  @!P0 BRA `(.L_x_4569) ;  /* 0x0000000000048947 */ /* 0x000fea0003800000 */
[----:B------:R-:W-:Y:S01]  /*c3d0*/  BPT.TRAP 0x1 ;  /* 0x000000040000795c */ /* 0x000fe20000300000 */
.L_x_4569:
[----:B------:R-:W1:Y:S02]  /*c3e0*/  SYNCS.PHASECHK.TRANS64.TRYWAIT P0, [UR45+0x22860], R0 ;  /* 0x02286000ff0075a7 */ /* 0x000e64000800016d */
[----:B-1----:R-:W-:Y:S05]  /*c3f0*/  @!P0 BRA `(.L_x_4570) ;  /* 0x0000002c004c8947 */ /* 0x002fea0003800000 */
.L_x_4636:
        /* <DEDUP_REMOVED lines=67> */
[----:B------:R-:W1:Y:S01]  /*c830*/  SHFL.IDX PT, R14, R3, 0x4, 0x181f ;  /* 0x00981f00030e7f89 */ /* 0x000e6200000e0000 */
[----:B0-----:R-:W-:Y:S02]  /*c840*/  IADD3.X R7, RZ, R0, RZ, P3, !PT ;  /* 0x00000000ff077210 */ /* 0x001fe40001ffe4ff */
        /* <DEDUP_REMOVED lines=31> */
.L_x_4650:
[----:B01----:R-:W-:Y:S02]  /*ca40*/  IADD3 R4, P3, R14, R24, RZ ;  /* 0x000000180e047210 */ /* 0x003fe40007f7e0ff */
        /* <DEDUP_REMOVED lines=19> */
.L_x_4572:
        /* <DEDUP_REMOVED lines=8> */
[----:B------:R-:W-:Y:S01]  /*cc00*/  IADD3 R27, R28, R32, R27 ;  /* 0x000000201c1b7210 */ /* 0x000fe20007ffe01b */
[----:B------:R-:W-:Y:S01]  /*cc10*/  ULOP3.LUT UR5, URZ, UR43, URZ, 0x33, !UPT ;  /* 0x0000002b3f057292 */ /* 0x000fe2000f8e333f */
[----:B------:R-:W-:Y:S01]  /*cc20*/  LOP3.LUT R3, RZ, UR42, RZ, 0x33, !PT ;  /* 0x0000002aff037c12 */ /* 0x000fe2000f8e33ff */
[----:B------:R-:W-:Y:S01]  /*cc30*/  UIMAD UR4, UR4, UR38, URZ ;  /* 0x00000026040472a4 */ /* 0x000fe2000f8e023f */
[----:B------:R-:W-:Y:S01]  /*cc40*/  IADD3 R36, R27, -0x120, RZ ;  /* 0xfffffee01b247810 */ /* 0x000fe20007ffe0ff */
[----:B------:R-:W-:Y:S02]  /*cc50*/  IMAD.MOV.U32 R21, RZ, RZ, 0x1 ;  /* 0x00000001ff157424 */ /* 0x000fe400078e00ff */
[----:B------:R-:W-:Y:S02]  /*cc60*/  IMAD.MOV.U32 R20, RZ, RZ, 0x1 ;  /* 0x00000001ff147424 */ /* 0x000fe400078e00ff */
[----:B------:R-:W-:-:S04]  /*cc70*/  LOP3.LUT R4, RZ, UR4, RZ, 0x33, !PT ;  /* 0x00000004ff047c12 */ /* 0x000fc8000f8e33ff */
[----:B------:R-:W-:-:S04]  /*cc80*/  VIMNMX3 R3, R3, UR5, R4, !PT ;  /* 0x0000000503037c0f */ /* 0x000fc8000f800104 */
[C---:B------:R-:W-:Y:S01]  /*cc90*/  IADD3 R35, -R3.reuse, -0x2, RZ ;  /* 0xfffffffe03237810 */ /* 0x040fe20007ffe1ff */
[----:B------:R-:W-:-:S07]  /*cca0*/  IMAD R36, R3, -0x60, R36 ;  /* 0xffffffa003247824 */ /* 0x000fce00078e0224 */
.L_x_4588:
[----:B------:R-:W-:Y:S01]  /*ccb0*/  ISETP.NE.AND P1, PT, R29, 0x1, PT ;  /* 0x000000011d00780c */ /* 0x000fe20003f25270 */
[----:B------:R-:W-:Y:S01]  /*ccc0*/  BSSY B1, `(.L_x_4574) ;  /* 0x0000014000017945 */ /* 0x000fe20003800000 */
[----:B------:R-:W-:Y:S02]  /*ccd0*/  ISETP.GT.U32.AND P0, PT, R26, 0x5f, PT ;  /* 0x0000005f1a00780c */ /* 0x000fe40003f04070 */
[----:B------:R-:W-:-:S09]  /*cce0*/  MOV R33, RZ ;  /* 0x000000ff00217202 */ /* 0x000fd20000000f00 */
[----:B0-----:R-:W0:Y:S08]  /*ccf0*/  @P1 LDC R3, c[0x0][0x434] ;  /* 0x00010d00ff031b82 */ /* 0x001e300000000800 */
[----:B------:R-:W1:Y:S01]  /*cd00*/  @P1 LDC R5, c[0x0][0x438] ;  /* 0x00010e00ff051b82 */ /* 0x000e620000000800 */
        /* <DEDUP_REMOVED lines=15> */
.L_x_4575:
[----:B------:R-:W-:Y:S05]  /*ce00*/  BSYNC B1 ;  /* 0x0000000000017941 */ /* 0x000fea0003800000 */
.L_x_4574:
[----:B------:R-:W-:-:S13]  /*ce10*/  ISETP.NE.AND P0, PT, R34, 0x3, PT ;  /* 0x000000032200780c */ /* 0x000fda0003f05270 */
[----:B------:R-:W-:Y:S05]  /*ce20*/  @!P0 BRA `(.L_x_4576) ;  /* 0x0000000000048947 */ /* 0x000fea0003800000 */
[----:B------:R-:W-:Y:S01]  /*ce30*/  BPT.TRAP 0x1 ;  /* 0x000000040000795c */ /* 0x000fe20000300000 */
.L_x_4576:
[----:B------:R-:W-:Y:S01]  /*ce40*/  LEA R32, R21, UR45, 0x3 ;  /* 0x0000002d15207c11 */ /* 0x000fe2000f8e18ff */
[----:B------:R-:W-:Y:S01]  /*ce50*/  BSSY B1, `(.L_x_4577) ;  /* 0x0000004000017945 */ /* 0x000fe20003800000 */
[----:B------:R-:W-:-:S04]  /*ce60*/  SHF.L.U32 R31, R20, 0x1f, RZ ;  /* 0x0000001f141f7819 */ /* 0x000fc800000006ff */
[----:B------:R-:W1:Y:S02]  /*ce70*/  SYNCS.PHASECHK.TRANS64.TRYWAIT P0, [R32+URZ+0x22840], R31 ;  /* 0x0228401f200075a7 */ /* 0x000e64000800017f */
[----:B-1----:R-:W-:Y:S05]  /*ce80*/  @!P0 BRA `(.L_x_4578) ;  /* 0x0000002c002c8947 */ /* 0x002fea0003800000 */
.L_x_4651:
[----:B------:R-:W-:Y:S05]  /*ce90*/  BSYNC B1 ;  /* 0x0000000000017941 */ /* 0x000fea0003800000 */
.L_x_4577:
        /* <DEDUP_REMOVED lines=57> */
.L_x_4665:
[----:B--2---:R-:W-:-:S04]  /*d230*/  IADD3 R4, P0, R37, R24, RZ ;  /* 0x0000001825047210 */ /* 0x004fc80007f1e0ff */
[----:B0-----:R-:W-:Y:S02]  /*d240*/  IADD3.X R5, RZ, R18, RZ, P0, !PT ;  /* 0x00000012ff057210 */ /* 0x001fe400007fe4ff */
[----:B------:R-:W-:-:S03]  /*d250*/  PLOP3.LUT P0, PT, PT, PT, PT, 0x80, 0x0 ;  /* 0x000000000000781c */ /* 0x000fc60003f0f070 */
[----:B------:R-:W-:Y:S01]  /*d260*/  @!PT LDS RZ, [RZ] ;  /* 0x00000000fffff984 */ /* 0x000fe20000000800 */
[----:B------:R-:W-:Y:S01]  /*d270*/  @!PT LDS RZ, [RZ] ;  /* 0x00000000fffff984 */ /* 0x000fe20000000800 */
[----:B------:R-:W-:Y:S01]  /*d280*/  @!PT LDS RZ, [RZ] ;  /* 0x00000000fffff984 */ /* 0x000fe20000000800 */
[----:B------:R0:W-:Y:S01]  /*d290*/  LDGSTS.E.BYPASS.LTC128B.128 [R17+0x1ec00], desc[UR36][R4.64], !P1 ;  /* 0x1ec0000004117fae */ /* 0x0001e2000c901d64 */
[----:B------:R-:W-:-:S09]  /*d2a0*/  NOP ;  /* 0x0000000000007918 */ /* 0x000fd20000000000 */
.L_x_4580:
        /* <DEDUP_REMOVED lines=10> */
.L_x_4581:
[----:B------:R2:W-:Y:S01]  /*d350*/  SYNCS.ARRIVE.TRANS64.A1T0 RZ, [R32+URZ+0x22830], RZ ;  /* 0x022830ff20ff79a7 */ /* 0x0005e2000810003f */
[----:B------:R-:W-:Y:S05]  /*d360*/  @!P2 BRA `(.L_x_4582) ;  /* 0x000000000004a947 */ /* 0x000fea0003800000 */
[----:B------:R-:W-:Y:S01]  /*d370*/  BPT.TRAP 0x1 ;  /* 0x000000040000795c */ /* 0x000fe20000300000 */
.L_x_4582:
[----:B------:R-:W3:Y:S01]  /*d380*/  SYNCS.PHASECHK.TRANS64.TRYWAIT P0, [R32+URZ+0x22860], R31 ;  /* 0x0228601f200075a7 */ /* 0x000ee2000800017f */
[----:B------:R-:W-:Y:S04]  /*d390*/  BSSY B1, `(.L_x_4583) ;  /* 0x0000002000017945 */ /* 0x000fe80003800000 */
[----:B---3--:R-:W-:Y:S05]  /*d3a0*/  @!P0 BRA `(.L_x_4584) ;  /* 0x0000002c00888947 */ /* 0x008fea0003800000 */
.L_x_4666:
[----:B------:R-:W-:Y:S05]  /*d3b0*/  BSYNC B1 ;  /* 0x0000000000017941 */ /* 0x000fea0003800000 */
.L_x_4583:
        /* <DEDUP_REMOVED lines=20> */
[----:B------:R-:W-:-:S04]  /*d500*/  ULDC.64 UR6, c[0x0][0x318] ;  /* 0x0000c60000067ab9 */ /* 0x000fc80000000a00 */
[----:B------:R-:W-:Y:S01]  /*d510*/  IADD3 R5, R5, UR4, RZ ;  /* 0x0000000405057c10 */ /* 0x000fe2000fffe0ff */
[----:B------:R-:W-:Y:S01]  /*d520*/  UMOV UR4, 0xffffffff ;  /* 0xffffffff00047882 */ /* 0x000fe20000000000 */
[----:B------:R-:W-:-:S04]  /*d530*/  LEA R3, P0, R4, UR6, 0x1 ;  /* 0x0000000604037c11 */ /* 0x000fc8000f8008ff */
        /* <DEDUP_REMOVED lines=8> */
[----:B0-----:R-:W-:-:S05]  /*d5c0*/  IADD3 R14, P0, R14, R24, RZ ;  /* 0x000000180e0e7210 */ /* 0x001fca0007f1e0ff */
[----:B----4-:R-:W-:Y:S02]  /*d5d0*/  IMAD.X R15, RZ, RZ, R5, P0 ;  /* 0x000000ffff0f7224 */ /* 0x010fe400000e0605 */
        /* <DEDUP_REMOVED lines=22> */
[----:B------:R-:W0:Y:S01]  /*d740*/  SHFL.IDX PT, R5, R3, 0x4, 0x181f ;  /* 0x00981f0003057f89 */ /* 0x000e2200000e0000 */
[----:B------:R-:W-:-:S03]  /*d750*/  IADD3.X R7, RZ, R7, RZ, P0, !PT ;  /* 0x00000007ff077210 */ /* 0x000fc600007fe4ff */
[----:B------:R-:W1:Y:S01]  /*d760*/  SHFL.IDX PT, R3, R3, 0x5, 0x181f ;  /* 0x00b81f0003037f89 */ /* 0x000e6200000e0000 */
[----:B----4-:R-:W-:-:S03]  /*d770*/  IMAD.MOV.U32 R8, RZ, RZ, RZ ;  /* 0x000000ffff087224 */ /* 0x010fc600078e00ff */
[----:B------:R4:W-:Y:S04]  /*d780*/  LDGSTS.E.BYPASS.LTC128B.128 [R17+0x1800], desc[UR36][R6.64], !P4 ;  /* 0x0180000006117fae */ /* 0x0009e8000e101d64 */
[----:B------:R4:W-:Y:S04]  /*d790*/  LDGSTS.E.BYPASS.LTC128B.128 [R17+0x4800], desc[UR36][R6.64+0x80], !P3 ;  /* 0x0480008006117fae */ /* 0x0009e8000d901d64 */
[----:B------:R4:W-:Y:S04]  /*d7a0*/  LDGSTS.E.BYPASS.LTC128B.128 [R17+0x7800], desc[UR36][R6.64+0x100], !P2 ;  /* 0x0780010006117fae */ /* 0x0009e8000d101d64 */
[----:B------:R4:W-:Y:S01]  /*d7b0*/  LDGSTS.E.BYPASS.LTC128B.128 [R17+0xa800], desc[UR36][R6.64+0x180], !P1 ;  /* 0x0a80018006117fae */ /* 0x0009e2000c901d64 */
[----:B0-----:R-:W-:-:S05]  /*d7c0*/  IADD3 R4, P0, R5, R24, RZ ;  /* 0x0000001805047210 */ /* 0x001fca0007f1e0ff */
[----:B------:R-:W-:-:S05]  /*d7d0*/  IMAD.X R5, RZ, RZ, R22, P0 ;  /* 0x000000ffff057224 */ /* 0x000fca00000e0616 */
[----:B------:R4:W-:Y:S04]  /*d7e0*/  LDGSTS.E.BYPASS.LTC128B.128 [R17+0x2000], desc[UR36][R4.64], !P4 ;  /* 0x0200000004117fae */ /* 0x0009e8000e101d64 */
[----:B------:R4:W-:Y:S04]  /*d7f0*/  LDGSTS.E.BYPASS.LTC128B.128 [R17+0x5000], desc[UR36][R4.64+0x80], !P3 ;  /* 0x0500008004117fae */ /* 0x0009e8000d901d64 */
[----:B------:R4:W-:Y:S04]  /*d800*/  LDGSTS.E.BYPASS.LTC128B.128 [R17+0x8000], desc[UR36][R4.64+0x100], !P2 ;  /* 0x0800010004117fae */ /* 0x0009e8000d101d64 */
[----:B-1----:R4:W-:Y:S02]  /*d810*/  LDGSTS.E.BYPASS.LTC128B.128 [R17+0xb000], desc[UR36][R4.64+0x180], !P1 ;  /* 0x0b00018004117fae */ /* 0x0029e4000c901d64 */
.L_x_4680:
        /* <DEDUP_REMOVED lines=11> */
.L_x_4586:
        /* <DEDUP_REMOVED lines=10> */
.L_x_4587:
[----:B------:R-:W-:Y:S01]  /*d970*/  IADD3 R21, R21, 0x1, RZ ;  /* 0x0000000115157810 */ /* 0x000fe20007ffe0ff */
[----:B------:R-:W-:Y:S01]  /*d980*/  VIADD R35, R35, 0xffffffff ;  /* 0xffffffff23237836 */ /* 0x000fe20000000000 */
[----:B------:R1:W-:Y:S01]  /*d990*/  SYNCS.ARRIVE.TRANS64.A1T0 RZ, [R32+URZ+0x22850], RZ ;  /* 0x022850ff20ff79a7 */ /* 0x0003e2000810003f */
[----:B------:R-:W-:Y:S01]  /*d9a0*/  VIADD R36, R36, 0xffffffa0 ;  /* 0xffffffa024247836 */ /* 0x000fe20000000000 */
[----:B------:R-:W-:-:S04]  /*d9b0*/  ISETP.NE.AND P0, PT, R21, 0x2, PT ;  /* 0x000000021500780c */ /* 0x000fc80003f05270 */
[----:B------:R-:W-:Y:S02]  /*d9c0*/  SEL R21, R21, RZ, P0 ;  /* 0x000000ff15157207 */ /* 0x000fe40000000000 */
[----:B------:R-:W-:Y:S02]  /*d9d0*/  SEL R3, RZ, 0x1, P0 ;  /* 0x00000001ff037807 */ /* 0x000fe40000000000 */
[----:B------:R-:W-:Y:S02]  /*d9e0*/  ISETP.GT.AND P0, PT, R35, UR48, PT ;  /* 0x0000003023007c0c */ /* 0x000fe4000bf04270 */
[----:B------:R-:W-:-:S11]  /*d9f0*/  LOP3.LUT R20, R20, R3, RZ, 0x3c, !PT ;  /* 0x0000000314147212 */ /* 0x000fd600078e3cff */
[----:B-1----:R-:W-:Y:S05]  /*da00*/  @P0 BRA `(.L_x_4588) ;  /* 0xfffffff000a80947 */ /* 0x002fea000383ffff */
.L_x_4573:
[----:B------:R-:W-:Y:S05]  /*da10*/  BSYNC B0 ;  /* 0x0000000000007941 */ /* 0x000fea0003800000 */
.L_x_4556:
[----:B------:R-:W0:Y:S01]  /*da20*/  S2R R3, SR_CgaCtaId ;  /* 0x0000000000037919 */ /* 0x000e220000008800 */
[----:B------:R-:W-:Y:S01]  /*da30*/  MOV R0, 0x400 ;  /* 0x0000040000007802 */ /* 0x000fe20000000f00 */
[----:B------:R-:W-:Y:S01]  /*da40*/  BSSY B0, `(.L_x_4589) ;  /* 0x0000005000007945 */ /* 0x000fe20003800000 */
[----:B------:R-:W-:Y:S02]  /*da50*/  SHF.L.U32 R8, R8, 0x1f, RZ ;  /* 0x0000001f08087819 */ /* 0x000fe400000006ff */
[----:B0-----:R-:W-:-:S04]  /*da60*/  LEA R4, R3, R0, 0x18 ;  /* 0x0000000003047211 */ /* 0x001fc800078ec0ff */
[----:B------:R-:W0:Y:S02]  /*da70*/  SYNCS.PHASECHK.TRANS64.TRYWAIT P0, [R4+URZ+0x22820], R8 ;  /* 0x02282008040075a7 */ /* 0x000e24000800017f */
[----:B0-----:R-:W-:Y:S05]  /*da80*/  @!P0 BRA `(.L_x_4590) ;  /* 0x0000002c00c48947 */ /* 0x001fea0003800000 */
.L_x_4681:
[----:B------:R-:W-:Y:S05]  /*da90*/  BSYNC B0 ;  /* 0x0000000000007941 */ /* 0x000fea0003800000 */
.L_x_4589:
[----:B------:R-:W-:-:S03]  /*daa0*/  UMOV UR4, 0xffffffff ;  /* 0xffffffff00047882 */ /* 0x000fc60000000000 */
[----:B------:R-:W-:Y:S05]  /*dab0*/  BRA.DIV UR4, `(.L_x_4591) ;  /* 0x0000002e04cc7947 */ /* 0x000fea000b800000 */
[----:B------:R1:W4:Y:S02]  /*dac0*/  SHFL.IDX PT, R14, R2, RZ, 0x1f ;  /* 0x00001fff020e7589 */ /* 0x00032400000e0000 */
.L_x_4684:
[----:B----4-:R-:W-:-:S13]  /*dad0*/  ISETP.NE.AND P0, PT, R14, RZ, PT ;  /* 0x000000ff0e00720c */ /* 0x010fda0003f05270 */
[----:B------:R-:W-:Y:S05]  /*dae0*/  @P0 BRA `(.L_x_4512) ;  /* 0x0000000000880947 */ /* 0x000fea0003800000 */
[----:B------:R-:W-:-:S03]  /*daf0*/  UMOV UR4, 0xffffffff ;  /* 0xffffffff00047882 */ /* 0x000fc60000000000 */
[----:B------:R-:W-:Y:S05]  /*db00*/  BRA.DIV UR4, `(.L_x_4592) ;  /* 0x0000002e04e07947 */ /* 0x000fea000b800000 */
[----:B------:R-:W-:-:S13]  /*db10*/  ELECT P6, URZ, PT ;  /* 0x00000000003f782f */ /* 0x000fda00038c0000 */
.L_x_4687:
[----:B------:R-:W-:Y:S05]  /*db20*/  @!P6 BRA `(.L_x_4512) ;  /* 0x000000000078e947 */ /* 0x000fea0003800000 */
[----:B------:R-:W-:-:S06]  /*db30*/  ULOP3.LUT UR4, UR39, 0x2, URZ, 0xfc, !UPT ;  /* 0x0000000227047892 */ /* 0x000fcc000f8efc3f */
[----:B------:R-:W-:-:S05]  /*db40*/  IMAD.U32 R0, RZ, RZ, UR4 ;  /* 0x00000004ff007e24 */ /* 0x000fca000f8e00ff */
[----:B------:R-:W-:-:S13]  /*db50*/  ISETP.NE.AND P0, PT, R0, 0x3, PT ;  /* 0x000000030000780c */ /* 0x000fda0003f05270 */
[----:B------:R-:W-:Y:S05]  /*db60*/  @!P0 BRA `(.L_x_4593) ;  /* 0x0000000000048947 */ /* 0x000fea0003800000 */
[----:B------:R-:W-:Y:S01]  /*db70*/  BPT.TRAP 0x1 ;  /* 0x000000040000795c */ /* 0x000fe20000300000 */
.L_x_4593:
[C---:B------:R-:W-:Y:S01]  /*db80*/  LEA R5, R21.reuse, R4, 0x3 ;  /* 0x0000000415057211 */ /* 0x040fe200078e18ff */
[----:B------:R-:W-:Y:S01]  /*db90*/  VIADD R21, R21, 0x1 ;  /* 0x0000000115157836 */ /* 0x000fe20000000000 */
[----:B------:R-:W-:-:S04]  /*dba0*/  SHF.L.U32 R0, R20, 0x1f, RZ ;  /* 0x0000001f14007819 */ /* 0x000fc800000006ff */
[----:B------:R-:W4:Y:S01]  /*dbb0*/  SYNCS.PHASECHK.TRANS64.TRYWAIT P1, [R5+URZ+0x22840], R0 ;  /* 0x02284000050075a7 */ /* 0x000f22000802017f */
[----:B------:R-:W-:-:S04]  /*dbc0*/  ISETP.NE.AND P2, PT, R21, 0x2, PT ;  /* 0x000000021500780c */ /* 0x000fc80003f45270 */
[----:B------:R-:W-:Y:S01]  /*dbd0*/  SEL R3, RZ, 0x1, P2 ;  /* 0x00000001ff037807 */ /* 0x000fe20001000000 */
[----:B----4-:R-:W-:Y:S08]  /*dbe0*/  @!P1 BRA `(.L_x_4594) ;  /* 0x0000002c00c89947 */ /* 0x010ff00003800000 */
.L_x_4688:
[----:B------:R-:W-:Y:S02]  /*dbf0*/  SEL R21, R21, RZ, P2 ;  /* 0x000000ff15157207 */ /* 0x000fe40001000000 */
[----:B-1----:R-:W-:Y:S01]  /*dc00*/  LOP3.LUT R2, R20, R3, RZ, 0x3c, !PT ;  /* 0x0000000314027212 */ /* 0x002fe200078e3cff */
[----:B------:R-:W-:Y:S06]  /*dc10*/  @!P0 BRA `(.L_x_4595) ;  /* 0x0000000000048947 */ /* 0x000fec0003800000 */
[----:B------:R-:W-:Y:S01]  /*dc20*/  BPT.TRAP 0x1 ;  /* 0x000000040000795c */ /* 0x000fe20000300000 */
.L_x_4595:
[----:B------:R-:W-:Y:S01]  /*dc30*/  IMAD R21, R21, 0x8, R4 ;  /* 0x0000000815157824 */ /* 0x000fe200078e0204 */
[----:B------:R-:W-:-:S04]  /*dc40*/  SHF.L.U32 R2, R2, 0x1f, RZ ;  /* 0x0000001f02027819 */ /* 0x000fc800000006ff */
[----:B------:R-:W1:Y:S02]  /*dc50*/  SYNCS.PHASECHK.TRANS64.TRYWAIT P1, [R21+URZ+0x22840], R2 ;  /* 0x02284002150075a7 */ /* 0x000e64000802017f */
[----:B-1----:R-:W-:Y:S05]  /*dc60*/  @!P1 BRA `(.L_x_4596) ;  /* 0x0000002c00bc9947 */ /* 0x002fea0003800000 */
.L_x_4689:
[----:B------:R-:W-:Y:S05]  /*dc70*/  @!P0 BRA `(.L_x_4597) ;  /* 0x0000000000048947 */ /* 0x000fea0003800000 */
[----:B------:R-:W-:Y:S01]  /*dc80*/  BPT.TRAP 0x1 ;  /* 0x000000040000795c */ /* 0x000fe20000300000 */
.L_x_4597:
[----:B------:R-:W0:Y:S02]  /*dc90*/  SYNCS.PHASECHK.TRANS64.TRYWAIT P1, [R5+URZ+0x22860], R0 ;  /* 0x02286000050075a7 */ /* 0x000e24000802017f */
[----:B0-----:R-:W-:Y:S05]  /*dca0*/  @!P1 BRA `(.L_x_4598) ;  /* 0x0000002c00c09947 */ /* 0x001fea0003800000 */
.L_x_4690:
[----:B------:R-:W-:Y:S05]  /*dcb0*/  @!P0 BRA `(.L_x_4599) ;  /* 0x0000000000048947 */ /* 0x000fea0003800000 */
[----:B------:R-:W-:Y:S01]  /*dcc0*/  BPT.TRAP 0x1 ;  /* 0x000000040000795c */ /* 0x000fe20000300000 */
.L_x_4599:
[----:B------:R0:W0:Y:S02]  /*dcd0*/  SYNCS.PHASECHK.TRANS64.TRYWAIT P0, [R21+URZ+0x22860], R2 ;  /* 0x02286002150075a7 */ /* 0x000024000800017f */
[----:B0-----:R-:W-:Y:S05]  /*dce0*/  @!P0 NANOSLEEP.SYNCS 0x989680 ;  /* 0x009896800000895d */ /* 0x001fea0003900000 */
[----:B------:R-:W0:Y:S02]  /*dcf0*/  @!P0 SYNCS.PHASECHK.TRANS64 P0, [R21+URZ+0x22860], R2 ;  /* 0x02286002150085a7 */ /* 0x000e24000800007f */
[----:B0-----:R-:W-:Y:S05]  /*dd00*/  @!P0 BRA `(.L_x_4599) ;  /* 0xfffffffc00f08947 */ /* 0x001fea000383ffff */
.L_x_4512:
[----:B------:R-:W-:Y:S05]  /*dd10*/  BSYNC B6 ;  /* 0x0000000000067941 */ /* 0x000fea0003800000 */
.L_x_4509:
[----:B------:R-:W-:Y:S05]  /*dd20*/  EXIT ;  /* 0x000000000000794d */ /* 0x000fea0003800000 */
.L_x_4516:
[----:B0-----:R-:W-:-:S04]  /*dd30*/  IMAD.U32 R5, RZ, RZ, UR42 ;  /* 0x0000002aff057e24 */ /* 0x001fc8000f8e00ff */
[----:B------:R0:W1:Y:S03]  /*dd40*/  SYNCS.PHASECHK.TRANS64.TRYWAIT P0, [R5+URZ+0x22800], R10 ;  /* 0x0228000a050075a7 */ /* 0x000066000800017f */
[----:B-1----:R-:W-:Y:S05]  /*dd50*/  @!P0 NANOSLEEP.SYNCS 0x989680 ;  /* 0x009896800000895d */ /* 0x002fea0003900000 */
[----:B------:R-:W1:Y:S02]  /*dd60*/  @!P0 SYNCS.PHASECHK.TRANS64 P0, [R5+URZ+0x22800], R10 ;  /* 0x0228000a050085a7 */ /* 0x000e64000800007f */
[----:B-1----:R-:W-:Y:S05]  /*dd70*/  @!P0 BRA `(.L_x_4516) ;  /* 0xfffffffc00ec8947 */ /* 0x002fea000383ffff */
[----:B------:R-:W-:Y:S05]  /*dd80*/  BRA `(.L_x_4600) ;  /* 0xffffff3400f47947 */ /* 0x000fea000383ffff */
.L_x_4520:
[----:B0-----:R-:W-:-:S04]  /*dd90*/  MOV R5, UR42 ;  /* 0x0000002a00057c02 */ /* 0x001fc80008000f00 */
[----:B------:R0:W2:Y:S03]  /*dda0*/  SYNCS.PHASECHK.TRANS64.TRYWAIT P1, [R5+URZ+0x22830], R10 ;  /* 0x0228300a050075a7 */ /* 0x0000a6000802017f */
[----:B--2---:R-:W-:Y:S05]  /*ddb0*/  @!P1 NANOSLEEP.SYNCS 0x989680 ;  /* 0x009896800000995d */ /* 0x004fea0003900000 */
[----:B------:R-:W2:Y:S02]  /*ddc0*/  @!P1 SYNCS.PHASECHK.TRANS64 P1, [R5+URZ+0x22830], R10 ;  /* 0x0228300a050095a7 */ /* 0x000ea4000802007f */
[----:B--2---:R-:W-:Y:S05]  /*ddd0*/  @!P1 BRA `(.L_x_4520) ;  /* 0xfffffffc00ec9947 */ /* 0x004fea000383ffff */
[----:B------:R-:W-:Y:S05]  /*dde0*/  BRA `(.L_x_4519) ;  /* 0xffffff3800107947 */ /* 0x000fea000383ffff */
.L_x_4525:
[----:B-1----:R-:W-:-:S04]  /*ddf0*/  IMAD.U32 R11, RZ, RZ, UR42 ;  /* 0x0000002aff0b7e24 */ /* 0x002fc8000f8e00ff */
[----:B------:R1:W2:Y:S03]  /*de00*/  SYNCS.PHASECHK.TRANS64.TRYWAIT P1, [R11+URZ+0x22850], R10 ;  /* 0x0228500a0b0075a7 */ /* 0x0002a6000802017f */
[----:B--2---:R-:W-:Y:S05]  /*de10*/  @!P1 NANOSLEEP.SYNCS 0x989680 ;  /* 0x009896800000995d */ /* 0x004fea0003900000 */
[----:B------:R-:W2:Y:S02]  /*de20*/  @!P1 SYNCS.PHASECHK.TRANS64 P1, [R11+URZ+0x22850], R10 ;  /* 0x0228500a0b0095a7 */ /* 0x000ea4000802007f */
[----:B--2---:R-:W-:Y:S05]  /*de30*/  @!P1 BRA `(.L_x_4525) ;  /* 0xfffffffc00ec9947 */ /* 0x004fea000383ffff */
[----:B------:R-:W-:Y:S05]  /*de40*/  BRA `(.L_x_4524) ;  /* 0xffffff5000787947 */ /* 0x000fea000383ffff */
.L_x_4531:
[----:B-1----:R-:W-:-:S04]  /*de50*/  IMAD.U32 R9, RZ, RZ, UR28 ;  /* 0x0000001cff097e24 */ /* 0x002fc8000f8e00ff */
[----:B------:R1:W2:Y:S03]  /*de60*/  SYNCS.PHASECHK.TRANS64.TRYWAIT P1, [R9+URZ+0x22830], R10 ;  /* 0x0228300a090075a7 */ /* 0x0002a6000802017f */
[----:B--2---:R-:W-:Y:S05]  /*de70*/  @!P1 NANOSLEEP.SYNCS 0x989680 ;  /* 0x009896800000995d */ /* 0x004fea0003900000 */
[----:B------:R-:W2:Y:S02]  /*de80*/  @!P1 SYNCS.PHASECHK.TRANS64 P1, [R9+URZ+0x22830], R10 ;  /* 0x0228300a090095a7 */ /* 0x000ea4000802007f */
[----:B--2---:R-:W-:Y:S05]  /*de90*/  @!P1 BRA `(.L_x_4531) ;  /* 0xfffffffc00ec9947 */ /* 0x004fea000383ffff */
[----:B------:R-:W-:Y:S05]  /*dea0*/  BRA `(.L_x_4530) ;  /* 0xffffff5400d07947 */ /* 0x000fea000383ffff */
.L_x_4536:
[----:B---3--:R-:W-:-:S04]  /*deb0*/  IMAD.U32 R11, RZ, RZ, UR28 ;  /* 0x0000001cff0b7e24 */ /* 0x008fc8000f8e00ff */
[----:B------:R3:W4:Y:S03]  /*dec0*/  SYNCS.PHASECHK.TRANS64.TRYWAIT P1, [R11+URZ+0x22850], R10 ;  /* 0x0228500a0b0075a7 */ /* 0x000726000802017f */
[----:B----4-:R-:W-:Y:S05]  /*ded0*/  @!P1 NANOSLEEP.SYNCS 0x989680 ;  /* 0x009896800000995d */ /* 0x010fea0003900000 */
[----:B------:R-:W4:Y:S02]  /*dee0*/  @!P1 SYNCS.PHASECHK.TRANS64 P1, [R11+URZ+0x22850], R10 ;  /* 0x0228500a0b0095a7 */ /* 0x000f24000802007f */
[----:B----4-:R-:W-:Y:S05]  /*def0*/  @!P1 BRA `(.L_x_4536) ;  /* 0xfffffffc00ec9947 */ /* 0x010fea000383ffff */
[----:B------:R-:W-:Y:S05]  /*df00*/  BRA `(.L_x_4535) ;  /* 0xffffff7400c47947 */ /* 0x000fea000383ffff */
.L_x_4543:
[----:B----4-:R-:W-:-:S04]  /*df10*/  MOV R9, UR26 ;  /* 0x0000001a00097c02 */ /* 0x010fc80008000f00 */
[----:B------:R4:W0:Y:S03]  /*df20*/  SYNCS.PHASECHK.TRANS64.TRYWAIT P1, [R9+URZ+0x22830], R6 ;  /* 0x02283006090075a7 */ /* 0x000826000802017f */
[----:B0-----:R-:W-:Y:S05]  /*df30*/  @!P1 NANOSLEEP.SYNCS 0x989680 ;  /* 0x009896800000995d */ /* 0x001fea0003900000 */
[----:B------:R-:W0:Y:S02]  /*df40*/  @!P1 SYNCS.PHASECHK.TRANS64 P1, [R9+URZ+0x22830], R6 ;  /* 0x02283006090095a7 */ /* 0x000e24000802007f */
[----:B0-----:R-:W-:Y:S05]  /*df50*/  @!P1 BRA `(.L_x_4543) ;  /* 0xfffffffc00ec9947 */ /* 0x001fea000383ffff */
[----:B------:R-:W-:Y:S05]  /*df60*/  BRA `(.L_x_4542) ;  /* 0xffffff7800c47947 */ /* 0x000fea000383ffff */
.L_x_4548:
[----:B-1----:R-:W-:-:S04]  /*df70*/  IMAD.U32 R7, RZ, RZ, UR26 ;  /* 0x0000001aff077e24 */ /* 0x002fc8000f8e00ff */
[----:B------:R1:W4:Y:S03]  /*df80*/  SYNCS.PHASECHK.TRANS64.TRYWAIT P1, [R7+URZ+0x22850], R6 ;  /* 0x02285006070075a7 */ /* 0x000326000802017f */
[----:B----4-:R-:W-:Y:S05]  /*df90*/  @!P1 NANOSLEEP.SYNCS 0x989680 ;  /* 0x009896800000995d */ /* 0x010fea0003900000 */
[----:B------:R-:W4:Y:S02]  /*dfa0*/  @!P1 SYNCS.PHASECHK.TRANS64 P1, [R7+URZ+0x22850], R6 ;  /* 0x02285006070095a7 */ /* 0x000f24000802007f */
[----:B----4-:R-:W-:Y:S05]  /*dfb0*/  @!P1 BRA `(.L_x_4548) ;  /* 0xfffffffc00ec9947 */ /* 0x010fea000383ffff */
[----:B------:R-:W-:Y:S05]  /*dfc0*/  BRA `(.L_x_4547) ;  /* 0xffffff9000d47947 */ /* 0x000fea000383ffff */
.L_x_4561:
[----:B------:R-:W-:Y:S01]  /*dfd0*/  IMAD.MOV.U32 R13, RZ, RZ, R2 ;  /* 0x000000ffff0d7224 */ /* 0x000fe200078e0002 */
[----:B------:R-:W-:Y:S01]  /*dfe0*/  MOV R11, 0x1f ;  /* 0x0000001f000b7802 */ /* 0x000fe20000000f00 */
[----:B------:R-:W-:Y:S02]  /*dff0*/  IMAD.MOV.U32 R12, RZ, RZ, RZ ;  /* 0x000000ffff0c7224 */ /* 0x000fe400078e00ff */
[----:B------:R-:W-:-:S07]  /*e000*/  IMAD.MOV.U32 R15, RZ, RZ, -0x1 ;  /* 0xffffffffff0f7424 */ /* 0x000fce00078e00ff */
[----:B-----5:R-:W-:Y:S05]  /*e010*/  WARPSYNC.COLLECTIVE R15, `(.L_x_4601) ;  /* 0x000000000f087348 */ /* 0x020fea0003c00000 */
[----:B------:R0:W1:Y:S02]  /*e020*/  SHFL.IDX P6, R14, R13, R12, R11 ;  /* 0x0000000c0d0e7389 */ /* 0x00006400000c000b */
[----:B01---5:R-:W-:Y:S01]  /*e030*/  ENDCOLLECTIVE ;  /* 0x000000000000791b */ /* 0x023fe20003800000 */
.L_x_4601:
[----:B------:R-:W-:Y:S05]  /*e040*/  BRA `(.L_x_4602) ;  /* 0xffffffd000c07947 */ /* 0x000fea000383ffff */
.L_x_4563:
[----:B0-----:R-:W-:-:S04]  /*e050*/  IMAD.U32 R3, RZ, RZ, UR45 ;  /* 0x0000002dff037e24 */ /* 0x001fc8000f8e00ff */
[----:B------:R0:W1:Y:S03]  /*e060*/  SYNCS.PHASECHK.TRANS64.TRYWAIT P0, [R3+URZ+0x22840], R0 ;  /* 0x02284000030075a7 */ /* 0x000066000800017f */
[----:B-1----:R-:W-:Y:S05]  /*e070*/  @!P0 NANOSLEEP.SYNCS 0x989680 ;  /* 0x009896800000895d */ /* 0x002fea0003900000 */
[----:B------:R-:W1:Y:S02]  /*e080*/  @!P0 SYNCS.PHASECHK.TRANS64 P0, [R3+URZ+0x22840], R0 ;  /* 0x02284000030085a7 */ /* 0x000e64000800007f */
[----:B-1----:R-:W-:Y:S05]  /*e090*/  @!P0 BRA `(.L_x_4563) ;  /* 0xfffffffc00ec8947 */ /* 0x002fea000383ffff */
[----:B------:R-:W-:Y:S05]  /*e0a0*/  BRA `(.L_x_4603) ;  /* 0xffffffd400047947 */ /* 0x000fea000383ffff */
.L_x_4564:
[----:B------:R-:W-:Y:S01]  /*e0b0*/  BSSY B0, `(.L_x_4604) ;  /* 0x0000008000007945 */ /* 0x000fe20003800000 */
[----:B------:R-:W-:Y:S01]  /*e0c0*/  IMAD.MOV.U32 R13, RZ, RZ, R0 ;  /* 0x000000ffff0d7224 */ /* 0x000fe200078e0000 */
[----:B------:R-:W-:Y:S01]  /*e0d0*/  MOV R12, RZ ;  /* 0x000000ff000c7202 */ /* 0x000fe20000000f00 */
[----:B------:R-:W-:Y:S02]  /*e0e0*/  IMAD.MOV.U32 R11, RZ, RZ, 0x181f ;  /* 0x0000181fff0b7424 */ /* 0x000fe400078e00ff */
[----:B------:R-:W-:-:S07]  /*e0f0*/  IMAD.MOV.U32 R15, RZ, RZ, -0x1 ;  /* 0xffffffffff0f7424 */ /* 0x000fce00078e00ff */
[----:B------:R-:W-:Y:S05]  /*e100*/  WARPSYNC.COLLECTIVE R15, `(.L_x_4605) ;  /* 0x000000000f087348 */ /* 0x000fea0003c00000 */
[----:B------:R0:W1:Y:S02]  /*e110*/  SHFL.IDX P6, R14, R13, R12, R11 ;  /* 0x0000000c0d0e7389 */ /* 0x00006400000c000b */
[----:B01----:R-:W-:Y:S01]  /*e120*/  ENDCOLLECTIVE ;  /* 0x000000000000791b */ /* 0x003fe20003800000 */
.L_x_4605:
[----:B------:R-:W-:Y:S05]  /*e130*/  BSYNC B0 ;  /* 0x0000000000007941 */ /* 0x000fea0003800000 */
.L_x_4604:
[----:B------:R-:W-:Y:S01]  /*e140*/  MOV R13, R3 ;  /* 0x00000003000d7202 */ /* 0x000fe20000000f00 */
[----:B------:R-:W-:Y:S01]  /*e150*/  IMAD.MOV.U32 R12, RZ, RZ, RZ ;  /* 0x000000ffff0c7224 */ /* 0x000fe200078e00ff */
[----:B------:R-:W-:Y:S01]  /*e160*/  @P0 LEA R7, R16, UR45, 0x1 ;  /* 0x0000002d10070c11 */ /* 0x000fe2000f8e08ff */
[----:B------:R-:W-:Y:S02]  /*e170*/  IMAD.MOV.U32 R11, RZ, RZ, 0x181f ;  /* 0x0000181fff0b7424 */ /* 0x000fe400078e00ff */
[----:B------:R-:W-:Y:S02]  /*e180*/  IMAD.MOV.U32 R15, RZ, RZ, -0x1 ;  /* 0xffffffffff0f7424 */ /* 0x000fe400078e00ff */
[----:B------:R-:W-:-:S07]  /*e190*/  IMAD.MOV.U32 R4, RZ, RZ, R14 ;  /* 0x000000ffff047224 */ /* 0x000fce00078e000e */
[----:B------:R-:W-:Y:S05]  /*e1a0*/  WARPSYNC.COLLECTIVE R15, `(.L_x_4606) ;  /* 0x000000000f087348 */ /* 0x000fea0003c00000 */
[----:B------:R0:W1:Y:S02]  /*e1b0*/  SHFL.IDX P6, R14, R13, R12, R11 ;  /* 0x0000000c0d0e7389 */ /* 0x00006400000c000b */
[----:B01----:R-:W-:Y:S01]  /*e1c0*/  ENDCOLLECTIVE ;  /* 0x000000000000791b */ /* 0x003fe20003800000 */
.L_x_4606:
[----:B------:R-:W-:Y:S02]  /*e1d0*/  IMAD.MOV.U32 R13, RZ, RZ, R0 ;  /* 0x000000ffff0d7224 */ /* 0x000fe400078e0000 */
[----:B------:R-:W-:Y:S01]  /*e1e0*/  IMAD.MOV.U32 R12, RZ, RZ, 0x1 ;  /* 0x00000001ff0c7424 */ /* 0x000fe200078e00ff */
[----:B------:R-:W-:-:S04]  /*e1f0*/  @P0 LEA R14, P1, R24, R14, 0x1 ;  /* 0x0000000e180e0211 */ /* 0x000fc800078208ff */
[----:B------:R-:W-:Y:S01]  /*e200*/  @P0 IADD3.X R5, RZ, R4, RZ, P1, !PT ;  /* 0x00000004ff050210 */ /* 0x000fe20000ffe4ff */
[----:B------:R-:W-:-:S08]  /*e210*/  @P0 IMAD.MOV.U32 R4, RZ, RZ, R14 ;  /* 0x000000ffff040224 */ /* 0x000fd000078e000e */
[----:B------:R-:W-:Y:S05]  /*e220*/  WARPSYNC.COLLECTIVE R15, `(.L_x_4607) ;  /* 0x000000000f087348 */ /* 0x000fea0003c00000 */
[----:B------:R0:W1:Y:S02]  /*e230*/  SHFL.IDX P6, R14, R13, R12, R11 ;  /* 0x0000000c0d0e7389 */ /* 0x00006400000c000b */
[----:B01----:R-:W-:Y:S01]  /*e240*/  ENDCOLLECTIVE ;  /* 0x000000000000791b */ /* 0x003fe20003800000 */
.L_x_4607:
        /* <DEDUP_REMOVED lines=11> */
.L_x_4608:
[----:B------:R-:W-:Y:S01]  /*e300*/  IMAD.MOV.U32 R13, RZ, RZ, R0 ;  /* 0x000000ffff0d7224 */ /* 0x000fe200078e0000 */
[----:B------:R-:W-:Y:S02]  /*e310*/  MOV R12, 0x2 ;  /* 0x00000002000c7802 */ /* 0x000fe40000000f00 */
[----:B------:R-:W-:-:S13]  /*e320*/  @P0 LEA R4, P1, R24, R14, 0x1 ;  /* 0x0000000e18040211 */ /* 0x000fda00078208ff */
[----:B------:R-:W-:Y:S05]  /*e330*/  WARPSYNC.COLLECTIVE R15, `(.L_x_4609) ;  /* 0x000000000f087348 */ /* 0x000fea0003c00000 */
[----:B------:R0:W1:Y:S02]  /*e340*/  SHFL.IDX P6, R14, R13, R12, R11 ;  /* 0x0000000c0d0e7389 */ /* 0x00006400000c000b */
[----:B01----:R-:W-:Y:S01]  /*e350*/  ENDCOLLECTIVE ;  /* 0x000000000000791b */ /* 0x003fe20003800000 */
.L_x_4609:
        /* <DEDUP_REMOVED lines=12> */
.L_x_4610:
[----:B------:R-:W-:Y:S01]  /*e420*/  MOV R13, R0 ;  /* 0x00000000000d7202 */ /* 0x000fe20000000f00 */
[----:B------:R-:W-:Y:S01]  /*e430*/  IMAD.MOV.U32 R12, RZ, RZ, 0x3 ;  /* 0x00000003ff0c7424 */ /* 0x000fe200078e00ff */
[----:B------:R-:W-:-:S13]  /*e440*/  @P0 LEA R4, P1, R24, R14, 0x1 ;  /* 0x0000000e18040211 */ /* 0x000fda00078208ff */
[----:B------:R-:W-:Y:S05]  /*e450*/  WARPSYNC.COLLECTIVE R15, `(.L_x_4611) ;  /* 0x000000000f087348 */ /* 0x000fea0003c00000 */
[----:B------:R0:W1:Y:S02]  /*e460*/  SHFL.IDX P6, R14, R13, R12, R11 ;  /* 0x0000000c0d0e7389 */ /* 0x00006400000c000b */
[----:B01----:R-:W-:Y:S01]  /*e470*/  ENDCOLLECTIVE ;  /* 0x000000000000791b */ /* 0x003fe20003800000 */
.L_x_4611:
        /* <DEDUP_REMOVED lines=12> */
.L_x_4612:
[----:B------:R-:W-:Y:S02]  /*e540*/  IMAD.MOV.U32 R13, RZ, RZ, R0 ;  /* 0x000000ffff0d7224 */ /* 0x000fe400078e0000 */
[----:B------:R-:W-:Y:S01]  /*e550*/  IMAD.MOV.U32 R12, RZ, RZ, 0x4 ;  /* 0x00000004ff0c7424 */ /* 0x000fe200078e00ff */
[----:B------:R-:W-:-:S13]  /*e560*/  @P0 LEA R4, P1, R24, R14, 0x1 ;  /* 0x0000000e18040211 */ /* 0x000fda00078208ff */
[----:B------:R-:W-:Y:S05]  /*e570*/  WARPSYNC.COLLECTIVE R15, `(.L_x_4613) ;  /* 0x000000000f087348 */ /* 0x000fea0003c00000 */
[----:B------:R0:W1:Y:S02]  /*e580*/  SHFL.IDX P6, R14, R13, R12, R11 ;  /* 0x0000000c0d0e7389 */ /* 0x00006400000c000b */
[----:B01----:R-:W-:Y:S01]  /*e590*/  ENDCOLLECTIVE ;  /* 0x000000000000791b */ /* 0x003fe20003800000 */
.L_x_4613:
        /* <DEDUP_REMOVED lines=12> */
.L_x_4614:
[----:B------:R-:W-:Y:S02]  /*e660*/  IMAD.MOV.U32 R13, RZ, RZ, R0 ;  /* 0x000000ffff0d7224 */ /* 0x000fe400078e0000 */
[----:B------:R-:W-:Y:S01]  /*e670*/  IMAD.MOV.U32 R12, RZ, RZ, 0x5 ;  /* 0x00000005ff0c7424 */ /* 0x000fe200078e00ff */
[----:B------:R-:W-:-:S13]  /*e680*/  @P0 LEA R4, P1, R24, R14, 0x1 ;  /* 0x0000000e18040211 */ /* 0x000fda00078208ff */
[----:B------:R-:W-:Y:S05]  /*e690*/  WARPSYNC.COLLECTIVE R15, `(.L_x_4615) ;  /* 0x000000000f087348 */ /* 0x000fea0003c00000 */
[----:B------:R0:W1:Y:S02]  /*e6a0*/  SHFL.IDX P6, R14, R13, R12, R11 ;  /* 0x0000000c0d0e7389 */ /* 0x00006400000c000b */
[----:B01----:R-:W-:Y:S01]  /*e6b0*/  ENDCOLLECTIVE ;  /* 0x000000000000791b */ /* 0x003fe20003800000 */
.L_x_4615:
        /* <DEDUP_REMOVED lines=10> */
.L_x_4616:
[----:B------:R-:W-:Y:S05]  /*e760*/  BRA `(.L_x_4617) ;  /* 0xffffffd000787947 */ /* 0x000fea000383ffff */
.L_x_4567:
[----:B------:R-:W-:Y:S01]  /*e770*/  IMAD.MOV.U32 R13, RZ, RZ, R6 ;  /* 0x000000ffff0d7224 */ /* 0x000fe200078e0006 */
[----:B------:R-:W-:Y:S01]  /*e780*/  MOV R11, 0x181f ;  /* 0x0000181f000b7802 */ /* 0x000fe20000000f00 */
[----:B------:R-:W-:Y:S01]  /*e790*/  IMAD.MOV.U32 R12, RZ, RZ, RZ ;  /* 0x000000ffff0c7224 */ /* 0x000fe200078e00ff */
[----:B------:R-:W-:Y:S01]  /*e7a0*/  MOV R0, UR46 ;  /* 0x0000002e00007c02 */ /* 0x000fe20008000f00 */
[----:B------:R-:W-:-:S04]  /*e7b0*/  IMAD.MOV.U32 R15, RZ, RZ, -0x1 ;  /* 0xffffffffff0f7424 */ /* 0x000fc800078e00ff */
[----:B------:R-:W-:-:S07]  /*e7c0*/  IMAD R0, R0, 0x80, R27 ;  /* 0x0000008000007824 */ /* 0x000fce00078e021b */
[----:B------:R-:W-:Y:S05]  /*e7d0*/  WARPSYNC.COLLECTIVE R15, `(.L_x_4618) ;  /* 0x000000000f087348 */ /* 0x000fea0003c00000 */
[----:B------:R0:W1:Y:S02]  /*e7e0*/  SHFL.IDX P6, R14, R13, R12, R11 ;  /* 0x0000000c0d0e7389 */ /* 0x00006400000c000b */
[----:B01----:R-:W-:Y:S01]  /*e7f0*/  ENDCOLLECTIVE ;  /* 0x000000000000791b */ /* 0x003fe20003800000 */
.L_x_4618:
[----:B------:R-:W-:Y:S01]  /*e800*/  IADD3 R8, R0, 0x10, RZ ;  /* 0x0000001000087810 */ /* 0x000fe20007ffe0ff */
[----:B------:R-:W-:Y:S02]  /*e810*/  IMAD.MOV.U32 R13, RZ, RZ, R7 ;  /* 0x000000ffff0d7224 */ /* 0x000fe400078e0007 */
[----:B------:R-:W-:-:S07]  /*e820*/  IMAD.MOV.U32 R4, RZ, RZ, R14 ;  /* 0x000000ffff047224 */ /* 0x000fce00078e000e */
[----:B------:R-:W-:Y:S05]  /*e830*/  WARPSYNC.COLLECTIVE R15, `(.L_x_4619) ;  /* 0x000000000f087348 */ /* 0x000fea0003c00000 */
[----:B------:R0:W1:Y:S02]  /*e840*/  SHFL.IDX P6, R14, R13, R12, R11 ;  /* 0x0000000c0d0e7389 */ /* 0x00006400000c000b */
[----:B01----:R-:W-:Y:S01]  /*e850*/  ENDCOLLECTIVE ;  /* 0x000000000000791b */ /* 0x003fe20003800000 */
.L_x_4619:
        /* <DEDUP_REMOVED lines=12> */
.L_x_4620:
        /* <DEDUP_REMOVED lines=11> */
.L_x_4621:
[----:B------:R-:W-:Y:S01]  /*e9d0*/  IMAD.MOV.U32 R13, RZ, RZ, R6 ;  /* 0x000000ffff0d7224 */ /* 0x000fe200078e0006 */
[----:B------:R-:W-:Y:S02]  /*e9e0*/  MOV R12, 0x2 ;  /* 0x00000002000c7802 */ /* 0x000fe40000000f00 */
[----:B------:R-:W-:-:S13]  /*e9f0*/  @!P0 LEA R4, P2, R24, R14, 0x1 ;  /* 0x0000000e18048211 */ /* 0x000fda00078408ff */
[----:B------:R-:W-:Y:S05]  /*ea00*/  WARPSYNC.COLLECTIVE R15, `(.L_x_4622) ;  /* 0x000000000f087348 */ /* 0x000fea0003c00000 */
[----:B------:R0:W1:Y:S02]  /*ea10*/  SHFL.IDX P6, R14, R13, R12, R11 ;  /* 0x0000000c0d0e7389 */ /* 0x00006400000c000b */
[----:B01----:R-:W-:Y:S01]  /*ea20*/  ENDCOLLECTIVE ;  /* 0x000000000000791b */ /* 0x003fe20003800000 */
.L_x_4622:
        /* <DEDUP_REMOVED lines=13> */
.L_x_4623:
[----:B------:R-:W-:Y:S02]  /*eb00*/  IMAD.MOV.U32 R13, RZ, RZ, R6 ;  /* 0x000000ffff0d7224 */ /* 0x000fe400078e0006 */
[----:B------:R-:W-:Y:S01]  /*eb10*/  IMAD.MOV.U32 R12, RZ, RZ, 0x3 ;  /* 0x00000003ff0c7424 */ /* 0x000fe200078e00ff */
[----:B------:R-:W-:-:S13]  /*eb20*/  @!P0 LEA R4, P2, R24, R14, 0x1 ;  /* 0x0000000e18048211 */ /* 0x000fda00078408ff */
[----:B------:R-:W-:Y:S05]  /*eb30*/  WARPSYNC.COLLECTIVE R15, `(.L_x_4624) ;  /* 0x000000000f087348 */ /* 0x000fea0003c00000 */
[----:B------:R0:W1:Y:S02]  /*eb40*/  SHFL.IDX P6, R14, R13, R12, R11 ;  /* 0x0000000c0d0e7389 */ /* 0x00006400000c000b */
[----:B01----:R-:W-:Y:S01]  /*eb50*/  ENDCOLLECTIVE ;  /* 0x000000000000791b */ /* 0x003fe20003800000 */
.L_x_4624:
[----:B------:R-:W-:Y:S01]  /*eb60*/  @!P0 IMAD.X R5, RZ, RZ, R8, P2 ;  /* 0x000000ffff058224 */ /* 0x000fe200010e0608 */
[----:B------:R-:W-:-:S04]  /*eb70*/  IADD3 R8, R0, 0x30, RZ ;  /* 0x0000003000087810 */ /* 0x000fc80007ffe0ff */
        /* <DEDUP_REMOVED lines=11> */
.L_x_4625:
[----:B------:R-:W-:Y:S01]  /*ec30*/  IMAD.MOV.U32 R13, RZ, RZ, R6 ;  /* 0x000000ffff0d7224 */ /* 0x000fe200078e0006 */
[----:B------:R-:W-:Y:S02]  /*ec40*/  MOV R12, 0x4 ;  /* 0x00000004000c7802 */ /* 0x000fe40000000f00 */
[----:B------:R-:W-:-:S13]  /*ec50*/  @!P0 LEA R4, P2, R24, R14, 0x1 ;  /* 0x0000000e18048211 */ /* 0x000fda00078408ff */
[----:B------:R-:W-:Y:S05]  /*ec60*/  WARPSYNC.COLLECTIVE R15, `(.L_x_4626) ;  /* 0x000000000f087348 */ /* 0x000fea0003c00000 */
[----:B------:R0:W1:Y:S02]  /*ec70*/  SHFL.IDX P6, R14, R13, R12, R11 ;  /* 0x0000000c0d0e7389 */ /* 0x00006400000c000b */
[----:B01----:R-:W-:Y:S01]  /*ec80*/  ENDCOLLECTIVE ;  /* 0x000000000000791b */ /* 0x003fe20003800000 */
.L_x_4626:
        /* <DEDUP_REMOVED lines=13> */
.L_x_4627:
[----:B------:R-:W-:Y:S02]  /*ed60*/  IMAD.MOV.U32 R13, RZ, RZ, R6 ;  /* 0x000000ffff0d7224 */ /* 0x000fe400078e0006 */
[----:B------:R-:W-:Y:S01]  /*ed70*/  IMAD.MOV.U32 R12, RZ, RZ, 0x5 ;  /* 0x00000005ff0c7424 */ /* 0x000fe200078e00ff */
[----:B------:R-:W-:-:S13]  /*ed80*/  @!P0 LEA R4, P2, R24, R14, 0x1 ;  /* 0x0000000e18048211 */ /* 0x000fda00078408ff */
[----:B------:R-:W-:Y:S05]  /*ed90*/  WARPSYNC.COLLECTIVE R15, `(.L_x_4628) ;  /* 0x000000000f087348 */ /* 0x000fea0003c00000 */
[----:B------:R0:W1:Y:S02]  /*eda0*/  SHFL.IDX P6, R14, R13, R12, R11 ;  /* 0x0000000c0d0e7389 */ /* 0x00006400000c000b */
[----:B01----:R-:W-:Y:S01]  /*edb0*/  ENDCOLLECTIVE ;  /* 0x000000000000791b */ /* 0x003fe20003800000 */
.L_x_4628:
        /* <DEDUP_REMOVED lines=13> */
.L_x_4629:
[----:B------:R-:W-:Y:S02]  /*ee90*/  IMAD.MOV.U32 R13, RZ, RZ, R6 ;  /* 0x000000ffff0d7224 */ /* 0x000fe400078e0006 */
[----:B------:R-:W-:Y:S01]  /*eea0*/  IMAD.MOV.U32 R12, RZ, RZ, 0x6 ;  /* 0x00000006ff0c7424 */ /* 0x000fe200078e00ff */
[----:B------:R-:W-:-:S13]  /*eeb0*/  @!P0 LEA R4, P2, R24, R14, 0x1 ;  /* 0x0000000e18048211 */ /* 0x000fda00078408ff */
[----:B------:R-:W-:Y:S05]  /*eec0*/  WARPSYNC.COLLECTIVE R15, `(.L_x_4630) ;  /* 0x000000000f087348 */ /* 0x000fea0003c00000 */
[----:B------:R0:W1:Y:S02]  /*eed0*/  SHFL.IDX P6, R14, R13, R12, R11 ;  /* 0x0000000c0d0e7389 */ /* 0x00006400000c000b */
[----:B01----:R-:W-:Y:S01]  /*eee0*/  ENDCOLLECTIVE ;  /* 0x000000000000791b */ /* 0x003fe20003800000 */
.L_x_4630:
        /* <DEDUP_REMOVED lines=11> */
.L_x_4631:
        /* <DEDUP_REMOVED lines=8> */
.L_x_4632:
        /* <DEDUP_REMOVED lines=10> */
.L_x_4633:
[----:B------:R-:W-:Y:S05]  /*f0c0*/  BRA `(.L_x_4634) ;  /* 0xffffffd000707947 */ /* 0x000fea000383ffff */
.L_x_4568:
[----:B0-----:R-:W-:-:S04]  /*f0d0*/  MOV R3, UR45 ;  /* 0x0000002d00037c02 */ /* 0x001fc80008000f00 */
[----:B------:R0:W1:Y:S03]  /*f0e0*/  SYNCS.PHASECHK.TRANS64.TRYWAIT P0, [R3+URZ+0x22820], R0 ;  /* 0x02282000030075a7 */ /* 0x000066000800017f */
[----:B-1----:R-:W-:Y:S05]  /*f0f0*/  @!P0 NANOSLEEP.SYNCS 0x989680 ;  /* 0x009896800000895d */ /* 0x002fea0003900000 */
[----:B------:R-:W1:Y:S02]  /*f100*/  @!P0 SYNCS.PHASECHK.TRANS64 P0, [R3+URZ+0x22820], R0 ;  /* 0x02282000030085a7 */ /* 0x000e64000800007f */
[----:B-1----:R-:W-:Y:S05]  /*f110*/  @!P0 BRA `(.L_x_4568) ;  /* 0xfffffffc00ec8947 */ /* 0x002fea000383ffff */
[----:B------:R-:W-:Y:S05]  /*f120*/  BRA `(.L_x_4635) ;  /* 0xffffffd000a07947 */ /* 0x000fea000383ffff */
.L_x_4570:
[----:B0-----:R-:W-:-:S04]  /*f130*/  IMAD.U32 R3, RZ, RZ, UR45 ;  /* 0x0000002dff037e24 */ /* 0x001fc8000f8e00ff */
[----:B------:R0:W1:Y:S03]  /*f140*/  SYNCS.PHASECHK.TRANS64.TRYWAIT P0, [R3+URZ+0x22860], R0 ;  /* 0x02286000030075a7 */ /* 0x000066000800017f */
[----:B-1----:R-:W-:Y:S05]  /*f150*/  @!P0 NANOSLEEP.SYNCS 0x989680 ;  /* 0x009896800000895d */ /* 0x002fea0003900000 */
[----:B------:R-:W1:Y:S02]  /*f160*/  @!P0 SYNCS.PHASECHK.TRANS64 P0, [R3+URZ+0x22860], R0 ;  /* 0x02286000030085a7 */ /* 0x000e64000800007f */
[----:B-1----:R-:W-:Y:S05]  /*f170*/  @!P0 BRA `(.L_x_4570) ;  /* 0xfffffffc00ec8947 */ /* 0x002fea000383ffff */
[----:B------:R-:W-:Y:S05]  /*f180*/  BRA `(.L_x_4636) ;  /* 0xffffffd0009c7947 */ /* 0x000fea000383ffff */
.L_x_4571:
        /* <DEDUP_REMOVED lines=8> */
.L_x_4638:
[----:B------:R-:W-:Y:S05]  /*f210*/  BSYNC B0 ;  /* 0x0000000000007941 */ /* 0x000fea0003800000 */
.L_x_4637:
        /* <DEDUP_REMOVED lines=12> */
.L_x_4639:
[----:B------:R-:W-:Y:S01]  /*f2e0*/  ISETP.LT.OR P3, PT, R35, 0x1, !P1 ;  /* 0x000000012300780c */ /* 0x000fe20004f61670 */
[----:B------:R-:W-:Y:S02]  /*f2f0*/  IMAD.MOV.U32 R13, RZ, RZ, R10 ;  /* 0x000000ffff0d7224 */ /* 0x000fe400078e000a */
[----:B------:R-:W-:Y:S01]  /*f300*/  IMAD.MOV.U32 R12, RZ, RZ, 0x1 ;  /* 0x00000001ff0c7424 */ /* 0x000fe200078e00ff */
[----:B------:R-:W-:-:S13]  /*f310*/  IADD3 R4, P0, R14, R24, RZ ;  /* 0x000000180e047210 */ /* 0x000fda0007f1e0ff */
[----:B------:R-:W-:Y:S05]  /*f320*/  WARPSYNC.COLLECTIVE R15, `(.L_x_4640) ;  /* 0x000000000f087348 */ /* 0x000fea0003c00000 */
[----:B------:R0:W1:Y:S02]  /*f330*/  SHFL.IDX P6, R14, R13, R12, R11 ;  /* 0x0000000c0d0e7389 */ /* 0x00006400000c000b */
[----:B01----:R-:W-:Y:S01]  /*f340*/  ENDCOLLECTIVE ;  /* 0x000000000000791b */ /* 0x003fe20003800000 */
.L_x_4640:
        /* <DEDUP_REMOVED lines=12> */
.L_x_4641:
        /* <DEDUP_REMOVED lines=15> */
.L_x_4642:
        /* <DEDUP_REMOVED lines=12> */
.L_x_4643:
        /* <DEDUP_REMOVED lines=14> */
.L_x_4644:
        /* <DEDUP_REMOVED lines=12> */
.L_x_4645:
        /* <DEDUP_REMOVED lines=14> */
.L_x_4646:
        /* <DEDUP_REMOVED lines=12> */
.L_x_4647:
        /* <DEDUP_REMOVED lines=14> */
.L_x_4648:
        /* <DEDUP_REMOVED lines=13> */
.L_x_4649:
        /* <DEDUP_REMOVED lines=9> */
.L_x_4578:
[----:B-1----:R1:W2:Y:S02]  /*fb40*/  SYNCS.PHASECHK.TRANS64.TRYWAIT P0, [R32+URZ+0x22840], R31 ;  /* 0x0228401f200075a7 */ /* 0x0022a4000800017f */
[----:B--2---:R-:W-:Y:S05]  /*fb50*/  @!P0 NANOSLEEP.SYNCS 0x989680 ;  /* 0x009896800000895d */ /* 0x004fea0003900000 */
[----:B------:R-:W2:Y:S02]  /*fb60*/  @!P0 SYNCS.PHASECHK.TRANS64 P0, [R32+URZ+0x22840], R31 ;  /* 0x0228401f200085a7 */ /* 0x000ea4000800007f */
[----:B--2---:R-:W-:Y:S05]  /*fb70*/  @!P0 BRA `(.L_x_4578) ;  /* 0xfffffffc00f08947 */ /* 0x004fea000383ffff */
[----:B------:R-:W-:Y:S05]  /*fb80*/  BRA `(.L_x_4651) ;  /* 0xffffffd000c07947 */ /* 0x000fea000383ffff */
.L_x_4579:
        /* <DEDUP_REMOVED lines=8> */
.L_x_4653:
[----:B------:R-:W-:Y:S05]  /*fc10*/  BSYNC B1 ;  /* 0x0000000000017941 */ /* 0x000fea0003800000 */
.L_x_4652:
        /* <DEDUP_REMOVED lines=9> */
.L_x_4654:
[----:B------:R-:W-:Y:S02]  /*fcb0*/  IMAD.MOV.U32 R13, RZ, RZ, R3 ;  /* 0x000000ffff0d7224 */ /* 0x000fe400078e0003 */
[----:B------:R-:W-:Y:S01]  /*fcc0*/  IMAD.MOV.U32 R12, RZ, RZ, 0x1 ;  /* 0x00000001ff0c7424 */ /* 0x000fe200078e00ff */
[----:B------:R-:W-:-:S13]  /*fcd0*/  IADD3 R4, P0, R14, R24, RZ ;  /* 0x000000180e047210 */ /* 0x000fda0007f1e0ff */
[----:B------:R-:W-:Y:S05]  /*fce0*/  WARPSYNC.COLLECTIVE R15, `(.L_x_4655) ;  /* 0x000000000f087348 */ /* 0x000fea0003c00000 */
[----:B------:R0:W1:Y:S02]  /*fcf0*/  SHFL.IDX P6, R14, R13, R12, R11 ;  /* 0x0000000c0d0e7389 */ /* 0x00006400000c000b */
[----:B01----:R-:W-:Y:S01]  /*fd00*/  ENDCOLLECTIVE ;  /* 0x000000000000791b */ /* 0x003fe20003800000 */
.L_x_4655:
        /* <DEDUP_REMOVED lines=10> */
.L_x_4656:
[----:B------:R-:W-:Y:S02]  /*fdb0*/  IMAD.MOV.U32 R13, RZ, RZ, R3 ;  /* 0x000000ffff0d7224 */ /* 0x000fe400078e0003 */
[----:B------:R-:W-:Y:S01]  /*fdc0*/  IMAD.MOV.U32 R12, RZ, RZ, 0x2 ;  /* 0x00000002ff0c7424 */ /* 0x000fe200078e00ff */
[----:B------:R-:W-:-:S13]  /*fdd0*/  IADD3 R6, P0, R14, R24, RZ ;  /* 0x000000180e067210 */ /* 0x000fda0007f1e0ff */
[----:B------:R-:W-:Y:S05]  /*fde0*/  WARPSYNC.COLLECTIVE R15, `(.L_x_4657) ;  /* 0x000000000f087348 */ /* 0x000fea0003c00000 */
[----:B------:R0:W1:Y:S02]  /*fdf0*/  SHFL.IDX P6, R14, R13, R12, R11 ;  /* 0x0000000c0d0e7389 */ /* 0x00006400000c000b */
[----:B01----:R-:W-:Y:S01]  /*fe00*/  ENDCOLLECTIVE ;  /* 0x000000000000791b */ /* 0x003fe20003800000 */
.L_x_4657:
        /* <DEDUP_REMOVED lines=10> */
.L_x_4658:
[----:B------:R-:W-:Y:S01]  /*feb0*/  IMAD.MOV.U32 R13, RZ, RZ, R3 ;  /* 0x000000ffff0d7224 */ /* 0x000fe200078e0003 */
[----:B------:R-:W-:Y:S02]  /*fec0*/  MOV R12, 0x3 ;  /* 0x00000003000c7802 */ /* 0x000fe40000000f00 */
[----:B------:R-:W-:-:S13]  /*fed0*/  IADD3 R6, P0, R14, R24, RZ ;  /* 0x000000180e067210 */ /* 0x000fda0007f1e0ff */
[----:B------:R-:W-:Y:S05]  /*fee0*/  WARPSYNC.COLLECTIVE R15, `(.L_x_4659) ;  /* 0x000000000f087348 */ /* 0x000fea0003c00000 */
[----:B------:R0:W1:Y:S02]  /*fef0*/  SHFL.IDX P6, R14, R13, R12, R11 ;  /* 0x0000000c0d0e7389 */ /* 0x00006400000c000b */
[----:B01----:R-:W-:Y:S01]  /*ff00*/  ENDCOLLECTIVE ;  /* 0x000000000000791b */ /* 0x003fe20003800000 */
.L_x_4659:
        /* <DEDUP_REMOVED lines=10> */
.L_x_4660:
[----:B------:R-:W-:Y:S01]  /*ffb0*/  MOV R13, R3 ;  /* 0x00000003000d7202 */ /* 0x000fe20000000f00 */
[----:B------:R-:W-:Y:S01]  /*ffc0*/  IMAD.MOV.U32 R12, RZ, RZ, 0x4 ;  /* 0x00000004ff0c7424 */ /* 0x000fe200078e00ff */
[----:B------:R-:W-:-:S13]  /*ffd0*/  IADD3 R4, P0, R14, R24, RZ ;  /* 0x000000180e047210 */ /* 0x000fda0007f1e0ff */
[----:B------:R-:W-:Y:S05]  /*ffe0*/  WARPSYNC.COLLECTIVE R15, `(.L_x_4661) ;  /* 0x000000000f087348 */ /* 0x000fea0003c00000 */
[----:B------:R0:W1:Y:S02]  /*fff0*/  SHFL.IDX P6, R14, R13, R12, R11 ;  /* 0x0000000c0d0e7389 */ /* 0x00006400000c000b */
[----:B01----:R-:W-:Y:S01]  /*10000*/  ENDCOLLECTIVE ;  /* 0x000000000000791b */ /* 0x003fe20003800000 */
.L_x_4661:
        /* <DEDUP_REMOVED lines=10> */
.L_x_4662:
[----:B------:R-:W-:Y:S02]  /*100b0*/  IMAD.MOV.U32 R13, RZ, RZ, R3 ;  /* 0x000000ffff0d7224 */ /* 0x000fe400078e0003 */
[----:B------:R-:W-:Y:S01]  /*100c0*/  IMAD.MOV.U32 R12, RZ, RZ, 0x5 ;  /* 0x00000005ff0c7424 */ /* 0x000fe200078e00ff */
[----:B------:R-:W-:-:S13]  /*100d0*/  IADD3 R4, P0, R14, R24, RZ ;  /* 0x000000180e047210 */ /* 0x000fda0007f1e0ff */
[----:B------:R-:W-:Y:S05]  /*100e0*/  WARPSYNC.COLLECTIVE R15, `(.L_x_4663) ;  /* 0x000000000f087348 */ /* 0x000fea0003c00000 */
[----:B------:R0:W1:Y:S02]  /*100f0*/  SHFL.IDX P6, R14, R13, R12, R11 ;  /* 0x0000000c0d0e7389 */ /* 0x00006400000c000b */
[----:B01----:R-:W-:Y:S01]  /*10100*/  ENDCOLLECTIVE ;  /* 0x000000000000791b */ /* 0x003fe20003800000 */
.L_x_4663:
        /* <DEDUP_REMOVED lines=10> */
.L_x_4664:
[----:B------:R-:W-:Y:S01]  /*101b0*/  IMAD.MOV.U32 R37, RZ, RZ, R14 ;  /* 0x000000ffff257224 */ /* 0x000fe200078e000e */
[----:B------:R-:W-:Y:S06]  /*101c0*/  BRA `(.L_x_4665) ;  /* 0xffffffd000187947 */ /* 0x000fec000383ffff */
.L_x_4584:
[----:B---3--:R3:W4:Y:S02]  /*101d0*/  SYNCS.PHASECHK.TRANS64.TRYWAIT P0, [R32+URZ+0x22860], R31 ;  /* 0x0228601f200075a7 */ /* 0x008724000800017f */
[----:B----4-:R-:W-:Y:S05]  /*101e0*/  @!P0 NANOSLEEP.SYNCS 0x989680 ;  /* 0x009896800000895d */ /* 0x010fea0003900000 */
[----:B------:R-:W4:Y:S02]  /*101f0*/  @!P0 SYNCS.PHASECHK.TRANS64 P0, [R32+URZ+0x22860], R31 ;  /* 0x0228601f200085a7 */ /* 0x000f24000800007f */
[----:B----4-:R-:W-:Y:S05]  /*10200*/  @!P0 BRA `(.L_x_4584) ;  /* 0xfffffffc00f08947 */ /* 0x010fea000383ffff */
[----:B------:R-:W-:Y:S05]  /*10210*/  BRA `(.L_x_4666) ;  /* 0xffffffd000647947 */ /* 0x000fea000383ffff */
.L_x_4585:
        /* <DEDUP_REMOVED lines=8> */
.L_x_4668:
[----:B------:R-:W-:Y:S05]  /*102a0*/  BSYNC B1 ;  /* 0x0000000000017941 */ /* 0x000fea0003800000 */
.L_x_4667:
        /* <DEDUP_REMOVED lines=9> */
.L_x_4669:
[----:B------:R-:W-:Y:S01]  /*10340*/  IMAD.MOV.U32 R8, RZ, RZ, RZ ;  /* 0x000000ffff087224 */ /* 0x000fe200078e00ff */
[----:B------:R-:W-:Y:S01]  /*10350*/  MOV R13, R18 ;  /* 0x00000012000d7202 */ /* 0x000fe20000000f00 */
[----:B------:R-:W-:Y:S01]  /*10360*/  IMAD.MOV.U32 R12, RZ, RZ, 0x1 ;  /* 0x00000001ff0c7424 */ /* 0x000fe200078e00ff */
[----:B------:R-:W-:-:S13]  /*10370*/  IADD3 R4, P0, R14, R24, RZ ;  /* 0x000000180e047210 */ /* 0x000fda0007f1e0ff */
[----:B------:R-:W-:Y:S05]  /*10380*/  WARPSYNC.COLLECTIVE R15, `(.L_x_4670) ;  /* 0x000000000f087348 */ /* 0x000fea0003c00000 */
[----:B------:R0:W1:Y:S02]  /*10390*/  SHFL.IDX P6, R14, R13, R12, R11 ;  /* 0x0000000c0d0e7389 */ /* 0x00006400000c000b */
[----:B01----:R-:W-:Y:S01]  /*103a0*/  ENDCOLLECTIVE ;  /* 0x000000000000791b */ /* 0x003fe20003800000 */
.L_x_4670:
        /* <DEDUP_REMOVED lines=13> */
.L_x_4671:
[----:B------:R-:W-:Y:S02]  /*10480*/  IMAD.MOV.U32 R13, RZ, RZ, R18 ;  /* 0x000000ffff0d7224 */ /* 0x000fe400078e0012 */
[----:B------:R-:W-:Y:S01]  /*10490*/  IMAD.MOV.U32 R12, RZ, RZ, 0x2 ;  /* 0x00000002ff0c7424 */ /* 0x000fe200078e00ff */
[----:B------:R-:W-:-:S07]  /*104a0*/  MOV R5, R14 ;  /* 0x0000000e00057202 */ /* 0x000fce0000000f00 */
[----:B------:R-:W-:Y:S05]  /*104b0*/  WARPSYNC.COLLECTIVE R15, `(.L_x_4672) ;  /* 0x000000000f087348 */ /* 0x000fea0003c00000 */
[----:B------:R0:W1:Y:S02]  /*104c0*/  SHFL.IDX P6, R14, R13, R12, R11 ;  /* 0x0000000c0d0e7389 */ /* 0x00006400000c000b */
[----:B01----:R-:W-:Y:S01]  /*104d0*/  ENDCOLLECTIVE ;  /* 0x000000000000791b */ /* 0x003fe20003800000 */
.L_x_4672:
        /* <DEDUP_REMOVED lines=14> */
.L_x_4673:
[----:B------:R-:W-:Y:S01]  /*105c0*/  MOV R13, R18 ;  /* 0x00000012000d7202 */ /* 0x000fe20000000f00 */
[----:B------:R-:W-:Y:S02]  /*105d0*/  IMAD.MOV.U32 R12, RZ, RZ, 0x3 ;  /* 0x00000003ff0c7424 */ /* 0x000fe400078e00ff */
[----:B------:R-:W-:-:S07]  /*105e0*/  IMAD.MOV.U32 R5, RZ, RZ, R14 ;  /* 0x000000ffff057224 */ /* 0x000fce00078e000e */
[----:B------:R-:W-:Y:S05]  /*105f0*/  WARPSYNC.COLLECTIVE R15, `(.L_x_4674) ;  /* 0x000000000f087348 */ /* 0x000fea0003c00000 */
[----:B------:R0:W1:Y:S02]  /*10600*/  SHFL.IDX P6, R14, R13, R12, R11 ;  /* 0x0000000c0d0e7389 */ /* 0x00006400000c000b */
[----:B01----:R-:W-:Y:S01]  /*10610*/  ENDCOLLECTIVE ;  /* 0x000000000000791b */ /* 0x003fe20003800000 */
.L_x_4674:
        /* <DEDUP_REMOVED lines=14> */
.L_x_4675:
[----:B------:R-:W-:Y:S02]  /*10700*/  IMAD.MOV.U32 R13, RZ, RZ, R18 ;  /* 0x000000ffff0d7224 */ /* 0x000fe400078e0012 */
[----:B------:R-:W-:Y:S01]  /*10710*/  IMAD.MOV.U32 R12, RZ, RZ, 0x4 ;  /* 0x00000004ff0c7424 */ /* 0x000fe200078e00ff */
[----:B------:R-:W-:-:S07]  /*10720*/  MOV R5, R14 ;  /* 0x0000000e00057202 */ /* 0x000fce0000000f00 */
[----:B------:R-:W-:Y:S05]  /*10730*/  WARPSYNC.COLLECTIVE R15, `(.L_x_4676) ;  /* 0x000000000f087348 */ /* 0x000fea0003c00000 */
[----:B------:R0:W1:Y:S02]  /*10740*/  SHFL.IDX P6, R14, R13, R12, R11 ;  /* 0x0000000c0d0e7389 */ /* 0x00006400000c000b */
[----:B01----:R-:W-:Y:S01]  /*10750*/  ENDCOLLECTIVE ;  /* 0x000000000000791b */ /* 0x003fe20003800000 */
.L_x_4676:
        /* <DEDUP_REMOVED lines=14> */
.L_x_4677:
[----:B------:R-:W-:Y:S01]  /*10840*/  MOV R13, R18 ;  /* 0x00000012000d7202 */ /* 0x000fe20000000f00 */
[----:B------:R-:W-:Y:S02]  /*10850*/  IMAD.MOV.U32 R12, RZ, RZ, 0x5 ;  /* 0x00000005ff0c7424 */ /* 0x000fe400078e00ff */
[----:B------:R-:W-:-:S07]  /*10860*/  IMAD.MOV.U32 R5, RZ, RZ, R14 ;  /* 0x000000ffff057224 */ /* 0x000fce00078e000e */
[----:B------:R-:W-:Y:S05]  /*10870*/  WARPSYNC.COLLECTIVE R15, `(.L_x_4678) ;  /* 0x000000000f087348 */ /* 0x000fea0003c00000 */
[----:B------:R0:W1:Y:S02]  /*10880*/  SHFL.IDX P6, R14, R13, R12, R11 ;  /* 0x0000000c0d0e7389 */ /* 0x00006400000c000b */
[----:B01----:R-:W-:Y:S01]  /*10890*/  ENDCOLLECTIVE ;  /* 0x000000000000791b */ /* 0x003fe20003800000 */
.L_x_4678:
        /* <DEDUP_REMOVED lines=14> */
.L_x_4679:
[----:B------:R-:W-:Y:S01]  /*10980*/  MOV R3, R14 ;  /* 0x0000000e00037202 */ /* 0x000fe20000000f00 */
[----:B------:R-:W-:Y:S06]  /*10990*/  BRA `(.L_x_4680) ;  /* 0xffffffcc00a07947 */ /* 0x000fec000383ffff */
.L_x_4590:
[----:B0-----:R0:W1:Y:S02]  /*109a0*/  SYNCS.PHASECHK.TRANS64.TRYWAIT P0, [R4+URZ+0x22820], R8 ;  /* 0x02282008040075a7 */ /* 0x001064000800017f */
[----:B-1----:R-:W-:Y:S05]  /*109b0*/  @!P0 NANOSLEEP.SYNCS 0x989680 ;  /* 0x009896800000895d */ /* 0x002fea0003900000 */
[----:B------:R-:W1:Y:S02]  /*109c0*/  @!P0 SYNCS.PHASECHK.TRANS64 P0, [R4+URZ+0x22820], R8 ;  /* 0x02282008040085a7 */ /* 0x000e64000800007f */
[----:B-1----:R-:W-:Y:S05]  /*109d0*/  @!P0 BRA `(.L_x_4590) ;  /* 0xfffffffc00f08947 */ /* 0x002fea000383ffff */
[----:B------:R-:W-:Y:S05]  /*109e0*/  BRA `(.L_x_4681) ;  /* 0xffffffd000287947 */ /* 0x000fea000383ffff */
.L_x_4591:
        /* <DEDUP_REMOVED lines=8> */
.L_x_4683:
[----:B------:R-:W-:Y:S05]  /*10a70*/  BSYNC B0 ;  /* 0x0000000000007941 */ /* 0x000fea0003800000 */
.L_x_4682:
[----:B------:R-:W-:Y:S05]  /*10a80*/  BRA `(.L_x_4684) ;  /* 0xffffffd000107947 */ /* 0x000fea000383ffff */
.L_x_4592:
[----:B------:R-:W-:Y:S01]  /*10a90*/  BSSY B0, `(.L_x_4685) ;  /* 0x0000006000007945 */ /* 0x000fe20003800000 */
[----:B------:R-:W-:-:S07]  /*10aa0*/  IMAD.MOV.U32 R15, RZ, RZ, -0x1 ;  /* 0xffffffffff0f7424 */ /* 0x000fce00078e00ff */
[----:B0123-5:R-:W-:Y:S05]  /*10ab0*/  WARPSYNC.COLLECTIVE R15, `(.L_x_4686) ;  /* 0x000000000f0c7348 */ /* 0x02ffea0003c00000 */
[----:B------:R-:W-:Y:S02]  /*10ac0*/  ELECT P6, UR62, PT ;  /* 0x00000000003e782f */ /* 0x000fe400038c0000 */
[----:B------:R-:W-:Y:S01]  /*10ad0*/  MOV R14, UR62 ;  /* 0x0000003e000e7c02 */ /* 0x000fe20008000f00 */
[----:B0123-5:R-:W-:Y:S10]  /*10ae0*/  ENDCOLLECTIVE ;  /* 0x000000000000791b */ /* 0x02fff40003800000 */
.L_x_4686:
[----:B------:R-:W-:Y:S05]  /*10af0*/  BSYNC B0 ;  /* 0x0000000000007941 */ /* 0x000fea0003800000 */
.L_x_4685:
[----:B------:R-:W-:Y:S05]  /*10b00*/  BRA `(.L_x_4687) ;  /* 0xffffffd000047947 */ /* 0x000fea000383ffff */
.L_x_4594:
[----:B----4-:R4:W0:Y:S02]  /*10b10*/  SYNCS.PHASECHK.TRANS64.TRYWAIT P1, [R5+URZ+0x22840], R0 ;  /* 0x02284000050075a7 */ /* 0x010824000802017f */
[----:B0-----:R-:W-:Y:S05]  /*10b20*/  @!P1 NANOSLEEP.SYNCS 0x989680 ;  /* 0x009896800000995d */ /* 0x001fea0003900000 */
[----:B------:R-:W0:Y:S02]  /*10b30*/  @!P1 SYNCS.PHASECHK.TRANS64 P1, [R5+URZ+0x22840], R0 ;  /* 0x02284000050095a7 */ /* 0x000e24000802007f */
[----:B0-----:R-:W-:Y:S05]  /*10b40*/  @!P1 BRA `(.L_x_4594) ;  /* 0xfffffffc00f09947 */ /* 0x001fea000383ffff */
[----:B------:R-:W-:Y:S05]  /*10b50*/  BRA `(.L_x_4688) ;  /* 0xffffffd000247947 */ /* 0x000fea000383ffff */
.L_x_4596:
[----:B-1----:R1:W0:Y:S02]  /*10b60*/  SYNCS.PHASECHK.TRANS64.TRYWAIT P1, [R21+URZ+0x22840], R2 ;  /* 0x02284002150075a7 */ /* 0x002224000802017f */
[----:B0-----:R-:W-:Y:S05]  /*10b70*/  @!P1 NANOSLEEP.SYNCS 0x989680 ;  /* 0x009896800000995d */ /* 0x001fea0003900000 */
[----:B------:R-:W0:Y:S02]  /*10b80*/  @!P1 SYNCS.PHASECHK.TRANS64 P1, [R21+URZ+0x22840], R2 ;  /* 0x02284002150095a7 */ /* 0x000e24000802007f */
[----:B0-----:R-:W-:Y:S05]  /*10b90*/  @!P1 BRA `(.L_x_4596) ;  /* 0xfffffffc00f09947 */ /* 0x001fea000383ffff */
[----:B------:R-:W-:Y:S05]  /*10ba0*/  BRA `(.L_x_4689) ;  /* 0xffffffd000307947 */ /* 0x000fea000383ffff */
.L_x_4598:
[----:B------:R0:W0:Y:S02]  /*10bb0*/  SYNCS.PHASECHK.TRANS64.TRYWAIT P1, [R5+URZ+0x22860], R0 ;  /* 0x02286000050075a7 */ /* 0x000024000802017f */
[----:B0-----:R-:W-:Y:S05]  /*10bc0*/  @!P1 NANOSLEEP.SYNCS 0x989680 ;  /* 0x009896800000995d */ /* 0x001fea0003900000 */
[----:B------:R-:W0:Y:S02]  /*10bd0*/  @!P1 SYNCS.PHASECHK.TRANS64 P1, [R5+URZ+0x22860], R0 ;  /* 0x02286000050095a7 */ /* 0x000e24000802007f */
[----:B0-----:R-:W-:Y:S05]  /*10be0*/  @!P1 BRA `(.L_x_4598) ;  /* 0xfffffffc00f09947 */ /* 0x001fea000383ffff */
[----:B------:R-:W-:Y:S05]  /*10bf0*/  BRA `(.L_x_4690) ;  /* 0xffffffd0002c7947 */ /* 0x000fea000383ffff */
.L_x_4691:
        /* <DEDUP_REMOVED lines=16> */
.L_x_6571:


//--------------------- .text._ZN7cutlass13device_kernelIN5flash11enable_sm90INS1_16FlashAttnFwdSm90INS1_25CollectiveMainloopFwdSm90ILi2EN4cute5tupleIJNS5_1CILi1EEES8_S8_EEENS6_IJNS7_ILi128EEENS7_ILi96EEENS7_ILi64EEEEEELi256ENS_10bfloat16_tEfNS_4arch4Sm90ELb1ELb0ELb0ELb0ELb1ELb0ELb1ELb1ELb0ELb1ELb1ELb0EEENS1_21CollectiveEpilogueFwdINS6_IJSA_NS7_ILi256EEESB_EEES9_SE_SG_Li256ELb0ELb1ELb1ELb0EEENS1_19SingleTileSchedulerILb0ELb1ELb1ELi128EEEEEEEEEvNT_6ParamsE --------------------------
	.section	.text._ZN7cutlass13device_kernelIN5flash11enable_sm90INS1_16FlashAttnFwdSm90INS1_25CollectiveMainloopFwdSm90ILi2EN4cute5tupleIJNS5_1CILi1EEES8_S8_EEENS6_IJNS7_ILi128EEENS7_ILi96EEENS7_ILi64EEEEEELi256ENS_10bfloat16_tEfNS_4arch4Sm90ELb1ELb0ELb0ELb0ELb1ELb0ELb1ELb1ELb0ELb1ELb1ELb0EEENS1_21CollectiveEpilogueFwdINS6_IJSA_NS7_ILi256EEESB_EEES9_SE_SG_Li256ELb0ELb1ELb1ELb0EEENS1_19SingleTileSchedulerILb0ELb1ELb1ELi128EEEEEEEEEvNT_6ParamsE,"ax",@progbits
	.align	128
.text._ZN7cutlass13device_kernelIN5flash11enable_sm90INS1_16FlashAttnFwdSm90INS1_25CollectiveMainloopFwdSm90ILi2EN4cute5tupleIJNS5_1CILi1EEES8_S8_EEENS6_IJNS7_ILi128EEENS7_ILi96EEENS7_ILi64EEEEEELi256ENS_10bfloat16_tEfNS_4arch4Sm90ELb1ELb0ELb0ELb0ELb1ELb0ELb1ELb1ELb0ELb1ELb1ELb0EEENS1_21CollectiveEpilogueFwdINS6_IJSA_NS7_ILi256EEESB_EEES9_SE_SG_Li256ELb0ELb1ELb1ELb0EEENS1_19SingleTileSchedulerILb0ELb1ELb1ELi128EEEEEEEEEvNT_6ParamsE:
        .type           _ZN7cutlass13device_kernelIN5flash11enable_sm90INS1_16FlashAttnFwdSm90INS1_25CollectiveMainloopFwdSm90ILi2EN4cute5tupleIJNS5_1CILi1EEES8_S8_EEENS6_IJNS7_ILi128EEENS7_ILi96EEENS7_ILi64EEEEEELi256ENS_10bfloat16_tEfNS_4arch4Sm90ELb1ELb0ELb0ELb0ELb1ELb0ELb1ELb1ELb0ELb1ELb1ELb0EEENS1_21CollectiveEpilogueFwdINS6_IJSA_NS7_ILi256EEESB_EEES9_SE_SG_Li256ELb0ELb1ELb1ELb0EEENS1_19SingleTileSchedulerILb0ELb1ELb1ELi128EEEEEEEEEvNT_6ParamsE,@function
        .size           _ZN7cutlass13device_kernelIN5flash11enable_sm90INS1_16FlashAttnFwdSm90INS1_25CollectiveMainloopFwdSm90ILi2EN4cute5tupleIJNS5_1CILi1EEES8_S8_EEENS6_IJNS7_ILi128EEENS7_ILi96EEENS7_ILi64EEEEEELi256ENS_10bfloat16_tEfNS_4arch4Sm90ELb1ELb0ELb0ELb0ELb1ELb0ELb1ELb1ELb0ELb1ELb1ELb0EEENS1_21CollectiveEpilogueFwdINS6_IJSA_NS7_ILi256EEESB_EEES9_SE_SG_Li256ELb0ELb1ELb1ELb0EEENS1_19SingleTileSchedulerILb0ELb1ELb1ELi128EEEEEEEEEvNT_6ParamsE,(.L_x_6572 - _ZN7cutlass13device_kernelIN5flash11enable_sm90INS1_16FlashAttnFwdSm90INS1_25CollectiveMainloopFwdSm90ILi2EN4cute5tupleIJNS5_1CILi1EEES8_S8_EEENS6_IJNS7_ILi128EEENS7_ILi96EEENS7_ILi64EEEEEELi256ENS_10bfloat16_tEfNS_4arch4Sm90ELb1ELb0ELb0ELb0ELb1ELb0ELb1ELb1ELb0ELb1ELb1ELb0EEENS1_21CollectiveEpilogueFwdINS6_IJSA_NS7_ILi256EEESB_EEES9_SE_SG_Li256ELb0ELb1ELb1ELb0EEENS1_19SingleTileSchedulerILb0ELb1ELb1ELi128EEEEEEEEEvNT_6ParamsE)
        .other          _ZN7cutlass13device_kernelIN5flash11enable_sm90INS1_16FlashAttnFwdSm90INS1_25CollectiveMainloopFwdSm90ILi2EN4cute5tupleIJNS5_1CILi1EEES8_S8_EEENS6_IJNS7_ILi128EEENS7_ILi96EEENS7_ILi64EEEEEELi256ENS_10bfloat16_tEfNS_4arch4Sm90ELb1ELb0ELb0ELb0ELb1ELb0ELb1ELb1ELb0ELb1ELb1ELb0EEENS1_21CollectiveEpilogueFwdINS6_IJSA_NS7_ILi256EEESB_EEES9_SE_SG_Li256ELb0ELb1ELb1ELb0EEENS1_19SingleTileSchedulerILb0ELb1ELb1ELi128EEEEEEEEEvNT_6ParamsE,@"STO_CUDA_ENTRY STV_DEFAULT"
_ZN7cutlass13device_kernelIN5flash11enable_sm90INS1_16FlashAttnFwdSm90INS1_25CollectiveMainloopFwdSm90ILi2EN4cute5tupleIJNS5_1CILi1EEES8_S8_EEENS6_IJNS7_ILi128EEENS7_ILi96EEENS7_ILi64EEEEEELi256ENS_10bfloat16_tEfNS_4arch4Sm90ELb1ELb0ELb0ELb0ELb1ELb0ELb1ELb1ELb0ELb1ELb1ELb0EEENS1_21CollectiveEpilogueFwdINS6_IJSA_NS7_ILi256EEESB_EEES9_SE_SG_Li256ELb0ELb1ELb1ELb0EEENS1_19SingleTileSchedulerILb0ELb1ELb1ELi128EEEEEEEEEvNT_6ParamsE:
        /* <DEDUP_REMOVED lines=47> */
.L_x_4692:
        /* <DEDUP_REMOVED lines=22> */
.L_x_4693:
        /* <DEDUP_REMOVED lines=18> */
.L_x_4694:
        /* <DEDUP_REMOVED lines=22> */
.L_x_4695:
        /* <DEDUP_REMOVED lines=23> */
.L_x_4696:
        /* <DEDUP_REMOVED lines=11> */
.L_x_4699:
        /* <DEDUP_REMOVED lines=23> */
[----:B------:R-:W2:Y:S01]  /*0a60*/  S2UR UR39, SR_CTAID.X ;  /* 0x00000000002779c3 */ /* 0x000ea20000002500 */
        /* <DEDUP_REMOVED lines=14> */
[----:B--2---:R-:W-:-:S04]  /*0b50*/  USHF.L.U32 UR39, UR39, 0x7, URZ ;  /* 0x0000000727277899 */ /* 0x004fc8000800063f */
[----:B------:R-:W-:Y:S02]  /*0b60*/  @UP1 UIADD3 UR4, UR39, 0x7f, URZ ;  /* 0x0000007f27041890 */ /* 0x000fe4000fffe03f */
[----:B------:R-:W-:Y:S02]  /*0b70*/  UIADD3 UR6, UR39, 0x7f, URZ ;  /* 0x0000007f27067890 */ /* 0x000fe4000fffe03f */
        /* <DEDUP_REMOVED lines=10> */
[----:B------:R-:W-:Y:S02]  /*0c20*/  ULEA.HI.SX32 UR6, UR7, UR6, 0x1c ;  /* 0x0000000607067291 */ /* 0x000fe4000f8fe23f */
[----:B------:R-:W-:Y:S02]  /*0c30*/  ULOP3.LUT UR7, UR8, 0xffff, URZ, 0xc0, !UPT ;  /* 0x0000ffff08077892 */ /* 0x000fe4000f8ec03f */
        /* <DEDUP_REMOVED lines=41> */
.L_x_4701:
[----:B------:R-:W-:Y:S01]  /*0ed0*/  UIMAD UR5, UR7, UR4, URZ ;  /* 0x00000004070572a4 */ /* 0x000fe2000f8e023f */
[----:B-1----:R-:W-:Y:S01]  /*0ee0*/  IMAD.U32 R0, RZ, RZ, UR10 ;  /* 0x0000000aff007e24 */ /* 0x002fe2000f8e00ff */
[----:B------:R-:W-:Y:S01]  /*0ef0*/  PLOP3.LUT P0, PT, PT, PT, PT, 0x80, 0x0 ;  /* 0x000000000000781c */ /* 0x000fe20003f0f070 */
[----:B------:R-:W-:Y:S01]  /*0f00*/  IMAD.U32 R3, RZ, RZ, UR4 ;  /* 0x00000004ff037e24 */ /* 0x000fe2000f8e00ff */
[----:B------:R-:W-:Y:S01]  /*0f10*/  CS2R R150, SRZ ;  /* 0x0000000000967805 */ /* 0x000fe2000001ff00 */
[----:B------:R-:W-:Y:S01]  /*0f20*/  VIADD R152, R18, 0xffffff80 ;  /* 0xffffff8012987836 */ /* 0x000fe20000000000 */
[----:B------:R-:W-:Y:S01]  /*0f30*/  CS2R R148, SRZ ;  /* 0x0000000000947805 */ /* 0x000fe2000001ff00 */
[----:B------:R-:W-:Y:S01]  /*0f40*/  IMAD.U32 R212, RZ, RZ, UR5 ;  /* 0x00000005ffd47e24 */ /* 0x000fe2000f8e00ff */
[----:B------:R-:W-:Y:S02]  /*0f50*/  VIADDMNMX R0, R3, UR5, R0, PT ;  /* 0x0000000503007c46 */ /* 0x000fe4000b800100 */
[----:B0-----:R-:W-:-:S02]  /*0f60*/  CS2R R2, SRZ ;  /* 0x0000000000027805 */ /* 0x001fc4000001ff00 */
[----:B------:R-:W-:Y:S02]  /*0f70*/  CS2R R146, SRZ ;  /* 0x0000000000927805 */ /* 0x000fe4000001ff00 */
[----:B------:R-:W-:Y:S02]  /*0f80*/  CS2R R144, SRZ ;  /* 0x0000000000907805 */ /* 0x000fe4000001ff00 */
[----:B------:R-:W-:Y:S02]  /*0f90*/  R2UR UR43, R0 ;  /* 0x00000000002b72ca */ /* 0x000fe400000e0000 */
        /* <DEDUP_REMOVED lines=12> */
[----:B------:R-:W-:Y:S01]  /*1060*/  UISETP.GT.AND UP0, UPT, UR43, UR5, UPT ;  /* 0x000000052b00728c */ /* 0x000fe2000bf04270 */
[----:B------:R-:W-:Y:S02]  /*1070*/  CS2R R118, SRZ ;  /* 0x0000000000767805 */ /* 0x000fe4000001ff00 */
[----:B------:R-:W-:Y:S02]  /*1080*/  CS2R R116, SRZ ;  /* 0x0000000000747805 */ /* 0x000fe4000001ff00 */
[----:B------:R-:W-:-:S02]  /*1090*/  CS2R R114, SRZ ;  /* 0x0000000000727805 */ /* 0x000fc4000001ff00 */
[----:B------:R-:W-:Y:S02]  /*10a0*/  CS2R R112, SRZ ;  /* 0x0000000000707805 */ /* 0x000fe4000001ff00 */
[----:B------:R-:W-:Y:S02]  /*10b0*/  CS2R R110, SRZ ;  /* 0x00000000006e7805 */ /* 0x000fe4000001ff00 */
[----:B------:R-:W-:Y:S02]  /*10c0*/  PLOP3.LUT P1, PT, PT, PT, UP0, 0x80, 0x0 ;  /* 0x000000000000781c */ /* 0x000fe40003f2f008 */
        /* <DEDUP_REMOVED lines=59> */
[----:B------:R-:W-:Y:S02]  /*1480*/  USHF.R.U32.HI UR4, URZ, 0x4, UR5 ;  /* 0x000000043f047899 */ /* 0x000fe40008011605 */
[----:B------:R-:W-:Y:S02]  /*1490*/  UIADD3 UR5, UR5, 0xa000, URZ ;  /* 0x0000a00005057890 */ /* 0x000fe4000fffe03f */
[----:B------:R-:W-:Y:S02]  /*14a0*/  ULOP3.LUT UR4, UR4, 0x3fff, URZ, 0xc0, !UPT ;  /* 0x00003fff04047892 */ /* 0x000fe4000f8ec03f */
[----:B------:R-:W-:Y:S02]  /*14b0*/  USHF.R.U32.HI UR5, URZ, 0x4, UR5 ;  /* 0x000000043f057899 */ /* 0x000fe40008011605 */
[----:B------:R-:W-:Y:S02]  /*14c0*/  ULOP3.LUT UR40, UR4, 0x10000, URZ, 0xfc, !UPT ;  /* 0x0001000004287892 */ /* 0x000fe4000f8efc3f */
[----:B------:R-:W-:-:S03]  /*14d0*/  ULOP3.LUT UR38, UR5, 0x3fff, URZ, 0xc0, !UPT ;  /* 0x00003fff05267892 */ /* 0x000fc6000f8ec03f */
[----:B------:R-:W-:Y:S02]  /*14e0*/  UMOV UR5, 0x40000040 ;  /* 0x4000004000057882 */ /* 0x000fe40000000000 */
[----:B------:R-:W-:Y:S01]  /*14f0*/  UMOV UR4, UR40 ;  /* 0x0000002800047c82 */ /* 0x000fe20008000000 */
[----:B------:R-:W-:Y:S01]  /*1500*/  MOV R23, UR5 ;  /* 0x0000000500177c02 */ /* 0x000fe20008000f00 */
[----:B------:R-:W-:Y:S01]  /*1510*/  IMAD.U32 R22, RZ, RZ, UR4 ;  /* 0x00000004ff167e24 */ /* 0x000fe2000f8e00ff */
[----:B------:R-:W-:Y:S06]  /*1520*/  @!P0 BRA `(.L_x_4703) ;  /* 0x0000000000408947 */ /* 0x000fec0003800000 */
        /* <DEDUP_REMOVED lines=16> */
.L_x_4703:
[----:B------:R-:W-:Y:S01]  /*1630*/  SHF.L.U32 R0, RZ, 0x1f, RZ ;  /* 0x0000001fff007819 */ /* 0x000fe200000006ff */
[----:B------:R-:W-:-:S03]  /*1640*/  VIADD R213, R16, 0x8 ;  /* 0x0000000810d57836 */ /* 0x000fc60000000000 */
[----:B------:R-:W0:Y:S02]  /*1650*/  SYNCS.PHASECHK.TRANS64.TRYWAIT P0, [UR61+0x32400], R0 ;  /* 0x03240000ff0075a7 */ /* 0x000e24000800017d */
[----:B0-----:R-:W-:Y:S05]  /*1660*/  @!P0 BRA `(.L_x_4704) ;  /* 0x000000ec00d48947 */ /* 0x001fea0003800000 */
.L_x_4793:
[----:B------:R-:W-:Y:S05]  /*1670*/  WARPSYNC.ALL ;  /* 0x0000000000007948 */ /* 0x000fea0003800000 */
[----:B------:R-:W2:Y:S01]  /*1680*/  LDL R2, [R1] ;  /* 0x0000000001027983 */ /* 0x000ea20000100800 */
[----:B------:R1:W-:Y:S01]  /*1690*/  BAR.SYNC.DEFER_BLOCKING R213, 0x100 ;  /* 0x000400d50000751d */ /* 0x0003e20000010000 */
[----:B--2---:R-:W-:-:S13]  /*16a0*/  R2UR UR4, R2 ;  /* 0x00000000020472ca */ /* 0x004fda00000e0000 */
[----:B------:R-:W-:-:S04]  /*16b0*/  ULOP3.LUT UR4, UR4, 0x1, URZ, 0xfc, !UPT ;  /* 0x0000000104047892 */ /* 0x000fc8000f8efc3f */
[----:B------:R-:W-:-:S06]  /*16c0*/  UISETP.NE.AND UP0, UPT, UR4, 0x3, UPT ;  /* 0x000000030400788c */ /* 0x000fcc000bf05270 */
[----:B------:R-:W-:-:S13]  /*16d0*/  PLOP3.LUT P0, PT, PT, PT, UP0, 0x80, 0x0 ;  /* 0x000000000000781c */ /* 0x000fda0003f0f008 */
[----:B-1----:R-:W-:Y:S05]  /*16e0*/  @!P0 BRA `(.L_x_4705) ;  /* 0x0000000000048947 */ /* 0x002fea0003800000 */
[----:B------:R-:W-:Y:S01]  /*16f0*/  BPT.TRAP 0x1 ;  /* 0x000000040000795c */ /* 0x000fe20000300000 */
.L_x_4705:
[----:B------:R1:W2:Y:S01]  /*1700*/  SYNCS.PHASECHK.TRANS64.TRYWAIT P1, [UR61+0x32430], R0 ;  /* 0x03243000ff0075a7 */ /* 0x0002a2000802017d */
[----:B------:R-:W-:Y:S05]  /*1710*/  @!P0 BRA `(.L_x_4706) ;  /* 0x0000000000048947 */ /* 0x000fea0003800000 */
[----:B------:R-:W-:Y:S01]  /*1720*/  BPT.TRAP 0x1 ;  /* 0x000000040000795c */ /* 0x000fe20000300000 */
.L_x_4706:
[----:B--2---:R-:W-:Y:S05]  /*1730*/  @P1 BRA `(.L_x_4707) ;  /* 0x0000000000081947 */ /* 0x004fea0003800000 */
[----:B------:R-:W2:Y:S02]  /*1740*/  SYNCS.PHASECHK.TRANS64.TRYWAIT P1, [UR61+0x32430], R0 ;  /* 0x03243000ff0075a7 */ /* 0x000ea4000802017d */
[----:B--2---:R-:W-:Y:S05]  /*1750*/  @!P1 BRA `(.L_x_4708) ;  /* 0x000000ec00b09947 */ /* 0x004fea0003800000 */
.L_x_4707:
[----:B------:R-:W-:Y:S01]  /*1760*/  UIADD3 UR4, UR61, 0x1c400, URZ ;  /* 0x0001c4003d047890 */ /* 0x000fe2000fffe03f */
[----:B------:R-:W-:Y:S01]  /*1770*/  WARPGROUP.ARRIVE ;  /* 0x00000000000079c5 */ /* 0x000fe20000000000 */
[----:B------:R-:W-:Y:S01]  /*1780*/  UMOV UR6, UR40 ;  /* 0x0000002800067c82 */ /* 0x000fe20008000000 */
[----:B------:R-:W-:Y:S01]  /*1790*/  UMOV UR7, 0x40000040 ;  /* 0x4000004000077882 */ /* 0x000fe20000000000 */
[----:B------:R-:W-:Y:S01]  /*17a0*/  USHF.R.U32.HI UR4, URZ, 0x4, UR4 ;  /* 0x000000043f047899 */ /* 0x000fe20008011604 */
[----:B------:R-:W-:Y:S01]  /*17b0*/  UMOV UR5, UR7 ;  /* 0x0000000700057c82 */ /* 0x000fe20008000000 */
[----:B------:R-:W-:Y:S02]  /*17c0*/  UMOV UR11, 0x40000040 ;  /* 0x40000040000b7882 */ /* 0x000fe40000000000 */
[----:B------:R-:W-:Y:S01]  /*17d0*/  ULOP3.LUT UR4, UR4, 0x3fff, URZ, 0xc0, !UPT ;  /* 0x00003fff04047892 */ /* 0x000fe2000f8ec03f */
[----:B------:R-:W-:-:S03]  /*17e0*/  IMAD.U32 R15, RZ, RZ, UR11 ;  /* 0x0000000bff0f7e24 */ /* 0x000fc6000f8e00ff */
[----:B------:R-:W-:-:S03]  /*17f0*/  ULOP3.LUT UR8, UR4, 0x10000, URZ, 0xfc, !UPT ;  /* 0x0001000004087892 */ /* 0x000fc6000f8efc3f */
[----:B------:R-:W-:-:S03]  /*1800*/  UMOV UR4, UR6 ;  /* 0x0000000600047c82 */ /* 0x000fc60008000000 */
[----:B------:R-:W-:Y:S01]  /*1810*/  IMAD.U32 R210, RZ, RZ, UR8 ;  /* 0x00000008ffd27e24 */ /* 0x000fe2000f8e00ff */
[----:B------:R-:W-:Y:S02]  /*1820*/  UMOV UR6, UR8 ;  /* 0x0000000800067c82 */ /* 0x000fe40008000000 */
[----:B------:R-:W-:Y:S01]  /*1830*/  HGMMA.64x96x16.F32.BF16 R24, gdesc[UR4], RZ, !UPT, gsb0 ;  /* 0x01600000041879f0 */ /* 0x000fe2000c0018ff */
[----:B------:R-:W-:Y:S02]  /*1840*/  UIADD3 UR4, UR40, 0x2, URZ ;  /* 0x0000000228047890 */ /* 0x000fe4000fffe03f */
[----:B------:R-:W-:Y:S01]  /*1850*/  UIADD3 UR6, UR8, 0x2, URZ ;  /* 0x0000000208067890 */ /* 0x000fe2000fffe03f */
[----:B------:R-:W-:Y:S01]  /*1860*/  UMOV UR5, UR11 ;  /* 0x0000000b00057c82 */ /* 0x000fe20008000000 */
[----:B------:R-:W-:Y:S01]  /*1870*/  UMOV UR7, 0x40000040 ;  /* 0x4000004000077882 */ /* 0x000fe20000000000 */
[----:B------:R-:W-:Y:S02]  /*1880*/  UMOV UR11, 0x40000040 ;  /* 0x40000040000b7882 */ /* 0x000fe40000000000 */
[----:B------:R-:W-:Y:S01]  /*1890*/  UMOV UR10, UR4 ;  /* 0x00000004000a7c82 */ /* 0x000fe20008000000 */
[----:B------:R-:W-:Y:S01]  /*18a0*/  IMAD.U32 R13, RZ, RZ, UR11 ;  /* 0x0000000bff0d7e24 */ /* 0x000fe2000f8e00ff */
[----:B------:R-:W-:Y:S01]  /*18b0*/  UMOV UR4, UR10 ;  /* 0x0000000a00047c82 */ /* 0x000fe20008000000 */
[----:B------:R-:W-:Y:S01]  /*18c0*/  IMAD.U32 R14, RZ, RZ, UR10 ;  /* 0x0000000aff0e7e24 */ /* 0x000fe2000f8e00ff */
[----:B------:R-:W-:-:S02]  /*18d0*/  WARPGROUP.DEPBAR.LE gsb0, 0x0 ;  /* 0x00008000000079c5 */ /* 0x000fc40000010000 */
        /* <DEDUP_REMOVED lines=8> */
[----:B------:R-:W-:Y:S01]  /*1960*/  MOV R12, UR10 ;  /* 0x0000000a000c7c02 */ /* 0x000fe20008000f00 */
        /* <DEDUP_REMOVED lines=15> */
.L_x_4794:
[----:B------:R-:W-:Y:S05]  /*1a60*/  @!P0 BRA `(.L_x_4710) ;  /* 0x0000000000048947 */ /* 0x000fea0003800000 */
[----:B------:R-:W-:Y:S01]  /*1a70*/  BPT.TRAP 0x1 ;  /* 0x000000040000795c */ /* 0x000fe20000300000 */
.L_x_4710:
[----:B------:R2:W3:Y:S01]  /*1a80*/  SYNCS.PHASECHK.TRANS64.TRYWAIT P1, [UR61+0x32450], R0 ;  /* 0x03245000ff0075a7 */ /* 0x0004e2000802017d */
[----:B------:R-:W-:Y:S05]  /*1a90*/  @!P0 BRA `(.L_x_4711) ;  /* 0x0000000000048947 */ /* 0x000fea0003800000 */
[----:B------:R-:W-:Y:S01]  /*1aa0*/  BPT.TRAP 0x1 ;  /* 0x000000040000795c */ /* 0x000fe20000300000 */
.L_x_4711:
[----:B---3--:R-:W-:Y:S05]  /*1ab0*/  @P1 BRA `(.L_x_4712) ;  /* 0x0000000000081947 */ /* 0x008fea0003800000 */
[----:B------:R-:W3:Y:S02]  /*1ac0*/  SYNCS.PHASECHK.TRANS64.TRYWAIT P1, [UR61+0x32450], R0 ;  /* 0x03245000ff0075a7 */ /* 0x000ee4000802017d */
[----:B---3--:R-:W-:Y:S05]  /*1ad0*/  @!P1 BRA `(.L_x_4713) ;  /* 0x000000ec00009947 */ /* 0x008fea0003800000 */
.L_x_4712:
[----:B------:R-:W-:Y:S01]  /*1ae0*/  UIADD3 UR4, UR61, 0x400, URZ ;  /* 0x000004003d047890 */ /* 0x000fe2000fffe03f */
[----:B------:R-:W-:Y:S01]  /*1af0*/  WARPGROUP.ARRIVE ;  /* 0x00000000000079c5 */ /* 0x000fe20000000000 */
[----:B------:R-:W-:-:S05]  /*1b00*/  ULOP3.LUT UR10, UR38, 0x10000, URZ, 0xfc, !UPT ;  /* 0x00010000260a7892 */ /* 0x000fca000f8efc3f */
[----:B------:R-:W3:Y:S01]  /*1b10*/  S2R R4, SR_TID.X ;  /* 0x0000000000047919 */ /* 0x000ee20000002100 */
[----:B------:R-:W-:Y:S01]  /*1b20*/  USHF.R.U32.HI UR4, URZ, 0x4, UR4 ;  /* 0x000000043f047899 */ /* 0x000fe20008011604 */
[----:B------:R-:W-:Y:S01]  /*1b30*/  UMOV UR7, 0x40000040 ;  /* 0x4000004000077882 */ /* 0x000fe20000000000 */
[----:B------:R-:W-:Y:S02]  /*1b40*/  UMOV UR9, 0x40000040 ;  /* 0x4000004000097882 */ /* 0x000fe40000000000 */
[----:B------:R-:W-:Y:S01]  /*1b50*/  ULOP3.LUT UR60, UR4, 0x3fff, URZ, 0xc0, !UPT ;  /* 0x00003fff043c7892 */ /* 0x000fe2000f8ec03f */
[----:B------:R-:W-:Y:S01]  /*1b60*/  IMAD.U32 R9, RZ, RZ, UR7 ;  /* 0x00000007ff097e24 */ /* 0x000fe2000f8e00ff */
[----:B------:R-:W-:Y:S01]  /*1b70*/  UMOV UR6, UR10 ;  /* 0x0000000a00067c82 */ /* 0x000fe20008000000 */
[----:B------:R-:W-:Y:S01]  /*1b80*/  UMOV UR5, UR7 ;  /* 0x0000000700057c82 */ /* 0x000fe20008000000 */
[----:B------:R-:W-:Y:S01]  /*1b90*/  ULOP3.LUT UR38, UR60, 0x10000, URZ, 0xfc, !UPT ;  /* 0x000100003c267892 */ /* 0x000fe2000f8efc3f */
[----:B------:R-:W-:Y:S01]  /*1ba0*/  IMAD.U32 R8, RZ, RZ, UR6 ;  /* 0x00000006ff087e24 */ /* 0x000fe2000f8e00ff */
[----:B------:R-:W-:Y:S01]  /*1bb0*/  UMOV UR4, UR6 ;  /* 0x0000000600047c82 */ /* 0x000fe20008000000 */
[----:B------:R-:W-:Y:S01]  /*1bc0*/  IMAD.U32 R7, RZ, RZ, UR9 ;  /* 0x00000009ff077e24 */ /* 0x000fe2000f8e00ff */
[----:B------:R-:W-:Y:S01]  /*1bd0*/  UIADD3 UR12, UR10, 0x402, URZ ;  /* 0x000004020a0c7890 */ /* 0x000fe2000fffe03f */
[----:B------:R-:W-:-:S02]  /*1be0*/  UMOV UR13, 0x40000040 ;  /* 0x40000040000d7882 */ /* 0x000fc40000000000 */
[----:B------:R-:W-:Y:S01]  /*1bf0*/  UMOV UR6, UR38 ;  /* 0x0000002600067c82 */ /* 0x000fe20008000000 */
[----:B------:R-:W-:Y:S01]  /*1c00*/  UIADD3 UR16, UR10, 0x404, URZ ;  /* 0x000004040a107890 */ /* 0x000fe2000fffe03f */
[----:B------:R-:W-:Y:S01]  /*1c10*/  HGMMA.64x96x16.F32.BF16 R24, gdesc[UR4], R24, gsb0 ;  /* 0x01600000041879f0 */ /* 0x000fe20008001818 */
[----:B------:R-:W-:Y:S02]  /*1c20*/  UIADD3 UR4, UR10, 0x2, URZ ;  /* 0x000000020a047890 */ /* 0x000fe4000fffe03f */
[----:B------:R-:W-:Y:S01]  /*1c30*/  UIADD3 UR6, UR38, 0x2, URZ ;  /* 0x0000000226067890 */ /* 0x000fe2000fffe03f */
[----:B------:R-:W-:Y:S01]  /*1c40*/  UMOV UR5, UR9 ;  /* 0x0000000900057c82 */ /* 0x000fe20008000000 */
[----:B------:R-:W-:Y:S01]  /*1c50*/  UMOV UR7, 0x40000040 ;  /* 0x4000004000077882 */ /* 0x000fe20000000000 */
[----:B------:R-:W-:Y:S02]  /*1c60*/  UMOV UR9, 0x40000040 ;  /* 0x4000004000097882 */ /* 0x000fe40000000000 */
[----:B------:R-:W-:Y:S01]  /*1c70*/  UMOV UR8, UR4 ;  /* 0x0000000400087c82 */ /* 0x000fe20008000000 */
[----:B0-----:R-:W-:Y:S01]  /*1c80*/  IMAD.U32 R3, RZ, RZ, UR9 ;  /* 0x00000009ff037e24 */ /* 0x001fe2000f8e00ff */
[----:B------:R-:W-:Y:S01]  /*1c90*/  UMOV UR4, UR8 ;  /* 0x0000000800047c82 */ /* 0x000fe20008000000 */
[----:B------:R-:W-:Y:S01]  /*1ca0*/  MOV R6, UR8 ;  /* 0x0000000800067c02 */ /* 0x000fe20008000f00 */
[----:B------:R-:W-:Y:S01]  /*1cb0*/  UMOV UR17, 0x40000040 ;  /* 0x4000004000117882 */ /* 0x000fe20000000000 */
[----:B------:R-:W-:Y:S01]  /*1cc0*/  UIADD3 UR20, UR10, 0x406, URZ ;  /* 0x000004060a147890 */ /* 0x000fe2000fffe03f */
[----:B---3--:R-:W-:Y:S01]  /*1cd0*/  SHF.R.U32.HI R4, RZ, 0x7, R4 ;  /* 0x00000007ff047819 */ /* 0x008fe20000011604 */
[----:B------:R-:W-:Y:S01]  /*1ce0*/  UMOV UR21, 0x40000040 ;  /* 0x4000004000157882 */ /* 0x000fe20000000000 */
[----:B------:R-:W-:Y:S01]  /*1cf0*/  UIADD3 UR24, UR10, 0x800, URZ ;  /* 0x000008000a187890 */ /* 0x000fe2000fffe03f */
[----:B------:R-:W-:Y:S01]  /*1d00*/  UMOV UR25, 0x40000040 ;  /* 0x4000004000197882 */ /* 0x000fe20000000000 */
[----:B------:R-:W-:Y:S01]  /*1d10*/  UIADD3 UR28, UR10, 0x802, URZ ;  /* 0x000008020a1c7890 */ /* 0x000fe2000fffe03f */
[----:B------:R-:W-:Y:S01]  /*1d20*/  IADD3 R20, -R4, 0xb, RZ ;  /* 0x0000000b04147810 */ /* 0x000fe20007ffe1ff */
        /* <DEDUP_REMOVED lines=11> */
[----:B------:R-:W-:-:S02]  /*1de0*/  UMOV UR15, 0x40000040 ;  /* 0x40000040000f7882 */ /* 0x000fc40000000000 */
[----:B------:R-:W-:Y:S01]  /*1df0*/  IMAD.U32 R17, RZ, RZ, UR15 ;  /* 0x0000000fff117e24 */ /* 0x000fe2000f8e00ff */
[----:B------:R-:W-:Y:S02]  /*1e00*/  WARPGROUP.DEPBAR.LE gsb0, 0x0 ;  /* 0x00008000000079c5 */ /* 0x000fe40000010000 */
[----:B------:R-:W-:-:S06]  /*1e10*/  WARPGROUP.ARRIVE ;  /* 0x00000000000079c5 */ /* 0x000fcc0000000000 */
[----:B------:R-:W-:Y:S01]  /*1e20*/  HGMMA.64x96x16.F32.BF16 R24, gdesc[UR4], R24, gsb0 ;  /* 0x01600000041879f0 */ /* 0x000fe20008001818 */
        /* <DEDUP_REMOVED lines=15> */
[----:B------:R-:W-:Y:S01]  /*1f20*/  UMOV UR7, 0x40000040 ;  /* 0x4000004000077882 */ /* 0x000fe20000000000 */
[----:B------:R-:W-:Y:S02]  /*1f30*/  UMOV UR9, 0x40000040 ;  /* 0x4000004000097882 */ /* 0x000fe40000000000 */
[----:B------:R-:W-:Y:S02]  /*1f40*/  UMOV UR8, UR4 ;  /* 0x0000000400087c82 */ /* 0x000fe40008000000 */
[----:B------:R-:W-:Y:S01]  /*1f50*/  UMOV UR4, UR8 ;  /* 0x0000000800047c82 */ /* 0x000fe20008000000 */
[----:B------:R-:W-:Y:S01]  /*1f60*/  IMAD.U32 R18, RZ, RZ, UR8 ;  /* 0x00000008ff127e24 */ /* 0x000fe2000f8e00ff */
[----:B------:R-:W-:Y:S01]  /*1f70*/  UIADD3 UR8, UR10, 0x400, URZ ;  /* 0x000004000a087890 */ /* 0x000fe2000fffe03f */
[----:B------:R-:W-:-:S02]  /*1f80*/  WARPGROUP.DEPBAR.LE gsb0, 0x0 ;  /* 0x00008000000079c5 */ /* 0x000fc40000010000 */
        /* <DEDUP_REMOVED lines=88> */
[----:B------:R-:W-:Y:S03]  /*2510*/  HGMMA.64x96x16.F32.BF16 R24, gdesc[UR4], R24, gsb0 ;  /* 0x01600000041879f0 */ /* 0x000fe60008001818 */
[----:B------:R-:W-:Y:S02]  /*2520*/  WARPGROUP.DEPBAR.LE gsb0, 0x0 ;  /* 0x00008000000079c5 */ /* 0x000fe40000010000 */
[----:B------:R0:W-:Y:S06]  /*2530*/  BAR.ARV R20, 0x100 ;  /* 0x000400140000751d */ /* 0x0001ec0000002000 */
[----:B------:R-:W-:Y:S05]  /*2540*/  @!P0 BRA `(.L_x_4714) ;  /* 0x0000000000048947 */ /* 0x000fea0003800000 */
[----:B------:R-:W-:Y:S01]  /*2550*/  BPT.TRAP 0x1 ;  /* 0x000000040000795c */ /* 0x000fe20000300000 */
.L_x_4714:
[----:B------:R-:W-:Y:S01]  /*2560*/  LOP3.LUT R5, R72, 0xffffff80, RZ, 0xc0, !PT ;  /* 0xffffff8048057812 */ /* 0x000fe200078ec0ff */
[----:B------:R-:W-:Y:S01]  /*2570*/  UISETP.NE.AND UP0, UPT, UR56, URZ, UPT ;  /* 0x0000003f3800728c */ /* 0x000fe2000bf05270 */
[----:B------:R-:W-:Y:S01]  /*2580*/  LEA.HI R73, R73, R152, RZ, 0x2 ;  /* 0x0000009849497211 */ /* 0x000fe200078f10ff */
[----:B------:R-:W-:Y:S01]  /*2590*/  ULDC UR11, c[0x0][0x288] ;  /* 0x0000a200000b7ab9 */ /* 0x000fe20000000800 */
[----:B------:R-:W-:Y:S01]  /*25a0*/  LEA.HI R72, R74, R74, RZ, 0x1 ;  /* 0x0000004a4a487211 */ /* 0x000fe200078f08ff */
[C---:B------:R-:W-:Y:S01]  /*25b0*/  IMAD.IADD R5, R152.reuse, 0x1, -R5 ;  /* 0x0000000198057824 */ /* 0x040fe200078e0a05 */
[----:B------:R-:W-:Y:S01]  /*25c0*/  LOP3.LUT R75, R73, 0xfffffffc, RZ, 0xc0, !PT ;  /* 0xfffffffc494b7812 */ /* 0x000fe200078ec0ff */
[----:B------:R-:W3:Y:S01]  /*25d0*/  S2UR UR5, SR_CgaCtaId ;  /* 0x00000000000579c3 */ /* 0x000ee20000008800 */
[----:B------:R-:W-:Y:S01]  /*25e0*/  PLOP3.LUT P1, PT, PT, PT, UP0, 0x80, 0x0 ;  /* 0x000000000000781c */ /* 0x000fe20003f2f008 */
[----:B------:R-:W-:Y:S01]  /*25f0*/  ULDC UR10, c[0x0][0xa80] ;  /* 0x0002a000000a7ab9 */ /* 0x000fe20000000800 */
[----:B-12---:R-:W-:Y:S01]  /*2600*/  SHF.R.S32.HI R0, RZ, 0x1f, R5 ;  /* 0x0000001fff007819 */ /* 0x006fe20000011405 */
[----:B------:R-:W-:Y:S01]  /*2610*/  IMAD.IADD R152, R152, 0x1, -R75 ;  /* 0x0000000198987824 */ /* 0x000fe200078e0a4b */
[----:B------:R-:W-:Y:S01]  /*2620*/  LOP3.LUT R75, R72, 0x3fffffe, RZ, 0xc0, !PT ;  /* 0x03fffffe484b7812 */ /* 0x000fe200078ec0ff */
[----:B------:R-:W-:Y:S01]  /*2630*/  @UP0 ULDC UR4, c[0x0][0x44c] ;  /* 0x0001130000040ab9 */ /* 0x000fe20000000800 */
[CC--:B------:R-:W-:Y:S01]  /*2640*/  LEA.HI R4, R0.reuse, R5.reuse, RZ, 0x2 ;  /* 0x0000000500047211 */ /* 0x0c0fe200078f10ff */
[----:B------:R-:W-:Y:S01]  /*2650*/  ULOP3.LUT UR60, UR60, 0x3000000, URZ, 0xfc, !UPT ;  /* 0x030000003c3c7892 */ /* 0x000fe2000f8efc3f */
[----:B------:R-:W-:Y:S01]  /*2660*/  LEA.HI R21, R0, R5, RZ, 0x5 ;  /* 0x0000000500157211 */ /* 0x000fe200078f28ff */
[----:B------:R-:W-:Y:S01]  /*2670*/  IMAD.IADD R75, R74, 0x1, -R75 ;  /* 0x000000014a4b7824 */ /* 0x000fe200078e0a4b */
[--C-:B------:R-:W-:Y:S01]  /*2680*/  SHF.R.S32.HI R0, RZ, 0x2, R4.reuse ;  /* 0x00000002ff007819 */ /* 0x100fe20000011404 */
[----:B------:R-:W-:Y:S01]  /*2690*/  UMOV UR7, 0x40000040 ;  /* 0x4000004000077882 */ /* 0x000fe20000000000 */
[----:B------:R-:W-:-:S02]  /*26a0*/  SHF.R.S32.HI R73, RZ, 0x1f, R4 ;  /* 0x0000001fff497819 */ /* 0x000fc40000011404 */
[----:B------:R-:W-:Y:S01]  /*26b0*/  SHF.R.S32.HI R21, RZ, 0x5, R21 ;  /* 0x00000005ff157819 */ /* 0x000fe20000011415 */
[----:B------:R-:W-:Y:S01]  /*26c0*/  UMOV UR6, UR60 ;  /* 0x0000003c00067c82 */ /* 0x000fe20008000000 */
[----:B------:R-:W-:Y:S02]  /*26d0*/  LEA.HI R73, R73, R0, RZ, 0x3 ;  /* 0x0000000049497211 */ /* 0x000fe400078f18ff */
[----:B------:R-:W-:Y:S02]  /*26e0*/  LEA.HI R72, R152, R152, RZ, 0x1 ;  /* 0x0000009898487211 */ /* 0x000fe400078f08ff */
[----:B------:R-:W-:Y:S02]  /*26f0*/  LEA R76, R21, UR39, 0x4 ;  /* 0x00000027154c7c11 */ /* 0x000fe4000f8e20ff */
[----:B------:R-:W-:Y:S02]  /*2700*/  LOP3.LUT R73, R73, 0xfffffff8, RZ, 0xc0, !PT ;  /* 0xfffffff849497812 */ /* 0x000fe400078ec0ff */
[----:B------:R-:W-:-:S02]  /*2710*/  LOP3.LUT R21, R72, 0x1ffffffe, RZ, 0xc0, !PT ;  /* 0x1ffffffe48157812 */ /* 0x000fc400078ec0ff */
[----:B------:R-:W-:Y:S02]  /*2720*/  IADD3 R76, R76, R0, -R73 ;  /* 0x000000004c4c7210 */ /* 0x000fe40007ffe849 */
[----:B------:R-:W-:Y:S01]  /*2730*/  PLOP3.LUT P2, PT, PT, PT, UP0, 0x80, 0x0 ;  /* 0x000000000000781c */ /* 0x000fe20003f4f008 */
[----:B------:R-:W-:Y:S01]  /*2740*/  IMAD.IADD R21, R152, 0x1, -R21 ;  /* 0x0000000198157824 */ /* 0x000fe200078e0a15 */
[----:B------:R-:W-:Y:S02]  /*2750*/  LEA R76, R75, R76, 0x6 ;  /* 0x0000004c4b4c7211 */ /* 0x000fe400078e30ff */
[----:B------:R-:W-:-:S03]  /*2760*/  LOP3.LUT R4, R4, 0x7ffffffc, RZ, 0xc0, !PT ;  /* 0x7ffffffc04047812 */ /* 0x000fc600078ec0ff */
[----:B------:R-:W-:Y:S02]  /*2770*/  IMAD R21, R21, 0x8, R76 ;  /* 0x0000000815157824 */ /* 0x000fe400078e024c */
[----:B------:R-:W-:Y:S02]  /*2780*/  IMAD.IADD R211, R5, 0x1, -R4 ;  /* 0x0000000105d37824 */ /* 0x000fe400078e0a04 */
[----:B------:R-:W-:Y:S01]  /*2790*/  @P1 IMAD.HI.U32 R72, R21, UR4, RZ ;  /* 0x0000000415481c27 */ /* 0x000fe2000f8e00ff */
[----:B------:R-:W-:-:S03]  /*27a0*/  @UP0 ULDC UR4, c[0x0][0x450] ;  /* 0x0001140000040ab9 */ /* 0x000fc60000000800 */
[----:B------:R-:W-:Y:S01]  /*27b0*/  IMAD.MOV.U32 R0, RZ, RZ, R21 ;  /* 0x000000ffff007224 */ /* 0x000fe200078e0015 */
[----:B------:R-:W-:Y:S01]  /*27c0*/  @P2 SHF.R.U32.HI R0, RZ, UR4, R72 ;  /* 0x00000004ff002c19 */ /* 0x000fe20008011648 */
[----:B------:R-:W-:Y:S01]  /*27d0*/  UIMAD UR4, UR43, -0x60, UR42 ;  /* 0xffffffa02b0478a4 */ /* 0x000fe2000f8e022a */
[----:B------:R-:W-:-:S03]  /*27e0*/  IMAD.U32 R5, RZ, RZ, UR11 ;  /* 0x0000000bff057e24 */ /* 0x000fc6000f8e00ff */
[----:B------:R-:W1:Y:S01]  /*27f0*/  SHFL.IDX PT, R72, R0, RZ, 0x1c1f ;  /* 0x001c1fff00487589 */ /* 0x000e6200000e0000 */
[----:B------:R-:W-:-:S03]  /*2800*/  UIADD3 UR4, UR4, 0x60, URZ ;  /* 0x0000006004047890 */ /* 0x000fc6000fffe03f */
[----:B------:R-:W2:Y:S03]  /*2810*/  SHFL.IDX PT, R73, R0, 0x1, 0x1c1f ;  /* 0x003c1f0000497f89 */ /* 0x000ea600000e0000 */
[----:B------:R-:W-:Y:S01]  /*2820*/  IMAD.U32 R4, RZ, RZ, UR4 ;  /* 0x00000004ff047e24 */ /* 0x000fe2000f8e00ff */
[----:B------:R-:W-:-:S03]  /*2830*/  UIADD3 UR4, UR61, 0x32440, URZ ;  /* 0x000324403d047890 */ /* 0x000fc6000fffe03f */
[----:B------:R-:W-:Y:S01]  /*2840*/  IMAD R4, R211, -0x2, R4 ;  /* 0xfffffffed3047824 */ /* 0x000fe200078e0204 */
[----:B---3--:R-:W-:-:S04]  /*2850*/  UPRMT UR4, UR5, 0x654, UR4 ;  /* 0x0000065405047896 */ /* 0x008fc80008000004 */
[----:B------:R-:W-:-:S05]  /*2860*/  IADD3 R5, R4, 0x1, -R5 ;  /* 0x0000000104057810 */ /* 0x000fca0007ffe805 */
[----:B------:R-:W-:Y:S01]  /*2870*/  SYNCS.ARRIVE.TRANS64.RED.A1T0 RZ, [UR4], RZ ;  /* 0x000000ffffff79a7 */ /* 0x000fe20008100404 */
[-CC-:B-1----:R-:W-:Y:S01]  /*2880*/  VIADDMNMX R72, R72, R5.reuse, R4.reuse, PT ;  /* 0x0000000548487246 */ /* 0x182fe20003800104 */
[----:B------:R1:W-:Y:S03]  /*2890*/  BAR.SYNC.DEFER_BLOCKING R213, 0x100 ;  /* 0x000400d50000751d */ /* 0x0003e60000010000 */
[C---:B------:R-:W-:Y:S02]  /*28a0*/  ISETP.GT.AND P1, PT, R72.reuse, RZ, PT ;  /* 0x000000ff4800720c */ /* 0x040fe40003f24270 */
[C---:B------:R-:W-:Y:S02]  /*28b0*/  ISETP.GT.AND P6, PT, R72.reuse, 0x1, PT ;  /* 0x000000014800780c */ /* 0x040fe40003fc4270 */
[----:B--2---:R-:W-:Y:S02]  /*28c0*/  VIADDMNMX R74, R73, R5, R4, PT ;  /* 0x00000005494a7246 */ /* 0x004fe40003800104 */
[----:B------:R-:W-:-:S02]  /*28d0*/  ISETP.GT.AND P5, PT, R72, 0x8, PT ;  /* 0x000000084800780c */ /* 0x000fc40003fa4270 */
[----:B------:R-:W-:Y:S02]  /*28e0*/  FSEL R73, R24, -INF , P1 ;  /* 0xff80000018497808 */ /* 0x000fe40000800000 */
[----:B------:R-:W-:Y:S02]  /*28f0*/  FSEL R25, R25, -INF , P6 ;  /* 0xff80000019197808 */ /* 0x000fe40003000000 */
[C---:B------:R-:W-:Y:S02]  /*2900*/  ISETP.GT.AND P1, PT, R72.reuse, 0x18, PT ;  /* 0x000000184800780c */ /* 0x040fe40003f24270 */
[C---:B------:R-:W-:Y:S02]  /*2910*/  ISETP.GT.AND P6, PT, R72.reuse, 0x19, PT ;  /* 0x000000194800780c */ /* 0x040fe40003fc4270 */
[----:B------:R-:W-:Y:S02]  /*2920*/  ISETP.GT.AND P3, PT, R72, 0x9, PT ;  /* 0x000000094800780c */ /* 0x000fe40003f64270 */
[----:B------:R-:W-:-:S02]  /*2930*/  FSEL R75, R28, -INF , P5 ;  /* 0xff8000001c4b7808 */ /* 0x000fc40002800000 */
[----:B------:R-:W-:Y:S02]  /*2940*/  ISETP.GT.AND P5, PT, R72, 0x20, PT ;  /* 0x000000204800780c */ /* 0x000fe40003fa4270 */
[----:B------:R-:W-:Y:S02]  /*2950*/  FSEL R164, R36, -INF , P1 ;  /* 0xff80000024a47808 */ /* 0x000fe40000800000 */
[----:B------:R-:W-:Y:S02]  /*2960*/  FSEL R168, R37, -INF , P6 ;  /* 0xff80000025a87808 */ /* 0x000fe40003000000 */
[C---:B------:R-:W-:Y:S02]  /*2970*/  ISETP.GT.AND P1, PT, R72.reuse, 0x30, PT ;  /* 0x000000304800780c */ /* 0x040fe40003f24270 */
[----:B------:R-:W-:Y:S02]  /*2980*/  ISETP.GT.AND P6, PT, R72, 0x31, PT ;  /* 0x000000314800780c */ /* 0x000fe40003fc4270 */
[----:B------:R-:W-:-:S02]  /*2990*/  FMNMX.FTZ R0, R73, R25, !PT ;  /* 0x0000001949007209 */ /* 0x000fc40007810000 */
[----:B------:R-:W-:Y:S02]  /*29a0*/  FSEL R29, R29, -INF , P3 ;  /* 0xff8000001d1d7808 */ /* 0x000fe40001800000 */
[----:B------:R-:W-:Y:S02]  /*29b0*/  ISETP.GT.AND P3, PT, R72, 0x21, PT ;  /* 0x000000214800780c */ /* 0x000fe40003f64270 */
[----:B------:R-:W-:Y:S02]  /*29c0*/  FSEL R5, R40, -INF , P5 ;  /* 0xff80000028057808 */ /* 0x000fe40002800000 */
[C---:B------:R-:W-:Y:S02]  /*29d0*/  ISETP.GT.AND P2, PT, R72.reuse, 0x11, PT ;  /* 0x000000114800780c */ /* 0x040fe40003f44270 */
[----:B------:R-:W-:Y:S02]  /*29e0*/  ISETP.GT.AND P5, PT, R72, 0x38, PT ;  /* 0x000000384800780c */ /* 0x000fe40003fa4270 */
[----:B------:R-:W-:-:S02]  /*29f0*/  FSEL R157, R48, -INF , P1 ;  /* 0xff800000309d7808 */ /* 0x000fc40000800000 */
[----:B------:R-:W-:Y:S02]  /*2a00*/  FSEL R161, R49, -INF , P6 ;  /* 0xff80000031a17808 */ /* 0x000fe40003000000 */
[C---:B------:R-:W-:Y:S02]  /*2a10*/  ISETP.GT.AND P4, PT, R72.reuse, 0x10, PT ;  /* 0x000000104800780c */ /* 0x040fe40003f84270 */
[C---:B------:R-:W-:Y:S02]  /*2a20*/  ISETP.GT.AND P1, PT, R72.reuse, 0x48, PT ;  /* 0x000000484800780c */ /* 0x040fe40003f24270 */
[----:B------:R-:W-:Y:S02]  /*2a30*/  ISETP.GT.AND P6, PT, R72, 0x49, PT ;  /* 0x000000494800780c */ /* 0x000fe40003fc4270 */
[----:B------:R-:W-:Y:S02]  /*2a40*/  FMNMX.FTZ R24, R75, R0, !PT ;  /* 0x000000004b187209 */ /* 0x000fe40007810000 */
[----:B------:R-:W-:-:S02]  /*2a50*/  FSEL R160, R41, -INF , P3 ;  /* 0xff80000029a07808 */ /* 0x000fc40001800000 */
[----:B------:R-:W-:Y:S02]  /*2a60*/  FSEL R159, R33, -INF , P2 ;  /* 0xff800000219f7808 */ /* 0x000fe40001000000 */
[----:B------:R-:W-:Y:S02]  /*2a70*/  ISETP.GT.AND P3, PT, R72, 0x39, PT ;  /* 0x000000394800780c */ /* 0x000fe40003f64270 */
[----:B------:R-:W-:Y:S02]  /*2a80*/  FSEL R166, R52, -INF , P5 ;  /* 0xff80000034a67808 */ /* 0x000fe40002800000 */
[----:B------:R-:W-:Y:S02]  /*2a90*/  FSEL R4, R32, -INF , P4 ;  /* 0xff80000020047808 */ /* 0x000fe40002000000 */
[----:B------:R-:W-:Y:S02]  /*2aa0*/  ISETP.GT.AND P5, PT, R72, 0x50, PT ;  /* 0x000000504800780c */ /* 0x000fe40003fa4270 */
[----:B------:R-:W-:-:S02]  /*2ab0*/  FSEL R167, R60, -INF , P1 ;  /* 0xff8000003ca77808 */ /* 0x000fc40000800000 */
[----:B------:R-:W-:Y:S02]  /*2ac0*/  FSEL R171, R61, -INF , P6 ;  /* 0xff8000003dab7808 */ /* 0x000fe40003000000 */
[----:B------:R-:W-:Y:S02]  /*2ad0*/  FMNMX.FTZ R33, R29, R24, !PT ;  /* 0x000000181d217209 */ /* 0x000fe40007810000 */
[C---:B------:R-:W-:Y:S02]  /*2ae0*/  ISETP.GT.AND P1, PT, R74.reuse, RZ, PT ;  /* 0x000000ff4a00720c */ /* 0x040fe40003f24270 */
[----:B------:R-:W-:Y:S02]  /*2af0*/  ISETP.GT.AND P6, PT, R74, 0x1, PT ;  /* 0x000000014a00780c */ /* 0x000fe40003fc4270 */
[----:B------:R-:W-:Y:S02]  /*2b00*/  FSEL R170, R53, -INF , P3 ;  /* 0xff80000035aa7808 */ /* 0x000fe40001800000 */
[----:B------:R-:W-:-:S02]  /*2b10*/  ISETP.GT.AND P3, PT, R72, 0x51, PT ;  /* 0x000000514800780c */ /* 0x000fc40003f64270 */
[----:B------:R-:W-:Y:S02]  /*2b20*/  FSEL R0, R64, -INF , P5 ;  /* 0xff80000040007808 */ /* 0x000fe40002800000 */
[----:B------:R-:W-:Y:S02]  /*2b30*/  FMNMX.FTZ R24, R4, R33, !PT ;  /* 0x0000002104187209 */ /* 0x000fe40007810000 */
[----:B------:R-:W-:Y:S02]  /*2b40*/  ISETP.GT.AND P5, PT, R74, 0x8, PT ;  /* 0x000000084a00780c */ /* 0x000fe40003fa4270 */
[----:B------:R-:W-:Y:S02]  /*2b50*/  FSEL R33, R26, -INF , P1 ;  /* 0xff8000001a217808 */ /* 0x000fe40000800000 */
[----:B------:R-:W-:Y:S02]  /*2b60*/  FSEL R27, R27, -INF , P6 ;  /* 0xff8000001b1b7808 */ /* 0x000fe40003000000 */
[----:B------:R-:W-:-:S02]  /*2b70*/  FSEL R163, R65, -INF , P3 ;  /* 0xff80000041a37808 */ /* 0x000fc40001800000 */
[----:B------:R-:W-:Y:S02]  /*2b80*/  FMNMX.FTZ R41, R159, R24, !PT ;  /* 0x000000189f297209 */ /* 0x000fe40007810000 */
[----:B------:R-:W-:Y:S02]  /*2b90*/  ISETP.GT.AND P3, PT, R74, 0x9, PT ;  /* 0x000000094a00780c */ /* 0x000fe40003f64270 */
[----:B------:R-:W-:Y:S02]  /*2ba0*/  FSEL R37, R30, -INF , P5 ;  /* 0xff8000001e257808 */ /* 0x000fe40002800000 */
[----:B------:R-:W-:Y:S02]  /*2bb0*/  FMNMX.FTZ R24, R33, R27, !PT ;  /* 0x0000001b21187209 */ /* 0x000fe40007810000 */
[----:B------:R-:W-:Y:S02]  /*2bc0*/  FMNMX.FTZ R41, R164, R41, !PT ;  /* 0x00000029a4297209 */ /* 0x000fe40007810000 */
[----:B------:R-:W-:-:S02]  /*2bd0*/  ISETP.GT.AND P1, PT, R74, 0x10, PT ;  /* 0x000000104a00780c */ /* 0x000fc40003f24270 */
[----:B------:R-:W-:Y:S02]  /*2be0*/  FSEL R31, R31, -INF , P3 ;  /* 0xff8000001f1f7808 */ /* 0x000fe40001800000 */
[----:B------:R-:W-:Y:S02]  /*2bf0*/  FMNMX.FTZ R24, R37, R24, !PT ;  /* 0x0000001825187209 */ /* 0x000fe40007810000 */
        /* <DEDUP_REMOVED lines=11> */
[----:B------:R-:W-:Y:S02]  /*2cb0*/  ISETP.GT.AND P1, PT, R74, 0x20, PT ;  /* 0x000000204a00780c */ /* 0x000fe40003f24270 */
[----:B------:R-:W-:Y:S02]  /*2cc0*/  FSEL R194, R39, -INF , P3 ;  /* 0xff80000027c27808 */ /* 0x000fe40001800000 */
[----:B------:R-:W-:Y:S02]  /*2cd0*/  FMNMX.FTZ R35, R188, R35, !PT ;  /* 0x00000023bc237209 */ /* 0x000fe40007810000 */
[----:B------:R-:W-:Y:S02]  /*2ce0*/  FSEL R169, R45, -INF , P2 ;  /* 0xff8000002da97808 */ /* 0x000fe40001000000 */
[----:B------:R-:W-:-:S02]  /*2cf0*/  ISETP.GT.AND P4, PT, R72, 0x28, PT ;  /* 0x000000284800780c */ /* 0x000fc40003f84270 */
[----:B------:R-:W-:Y:S02]  /*2d00*/  FMNMX.FTZ R45, R5, R26, !PT ;  /* 0x0000001a052d7209 */ /* 0x000fe40007810000 */
[----:B------:R-:W-:Y:S02]  /*2d10*/  ISETP.GT.AND P6, PT, R74, 0x21, PT ;  /* 0x000000214a00780c */ /* 0x000fe40003fc4270 */
[----:B------:R-:W-:Y:S02]  /*2d20*/  FSEL R175, R42, -INF , P1 ;  /* 0xff8000002aaf7808 */ /* 0x000fe40000800000 */
[----:B------:R-:W-:Y:S02]  /*2d30*/  FMNMX.FTZ R24, R194, R35, !PT ;  /* 0x00000023c2187209 */ /* 0x000fe40007810000 */
[----:B------:R-:W-:Y:S02]  /*2d40*/  FSEL R165, R44, -INF , P4 ;  /* 0xff8000002ca57808 */ /* 0x000fe40002000000 */
[----:B------:R-:W-:-:S02]  /*2d50*/  FMNMX.FTZ R26, R160, R45, !PT ;  /* 0x0000002da01a7209 */ /* 0x000fc40007810000 */
[C---:B------:R-:W-:Y:S02]  /*2d60*/  ISETP.GT.AND P5, PT, R74.reuse, 0x28, PT ;  /* 0x000000284a00780c */ /* 0x040fe40003fa4270 */
[----:B------:R-:W-:Y:S02]  /*2d70*/  FSEL R182, R43, -INF , P6 ;  /* 0xff8000002bb67808 */ /* 0x000fe40003000000 */
[----:B------:R-:W-:Y:S02]  /*2d80*/  FMNMX.FTZ R35, R175, R24, !PT ;  /* 0x00000018af237209 */ /* 0x000fe40007810000 */
[----:B------:R-:W-:Y:S02]  /*2d90*/  FMNMX.FTZ R26, R165, R26, !PT ;  /* 0x0000001aa51a7209 */ /* 0x000fe40007810000 */
[----:B------:R-:W-:Y:S02]  /*2da0*/  ISETP.GT.AND P3, PT, R74, 0x29, PT ;  /* 0x000000294a00780c */ /* 0x000fe40003f64270 */
[----:B------:R-:W-:-:S02]  /*2db0*/  FSEL R190, R46, -INF , P5 ;  /* 0xff8000002ebe7808 */ /* 0x000fc40002800000 */
[----:B------:R-:W-:Y:S02]  /*2dc0*/  FMNMX.FTZ R35, R182, R35, !PT ;  /* 0x00000023b6237209 */ /* 0x000fe40007810000 */
[----:B------:R-:W-:Y:S02]  /*2dd0*/  FMNMX.FTZ R26, R169, R26, !PT ;  /* 0x0000001aa91a7209 */ /* 0x000fe40007810000 */
        /* <DEDUP_REMOVED lines=8> */
[----:B------:R-:W-:Y:S02]  /*2e60*/  ISETP.GT.AND P5, PT, R74, 0x38, PT ;  /* 0x000000384a00780c */ /* 0x000fe40003fa4270 */
[----:B------:R-:W-:-:S02]  /*2e70*/  FSEL R183, R51, -INF , P6 ;  /* 0xff80000033b77808 */ /* 0x000fc40003000000 */
[----:B------:R-:W-:Y:S02]  /*2e80*/  FMNMX.FTZ R24, R176, R35, !PT ;  /* 0x00000023b0187209 */ /* 0x000fe40007810000 */
[----:B------:R-:W-:Y:S02]  /*2e90*/  ISETP.GT.AND P4, PT, R72, 0x40, PT ;  /* 0x000000404800780c */ /* 0x000fe40003f84270 */
        /* <DEDUP_REMOVED lines=29> */
[----:B------:R-:W-:Y:S02]  /*3070*/  FMNMX.FTZ R26, R0, R39, !PT ;  /* 0x00000027001a7209 */ /* 0x000fe40007810000 */
[----:B------:R-:W-:Y:S02]  /*3080*/  FSEL R173, R69, -INF , P2 ;  /* 0xff80000045ad7808 */ /* 0x000fe40001000000 */
        /* <DEDUP_REMOVED lines=36> */
[----:B------:R-:W-:Y:S01]  /*32d0*/  FFMA.FTZ R4, R4, UR10, -R202 ;  /* 0x0000000a04047c23 */ /* 0x000fe200080108ca */
[--C-:B------:R-:W-:Y:S01]  /*32e0*/  FFMA.FTZ R184, R33, UR10, -R204.reuse ;  /* 0x0000000a21b87c23 */ /* 0x100fe200080108cc */
[--C-:B------:R-:W-:Y:S01]  /*32f0*/  FFMA.FTZ R187, R27, UR10, -R204.reuse ;  /* 0x0000000a1bbb7c23 */ /* 0x100fe200080108cc */
[--C-:B------:R-:W-:Y:S01]  /*3300*/  FFMA.FTZ R186, R37, UR10, -R204.reuse ;  /* 0x0000000a25ba7c23 */ /* 0x100fe200080108cc */
[--C-:B------:R-:W-:Y:S01]  /*3310*/  FFMA.FTZ R189, R31, UR10, -R204.reuse ;  /* 0x0000000a1fbd7c23 */ /* 0x100fe200080108cc */
[----:B------:R-:W-:Y:S01]  /*3320*/  FFMA.FTZ R168, R174, UR10, -R204 ;  /* 0x0000000aaea87c23 */ /* 0x000fe200080108cc */
[--C-:B------:R-:W-:Y:S01]  /*3330*/  FFMA.FTZ R159, R159, UR10, -R202.reuse ;  /* 0x0000000a9f9f7c23 */ /* 0x100fe200080108ca */
[----:B------:R-:W2:Y:S01]  /*3340*/  MUFU.EX2 R178, R178 ;  /* 0x000000b200b27308 */ /* 0x000ea20000000800 */
[----:B------:R-:W-:Y:S01]  /*3350*/  FFMA.FTZ R164, R164, UR10, -R202 ;  /* 0x0000000aa4a47c23 */ /* 0x000fe200080108ca */
[--C-:B------:R-:W-:Y:S01]  /*3360*/  FFMA.FTZ R181, R181, UR10, -R204.reuse ;  /* 0x0000000ab5b57c23 */ /* 0x100fe200080108cc */
[--C-:B------:R-:W-:Y:S01]  /*3370*/  FFMA.FTZ R174, R188, UR10, -R204.reuse ;  /* 0x0000000abcae7c23 */ /* 0x100fe200080108cc */
[----:B------:R-:W-:Y:S01]  /*3380*/  FFMA.FTZ R207, R194, UR10, -R204 ;  /* 0x0000000ac2cf7c23 */ /* 0x000fe200080108cc */
[----:B------:R-:W-:Y:S01]  /*3390*/  FFMA.FTZ R188, R169, UR10, -R202 ;  /* 0x0000000aa9bc7c23 */ /* 0x000fe200080108ca */
[--C-:B------:R-:W-:Y:S01]  /*33a0*/  FFMA.FTZ R169, R175, UR10, -R204.reuse ;  /* 0x0000000aafa97c23 */ /* 0x100fe200080108cc */
[----:B------:R-:W-:Y:S01]  /*33b0*/  FFMA.FTZ R175, R190, UR10, -R204 ;  /* 0x0000000abeaf7c23 */ /* 0x000fe200080108cc */
[----:B------:R-:W-:Y:S01]  /*33c0*/  MUFU.EX2 R180, R180 ;  /* 0x000000b400b47308 */ /* 0x000fe20000000800 */
[--C-:B------:R-:W-:Y:S01]  /*33d0*/  FFMA.FTZ R5, R5, UR10, -R202.reuse ;  /* 0x0000000a05057c23 */ /* 0x100fe200080108ca */
[--C-:B------:R-:W-:Y:S01]  /*33e0*/  FFMA.FTZ R160, R160, UR10, -R202.reuse ;  /* 0x0000000aa0a07c23 */ /* 0x100fe200080108ca */
[----:B------:R-:W-:Y:S01]  /*33f0*/  FFMA.FTZ R165, R165, UR10, -R202 ;  /* 0x0000000aa5a57c23 */ /* 0x000fe200080108ca */
[--C-:B------:R-:W-:Y:S01]  /*3400*/  FFMA.FTZ R182, R182, UR10, -R204.reuse ;  /* 0x0000000ab6b67c23 */ /* 0x100fe200080108cc */
[----:B------:R-:W-:Y:S01]  /*3410*/  FFMA.FTZ R190, R195, UR10, -R204 ;  /* 0x0000000ac3be7c23 */ /* 0x000fe200080108cc */
[--C-:B------:R-:W-:Y:S01]  /*3420*/  FFMA.FTZ R194, R161, UR10, -R202.reuse ;  /* 0x0000000aa1c27c23 */ /* 0x100fe200080108ca */
[--C-:B------:R-:W-:Y:S01]  /*3430*/  FFMA.FTZ R161, R166, UR10, -R202.reuse ;  /* 0x0000000aa6a17c23 */ /* 0x100fe200080108ca */
[----:B------:R-:W3:Y:S01]  /*3440*/  MUFU.EX2 R185, R185 ;  /* 0x000000b900b97308 */ /* 0x000ee20000000800 */
[----:B--2---:R-:W-:Y:S01]  /*3450*/  F2FP.BF16.F32.PACK_AB R152, R178, R179 ;  /* 0x000000b3b298723e */ /* 0x004fe200000010ff */
[----:B------:R-:W-:Y:S01]  /*3460*/  FFMA.FTZ R166, R170, UR10, -R202 ;  /* 0x0000000aaaa67c23 */ /* 0x000fe200080108ca */
        /* <DEDUP_REMOVED lines=9> */
[----:B------:R-:W-:Y:S01]  /*3500*/  FFMA.FTZ R171, R177, UR10, -R204 ;  /* 0x0000000ab1ab7c23 */ /* 0x000fe200080108cc */
[----:B------:R-:W-:Y:S01]  /*3510*/  FFMA.FTZ R158, R158, UR10, -R202 ;  /* 0x0000000a9e9e7c23 */ /* 0x000fe200080108ca */
[--C-:B------:R-:W-:Y:S01]  /*3520*/  FFMA.FTZ R192, R192, UR10, -R204.reuse ;  /* 0x0000000ac0c07c23 */ /* 0x100fe200080108cc */
[--C-:B------:R-:W-:Y:S01]  /*3530*/  FFMA.FTZ R177, R198, UR10, -R204.reuse ;  /* 0x0000000ac6b17c23 */ /* 0x100fe200080108cc */
[----:B------:R-:W2:Y:S01]  /*3540*/  MUFU.EX2 R187, R187 ;  /* 0x000000bb00bb7308 */ /* 0x000ea20000000800 */
[----:B---3--:R-:W-:Y:S01]  /*3550*/  F2FP.BF16.F32.PACK_AB R154, R185, R180 ;  /* 0x000000b4b99a723e */ /* 0x008fe200000010ff */
[----:B------:R-:W-:Y:S01]  /*3560*/  FFMA.FTZ R196, R201, UR10, -R204 ;  /* 0x0000000ac9c47c23 */ /* 0x000fe200080108cc */
[--C-:B------:R-:W-:Y:S01]  /*3570*/  FFMA.FTZ R0, R0, UR10, -R202.reuse ;  /* 0x0000000a00007c23 */ /* 0x100fe200080108ca */
[--C-:B------:R-:W-:Y:S01]  /*3580*/  FFMA.FTZ R163, R163, UR10, -R202.reuse ;  /* 0x0000000aa3a37c23 */ /* 0x100fe200080108ca */
[--C-:B------:R-:W-:Y:S01]  /*3590*/  FFMA.FTZ R172, R172, UR10, -R202.reuse ;  /* 0x0000000aacac7c23 */ /* 0x100fe200080108ca */
[----:B------:R-:W-:Y:S01]  /*35a0*/  FFMA.FTZ R173, R173, UR10, -R202 ;  /* 0x0000000aadad7c23 */ /* 0x000fe200080108ca */
[--C-:B------:R-:W-:Y:S01]  /*35b0*/  FFMA.FTZ R198, R197, UR10, -R204.reuse ;  /* 0x0000000ac5c67c23 */ /* 0x100fe200080108cc */
[----:B------:R-:W-:Y:S01]  /*35c0*/  MUFU.EX2 R186, R186 ;  /* 0x000000ba00ba7308 */ /* 0x000fe20000000800 */
[--C-:B------:R-:W-:Y:S01]  /*35d0*/  FFMA.FTZ R193, R193, UR10, -R204.reuse ;  /* 0x0000000ac1c17c23 */ /* 0x100fe200080108cc */
[--C-:B------:R-:W-:Y:S01]  /*35e0*/  FFMA.FTZ R197, R199, UR10, -R204.reuse ;  /* 0x0000000ac7c57c23 */ /* 0x100fe200080108cc */
[----:B------:R-:W-:Y:S01]  /*35f0*/  FFMA.FTZ R202, R203, UR10, -R204 ;  /* 0x0000000acbca7c23 */ /* 0x000fe200080108cc */
[----:B------:R-:W-:-:S04]  /*3600*/  FADD.FTZ R179, R179, R178 ;  /* 0x000000b2b3b37221 */ /* 0x000fc80000010000 */
        /* <DEDUP_REMOVED lines=12> */
[----:B------:R-:W-:Y:S01]  /*36d0*/  HGMMA.64x256x16.F32.BF16 R24, R152, gdesc[UR4].tnspB, RZ, !UPT, gsb0 ;  /* 0x43e0000498187df0 */ /* 0x000fe2000c0018ff */
[----:B------:R-:W-:Y:S01]  /*36e0*/  UIADD3 UR6, UR60, 0x80, URZ ;  /* 0x000000803c067890 */ /* 0x000fe2000fffe03f */
[----:B------:R-:W-:-:S03]  /*36f0*/  UMOV UR7, 0x40000040 ;  /* 0x4000004000077882 */ /* 0x000fc60000000000 */
        /* <DEDUP_REMOVED lines=37> */
[----:B---3--:R-:W-:Y:S01]  /*3950*/  F2FP.BF16.F32.PACK_AB R153, R181, R168 ;  /* 0x000000a8b599723e */ /* 0x008fe200000010ff */
        /* <DEDUP_REMOVED lines=85> */
.L_x_4715:
[----:B------:R-:W-:Y:S01]  /*3eb0*/  UISETP.NE.AND UP0, UPT, UR56, URZ, UPT ;  /* 0x0000003f3800728c */ /* 0x000fe2000bf05270 */
[----:B------:R-:W0:Y:S01]  /*3ec0*/  S2UR UR7, SR_CgaCtaId ;  /* 0x00000000000779c3 */ /* 0x000e220000008800 */
[----:B------:R-:W-:Y:S01]  /*3ed0*/  R2UR UR14, R212 ;  /* 0x00000000d40e72ca */ /* 0x000fe200000e0000 */
[----:B------:R-:W-:Y:S01]  /*3ee0*/  UIADD3 UR6, UR61, 0x32460, URZ ;  /* 0x000324603d067890 */ /* 0x000fe2000fffe03f */
[----:B------:R-:W-:-:S07]  /*3ef0*/  MOV R5, RZ ;  /* 0x000000ff00057202 */ /* 0x000fce0000000f00 */
[----:B------:R-:W-:Y:S02]  /*3f00*/  @UP0 ULDC UR4, c[0x0][0x44c] ;  /* 0x0001130000040ab9 */ /* 0x000fe40000000800 */
[----:B------:R-:W-:-:S07]  /*3f10*/  UIMAD.WIDE.U32 UR4, UR39, UR4, URZ ;  /* 0x00000004270472a5 */ /* 0x000fce000f8e003f */
[----:B------:R-:W-:Y:S01]  /*3f20*/  @UP0 UMOV UR4, UR5 ;  /* 0x0000000500040c82 */ /* 0x000fe20008000000 */
[----:B------:R-:W-:Y:S02]  /*3f30*/  @UP0 ULDC UR5, c[0x0][0x450] ;  /* 0x0001140000050ab9 */ /* 0x000fe40000000800 */
[----:B------:R-:W-:Y:S02]  /*3f40*/  @UP0 USHF.R.U32.HI UR39, URZ, UR5, UR4 ;  /* 0x000000053f270299 */ /* 0x000fe40008011604 */
[----:B0-----:R-:W-:Y:S02]  /*3f50*/  UPRMT UR6, UR7, 0x654, UR6 ;  /* 0x0000065407067896 */ /* 0x001fe40008000006 */
[----:B------:R-:W-:Y:S02]  /*3f60*/  UIADD3 UR4, UR39, -UR11, UR42 ;  /* 0x8000000b27047290 */ /* 0x000fe4000fffe02a */
[----:B------:R-:W-:Y:S02]  /*3f70*/  UIADD3 UR7, UR43, -0x2, URZ ;  /* 0xfffffffe2b077890 */ /* 0x000fe4000fffe03f */
[----:B------:R-:W-:-:S03]  /*3f80*/  UIMAD.WIDE UR4, UR4, 0x2aaaaaab, URZ ;  /* 0x2aaaaaab040478a5 */ /* 0x000fc6000f8e023f */
[----:B------:R-:W-:Y:S01]  /*3f90*/  SYNCS.ARRIVE.TRANS64.RED.A1T0 RZ, [UR6], RZ ;  /* 0x000000ffffff79a7 */ /* 0x000fe20008100406 */
[----:B------:R-:W-:-:S04]  /*3fa0*/  USHF.R.U32.HI UR4, URZ, 0x1f, UR5 ;  /* 0x0000001f3f047899 */ /* 0x000fc80008011605 */
[----:B------:R-:W-:-:S04]  /*3fb0*/  ULEA.HI.SX32 UR4, UR5, UR4, 0x1c ;  /* 0x0000000405047291 */ /* 0x000fc8000f8fe23f */
[----:B------:R-:W-:-:S04]  /*3fc0*/  UISETP.LT.AND UP0, UPT, UR14, UR4, UPT ;  /* 0x000000040e00728c */ /* 0x000fc8000bf01270 */
[----:B------:R-:W-:-:S03]  /*3fd0*/  USEL UR39, UR14, UR4, !UP0 ;  /* 0x000000040e277287 */ /* 0x000fc6000c000000 */
[----:B------:R-:W-:Y:S01]  /*3fe0*/  UMOV UR4, URZ ;  /* 0x0000003f00047c82 */ /* 0x000fe20008000000 */
[----:B------:R-:W-:-:S06]  /*3ff0*/  UISETP.GE.AND UP0, UPT, UR7, UR39, UPT ;  /* 0x000000270700728c */ /* 0x000fcc000bf06270 */
[----:B------:R-:W-:-:S13]  /*4000*/  PLOP3.LUT P1, PT, PT, PT, UP0, 0x80, 0x0 ;  /* 0x000000000000781c */ /* 0x000fda0003f2f008 */
[----:B------:R-:W-:Y:S05]  /*4010*/  @!P1 BRA `(.L_x_4716) ;  /* 0x0000002c00509947 */ /* 0x000fea0003800000 */
[----:B------:R-:W-:Y:S01]  /*4020*/  IMAD.MOV.U32 R201, RZ, RZ, R156 ;  /* 0x000000ffffc97224 */ /* 0x000fe200078e009c */
[----:B------:R-:W-:Y:S01]  /*4030*/  UMOV UR4, URZ ;  /* 0x0000003f00047c82 */ /* 0x000fe20008000000 */
[----:B------:R-:W-:Y:S02]  /*4040*/  IMAD.MOV.U32 R202, RZ, RZ, R200 ;  /* 0x000000ffffca7224 */ /* 0x000fe400078e00c8 */
[----:B------:R-:W-:-:S07]  /*4050*/  IMAD.MOV.U32 R5, RZ, RZ, RZ ;  /* 0x000000ffff057224 */ /* 0x000fce00078e00ff */
.L_x_4727:
[----:B------:R-:W-:-:S04]  /*4060*/  UIADD3 UR4, UR4, 0x1, URZ ;  /* 0x0000000104047890 */ /* 0x000fc8000fffe03f */
[----:B------:R-:W-:-:S04]  /*4070*/  UISETP.NE.AND UP0, UPT, UR4, 0x2, UPT ;  /* 0x000000020400788c */ /* 0x000fc8000bf05270 */
[----:B------:R-:W-:Y:S02]  /*4080*/  USEL UR5, URZ, 0x1, UP0 ;  /* 0x000000013f057887 */ /* 0x000fe40008000000 */
[----:B------:R-:W-:-:S04]  /*4090*/  USEL UR4, UR4, URZ, UP0 ;  /* 0x0000003f04047287 */ /* 0x000fc80008000000 */
[----:B------:R-:W-:Y:S01]  /*40a0*/  LOP3.LUT R5, R5, UR5, RZ, 0x3c, !PT ;  /* 0x0000000505057c12 */ /* 0x000fe2000f8e3cff */
[----:B------:R-:W-:Y:S07]  /*40b0*/  @!P0 BRA `(.L_x_4717) ;  /* 0x0000000000048947 */ /* 0x000fee0003800000 */
[----:B------:R-:W-:Y:S01]  /*40c0*/  BPT.TRAP 0x1 ;  /* 0x000000040000795c */ /* 0x000fe20000300000 */
.L_x_4717:
[----:B------:R-:W-:Y:S01]  /*40d0*/  ULEA UR5, UR4, UR61, 0x3 ;  /* 0x0000003d04057291 */ /* 0x000fe2000f8e183f */
[----:B------:R-:W-:-:S08]  /*40e0*/  SHF.L.U32 R20, R5, 0x1f, RZ ;  /* 0x0000001f05147819 */ /* 0x000fd000000006ff */
[----:B------:R0:W1:Y:S01]  /*40f0*/  SYNCS.PHASECHK.TRANS64.TRYWAIT P1, [UR5+0x32430], R20 ;  /* 0x03243014ff0075a7 */ /* 0x0000620008020145 */
[----:B------:R-:W-:Y:S05]  /*4100*/  @!P0 BRA `(.L_x_4718) ;  /* 0x0000000000048947 */ /* 0x000fea0003800000 */
[----:B------:R-:W-:Y:S01]  /*4110*/  BPT.TRAP 0x1 ;  /* 0x000000040000795c */ /* 0x000fe20000300000 */
.L_x_4718:
[----:B-1----:R-:W-:Y:S05]  /*4120*/  @P1 BRA `(.L_x_4719) ;  /* 0x0000000000081947 */ /* 0x002fea0003800000 */
[----:B------:R-:W1:Y:S02]  /*4130*/  SYNCS.PHASECHK.TRANS64.TRYWAIT P1, [UR5+0x32430], R20 ;  /* 0x03243014ff0075a7 */ /* 0x000e640008020145 */
[----:B-1----:R-:W-:Y:S05]  /*4140*/  @!P1 BRA `(.L_x_4720) ;  /* 0x000000c4007c9947 */ /* 0x002fea0003800000 */
.L_x_4719:
        /* <DEDUP_REMOVED lines=51> */
.L_x_4721:
[----:B------:R1:W2:Y:S01]  /*4480*/  SYNCS.PHASECHK.TRANS64.TRYWAIT P1, [UR5+0x32450], R20 ;  /* 0x03245014ff0075a7 */ /* 0x0002a20008020145 */
[----:B------:R-:W-:Y:S05]  /*4490*/  @!P0 BRA `(.L_x_4722) ;  /* 0x0000000000048947 */ /* 0x000fea0003800000 */
[----:B------:R-:W-:Y:S01]  /*44a0*/  BPT.TRAP 0x1 ;  /* 0x000000040000795c */ /* 0x000fe20000300000 */
.L_x_4722:
[----:B--2---:R-:W-:Y:S05]  /*44b0*/  @P1 BRA `(.L_x_4723) ;  /* 0x0000000000081947 */ /* 0x004fea0003800000 */
[----:B------:R-:W2:Y:S02]  /*44c0*/  SYNCS.PHASECHK.TRANS64.TRYWAIT P1, [UR5+0x32450], R20 ;  /* 0x03245014ff0075a7 */ /* 0x000ea40008020145 */
[----:B--2---:R-:W-:Y:S05]  /*44d0*/  @!P1 BRA `(.L_x_4724) ;  /* 0x000000c000b09947 */ /* 0x004fea0003800000 */
.L_x_4723:
[----:B012---:R-:W-:Y:S01]  /*44e0*/  MOV R20, UR45 ;  /* 0x0000002d00147c02 */ /* 0x007fe20008000f00 */
[----:B------:R-:W-:Y:S01]  /*44f0*/  UIMAD UR6, UR4, 0xc00, UR38 ;  /* 0x00000c00040678a4 */ /* 0x000fe2000f8e0226 */
[----:B------:R-:W-:Y:S01]  /*4500*/  MOV R200, UR44 ;  /* 0x0000002c00c87c02 */ /* 0x000fe20008000f00 */
[----:B------:R-:W-:Y:S01]  /*4510*/  WARPGROUP.ARRIVE ;  /* 0x00000000000079c5 */ /* 0x000fe20000000000 */
[----:B------:R-:W-:Y:S01]  /*4520*/  R2UR UR44, R8 ;  /* 0x00000000082c72ca */ /* 0x000fe200000e0000 */
[----:B------:R-:W-:Y:S01]  /*4530*/  UMOV UR47, 0x40000040 ;  /* 0x40000040002f7882 */ /* 0x000fe20000000000 */
[----:B------:R-:W-:Y:S01]  /*4540*/  R2UR UR45, R9 ;  /* 0x00000000092d72ca */ /* 0x000fe200000e0000 */
[----:B------:R-:W-:Y:S01]  /*4550*/  UIADD3 UR10, UR6, 0x2, URZ ;  /* 0x00000002060a7890 */ /* 0x000fe2000fffe03f */
[----:B------:R-:W-:Y:S01]  /*4560*/  MOV R203, UR49 ;  /* 0x0000003100cb7c02 */ /* 0x000fe20008000f00 */
[----:B------:R-:W-:Y:S01]  /*4570*/  UMOV UR46, UR6 ;  /* 0x00000006002e7c82 */ /* 0x000fe20008000000 */
[----:B------:R-:W-:Y:S01]  /*4580*/  MOV R204, UR48 ;  /* 0x0000003000cc7c02 */ /* 0x000fe20008000f00 */
[----:B------:R-:W-:Y:S01]  /*4590*/  UMOV UR51, 0x40000040 ;  /* 0x4000004000337882 */ /* 0x000fe20000000000 */
[----:B------:R-:W-:Y:S01]  /*45a0*/  R2UR UR48, R6 ;  /* 0x00000000063072ca */ /* 0x000fe200000e0000 */
[----:B------:R-:W-:Y:S01]  /*45b0*/  UMOV UR55, 0x40000040 ;  /* 0x4000004000377882 */ /* 0x000fe20000000000 */
[----:B------:R-:W-:Y:S01]  /*45c0*/  R2UR UR49, R7 ;  /* 0x00000000073172ca */ /* 0x000fe200000e0000 */
[----:B------:R-:W-:Y:S01]  /*45d0*/  UMOV UR50, UR10 ;  /* 0x0000000a00327c82 */ /* 0x000fe20008000000 */
[----:B------:R-:W-:Y:S01]  /*45e0*/  MOV R205, UR53 ;  /* 0x0000003500cd7c02 */ /* 0x000fe20008000f00 */
[----:B------:R-:W-:Y:S01]  /*45f0*/  UIADD3 UR10, UR6, 0x4, URZ ;  /* 0x00000004060a7890 */ /* 0x000fe2000fffe03f */
[----:B------:R-:W-:Y:S01]  /*4600*/  MOV R206, UR52 ;  /* 0x0000003400ce7c02 */ /* 0x000fe20008000f00 */
[----:B------:R-:W-:Y:S01]  /*4610*/  HGMMA.64x96x16.F32.BF16 R152, gdesc[UR44], R152, gsb0 ;  /* 0x016000002c9879f0 */ /* 0x000fe20008001898 */
[----:B------:R-:W-:Y:S01]  /*4620*/  R2UR UR52, R2 ;  /* 0x00000000023472ca */ /* 0x000fe200000e0000 */
[----:B------:R-:W-:Y:S01]  /*4630*/  UMOV UR59, 0x40000040 ;  /* 0x40000040003b7882 */ /* 0x000fe20000000000 */
[----:B------:R-:W-:Y:S01]  /*4640*/  R2UR UR53, R3 ;  /* 0x00000000033572ca */ /* 0x000fe200000e0000 */
[----:B------:R-:W-:Y:S01]  /*4650*/  UMOV UR11, 0x40000040 ;  /* 0x40000040000b7882 */ /* 0x000fe20000000000 */
[----:B------:R-:W-:Y:S01]  /*4660*/  UMOV UR54, UR10 ;  /* 0x0000000a00367c82 */ /* 0x000fe20008000000 */
[----:B------:R-:W-:Y:S01]  /*4670*/  MOV R207, UR57 ;  /* 0x0000003900cf7c02 */ /* 0x000fe20008000f00 */
[----:B------:R-:W-:Y:S01]  /*4680*/  UIADD3 UR10, UR6, 0x6, URZ ;  /* 0x00000006060a7890 */ /* 0x000fe2000fffe03f */
[----:B------:R-:W-:Y:S01]  /*4690*/  MOV R208, UR56 ;  /* 0x0000003800d07c02 */ /* 0x000fe20008000f00 */
[----:B------:R-:W-:Y:S01]  /*46a0*/  UIADD3 UR14, UR6, 0x302, URZ ;  /* 0x00000302060e7890 */ /* 0x000fe2000fffe03f */
[----:B------:R-:W-:Y:S01]  /*46b0*/  R2UR UR56, R18 ;  /* 0x00000000123872ca */ /* 0x000fe200000e0000 */
[----:B------:R-:W-:Y:S01]  /*46c0*/  UMOV UR15, 0x40000040 ;  /* 0x40000040000f7882 */ /* 0x000fe20000000000 */
[----:B------:R-:W-:Y:S01]  /*46d0*/  R2UR UR57, R19 ;  /* 0x00000000133972ca */ /* 0x000fe200000e0000 */
[----:B------:R-:W-:Y:S01]  /*46e0*/  UIADD3 UR18, UR6, 0x304, URZ ;  /* 0x0000030406127890 */ /* 0x000fe2000fffe03f */
[----:B------:R-:W-:Y:S01]  /*46f0*/  R2UR UR45, R20 ;  /* 0x00000000142d72ca */ /* 0x000fe200000e0000 */
[----:B------:R-:W-:Y:S01]  /*4700*/  UMOV UR58, UR10 ;  /* 0x0000000a003a7c82 */ /* 0x000fe20008000000 */
[----:B------:R-:W-:Y:S01]  /*4710*/  UIADD3 UR10, UR6, 0x300, URZ ;  /* 0x00000300060a7890 */ /* 0x000fe2000fffe03f */
[----:B------:R-:W-:Y:S01]  /*4720*/  R2UR UR44, R200 ;  /* 0x00000000c82c72ca */ /* 0x000fe200000e0000 */
[----:B------:R-:W-:Y:S01]  /*4730*/  UMOV UR19, 0x40000040 ;  /* 0x4000004000137882 */ /* 0x000fe20000000000 */
[----:B------:R-:W-:Y:S01]  /*4740*/  UIADD3 UR22, UR6, 0x306, URZ ;  /* 0x0000030606167890 */ /* 0x000fe2000fffe03f */
[----:B------:R-:W0:Y:S01]  /*4750*/  S2R R209, SR_TID.X ;  /* 0x0000000000d17919 */ /* 0x000e220000002100 */
        /* <DEDUP_REMOVED lines=27> */
[----:B------:R-:W-:Y:S01]  /*4910*/  UIADD3 UR6, UR6, 0x906, URZ ;  /* 0x0000090606067890 */ /* 0x000fe2000fffe03f */
[----:B------:R-:W-:Y:S02]  /*4920*/  WARPGROUP.DEPBAR.LE gsb0, 0x0 ;  /* 0x00008000000079c5 */ /* 0x000fe40000010000 */
[----:B------:R-:W-:-:S06]  /*4930*/  WARPGROUP.ARRIVE ;  /* 0x00000000000079c5 */ /* 0x000fcc0000000000 */
[----:B------:R-:W-:Y:S01]  /*4940*/  HGMMA.64x96x16.F32.BF16 R152, gdesc[UR56], R152, gsb0 ;  /* 0x01600000389879f0 */ /* 0x000fe20008001898 */
[----:B------:R-:W-:Y:S01]  /*4950*/  R2UR UR56, R16 ;  /* 0x00000000103872ca */ /* 0x000fe200000e0000 */
[----:B------:R-:W-:Y:S01]  /*4960*/  UMOV UR58, UR6 ;  /* 0x00000006003a7c82 */ /* 0x000fe20008000000 */
        /* <DEDUP_REMOVED lines=37> */
[----:B------:R-:W-:Y:S01]  /*4bc0*/  HGMMA.64x96x16.F32.BF16 R152, gdesc[UR56], R152, gsb0 ;  /* 0x01600000389879f0 */ /* 0x000fe20008001898 */
[----:B------:R-:W-:Y:S02]  /*4bd0*/  R2UR UR57, R207 ;  /* 0x00000000cf3972ca */ /* 0x000fe400000e0000 */
[----:B------:R-:W-:Y:S01]  /*4be0*/  R2UR UR56, R208 ;  /* 0x00000000d03872ca */ /* 0x000fe200000e0000 */
[----:B------:R-:W-:Y:S02]  /*4bf0*/  WARPGROUP.DEPBAR.LE gsb0, 0x0 ;  /* 0x00008000000079c5 */ /* 0x000fe40000010000 */
[----:B------:R0:W-:Y:S06]  /*4c00*/  BAR.ARV R20, 0x100 ;  /* 0x000400140000751d */ /* 0x0001ec0000002000 */
[----:B------:R-:W-:Y:S06]  /*4c10*/  @!P0 BRA `(.L_x_4725) ;  /* 0x0000000000048947 */ /* 0x000fec0003800000 */
[----:B------:R-:W-:Y:S01]  /*4c20*/  BPT.TRAP 0x1 ;  /* 0x000000040000795c */ /* 0x000fe20000300000 */
.L_x_4725:
[----:B------:R-:W-:Y:S01]  /*4c30*/  UISETP.NE.AND UP0, UPT, UR56, URZ, UPT ;  /* 0x0000003f3800728c */ /* 0x000fe2000bf05270 */
[----:B------:R-:W-:Y:S01]  /*4c40*/  IMAD.MOV.U32 R204, RZ, RZ, R21 ;  /* 0x000000ffffcc7224 */ /* 0x000fe200078e0015 */
[----:B------:R-:W-:Y:S01]  /*4c50*/  ULDC UR10, c[0x0][0x2f0] ;  /* 0x0000bc00000a7ab9 */ /* 0x000fe20000000800 */
[----:B------:R-:W1:Y:S01]  /*4c60*/  S2UR UR14, SR_CgaCtaId ;  /* 0x00000000000e79c3 */ /* 0x000e620000008800 */
[----:B------:R-:W-:Y:S01]  /*4c70*/  MOV R207, UR10 ;  /* 0x0000000a00cf7c02 */ /* 0x000fe20008000f00 */
[----:B------:R-:W-:Y:S01]  /*4c80*/  ULDC UR10, c[0x0][0xa80] ;  /* 0x0002a000000a7ab9 */ /* 0x000fe20000000800 */
[----:B------:R-:W-:Y:S01]  /*4c90*/  PLOP3.LUT P1, PT, PT, PT, UP0, 0x80, 0x0 ;  /* 0x000000000000781c */ /* 0x000fe20003f2f008 */
[----:B------:R-:W-:Y:S01]  /*4ca0*/  UIADD3 UR11, UR5, 0x32440, URZ ;  /* 0x00032440050b7890 */ /* 0x000fe2000fffe03f */
[----:B------:R-:W-:Y:S01]  /*4cb0*/  PLOP3.LUT P2, PT, PT, PT, UP0, 0x80, 0x0 ;  /* 0x000000000000781c */ /* 0x000fe20003f4f008 */
[----:B------:R-:W-:Y:S02]  /*4cc0*/  UMOV UR15, 0x40000040 ;  /* 0x40000040000f7882 */ /* 0x000fe40000000000 */
[----:B------:R-:W-:-:S08]  /*4cd0*/  @UP0 ULDC UR6, c[0x0][0x44c] ;  /* 0x0001130000060ab9 */ /* 0x000fd00000000800 */
[----:B------:R-:W-:Y:S01]  /*4ce0*/  @P1 IMAD.HI.U32 R200, R21, UR6, RZ ;  /* 0x0000000615c81c27 */ /* 0x000fe2000f8e00ff */
[----:B------:R-:W-:-:S04]  /*4cf0*/  @UP0 ULDC UR6, c[0x0][0x450] ;  /* 0x0001140000060ab9 */ /* 0x000fc80000000800 */
[----:B------:R-:W-:Y:S01]  /*4d00*/  @P2 SHF.R.U32.HI R204, RZ, UR6, R200 ;  /* 0x00000006ffcc2c19 */ /* 0x000fe200080116c8 */
[----:B------:R-:W-:Y:S01]  /*4d10*/  UMOV UR6, 0x1 ;  /* 0x0000000100067882 */ /* 0x000fe20000000000 */
[----:B------:R-:W-:Y:S01]  /*4d20*/  IMAD.MOV.U32 R200, RZ, RZ, -0x2 ;  /* 0xfffffffeffc87424 */ /* 0x000fe200078e00ff */
[----:B------:R-:W-:Y:S02]  /*4d30*/  UIMAD UR6, UR7, -0x60, UR6 ;  /* 0xffffffa0070678a4 */ /* 0x000fe4000f8e0206 */
[----:B------:R-:W2:Y:S01]  /*4d40*/  SHFL.IDX PT, R203, R204, RZ, 0x1c1f ;  /* 0x001c1fffcccb7589 */ /* 0x000ea200000e0000 */
[----:B-1----:R-:W-:-:S03]  /*4d50*/  UPRMT UR11, UR14, 0x654, UR11 ;  /* 0x000006540e0b7896 */ /* 0x002fc6000800000b */
[----:B------:R-:W1:Y:S01]  /*4d60*/  SHFL.IDX PT, R205, R204, 0x1, 0x1c1f ;  /* 0x003c1f00cccd7f89 */ /* 0x000e6200000e0000 */
[----:B------:R-:W-:Y:S01]  /*4d70*/  IMAD R200, R211, R200, UR6 ;  /* 0x00000006d3c87e24 */ /* 0x000fe2000f8e02c8 */
[----:B------:R-:W-:-:S03]  /*4d80*/  ULDC UR6, c[0x0][0x288] ;  /* 0x0000a20000067ab9 */ /* 0x000fc60000000800 */
[----:B------:R-:W-:Y:S01]  /*4d90*/  IMAD R200, R207, UR57, R200 ;  /* 0x00000039cfc87c24 */ /* 0x000fe2000f8e02c8 */
[----:B------:R-:W-:Y:S04]  /*4da0*/  SYNCS.ARRIVE.TRANS64.RED.A1T0 RZ, [UR11], RZ ;  /* 0x000000ffffff79a7 */ /* 0x000fe8000810040b */
[----:B--2---:R-:W-:Y:S01]  /*4db0*/  IADD3 R203, R203, -UR6, R200 ;  /* 0x80000006cbcb7c10 */ /* 0x004fe2000fffe0c8 */
[----:B------:R2:W-:Y:S03]  /*4dc0*/  BAR.SYNC.DEFER_BLOCKING R213, 0x100 ;  /* 0x000400d50000751d */ /* 0x0005e60000010000 */
[C---:B------:R-:W-:Y:S02]  /*4dd0*/  ISETP.GT.AND P4, PT, R203.reuse, RZ, PT ;  /* 0x000000ffcb00720c */ /* 0x040fe40003f84270 */
[----:B------:R-:W-:-:S02]  /*4de0*/  ISETP.GT.AND P6, PT, R203, 0x11, PT ;  /* 0x00000011cb00780c */ /* 0x000fc40003fc4270 */
[C---:B------:R-:W-:Y:S02]  /*4df0*/  ISETP.GT.AND P3, PT, R203.reuse, 0x1, PT ;  /* 0x00000001cb00780c */ /* 0x040fe40003f64270 */
[----:B------:R-:W-:Y:S02]  /*4e00*/  FSEL R152, R152, -INF , P4 ;  /* 0xff80000098987808 */ /* 0x000fe40002000000 */
[----:B------:R-:W-:Y:S02]  /*4e10*/  ISETP.GT.AND P4, PT, R203, 0x18, PT ;  /* 0x00000018cb00780c */ /* 0x000fe40003f84270 */
[----:B------:R-:W-:Y:S02]  /*4e20*/  FSEL R161, R161, -INF , P6 ;  /* 0xff800000a1a17808 */ /* 0x000fe40003000000 */
[----:B------:R-:W-:Y:S02]  /*4e30*/  ISETP.GT.AND P6, PT, R203, 0x29, PT ;  /* 0x00000029cb00780c */ /* 0x000fe40003fc4270 */
[----:B-1----:R-:W-:Y:S01]  /*4e40*/  IADD3 R200, R205, -UR6, R200 ;  /* 0x80000006cdc87c10 */ /* 0x002fe2000fffe0c8 */
[----:B------:R-:W-:Y:S01]  /*4e50*/  UIMAD UR6, UR4, 0xc00, UR60 ;  /* 0x00000c00040678a4 */ /* 0x000fe2000f8e023c */
[----:B------:R-:W-:-:S02]  /*4e60*/  FSEL R153, R153, -INF , P3 ;  /* 0xff80000099997808 */ /* 0x000fc40001800000 */
[C---:B------:R-:W-:Y:S02]  /*4e70*/  ISETP.GT.AND P3, PT, R203.reuse, 0x19, PT ;  /* 0x00000019cb00780c */ /* 0x040fe40003f64270 */
[----:B------:R-:W-:Y:S02]  /*4e80*/  FSEL R164, R164, -INF , P4 ;  /* 0xff800000a4a47808 */ /* 0x000fe40002000000 */
[----:B------:R-:W-:Y:S01]  /*4e90*/  ISETP.GT.AND P4, PT, R203, 0x30, PT ;  /* 0x00000030cb00780c */ /* 0x000fe20003f84270 */
[----:B------:R-:W-:Y:S01]  /*4ea0*/  UMOV UR14, UR6 ;  /* 0x00000006000e7c82 */ /* 0x000fe20008000000 */
[----:B------:R-:W-:Y:S02]  /*4eb0*/  FSEL R173, R173, -INF , P6 ;  /* 0xff800000adad7808 */ /* 0x000fe40003000000 */
[----:B------:R-:W-:Y:S02]  /*4ec0*/  ISETP.GT.AND P6, PT, R200, RZ, PT ;  /* 0x000000ffc800720c */ /* 0x000fe40003fc4270 */
[----:B------:R-:W-:-:S02]  /*4ed0*/  ISETP.GT.AND P1, PT, R203, 0x8, PT ;  /* 0x00000008cb00780c */ /* 0x000fc40003f24270 */
[----:B------:R-:W-:Y:S02]  /*4ee0*/  FSEL R165, R165, -INF , P3 ;  /* 0xff800000a5a57808 */ /* 0x000fe40001800000 */
[C---:B------:R-:W-:Y:S02]  /*4ef0*/  ISETP.GT.AND P3, PT, R203.reuse, 0x31, PT ;  /* 0x00000031cb00780c */ /* 0x040fe40003f64270 */
[----:B------:R-:W-:Y:S02]  /*4f00*/  FSEL R176, R176, -INF , P4 ;  /* 0xff800000b0b07808 */ /* 0x000fe40002000000 */
[----:B------:R-:W-:Y:S02]  /*4f10*/  ISETP.GT.AND P4, PT, R200, 0x1, PT ;  /* 0x00000001c800780c */ /* 0x000fe40003f84270 */
[----:B------:R-:W-:Y:S02]  /*4f20*/  FSEL R154, R154, -INF , P6 ;  /* 0xff8000009a9a7808 */ /* 0x000fe40003000000 */
[----:B------:R-:W-:-:S02]  /*4f30*/  ISETP.GT.AND P2, PT, R203, 0x9, PT ;  /* 0x00000009cb00780c */ /* 0x000fc40003f44270 */
[----:B------:R-:W-:Y:S02]  /*4f40*/  FSEL R204, R156, -INF , P1 ;  /* 0xff8000009ccc7808 */ /* 0x000fe40000800000 */
[----:B------:R-:W-:Y:S02]  /*4f50*/  ISETP.GT.AND P1, PT, R203, 0x20, PT ;  /* 0x00000020cb00780c */ /* 0x000fe40003f24270 */
[----:B------:R-:W-:Y:S02]  /*4f60*/  FSEL R177, R177, -INF , P3 ;  /* 0xff800000b1b17808 */ /* 0x000fe40001800000 */
[----:B------:R-:W-:Y:S02]  /*4f70*/  ISETP.GT.AND P3, PT, R200, 0x8, PT ;  /* 0x00000008c800780c */ /* 0x000fe40003f64270 */
[----:B------:R-:W-:Y:S02]  /*4f80*/  FSEL R155, R155, -INF , P4 ;  /* 0xff8000009b9b7808 */ /* 0x000fe40002000000 */
[----:B------:R-:W-:-:S02]  /*4f90*/  FMNMX.FTZ R156, R154, R201, !PT ;  /* 0x000000c99a9c7209 */ /* 0x000fc40007810000 */
[----:B------:R-:W-:Y:S02]  /*4fa0*/  FSEL R157, R157, -INF , P2 ;  /* 0xff8000009d9d7808 */ /* 0x000fe40001000000 */
[C---:B------:R-:W-:Y:S02]  /*4fb0*/  ISETP.GT.AND P2, PT, R203.reuse, 0x21, PT ;  /* 0x00000021cb00780c */ /* 0x040fe40003f44270 */
[----:B------:R-:W-:Y:S02]  /*4fc0*/  FSEL R168, R168, -INF , P1 ;  /* 0xff800000a8a87808 */ /* 0x000fe40000800000 */
[----:B------:R-:W-:Y:S02]  /*4fd0*/  ISETP.GT.AND P1, PT, R203, 0x38, PT ;  /* 0x00000038cb00780c */ /* 0x000fe40003f24270 */
[----:B------:R-:W-:Y:S02]  /*4fe0*/  ISETP.GT.AND P6, PT, R200, 0x9, PT ;  /* 0x00000009c800780c */ /* 0x000fe40003fc4270 */
[----:B------:R-:W-:-:S02]  /*4ff0*/  FSEL R158, R158, -INF , P3 ;  /* 0xff8000009e9e7808 */ /* 0x000fc40001800000 */
[----:B------:R-:W-:Y:S02]  /*5000*/  FMNMX.FTZ R205, R155, R156, !PT ;  /* 0x0000009c9bcd7209 */ /* 0x000fe40007810000 */
[----:B------:R-:W-:Y:S02]  /*5010*/  FSEL R169, R169, -INF , P2 ;  /* 0xff800000a9a97808 */ /* 0x000fe40001000000 */
[----:B------:R-:W-:Y:S02]  /*5020*/  ISETP.GT.AND P2, PT, R203, 0x39, PT ;  /* 0x00000039cb00780c */ /* 0x000fe40003f44270 */
[----:B------:R-:W-:Y:S02]  /*5030*/  FSEL R180, R180, -INF , P1 ;  /* 0xff800000b4b47808 */ /* 0x000fe40000800000 */
[----:B------:R-:W-:Y:S02]  /*5040*/  ISETP.GT.AND P1, PT, R200, 0x10, PT ;  /* 0x00000010c800780c */ /* 0x000fe40003f24270 */
[----:B------:R-:W-:-:S02]  /*5050*/  FSEL R159, R159, -INF , P6 ;  /* 0xff8000009f9f7808 */ /* 0x000fc40003000000 */
[----:B------:R-:W-:Y:S02]  /*5060*/  FMNMX.FTZ R156, R158, R205, !PT ;  /* 0x000000cd9e9c7209 */ /* 0x000fe40007810000 */
[----:B------:R-:W-:Y:S02]  /*5070*/  ISETP.GT.AND P5, PT, R203, 0x10, PT ;  /* 0x00000010cb00780c */ /* 0x000fe40003fa4270 */
[----:B------:R-:W-:Y:S02]  /*5080*/  FSEL R181, R181, -INF , P2 ;  /* 0xff800000b5b57808 */ /* 0x000fe40001000000 */
[----:B------:R-:W-:Y:S02]  /*5090*/  ISETP.GT.AND P2, PT, R200, 0x11, PT ;  /* 0x00000011c800780c */ /* 0x000fe40003f44270 */
[----:B------:R-:W-:Y:S02]  /*50a0*/  FSEL R162, R162, -INF , P1 ;  /* 0xff800000a2a27808 */ /* 0x000fe40000800000 */
[----:B------:R-:W-:-:S02]  /*50b0*/  FMNMX.FTZ R205, R159, R156, !PT ;  /* 0x0000009c9fcd7209 */ /* 0x000fc40007810000 */
[----:B------:R-:W-:Y:S02]  /*50c0*/  FSEL R160, R160, -INF , P5 ;  /* 0xff800000a0a07808 */ /* 0x000fe40002800000 */
[----:B------:R-:W-:Y:S02]  /*50d0*/  ISETP.GT.AND P5, PT, R203, 0x28, PT ;  /* 0x00000028cb00780c */ /* 0x000fe40003fa4270 */
[----:B------:R-:W-:Y:S02]  /*50e0*/  ISETP.GT.AND P3, PT, R200, 0x18, PT ;  /* 0x00000018c800780c */ /* 0x000fe40003f64270 */
[----:B------:R-:W-:Y:S02]  /*50f0*/  FSEL R163, R163, -INF , P2 ;  /* 0xff800000a3a37808 */ /* 0x000fe40001000000 */
[----:B------:R-:W-:Y:S02]  /*5100*/  FMNMX.FTZ R206, R162, R205, !PT ;  /* 0x000000cda2ce7209 */ /* 0x000fe40007810000 */
        /* <DEDUP_REMOVED lines=56> */
[C---:B------:R-:W-:Y:S02]  /*5490*/  ISETP.GT.AND P5, PT, R200.reuse, 0x50, PT ;  /* 0x00000050c800780c */ /* 0x040fe40003fa4270 */
[C---:B------:R-:W-:Y:S02]  /*54a0*/  ISETP.GT.AND P6, PT, R200.reuse, 0x51, PT ;  /* 0x00000051c800780c */ /* 0x040fe40003fc4270 */
[C---:B------:R-:W-:Y:S02]  /*54b0*/  ISETP.GT.AND P1, PT, R200.reuse, 0x58, PT ;  /* 0x00000058c800780c */ /* 0x040fe40003f24270 */
[----:B------:R-:W-:Y:S02]  /*54c0*/  ISETP.GT.AND P2, PT, R200, 0x59, PT ;  /* 0x00000059c800780c */ /* 0x000fe40003f44270 */
[----:B------:R-:W-:-:S02]  /*54d0*/  FSEL R191, R191, -INF , P4 ;  /* 0xff800000bfbf7808 */ /* 0x000fc40002000000 */
[----:B------:R-:W-:Y:S02]  /*54e0*/  FMNMX.FTZ R200, R190, R207, !PT ;  /* 0x000000cfbec87209 */ /* 0x000fe40007810000 */
        /* <DEDUP_REMOVED lines=31> */
[----:B------:R-:W-:Y:S02]  /*56e0*/  FMNMX.FTZ R200, R199, R200, !PT ;  /* 0x000000c8c7c87209 */ /* 0x000fe40007810000 */
[----:B------:R-:W-:-:S03]  /*56f0*/  FMNMX.FTZ R189, R206, R189, !PT ;  /* 0x000000bdcebd7209 */ /* 0x000fc60007810000 */
[----:B------:R-:W1:Y:S04]  /*5700*/  SHFL.BFLY PT, R207, R200, 0x2, 0x1f ;  /* 0x0c401f00c8cf7f89 */ /* 0x000e6800000e0000 */
[----:B------:R-:W3:Y:S01]  /*5710*/  SHFL.BFLY PT, R156, R189, 0x2, 0x1f ;  /* 0x0c401f00bd9c7f89 */ /* 0x000ee200000e0000 */
[----:B-1----:R-:W-:Y:S02]  /*5720*/  FMNMX.FTZ R196, R200, R207, !PT ;  /* 0x000000cfc8c47209 */ /* 0x002fe40007810000 */
[----:B---3--:R-:W-:-:S03]  /*5730*/  FMNMX.FTZ R207, R189, R156, !PT ;  /* 0x0000009cbdcf7209 */ /* 0x008fc60007810000 */
[----:B------:R-:W1:Y:S04]  /*5740*/  SHFL.BFLY PT, R197, R196, 0x1, 0x1f ;  /* 0x0c201f00c4c57f89 */ /* 0x000e6800000e0000 */
[----:B------:R-:W3:Y:S01]  /*5750*/  SHFL.BFLY PT, R200, R207, 0x1, 0x1f ;  /* 0x0c201f00cfc87f89 */ /* 0x000ee200000e0000 */
[----:B-1----:R-:W-:Y:S02]  /*5760*/  FMNMX.FTZ R156, R196, R197, !PT ;  /* 0x000000c5c49c7209 */ /* 0x002fe40007810000 */
[----:B---3--:R-:W-:-:S03]  /*5770*/  FMNMX.FTZ R200, R207, R200, !PT ;  /* 0x000000c8cfc87209 */ /* 0x008fc60007810000 */
[C---:B------:R-:W-:Y:S01]  /*5780*/  FMUL.FTZ R197, R156.reuse, UR10 ;  /* 0x0000000a9cc57c20 */ /* 0x040fe20008410000 */
[----:B------:R-:W-:Y:S02]  /*5790*/  FSETP.NEU.FTZ.AND P2, PT, R156, -INF , PT ;  /* 0xff8000009c00780b */ /* 0x000fe40003f5d000 */
[C---:B------:R-:W-:Y:S01]  /*57a0*/  FSETP.NEU.FTZ.AND P1, PT, R200.reuse, -INF , PT ;  /* 0xff800000c800780b */ /* 0x040fe20003f3d000 */
[----:B------:R-:W-:Y:S01]  /*57b0*/  FMUL.FTZ R209, R200, UR10 ;  /* 0x0000000ac8d17c20 */ /* 0x000fe20008410000 */
[----:B------:R-:W-:-:S04]  /*57c0*/  FSEL R197, R197, RZ, P2 ;  /* 0x000000ffc5c57208 */ /* 0x000fc80001000000 */
[----:B------:R-:W-:Y:S01]  /*57d0*/  FSEL R209, R209, RZ, P1 ;  /* 0x000000ffd1d17208 */ /* 0x000fe20000800000 */
[--C-:B------:R-:W-:Y:S01]  /*57e0*/  FFMA.FTZ R154, R154, UR10, -R197.reuse ;  /* 0x0000000a9a9a7c23 */ /* 0x100fe200080108c5 */
[--C-:B------:R-:W-:Y:S01]  /*57f0*/  FFMA.FTZ R196, R155, UR10, -R197.reuse ;  /* 0x0000000a9bc47c23 */ /* 0x100fe200080108c5 */
[--C-:B------:R-:W-:Y:S01]  /*5800*/  FFMA.FTZ R158, R158, UR10, -R197.reuse ;  /* 0x0000000a9e9e7c23 */ /* 0x100fe200080108c5 */
[----:B------:R-:W-:Y:S01]  /*5810*/  FFMA.FTZ R159, R159, UR10, -R197 ;  /* 0x0000000a9f9f7c23 */ /* 0x000fe200080108c5 */
[--C-:B------:R-:W-:Y:S01]  /*5820*/  FFMA.FTZ R207, R152, UR10, -R209.reuse ;  /* 0x0000000a98cf7c23 */ /* 0x100fe200080108d1 */
[--C-:B------:R-:W-:Y:S01]  /*5830*/  FFMA.FTZ R208, R153, UR10, -R209.reuse ;  /* 0x0000000a99d07c23 */ /* 0x100fe200080108d1 */
[----:B------:R-:W-:Y:S01]  /*5840*/  FSEL R153, R200, RZ, P1 ;  /* 0x000000ffc8997208 */ /* 0x000fe20000800000 */
[----:B------:R1:W-:Y:S01]  /*5850*/  MUFU.EX2 R189, R154 ;  /* 0x0000009a00bd7308 */ /* 0x0003e20000000800 */
[----:B------:R-:W-:Y:S01]  /*5860*/  FSEL R152, R156, RZ, P2 ;  /* 0x000000ff9c987208 */ /* 0x000fe20001000000 */
[----:B------:R-:W-:Y:S01]  /*5870*/  FFMA.FTZ R204, R204, UR10, -R209 ;  /* 0x0000000acccc7c23 */ /* 0x000fe200080108d1 */
[--C-:B------:R-:W-:Y:S01]  /*5880*/  FFMA.FTZ R162, R162, UR10, -R197.reuse ;  /* 0x0000000aa2a27c23 */ /* 0x100fe200080108c5 */
[----:B------:R-:W-:Y:S01]  /*5890*/  FADD.FTZ R153, -R153, R202 ;  /* 0x000000ca99997221 */ /* 0x000fe20000010100 */
[----:B------:R-:W-:Y:S01]  /*58a0*/  FFMA.FTZ R163, R163, UR10, -R197 ;  /* 0x0000000aa3a37c23 */ /* 0x000fe200080108c5 */
[----:B------:R-:W-:Y:S01]  /*58b0*/  FADD.FTZ R152, -R152, R201 ;  /* 0x000000c998987221 */ /* 0x000fe20000010100 */
[----:B------:R-:W-:Y:S01]  /*58c0*/  FFMA.FTZ R166, R166, UR10, -R197 ;  /* 0x0000000aa6a67c23 */ /* 0x000fe200080108c5 */
[----:B------:R-:W3:Y:S01]  /*58d0*/  MUFU.EX2 R196, R196 ;  /* 0x000000c400c47308 */ /* 0x000ee20000000800 */
[--C-:B-1----:R-:W-:Y:S01]  /*58e0*/  FFMA.FTZ R154, R157, UR10, -R209.reuse ;  /* 0x0000000a9d9a7c23 */ /* 0x102fe200080108d1 */
[----:B------:R-:W-:Y:S01]  /*58f0*/  FMUL.FTZ R157, R153, UR10 ;  /* 0x0000000a999d7c20 */ /* 0x000fe20008410000 */
[----:B------:R-:W-:Y:S01]  /*5900*/  FMUL.FTZ R201, R152, UR10 ;  /* 0x0000000a98c97c20 */ /* 0x000fe20008410000 */
[--C-:B------:R-:W-:Y:S01]  /*5910*/  FFMA.FTZ R160, R160, UR10, -R209.reuse ;  /* 0x0000000aa0a07c23 */ /* 0x100fe200080108d1 */
[--C-:B------:R-:W-:Y:S01]  /*5920*/  FFMA.FTZ R161, R161, UR10, -R209.reuse ;  /* 0x0000000aa1a17c23 */ /* 0x100fe200080108d1 */
[--C-:B------:R-:W-:Y:S01]  /*5930*/  FFMA.FTZ R164, R164, UR10, -R209.reuse ;  /* 0x0000000aa4a47c23 */ /* 0x100fe200080108d1 */
[----:B------:R-:W-:Y:S01]  /*5940*/  FFMA.FTZ R165, R165, UR10, -R209 ;  /* 0x0000000aa5a57c23 */ /* 0x000fe200080108d1 */
[----:B------:R-:W1:Y:S01]  /*5950*/  MUFU.EX2 R157, R157 ;  /* 0x0000009d009d7308 */ /* 0x000e620000000800 */
[--C-:B------:R-:W-:Y:S01]  /*5960*/  FFMA.FTZ R167, R167, UR10, -R197.reuse ;  /* 0x0000000aa7a77c23 */ /* 0x100fe200080108c5 */
[--C-:B------:R-:W-:Y:S01]  /*5970*/  FFMA.FTZ R170, R170, UR10, -R197.reuse ;  /* 0x0000000aaaaa7c23 */ /* 0x100fe200080108c5 */
[--C-:B------:R-:W-:Y:S01]  /*5980*/  FFMA.FTZ R171, R171, UR10, -R197.reuse ;  /* 0x0000000aabab7c23 */ /* 0x100fe200080108c5 */
[----:B------:R-:W-:Y:S01]  /*5990*/  FFMA.FTZ R174, R174, UR10, -R197 ;  /* 0x0000000aaeae7c23 */ /* 0x000fe200080108c5 */
[--C-:B------:R-:W-:Y:S01]  /*59a0*/  FFMA.FTZ R168, R168, UR10, -R209.reuse ;  /* 0x0000000aa8a87c23 */ /* 0x100fe200080108d1 */
[--C-:B------:R-:W-:Y:S01]  /*59b0*/  FFMA.FTZ R169, R169, UR10, -R209.reuse ;  /* 0x0000000aa9a97c23 */ /* 0x100fe200080108d1 */
[--C-:B------:R-:W-:Y:S01]  /*59c0*/  FFMA.FTZ R172, R172, UR10, -R209.reuse ;  /* 0x0000000aacac7c23 */ /* 0x100fe200080108d1 */
[----:B------:R-:W4:Y:S01]  /*59d0*/  MUFU.EX2 R201, R201 ;  /* 0x000000c900c97308 */ /* 0x000f220000000800 */
        /* <DEDUP_REMOVED lines=8> */
[-C--:B-1----:R-:W-:Y:S01]  /*5a60*/  FMUL.FTZ R24, R24, R157.reuse ;  /* 0x0000009d18187220 */ /* 0x082fe20000410000 */
[-C--:B------:R-:W-:Y:S01]  /*5a70*/  FMUL.FTZ R25, R25, R157.reuse ;  /* 0x0000009d19197220 */ /* 0x080fe20000410000 */
[-C--:B------:R-:W-:Y:S01]  /*5a80*/  FMUL.FTZ R28, R28, R157.reuse ;  /* 0x0000009d1c1c7220 */ /* 0x080fe20000410000 */
[-C--:B------:R-:W-:Y:S01]  /*5a90*/  FMUL.FTZ R29, R29, R157.reuse ;  /* 0x0000009d1d1d7220 */ /* 0x080fe20000410000 */
        /* <DEDUP_REMOVED lines=65> */
[-C--:B----4-:R-:W-:Y:S01]  /*5eb0*/  FMUL.FTZ R26, R26, R201.reuse ;  /* 0x000000c91a1a7220 */ /* 0x090fe20000410000 */
        /* <DEDUP_REMOVED lines=64> */
[----:B------:R-:W-:Y:S01]  /*62c0*/  MUFU.EX2 R162, R162 ;  /* 0x000000a200a27308 */ /* 0x000fe20000000800 */
[----:B---3--:R-:W-:Y:S01]  /*62d0*/  F2FP.BF16.F32.PACK_AB R152, R208, R207 ;  /* 0x000000cfd098723e */ /* 0x008fe200000010ff */
[--C-:B------:R-:W-:Y:S01]  /*62e0*/  FFMA.FTZ R177, R177, UR10, -R209.reuse ;  /* 0x0000000ab1b17c23 */ /* 0x100fe200080108d1 */
[----:B-----5:R-:W-:Y:S01]  /*62f0*/  F2FP.BF16.F32.PACK_AB R154, R202, R204 ;  /* 0x000000ccca9a723e */ /* 0x020fe200000010ff */
[--C-:B------:R-:W-:Y:S01]  /*6300*/  FFMA.FTZ R180, R180, UR10, -R209.reuse ;  /* 0x0000000ab4b47c23 */ /* 0x100fe200080108d1 */
[----:B------:R-:W-:Y:S01]  /*6310*/  FFMA.FTZ R181, R181, UR10, -R209 ;  /* 0x0000000ab5b57c23 */ /* 0x000fe200080108d1 */
[--C-:B------:R-:W-:Y:S01]  /*6320*/  FFMA.FTZ R183, R183, UR10, -R197.reuse ;  /* 0x0000000ab7b77c23 */ /* 0x100fe200080108c5 */
[----:B------:R-:W-:Y:S01]  /*6330*/  WARPGROUP.ARRIVE ;  /* 0x00000000000079c5 */ /* 0x000fe20000000000 */
[----:B------:R-:W-:Y:S01]  /*6340*/  MUFU.EX2 R163, R163 ;  /* 0x000000a300a37308 */ /* 0x000fe20000000800 */
[--C-:B------:R-:W-:Y:S01]  /*6350*/  FFMA.FTZ R186, R186, UR10, -R197.reuse ;  /* 0x0000000ababa7c23 */ /* 0x100fe200080108c5 */
[--C-:B------:R-:W-:Y:S01]  /*6360*/  FFMA.FTZ R187, R187, UR10, -R197.reuse ;  /* 0x0000000abbbb7c23 */ /* 0x100fe200080108c5 */
[----:B------:R-:W-:Y:S01]  /*6370*/  FFMA.FTZ R190, R190, UR10, -R197 ;  /* 0x0000000abebe7c23 */ /* 0x000fe200080108c5 */
[--C-:B------:R-:W-:Y:S01]  /*6380*/  FFMA.FTZ R184, R184, UR10, -R209.reuse ;  /* 0x0000000ab8b87c23 */ /* 0x100fe200080108d1 */
[----:B------:R-:W-:Y:S01]  /*6390*/  HGMMA.64x256x16.F32.BF16 R24, R152, gdesc[UR12].tnspB, R24, gsb0 ;  /* 0x43e0000c98187df0 */ /* 0x000fe20008001818 */
[----:B------:R-:W-:Y:S01]  /*63a0*/  UIADD3 UR14, UR6, 0x80, URZ ;  /* 0x00000080060e7890 */ /* 0x000fe2000fffe03f */
[--C-:B------:R-:W-:Y:S01]  /*63b0*/  FFMA.FTZ R185, R185, UR10, -R209.reuse ;  /* 0x0000000ab9b97c23 */ /* 0x100fe200080108d1 */
[----:B------:R-:W-:Y:S01]  /*63c0*/  MUFU.EX2 R166, R166 ;  /* 0x000000a600a67308 */ /* 0x000fe20000000800 */
[----:B------:R-:W-:Y:S01]  /*63d0*/  UMOV UR15, 0x40000040 ;  /* 0x40000040000f7882 */ /* 0x000fe20000000000 */
[--C-:B------:R-:W-:Y:S01]  /*63e0*/  FFMA.FTZ R188, R188, UR10, -R209.reuse ;  /* 0x0000000abcbc7c23 */ /* 0x100fe200080108d1 */
[----:B------:R-:W-:Y:S01]  /*63f0*/  FFMA.FTZ R205, R205, UR10, -R209 ;  /* 0x0000000acdcd7c23 */ /* 0x000fe200080108d1 */
[--C-:B------:R-:W-:Y:S01]  /*6400*/  FFMA.FTZ R191, R191, UR10, -R197.reuse ;  /* 0x0000000abfbf7c23 */ /* 0x100fe200080108c5 */
[--C-:B------:R-:W-:Y:S01]  /*6410*/  FFMA.FTZ R194, R194, UR10, -R197.reuse ;  /* 0x0000000ac2c27c23 */ /* 0x100fe200080108c5 */
[--C-:B------:R-:W-:Y:S01]  /*6420*/  FFMA.FTZ R195, R195, UR10, -R197.reuse ;  /* 0x0000000ac3c37c23 */ /* 0x100fe200080108c5 */
[----:B------:R-:W-:Y:S01]  /*6430*/  FFMA.FTZ R198, R198, UR10, -R197 ;  /* 0x0000000ac6c67c23 */ /* 0x000fe200080108c5 */
[----:B------:R-:W-:Y:S01]  /*6440*/  MUFU.EX2 R160, R160 ;  /* 0x000000a000a07308 */ /* 0x000fe20000000800 */
[--C-:B------:R-:W-:Y:S01]  /*6450*/  FFMA.FTZ R192, R192, UR10, -R209.reuse ;  /* 0x0000000ac0c07c23 */ /* 0x100fe200080108d1 */
[--C-:B------:R-:W-:Y:S01]  /*6460*/  FFMA.FTZ R193, R193, UR10, -R209.reuse ;  /* 0x0000000ac1c17c23 */ /* 0x100fe200080108d1 */
[--C-:B------:R-:W-:Y:S01]  /*6470*/  FFMA.FTZ R203, R203, UR10, -R209.reuse ;  /* 0x0000000acbcb7c23 */ /* 0x100fe200080108d1 */
[----:B------:R-:W-:Y:S01]  /*6480*/  FFMA.FTZ R206, R206, UR10, -R209 ;  /* 0x0000000acece7c23 */ /* 0x000fe200080108d1 */
[----:B------:R-:W-:Y:S01]  /*6490*/  FFMA.FTZ R197, R199, UR10, -R197 ;  /* 0x0000000ac7c57c23 */ /* 0x000fe200080108c5 */
[----:B------:R-:W-:Y:S01]  /*64a0*/  FFMA.FTZ R189, R201, R4, R189 ;  /* 0x00000004c9bd7223 */ /* 0x000fe200000100bd */
[----:B------:R-:W-:Y:S01]  /*64b0*/  FFMA.FTZ R157, R157, R0, R207 ;  /* 0x000000009d9d7223 */ /* 0x000fe200000100cf */
[----:B------:R-:W1:Y:S02]  /*64c0*/  MUFU.EX2 R161, R161 ;  /* 0x000000a100a17308 */ /* 0x000e640000000800 */
[----:B------:R-:W-:Y:S01]  /*64d0*/  FADD.FTZ R189, R196, R189 ;  /* 0x000000bdc4bd7221 */ /* 0x000fe20000010000 */
[----:B------:R-:W-:-:S03]  /*64e0*/  FADD.FTZ R157, R208, R157 ;  /* 0x0000009dd09d7221 */ /* 0x000fc60000010000 */
[----:B------:R-:W-:Y:S01]  /*64f0*/  FADD.FTZ R158, R158, R189 ;  /* 0x000000bd9e9e7221 */ /* 0x000fe20000010000 */
[----:B------:R-:W-:Y:S01]  /*6500*/  FADD.FTZ R157, R204, R157 ;  /* 0x0000009dcc9d7221 */ /* 0x000fe20000010000 */
[----:B------:R-:W-:Y:S02]  /*6510*/  MUFU.EX2 R164, R164 ;  /* 0x000000a400a47308 */ /* 0x000fe40000000800 */
[----:B------:R-:W-:Y:S01]  /*6520*/  FADD.FTZ R159, R159, R158 ;  /* 0x0000009e9f9f7221 */ /* 0x000fe20000010000 */
[----:B------:R-:W-:-:S05]  /*6530*/  FADD.FTZ R157, R202, R157 ;  /* 0x0000009dca9d7221 */ /* 0x000fca0000010000 */
[----:B------:R-:W3:Y:S08]  /*6540*/  MUFU.EX2 R165, R165 ;  /* 0x000000a500a57308 */ /* 0x000ef00000000800 */
[----:B------:R-:W4:Y:S08]  /*6550*/  MUFU.EX2 R167, R167 ;  /* 0x000000a700a77308 */ /* 0x000f300000000800 */
[----:B------:R-:W-:Y:S08]  /*6560*/  MUFU.EX2 R170, R170 ;  /* 0x000000aa00aa7308 */ /* 0x000ff00000000800 */
[----:B------:R-:W-:Y:S08]  /*6570*/  MUFU.EX2 R171, R171 ;  /* 0x000000ab00ab7308 */ /* 0x000ff00000000800 */
[----:B------:R-:W-:Y:S08]  /*6580*/  MUFU.EX2 R174, R174 ;  /* 0x000000ae00ae7308 */ /* 0x000ff00000000800 */
[----:B------:R-:W-:Y:S08]  /*6590*/  MUFU.EX2 R168, R168 ;  /* 0x000000a800a87308 */ /* 0x000ff00000000800 */
[----:B------:R-:W5:Y:S08]  /*65a0*/  MUFU.EX2 R169, R169 ;  /* 0x000000a900a97308 */ /* 0x000f700000000800 */
[----:B------:R-:W-:Y:S08]  /*65b0*/  MUFU.EX2 R172, R172 ;  /* 0x000000ac00ac7308 */ /* 0x000ff00000000800 */
[----:B------:R-:W0:Y:S08]  /*65c0*/  MUFU.EX2 R173, R173 ;  /* 0x000000ad00ad7308 */ /* 0x000e300000000800 */
[----:B------:R-:W2:Y:S08]  /*65d0*/  MUFU.EX2 R175, R175 ;  /* 0x000000af00af7308 */ /* 0x000eb00000000800 */
[----:B------:R-:W-:Y:S08]  /*65e0*/  MUFU.EX2 R178, R178 ;  /* 0x000000b200b27308 */ /* 0x000ff00000000800 */
[----:B------:R-:W-:Y:S08]  /*65f0*/  MUFU.EX2 R179, R179 ;  /* 0x000000b300b37308 */ /* 0x000ff00000000800 */
[----:B------:R-:W-:Y:S08]  /*6600*/  MUFU.EX2 R182, R182 ;  /* 0x000000b600b67308 */ /* 0x000ff00000000800 */
[----:B------:R-:W-:Y:S08]  /*6610*/  MUFU.EX2 R176, R176 ;  /* 0x000000b000b07308 */ /* 0x000ff00000000800 */
[----:B------:R-:W2:Y:S08]  /*6620*/  MUFU.EX2 R177, R177 ;  /* 0x000000b100b17308 */ /* 0x000eb00000000800 */
[----:B------:R-:W-:Y:S08]  /*6630*/  MUFU.EX2 R180, R180 ;  /* 0x000000b400b47308 */ /* 0x000ff00000000800 */
[----:B------:R-:W2:Y:S08]  /*6640*/  MUFU.EX2 R181, R181 ;  /* 0x000000b500b57308 */ /* 0x000eb00000000800 */
        /* <DEDUP_REMOVED lines=12> */
[----:B------:R-:W-:Y:S01]  /*6710*/  MUFU.EX2 R192, R192 ;  /* 0x000000c000c07308 */ /* 0x000fe20000000800 */
[----:B------:R-:W-:-:S02]  /*6720*/  WARPGROUP.DEPBAR.LE gsb0, 0x0 ;  /* 0x00008000000079c5 */ /* 0x000fc40000010000 */
[----:B-1----:R-:W-:Y:S01]  /*6730*/  F2FP.BF16.F32.PACK_AB R152, R161, R160 ;  /* 0x000000a0a198723e */ /* 0x002fe200000010ff */
[----:B------:R-:W-:Y:S01]  /*6740*/  FADD.FTZ R160, R160, R157 ;  /* 0x0000009da0a07221 */ /* 0x000fe20000010000 */
[----:B------:R-:W-:-:S03]  /*6750*/  F2FP.BF16.F32.PACK_AB R153, R163, R162 ;  /* 0x000000a2a399723e */ /* 0x000fc600000010ff */
[----:B------:R-:W1:Y:S01]  /*6760*/  MUFU.EX2 R193, R193 ;  /* 0x000000c100c17308 */ /* 0x000e620000000800 */
[----:B---3--:R-:W-:Y:S01]  /*6770*/  F2FP.BF16.F32.PACK_AB R154, R165, R164 ;  /* 0x000000a4a59a723e */ /* 0x008fe200000010ff */
[----:B------:R-:W-:Y:S01]  /*6780*/  FADD.FTZ R162, R162, R159 ;  /* 0x0000009fa2a27221 */ /* 0x000fe20000010000 */
[----:B----4-:R-:W-:Y:S01]  /*6790*/  F2FP.BF16.F32.PACK_AB R155, R167, R166 ;  /* 0x000000a6a79b723e */ /* 0x010fe200000010ff */
[----:B------:R-:W-:Y:S02]  /*67a0*/  FADD.FTZ R161, R161, R160 ;  /* 0x000000a0a1a17221 */ /* 0x000fe40000010000 */
[----:B------:R-:W-:Y:S01]  /*67b0*/  FADD.FTZ R163, R163, R162 ;  /* 0x000000a2a3a37221 */ /* 0x000fe20000010000 */
[----:B------:R-:W-:Y:S01]  /*67c0*/  WARPGROUP.ARRIVE ;  /* 0x00000000000079c5 */ /* 0x000fe20000000000 */
[----:B------:R-:W-:Y:S01]  /*67d0*/  MUFU.EX2 R203, R203 ;  /* 0x000000cb00cb7308 */ /* 0x000fe20000000800 */
[----:B------:R-:W-:Y:S01]  /*67e0*/  FADD.FTZ R164, R164, R161 ;  /* 0x000000a1a4a47221 */ /* 0x000fe20000010000 */
[----:B------:R-:W-:-:S03]  /*67f0*/  FADD.FTZ R166, R166, R163 ;  /* 0x000000a3a6a67221 */ /* 0x000fc60000010000 */
[----:B------:R-:W-:Y:S01]  /*6800*/  HGMMA.64x256x16.F32.BF16 R24, R152, gdesc[UR12].tnspB, R24, gsb0 ;  /* 0x43e0000c98187df0 */ /* 0x000fe20008001818 */
[----:B------:R-:W-:Y:S01]  /*6810*/  UIADD3 UR14, UR6, 0x100, URZ ;  /* 0x00000100060e7890 */ /* 0x000fe2000fffe03f */
[----:B------:R-:W-:Y:S01]  /*6820*/  FADD.FTZ R167, R167, R166 ;  /* 0x000000a6a7a77221 */ /* 0x000fe20000010000 */
[----:B------:R-:W-:Y:S01]  /*6830*/  UMOV UR15, 0x40000040 ;  /* 0x40000040000f7882 */ /* 0x000fe20000000000 */
[----:B------:R-:W3:Y:S01]  /*6840*/  MUFU.EX2 R206, R206 ;  /* 0x000000ce00ce7308 */ /* 0x000ee20000000800 */
[----:B------:R-:W-:-:S07]  /*6850*/  FADD.FTZ R165, R165, R164 ;  /* 0x000000a4a5a57221 */ /* 0x000fce0000010000 */
[----:B------:R-:W4:Y:S01]  /*6860*/  MUFU.EX2 R197, R197 ;  /* 0x000000c500c57308 */ /* 0x000f220000000800 */
[----:B------:R-:W-:Y:S02]  /*6870*/  WARPGROUP.DEPBAR.LE gsb0, 0x0 ;  /* 0x00008000000079c5 */ /* 0x000fe40000010000 */
[----:B-----5:R-:W-:Y:S01]  /*6880*/  F2FP.BF16.F32.PACK_AB R152, R169, R168 ;  /* 0x000000a8a998723e */ /* 0x020fe200000010ff */
[----:B------:R-:W-:Y:S01]  /*6890*/  FADD.FTZ R168, R168, R165 ;  /* 0x000000a5a8a87221 */ /* 0x000fe20000010000 */
[----:B------:R-:W-:Y:S01]  /*68a0*/  F2FP.BF16.F32.PACK_AB R153, R171, R170 ;  /* 0x000000aaab99723e */ /* 0x000fe200000010ff */
[----:B------:R-:W-:Y:S01]  /*68b0*/  FADD.FTZ R170, R170, R167 ;  /* 0x000000a7aaaa7221 */ /* 0x000fe20000010000 */
[----:B0-----:R-:W-:Y:S01]  /*68c0*/  F2FP.BF16.F32.PACK_AB R154, R173, R172 ;  /* 0x000000acad9a723e */ /* 0x001fe200000010ff */
[----:B------:R-:W-:Y:S01]  /*68d0*/  FADD.FTZ R169, R169, R168 ;  /* 0x000000a8a9a97221 */ /* 0x000fe20000010000 */
[----:B--2---:R-:W-:Y:S01]  /*68e0*/  F2FP.BF16.F32.PACK_AB R155, R175, R174 ;  /* 0x000000aeaf9b723e */ /* 0x004fe200000010ff */
[----:B------:R-:W-:-:S02]  /*68f0*/  FADD.FTZ R171, R171, R170 ;  /* 0x000000aaabab7221 */ /* 0x000fc40000010000 */
[----:B------:R-:W-:Y:S01]  /*6900*/  FADD.FTZ R172, R172, R169 ;  /* 0x000000a9acac7221 */ /* 0x000fe20000010000 */
[----:B------:R-:W-:Y:S01]  /*6910*/  WARPGROUP.ARRIVE ;  /* 0x00000000000079c5 */ /* 0x000fe20000000000 */
[----:B------:R-:W-:Y:S02]  /*6920*/  FADD.FTZ R174, R174, R171 ;  /* 0x000000abaeae7221 */ /* 0x000fe40000010000 */
[----:B------:R-:W-:Y:S02]  /*6930*/  FADD.FTZ R173, R173, R172 ;  /* 0x000000acadad7221 */ /* 0x000fe40000010000 */
[----:B------:R-:W-:Y:S01]  /*6940*/  FADD.FTZ R175, R175, R174 ;  /* 0x000000aeafaf7221 */ /* 0x000fe20000010000 */
[----:B------:R-:W-:Y:S01]  /*6950*/  HGMMA.64x256x16.F32.BF16 R24, R152, gdesc[UR12].tnspB, R24, gsb0 ;  /* 0x43e0000c98187df0 */ /* 0x000fe20008001818 */
[----:B------:R-:W-:Y:S01]  /*6960*/  UIADD3 UR14, UR6, 0x180, URZ ;  /* 0x00000180060e7890 */ /* 0x000fe2000fffe03f */
[----:B------:R-:W-:Y:S01]  /*6970*/  UMOV UR15, 0x40000040 ;  /* 0x40000040000f7882 */ /* 0x000fe20000000000 */
[----:B------:R-:W-:-:S02]  /*6980*/  WARPGROUP.DEPBAR.LE gsb0, 0x0 ;  /* 0x00008000000079c5 */ /* 0x000fc40000010000 */
[----:B------:R-:W-:Y:S01]  /*6990*/  F2FP.BF16.F32.PACK_AB R152, R177, R176 ;  /* 0x000000b0b198723e */ /* 0x000fe200000010ff */
[----:B------:R-:W-:Y:S01]  /*69a0*/  FADD.FTZ R176, R176, R173 ;  /* 0x000000adb0b07221 */ /* 0x000fe20000010000 */
[----:B------:R-:W-:Y:S01]  /*69b0*/  F2FP.BF16.F32.PACK_AB R153, R179, R178 ;  /* 0x000000b2b399723e */ /* 0x000fe200000010ff */
[----:B------:R-:W-:Y:S01]  /*69c0*/  FADD.FTZ R178, R178, R175 ;  /* 0x000000afb2b27221 */ /* 0x000fe20000010000 */
[----:B------:R-:W-:Y:S01]  /*69d0*/  F2FP.BF16.F32.PACK_AB R154, R181, R180 ;  /* 0x000000b4b59a723e */ /* 0x000fe200000010ff */
[----:B------:R-:W-:Y:S01]  /*69e0*/  FADD.FTZ R177, R177, R176 ;  /* 0x000000b0b1b17221 */ /* 0x000fe20000010000 */
[----:B------:R-:W-:Y:S01]  /*69f0*/  F2FP.BF16.F32.PACK_AB R155, R183, R182 ;  /* 0x000000b6b79b723e */ /* 0x000fe200000010ff */
[----:B------:R-:W-:Y:S02]  /*6a00*/  FADD.FTZ R179, R179, R178 ;  /* 0x000000b2b3b37221 */ /* 0x000fe40000010000 */
[----:B------:R-:W-:Y:S01]  /*6a10*/  FADD.FTZ R180, R180, R177 ;  /* 0x000000b1b4b47221 */ /* 0x000fe20000010000 */
[----:B------:R-:W-:Y:S01]  /*6a20*/  WARPGROUP.ARRIVE ;  /* 0x00000000000079c5 */ /* 0x000fe20000000000 */
[----:B------:R-:W-:-:S02]  /*6a30*/  FADD.FTZ R182, R182, R179 ;  /* 0x000000b3b6b67221 */ /* 0x000fc40000010000 */
        /* <DEDUP_REMOVED lines=23> */
[----:B-1----:R-:W-:Y:S01]  /*6bb0*/  F2FP.BF16.F32.PACK_AB R152, R193, R192 ;  /* 0x000000c0c198723e */ /* 0x002fe200000010ff */
[----:B------:R-:W-:Y:S01]  /*6bc0*/  FADD.FTZ R192, R192, R205 ;  /* 0x000000cdc0c07221 */ /* 0x000fe20000010000 */
[----:B------:R-:W-:Y:S01]  /*6bd0*/  F2FP.BF16.F32.PACK_AB R153, R195, R194 ;  /* 0x000000c2c399723e */ /* 0x000fe200000010ff */
[----:B------:R-:W-:Y:S01]  /*6be0*/  FADD.FTZ R194, R194, R191 ;  /* 0x000000bfc2c27221 */ /* 0x000fe20000010000 */
[----:B---3--:R-:W-:Y:S01]  /*6bf0*/  F2FP.BF16.F32.PACK_AB R154, R206, R203 ;  /* 0x000000cbce9a723e */ /* 0x008fe200000010ff */
[----:B------:R-:W-:Y:S01]  /*6c00*/  FADD.FTZ R192, R193, R192 ;  /* 0x000000c0c1c07221 */ /* 0x000fe20000010000 */
[----:B----4-:R-:W-:Y:S01]  /*6c10*/  F2FP.BF16.F32.PACK_AB R155, R197, R198 ;  /* 0x000000c6c59b723e */ /* 0x010fe200000010ff */
        /* <DEDUP_REMOVED lines=10> */
.L_x_4726:
[----:B------:R-:W0:Y:S01]  /*6cc0*/  S2UR UR6, SR_CgaCtaId ;  /* 0x00000000000679c3 */ /* 0x000e220000008800 */
[----:B------:R-:W-:Y:S01]  /*6cd0*/  UISETP.GT.AND UP0, UPT, UR7, UR39, UPT ;  /* 0x000000270700728c */ /* 0x000fe2000bf04270 */
[----:B------:R-:W-:Y:S01]  /*6ce0*/  IMAD.MOV.U32 R201, RZ, RZ, R156 ;  /* 0x000000ffffc97224 */ /* 0x000fe200078e009c */
[----:B------:R-:W-:Y:S01]  /*6cf0*/  UIADD3 UR5, UR5, 0x32460, URZ ;  /* 0x0003246005057890 */ /* 0x000fe2000fffe03f */
[----:B------:R-:W-:Y:S01]  /*6d00*/  IMAD.MOV.U32 R202, RZ, RZ, R200 ;  /* 0x000000ffffca7224 */ /* 0x000fe200078e00c8 */
[----:B------:R-:W-:Y:S02]  /*6d10*/  UIADD3 UR7, UR7, -0x1, URZ ;  /* 0xffffffff07077890 */ /* 0x000fe4000fffe03f */
[----:B------:R-:W-:Y:S01]  /*6d20*/  PLOP3.LUT P1, PT, PT, PT, UP0, 0x80, 0x0 ;  /* 0x000000000000781c */ /* 0x000fe20003f2f008 */
[----:B0-----:R-:W-:-:S09]  /*6d30*/  UPRMT UR5, UR6, 0x654, UR5 ;  /* 0x0000065406057896 */ /* 0x001fd20008000005 */
[----:B------:R-:W-:Y:S03]  /*6d40*/  SYNCS.ARRIVE.TRANS64.RED.A1T0 RZ, [UR5], RZ ;  /* 0x000000ffffff79a7 */ /* 0x000fe60008100405 */
[----:B------:R-:W-:Y:S05]  /*6d50*/  @P1 BRA `(.L_x_4727) ;  /* 0xffffffd000c01947 */ /* 0x000fea000383ffff */
.L_x_4716:
[----:B------:R-:W-:-:S13]  /*6d60*/  R2UR UR5, R212 ;  /* 0x00000000d40572ca */ /* 0x000fda00000e0000 */
[----:B------:R-:W-:-:S06]  /*6d70*/  UISETP.GE.AND UP0, UPT, UR7, UR5, UPT ;  /* 0x000000050700728c */ /* 0x000fcc000bf06270 */
[----:B------:R-:W-:-:S13]  /*6d80*/  PLOP3.LUT P1, PT, PT, PT, UP0, 0x80, 0x0 ;  /* 0x000000000000781c */ /* 0x000fda0003f2f008 */
[----:B------:R-:W-:Y:S05]  /*6d90*/  @!P1 BRA `(.L_x_4728) ;  /* 0x0000002000c09947 */ /* 0x000fea0003800000 */
[----:B------:R-:W-:Y:S01]  /*6da0*/  IMAD.MOV.U32 R207, RZ, RZ, R156 ;  /* 0x000000ffffcf7224 */ /* 0x000fe200078e009c */
[----:B------:R-:W-:Y:S01]  /*6db0*/  ULDC UR39, c[0x0][0xa80] ;  /* 0x0002a00000277ab9 */ /* 0x000fe20000000800 */
[----:B------:R-:W-:-:S07]  /*6dc0*/  IMAD.MOV.U32 R21, RZ, RZ, R200 ;  /* 0x000000ffff157224 */ /* 0x000fce00078e00c8 */
.L_x_4739:
[----:B------:R-:W-:-:S04]  /*6dd0*/  UIADD3 UR4, UR4, 0x1, URZ ;  /* 0x0000000104047890 */ /* 0x000fc8000fffe03f */
[----:B------:R-:W-:-:S04]  /*6de0*/  UISETP.NE.AND UP0, UPT, UR4, 0x2, UPT ;  /* 0x000000020400788c */ /* 0x000fc8000bf05270 */
[----:B------:R-:W-:Y:S02]  /*6df0*/  USEL UR5, URZ, 0x1, UP0 ;  /* 0x000000013f057887 */ /* 0x000fe40008000000 */
[----:B------:R-:W-:-:S04]  /*6e00*/  USEL UR4, UR4, URZ, UP0 ;  /* 0x0000003f04047287 */ /* 0x000fc80008000000 */
[----:B------:R-:W-:Y:S01]  /*6e10*/  LOP3.LUT R5, R5, UR5, RZ, 0x3c, !PT ;  /* 0x0000000505057c12 */ /* 0x000fe2000f8e3cff */
[----:B------:R-:W-:Y:S07]  /*6e20*/  @!P0 BRA `(.L_x_4729) ;  /* 0x0000000000048947 */ /* 0x000fee0003800000 */
[----:B------:R-:W-:Y:S01]  /*6e30*/  BPT.TRAP 0x1 ;  /* 0x000000040000795c */ /* 0x000fe20000300000 */
.L_x_4729:
[----:B------:R-:W-:Y:S01]  /*6e40*/  ULEA UR6, UR4, UR61, 0x3 ;  /* 0x0000003d04067291 */ /* 0x000fe2000f8e183f */
[----:B------:R-:W-:-:S08]  /*6e50*/  SHF.L.U32 R200, R5, 0x1f, RZ ;  /* 0x0000001f05c87819 */ /* 0x000fd000000006ff */
[----:B------:R0:W1:Y:S01]  /*6e60*/  SYNCS.PHASECHK.TRANS64.TRYWAIT P1, [UR6+0x32430], R200 ;  /* 0x032430c8ff0075a7 */ /* 0x0000620008020146 */
[----:B------:R-:W-:Y:S05]  /*6e70*/  @!P0 BRA `(.L_x_4730) ;  /* 0x0000000000048947 */ /* 0x000fea0003800000 */
[----:B------:R-:W-:Y:S01]  /*6e80*/  BPT.TRAP 0x1 ;  /* 0x000000040000795c */ /* 0x000fe20000300000 */
.L_x_4730:
[----:B-1----:R-:W-:Y:S05]  /*6e90*/  @P1 BRA `(.L_x_4731) ;  /* 0x0000000000081947 */ /* 0x002fea0003800000 */
[----:B------:R-:W1:Y:S02]  /*6ea0*/  SYNCS.PHASECHK.TRANS64.TRYWAIT P1, [UR6+0x32430], R200 ;  /* 0x032430c8ff0075a7 */ /* 0x000e640008020146 */
[----:B-1----:R-:W-:Y:S05]  /*6eb0*/  @!P1 BRA `(.L_x_4732) ;  /* 0x0000009800509947 */ /* 0x002fea0003800000 */
.L_x_4731:
[----:B------:R-:W-:Y:S01]  /*6ec0*/  R2UR UR5, R210 ;  /* 0x00000000d20572ca */ /* 0x000fe200000e0000 */
[----:B-1----:R-:W-:Y:S01]  /*6ed0*/  WARPGROUP.ARRIVE ;  /* 0x00000000000079c5 */ /* 0x002fe20000000000 */
[----:B------:R-:W-:Y:S01]  /*6ee0*/  R2UR UR56, R22 ;  /* 0x00000000163872ca */ /* 0x000fe200000e0000 */
[----:B------:R-:W-:Y:S01]  /*6ef0*/  UMOV UR59, 0x40000040 ;  /* 0x40000040003b7882 */ /* 0x000fe20000000000 */
[----:B------:R-:W-:-:S09]  /*6f00*/  R2UR UR57, R23 ;  /* 0x00000000173972ca */ /* 0x000fd200000e0000 */
[----:B------:R-:W-:-:S07]  /*6f10*/  UIMAD UR5, UR4, 0x300, UR5 ;  /* 0x00000300040578a4 */ /* 0x000fce000f8e0205 */
[----:B------:R-:W-:Y:S02]  /*6f20*/  UMOV UR58, UR5 ;  /* 0x00000005003a7c82 */ /* 0x000fe40008000000 */
        /* <DEDUP_REMOVED lines=25> */
.L_x_4733:
[----:B------:R1:W2:Y:S01]  /*70c0*/  SYNCS.PHASECHK.TRANS64.TRYWAIT P1, [UR6+0x32450], R200 ;  /* 0x032450c8ff0075a7 */ /* 0x0002a20008020146 */
[----:B------:R-:W-:Y:S05]  /*70d0*/  @!P0 BRA `(.L_x_4734) ;  /* 0x0000000000048947 */ /* 0x000fea0003800000 */
[----:B------:R-:W-:Y:S01]  /*70e0*/  BPT.TRAP 0x1 ;  /* 0x000000040000795c */ /* 0x000fe20000300000 */
.L_x_4734:
[----:B--2---:R-:W-:Y:S05]  /*70f0*/  @P1 BRA `(.L_x_4735) ;  /* 0x0000000000081947 */ /* 0x004fea0003800000 */
[----:B------:R-:W2:Y:S02]  /*7100*/  SYNCS.PHASECHK.TRANS64.TRYWAIT P1, [UR6+0x32450], R200 ;  /* 0x032450c8ff0075a7 */ /* 0x000ea40008020146 */
[----:B--2---:R-:W-:Y:S05]  /*7110*/  @!P1 BRA `(.L_x_4736) ;  /* 0x0000009400d09947 */ /* 0x004fea0003800000 */
.L_x_4735:
[----:B------:R-:W-:Y:S01]  /*7120*/  R2UR UR56, R8 ;  /* 0x00000000083872ca */ /* 0x000fe200000e0000 */
[----:B------:R-:W-:Y:S01]  /*7130*/  UIMAD UR5, UR4, 0xc00, UR38 ;  /* 0x00000c00040578a4 */ /* 0x000fe2000f8e0226 */
[----:B------:R-:W-:Y:S01]  /*7140*/  R2UR UR57, R9 ;  /* 0x00000000093972ca */ /* 0x000fe200000e0000 */
[----:B------:R-:W-:Y:S01]  /*7150*/  WARPGROUP.ARRIVE ;  /* 0x00000000000079c5 */ /* 0x000fe20000000000 */
[----:B------:R-:W-:Y:S01]  /*7160*/  UMOV UR59, 0x40000040 ;  /* 0x40000040003b7882 */ /* 0x000fe20000000000 */
[----:B------:R-:W-:Y:S01]  /*7170*/  UIADD3 UR10, UR5, 0x300, URZ ;  /* 0x00000300050a7890 */ /* 0x000fe2000fffe03f */
[----:B------:R-:W-:Y:S02]  /*7180*/  UMOV UR11, 0x40000040 ;  /* 0x40000040000b7882 */ /* 0x000fe40000000000 */
[----:B------:R-:W-:Y:S01]  /*7190*/  UMOV UR58, UR5 ;  /* 0x00000005003a7c82 */ /* 0x000fe20008000000 */
[----:B------:R-:W-:Y:S01]  /*71a0*/  UIADD3 UR14, UR5, 0x302, URZ ;  /* 0x00000302050e7890 */ /* 0x000fe2000fffe03f */
[----:B------:R-:W-:Y:S01]  /*71b0*/  UMOV UR15, 0x40000040 ;  /* 0x40000040000f7882 */ /* 0x000fe20000000000 */
[----:B------:R-:W-:Y:S01]  /*71c0*/  UIADD3 UR18, UR5, 0x304, URZ ;  /* 0x0000030405127890 */ /* 0x000fe2000fffe03f */
[----:B------:R-:W-:-:S03]  /*71d0*/  UMOV UR19, 0x40000040 ;  /* 0x4000004000137882 */ /* 0x000fc60000000000 */
        /* <DEDUP_REMOVED lines=21> */
[----:B------:R-:W-:-:S02]  /*7330*/  WARPGROUP.DEPBAR.LE gsb0, 0x0 ;  /* 0x00008000000079c5 */ /* 0x000fc40000010000 */
        /* <DEDUP_REMOVED lines=60> */
.L_x_4737:
[----:B012---:R-:W-:Y:S01]  /*7700*/  FMNMX.FTZ R200, R152, R21, !PT ;  /* 0x0000001598c87209 */ /* 0x007fe20007810000 */
[----:B------:R-:W0:Y:S01]  /*7710*/  S2UR UR11, SR_CgaCtaId ;  /* 0x00000000000b79c3 */ /* 0x000e220000008800 */
[----:B------:R-:W-:Y:S01]  /*7720*/  UMOV UR10, UR39 ;  /* 0x00000027000a7c82 */ /* 0x000fe20008000000 */
[----:B------:R-:W-:Y:S01]  /*7730*/  UIADD3 UR5, UR6, 0x32440, URZ ;  /* 0x0003244006057890 */ /* 0x000fe2000fffe03f */
[----:B------:R-:W-:Y:S01]  /*7740*/  FMNMX.FTZ R201, R153, R200, !PT ;  /* 0x000000c899c97209 */ /* 0x000fe20007810000 */
[----:B------:R-:W-:-:S03]  /*7750*/  UMOV UR15, 0x40000040 ;  /* 0x40000040000f7882 */ /* 0x000fc60000000000 */
[----:B------:R-:W-:-:S04]  /*7760*/  FMNMX.FTZ R200, R156, R201, !PT ;  /* 0x000000c99cc87209 */ /* 0x000fc80007810000 */
[----:B------:R-:W-:-:S04]  /*7770*/  FMNMX.FTZ R201, R157, R200, !PT ;  /* 0x000000c89dc97209 */ /* 0x000fc80007810000 */
[----:B------:R-:W-:-:S04]  /*7780*/  FMNMX.FTZ R200, R160, R201, !PT ;  /* 0x000000c9a0c87209 */ /* 0x000fc80007810000 */
[----:B------:R-:W-:Y:S02]  /*7790*/  FMNMX.FTZ R201, R161, R200, !PT ;  /* 0x000000c8a1c97209 */ /* 0x000fe40007810000 */
[----:B------:R-:W-:Y:S02]  /*77a0*/  FMNMX.FTZ R200, R154, R207, !PT ;  /* 0x000000cf9ac87209 */ /* 0x000fe40007810000 */
[----:B------:R-:W-:Y:S01]  /*77b0*/  FMNMX.FTZ R202, R164, R201, !PT ;  /* 0x000000c9a4ca7209 */ /* 0x000fe20007810000 */
[----:B0-----:R-:W-:Y:S01]  /*77c0*/  UPRMT UR11, UR11, 0x654, UR5 ;  /* 0x000006540b0b7896 */ /* 0x001fe20008000005 */
[----:B------:R-:W-:Y:S01]  /*77d0*/  FMNMX.FTZ R201, R155, R200, !PT ;  /* 0x000000c89bc97209 */ /* 0x000fe20007810000 */
[----:B------:R-:W-:Y:S01]  /*77e0*/  UIMAD UR5, UR4, 0xc00, UR60 ;  /* 0x00000c00040578a4 */ /* 0x000fe2000f8e023c */
[----:B------:R-:W-:Y:S02]  /*77f0*/  FMNMX.FTZ R203, R165, R202, !PT ;  /* 0x000000caa5cb7209 */ /* 0x000fe40007810000 */
[----:B------:R-:W-:-:S02]  /*7800*/  FMNMX.FTZ R200, R158, R201, !PT ;  /* 0x000000c99ec87209 */ /* 0x000fc40007810000 */
[----:B------:R-:W-:Y:S02]  /*7810*/  FMNMX.FTZ R202, R168, R203, !PT ;  /* 0x000000cba8ca7209 */ /* 0x000fe40007810000 */
[----:B------:R-:W-:Y:S01]  /*7820*/  FMNMX.FTZ R201, R159, R200, !PT ;  /* 0x000000c89fc97209 */ /* 0x000fe20007810000 */
[----:B------:R-:W-:Y:S01]  /*7830*/  SYNCS.ARRIVE.TRANS64.RED.A1T0 RZ, [UR11], RZ ;  /* 0x000000ffffff79a7 */ /* 0x000fe2000810040b */
[----:B------:R-:W-:Y:S01]  /*7840*/  FMNMX.FTZ R203, R169, R202, !PT ;  /* 0x000000caa9cb7209 */ /* 0x000fe20007810000 */
[----:B------:R-:W-:Y:S01]  /*7850*/  UMOV UR14, UR5 ;  /* 0x00000005000e7c82 */ /* 0x000fe20008000000 */
        /* <DEDUP_REMOVED lines=29> */
[----:B------:R-:W0:Y:S01]  /*7a30*/  SHFL.BFLY PT, R203, R202, 0x2, 0x1f ;  /* 0x0c401f00cacb7f89 */ /* 0x000e2200000e0000 */
[----:B------:R-:W-:-:S04]  /*7a40*/  FMNMX.FTZ R201, R191, R200, !PT ;  /* 0x000000c8bfc97209 */ /* 0x000fc80007810000 */
[----:B------:R-:W-:-:S04]  /*7a50*/  FMNMX.FTZ R200, R194, R201, !PT ;  /* 0x000000c9c2c87209 */ /* 0x000fc80007810000 */
[----:B------:R-:W-:-:S04]  /*7a60*/  FMNMX.FTZ R201, R195, R200, !PT ;  /* 0x000000c8c3c97209 */ /* 0x000fc80007810000 */
[----:B------:R-:W-:-:S04]  /*7a70*/  FMNMX.FTZ R200, R198, R201, !PT ;  /* 0x000000c9c6c87209 */ /* 0x000fc80007810000 */
[----:B------:R-:W-:-:S05]  /*7a80*/  FMNMX.FTZ R201, R199, R200, !PT ;  /* 0x000000c8c7c97209 */ /* 0x000fca0007810000 */
[----:B------:R-:W1:Y:S01]  /*7a90*/  SHFL.BFLY PT, R204, R201, 0x2, 0x1f ;  /* 0x0c401f00c9cc7f89 */ /* 0x000e6200000e0000 */
[----:B0-----:R-:W-:-:S05]  /*7aa0*/  FMNMX.FTZ R203, R202, R203, !PT ;  /* 0x000000cbcacb7209 */ /* 0x001fca0007810000 */
[----:B------:R-:W0:Y:S01]  /*7ab0*/  SHFL.BFLY PT, R200, R203, 0x1, 0x1f ;  /* 0x0c201f00cbc87f89 */ /* 0x000e2200000e0000 */
[----:B-1----:R-:W-:-:S05]  /*7ac0*/  FMNMX.FTZ R204, R201, R204, !PT ;  /* 0x000000ccc9cc7209 */ /* 0x002fca0007810000 */
[----:B------:R-:W1:Y:S01]  /*7ad0*/  SHFL.BFLY PT, R209, R204, 0x1, 0x1f ;  /* 0x0c201f00ccd17f89 */ /* 0x000e6200000e0000 */
[----:B0-----:R-:W-:-:S05]  /*7ae0*/  FMNMX.FTZ R200, R203, R200, !PT ;  /* 0x000000c8cbc87209 */ /* 0x001fca0007810000 */
[C---:B------:R-:W-:Y:S01]  /*7af0*/  FMUL.FTZ R205, R200.reuse, UR10 ;  /* 0x0000000ac8cd7c20 */ /* 0x040fe20008410000 */
[----:B------:R-:W-:-:S03]  /*7b00*/  FADD.FTZ R21, -R200, R21 ;  /* 0x00000015c8157221 */ /* 0x000fc60000010100 */
[--C-:B------:R-:W-:Y:S01]  /*7b10*/  FFMA.FTZ R203, R156, UR10, -R205.reuse ;  /* 0x0000000a9ccb7c23 */ /* 0x100fe200080108cd */
[--C-:B------:R-:W-:Y:S01]  /*7b20*/  FFMA.FTZ R206, R152, UR10, -R205.reuse ;  /* 0x0000000a98ce7c23 */ /* 0x100fe200080108cd */
[----:B------:R-:W-:Y:S01]  /*7b30*/  FMUL.FTZ R21, R21, UR10 ;  /* 0x0000000a15157c20 */ /* 0x000fe20008410000 */
        /* <DEDUP_REMOVED lines=9> */
[--C-:B------:R-:W-:Y:S01]  /*7bd0*/  FFMA.FTZ R173, R173, UR10, -R205.reuse ;  /* 0x0000000aadad7c23 */ /* 0x100fe200080108cd */
[----:B-1----:R-:W-:Y:S01]  /*7be0*/  FMNMX.FTZ R156, R204, R209, !PT ;  /* 0x000000d1cc9c7209 */ /* 0x002fe20007810000 */
[--C-:B------:R-:W-:Y:S01]  /*7bf0*/  FFMA.FTZ R204, R157, UR10, -R205.reuse ;  /* 0x0000000a9dcc7c23 */ /* 0x100fe200080108cd */
[----:B------:R-:W1:Y:S01]  /*7c00*/  MUFU.EX2 R21, R21 ;  /* 0x0000001500157308 */ /* 0x000e620000000800 */
[--C-:B------:R-:W-:Y:S01]  /*7c10*/  FFMA.FTZ R176, R176, UR10, -R205.reuse ;  /* 0x0000000ab0b07c23 */ /* 0x100fe200080108cd */
[----:B------:R-:W-:Y:S01]  /*7c20*/  FFMA.FTZ R177, R177, UR10, -R205 ;  /* 0x0000000ab1b17c23 */ /* 0x000fe200080108cd */
[C---:B------:R-:W-:Y:S01]  /*7c30*/  FADD.FTZ R152, -R156.reuse, R207 ;  /* 0x000000cf9c987221 */ /* 0x040fe20000010100 */
[----:B------:R-:W-:Y:S01]  /*7c40*/  FMUL.FTZ R208, R156, UR10 ;  /* 0x0000000a9cd07c20 */ /* 0x000fe20008410000 */
[--C-:B------:R-:W-:Y:S01]  /*7c50*/  FFMA.FTZ R180, R180, UR10, -R205.reuse ;  /* 0x0000000ab4b47c23 */ /* 0x100fe200080108cd */
[--C-:B------:R-:W-:Y:S01]  /*7c60*/  FFMA.FTZ R181, R181, UR10, -R205.reuse ;  /* 0x0000000ab5b57c23 */ /* 0x100fe200080108cd */
[----:B------:R-:W-:Y:S01]  /*7c70*/  FMUL.FTZ R152, R152, UR10 ;  /* 0x0000000a98987c20 */ /* 0x000fe20008410000 */
[--C-:B0-----:R-:W-:Y:S01]  /*7c80*/  FFMA.FTZ R206, R154, UR10, -R208.reuse ;  /* 0x0000000a9ace7c23 */ /* 0x101fe200080108d0 */
        /* <DEDUP_REMOVED lines=8> */
[-C--:B-1----:R-:W-:Y:S01]  /*7d10*/  FMUL.FTZ R24, R24, R21.reuse ;  /* 0x0000001518187220 */ /* 0x082fe20000410000 */
        /* <DEDUP_REMOVED lines=136> */
[----:B--2---:R-:W-:Y:S01]  /*85a0*/  F2FP.BF16.F32.PACK_AB R154, R204, R203 ;  /* 0x000000cbcc9a723e */ /* 0x004fe200000010ff */
[--C-:B------:R-:W-:Y:S01]  /*85b0*/  FFMA.FTZ R170, R170, UR10, -R208.reuse ;  /* 0x0000000aaaaa7c23 */ /* 0x100fe200080108d0 */
        /* <DEDUP_REMOVED lines=23> */
[----:B------:R-:W-:Y:S01]  /*8730*/  FFMA.FTZ R197, R197, UR10, -R205 ;  /* 0x0000000ac5c57c23 */ /* 0x000fe200080108cd */
[--C-:B------:R-:W-:Y:S01]  /*8740*/  FFMA.FTZ R194, R194, UR10, -R208.reuse ;  /* 0x0000000ac2c27c23 */ /* 0x100fe200080108d0 */
[----:B------:R-:W-:Y:S01]  /*8750*/  MUFU.EX2 R165, R165 ;  /* 0x000000a500a57308 */ /* 0x000fe20000000800 */
[--C-:B------:R-:W-:Y:S01]  /*8760*/  FFMA.FTZ R195, R195, UR10, -R208.reuse ;  /* 0x0000000ac3c37c23 */ /* 0x100fe200080108d0 */
[----:B------:R-:W-:Y:S01]  /*8770*/  WARPGROUP.ARRIVE ;  /* 0x00000000000079c5 */ /* 0x000fe20000000000 */
[--C-:B------:R-:W-:Y:S01]  /*8780*/  FFMA.FTZ R198, R198, UR10, -R208.reuse ;  /* 0x0000000ac6c67c23 */ /* 0x100fe200080108d0 */
[----:B------:R-:W-:Y:S01]  /*8790*/  FFMA.FTZ R199, R199, UR10, -R208 ;  /* 0x0000000ac7c77c23 */ /* 0x000fe200080108d0 */
[----:B------:R-:W-:Y:S01]  /*87a0*/  FFMA.FTZ R21, R21, R0, R201 ;  /* 0x0000000015157223 */ /* 0x000fe200000100c9 */
[----:B------:R-:W-:-:S02]  /*87b0*/  FFMA.FTZ R4, R157, R4, R206 ;  /* 0x000000049d047223 */ /* 0x000fc400000100ce */
[----:B------:R-:W-:Y:S01]  /*87c0*/  HGMMA.64x256x16.F32.BF16 R24, R152, gdesc[UR12].tnspB, R24, gsb0 ;  /* 0x43e0000c98187df0 */ /* 0x000fe20008001818 */
[----:B------:R-:W-:Y:S01]  /*87d0*/  MUFU.EX2 R162, R162 ;  /* 0x000000a200a27308 */ /* 0x000fe20000000800 */
[----:B------:R-:W-:Y:S01]  /*87e0*/  UIADD3 UR14, UR5, 0x80, URZ ;  /* 0x00000080050e7890 */ /* 0x000fe2000fffe03f */
[----:B------:R-:W-:Y:S01]  /*87f0*/  FADD.FTZ R202, R202, R21 ;  /* 0x00000015caca7221 */ /* 0x000fe20000010000 */
[----:B------:R-:W-:Y:S01]  /*8800*/  UMOV UR15, 0x40000040 ;  /* 0x40000040000f7882 */ /* 0x000fe20000000000 */
[----:B------:R-:W-:Y:S02]  /*8810*/  FADD.FTZ R207, R207, R4 ;  /* 0x00000004cfcf7221 */ /* 0x000fe40000010000 */
[----:B------:R-:W-:Y:S02]  /*8820*/  FADD.FTZ R203, R203, R202 ;  /* 0x000000cacbcb7221 */ /* 0x000fe40000010000 */
[----:B------:R-:W2:Y:S01]  /*8830*/  MUFU.EX2 R163, R163 ;  /* 0x000000a300a37308 */ /* 0x000ea20000000800 */
        /* <DEDUP_REMOVED lines=10> */
[----:B------:R-:W3:Y:S08]  /*88e0*/  MUFU.EX2 R171, R171 ;  /* 0x000000ab00ab7308 */ /* 0x000ef00000000800 */
[----:B------:R-:W-:Y:S08]  /*88f0*/  MUFU.EX2 R174, R174 ;  /* 0x000000ae00ae7308 */ /* 0x000ff00000000800 */
[----:B------:R-:W0:Y:S08]  /*8900*/  MUFU.EX2 R175, R175 ;  /* 0x000000af00af7308 */ /* 0x000e300000000800 */
[----:B------:R-:W-:Y:S08]  /*8910*/  MUFU.EX2 R176, R176 ;  /* 0x000000b000b07308 */ /* 0x000ff00000000800 */
[----:B------:R-:W0:Y:S08]  /*8920*/  MUFU.EX2 R177, R177 ;  /* 0x000000b100b17308 */ /* 0x000e300000000800 */
[----:B------:R-:W-:Y:S08]  /*8930*/  MUFU.EX2 R180, R180 ;  /* 0x000000b400b47308 */ /* 0x000ff00000000800 */
[----:B------:R-:W-:Y:S08]  /*8940*/  MUFU.EX2 R181, R181 ;  /* 0x000000b500b57308 */ /* 0x000ff00000000800 */
[----:B------:R-:W-:Y:S08]  /*8950*/  MUFU.EX2 R178, R178 ;  /* 0x000000b200b27308 */ /* 0x000ff00000000800 */
[----:B------:R-:W0:Y:S08]  /*8960*/  MUFU.EX2 R179, R179 ;  /* 0x000000b300b37308 */ /* 0x000e300000000800 */
        /* <DEDUP_REMOVED lines=15> */
[----:B------:R-:W0:Y:S01]  /*8a60*/  MUFU.EX2 R195, R195 ;  /* 0x000000c300c37308 */ /* 0x000e220000000800 */
[----:B------:R-:W-:-:S02]  /*8a70*/  WARPGROUP.DEPBAR.LE gsb0, 0x0 ;  /* 0x00008000000079c5 */ /* 0x000fc40000010000 */
[----:B-1----:R-:W-:-:S05]  /*8a80*/  F2FP.BF16.F32.PACK_AB R152, R161, R160 ;  /* 0x000000a0a198723e */ /* 0x002fca00000010ff */
[----:B------:R-:W-:Y:S01]  /*8a90*/  MUFU.EX2 R198, R198 ;  /* 0x000000c600c67308 */ /* 0x000fe20000000800 */
[----:B--2---:R-:W-:Y:S01]  /*8aa0*/  F2FP.BF16.F32.PACK_AB R153, R163, R162 ;  /* 0x000000a2a399723e */ /* 0x004fe200000010ff */
[----:B------:R-:W-:Y:S01]  /*8ab0*/  FADD.FTZ R160, R160, R203 ;  /* 0x000000cba0a07221 */ /* 0x000fe20000010000 */
[----:B------:R-:W-:Y:S01]  /*8ac0*/  F2FP.BF16.F32.PACK_AB R154, R165, R164 ;  /* 0x000000a4a59a723e */ /* 0x000fe200000010ff */
[----:B------:R-:W-:Y:S01]  /*8ad0*/  FADD.FTZ R162, R162, R159 ;  /* 0x0000009fa2a27221 */ /* 0x000fe20000010000 */
[----:B----4-:R-:W-:Y:S01]  /*8ae0*/  F2FP.BF16.F32.PACK_AB R155, R167, R166 ;  /* 0x000000a6a79b723e */ /* 0x010fe200000010ff */
[----:B------:R-:W-:Y:S02]  /*8af0*/  FADD.FTZ R161, R161, R160 ;  /* 0x000000a0a1a17221 */ /* 0x000fe40000010000 */
[----:B------:R-:W1:Y:S01]  /*8b00*/  MUFU.EX2 R199, R199 ;  /* 0x000000c700c77308 */ /* 0x000e620000000800 */
        /* <DEDUP_REMOVED lines=12> */
[----:B---3--:R-:W-:Y:S01]  /*8bd0*/  F2FP.BF16.F32.PACK_AB R153, R171, R170 ;  /* 0x000000aaab99723e */ /* 0x008fe200000010ff */
[----:B------:R-:W-:Y:S01]  /*8be0*/  FADD.FTZ R170, R170, R167 ;  /* 0x000000a7aaaa7221 */ /* 0x000fe20000010000 */
[----:B------:R-:W-:Y:S01]  /*8bf0*/  F2FP.BF16.F32.PACK_AB R154, R173, R172 ;  /* 0x000000acad9a723e */ /* 0x000fe200000010ff */
[----:B------:R-:W-:Y:S01]  /*8c00*/  FADD.FTZ R169, R169, R168 ;  /* 0x000000a8a9a97221 */ /* 0x000fe20000010000 */
[----:B0-----:R-:W-:Y:S01]  /*8c10*/  F2FP.BF16.F32.PACK_AB R155, R175, R174 ;  /* 0x000000aeaf9b723e */ /* 0x001fe200000010ff */
        /* <DEDUP_REMOVED lines=61> */
.L_x_4738:
[----:B------:R-:W0:Y:S01]  /*8ff0*/  S2UR UR11, SR_CgaCtaId ;  /* 0x00000000000b79c3 */ /* 0x000e220000008800 */
[----:B------:R-:W-:Y:S01]  /*9000*/  R2UR UR5, R212 ;  /* 0x00000000d40572ca */ /* 0x000fe200000e0000 */
[----:B------:R-:W-:Y:S01]  /*9010*/  UIADD3 UR6, UR6, 0x32460, URZ ;  /* 0x0003246006067890 */ /* 0x000fe2000fffe03f */
[----:B------:R-:W-:Y:S01]  /*9020*/  IMAD.MOV.U32 R207, RZ, RZ, R156 ;  /* 0x000000ffffcf7224 */ /* 0x000fe200078e009c */
[----:B------:R-:W-:-:S10]  /*9030*/  MOV R21, R200 ;  /* 0x000000c800157202 */ /* 0x000fd40000000f00 */
[----:B------:R-:W-:Y:S02]  /*9040*/  UISETP.GT.AND UP0, UPT, UR7, UR5, UPT ;  /* 0x000000050700728c */ /* 0x000fe4000bf04270 */
[----:B------:R-:W-:-:S04]  /*9050*/  UIADD3 UR7, UR7, -0x1, URZ ;  /* 0xffffffff07077890 */ /* 0x000fc8000fffe03f */
[----:B------:R-:W-:Y:S01]  /*9060*/  PLOP3.LUT P1, PT, PT, PT, UP0, 0x80, 0x0 ;  /* 0x000000000000781c */ /* 0x000fe20003f2f008 */
[----:B0-----:R-:W-:-:S09]  /*9070*/  UPRMT UR6, UR11, 0x654, UR6 ;  /* 0x000006540b067896 */ /* 0x001fd20008000006 */
[----:B------:R-:W-:Y:S03]  /*9080*/  SYNCS.ARRIVE.TRANS64.RED.A1T0 RZ, [UR6], RZ ;  /* 0x000000ffffff79a7 */ /* 0x000fe60008100406 */
[----:B------:R-:W-:Y:S05]  /*9090*/  @P1 BRA `(.L_x_4739) ;  /* 0xffffffdc004c1947 */ /* 0x000fea000383ffff */
.L_x_4728:
[----:B------:R-:W0:Y:S01]  /*90a0*/  SHFL.BFLY PT, R3, R0, 0x2, 0x1f ;  /* 0x0c401f0000037f89 */ /* 0x000e2200000e0000 */
[----:B------:R-:W-:-:S03]  /*90b0*/  PLOP3.LUT P0, PT, PT, PT, PT, 0x8, 0x0 ;  /* 0x000000000000781c */ /* 0x000fc60003f0e170 */
[----:B------:R-:W1:Y:S01]  /*90c0*/  SHFL.BFLY PT, R5, R4, 0x2, 0x1f ;  /* 0x0c401f0004057f89 */ /* 0x000e6200000e0000 */
[----:B------:R-:W2:Y:S01]  /*90d0*/  S2R R152, SR_TID.X ;  /* 0x0000000000987919 */ /* 0x000ea20000002100 */
[----:B0-----:R-:W-:Y:S01]  /*90e0*/  FADD.FTZ R3, R3, R0 ;  /* 0x0000000003037221 */ /* 0x001fe20000010000 */
[----:B------:R-:W-:Y:S02]  /*90f0*/  IMAD.MOV.U32 R0, RZ, RZ, RZ ;  /* 0x000000ffff007224 */ /* 0x000fe400078e00ff */
[----:B-1----:R-:W-:Y:S02]  /*9100*/  FADD.FTZ R5, R5, R4 ;  /* 0x0000000405057221 */ /* 0x002fe40000010000 */
[----:B------:R-:W0:Y:S04]  /*9110*/  SHFL.BFLY PT, R2, R3, 0x1, 0x1f ;  /* 0x0c201f0003027f89 */ /* 0x000e2800000e0000 */
[----:B------:R-:W1:Y:S01]  /*9120*/  SHFL.BFLY PT, R6, R5, 0x1, 0x1f ;  /* 0x0c201f0005067f89 */ /* 0x000e6200000e0000 */
[----:B--2---:R-:W-:Y:S01]  /*9130*/  SHF.R.U32.HI R152, RZ, 0x7, R152 ;  /* 0x00000007ff987819 */ /* 0x004fe20000011698 */
[----:B0-----:R-:W-:-:S03]  /*9140*/  FADD.FTZ R7, R3, R2 ;  /* 0x0000000203077221 */ /* 0x001fc60000010000 */
[----:B------:R-:W-:Y:S01]  /*9150*/  IADD3 R3, -R152, 0xb, RZ ;  /* 0x0000000b98037810 */ /* 0x000fe20007ffe1ff */
[----:B------:R-:W-:Y:S02]  /*9160*/  IMAD.MOV.U32 R2, RZ, RZ, RZ ;  /* 0x000000ffff027224 */ /* 0x000fe400078e00ff */
[----:B-1----:R-:W-:Y:S02]  /*9170*/  FADD.FTZ R8, R5, R6 ;  /* 0x0000000605087221 */ /* 0x002fe40000010000 */
[----:B------:R0:W-:Y:S08]  /*9180*/  BAR.ARV R3, 0x100 ;  /* 0x000400030000751d */ /* 0x0001f00000002000 */
[----:B------:R-:W-:Y:S06]  /*9190*/  BAR.ARV 0x8, 0x180 ;  /* 0x0206000000007b1d */ /* 0x000fec0000002000 */
[----:B------:R-:W-:Y:S01]  /*91a0*/  FSETP.NE.FTZ.AND P1, PT, R7, RZ, PT ;  /* 0x000000ff0700720b */ /* 0x000fe20003f35000 */
[----:B------:R-:W-:Y:S01]  /*91b0*/  IMAD.U32 R5, RZ, RZ, UR10 ;  /* 0x0000000aff057e24 */ /* 0x000fe2000f8e00ff */
[----:B------:R-:W-:Y:S01]  /*91c0*/  FSETP.NE.FTZ.AND P2, PT, R8, RZ, PT ;  /* 0x000000ff0800720b */ /* 0x000fe20003f55000 */
[----:B0-----:R-:W-:-:S10]  /*91d0*/  IMAD.MOV.U32 R3, RZ, RZ, -0x800000 ;  /* 0xff800000ff037424 */ /* 0x001fd400078e00ff */
[----:B------:R-:W0:Y:S01]  /*91e0*/  @P1 MUFU.LG2 R4, R7 ;  /* 0x0000000700041308 */ /* 0x000e220000000c00 */
[----:B------:R-:W-:-:S07]  /*91f0*/  @P1 FMUL.FTZ R5, R5, 0.69314718246459960938 ;  /* 0x3f31721805051820 */ /* 0x000fce0000410000 */
[----:B------:R-:W1:Y:S08]  /*9200*/  @P2 MUFU.LG2 R6, R8 ;  /* 0x0000000800062308 */ /* 0x000e700000000c00 */
[----:B------:R1:W2:Y:S01]  /*9210*/  @P1 MUFU.RCP R2, R7 ;  /* 0x0000000700021308 */ /* 0x0002a20000001000 */
[----:B0-----:R-:W-:-:S04]  /*9220*/  @P1 FMUL.FTZ R4, R4, 0.69314718246459960938 ;  /* 0x3f31721804041820 */ /* 0x001fc80000410000 */
[----:B------:R-:W-:-:S03]  /*9230*/  @P1 FFMA.FTZ R3, R5, R200, R4 ;  /* 0x000000c805031223 */ /* 0x000fc60000010004 */
[----:B------:R0:W3:Y:S01]  /*9240*/  @P2 MUFU.RCP R0, R8 ;  /* 0x0000000800002308 */ /* 0x0000e20000001000 */
[----:B-1----:R-:W-:Y:S01]  /*9250*/  @P2 FMUL.FTZ R7, R6, 0.69314718246459960938 ;  /* 0x3f31721806072820 */ /* 0x002fe20000410000 */
[----:B0-----:R-:W-:Y:S02]  /*9260*/  IMAD.U32 R8, RZ, RZ, UR10 ;  /* 0x0000000aff087e24 */ /* 0x001fe4000f8e00ff */
[-C--:B--2---:R-:W-:Y:S01]  /*9270*/  FMUL.FTZ R24, R24, R2.reuse ;  /* 0x0000000218187220 */ /* 0x084fe20000410000 */
[-C--:B------:R-:W-:Y:S01]  /*9280*/  FMUL.FTZ R25, R25, R2.reuse ;  /* 0x0000000219197220 */ /* 0x080fe20000410000 */
        /* <DEDUP_REMOVED lines=63> */
[----:B------:R-:W-:Y:S01]  /*9680*/  MOV R2, 0xff800000 ;  /* 0xff80000000027802 */ /* 0x000fe20000000f00 */
        /* <DEDUP_REMOVED lines=65> */
.L_x_4702:
[----:B------:R-:W-:Y:S05]  /*9aa0*/  @P0 BRA `(.L_x_4740) ;  /* 0x0000002000540947 */ /* 0x000fea0003800000 */
[----:B------:R-:W2:Y:S01]  /*9ab0*/  LDL R0, [R1+0x4] ;  /* 0x0000040001007983 */ /* 0x000ea20000100800 */
[----:B------:R-:W0:Y:S01]  /*9ac0*/  LDC R8, c[0x0][0xce8] ;  /* 0x00033a00ff087b82 */ /* 0x000e220000000800 */
[----:B------:R-:W-:Y:S01]  /*9ad0*/  ULDC.64 UR8, c[0x0][0xcd0] ;  /* 0x0003340000087ab9 */ /* 0x000fe20000000a00 */
[----:B------:R-:W-:Y:S06]  /*9ae0*/  BSSY B0, `(.L_x_4741) ;  /* 0x000014d000007945 */ /* 0x000fec0003800000 */
[----:B------:R-:W1:Y:S08]  /*9af0*/  S2UR UR12, SR_CTAID.Z ;  /* 0x00000000000c79c3 */ /* 0x000e700000002700 */
[----:B------:R-:W3:Y:S08]  /*9b00*/  LDC.64 R18, c[0x0][0xcd8] ;  /* 0x00033600ff127b82 */ /* 0x000ef00000000a00 */
[----:B------:R-:W-:Y:S01]  /*9b10*/  BAR.SYNC.DEFER_BLOCKING 0x1, 0x100 ;  /* 0x0044000000007b1d */ /* 0x000fe20000010000 */
[----:B0-----:R-:W-:-:S07]  /*9b20*/  ISETP.NE.AND P0, PT, R8, 0x1, PT ;  /* 0x000000010800780c */ /* 0x001fce0003f05270 */
[----:B------:R-:W0:Y:S01]  /*9b30*/  S2UR UR11, SR_CTAID.Y ;  /* 0x00000000000b79c3 */ /* 0x000e220000002600 */
[----:B-1----:R-:W-:-:S07]  /*9b40*/  USHF.R.S32.HI UR10, URZ, 0x1f, UR12 ;  /* 0x0000001f3f0a7899 */ /* 0x002fce000801140c */
[----:B------:R-:W0:Y:S08]  /*9b50*/  LDC R23, c[0x0][0xd50] ;  /* 0x00035400ff177b82 */ /* 0x000e300000000800 */
[----:B------:R-:W1:Y:S08]  /*9b60*/  @P0 LDC R14, c[0x0][0xcec] ;  /* 0x00033b00ff0e0b82 */ /* 0x000e700000000800 */
[----:B------:R-:W4:Y:S08]  /*9b70*/  LDC.64 R20, c[0x0][0xc40] ;  /* 0x00031000ff147b82 */ /* 0x000f300000000a00 */
[----:B------:R-:W5:Y:S08]  /*9b80*/  @P0 LDC R17, c[0x0][0xcf0] ;  /* 0x00033c00ff110b82 */ /* 0x000f700000000800 */
[----:B------:R-:W5:Y:S08]  /*9b90*/  @P0 LDC R22, c[0x0][0xcec] ;  /* 0x00033b00ff160b82 */ /* 0x000f700000000800 */
[----:B------:R-:W5:Y:S01]  /*9ba0*/  @P0 LDC R153, c[0x0][0xcf0] ;  /* 0x00033c00ff990b82 */ /* 0x000f620000000800 */
        /* <DEDUP_REMOVED lines=11> */
[CC--:B------:R-:W-:Y:S02]  /*9c60*/  LEA.HI R6, R4.reuse, R5.reuse, RZ, 0x7 ;  /* 0x0000000504067211 */ /* 0x0c0fe400078f38ff */
[----:B------:R-:W-:Y:S02]  /*9c70*/  LEA.HI R13, R4, R5, RZ, 0x2 ;  /* 0x00000005040d7211 */ /* 0x000fe400078f10ff */
[----:B------:R-:W-:Y:S02]  /*9c80*/  LOP3.LUT R0, R6, 0xffffff80, RZ, 0xc0, !PT ;  /* 0xffffff8006007812 */ /* 0x000fe400078ec0ff */
[----:B------:R-:W-:-:S03]  /*9c90*/  SHF.R.S32.HI R7, RZ, 0x7, R6 ;  /* 0x00000007ff077819 */ /* 0x000fc60000011406 */
[----:B------:R-:W-:Y:S01]  /*9ca0*/  IMAD.IADD R0, R5, 0x1, -R0 ;  /* 0x0000000105007824 */ /* 0x000fe200078e0a00 */
[----:B------:R-:W-:Y:S02]  /*9cb0*/  LEA.HI R4, R6, R7, RZ, 0x1 ;  /* 0x0000000706047211 */ /* 0x000fe400078f08ff */
[----:B------:R-:W-:Y:S02]  /*9cc0*/  LOP3.LUT R6, R13, 0xfffffffc, RZ, 0xc0, !PT ;  /* 0xfffffffc0d067812 */ /* 0x000fe400078ec0ff */
[----:B------:R-:W-:Y:S02]  /*9cd0*/  SHF.R.S32.HI R11, RZ, 0x1f, R0 ;  /* 0x0000001fff0b7819 */ /* 0x000fe40000011400 */
[----:B------:R-:W-:Y:S01]  /*9ce0*/  LOP3.LUT R4, R4, 0x3fffffe, RZ, 0xc0, !PT ;  /* 0x03fffffe04047812 */ /* 0x000fe200078ec0ff */
[----:B------:R-:W-:Y:S01]  /*9cf0*/  IMAD.IADD R5, R5, 0x1, -R6 ;  /* 0x0000000105057824 */ /* 0x000fe200078e0a06 */
[CC--:B------:R-:W-:Y:S02]  /*9d00*/  LEA.HI R10, R11.reuse, R0.reuse, RZ, 0x2 ;  /* 0x000000000b0a7211 */ /* 0x0c0fe400078f10ff */
[----:B------:R-:W-:Y:S01]  /*9d10*/  LEA.HI R11, R11, R0, RZ, 0x5 ;  /* 0x000000000b0b7211 */ /* 0x000fe200078f28ff */
[----:B------:R-:W-:Y:S01]  /*9d20*/  IMAD.IADD R6, R7, 0x1, -R4 ;  /* 0x0000000107067824 */ /* 0x000fe200078e0a04 */
[----:B------:R-:W-:-:S02]  /*9d30*/  SHF.R.S32.HI R9, RZ, 0x2, R10 ;  /* 0x00000002ff097819 */ /* 0x000fc4000001140a */
[----:B------:R-:W-:Y:S02]  /*9d40*/  SHF.R.S32.HI R12, RZ, 0x1f, R10 ;  /* 0x0000001fff0c7819 */ /* 0x000fe4000001140a */
[----:B------:R-:W-:Y:S02]  /*9d50*/  LEA.HI R7, R5, R5, RZ, 0x1 ;  /* 0x0000000505077211 */ /* 0x000fe400078f08ff */
[----:B------:R-:W-:-:S04]  /*9d60*/  LEA.HI R12, R12, R9, RZ, 0x3 ;  /* 0x000000090c0c7211 */ /* 0x000fc800078f18ff */
[----:B------:R-:W-:-:S05]  /*9d70*/  LOP3.LUT R12, R12, 0xfffffff8, RZ, 0xc0, !PT ;  /* 0xfffffff80c0c7812 */ /* 0x000fca00078ec0ff */
[----:B------:R-:W-:Y:S01]  /*9d80*/  IMAD.IADD R4, R9, 0x1, -R12 ;  /* 0x0000000109047824 */ /* 0x000fe200078e0a0c */
[----:B------:R-:W-:Y:S01]  /*9d90*/  LOP3.LUT R12, R7, 0x1ffffffe, RZ, 0xc0, !PT ;  /* 0x1ffffffe070c7812 */ /* 0x000fe200078ec0ff */
[----:B------:R-:W2:Y:S01]  /*9da0*/  S2R R9, SR_CTAID.X ;  /* 0x0000000000097919 */ /* 0x000ea20000002500 */
[----:B------:R-:W-:Y:S02]  /*9db0*/  SHF.R.S32.HI R7, RZ, 0x5, R11 ;  /* 0x00000005ff077819 */ /* 0x000fe4000001140b */
[----:B------:R-:W-:Y:S01]  /*9dc0*/  IADD3 R11, R5, -R12, RZ ;  /* 0x8000000c050b7210 */ /* 0x000fe20007ffe0ff */
[----:B------:R-:W-:Y:S02]  /*9dd0*/  IMAD.U32 R5, RZ, RZ, UR5 ;  /* 0x00000005ff057e24 */ /* 0x000fe4000f8e00ff */
[----:B------:R-:W-:Y:S02]  /*9de0*/  IMAD R7, R7, 0x10, R4 ;  /* 0x0000001007077824 */ /* 0x000fe400078e0204 */
[----:B------:R-:W-:Y:S01]  /*9df0*/  IMAD.U32 R4, RZ, RZ, UR4 ;  /* 0x00000004ff047e24 */ /* 0x000fe2000f8e00ff */
[----:B------:R-:W-:Y:S01]  /*9e00*/  UIMAD.WIDE.U32 UR4, UR13, UR8, URZ ;  /* 0x000000080d0472a5 */ /* 0x000fe2000f8e003f */
[----:B------:R-:W-:-:S02]  /*9e10*/  IMAD R16, R6, 0x40, R7 ;  /* 0x0000004006107824 */ /* 0x000fc400078e0207 */
[----:B------:R-:W-:Y:S01]  /*9e20*/  IMAD.U32 R5, RZ, RZ, UR6 ;  /* 0x00000006ff057e24 */ /* 0x000fe2000f8e00ff */
[----:B------:R-:W-:Y:S01]  /*9e30*/  UIMAD UR6, UR13, UR9, UR7 ;  /* 0x000000090d0672a4 */ /* 0x000fe2000f8e0207 */
[C---:B---3--:R-:W-:Y:S01]  /*9e40*/  IMAD R12, R18.reuse, UR10, RZ ;  /* 0x0000000a120c7c24 */ /* 0x048fe2000f8e02ff */
[----:B------:R-:W-:Y:S01]  /*9e50*/  LEA R6, R11, R16, 0x3 ;  /* 0x000000100b067211 */ /* 0x000fe200078e18ff */
[----:B------:R-:W-:Y:S01]  /*9e60*/  IMAD.WIDE.U32 R4, R18, UR12, R4 ;  /* 0x0000000c12047c25 */ /* 0x000fe2000f8e0004 */
[----:B------:R-:W-:Y:S01]  /*9e70*/  UIADD3 UR6, UR5, UR6, URZ ;  /* 0x0000000605067290 */ /* 0x000fe2000fffe03f */
[----:B------:R-:W-:Y:S02]  /*9e80*/  ULDC.64 UR8, c[0x0][0xc28] ;  /* 0x00030a0000087ab9 */ /* 0x000fe40000000a00 */
[----:B------:R-:W-:Y:S02]  /*9e90*/  IMAD R18, RZ, RZ, -UR13 ;  /* 0x8000000dff127e24 */ /* 0x000fe4000f8e02ff */
[----:B------:R-:W-:-:S02]  /*9ea0*/  IMAD R15, R19, UR12, R12 ;  /* 0x0000000c130f7c24 */ /* 0x000fc4000f8e020c */
[----:B------:R-:W-:Y:S02]  /*9eb0*/  IMAD.U32 R7, RZ, RZ, UR5 ;  /* 0x00000005ff077e24 */ /* 0x000fe4000f8e00ff */
[----:B0-----:R-:W-:Y:S02]  /*9ec0*/  IMAD R23, R23, R18, UR11 ;  /* 0x0000000b17177e24 */ /* 0x001fe4000f8e0212 */
[----:B------:R-:W-:Y:S01]  /*9ed0*/  IMAD.U32 R7, RZ, RZ, UR6 ;  /* 0x00000006ff077e24 */ /* 0x000fe2000f8e00ff */
[----:B------:R-:W-:Y:S01]  /*9ee0*/  ULDC.64 UR6, c[0x0][0xc48] ;  /* 0x0003120000067ab9 */ /* 0x000fe20000000a00 */
[----:B------:R-:W-:Y:S02]  /*9ef0*/  IMAD.IADD R5, R5, 0x1, R15 ;  /* 0x0000000105057824 */ /* 0x000fe400078e020f */
[----:B--2---:R-:W-:Y:S02]  /*9f00*/  IMAD R11, R9, 0x80, R6 ;  /* 0x00000080090b7824 */ /* 0x004fe400078e0206 */
[----:B------:R-:W-:Y:S01]  /*9f10*/  IMAD.U32 R6, RZ, RZ, UR4 ;  /* 0x00000004ff067e24 */ /* 0x000fe2000f8e00ff */
[----:B------:R-:W-:Y:S01]  /*9f20*/  ULDC.64 UR4, c[0x0][0xce0] ;  /* 0x0003380000047ab9 */ /* 0x000fe20000000a00 */
[----:B-1----:R-:W-:Y:S01]  /*9f30*/  @P0 IMAD.HI.U32 R12, R11, R14, RZ ;  /* 0x0000000e0b0c0227 */ /* 0x002fe200078e00ff */
[----:B------:R-:W-:-:S03]  /*9f40*/  MOV R13, R11 ;  /* 0x0000000b000d7202 */ /* 0x000fc60000000f00 */
[C---:B----4-:R-:W-:Y:S01]  /*9f50*/  IMAD R14, R20.reuse, UR10, RZ ;  /* 0x0000000a140e7c24 */ /* 0x050fe2000f8e02ff */
[----:B-----5:R-:W-:Y:S01]  /*9f60*/  @P0 SHF.R.U32.HI R13, RZ, R17, R12 ;  /* 0x00000011ff0d0219 */ /* 0x020fe2000001160c */
[----:B------:R-:W-:-:S04]  /*9f70*/  IMAD.WIDE.U32 R6, R20, UR12, R6 ;  /* 0x0000000c14067c25 */ /* 0x000fc8000f8e0006 */
[----:B------:R-:W-:Y:S01]  /*9f80*/  IMAD R17, R21, UR12, R14 ;  /* 0x0000000c15117c24 */ /* 0x000fe2000f8e020e */
[----:B------:R-:W-:Y:S01]  /*9f90*/  SHF.R.S32.HI R14, RZ, 0x1f, R23 ;  /* 0x0000001fff0e7819 */ /* 0x000fe20000011417 */
[----:B------:R-:W-:-:S04]  /*9fa0*/  @P0 IMAD.HI.U32 R22, R11, R22, RZ ;  /* 0x000000160b160227 */ /* 0x000fc800078e00ff */
[----:B------:R-:W-:Y:S02]  /*9fb0*/  IMAD.IADD R7, R7, 0x1, R17 ;  /* 0x0000000107077824 */ /* 0x000fe400078e0211 */
[----:B------:R-:W-:Y:S01]  /*9fc0*/  IMAD.MOV.U32 R15, RZ, RZ, R11 ;  /* 0x000000ffff0f7224 */ /* 0x000fe200078e000b */
        /* <DEDUP_REMOVED lines=14> */
[----:B------:R-:W-:Y:S01]  /*a0b0*/  IMAD.MOV R18, RZ, RZ, -R15 ;  /* 0x000000ffff127224 */ /* 0x000fe200078e0a0f */
[----:B------:R-:W-:Y:S01]  /*a0c0*/  IADD3 R7, R7, R19, RZ ;  /* 0x0000001307077210 */ /* 0x000fe20007ffe0ff */
[----:B------:R-:W-:-:S02]  /*a0d0*/  IMAD R12, R12, UR4, RZ ;  /* 0x000000040c0c7c24 */ /* 0x000fc4000f8e02ff */
[C-C-:B------:R-:W-:Y:S02]  /*a0e0*/  IMAD R13, R8.reuse, R13, R11.reuse ;  /* 0x0000000d080d7224 */ /* 0x140fe400078e020b */
[----:B------:R-:W-:Y:S02]  /*a0f0*/  IMAD R11, R8, R18, R11 ;  /* 0x00000012080b7224 */ /* 0x000fe400078e020b */
[C---:B------:R-:W-:Y:S01]  /*a100*/  IMAD R17, R15.reuse, UR5, R12 ;  /* 0x000000050f117c24 */ /* 0x040fe2000f8e020c */
[----:B------:R-:W-:Y:S01]  /*a110*/  SHF.R.S32.HI R12, RZ, 0x1f, R13 ;  /* 0x0000001fff0c7819 */ /* 0x000fe2000001140d */
[----:B------:R-:W-:Y:S01]  /*a120*/  IMAD.WIDE.U32 R6, R15, UR4, R6 ;  /* 0x000000040f067c25 */ /* 0x000fe2000f8e0006 */
[----:B------:R-:W-:Y:S01]  /*a130*/  SHF.R.S32.HI R14, RZ, 0x1f, R11 ;  /* 0x0000001fff0e7819 */ /* 0x000fe2000001140b */
[----:B------:R-:W0:Y:S01]  /*a140*/  S2UR UR5, SR_CgaCtaId ;  /* 0x00000000000579c3 */ /* 0x000e220000008800 */
[----:B------:R-:W-:Y:S01]  /*a150*/  UMOV UR4, 0x400 ;  /* 0x0000040000047882 */ /* 0x000fe20000000000 */
[----:B------:R-:W-:-:S02]  /*a160*/  IMAD R12, R12, UR6, RZ ;  /* 0x000000060c0c7c24 */ /* 0x000fc4000f8e02ff */
[----:B------:R-:W-:Y:S02]  /*a170*/  IMAD.IADD R7, R7, 0x1, R17 ;  /* 0x0000000107077824 */ /* 0x000fe400078e0211 */
[----:B------:R-:W-:Y:S02]  /*a180*/  IMAD R14, R14, UR8, RZ ;  /* 0x000000080e0e7c24 */ /* 0x000fe4000f8e02ff */
        /* <DEDUP_REMOVED lines=31> */
[----:B------:R-:W-:-:S05]  /*a380*/  IADD3 R0, R0, -R17, RZ ;  /* 0x8000001100007210 */ /* 0x000fca0007ffe0ff */
        /* <DEDUP_REMOVED lines=18> */
[C---:B------:R-:W-:Y:S01]  /*a4b0*/  VIADD R21, R0.reuse, 0x48 ;  /* 0x0000004800157836 */ /* 0x040fe20000000000 */
[----:B------:R-:W-:Y:S01]  /*a4c0*/  ISETP.GE.AND P1, PT, R17, UR4, PT ;  /* 0x0000000411007c0c */ /* 0x000fe2000bf26270 */
[C---:B------:R-:W-:Y:S01]  /*a4d0*/  VIADD R22, R0.reuse, 0x50 ;  /* 0x0000005000167836 */ /* 0x040fe20000000000 */
[----:B------:R-:W-:-:S02]  /*a4e0*/  IADD3 R23, R0, 0x58, RZ ;  /* 0x0000005800177810 */ /* 0x000fc40007ffe0ff */
[----:B------:R-:W-:Y:S02]  /*a4f0*/  @!P3 LEA.HI R2, R2, R2, RZ, 0x1 ;  /* 0x000000020202b211 */ /* 0x000fe400078f08ff */
[----:B------:R-:W-:Y:S02]  /*a500*/  @!P4 LEA.HI R3, R3, R3, RZ, 0x1 ;  /* 0x000000030303c211 */ /* 0x000fe400078f08ff */
        /* <DEDUP_REMOVED lines=37> */
[----:B------:R-:W-:Y:S02]  /*a760*/  @!P6 LOP3.LUT R17, R22, 0xfffffffe, RZ, 0xc0, !PT ;  /* 0xfffffffe1611e812 */ /* 0x000fe400078ec0ff */
[----:B------:R-:W-:Y:S01]  /*a770*/  ISETP.GE.AND P1, PT, R23, UR4, PT ;  /* 0x0000000417007c0c */ /* 0x000fe2000bf26270 */
[--C-:B0-----:R-:W-:Y:S01]  /*a780*/  @!P2 IMAD.WIDE R2, R13, 0x4, R4.reuse ;  /* 0x000000040d02a825 */ /* 0x101fe200078e0204 */
[----:B------:R-:W-:Y:S02]  /*a790*/  ISETP.GE.AND P0, PT, R24, UR4, PT ;  /* 0x0000000418007c0c */ /* 0x000fe4000bf06270 */
[----:B------:R-:W-:Y:S01]  /*a7a0*/  IADD3 R22, R0, 0x88, RZ ;  /* 0x0000008800167810 */ /* 0x000fe20007ffe0ff */
[--C-:B-1----:R-:W-:Y:S01]  /*a7b0*/  @!P3 IMAD.WIDE R10, R19, 0x4, R4.reuse ;  /* 0x00000004130ab825 */ /* 0x102fe200078e0204 */
[----:B------:R0:W-:Y:S01]  /*a7c0*/  @!P2 ST.E.64 desc[UR36][R2.64], R48 ;  /* 0x000000300200a985 */ /* 0x0001e2000c101b24 */
[----:B------:R-:W-:Y:S02]  /*a7d0*/  ISETP.GE.AND P2, PT, R18, UR4, PT ;  /* 0x0000000412007c0c */ /* 0x000fe4000bf46270 */
[----:B------:R-:W-:Y:S01]  /*a7e0*/  @!P4 IMAD.WIDE R12, R15, 0x4, R4 ;  /* 0x000000040f0cc825 */ /* 0x000fe200078e0204 */
[----:B------:R1:W-:Y:S01]  /*a7f0*/  @!P3 ST.E.64 desc[UR36][R10.64], R52 ;  /* 0x000000340a00b985 */ /* 0x0003e2000c101b24 */
[----:B------:R-:W-:-:S02]  /*a800*/  ISETP.GE.AND P3, PT, R22, UR4, PT ;  /* 0x0000000416007c0c */ /* 0x000fc4000bf66270 */
[--C-:B------:R-:W-:Y:S01]  /*a810*/  @!P5 IMAD.WIDE R14, R21, 0x4, R4.reuse ;  /* 0x00000004150ed825 */ /* 0x100fe200078e0204 */
[----:B------:R2:W-:Y:S01]  /*a820*/  @!P4 ST.E.64 desc[UR36][R12.64], R56 ;  /* 0x000000380c00c985 */ /* 0x0005e2000c101b24 */
[----:B------:R-:W-:Y:S02]  /*a830*/  @!P1 LEA.HI R23, R23, R23, RZ, 0x1 ;  /* 0x0000001717179211 */ /* 0x000fe400078f08ff */
[----:B------:R-:W-:Y:S01]  /*a840*/  @!P6 IMAD.WIDE R16, R17, 0x4, R4 ;  /* 0x000000041110e825 */ /* 0x000fe200078e0204 */
[----:B------:R3:W-:Y:S01]  /*a850*/  @!P5 ST.E.64 desc[UR36][R14.64], R60 ;  /* 0x0000003c0e00d985 */ /* 0x0007e2000c101b24 */
[----:B------:R-:W-:Y:S02]  /*a860*/  ISETP.GE.AND P5, PT, R20, UR4, PT ;  /* 0x0000000414007c0c */ /* 0x000fe4000bfa6270 */
[C---:B------:R-:W-:Y:S01]  /*a870*/  VIADD R19, R0.reuse, 0x70 ;  /* 0x0000007000137836 */ /* 0x040fe20000000000 */
[----:B------:R4:W-:Y:S01]  /*a880*/  @!P6 ST.E.64 desc[UR36][R16.64], R64 ;  /* 0x000000401000e985 */ /* 0x0009e2000c101b24 */
[----:B------:R-:W-:Y:S01]  /*a890*/  VIADD R21, R0, 0x80 ;  /* 0x0000008000157836 */ /* 0x000fe20000000000 */
[----:B------:R-:W-:-:S02]  /*a8a0*/  @!P0 LEA.HI R24, R24, R24, RZ, 0x1 ;  /* 0x0000001818188211 */ /* 0x000fc400078f08ff */
[----:B------:R-:W-:Y:S02]  /*a8b0*/  ISETP.GE.AND P6, PT, R19, UR4, PT ;  /* 0x0000000413007c0c */ /* 0x000fe4000bfc6270 */
[----:B------:R-:W-:Y:S02]  /*a8c0*/  ISETP.GE.AND P4, PT, R21, UR4, PT ;  /* 0x0000000415007c0c */ /* 0x000fe4000bf86270 */
        /* <DEDUP_REMOVED lines=58> */
[----:B------:R2:W-:Y:S01]  /*ac70*/  @!P2 ST.E.64 desc[UR36][R12.64], R104 ;  /* 0x000000680c00a985 */ /* 0x0005e2000c101b24 */
        /* <DEDUP_REMOVED lines=9> */
[----:B------:R1:W-:Y:S01]  /*ad10*/  @!P4 ST.E.64 desc[UR36][R10.64], R112 ;  /* 0x000000700a00c985 */ /* 0x0003e2000c101b24 */
[C---:B--2---:R-:W-:Y:S02]  /*ad20*/  IADD3 R12, R0.reuse, 0xe8, RZ ;  /* 0x000000e8000c7810 */ /* 0x044fe40007ffe0ff */
[----:B------:R-:W-:Y:S01]  /*ad30*/  VIADD R19, R0, 0xd0 ;  /* 0x000000d000137836 */ /* 0x000fe20000000000 */
[----:B------:R2:W-:Y:S01]  /*ad40*/  @!P5 ST.E.64 desc[UR36][R14.64], R116 ;  /* 0x000000740e00d985 */ /* 0x0005e2000c101b24 */
[----:B------:R-:W-:Y:S01]  /*ad50*/  @!P6 IMAD.WIDE R16, R17, 0x4, R4 ;  /* 0x000000041110e825 */ /* 0x000fe200078e0204 */
[----:B------:R-:W-:-:S02]  /*ad60*/  ISETP.GE.AND P4, PT, R12, UR4, PT ;  /* 0x000000040c007c0c */ /* 0x000fc4000bf86270 */
[----:B------:R-:W-:Y:S01]  /*ad70*/  ISETP.GE.AND P1, PT, R19, UR4, PT ;  /* 0x0000000413007c0c */ /* 0x000fe2000bf26270 */
[C---:B------:R-:W-:Y:S01]  /*ad80*/  VIADD R21, R0.reuse, 0xe0 ;  /* 0x000000e000157836 */ /* 0x040fe20000000000 */
[----:B------:R3:W-:Y:S01]  /*ad90*/  @!P6 ST.E.64 desc[UR36][R16.64], R120 ;  /* 0x000000781000e985 */ /* 0x0007e2000c101b24 */
[----:B0-----:R-:W-:Y:S01]  /*ada0*/  VIADD R3, R0, 0xf8 ;  /* 0x000000f800037836 */ /* 0x001fe20000000000 */
[----:B------:R-:W-:Y:S01]  /*adb0*/  @!P0 LEA.HI R18, R18, R18, RZ, 0x1 ;  /* 0x0000001212128211 */ /* 0x000fe200078f08ff */
[----:B------:R-:W-:Y:S01]  /*adc0*/  VIADD R13, R0, 0xf0 ;  /* 0x000000f0000d7836 */ /* 0x000fe20000000000 */
[----:B------:R-:W-:Y:S02]  /*add0*/  ISETP.GE.AND P3, PT, R21, UR4, PT ;  /* 0x0000000415007c0c */ /* 0x000fe4000bf66270 */
[----:B------:R-:W-:Y:S02]  /*ade0*/  ISETP.GE.AND P6, PT, R3, UR4, PT ;  /* 0x0000000403007c0c */ /* 0x000fe4000bfc6270 */
[----:B------:R-:W-:-:S02]  /*adf0*/  ISETP.GE.AND P5, PT, R13, UR4, PT ;  /* 0x000000040d007c0c */ /* 0x000fc4000bfa6270 */
[----:B------:R-:W-:Y:S02]  /*ae00*/  @!P2 LEA.HI R20, R20, R20, RZ, 0x1 ;  /* 0x000000141414a211 */ /* 0x000fe400078f08ff */
[----:B------:R-:W-:Y:S02]  /*ae10*/  @!P1 LEA.HI R19, R19, R19, RZ, 0x1 ;  /* 0x0000001313139211 */ /* 0x000fe400078f08ff */
[----:B------:R-:W-:Y:S02]  /*ae20*/  @!P4 LEA.HI R12, R12, R12, RZ, 0x1 ;  /* 0x0000000c0c0cc211 */ /* 0x000fe400078f08ff */
[----:B-1----:R-:W-:Y:S02]  /*ae30*/  @!P1 LOP3.LUT R11, R19, 0xfffffffe, RZ, 0xc0, !PT ;  /* 0xfffffffe130b9812 */ /* 0x002fe400078ec0ff */
[----:B------:R-:W-:Y:S02]  /*ae40*/  @!P3 LEA.HI R21, R21, R21, RZ, 0x1 ;  /* 0x000000151515b211 */ /* 0x000fe400078f08ff */
[----:B------:R-:W-:-:S02]  /*ae50*/  @!P6 LEA.HI R10, R3, R3, RZ, 0x1 ;  /* 0x00000003030ae211 */ /* 0x000fc400078f08ff */
[----:B------:R-:W-:Y:S02]  /*ae60*/  @!P5 LEA.HI R2, R13, R13, RZ, 0x1 ;  /* 0x0000000d0d02d211 */ /* 0x000fe400078f08ff */
[----:B------:R-:W-:Y:S02]  /*ae70*/  @!P0 LOP3.LUT R3, R18, 0xfffffffe, RZ, 0xc0, !PT ;  /* 0xfffffffe12038812 */ /* 0x000fe400078ec0ff */
[----:B------:R-:W-:Y:S02]  /*ae80*/  @!P2 LOP3.LUT R13, R20, 0xfffffffe, RZ, 0xc0, !PT ;  /* 0xfffffffe140da812 */ /* 0x000fe400078ec0ff */
[----:B--2---:R-:W-:Y:S02]  /*ae90*/  @!P3 LOP3.LUT R15, R21, 0xfffffffe, RZ, 0xc0, !PT ;  /* 0xfffffffe150fb812 */ /* 0x004fe400078ec0ff */
[----:B---3--:R-:W-:Y:S01]  /*aea0*/  @!P4 LOP3.LUT R17, R12, 0xfffffffe, RZ, 0xc0, !PT ;  /* 0xfffffffe0c11c812 */ /* 0x008fe200078ec0ff */
        /* <DEDUP_REMOVED lines=16> */
.L_x_4742:
[----:B------:R-:W-:Y:S05]  /*afb0*/  BSYNC B0 ;  /* 0x0000000000007941 */ /* 0x000fea0003800000 */
.L_x_4741:
[----:B------:R-:W-:Y:S01]  /*afc0*/  ISETP.GE.AND P0, PT, R9, R8, PT ;  /* 0x000000080900720c */ /* 0x000fe20003f06270 */
[----:B0--3--:R2:W3:Y:S04]  /*afd0*/  SHFL.IDX PT, R3, R7, 0x1, 0x1c1f ;  /* 0x003c1f0007037f89 */ /* 0x0094e800000e0000 */
[----:B------:R2:W0:Y:S08]  /*afe0*/  SHFL.IDX PT, R2, R6, 0x1, 0x1c1f ;  /* 0x003c1f0006027f89 */ /* 0x00043000000e0000 */
[----:B--2---:R-:W-:Y:S05]  /*aff0*/  @P0 BRA `(.L_x_4700) ;  /* 0x0000005400680947 */ /* 0x004fea0003800000 */
        /* <DEDUP_REMOVED lines=15> */
[C---:B------:R-:W-:Y:S01]  /*b0f0*/  IADD3 R18, R0.reuse, 0x50, RZ ;  /* 0x0000005000127810 */ /* 0x040fe20007ffe0ff */
[----:B------:R-:W-:Y:S01]  /*b100*/  VIADD R19, R0, 0x58 ;  /* 0x0000005800137836 */ /* 0x000fe20000000000 */
[----:B------:R-:W-:-:S02]  /*b110*/  ISETP.GE.AND P3, PT, R15, UR4, PT ;  /* 0x000000040f007c0c */ /* 0x000fc4000bf66270 */
[----:B------:R-:W-:Y:S02]  /*b120*/  @!P1 LEA.HI R4, R4, R4, RZ, 0x1 ;  /* 0x0000000404049211 */ /* 0x000fe400078f08ff */
[----:B------:R-:W-:Y:S02]  /*b130*/  @!P2 LEA.HI R5, R5, R5, RZ, 0x1 ;  /* 0x000000050505a211 */ /* 0x000fe400078f08ff */
[----:B------:R-:W-:Y:S02]  /*b140*/  @!P1 LOP3.LUT R7, R4, 0xfffffffe, RZ, 0xc0, !PT ;  /* 0xfffffffe04079812 */ /* 0x000fe400078ec0ff */
[----:B------:R-:W-:Y:S01]  /*b150*/  @!P2 LOP3.LUT R9, R5, 0xfffffffe, RZ, 0xc0, !PT ;  /* 0xfffffffe0509a812 */ /* 0x000fe200078ec0ff */
[--C-:B0--3--:R-:W-:Y:S01]  /*b160*/  @!P0 IMAD.WIDE R4, R0, 0x4, R2.reuse ;  /* 0x0000000400048825 */ /* 0x109fe200078e0202 */
        /* <DEDUP_REMOVED lines=92> */
[----:B------:R-:W-:Y:S02]  /*b730*/  @!P5 LEA.HI R19, R19, R19, RZ, 0x1 ;  /* 0x000000131313d211 */ /* 0x000fe400078f08ff */
[----:B0-----:R-:W-:Y:S01]  /*b740*/  @!P6 LOP3.LUT R5, R18, 0xfffffffe, RZ, 0xc0, !PT ;  /* 0xfffffffe1205e812 */ /* 0x001fe200078ec0ff */
[C---:B------:R-:W-:Y:S01]  /*b750*/  VIADD R18, R0.reuse, 0xc0 ;  /* 0x000000c000127836 */ /* 0x040fe20000000000 */
        /* <DEDUP_REMOVED lines=14> */
[----:B---3--:R-:W-:-:S02]  /*b840*/  @!P3 LOP3.LUT R11, R16, 0xfffffffe, RZ, 0xc0, !PT ;  /* 0xfffffffe100bb812 */ /* 0x008fc400078ec0ff */
[----:B------:R-:W-:Y:S02]  /*b850*/  @!P2 LOP3.LUT R17, R17, 0xfffffffe, RZ, 0xc0, !PT ;  /* 0xfffffffe1111a812 */ /* 0x000fe400078ec0ff */
[----:B----4-:R-:W-:Y:S01]  /*b860*/  @!P1 LOP3.LUT R13, R20, 0xfffffffe, RZ, 0xc0, !PT ;  /* 0xfffffffe140d9812 */ /* 0x010fe200078ec0ff */
[----:B------:R-:W-:Y:S01]  /*b870*/  VIADD R20, R0, 0xf0 ;  /* 0x000000f000147836 */ /* 0x000fe20000000000 */
[----:B------:R-:W-:Y:S01]  /*b880*/  ISETP.GE.AND P5, PT, R18, UR4, PT ;  /* 0x0000000412007c0c */ /* 0x000fe2000bfa6270 */
[--C-:B0-----:R-:W-:Y:S01]  /*b890*/  @!P0 IMAD.WIDE R4, R9, 0x4, R2.reuse ;  /* 0x0000000409048825 */ /* 0x101fe200078e0202 */
[----:B------:R-:W-:Y:S02]  /*b8a0*/  ISETP.GE.AND P6, PT, R19, UR4, PT ;  /* 0x0000000413007c0c */ /* 0x000fe4000bfc6270 */
[----:B------:R-:W-:Y:S01]  /*b8b0*/  IADD3 R16, R0, 0xe0, RZ ;  /* 0x000000e000107810 */ /* 0x000fe20007ffe0ff */
[----:B-1----:R-:W-:Y:S01]  /*b8c0*/  @!P4 IMAD.WIDE R6, R15, 0x4, R2 ;  /* 0x000000040f06c825 */ /* 0x002fe200078e0202 */
[----:B------:R0:W-:Y:S01]  /*b8d0*/  @!P0 ST.E.64 desc[UR36][R4.64], R102 ;  /* 0x0000006604008985 */ /* 0x0001e2000c101b24 */
[----:B------:R-:W-:-:S02]  /*b8e0*/  ISETP.GE.AND P0, PT, R14, UR4, PT ;  /* 0x000000040e007c0c */ /* 0x000fc4000bf06270 */
        /* <DEDUP_REMOVED lines=9> */
[C---:B------:R-:W-:Y:S01]  /*b980*/  VIADD R15, R0.reuse, 0xd8 ;  /* 0x000000d8000f7836 */ /* 0x040fe20000000000 */
[----:B------:R4:W-:Y:S01]  /*b990*/  @!P1 ST.E.64 desc[UR36][R12.64], R118 ;  /* 0x000000760c009985 */ /* 0x0009e2000c101b24 */
[C---:B------:R-:W-:Y:S01]  /*b9a0*/  VIADD R17, R0.reuse, 0xe8 ;  /* 0x000000e800117836 */ /* 0x040fe20000000000 */
[----:B------:R-:W-:Y:S01]  /*b9b0*/  @!P6 LEA.HI R19, R19, R19, RZ, 0x1 ;  /* 0x000000131313e211 */ /* 0x000fe200078f08ff */
[----:B------:R-:W-:Y:S01]  /*b9c0*/  VIADD R0, R0, 0xf8 ;  /* 0x000000f800007836 */ /* 0x000fe20000000000 */
[----:B------:R-:W-:Y:S02]  /*b9d0*/  ISETP.GE.AND P1, PT, R15, UR4, PT ;  /* 0x000000040f007c0c */ /* 0x000fe4000bf26270 */
        /* <DEDUP_REMOVED lines=8> */
[----:B------:R-:W-:Y:S01]  /*ba60*/  @!P1 LEA.HI R15, R15, R15, RZ, 0x1 ;  /* 0x0000000f0f0f9211 */ /* 0x000fe200078f08ff */
[----:B------:R0:W-:Y:S01]  /*ba70*/  @!P5 ST.E.64 desc[UR36][R4.64], R122 ;  /* 0x0000007a0400d985 */ /* 0x0001e2000c101b24 */
[----:B------:R-:W-:Y:S02]  /*ba80*/  @!P3 LEA.HI R17, R17, R17, RZ, 0x1 ;  /* 0x000000111111b211 */ /* 0x000fe400078f08ff */
[----:B--2---:R-:W-:Y:S01]  /*ba90*/  @!P0 LOP3.LUT R9, R14, 0xfffffffe, RZ, 0xc0, !PT ;  /* 0xfffffffe0e098812 */ /* 0x004fe200078ec0ff */
[----:B------:R1:W-:Y:S01]  /*baa0*/  @!P6 ST.E.64 desc[UR36][R6.64], R126 ;  /* 0x0000007e0600e985 */ /* 0x0003e2000c101b24 */
[----:B------:R-:W-:-:S02]  /*bab0*/  @!P1 LOP3.LUT R15, R15, 0xfffffffe, RZ, 0xc0, !PT ;  /* 0xfffffffe0f0f9812 */ /* 0x000fc400078ec0ff */
        /* <DEDUP_REMOVED lines=20> */
.L_x_4740:
        /* <DEDUP_REMOVED lines=8> */
[----:B-1----:R-:W-:-:S03]  /*bc80*/  IMAD R3, R6, UR4, RZ ;  /* 0x0000000406037c24 */ /* 0x002fc6000f8e02ff */
[----:B------:R-:W-:-:S04]  /*bc90*/  IADD3 R0, R0, -0x80, RZ ;  /* 0xffffff8000007810 */ /* 0x000fc80007ffe0ff */
        /* <DEDUP_REMOVED lines=21> */
[----:B------:R-:W-:Y:S01]  /*bdf0*/  IADD3 R7, -R5, RZ, RZ ;  /* 0x000000ff05077210 */ /* 0x000fe20007ffe1ff */
        /* <DEDUP_REMOVED lines=8> */
[----:B------:R-:W-:Y:S02]  /*be80*/  IMAD.U32 R3, RZ, RZ, UR6 ;  /* 0x00000006ff037e24 */ /* 0x000fe4000f8e00ff */
[----:B------:R-:W-:Y:S01]  /*be90*/  IMAD R11, R11, UR7, R12 ;  /* 0x000000070b0b7c24 */ /* 0x000fe2000f8e020c */
[----:B------:R-:W-:Y:S01]  /*bea0*/  SHF.R.S32.HI R0, RZ, 0x1f, R7 ;  /* 0x0000001fff007819 */ /* 0x000fe20000011407 */
[----:B------:R-:W-:-:S04]  /*beb0*/  IMAD.WIDE.U32 R2, R10, UR7, R2 ;  /* 0x000000070a027c25 */ /* 0x000fc8000f8e0002 */
[----:B------:R-:W-:Y:S02]  /*bec0*/  IMAD.IADD R3, R11, 0x1, R3 ;  /* 0x000000010b037824 */ /* 0x000fe400078e0203 */
[----:B------:R-:W-:Y:S02]  /*bed0*/  IMAD R4, R4, UR4, RZ ;  /* 0x0000000404047c24 */ /* 0x000fe4000f8e02ff */
[----:B------:R-:W-:-:S04]  /*bee0*/  IMAD.WIDE.U32 R2, R9, UR4, R2 ;  /* 0x0000000409027c25 */ /* 0x000fc8000f8e0002 */
[----:B------:R-:W-:Y:S01]  /*bef0*/  IMAD R4, R9, UR5, R4 ;  /* 0x0000000509047c24 */ /* 0x000fe2000f8e0204 */
[----:B------:R-:W-:Y:S01]  /*bf00*/  SHF.R.S32.HI R9, RZ, 0x1f, R5 ;  /* 0x0000001fff097819 */ /* 0x000fe20000011405 */
[----:B------:R-:W-:Y:S01]  /*bf10*/  ULDC.64 UR4, c[0x0][0xcc8] ;  /* 0x0003320000047ab9 */ /* 0x000fe20000000a00 */
[----:B------:R-:W-:Y:S01]  /*bf20*/  IADD3 R2, P0, R5, R2, RZ ;  /* 0x0000000205027210 */ /* 0x000fe20007f1e0ff */
[----:B------:R-:W-:-:S03]  /*bf30*/  IMAD R0, R0, UR4, RZ ;  /* 0x0000000400007c24 */ /* 0x000fc6000f8e02ff */
[----:B------:R-:W-:Y:S01]  /*bf40*/  IADD3.X R3, R9, R3, R4, P0, !PT ;  /* 0x0000000309037210 */ /* 0x000fe200007fe404 */
        /* <DEDUP_REMOVED lines=9> */
.L_x_4698:
        /* <DEDUP_REMOVED lines=18> */
.L_x_4743:
[----:B------:R-:W-:Y:S01]  /*c100*/  ULDC UR43, c[0x0][0xd50] ;  /* 0x00035400002b7ab9 */ /* 0x000fe20000000800 */
[----:B------:R-:W-:Y:S01]  /*c110*/  UMOV UR39, UR6 ;  /* 0x0000000600277c82 */ /* 0x000fe20008000000 */
[----:B------:R-:W-:-:S11]  /*c120*/  UISETP.NE.AND UP0, UPT, UR43, 0x1, UPT ;  /* 0x000000012b00788c */ /* 0x000fd6000bf05270 */
[----:B------:R-:W-:Y:S01]  /*c130*/  @UP0 ULDC UR4, c[0x0][0xd54] ;  /* 0x0003550000040ab9 */ /* 0x000fe20000000800 */
[----:B------:R-:W-:Y:S01]  /*c140*/  @UP0 ULDC UR7, c[0x0][0xd58] ;  /* 0x0003560000070ab9 */ /* 0x000fe20000000800 */
[----:B------:R-:W-:-:S04]  /*c150*/  UIMAD.WIDE.U32 UR4, UR6, UR4, URZ ;  /* 0x00000004060472a5 */ /* 0x000fc8000f8e003f */
[----:B------:R-:W-:-:S12]  /*c160*/  @UP0 USHF.R.U32.HI UR39, URZ, UR7, UR5 ;  /* 0x000000073f270299 */ /* 0x000fd80008011605 */
.L_x_4744:
[----:B------:R-:W-:Y:S01]  /*c170*/  ISETP.LE.AND P0, PT, RZ, UR45, PT ;  /* 0x0000002dff007c0c */ /* 0x000fe2000bf03270 */
[----:B------:R-:W-:Y:S01]  /*c180*/  UIADD3 UR4, -UR39, URZ, URZ ;  /* 0x0000003f27047290 */ /* 0x000fe2000fffe13f */
[----:B------:R-:W-:Y:S01]  /*c190*/  IMAD.MOV.U32 R26, RZ, RZ, 0x1 ;  /* 0x00000001ff1a7424 */ /* 0x000fe200078e00ff */
[----:B------:R-:W-:Y:S01]  /*c1a0*/  MOV R6, 0x1 ;  /* 0x0000000100067802 */ /* 0x000fe20000000f00 */
[----:B------:R-:W-:Y:S01]  /*c1b0*/  IMAD.MOV.U32 R0, RZ, RZ, RZ ;  /* 0x000000ffff007224 */ /* 0x000fe200078e00ff */
[----:B------:R-:W-:-:S08]  /*c1c0*/  UIMAD UR43, UR43, UR4, UR6 ;  /* 0x000000042b2b72a4 */ /* 0x000fd0000f8e0206 */
[----:B------:R-:W-:Y:S05]  /*c1d0*/  @!P0 BRA `(.L_x_4745) ;  /* 0x0000004000208947 */ /* 0x000fea0003800000 */
[----:B------:R-:W-:Y:S01]  /*c1e0*/  ULDC.64 UR4, c[0x0][0xb20] ;  /* 0x0002c80000047ab9 */ /* 0x000fe20000000a00 */
[----:B------:R-:W0:Y:S01]  /*c1f0*/  S2UR UR46, SR_CTAID.X ;  /* 0x00000000002e79c3 */ /* 0x000e220000002500 */
[----:B------:R-:W-:Y:S01]  /*c200*/  UISETP.NE.U32.AND UP0, UPT, UR4, URZ, UPT ;  /* 0x0000003f0400728c */ /* 0x000fe2000bf05070 */
[----:B------:R-:W-:Y:S01]  /*c210*/  IMAD.MOV.U32 R27, RZ, RZ, RZ ;  /* 0x000000ffff1b7224 */ /* 0x000fe200078e00ff */
[----:B------:R-:W-:Y:S01]  /*c220*/  ULDC UR6, c[0x0][0x448] ;  /* 0x0001120000067ab9 */ /* 0x000fe20000000800 */
[----:B------:R-:W-:Y:S01]  /*c230*/  ULDC UR7, c[0x0][0x2f0] ;  /* 0x0000bc0000077ab9 */ /* 0x000fe20000000800 */
[----:B------:R-:W-:Y:S02]  /*c240*/  UISETP.NE.AND.EX UP0, UPT, UR5, URZ, UPT, UP0 ;  /* 0x0000003f0500728c */ /* 0x000fe4000bf05300 */
[----:B------:R-:W-:-:S04]  /*c250*/  UISETP.NE.AND UP1, UPT, UR6, 0x1, UPT ;  /* 0x000000010600788c */ /* 0x000fc8000bf25270 */
[----:B------:R-:W-:-:S05]  /*c260*/  PLOP3.LUT P0, PT, PT, PT, UP0, 0x80, 0x0 ;  /* 0x000000000000781c */ /* 0x000fca0003f0f008 */
[----:B------:R-:W-:Y:S02]  /*c270*/  @UP0 ULDC.64 UR4, c[0x0][0xb20] ;  /* 0x0002c80000040ab9 */ /* 0x000fe40000000a00 */
[----:B------:R-:W-:Y:S01]  /*c280*/  @UP0 UIMAD.WIDE UR4, UR45, 0x4, UR4 ;  /* 0x000000042d0408a5 */ /* 0x000fe2000f8e0204 */
[----:B------:R-:W-:-:S05]  /*c290*/  @UP1 ULDC UR8, c[0x0][0x450] ;  /* 0x0001140000081ab9 */ /* 0x000fca0000000800 */
[----:B------:R-:W-:Y:S02]  /*c2a0*/  IMAD.U32 R2, RZ, RZ, UR4 ;  /* 0x00000004ff027e24 */ /* 0x000fe4000f8e00ff */
[----:B------:R-:W-:Y:S01]  /*c2b0*/  IMAD.U32 R3, RZ, RZ, UR5 ;  /* 0x00000005ff037e24 */ /* 0x000fe2000f8e00ff */
[----:B------:R-:W-:Y:S02]  /*c2c0*/  ULDC.64 UR4, c[0x0][0x418] ;  /* 0x0001060000047ab9 */ /* 0x000fe40000000a00 */
[----:B------:R-:W-:Y:S02]  /*c2d0*/  UISETP.NE.U32.AND UP0, UPT, UR4, URZ, UPT ;  /* 0x0000003f0400728c */ /* 0x000fe4000bf05070 */
[----:B0-----:R-:W-:Y:S01]  /*c2e0*/  ULEA UR6, UR46, 0x7f, 0x7 ;  /* 0x0000007f2e067891 */ /* 0x001fe2000f8e383f */
[----:B------:R0:W5:Y:S01]  /*c2f0*/  @P0 LDG.E R27, desc[UR36][R2.64] ;  /* 0x00000024021b0981 */ /* 0x000162000c1e1900 */
[----:B------:R-:W-:Y:S01]  /*c300*/  UISETP.NE.AND.EX UP0, UPT, UR5, URZ, UPT, UP0 ;  /* 0x0000003f0500728c */ /* 0x000fe2000bf05300 */
[----:B------:R-:W-:Y:S01]  /*c310*/  ULDC UR4, c[0x0][0x424] ;  /* 0x0001090000047ab9 */ /* 0x000fe20000000800 */
[----:B------:R-:W-:-:S02]  /*c320*/  UP2UR UR47, UPR, URZ, 0x2 ;  /* 0x000000023f2f7883 */ /* 0x000fc40008000000 */
[----:B------:R-:W-:Y:S02]  /*c330*/  USEL UR40, UR4, 0x1, UP0 ;  /* 0x0000000104287887 */ /* 0x000fe40008000000 */
[----:B------:R-:W-:Y:S01]  /*c340*/  USHF.R.U32.HI UR9, URZ, 0x10, UR43 ;  /* 0x000000103f097899 */ /* 0x000fe2000801162b */
[----:B------:R-:W-:Y:S01]  /*c350*/  @UP1 ULDC UR4, c[0x0][0x44c] ;  /* 0x0001130000041ab9 */ /* 0x000fe20000000800 */
[----:B------:R-:W-:Y:S02]  /*c360*/  UIMAD UR40, UR40, UR7, URZ ;  /* 0x00000007282872a4 */ /* 0x000fe4000f8e023f */
[----:B------:R-:W-:Y:S01]  /*c370*/  UIMAD.WIDE.U32 UR4, UR6, UR4, URZ ;  /* 0x00000004060472a5 */ /* 0x000fe2000f8e003f */
[----:B------:R-:W-:Y:S01]  /*c380*/  ULDC UR7, c[0x0][0x288] ;  /* 0x0000a20000077ab9 */ /* 0x000fe20000000800 */
[----:B------:R-:W-:Y:S02]  /*c390*/  UIADD3 UR4, UR40, 0x5f, URZ ;  /* 0x0000005f28047890 */ /* 0x000fe4000fffe03f */
[----:B------:R-:W-:-:S02]  /*c3a0*/  UIADD3 UR7, UR40, 0x60, -UR7 ;  /* 0x0000006028077890 */ /* 0x000fc4000fffe807 */
[----:B------:R-:W-:Y:S02]  /*c3b0*/  @UP1 USHF.R.U32.HI UR6, URZ, UR8, UR5 ;  /* 0x000000083f061299 */ /* 0x000fe40008011605 */
[----:B------:R-:W-:Y:S02]  /*c3c0*/  UIMAD.WIDE UR4, UR4, 0x2aaaaaab, URZ ;  /* 0x2aaaaaab040478a5 */ /* 0x000fe4000f8e023f */
[----:B------:R-:W-:Y:S02]  /*c3d0*/  UIADD3 UR6, UR7, UR6, URZ ;  /* 0x0000000607067290 */ /* 0x000fe4000fffe03f */
[----:B------:R-:W-:Y:S02]  /*c3e0*/  USHF.R.U32.HI UR41, URZ, 0x1f, UR5 ;  /* 0x0000001f3f297899 */ /* 0x000fe40008011605 */
[----:B------:R-:W-:Y:S02]  /*c3f0*/  UIMAD.WIDE UR6, UR6, 0x2aaaaaab, URZ ;  /* 0x2aaaaaab060678a5 */ /* 0x000fe4000f8e023f */
[----:B------:R-:W-:-:S02]  /*c400*/  ULEA.HI.SX32 UR41, UR5, UR41, 0x1c ;  /* 0x0000002905297291 */ /* 0x000fc4000f8fe23f */
[----:B------:R-:W-:Y:S02]  /*c410*/  USHF.R.U32.HI UR42, URZ, 0x1f, UR7 ;  /* 0x0000001f3f2a7899 */ /* 0x000fe40008011607 */
[----:B------:R-:W-:Y:S02]  /*c420*/  ULOP3.LUT UR43, UR43, 0xffff, URZ, 0xc0, !UPT ;  /* 0x0000ffff2b2b7892 */ /* 0x000fe4000f8ec03f */
[----:B------:R-:W-:Y:S01]  /*c430*/  ULEA.HI.SX32 UR42, UR7, UR42, 0x1c ;  /* 0x0000002a072a7291 */ /* 0x000fe2000f8fe23f */
[----:B------:R-:W-:-:S03]  /*c440*/  UMOV UR38, URZ ;  /* 0x0000003f00267c82 */ /* 0x000fc60008000000 */
[----:B------:R-:W-:-:S04]  /*c450*/  UISETP.LT.AND UP0, UPT, UR41, UR42, UPT ;  /* 0x0000002a2900728c */ /* 0x000fc8000bf01270 */
[----:B------:R-:W-:Y:S02]  /*c460*/  USEL UR11, UR41, UR42, UP0 ;  /* 0x0000002a290b7287 */ /* 0x000fe40008000000 */
[----:B------:R-:W-:Y:S02]  /*c470*/  UISETP.NE.AND UP0, UPT, UR9, URZ, UPT ;  /* 0x0000003f0900728c */ /* 0x000fe4000bf05270 */
[----:B------:R-:W-:-:S06]  /*c480*/  UISETP.GE.AND UP1, UPT, UR11, 0x1, UPT ;  /* 0x000000010b00788c */ /* 0x000fcc000bf26270 */
[----:B------:R-:W-:-:S03]  /*c490*/  PLOP3.LUT P0, PT, PT, PT, UP1, 0x80, 0x0 ;  /* 0x000000000000781c */ /* 0x000fc60003f0f018 */
[----:B------:R-:W-:-:S10]  /*c4a0*/  @!UP0 ULDC UR9, c[0x0][0xae8] ;  /* 0x0002ba0000098ab9 */ /* 0x000fd40000000800 */
        /* <DEDUP_REMOVED lines=31> */
.L_x_4746:
[----:B------:R-:W-:Y:S02]  /*c6a0*/  UIMAD UR48, UR43, UR38, URZ ;  /* 0x000000262b3072a4 */ /* 0x000fe4000f8e023f */
[----:B------:R-:W-:Y:S01]  /*c6b0*/  MOV R0, UR38 ;  /* 0x0000002600007c02 */ /* 0x000fe20008000f00 */
[----:B------:R-:W-:-:S03]  /*c6c0*/  IMAD.MOV.U32 R6, RZ, RZ, 0x1 ;  /* 0x00000001ff067424 */ /* 0x000fc600078e00ff */
[----:B------:R-:W-:-:S05]  /*c6d0*/  IMAD.U32 R25, RZ, RZ, UR48 ;  /* 0x00000030ff197e24 */ /* 0x000fca000f8e00ff */
[----:B------:R-:W-:Y:S01]  /*c6e0*/  VIADDMNMX R25, R25, R0, UR11, PT ;  /* 0x0000000b19197e46 */ /* 0x000fe2000b800100 */
[----:B------:R-:W-:-:S03]  /*c6f0*/  IMAD.MOV.U32 R0, RZ, RZ, RZ ;  /* 0x000000ffff007224 */ /* 0x000fc600078e00ff */
        /* <DEDUP_REMOVED lines=18> */
[----:B------:R-:W-:Y:S01]  /*c820*/  MOV R13, RZ ;  /* 0x000000ff000d7202 */ /* 0x000fe20000000f00 */
[----:B------:R-:W-:-:S02]  /*c830*/  IMAD.U32 R10, RZ, RZ, UR4 ;  /* 0x00000004ff0a7e24 */ /* 0x000fc4000f8e00ff */
[----:B------:R-:W-:Y:S02]  /*c840*/  IMAD.U32 R11, RZ, RZ, UR5 ;  /* 0x00000005ff0b7e24 */ /* 0x000fe4000f8e00ff */
[----:B------:R-:W-:Y:S02]  /*c850*/  IMAD.MOV.U32 R8, RZ, RZ, 0x70 ;  /* 0x00000070ff087424 */ /* 0x000fe400078e00ff */
[----:B------:R-:W-:-:S07]  /*c860*/  IMAD.MOV.U32 R12, RZ, RZ, 0x1 ;  /* 0x00000001ff0c7424 */ /* 0x000fce00078e00ff */
[----:B------:R-:W-:-:S07]  /*c870*/  LEPC R20, `(.L_x_4747) ;  /* 0x000000001014794e */ /* 0x000fce0000000000 */
[----:B0----5:R-:W-:Y:S05]  /*c880*/  CALL.ABS.NOINC R2 ;  /* 0x0000000002007343 */ /* 0x021fea0003c00000 */
.L_x_4747:
        /* <DEDUP_REMOVED lines=20> */
.L_x_4749:
[----:B------:R0:W1:Y:S01]  /*c9d0*/  LDC.64 R2, c[0x4][R16] ;  /* 0x0100000010027b82 */ /* 0x0000620000000a00 */
[----:B------:R-:W-:Y:S01]  /*c9e0*/  ULDC.64 UR4, c[0x4][0x98] ;  /* 0x0100260000047ab9 */ /* 0x000fe20000000a00 */
[----:B------:R-:W-:Y:S01]  /*c9f0*/  ULDC.64 UR6, c[0x4][0xa0] ;  /* 0x0100280000067ab9 */ /* 0x000fe20000000a00 */
[----:B------:R-:W-:Y:S01]  /*ca00*/  IMAD.U32 R4, RZ, RZ, UR4 ;  /* 0x00000004ff047e24 */ /* 0x000fe2000f8e00ff */
[----:B------:R-:W-:Y:S01]  /*ca10*/  MOV R6, UR6 ;  /* 0x0000000600067c02 */ /* 0x000fe20008000f00 */
[----:B------:R-:W-:Y:S01]  /*ca20*/  IMAD.U32 R5, RZ, RZ, UR5 ;  /* 0x00000005ff057e24 */ /* 0x000fe2000f8e00ff */
[----:B------:R-:W-:Y:S01]  /*ca30*/  ULDC.64 UR4, c[0x4][0x18] ;  /* 0x0100060000047ab9 */ /* 0x000fe20000000a00 */
[----:B------:R-:W-:Y:S01]  /*ca40*/  IMAD.U32 R7, RZ, RZ, UR7 ;  /* 0x00000007ff077e24 */ /* 0x000fe2000f8e00ff */
[----:B------:R-:W-:Y:S01]  /*ca50*/  MOV R13, RZ ;  /* 0x000000ff000d7202 */ /* 0x000fe20000000f00 */
[----:B------:R-:W-:Y:S02]  /*ca60*/  IMAD.U32 R10, RZ, RZ, UR4 ;  /* 0x00000004ff0a7e24 */ /* 0x000fe4000f8e00ff */
[----:B------:R-:W-:-:S02]  /*ca70*/  IMAD.U32 R11, RZ, RZ, UR5 ;  /* 0x00000005ff0b7e24 */ /* 0x000fc4000f8e00ff */
[----:B------:R-:W-:Y:S02]  /*ca80*/  IMAD.MOV.U32 R8, RZ, RZ, 0x70 ;  /* 0x00000070ff087424 */ /* 0x000fe400078e00ff */
[----:B0-----:R-:W-:-:S07]  /*ca90*/  IMAD.MOV.U32 R12, RZ, RZ, 0x1 ;  /* 0x00000001ff0c7424 */ /* 0x001fce00078e00ff */
[----:B------:R-:W-:-:S07]  /*caa0*/  LEPC R20, `(.L_x_4748) ;  /* 0x000000001014794e */ /* 0x000fce0000000000 */
[----:B-1----:R-:W-:Y:S05]  /*cab0*/  CALL.ABS.NOINC R2 ;  /* 0x0000000002007343 */ /* 0x002fea0003c00000 */
.L_x_4748:
        /* <DEDUP_REMOVED lines=9> */
[C---:B------:R-:W-:Y:S01]  /*cb50*/  LOP3.LUT R7, R18.reuse, 0x7f, RZ, 0xc0, !PT ;  /* 0x0000007f12077812 */ /* 0x040fe200078ec0ff */
[----:B------:R-:W-:Y:S02]  /*cb60*/  IMAD.U32 R3, RZ, RZ, UR5 ;  /* 0x00000005ff037e24 */ /* 0x000fe4000f8e00ff */
[----:B------:R-:W-:Y:S01]  /*cb70*/  IMAD.SHL.U32 R0, R18, 0x10, RZ ;  /* 0x0000001012007824 */ /* 0x000fe200078e00ff */
        /* <DEDUP_REMOVED lines=11> */
[----:B------:R-:W-:-:S05]  /*cc30*/  IMAD R4, R0, 0x60, R32 ;  /* 0x0000006000047824 */ /* 0x000fca00078e0220 */
[C---:B------:R-:W-:Y:S01]  /*cc40*/  ISETP.GE.AND P0, PT, R4.reuse, UR40, PT ;  /* 0x0000002804007c0c */ /* 0x040fe2000bf06270 */
[----:B------:R-:W1:Y:S01]  /*cc50*/  @P1 LDC R3, c[0x0][0x438] ;  /* 0x00010e00ff031b82 */ /* 0x000e620000000800 */
[----:B-----5:R-:W-:Y:S02]  /*cc60*/  IADD3 R10, R4, R27, RZ ;  /* 0x0000001b040a7210 */ /* 0x020fe40007ffe0ff */
[----:B------:R-:W-:-:S03]  /*cc70*/  ISETP.GT.U32.OR P0, PT, R32, 0x5f, P0 ;  /* 0x0000005f2000780c */ /* 0x000fc60000704470 */
[----:B------:R-:W-:-:S10]  /*cc80*/  IMAD.MOV.U32 R11, RZ, RZ, R10 ;  /* 0x000000ffff0b7224 */ /* 0x000fd400078e000a */
        /* <DEDUP_REMOVED lines=34> */
.L_x_4796:
[----:B------:R-:W2:Y:S01]  /*ceb0*/  LDL R2, [R1] ;  /* 0x0000000001027983 */ /* 0x000ea20000100800 */
[----:B-----5:R-:W-:Y:S02]  /*cec0*/  @!P0 SHF.R.S32.HI R3, RZ, 0x1f, R4 ;  /* 0x0000001fff038819 */ /* 0x020fe40000011404 */
[----:B------:R-:W-:Y:S02]  /*ced0*/  CS2R R22, SRZ ;  /* 0x0000000000167805 */ /* 0x000fe4000001ff00 */
[----:B------:R-:W-:Y:S01]  /*cee0*/  LOP3.LUT R16, R16, 0xffff7fff, RZ, 0xc0, !PT ;  /* 0xffff7fff10107812 */ /* 0x000fe200078ec0ff */
[----:B------:R-:W-:Y:S01]  /*cef0*/  IMAD.U32 R29, RZ, RZ, UR39 ;  /* 0x00000027ff1d7e24 */ /* 0x000fe2000f8e00ff */
[----:B------:R-:W-:Y:S01]  /*cf00*/  @!P0 MOV R22, R4 ;  /* 0x0000000400168202 */ /* 0x000fe20000000f00 */
        /* <DEDUP_REMOVED lines=13> */
.L_x_4751:
[----:B------:R-:W-:-:S05]  /*cfe0*/  IMAD.MOV.U32 R2, RZ, RZ, 0x1 ;  /* 0x00000001ff027424 */ /* 0x000fca00078e00ff */
[----:B------:R-:W-:-:S04]  /*cff0*/  SHF.L.U32 R2, R2, 0x1f, RZ ;  /* 0x0000001f02027819 */ /* 0x000fc800000006ff */
[----:B------:R-:W0:Y:S02]  /*d000*/  SYNCS.PHASECHK.TRANS64.TRYWAIT P0, [UR44+0x32440], R2 ;  /* 0x03244002ff0075a7 */ /* 0x000e24000800016c */
[----:B0-----:R-:W-:Y:S05]  /*d010*/  @!P0 BRA `(.L_x_4752) ;  /* 0x0000003800488947 */ /* 0x001fea0003800000 */
.L_x_4797:
[----:B------:R-:W-:Y:S01]  /*d020*/  SHF.R.S32.HI R26, RZ, 0x1f, R19 ;  /* 0x0000001fff1a7819 */ /* 0x000fe20000011413 */
[----:B------:R-:W-:Y:S01]  /*d030*/  ULDC.64 UR4, c[0x0][0x300] ;  /* 0x0000c00000047ab9 */ /* 0x000fe20000000a00 */
[----:B------:R-:W-:Y:S01]  /*d040*/  R2UR UR6, R29 ;  /* 0x000000001d0672ca */ /* 0x000fe200000e0000 */
[----:B------:R-:W-:Y:S01]  /*d050*/  IMAD.MOV.U32 R9, RZ, RZ, -0x60 ;  /* 0xffffffa0ff097424 */ /* 0x000fe200078e00ff */
[----:B------:R-:W-:Y:S01]  /*d060*/  LOP3.LUT R16, R16, 0xfffffffd, RZ, 0xc0, !PT ;  /* 0xfffffffd10107812 */ /* 0x000fe200078ec0ff */
[----:B0-----:R-:W-:Y:S02]  /*d070*/  IMAD R2, R26, UR4, RZ ;  /* 0x000000041a027c24 */ /* 0x001fe4000f8e02ff */
[----:B------:R-:W-:Y:S02]  /*d080*/  IMAD.SHL.U32 R28, R7, 0x8, RZ ;  /* 0x00000008071c7824 */ /* 0x000fe400078e00ff */
[C---:B------:R-:W-:Y:S02]  /*d090*/  IMAD R5, R19.reuse, UR5, R2 ;  /* 0x0000000513057c24 */ /* 0x040fe4000f8e0202 */
[----:B------:R-:W-:Y:S01]  /*d0a0*/  IMAD.WIDE.U32 R2, R19, UR4, RZ ;  /* 0x0000000413027c25 */ /* 0x000fe2000f8e00ff */
[----:B------:R-:W-:-:S03]  /*d0b0*/  ULDC.64 UR4, c[0x0][0x310] ;  /* 0x0000c40000047ab9 */ /* 0x000fc60000000a00 */
[----:B------:R-:W-:Y:S02]  /*d0c0*/  IMAD.IADD R3, R3, 0x1, R5 ;  /* 0x0000000103037824 */ /* 0x000fe400078e0205 */
[----:B------:R-:W-:Y:S02]  /*d0d0*/  IMAD R5, R23, UR4, RZ ;  /* 0x0000000417057c24 */ /* 0x000fe4000f8e02ff */
[----:B------:R-:W-:-:S04]  /*d0e0*/  IMAD.WIDE.U32 R2, R22, UR4, R2 ;  /* 0x0000000416027c25 */ /* 0x000fc8000f8e0002 */
[----:B------:R-:W-:Y:S01]  /*d0f0*/  IMAD R5, R22, UR5, R5 ;  /* 0x0000000516057c24 */ /* 0x000fe2000f8e0205 */
[----:B------:R-:W-:-:S04]  /*d100*/  ULDC.64 UR4, c[0x0][0x308] ;  /* 0x0000c20000047ab9 */ /* 0x000fc80000000a00 */
[----:B------:R-:W-:Y:S01]  /*d110*/  IADD3 R3, R3, R5, RZ ;  /* 0x0000000503037210 */ /* 0x000fe20007ffe0ff */
        /* <DEDUP_REMOVED lines=8> */
[----:B------:R-:W-:Y:S01]  /*d1a0*/  LOP3.LUT R3, R6, 0x1c0, RZ, 0xc0, !PT ;  /* 0x000001c006037812 */ /* 0x000fe200078ec0ff */
[----:B------:R-:W-:Y:S02]  /*d1b0*/  ULDC UR4, c[0x0][0x2f4] ;  /* 0x0000bd0000047ab9 */ /* 0x000fe40000000800 */
[----:B------:R-:W-:-:S02]  /*d1c0*/  ISETP.GE.AND P2, PT, R17, UR4, PT ;  /* 0x0000000411007c0c */ /* 0x000fc4000bf46270 */
[----:B------:R-:W-:Y:S02]  /*d1d0*/  LOP3.LUT R3, R3, 0x38, R6, 0xf8, !PT ;  /* 0x0000003803037812 */ /* 0x000fe400078ef806 */
[----:B------:R-:W-:Y:S02]  /*d1e0*/  LEA.HI.X R5, R2, UR7, R5, 0x1, P0 ;  /* 0x0000000702057c11 */ /* 0x000fe400080f0c05 */
[----:B------:R-:W-:Y:S01]  /*d1f0*/  LOP3.LUT R3, R3, 0x38, R18, 0x78, !PT ;  /* 0x0000003803037812 */ /* 0x000fe200078e7812 */
[----:B------:R-:W-:-:S03]  /*d200*/  IMAD R18, R0, R9, UR40 ;  /* 0x0000002800127e24 */ /* 0x000fc6000f8e0209 */
[----:B------:R-:W-:Y:S01]  /*d210*/  LOP3.LUT R28, R3, 0x200, R28, 0xf8, !PT ;  /* 0x00000200031c7812 */ /* 0x000fe200078ef81c */
[----:B------:R-:W-:Y:S02]  /*d220*/  IMAD.IADD R18, R18, 0x1, -R37 ;  /* 0x0000000112127824 */ /* 0x000fe400078e0a25 */
[----:B------:R-:W-:-:S03]  /*d230*/  @P2 LOP3.LUT R16, R16, 0x2, RZ, 0xfc, !PT ;  /* 0x0000000210102812 */ /* 0x000fc600078efcff */
[----:B------:R-:W-:Y:S01]  /*d240*/  ISETP.GE.AND P0, PT, R18, 0x1, PT ;  /* 0x000000011200780c */ /* 0x000fe20003f06270 */
[----:B------:R-:W-:-:S12]  /*d250*/  BRA.DIV UR5, `(.L_x_4753) ;  /* 0x0000003605d07947 */ /* 0x000fd8000b800000 */
[----:B------:R-:W0:Y:S01]  /*d260*/  SHFL.IDX PT, R14, R4, RZ, 0x181f ;  /* 0x00181fff040e7589 */ /* 0x000e2200000e0000 */
[----:B------:R-:W-:-:S03]  /*d270*/  @P0 LEA R7, R28, UR44, 0x1 ;  /* 0x0000002c1c070c11 */ /* 0x000fc6000f8e08ff */
[----:B------:R-:W1:Y:S01]  /*d280*/  SHFL.IDX PT, R0, R5, RZ, 0x181f ;  /* 0x00181fff05007589 */ /* 0x000e6200000e0000 */
[----:B0-----:R-:W-:-:S03]  /*d290*/  @P0 LEA R2, P1, R17, R14, 0x1 ;  /* 0x0000000e11020211 */ /* 0x001fc600078208ff */
[----:B------:R-:W0:Y:S01]  /*d2a0*/  SHFL.IDX PT, R14, R4, 0x1, 0x181f ;  /* 0x00381f00040e7f89 */ /* 0x000e2200000e0000 */
[----:B-1----:R-:W-:-:S03]  /*d2b0*/  @P0 IADD3.X R3, RZ, R0, RZ, P1, !PT ;  /* 0x00000000ff030210 */ /* 0x002fc60000ffe4ff */
        /* <DEDUP_REMOVED lines=30> */
.L_x_4811:
        /* <DEDUP_REMOVED lines=15> */
.L_x_4754:
        /* <DEDUP_REMOVED lines=24> */
.L_x_4755:
[----:B------:R-:W-:Y:S01]  /*d710*/  UISETP.NE.AND UP0, UPT, UR47, URZ, UPT ;  /* 0x0000003f2f00728c */ /* 0x000fe2000bf05270 */
[----:B------:R-:W-:Y:S01]  /*d720*/  IMAD.U32 R3, RZ, RZ, UR46 ;  /* 0x0000002eff037e24 */ /* 0x000fe2000f8e00ff */
[----:B------:R-:W-:Y:S01]  /*d730*/  R2UR UR6, R29 ;  /* 0x000000001d0672ca */ /* 0x000fe200000e0000 */
[----:B------:R-:W-:Y:S01]  /*d740*/  ULDC.64 UR8, c[0x0][0x2d8] ;  /* 0x0000b60000087ab9 */ /* 0x000fe20000000a00 */
[----:B------:R-:W0:Y:S01]  /*d750*/  LDC R7, c[0x0][0x448] ;  /* 0x00011200ff077b82 */ /* 0x000e220000000800 */
        /* <DEDUP_REMOVED lines=10> */
[----:B------:R-:W-:-:S03]  /*d800*/  UIMAD.WIDE.U32 UR4, UR39, UR8, URZ ;  /* 0x00000008270472a5 */ /* 0x000fc6000f8e003f */
[----:B------:R-:W-:Y:S01]  /*d810*/  ULDC.64 UR8, c[0x0][0x2e0] ;  /* 0x0000b80000087ab9 */ /* 0x000fe20000000a00 */
[----:B------:R-:W-:Y:S01]  /*d820*/  UIADD3 UR5, UR5, UR6, URZ ;  /* 0x0000000605057290 */ /* 0x000fe2000fffe03f */
[----:B------:R-:W-:Y:S01]  /*d830*/  SHF.R.S32.HI R0, RZ, 0x1f, R9 ;  /* 0x0000001fff007819 */ /* 0x000fe20000011409 */
[----:B------:R-:W-:Y:S02]  /*d840*/  UIMAD UR6, UR49, UR8, URZ ;  /* 0x00000008310672a4 */ /* 0x000fe4000f8e023f */
[----:B------:R-:W-:Y:S02]  /*d850*/  UIMAD.WIDE.U32 UR4, UR45, UR8, UR4 ;  /* 0x000000082d0472a5 */ /* 0x000fe4000f8e0004 */
[----:B------:R-:W-:-:S04]  /*d860*/  UIMAD UR6, UR45, UR9, UR6 ;  /* 0x000000092d0672a4 */ /* 0x000fc8000f8e0206 */
[----:B------:R-:W-:Y:S02]  /*d870*/  UIADD3 UR6, UR5, UR6, URZ ;  /* 0x0000000605067290 */ /* 0x000fe4000fffe03f */
[----:B------:R-:W-:Y:S02]  /*d880*/  IMAD.U32 R5, RZ, RZ, UR5 ;  /* 0x00000005ff057e24 */ /* 0x000fe4000f8e00ff */
[----:B------:R-:W-:Y:S02]  /*d890*/  IMAD.MOV R5, RZ, RZ, -R9 ;  /* 0x000000ffff057224 */ /* 0x000fe400078e0a09 */
[----:B------:R-:W-:Y:S01]  /*d8a0*/  IMAD.U32 R4, RZ, RZ, UR4 ;  /* 0x00000004ff047e24 */ /* 0x000fe2000f8e00ff */
[----:B------:R-:W-:Y:S01]  /*d8b0*/  ULDC.64 UR4, c[0x0][0x2d0] ;  /* 0x0000b40000047ab9 */ /* 0x000fe20000000a00 */
[----:B0-----:R-:W-:Y:S01]  /*d8c0*/  IMAD R5, R7, R5, R24 ;  /* 0x0000000507057224 */ /* 0x001fe200078e0218 */
[----:B------:R-:W-:Y:S01]  /*d8d0*/  MOV R3, UR6 ;  /* 0x0000000600037c02 */ /* 0x000fe20008000f00 */
[----:B------:R-:W-:-:S02]  /*d8e0*/  IMAD R0, R0, UR4, RZ ;  /* 0x0000000400007c24 */ /* 0x000fc4000f8e02ff */
[----:B------:R-:W-:Y:S02]  /*d8f0*/  IMAD.MOV.U32 R2, RZ, RZ, R4 ;  /* 0x000000ffff027224 */ /* 0x000fe400078e0004 */
[C---:B------:R-:W-:Y:S01]  /*d900*/  IMAD R11, R9.reuse, UR5, R0 ;  /* 0x00000005090b7c24 */ /* 0x040fe2000f8e0200 */
[----:B------:R-:W-:Y:S01]  /*d910*/  SHF.R.S32.HI R0, RZ, 0x1f, R5 ;  /* 0x0000001fff007819 */ /* 0x000fe20000011405 */
[----:B------:R-:W-:Y:S01]  /*d920*/  IMAD.WIDE.U32 R2, R9, UR4, R2 ;  /* 0x0000000409027c25 */ /* 0x000fe2000f8e0002 */
[----:B------:R-:W-:-:S03]  /*d930*/  ULDC.64 UR4, c[0x0][0x2c8] ;  /* 0x0000b20000047ab9 */ /* 0x000fc60000000a00 */
[----:B------:R-:W-:Y:S02]  /*d940*/  IMAD.IADD R3, R3, 0x1, R11 ;  /* 0x0000000103037824 */ /* 0x000fe400078e020b */
[----:B------:R-:W-:Y:S02]  /*d950*/  IMAD R0, R0, UR4, RZ ;  /* 0x0000000400007c24 */ /* 0x000fe4000f8e02ff */
[----:B------:R-:W-:-:S04]  /*d960*/  IMAD.WIDE.U32 R2, R5, UR4, R2 ;  /* 0x0000000405027c25 */ /* 0x000fc8000f8e0002 */
[----:B------:R-:W-:Y:S01]  /*d970*/  IMAD R9, R5, UR5, R0 ;  /* 0x0000000505097c24 */ /* 0x000fe2000f8e0200 */
[----:B------:R-:W-:Y:S02]  /*d980*/  ULDC.64 UR4, c[0x0][0x280] ;  /* 0x0000a00000047ab9 */ /* 0x000fe40000000a00 */
[----:B------:R-:W-:Y:S01]  /*d990*/  LEA R0, P0, R2, UR4, 0x1 ;  /* 0x0000000402007c11 */ /* 0x000fe2000f8008ff */
[----:B------:R-:W-:Y:S01]  /*d9a0*/  ULDC UR4, c[0x0][0x2b8] ;  /* 0x0000ae0000047ab9 */ /* 0x000fe20000000800 */
[----:B------:R-:W-:-:S04]  /*d9b0*/  IADD3 R3, R3, R9, RZ ;  /* 0x0000000903037210 */ /* 0x000fc80007ffe0ff */
[----:B------:R-:W-:Y:S01]  /*d9c0*/  LEA.HI.X R6, R2, UR5, R3, 0x1, P0 ;  /* 0x0000000502067c11 */ /* 0x000fe200080f0c03 */
[----:B------:R-:W-:Y:S01]  /*d9d0*/  UMOV UR5, 0xffffffff ;  /* 0xffffffff00057882 */ /* 0x000fe20000000000 */
[----:B------:R-:W-:Y:S02]  /*d9e0*/  ISETP.GE.AND P0, PT, R17, UR4, PT ;  /* 0x0000000411007c0c */ /* 0x000fe4000bf06270 */
[----:B------:R-:W-:Y:S11]  /*d9f0*/  BRA.DIV UR5, `(.L_x_4756) ;  /* 0x0000003605947947 */ /* 0x000ff6000b800000 */
[----:B------:R-:W0:Y:S01]  /*da00*/  SHFL.IDX PT, R14, R0, RZ, 0x181f ;  /* 0x00181fff000e7589 */ /* 0x000e2200000e0000 */
[----:B------:R-:W-:Y:S01]  /*da10*/  IMAD.U32 R4, RZ, RZ, UR46 ;  /* 0x0000002eff047e24 */ /* 0x000fe2000f8e00ff */
[----:B------:R-:W-:Y:S01]  /*da20*/  ULDC UR4, c[0x0][0x288] ;  /* 0x0000a20000047ab9 */ /* 0x000fe20000000800 */
[----:B------:R-:W-:Y:S01]  /*da30*/  LOP3.LUT R16, R16, 0xffffefff, RZ, 0xc0, !PT ;  /* 0xffffefff10107812 */ /* 0x000fe200078ec0ff */
[----:B------:R-:W-:Y:S01]  /*da40*/  IMAD R5, R7, UR4, RZ ;  /* 0x0000000407057c24 */ /* 0x000fe2000f8e02ff */
[----:B------:R-:W1:Y:S01]  /*da50*/  SHFL.IDX PT, R3, R6, RZ, 0x181f ;  /* 0x00181fff06037589 */ /* 0x000e6200000e0000 */
[----:B------:R-:W-:-:S03]  /*da60*/  IMAD R4, R4, 0x80, R37 ;  /* 0x0000008004047824 */ /* 0x000fc600078e0225 */
[----:B------:R-:W-:Y:S01]  /*da70*/  SHFL.IDX PT, R7, R6, 0x1, 0x181f ;  /* 0x00381f0006077f89 */ /* 0x000fe200000e0000 */
[C---:B------:R-:W-:Y:S01]  /*da80*/  VIADD R2, R4.reuse, 0x10 ;  /* 0x0000001004027836 */ /* 0x040fe20000000000 */
[CC--:B------:R-:W-:Y:S01]  /*da90*/  ISETP.GE.AND P4, PT, R4.reuse, R5.reuse, PT ;  /* 0x000000050400720c */ /* 0x0c0fe20003f86270 */
[C---:B------:R-:W-:Y:S01]  /*daa0*/  VIADD R20, R4.reuse, 0x30 ;  /* 0x0000003004147836 */ /* 0x040fe20000000000 */
[C---:B------:R-:W-:Y:S01]  /*dab0*/  IADD3 R8, R4.reuse, 0x20, RZ ;  /* 0x0000002004087810 */ /* 0x040fe20007ffe0ff */
[----:B------:R-:W-:Y:S01]  /*dac0*/  VIADD R15, R4, 0x40 ;  /* 0x00000040040f7836 */ /* 0x000fe20000000000 */
[-C--:B------:R-:W-:Y:S02]  /*dad0*/  ISETP.GE.AND P3, PT, R2, R5.reuse, PT ;  /* 0x000000050200720c */ /* 0x080fe40003f66270 */
[----:B------:R-:W-:Y:S01]  /*dae0*/  SHFL.IDX PT, R2, R6, 0x2, 0x181f ;  /* 0x00581f0006027f89 */ /* 0x000fe200000e0000 */
[-C--:B------:R-:W-:Y:S02]  /*daf0*/  ISETP.GE.AND P2, PT, R8, R5.reuse, PT ;  /* 0x000000050800720c */ /* 0x080fe40003f46270 */
[----:B------:R-:W-:Y:S01]  /*db00*/  ISETP.GE.AND P5, PT, R20, R5, PT ;  /* 0x000000051400720c */ /* 0x000fe20003fa6270 */
[----:B------:R-:W-:Y:S03]  /*db10*/  SHFL.IDX PT, R8, R6, 0x3, 0x181f ;  /* 0x00781f0006087f89 */ /* 0x000fe600000e0000 */
[----:B0-----:R-:W-:Y:S01]  /*db20*/  @!P4 LEA R10, P1, R17, R14, 0x1 ;  /* 0x0000000e110ac211 */ /* 0x001fe200078208ff */
[----:B------:R-:W-:Y:S01]  /*db30*/  SHFL.IDX PT, R20, R0, 0x4, 0x181f ;  /* 0x00981f0000147f89 */ /* 0x000fe200000e0000 */
[----:B------:R-:W-:-:S02]  /*db40*/  @!P4 LEA R9, R28, UR44, 0x1 ;  /* 0x0000002c1c09cc11 */ /* 0x000fc4000f8e08ff */
[----:B------:R-:W-:Y:S01]  /*db50*/  @P4 LOP3.LUT R16, R16, 0x1000, RZ, 0xfc, !PT ;  /* 0x0000100010104812 */ /* 0x000fe200078efcff */
[----:B------:R-:W0:Y:S01]  /*db60*/  SHFL.IDX PT, R14, R0, 0x1, 0x181f ;  /* 0x00381f00000e7f89 */ /* 0x000e2200000e0000 */
[----:B-1----:R-:W-:Y:S02]  /*db70*/  @!P4 IMAD.X R3, RZ, RZ, R3, P1 ;  /* 0x000000ffff03c224 */ /* 0x002fe400008e0603 */
[----:B------:R-:W-:-:S04]  /*db80*/  LOP3.LUT R16, R16, 0xfffff7ff, RZ, 0xc0, !PT ;  /* 0xfffff7ff10107812 */ /* 0x000fc800078ec0ff */
[----:B------:R-:W-:-:S04]  /*db90*/  @P3 LOP3.LUT R16, R16, 0x800, RZ, 0xfc, !PT ;  /* 0x0000080010103812 */ /* 0x000fc800078efcff */
[----:B------:R-:W-:-:S04]  /*dba0*/  LOP3.LUT R16, R16, 0xfffffbff, RZ, 0xc0, !PT ;  /* 0xfffffbff10107812 */ /* 0x000fc800078ec0ff */
[----:B------:R-:W-:-:S04]  /*dbb0*/  @P2 LOP3.LUT R16, R16, 0x400, RZ, 0xfc, !PT ;  /* 0x0000040010102812 */ /* 0x000fc800078efcff */
[----:B------:R-:W-:-:S04]  /*dbc0*/  LOP3.LUT R16, R16, 0xfffffdff, RZ, 0xc0, !PT ;  /* 0xfffffdff10107812 */ /* 0x000fc800078ec0ff */
[----:B------:R-:W-:Y:S02]  /*dbd0*/  @P5 LOP3.LUT R16, R16, 0x200, RZ, 0xfc, !PT ;  /* 0x0000020010105812 */ /* 0x000fe400078efcff */
[C---:B0-----:R-:W-:Y:S02]  /*dbe0*/  @!P3 LEA R12, P1, R17.reuse, R14, 0x1 ;  /* 0x0000000e110cb211 */ /* 0x041fe400078208ff */
[----:B------:R-:W0:Y:S01]  /*dbf0*/  SHFL.IDX PT, R14, R0, 0x2, 0x181f ;  /* 0x00581f00000e7f89 */ /* 0x000e2200000e0000 */
[----:B------:R-:W-:Y:S02]  /*dc00*/  LOP3.LUT R16, R16, 0xfffffeff, RZ, 0xc0, !PT ;  /* 0xfffffeff10107812 */ /* 0x000fe400078ec0ff */
[----:B------:R-:W-:Y:S01]  /*dc10*/  @!P3 IMAD.X R11, RZ, RZ, R7, P1 ;  /* 0x000000ffff0bb224 */ /* 0x000fe200008e0607 */
[----:B0-----:R-:W-:-:S05]  /*dc20*/  @!P2 LEA R13, P1, R17, R14, 0x1 ;  /* 0x0000000e110da211 */ /* 0x001fca00078208ff */
[----:B------:R-:W-:Y:S02]  /*dc30*/  @!P2 IMAD.X R14, RZ, RZ, R2, P1 ;  /* 0x000000ffff0ea224 */ /* 0x000fe400008e0602 */
[----:B------:R-:W0:Y:S02]  /*dc40*/  SHFL.IDX PT, R2, R0, 0x3, 0x181f ;  /* 0x00781f0000027f89 */ /* 0x000e2400000e0000 */
[----:B0-----:R-:W-:Y:S01]  /*dc50*/  @!P5 LEA R7, P1, R17, R2, 0x1 ;  /* 0x000000021107d211 */ /* 0x001fe200078208ff */
[----:B------:R-:W-:Y:S02]  /*dc60*/  @!P4 IMAD.MOV.U32 R2, RZ, RZ, R10 ;  /* 0x000000ffff02c224 */ /* 0x000fe400078e000a */
[----:B------:R-:W0:Y:S02]  /*dc70*/  SHFL.IDX PT, R10, R6, 0x4, 0x181f ;  /* 0x00981f00060a7f89 */ /* 0x000e2400000e0000 */
[----:B------:R-:W-:Y:S02]  /*dc80*/  @!P5 IMAD.X R8, RZ, RZ, R8, P1 ;  /* 0x000000ffff08d224 */ /* 0x000fe400008e0608 */
[----:B------:R1:W-:Y:S01]  /*dc90*/  @!P4 LDGSTS.E.BYPASS.LTC128B.128 [R9+0x18400], desc[UR36][R2.64], !P0 ;  /* 0x184000000209cfae */ /* 0x0003e2000c101d64 */
[----:B------:R-:W-:-:S02]  /*dca0*/  ISETP.GE.AND P4, PT, R15, R5, PT ;  /* 0x000000050f00720c */ /* 0x000fc40003f86270 */
[----:B------:R-:W-:Y:S01]  /*dcb0*/  @!P3 LEA R15, R28, UR44, 0x1 ;  /* 0x0000002c1c0fbc11 */ /* 0x000fe2000f8e08ff */
[----:B-1----:R-:W-:-:S10]  /*dcc0*/  @!P3 IMAD.MOV.U32 R2, RZ, RZ, R12 ;  /* 0x000000ffff02b224 */ /* 0x002fd400078e000c */
[----:B------:R-:W-:Y:S01]  /*dcd0*/  @!P4 LEA R9, P1, R17, R20, 0x1 ;  /* 0x000000141109c211 */ /* 0x000fe200078208ff */
[----:B------:R-:W-:Y:S01]  /*dce0*/  @!P3 IMAD.MOV.U32 R3, RZ, RZ, R11 ;  /* 0x000000ffff03b224 */ /* 0x000fe200078e000b */
[----:B------:R-:W1:Y:S01]  /*dcf0*/  SHFL.IDX PT, R20, R0, 0x5, 0x181f ;  /* 0x00b81f0000147f89 */ /* 0x000e6200000e0000 */
[----:B------:R-:W-:Y:S01]  /*dd00*/  VIADD R12, R4, 0x50 ;  /* 0x00000050040c7836 */ /* 0x000fe20000000000 */
[----:B------:R-:W-:Y:S02]  /*dd10*/  @P4 LOP3.LUT R16, R16, 0x100, RZ, 0xfc, !PT ;  /* 0x0000010010104812 */ /* 0x000fe400078efcff */
[----:B------:R2:W-:Y:S01]  /*dd20*/  @!P3 LDGSTS.E.BYPASS.LTC128B.128 [R15+0x18c00], desc[UR36][R2.64], !P0 ;  /* 0x18c00000020fbfae */ /* 0x0005e2000c101d64 */
[----:B0-----:R-:W-:Y:S02]  /*dd30*/  @!P4 IADD3.X R10, RZ, R10, RZ, P1, !PT ;  /* 0x0000000aff0ac210 */ /* 0x001fe40000ffe4ff */
[----:B------:R-:W-:Y:S02]  /*dd40*/  ISETP.GE.AND P3, PT, R12, R5, PT ;  /* 0x000000050c00720c */ /* 0x000fe40003f66270 */
[----:B------:R-:W-:Y:S01]  /*dd50*/  LOP3.LUT R16, R16, 0xffffff7f, RZ, 0xc0, !PT ;  /* 0xffffff7f10107812 */ /* 0x000fe200078ec0ff */
[----:B--2---:R-:W0:Y:S01]  /*dd60*/  SHFL.IDX PT, R2, R6, 0x5, 0x181f ;  /* 0x00b81f0006027f89 */ /* 0x004e2200000e0000 */
[----:B------:R-:W-:-:S02]  /*dd70*/  @!P2 LEA R15, R28, UR44, 0x1 ;  /* 0x0000002c1c0fac11 */ /* 0x000fc4000f8e08ff */
[----:B------:R-:W-:Y:S02]  /*dd80*/  @!P2 MOV R3, R14 ;  /* 0x0000000e0003a202 */ /* 0x000fe40000000f00 */
[----:B------:R-:W2:Y:S05]  /*dd90*/  SHFL.IDX PT, R14, R0, 0x6, 0x181f ;  /* 0x00d81f00000e7f89 */ /* 0x000eaa00000e0000 */
[----:B------:R-:W-:Y:S02]  /*dda0*/  @P3 LOP3.LUT R16, R16, 0x80, RZ, 0xfc, !PT ;  /* 0x0000008010103812 */ /* 0x000fe400078efcff */
[----:B-1----:R-:W-:Y:S01]  /*ddb0*/  @!P3 LEA R11, P1, R17, R20, 0x1 ;  /* 0x00000014110bb211 */ /* 0x002fe200078208ff */
[----:B------:R-:W-:Y:S01]  /*ddc0*/  VIADD R20, R4, 0x60 ;  /* 0x0000006004147836 */ /* 0x000fe20000000000 */
[----:B------:R-:W-:-:S03]  /*ddd0*/  LOP3.LUT R16, R16, 0xffffffbf, RZ, 0xc0, !PT ;  /* 0xffffffbf10107812 */ /* 0x000fc600078ec0ff */
[----:B0-----:R-:W-:Y:S02]  /*dde0*/  @!P3 IMAD.X R12, RZ, RZ, R2, P1 ;  /* 0x000000ffff0cb224 */ /* 0x001fe400008e0602 */
[----:B------:R-:W-:-:S05]  /*ddf0*/  @!P2 IMAD.MOV.U32 R2, RZ, RZ, R13 ;  /* 0x000000ffff02a224 */ /* 0x000fca00078e000d */
[----:B------:R0:W-:Y:S01]  /*de00*/  @!P2 LDGSTS.E.BYPASS.LTC128B.128 [R15+0x19400], desc[UR36][R2.64], !P0 ;  /* 0x19400000020fafae */ /* 0x0001e2000c101d64 */
[----:B------:R-:W-:-:S03]  /*de10*/  ISETP.GE.AND P2, PT, R20, R5, PT ;  /* 0x000000051400720c */ /* 0x000fc60003f46270 */
[----:B0-----:R-:W0:Y:S01]  /*de20*/  SHFL.IDX PT, R2, R6, 0x6, 0x181f ;  /* 0x00d81f0006027f89 */ /* 0x001e2200000e0000 */
[----:B------:R-:W-:Y:S01]  /*de30*/  @!P5 LEA R15, R28, UR44, 0x1 ;  /* 0x0000002c1c0fdc11 */ /* 0x000fe2000f8e08ff */
[----:B------:R-:W-:-:S08]  /*de40*/  @!P5 IMAD.MOV.U32 R3, RZ, RZ, R8 ;  /* 0x000000ffff03d224 */ /* 0x000fd000078e0008 */
[----:B--2---:R-:W-:Y:S01]  /*de50*/  @!P2 LEA R13, P1, R17, R14, 0x1 ;  /* 0x0000000e110da211 */ /* 0x004fe200078208ff */
[----:B------:R-:W1:Y:S01]  /*de60*/  SHFL.IDX PT, R6, R6, 0x7, 0x181f ;  /* 0x00f81f0006067f89 */ /* 0x000e6200000e0000 */
[----:B------:R-:W-:Y:S02]  /*de70*/  @!P2 LEA R21, R28, UR44, 0x1 ;  /* 0x0000002c1c15ac11 */ /* 0x000fe4000f8e08ff */
[----:B------:R-:W-:Y:S01]  /*de80*/  @P2 LOP3.LUT R16, R16, 0x40, RZ, 0xfc, !PT ;  /* 0x0000004010102812 */ /* 0x000fe200078efcff */
[----:B0-----:R-:W-:Y:S02]  /*de90*/  @!P2 IMAD.X R14, RZ, RZ, R2, P1 ;  /* 0x000000ffff0ea224 */ /* 0x001fe400008e0602 */
[----:B------:R-:W-:Y:S01]  /*dea0*/  @!P5 IMAD.MOV.U32 R2, RZ, RZ, R7 ;  /* 0x000000ffff02d224 */ /* 0x000fe200078e0007 */
[----:B------:R-:W-:-:S04]  /*deb0*/  @!P4 LEA R7, R28, UR44, 0x1 ;  /* 0x0000002c1c07cc11 */ /* 0x000fc8000f8e08ff */
[----:B------:R0:W-:Y:S02]  /*dec0*/  @!P5 LDGSTS.E.BYPASS.LTC128B.128 [R15+0x19c00], desc[UR36][R2.64], !P0 ;  /* 0x19c00000020fdfae */ /* 0x0001e4000c101d64 */
[----:B0-----:R-:W-:Y:S01]  /*ded0*/  @!P4 IMAD.MOV.U32 R2, RZ, RZ, R9 ;  /* 0x000000ffff02c224 */ /* 0x001fe200078e0009 */
[----:B------:R-:W-:Y:S02]  /*dee0*/  @!P4 MOV R3, R10 ;  /* 0x0000000a0003c202 */ /* 0x000fe40000000f00 */
[----:B------:R-:W-:-:S03]  /*def0*/  @!P3 LEA R9, R28, UR44, 0x1 ;  /* 0x0000002c1c09bc11 */ /* 0x000fc6000f8e08ff */
[----:B------:R0:W-:Y:S02]  /*df00*/  @!P4 LDGSTS.E.BYPASS.LTC128B.128 [R7+0x1a400], desc[UR36][R2.64], !P0 ;  /* 0x1a4000000207cfae */ /* 0x0001e4000c101d64 */
[----:B0-----:R-:W-:Y:S02]  /*df10*/  @!P3 IMAD.MOV.U32 R2, RZ, RZ, R11 ;  /* 0x000000ffff02b224 */ /* 0x001fe400078e000b */
[----:B------:R-:W-:-:S05]  /*df20*/  @!P3 IMAD.MOV.U32 R3, RZ, RZ, R12 ;  /* 0x000000ffff03b224 */ /* 0x000fca00078e000c */
[----:B------:R0:W-:Y:S02]  /*df30*/  @!P3 LDGSTS.E.BYPASS.LTC128B.128 [R9+0x1ac00], desc[UR36][R2.64], !P0 ;  /* 0x1ac000000209bfae */ /* 0x0001e4000c101d64 */
[----:B0-----:R-:W-:Y:S02]  /*df40*/  @!P2 IMAD.MOV.U32 R2, RZ, RZ, R13 ;  /* 0x000000ffff02a224 */ /* 0x001fe400078e000d */
[----:B------:R-:W-:Y:S02]  /*df50*/  @!P2 IMAD.MOV.U32 R3, RZ, RZ, R14 ;  /* 0x000000ffff03a224 */ /* 0x000fe400078e000e */
[----:B------:R0:W2:Y:S04]  /*df60*/  SHFL.IDX PT, R14, R0, 0x7, 0x181f ;  /* 0x00f81f00000e7f89 */ /* 0x0000a800000e0000 */
[----:B-1----:R0:W-:Y:S02]  /*df70*/  @!P2 LDGSTS.E.BYPASS.LTC128B.128 [R21+0x1b400], desc[UR36][R2.64], !P0 ;  /* 0x1b4000000215afae */ /* 0x0021e4000c101d64 */
.L_x_4828:
[----:B------:R-:W-:Y:S01]  /*df80*/  VIADD R4, R4, 0x70 ;  /* 0x0000007004047836 */ /* 0x000fe20000000000 */
[----:B------:R-:W-:-:S04]  /*df90*/  LOP3.LUT R16, R16, 0xffffdfff, RZ, 0xc0, !PT ;  /* 0xffffdfff10107812 */ /* 0x000fc800078ec0ff */
[----:B------:R-:W-:-:S13]  /*dfa0*/  ISETP.GE.AND P2, PT, R4, R5, PT ;  /* 0x000000050400720c */ /* 0x000fda0003f46270 */
[----:B0-2---:R-:W-:Y:S02]  /*dfb0*/  @!P2 LEA R2, P1, R17, R14, 0x1 ;  /* 0x0000000e1102a211 */ /* 0x005fe400078208ff */
        /* <DEDUP_REMOVED lines=32> */
.L_x_4757:
[----:B------:R-:W-:Y:S01]  /*e1c0*/  UISETP.NE.AND UP0, UPT, UR47, URZ, UPT ;  /* 0x0000003f2f00728c */ /* 0x000fe2000bf05270 */
[----:B------:R-:W-:Y:S01]  /*e1d0*/  R2UR UR6, R29 ;  /* 0x000000001d0672ca */ /* 0x000fe200000e0000 */
[----:B------:R-:W-:Y:S01]  /*e1e0*/  ULDC.64 UR8, c[0x0][0x3d8] ;  /* 0x0000f60000087ab9 */ /* 0x000fe20000000a00 */
[----:B------:R-:W-:Y:S01]  /*e1f0*/  IMAD.MOV.U32 R2, RZ, RZ, R24 ;  /* 0x000000ffff027224 */ /* 0x000fe200078e0018 */
[----:B------:R-:W-:Y:S02]  /*e200*/  ULDC UR7, c[0x0][0x448] ;  /* 0x0001120000077ab9 */ /* 0x000fe40000000800 */
[----:B------:R-:W-:-:S05]  /*e210*/  PLOP3.LUT P0, PT, PT, PT, UP0, 0x80, 0x0 ;  /* 0x000000000000781c */ /* 0x000fca0003f0f008 */
[----:B------:R-:W-:-:S03]  /*e220*/  @UP0 ULDC UR4, c[0x0][0x44c] ;  /* 0x0001130000040ab9 */ /* 0x000fc60000000800 */
[----:B------:R-:W-:-:S04]  /*e230*/  UIMAD UR6, UR6, UR8, URZ ;  /* 0x00000008060672a4 */ /* 0x000fc8000f8e023f */
[----:B------:R-:W-:Y:S01]  /*e240*/  UIMAD UR6, UR39, UR9, UR6 ;  /* 0x00000009270672a4 */ /* 0x000fe2000f8e0206 */
[----:B------:R-:W-:Y:S01]  /*e250*/  @P0 IMAD.HI.U32 R0, R24, UR4, RZ ;  /* 0x0000000418000c27 */ /* 0x000fe2000f8e00ff */
[----:B------:R-:W-:Y:S01]  /*e260*/  PLOP3.LUT P0, PT, PT, PT, UP0, 0x80, 0x0 ;  /* 0x000000000000781c */ /* 0x000fe20003f0f008 */
[----:B------:R-:W-:-:S12]  /*e270*/  @UP0 ULDC UR4, c[0x0][0x450] ;  /* 0x0001140000040ab9 */ /* 0x000fd80000000800 */
[----:B------:R-:W-:Y:S01]  /*e280*/  @P0 SHF.R.U32.HI R2, RZ, UR4, R0 ;  /* 0x00000004ff020c19 */ /* 0x000fe20008011600 */
[----:B------:R-:W-:-:S03]  /*e290*/  UIMAD.WIDE.U32 UR4, UR39, UR8, URZ ;  /* 0x00000008270472a5 */ /* 0x000fc6000f8e003f */
[----:B------:R-:W-:Y:S01]  /*e2a0*/  ULDC.64 UR8, c[0x0][0x3e0] ;  /* 0x0000f80000087ab9 */ /* 0x000fe20000000a00 */
[----:B------:R-:W-:Y:S01]  /*e2b0*/  UIADD3 UR5, UR5, UR6, URZ ;  /* 0x0000000605057290 */ /* 0x000fe2000fffe03f */
[--C-:B------:R-:W-:Y:S01]  /*e2c0*/  IMAD.MOV R5, RZ, RZ, -R2.reuse ;  /* 0x000000ffff057224 */ /* 0x100fe200078e0a02 */
[----:B------:R-:W-:Y:S01]  /*e2d0*/  UIMAD UR6, UR49, UR8, URZ ;  /* 0x00000008310672a4 */ /* 0x000fe2000f8e023f */
[----:B------:R-:W-:Y:S01]  /*e2e0*/  SHF.R.S32.HI R0, RZ, 0x1f, R2 ;  /* 0x0000001fff007819 */ /* 0x000fe20000011402 */
[----:B------:R-:W-:Y:S01]  /*e2f0*/  UIMAD.WIDE.U32 UR4, UR45, UR8, UR4 ;  /* 0x000000082d0472a5 */ /* 0x000fe2000f8e0004 */
[----:B------:R-:W-:Y:S01]  /*e300*/  IMAD R5, R5, UR7, R24 ;  /* 0x0000000705057c24 */ /* 0x000fe2000f8e0218 */
[----:B------:R-:W-:-:S03]  /*e310*/  UIMAD UR6, UR45, UR9, UR6 ;  /* 0x000000092d0672a4 */ /* 0x000fc6000f8e0206 */
[----:B------:R-:W-:Y:S01]  /*e320*/  ULDC.64 UR8, c[0x0][0x3d0] ;  /* 0x0000f40000087ab9 */ /* 0x000fe20000000a00 */
[----:B------:R-:W-:Y:S01]  /*e330*/  UIADD3 UR5, UR5, UR6, URZ ;  /* 0x0000000605057290 */ /* 0x000fe2000fffe03f */
[----:B------:R-:W-:Y:S01]  /*e340*/  IMAD R3, R0, UR8, RZ ;  /* 0x0000000800037c24 */ /* 0x000fe2000f8e02ff */
[----:B------:R-:W-:Y:S02]  /*e350*/  MOV R9, UR8 ;  /* 0x0000000800097c02 */ /* 0x000fe40008000f00 */
[----:B------:R-:W-:Y:S01]  /*e360*/  SHF.R.S32.HI R0, RZ, 0x1f, R5 ;  /* 0x0000001fff007819 */ /* 0x000fe20000011405 */
        /* <DEDUP_REMOVED lines=62> */
[----:B0-----:R-:W-:-:S05]  /*e750*/  @!P6 LEA R14, P0, R17, R14, 0x1 ;  /* 0x0000000e110ee211 */ /* 0x001fca00078008ff */
[----:B-1----:R-:W-:Y:S01]  /*e760*/  @!P6 IMAD.X R5, RZ, RZ, R5, P0 ;  /* 0x000000ffff05e224 */ /* 0x002fe200000e0605 */
[----:B--2---:R-:W-:-:S03]  /*e770*/  @!P6 MOV R2, R14 ;  /* 0x0000000e0002e202 */ /* 0x004fc60000000f00 */
[----:B------:R-:W-:Y:S01]  /*e780*/  @!P6 IMAD.MOV.U32 R3, RZ, RZ, R5 ;  /* 0x000000ffff03e224 */ /* 0x000fe200078e0005 */
[----:B------:R-:W0:Y:S01]  /*e790*/  SHFL.IDX PT, R14, R0, 0x4, 0x181f ;  /* 0x00981f00000e7f89 */ /* 0x000e2200000e0000 */
[----:B------:R-:W-:Y:S02]  /*e7a0*/  P2R R7, PR, RZ, 0x20 ;  /* 0x00000020ff077803 */ /* 0x000fe40000000000 */
[----:B------:R-:W-:Y:S01]  /*e7b0*/  LOP3.LUT P5, RZ, R16, 0x100, RZ, 0xc0, !PT ;  /* 0x0000010010ff7812 */ /* 0x000fe200078ac0ff */
[----:B------:R-:W1:Y:S04]  /*e7c0*/  SHFL.IDX PT, R5, R4, 0x4, 0x181f ;  /* 0x00981f0004057f89 */ /* 0x000e6800000e0000 */
[----:B------:R-:W-:Y:S04]  /*e7d0*/  @!P6 LDGSTS.E.BYPASS.LTC128B.128 [R9+0x23c00], desc[UR36][R2.64], !P4 ;  /* 0x23c000000209efae */ /* 0x000fe8000e101d64 */
[----:B------:R-:W-:Y:S04]  /*e7e0*/  @!P6 LDGSTS.E.BYPASS.LTC128B.128 [R9+0x27c00], desc[UR36][R2.64+0x80], !P3 ;  /* 0x27c000800209efae */ /* 0x000fe8000d901d64 */
[----:B------:R-:W-:Y:S01]  /*e7f0*/  @!P6 LDGSTS.E.BYPASS.LTC128B.128 [R9+0x2bc00], desc[UR36][R2.64+0x100], !P2 ;  /* 0x2bc001000209efae */ /* 0x000fe2000d101d64 */
[----:B------:R-:W-:-:S03]  /*e800*/  @!P5 LEA R21, R28, UR44, 0x1 ;  /* 0x0000002c1c15dc11 */ /* 0x000fc6000f8e08ff */
[----:B------:R2:W-:Y:S01]  /*e810*/  @!P6 LDGSTS.E.BYPASS.LTC128B.128 [R9+0x2fc00], desc[UR36][R2.64+0x180], !P1 ;  /* 0x2fc001800209efae */ /* 0x0005e2000c901d64 */
[----:B------:R-:W-:Y:S02]  /*e820*/  ISETP.NE.AND P6, PT, R6, RZ, PT ;  /* 0x000000ff0600720c */ /* 0x000fe40003fc5270 */
        /* <DEDUP_REMOVED lines=13> */
[----:B-1----:R-:W-:Y:S01]  /*e900*/  @!P6 IMAD.X R5, RZ, RZ, R5, P0 ;  /* 0x000000ffff05e224 */ /* 0x002fe200000e0605 */
[----:B--2---:R-:W-:Y:S02]  /*e910*/  @!P6 MOV R2, R14 ;  /* 0x0000000e0002e202 */ /* 0x004fe40000000f00 */
        /* <DEDUP_REMOVED lines=18> */
.L_x_4846:
        /* <DEDUP_REMOVED lines=13> */
.L_x_4760:
[----:B------:R-:W-:Y:S05]  /*eb10*/  BSYNC B0 ;  /* 0x0000000000007941 */ /* 0x000fea0003800000 */
.L_x_4759:
        /* <DEDUP_REMOVED lines=9> */
.L_x_4847:
[----:B------:R-:W-:-:S13]  /*ebb0*/  LOP3.LUT P0, RZ, R16, 0x20, RZ, 0xc0, !PT ;  /* 0x0000002010ff7812 */ /* 0x000fda000780c0ff */
[----:B------:R-:W-:Y:S05]  /*ebc0*/  @!P0 BRA `(.L_x_4762) ;  /* 0x0000000000048947 */ /* 0x000fea0003800000 */
[----:B------:R-:W-:Y:S01]  /*ebd0*/  BPT.TRAP 0x1 ;  /* 0x000000040000795c */ /* 0x000fe20000300000 */
.L_x_4762:
[----:B------:R-:W4:Y:S02]  /*ebe0*/  SYNCS.PHASECHK.TRANS64.TRYWAIT P0, [UR44+0x32460], R0 ;  /* 0x03246000ff0075a7 */ /* 0x000f24000800016c */
[----:B----4-:R-:W-:Y:S05]  /*ebf0*/  @!P0 BRA `(.L_x_4763) ;  /* 0x0000003800d48947 */ /* 0x010fea0003800000 */
.L_x_4848:
        /* <DEDUP_REMOVED lines=33> */
[C---:B------:R-:W-:Y:S01]  /*ee10*/  LOP3.LUT P2, RZ, R5.reuse, 0x2, RZ, 0xc0, !PT ;  /* 0x0000000205ff7812 */ /* 0x040fe2000784c0ff */
[----:B------:R-:W1:Y:S01]  /*ee20*/  SHFL.IDX PT, R0, R19, RZ, 0x181f ;  /* 0x00181fff13007589 */ /* 0x000e6200000e0000 */
[----:B------:R-:W-:-:S03]  /*ee30*/  LOP3.LUT P1, RZ, R5, 0x4, RZ, 0xc0, !PT ;  /* 0x0000000405ff7812 */ /* 0x000fc6000782c0ff */
[----:B------:R-:W-:Y:S04]  /*ee40*/  SHFL.IDX PT, R4, R19, 0x1, 0x181f ;  /* 0x00381f0013047f89 */ /* 0x000fe800000e0000 */
[----:B------:R-:W-:Y:S01]  /*ee50*/  SHFL.IDX PT, R7, R19, 0x3, 0x181f ;  /* 0x00781f0013077f89 */ /* 0x000fe200000e0000 */
[----:B0-----:R-:W-:-:S03]  /*ee60*/  IADD3 R2, P0, R14, R17, RZ ;  /* 0x000000110e027210 */ /* 0x001fc60007f1e0ff */
[----:B------:R-:W0:Y:S02]  /*ee70*/  SHFL.IDX PT, R14, R10, 0x1, 0x181f ;  /* 0x00381f000a0e7f89 */ /* 0x000e2400000e0000 */
[----:B-1----:R-:W-:Y:S01]  /*ee80*/  IMAD.X R3, RZ, RZ, R0, P0 ;  /* 0x000000ffff037224 */ /* 0x002fe200000e0600 */
[----:B------:R-:W-:-:S05]  /*ee90*/  LEA R0, R28, UR44, 0x1 ;  /* 0x0000002c1c007c11 */ /* 0x000fca000f8e08ff */
[----:B------:R-:W-:Y:S01]  /*eea0*/  VIADD R31, R0, 0x400 ;  /* 0x00000400001f7836 */ /* 0x000fe20000000000 */
        /* <DEDUP_REMOVED lines=12> */
[----:B------:R-:W-:Y:S01]  /*ef70*/  LDGSTS.E.BYPASS.LTC128B.128 [R0+0x9400], desc[UR36][R2.64+0x180], !P3 ;  /* 0x0940018002007fae */ /* 0x000fe2000d901d64 */
        /* <DEDUP_REMOVED lines=12> */
[----:B------:R-:W0:Y:S02]  /*f040*/  SHFL.IDX PT, R14, R10, 0x4, 0x181f ;  /* 0x00981f000a0e7f89 */ /* 0x000e2400000e0000 */
[----:B------:R-:W-:Y:S01]  /*f050*/  IMAD.X R7, RZ, RZ, R7, P3 ;  /* 0x000000ffff077224 */ /* 0x000fe200018e0607 */
[C---:B------:R-:W-:Y:S01]  /*f060*/  ISETP.LT.OR P3, PT, R18.reuse, 0x21, P4 ;  /* 0x000000211200780c */ /* 0x040fe20002761670 */
[----:B-1----:R-:W1:Y:S04]  /*f070*/  SHFL.IDX PT, R8, R19, 0x4, 0x181f ;  /* 0x00981f0013087f89 */ /* 0x002e6800000e0000 */
[----:B------:R-:W2:Y:S08]  /*f080*/  SHFL.IDX PT, R19, R19, 0x5, 0x181f ;  /* 0x00b81f0013137f89 */ /* 0x000eb000000e0000 */
[----:B------:R-:W-:Y:S01]  /*f090*/  LDGSTS.E.BYPASS.LTC128B.128 [R0+0x1400], desc[UR36][R4.64], !P3 ;  /* 0x0140000004007fae */ /* 0x000fe2000d901d64 */
[----:B------:R-:W-:-:S13]  /*f0a0*/  ISETP.LT.OR P3, PT, R18, 0x21, !P2 ;  /* 0x000000211200780c */ /* 0x000fda0005761670 */
[----:B------:R-:W-:Y:S01]  /*f0b0*/  LDGSTS.E.BYPASS.LTC128B.128 [R0+0x4400], desc[UR36][R4.64+0x80], !P3 ;  /* 0x0440008004007fae */ /* 0x000fe2000d901d64 */
[----:B------:R-:W-:-:S13]  /*f0c0*/  ISETP.LT.OR P3, PT, R18, 0x21, !P1 ;  /* 0x000000211200780c */ /* 0x000fda0004f61670 */
[----:B------:R-:W-:Y:S01]  /*f0d0*/  LDGSTS.E.BYPASS.LTC128B.128 [R0+0x7400], desc[UR36][R4.64+0x100], !P3 ;  /* 0x0740010004007fae */ /* 0x000fe2000d901d64 */
[----:B------:R-:W-:-:S13]  /*f0e0*/  ISETP.LT.OR P3, PT, R18, 0x21, !P0 ;  /* 0x000000211200780c */ /* 0x000fda0004761670 */
[----:B------:R-:W-:Y:S01]  /*f0f0*/  LDGSTS.E.BYPASS.LTC128B.128 [R0+0xa400], desc[UR36][R4.64+0x180], !P3 ;  /* 0x0a40018004007fae */ /* 0x000fe2000d901d64 */
[----:B0-----:R-:W-:-:S03]  /*f100*/  IADD3 R2, P3, R14, R17, RZ ;  /* 0x000000110e027210 */ /* 0x001fc60007f7e0ff */
[----:B------:R3:W4:Y:S02]  /*f110*/  SHFL.IDX PT, R14, R10, 0x5, 0x181f ;  /* 0x00b81f000a0e7f89 */ /* 0x00072400000e0000 */
        /* <DEDUP_REMOVED lines=17> */
[----:B--2-4-:R3:W-:Y:S02]  /*f230*/  LDGSTS.E.BYPASS.LTC128B.128 [R0+0xb400], desc[UR36][R2.64+0x180], !P3 ;  /* 0x0b40018002007fae */ /* 0x0147e4000d901d64 */
.L_x_4862:
        /* <DEDUP_REMOVED lines=20> */
.L_x_4765:
        /* <DEDUP_REMOVED lines=10> */
[----:B------:R-:W-:Y:S01]  /*f420*/  ULOP3.LUT UR5, URZ, UR42, URZ, 0x33, !UPT ;  /* 0x0000002a3f057292 */ /* 0x000fe2000f8e333f */
[----:B------:R-:W-:Y:S01]  /*f430*/  IMAD.MOV.U32 R26, RZ, RZ, 0x1 ;  /* 0x00000001ff1a7424 */ /* 0x000fe200078e00ff */
[----:B------:R-:W-:-:S06]  /*f440*/  UIMAD UR4, UR4, UR38, URZ ;  /* 0x00000026040472a4 */ /* 0x000fcc000f8e023f */
[----:B------:R-:W-:-:S04]  /*f450*/  LOP3.LUT R3, RZ, UR4, RZ, 0x33, !PT ;  /* 0x00000004ff037c12 */ /* 0x000fc8000f8e33ff */
[----:B------:R-:W-:Y:S01]  /*f460*/  VIMNMX3 R3, R0, UR5, R3, !PT ;  /* 0x0000000500037c0f */ /* 0x000fe2000f800103 */
[----:B------:R-:W-:Y:S01]  /*f470*/  IMAD.MOV.U32 R0, RZ, RZ, 0x1 ;  /* 0x00000001ff007424 */ /* 0x000fe200078e00ff */
[----:B0-----:R-:W-:-:S04]  /*f480*/  SHF.L.U32 R2, R2, 0x4, RZ ;  /* 0x0000000402027819 */ /* 0x001fc800000006ff */
[----:B------:R-:W-:-:S04]  /*f490*/  LOP3.LUT R2, R2, 0x70, RZ, 0xc0, !PT ;  /* 0x0000007002027812 */ /* 0x000fc800078ec0ff */
[----:B------:R-:W-:-:S05]  /*f4a0*/  IADD3 R27, R2, R27, R37 ;  /* 0x0000001b021b7210 */ /* 0x000fca0007ffe025 */
[----:B------:R-:W-:Y:S01]  /*f4b0*/  VIADD R18, R27, 0xfffffee0 ;  /* 0xfffffee01b127836 */ /* 0x000fe20000000000 */
[----:B------:R-:W-:-:S03]  /*f4c0*/  IADD3 R27, -R3, -0x2, RZ ;  /* 0xfffffffe031b7810 */ /* 0x000fc60007ffe1ff */
[----:B------:R-:W-:-:S07]  /*f4d0*/  IMAD R18, R3, -0x60, R18 ;  /* 0xffffffa003127824 */ /* 0x000fce00078e0212 */
.L_x_4781:
        /* <DEDUP_REMOVED lines=12> */
[----:B------:R-:W-:Y:S01]  /*f5a0*/  SHF.R.S32.HI R3, RZ, 0x1f, R7 ;  /* 0x0000001fff037819 */ /* 0x000fe20000011407 */
[----:B------:R-:W-:Y:S01]  /*f5b0*/  IMAD R5, R33, UR4, RZ ;  /* 0x0000000421057c24 */ /* 0x000fe2000f8e02ff */
[----:B------:R-:W-:-:S03]  /*f5c0*/  MOV R2, R7 ;  /* 0x0000000700027202 */ /* 0x000fc60000000f00 */
[C---:B------:R-:W-:Y:S02]  /*f5d0*/  IMAD R5, R30.reuse, UR5, R5 ;  /* 0x000000051e057c24 */ /* 0x040fe4000f8e0205 */
[----:B------:R-:W-:Y:S01]  /*f5e0*/  IMAD.WIDE.U32 R2, R30, UR4, R2 ;  /* 0x000000041e027c25 */ /* 0x000fe2000f8e0002 */
[----:B------:R-:W-:-:S03]  /*f5f0*/  ULDC.64 UR4, c[0x0][0x418] ;  /* 0x0001060000047ab9 */ /* 0x000fc60000000a00 */
[----:B------:R-:W-:Y:S01]  /*f600*/  IMAD.IADD R3, R5, 0x1, R3 ;  /* 0x0000000105037824 */ /* 0x000fe200078e0203 */
[----:B------:R-:W-:-:S04]  /*f610*/  LEA R4, P0, R2, UR4, 0x2 ;  /* 0x0000000402047c11 */ /* 0x000fc8000f8010ff */
[----:B------:R-:W-:-:S05]  /*f620*/  LEA.HI.X R5, R2, UR5, R3, 0x2, P0 ;  /* 0x0000000502057c11 */ /* 0x000fca00080f1403 */
[----:B------:R0:W5:Y:S04]  /*f630*/  LDG.E R4, desc[UR36][R4.64] ;  /* 0x0000002404047981 */ /* 0x000168000c1e1900 */
.L_x_4768:
[----:B------:R-:W-:Y:S05]  /*f640*/  BSYNC B1 ;  /* 0x0000000000017941 */ /* 0x000fea0003800000 */
.L_x_4767:
[----:B------:R-:W-:-:S13]  /*f650*/  LOP3.LUT P0, RZ, R16, 0x20, RZ, 0xc0, !PT ;  /* 0x0000002010ff7812 */ /* 0x000fda000780c0ff */
[----:B------:R-:W-:Y:S05]  /*f660*/  @!P0 BRA `(.L_x_4769) ;  /* 0x0000000000048947 */ /* 0x000fea0003800000 */
[----:B------:R-:W-:Y:S01]  /*f670*/  BPT.TRAP 0x1 ;  /* 0x000000040000795c */ /* 0x000fe20000300000 */
.L_x_4769:
[----:B------:R-:W-:Y:S01]  /*f680*/  LEA R19, R0, UR44, 0x3 ;  /* 0x0000002c00137c11 */ /* 0x000fe2000f8e18ff */
[----:B------:R-:W-:Y:S01]  /*f690*/  BSSY B1, `(.L_x_4770) ;  /* 0x0000004000017945 */ /* 0x000fe20003800000 */
[----:B------:R-:W-:-:S04]  /*f6a0*/  SHF.L.U32 R23, R26, 0x1f, RZ ;  /* 0x0000001f1a177819 */ /* 0x000fc800000006ff */
[----:B------:R-:W1:Y:S02]  /*f6b0*/  SYNCS.PHASECHK.TRANS64.TRYWAIT P0, [R19+URZ+0x32440], R23 ;  /* 0x03244017130075a7 */ /* 0x000e64000800017f */
[----:B-1----:R-:W-:Y:S05]  /*f6c0*/  @!P0 BRA `(.L_x_4771) ;  /* 0x0000003800a48947 */ /* 0x002fea0003800000 */
.L_x_4863:
[----:B------:R-:W-:Y:S05]  /*f6d0*/  BSYNC B1 ;  /* 0x0000000000017941 */ /* 0x000fea0003800000 */
.L_x_4770:
        /* <DEDUP_REMOVED lines=35> */
[----:B------:R-:W0:Y:S01]  /*f910*/  SHFL.IDX PT, R14, R21, 0x1, 0x181f ;  /* 0x00381f00150e7f89 */ /* 0x000e2200000e0000 */
[----:B--2---:R-:W-:-:S03]  /*f920*/  IADD3.X R13, RZ, R3, RZ, P0, !PT ;  /* 0x00000003ff0d7210 */ /* 0x004fc600007fe4ff */
        /* <DEDUP_REMOVED lines=20> */
.L_x_4877:
        /* <DEDUP_REMOVED lines=8> */
.L_x_4773:
        /* <DEDUP_REMOVED lines=10> */
.L_x_4774:
[----:B------:R2:W-:Y:S01]  /*fb90*/  SYNCS.ARRIVE.TRANS64.A1T0 RZ, [R19+URZ+0x32430], RZ ;  /* 0x032430ff13ff79a7 */ /* 0x0005e2000810003f */
[----:B------:R-:W-:Y:S05]  /*fba0*/  @!P2 BRA `(.L_x_4775) ;  /* 0x000000000004a947 */ /* 0x000fea0003800000 */
[----:B------:R-:W-:Y:S01]  /*fbb0*/  BPT.TRAP 0x1 ;  /* 0x000000040000795c */ /* 0x000fe20000300000 */
.L_x_4775:
[----:B------:R-:W3:Y:S01]  /*fbc0*/  SYNCS.PHASECHK.TRANS64.TRYWAIT P0, [R19+URZ+0x32460], R23 ;  /* 0x03246017130075a7 */ /* 0x000ee2000800017f */
[----:B------:R-:W-:Y:S04]  /*fbd0*/  BSSY B1, `(.L_x_4776) ;  /* 0x0000002000017945 */ /* 0x000fe80003800000 */
[----:B---3--:R-:W-:Y:S05]  /*fbe0*/  @!P0 BRA `(.L_x_4777) ;  /* 0x0000003800fc8947 */ /* 0x008fea0003800000 */
.L_x_4878:
[----:B------:R-:W-:Y:S05]  /*fbf0*/  BSYNC B1 ;  /* 0x0000000000017941 */ /* 0x000fea0003800000 */
.L_x_4776:
        /* <DEDUP_REMOVED lines=50> */
[----:B-1----:R-:W-:-:S05]  /*ff20*/  IADD3.X R7, RZ, R4, RZ, P0, !PT ;  /* 0x00000004ff077210 */ /* 0x002fca00007fe4ff */
[----:B------:R-:W-:Y:S04]  /*ff30*/  LDGSTS.E.BYPASS.LTC128B.128 [R21+0x1000], desc[UR36][R6.64], !P4 ;  /* 0x0100000006157fae */ /* 0x000fe8000e101d64 */
[----:B------:R-:W-:Y:S04]  /*ff40*/  LDGSTS.E.BYPASS.LTC128B.128 [R21+0x4000], desc[UR36][R6.64+0x80], !P3 ;  /* 0x0400008006157fae */ /* 0x000fe8000d901d64 */
[----:B------:R-:W-:Y:S04]  /*ff50*/  LDGSTS.E.BYPASS.LTC128B.128 [R21+0x7000], desc[UR36][R6.64+0x100], !P2 ;  /* 0x0700010006157fae */ /* 0x000fe8000d101d64 */
[----:B------:R1:W-:Y:S01]  /*ff60*/  LDGSTS.E.BYPASS.LTC128B.128 [R21+0xa000], desc[UR36][R6.64+0x180], !P1 ;  /* 0x0a00018006157fae */ /* 0x0003e2000c901d64 */
[----:B0-----:R-:W-:-:S03]  /*ff70*/  IADD3 R4, P0, R14, R17, RZ ;  /* 0x000000110e047210 */ /* 0x001fc60007f1e0ff */
[----:B------:R-:W0:Y:S02]  /*ff80*/  SHFL.IDX PT, R14, R20, 0x4, 0x181f ;  /* 0x00981f00140e7f89 */ /* 0x000e2400000e0000 */
[----:B------:R-:W-:Y:S02]  /*ff90*/  IMAD.X R5, RZ, RZ, R5, P0 ;  /* 0x000000ffff057224 */ /* 0x000fe400000e0605 */
[----:B-1----:R-:W-:-:S03]  /*ffa0*/  IMAD.MOV.U32 R6, RZ, RZ, RZ ;  /* 0x000000ffff067224 */ /* 0x002fc600078e00ff */
        /* <DEDUP_REMOVED lines=11> */
.L_x_4892:
        /* <DEDUP_REMOVED lines=11> */
.L_x_4779:
        /* <DEDUP_REMOVED lines=10> */
.L_x_4780:
[----:B------:R-:W-:Y:S01]  /*101b0*/  VIADD R0, R0, 0x1 ;  /* 0x0000000100007836 */ /* 0x000fe20000000000 */
[----:B------:R-:W-:Y:S01]  /*101c0*/  IADD3 R27, R27, -0x1, RZ ;  /* 0xffffffff1b1b7810 */ /* 0x000fe20007ffe0ff */
[----:B------:R1:W-:Y:S01]  /*101d0*/  SYNCS.ARRIVE.TRANS64.A1T0 RZ, [R19+URZ+0x32450], RZ ;  /* 0x032450ff13ff79a7 */ /* 0x0003e2000810003f */
[----:B------:R-:W-:Y:S02]  /*101e0*/  VIADD R18, R18, 0xffffffa0 ;  /* 0xffffffa012127836 */ /* 0x000fe40000000000 */
[----:B------:R-:W-:-:S04]  /*101f0*/  ISETP.NE.AND P0, PT, R0, 0x2, PT ;  /* 0x000000020000780c */ /* 0x000fc80003f05270 */
[----:B------:R-:W-:Y:S02]  /*10200*/  SEL R0, R0, RZ, P0 ;  /* 0x000000ff00007207 */ /* 0x000fe40000000000 */
[----:B0-----:R-:W-:Y:S02]  /*10210*/  SEL R3, RZ, 0x1, P0 ;  /* 0x00000001ff037807 */ /* 0x001fe40000000000 */
[----:B------:R-:W-:Y:S02]  /*10220*/  ISETP.GT.AND P0, PT, R27, UR48, PT ;  /* 0x000000301b007c0c */ /* 0x000fe4000bf04270 */
[----:B------:R-:W-:-:S11]  /*10230*/  LOP3.LUT R26, R26, R3, RZ, 0x3c, !PT ;  /* 0x000000031a1a7212 */ /* 0x000fd600078e3cff */
[----:B-1----:R-:W-:Y:S05]  /*10240*/  @P0 BRA `(.L_x_4781) ;  /* 0xfffffff000a40947 */ /* 0x002fea000383ffff */
.L_x_4766:
[----:B------:R-:W-:Y:S05]  /*10250*/  BSYNC B0 ;  /* 0x0000000000007941 */ /* 0x000fea0003800000 */
.L_x_4745:
[----:B------:R-:W0:Y:S01]  /*10260*/  S2R R3, SR_CgaCtaId ;  /* 0x0000000000037919 */ /* 0x000e220000008800 */
[----:B------:R-:W-:Y:S01]  /*10270*/  MOV R2, 0x400 ;  /* 0x0000040000027802 */ /* 0x000fe20000000f00 */
[----:B------:R-:W-:Y:S01]  /*10280*/  BSSY B0, `(.L_x_4782) ;  /* 0x0000005000007945 */ /* 0x000fe20003800000 */
[----:B------:R-:W-:Y:S02]  /*10290*/  SHF.L.U32 R6, R6, 0x1f, RZ ;  /* 0x0000001f06067819 */ /* 0x000fe400000006ff */
[----:B0-----:R-:W-:-:S04]  /*102a0*/  LEA R7, R3, R2, 0x18 ;  /* 0x0000000203077211 */ /* 0x001fc800078ec0ff */
[----:B------:R-:W0:Y:S02]  /*102b0*/  SYNCS.PHASECHK.TRANS64.TRYWAIT P0, [R7+URZ+0x32420], R6 ;  /* 0x03242006070075a7 */ /* 0x000e24000800017f */
[----:B0-----:R-:W-:Y:S05]  /*102c0*/  @!P0 BRA `(.L_x_4783) ;  /* 0x0000003c00248947 */ /* 0x001fea0003800000 */
.L_x_4893:
[----:B------:R-:W-:Y:S05]  /*102d0*/  BSYNC B0 ;  /* 0x0000000000007941 */ /* 0x000fea0003800000 */
.L_x_4782:
[----:B------:R-:W-:-:S03]  /*102e0*/  UMOV UR4, 0xffffffff ;  /* 0xffffffff00047882 */ /* 0x000fc60000000000 */
[----:B------:R-:W-:Y:S05]  /*102f0*/  BRA.DIV UR4, `(.L_x_4784) ;  /* 0x0000003e042c7947 */ /* 0x000fea000b800000 */
[----:B------:R-:W1:Y:S02]  /*10300*/  S2R R2, SR_TID.X ;  /* 0x0000000000027919 */ /* 0x000e640000002100 */
[----:B-1----:R-:W-:-:S04]  /*10310*/  SHF.R.U32.HI R2, RZ, 0x5, R2 ;  /* 0x00000005ff027819 */ /* 0x002fc80000011602 */
[----:B------:R-:W-:-:S05]  /*10320*/  LOP3.LUT R2, R2, 0x3, RZ, 0xc0, !PT ;  /* 0x0000000302027812 */ /* 0x000fca00078ec0ff */
[----:B------:R1:W3:Y:S02]  /*10330*/  SHFL.IDX PT, R14, R2, RZ, 0x1f ;  /* 0x00001fff020e7589 */ /* 0x0002e400000e0000 */
.L_x_4896:
[----:B---3--:R-:W-:-:S13]  /*10340*/  ISETP.NE.AND P0, PT, R14, RZ, PT ;  /* 0x000000ff0e00720c */ /* 0x008fda0003f05270 */
[----:B------:R-:W-:Y:S05]  /*10350*/  @P0 BRA `(.L_x_4700) ;  /* 0x0000000000900947 */ /* 0x000fea0003800000 */
[----:B------:R-:W-:-:S03]  /*10360*/  UMOV UR4, 0xffffffff ;  /* 0xffffffff00047882 */ /* 0x000fc60000000000 */
[----:B------:R-:W-:Y:S05]  /*10370*/  BRA.DIV UR4, `(.L_x_4785) ;  /* 0x0000003e04407947 */ /* 0x000fea000b800000 */
[----:B------:R-:W-:-:S13]  /*10380*/  ELECT P6, URZ, PT ;  /* 0x00000000003f782f */ /* 0x000fda00038c0000 */
.L_x_4899:
        /* <DEDUP_REMOVED lines=8> */
.L_x_4786:
[----:B------:R-:W-:Y:S01]  /*10410*/  IMAD R5, R0, 0x8, R7 ;  /* 0x0000000800057824 */ /* 0x000fe200078e0207 */
[----:B------:R-:W-:Y:S01]  /*10420*/  SHF.L.U32 R2, R26, 0x1f, RZ ;  /* 0x0000001f1a027819 */ /* 0x000fe200000006ff */
[----:B------:R-:W-:-:S03]  /*10430*/  VIADD R0, R0, 0x1 ;  /* 0x0000000100007836 */ /* 0x000fc60000000000 */
[----:B------:R-:W1:Y:S02]  /*10440*/  SYNCS.PHASECHK.TRANS64.TRYWAIT P1, [R5+URZ+0x32440], R2 ;  /* 0x03244002050075a7 */ /* 0x000e64000802017f */
[----:B------:R-:W-:-:S04]  /*10450*/  ISETP.NE.AND P2, PT, R0, 0x2, PT ;  /* 0x000000020000780c */ /* 0x000fc80003f45270 */
[----:B------:R-:W-:Y:S01]  /*10460*/  SEL R3, RZ, 0x1, P2 ;  /* 0x00000001ff037807 */ /* 0x000fe20001000000 */
[----:B-1----:R-:W-:Y:S08]  /*10470*/  @!P1 BRA `(.L_x_4787) ;  /* 0x0000003c00209947 */ /* 0x002ff00003800000 */
.L_x_4900:
[----:B------:R-:W-:Y:S02]  /*10480*/  SEL R0, R0, RZ, P2 ;  /* 0x000000ff00007207 */ /* 0x000fe40001000000 */
[----:B------:R-:W-:Y:S01]  /*10490*/  LOP3.LUT R3, R26, R3, RZ, 0x3c, !PT ;  /* 0x000000031a037212 */ /* 0x000fe200078e3cff */
[----:B------:R-:W-:Y:S06]  /*104a0*/  @!P0 BRA `(.L_x_4788) ;  /* 0x0000000000048947 */ /* 0x000fec0003800000 */
[----:B------:R-:W-:Y:S01]  /*104b0*/  BPT.TRAP 0x1 ;  /* 0x000000040000795c */ /* 0x000fe20000300000 */
.L_x_4788:
[----:B0-----:R-:W-:Y:S01]  /*104c0*/  IMAD R7, R0, 0x8, R7 ;  /* 0x0000000800077824 */ /* 0x001fe200078e0207 */
[----:B------:R-:W-:-:S04]  /*104d0*/  SHF.L.U32 R0, R3, 0x1f, RZ ;  /* 0x0000001f03007819 */ /* 0x000fc800000006ff */
[----:B------:R-:W0:Y:S02]  /*104e0*/  SYNCS.PHASECHK.TRANS64.TRYWAIT P1, [R7+URZ+0x32440], R0 ;  /* 0x03244000070075a7 */ /* 0x000e24000802017f */
[----:B0-----:R-:W-:Y:S05]  /*104f0*/  @!P1 BRA `(.L_x_4789) ;  /* 0x0000003c00149947 */ /* 0x001fea0003800000 */
.L_x_4901:
[----:B------:R-:W-:Y:S05]  /*10500*/  @!P0 BRA `(.L_x_4790) ;  /* 0x0000000000048947 */ /* 0x000fea0003800000 */
[----:B------:R-:W-:Y:S01]  /*10510*/  BPT.TRAP 0x1 ;  /* 0x000000040000795c */ /* 0x000fe20000300000 */
.L_x_4790:
[----:B------:R-:W3:Y:S02]  /*10520*/  SYNCS.PHASECHK.TRANS64.TRYWAIT P1, [R5+URZ+0x32460], R2 ;  /* 0x03246002050075a7 */ /* 0x000ee4000802017f */
[----:B---3--:R-:W-:Y:S05]  /*10530*/  @!P1 BRA `(.L_x_4791) ;  /* 0x0000003c00189947 */ /* 0x008fea0003800000 */
.L_x_4902:
[----:B------:R-:W-:Y:S05]  /*10540*/  @!P0 BRA `(.L_x_4792) ;  /* 0x0000000000048947 */ /* 0x000fea0003800000 */
[----:B------:R-:W-:Y:S01]  /*10550*/  BPT.TRAP 0x1 ;  /* 0x000000040000795c */ /* 0x000fe20000300000 */
.L_x_4792:
[----:B----4-:R4:W0:Y:S02]  /*10560*/  SYNCS.PHASECHK.TRANS64.TRYWAIT P0, [R7+URZ+0x32460], R0 ;  /* 0x03246000070075a7 */ /* 0x010824000800017f */
[----:B0-----:R-:W-:Y:S05]  /*10570*/  @!P0 NANOSLEEP.SYNCS 0x989680 ;  /* 0x009896800000895d */ /* 0x001fea0003900000 */
[----:B------:R-:W0:Y:S02]  /*10580*/  @!P0 SYNCS.PHASECHK.TRANS64 P0, [R7+URZ+0x32460], R0 ;  /* 0x03246000070085a7 */ /* 0x000e24000800007f */
[----:B0-----:R-:W-:Y:S05]  /*10590*/  @!P0 BRA `(.L_x_4792) ;  /* 0xfffffffc00f08947 */ /* 0x001fea000383ffff */
.L_x_4700:
[----:B------:R-:W-:Y:S05]  /*105a0*/  BSYNC B6 ;  /* 0x0000000000067941 */ /* 0x000fea0003800000 */
.L_x_4697:
[----:B------:R-:W-:Y:S05]  /*105b0*/  EXIT ;  /* 0x000000000000794d */ /* 0x000fea0003800000 */
.L_x_4704:
[----:B0-----:R-:W-:-:S04]  /*105c0*/  MOV R3, UR61 ;  /* 0x0000003d00037c02 */ /* 0x001fc80008000f00 */
[----:B------:R0:W1:Y:S03]  /*105d0*/  SYNCS.PHASECHK.TRANS64.TRYWAIT P0, [R3+URZ+0x32400], R0 ;  /* 0x03240000030075a7 */ /* 0x000066000800017f */
[----:B-1----:R-:W-:Y:S05]  /*105e0*/  @!P0 NANOSLEEP.SYNCS 0x989680 ;  /* 0x009896800000895d */ /* 0x002fea0003900000 */
[----:B------:R-:W1:Y:S02]  /*105f0*/  @!P0 SYNCS.PHASECHK.TRANS64 P0, [R3+URZ+0x32400], R0 ;  /* 0x03240000030085a7 */ /* 0x000e64000800007f */
[----:B-1----:R-:W-:Y:S05]  /*10600*/  @!P0 BRA `(.L_x_4704) ;  /* 0xfffffffc00ec8947 */ /* 0x002fea000383ffff */
[----:B------:R-:W-:Y:S05]  /*10610*/  BRA `(.L_x_4793) ;  /* 0xffffff1000147947 */ /* 0x000fea000383ffff */
.L_x_4708:
[----:B0-----:R-:W-:-:S04]  /*10620*/  IMAD.U32 R3, RZ, RZ, UR61 ;  /* 0x0000003dff037e24 */ /* 0x001fc8000f8e00ff */
[----:B------:R0:W2:Y:S03]  /*10630*/  SYNCS.PHASECHK.TRANS64.TRYWAIT P1, [R3+URZ+0x32430], R0 ;  /* 0x03243000030075a7 */ /* 0x0000a6000802017f */
[----:B--2---:R-:W-:Y:S05]  /*10640*/  @!P1 NANOSLEEP.SYNCS 0x989680 ;  /* 0x009896800000995d */ /* 0x004fea0003900000 */
[----:B------:R-:W2:Y:S02]  /*10650*/  @!P1 SYNCS.PHASECHK.TRANS64 P1, [R3+URZ+0x32430], R0 ;  /* 0x03243000030095a7 */ /* 0x000ea4000802007f */
[----:B--2---:R-:W-:Y:S05]  /*10660*/  @!P1 BRA `(.L_x_4708) ;  /* 0xfffffffc00ec9947 */ /* 0x004fea000383ffff */
[----:B------:R-:W-:Y:S05]  /*10670*/  BRA `(.L_x_4707) ;  /* 0xffffff1000387947 */ /* 0x000fea000383ffff */
.L_x_4709:
[----:B0-----:R-:W-:-:S04]  /*10680*/  IMAD.U32 R3, RZ, RZ, UR61 ;  /* 0x0000003dff037e24 */ /* 0x001fc8000f8e00ff */
[----:B------:R0:W2:Y:S03]  /*10690*/  SYNCS.PHASECHK.TRANS64.TRYWAIT P1, [R3+URZ+0x32410], R0 ;  /* 0x03241000030075a7 */ /* 0x0000a6000802017f */
[----:B--2---:R-:W-:Y:S05]  /*106a0*/  @!P1 NANOSLEEP.SYNCS 0x989680 ;  /* 0x009896800000995d */ /* 0x004fea0003900000 */
[----:B------:R-:W2:Y:S02]  /*106b0*/  @!P1 SYNCS.PHASECHK.TRANS64 P1, [R3+URZ+0x32410], R0 ;  /* 0x03241000030095a7 */ /* 0x000ea4000802007f */
[----:B--2---:R-:W-:Y:S05]  /*106c0*/  @!P1 BRA `(.L_x_4709) ;  /* 0xfffffffc00ec9947 */ /* 0x004fea000383ffff */
[----:B------:R-:W-:Y:S05]  /*106d0*/  BRA `(.L_x_4794) ;  /* 0xffffff1000e07947 */ /* 0x000fea000383ffff */
.L_x_4713:
[----:B0-----:R-:W-:-:S04]  /*106e0*/  IMAD.U32 R3, RZ, RZ, UR61 ;  /* 0x0000003dff037e24 */ /* 0x001fc8000f8e00ff */
[----:B------:R0:W3:Y:S03]  /*106f0*/  SYNCS.PHASECHK.TRANS64.TRYWAIT P1, [R3+URZ+0x32450], R0 ;  /* 0x03245000030075a7 */ /* 0x0000e6000802017f */
[----:B---3--:R-:W-:Y:S05]  /*10700*/  @!P1 NANOSLEEP.SYNCS 0x989680 ;  /* 0x009896800000995d */ /* 0x008fea0003900000 */
[----:B------:R-:W3:Y:S02]  /*10710*/  @!P1 SYNCS.PHASECHK.TRANS64 P1, [R3+URZ+0x32450], R0 ;  /* 0x03245000030095a7 */ /* 0x000ee4000802007f */
[----:B---3--:R-:W-:Y:S05]  /*10720*/  @!P1 BRA `(.L_x_4713) ;  /* 0xfffffffc00ec9947 */ /* 0x008fea000383ffff */
[----:B------:R-:W-:Y:S05]  /*10730*/  BRA `(.L_x_4712) ;  /* 0xffffff1000e87947 */ /* 0x000fea000383ffff */
.L_x_4720:
[----:B-1----:R-:W-:-:S04]  /*10740*/  IMAD.U32 R153, RZ, RZ, UR5 ;  /* 0x00000005ff997e24 */ /* 0x002fc8000f8e00ff */
[----:B------:R1:W2:Y:S03]  /*10750*/  SYNCS.PHASECHK.TRANS64.TRYWAIT P1, [R153+URZ+0x32430], R20 ;  /* 0x03243014990075a7 */ /* 0x0002a6000802017f */
[----:B--2---:R-:W-:Y:S05]  /*10760*/  @!P1 NANOSLEEP.SYNCS 0x989680 ;  /* 0x009896800000995d */ /* 0x004fea0003900000 */
[----:B------:R-:W2:Y:S02]  /*10770*/  @!P1 SYNCS.PHASECHK.TRANS64 P1, [R153+URZ+0x32430], R20 ;  /* 0x03243014990095a7 */ /* 0x000ea4000802007f */
[----:B--2---:R-:W-:Y:S05]  /*10780*/  @!P1 BRA `(.L_x_4720) ;  /* 0xfffffffc00ec9947 */ /* 0x004fea000383ffff */
[----:B------:R-:W-:Y:S05]  /*10790*/  BRA `(.L_x_4719) ;  /* 0xffffff38006c7947 */ /* 0x000fea000383ffff */
.L_x_4724:
[----:B--2---:R-:W-:-:S04]  /*107a0*/  IMAD.U32 R203, RZ, RZ, UR5 ;  /* 0x00000005ffcb7e24 */ /* 0x004fc8000f8e00ff */
[----:B------:R2:W3:Y:S03]  /*107b0*/  SYNCS.PHASECHK.TRANS64.TRYWAIT P1, [R203+URZ+0x32450], R20 ;  /* 0x03245014cb0075a7 */ /* 0x0004e6000802017f */
[----:B---3--:R-:W-:Y:S05]  /*107c0*/  @!P1 NANOSLEEP.SYNCS 0x989680 ;  /* 0x009896800000995d */ /* 0x008fea0003900000 */
[----:B------:R-:W3:Y:S02]  /*107d0*/  @!P1 SYNCS.PHASECHK.TRANS64 P1, [R203+URZ+0x32450], R20 ;  /* 0x03245014cb0095a7 */ /* 0x000ee4000802007f */
[----:B---3--:R-:W-:Y:S05]  /*107e0*/  @!P1 BRA `(.L_x_4724) ;  /* 0xfffffffc00ec9947 */ /* 0x008fea000383ffff */
[----:B------:R-:W-:Y:S05]  /*107f0*/  BRA `(.L_x_4723) ;  /* 0xffffff3c00387947 */ /* 0x000fea000383ffff */
.L_x_4732:
[----:B-1----:R-:W-:-:S04]  /*10800*/  MOV R153, UR6 ;  /* 0x0000000600997c02 */ /* 0x002fc80008000f00 */
[----:B------:R1:W2:Y:S03]  /*10810*/  SYNCS.PHASECHK.TRANS64.TRYWAIT P1, [R153+URZ+0x32430], R200 ;  /* 0x032430c8990075a7 */ /* 0x0002a6000802017f */
[----:B--2---:R-:W-:Y:S05]  /*10820*/  @!P1 NANOSLEEP.SYNCS 0x989680 ;  /* 0x009896800000995d */ /* 0x004fea0003900000 */
[----:B------:R-:W2:Y:S02]  /*10830*/  @!P1 SYNCS.PHASECHK.TRANS64 P1, [R153+URZ+0x32430], R200 ;  /* 0x032430c8990095a7 */ /* 0x000ea4000802007f */
[----:B--2---:R-:W-:Y:S05]  /*10840*/  @!P1 BRA `(.L_x_4732) ;  /* 0xfffffffc00ec9947 */ /* 0x004fea000383ffff */
[----:B------:R-:W-:Y:S05]  /*10850*/  BRA `(.L_x_4731) ;  /* 0xffffff6400987947 */ /* 0x000fea000383ffff */
.L_x_4736:
[----:B--2---:R-:W-:-:S04]  /*10860*/  IMAD.U32 R201, RZ, RZ, UR6 ;  /* 0x00000006ffc97e24 */ /* 0x004fc8000f8e00ff */
[----:B------:R2:W3:Y:S03]  /*10870*/  SYNCS.PHASECHK.TRANS64.TRYWAIT P1, [R201+URZ+0x32450], R200 ;  /* 0x032450c8c90075a7 */ /* 0x0004e6000802017f */
[----:B---3--:R-:W-:Y:S05]  /*10880*/  @!P1 NANOSLEEP.SYNCS 0x989680 ;  /* 0x009896800000995d */ /* 0x008fea0003900000 */
[----:B------:R-:W3:Y:S02]  /*10890*/  @!P1 SYNCS.PHASECHK.TRANS64 P1, [R201+URZ+0x32450], R200 ;  /* 0x032450c8c90095a7 */ /* 0x000ee4000802007f */
[----:B---3--:R-:W-:Y:S05]  /*108a0*/  @!P1 BRA `(.L_x_4736) ;  /* 0xfffffffc00ec9947 */ /* 0x008fea000383ffff */
[----:B------:R-:W-:Y:S05]  /*108b0*/  BRA `(.L_x_4735) ;  /* 0xffffff6800187947 */ /* 0x000fea000383ffff */
.L_x_4750:
[----:B------:R-:W-:Y:S02]  /*108c0*/  IMAD.MOV.U32 R13, RZ, RZ, R22 ;  /* 0x000000ffff0d7224 */ /* 0x000fe400078e0016 */
[----:B------:R-:W-:Y:S02]  /*108d0*/  IMAD.MOV.U32 R12, RZ, RZ, RZ ;  /* 0x000000ffff0c7224 */ /* 0x000fe400078e00ff */
[----:B------:R-:W-:Y:S02]  /*108e0*/  IMAD.MOV.U32 R11, RZ, RZ, 0x1f ;  /* 0x0000001fff0b7424 */ /* 0x000fe400078e00ff */
[----:B------:R-:W-:-:S07]  /*108f0*/  IMAD.MOV.U32 R15, RZ, RZ, -0x1 ;  /* 0xffffffffff0f7424 */ /* 0x000fce00078e00ff */
[----:B-----5:R-:W-:Y:S05]  /*10900*/  WARPSYNC.COLLECTIVE R15, `(.L_x_4795) ;  /* 0x000000000f087348 */ /* 0x020fea0003c00000 */
[----:B------:R0:W1:Y:S02]  /*10910*/  SHFL.IDX P6, R14, R13, R12, R11 ;  /* 0x0000000c0d0e7389 */ /* 0x00006400000c000b */
[----:B01---5:R-:W-:Y:S01]  /*10920*/  ENDCOLLECTIVE ;  /* 0x000000000000791b */ /* 0x023fe20003800000 */
.L_x_4795:
[----:B------:R-:W-:Y:S05]  /*10930*/  BRA `(.L_x_4796) ;  /* 0xffffffc4005c7947 */ /* 0x000fea000383ffff */
.L_x_4752:
[----:B0-----:R-:W-:-:S04]  /*10940*/  MOV R3, UR44 ;  /* 0x0000002c00037c02 */ /* 0x001fc80008000f00 */
[----:B------:R0:W1:Y:S03]  /*10950*/  SYNCS.PHASECHK.TRANS64.TRYWAIT P0, [R3+URZ+0x32440], R2 ;  /* 0x03244002030075a7 */ /* 0x000066000800017f */
[----:B-1----:R-:W-:Y:S05]  /*10960*/  @!P0 NANOSLEEP.SYNCS 0x989680 ;  /* 0x009896800000895d */ /* 0x002fea0003900000 */
[----:B------:R-:W1:Y:S02]  /*10970*/  @!P0 SYNCS.PHASECHK.TRANS64 P0, [R3+URZ+0x32440], R2 ;  /* 0x03244002030085a7 */ /* 0x000e64000800007f */
[----:B-1----:R-:W-:Y:S05]  /*10980*/  @!P0 BRA `(.L_x_4752) ;  /* 0xfffffffc00ec8947 */ /* 0x002fea000383ffff */
[----:B------:R-:W-:Y:S05]  /*10990*/  BRA `(.L_x_4797) ;  /* 0xffffffc400a07947 */ /* 0x000fea000383ffff */
.L_x_4753:
        /* <DEDUP_REMOVED lines=8> */
.L_x_4799:
[----:B------:R-:W-:Y:S05]  /*10a20*/  BSYNC B0 ;  /* 0x0000000000007941 */ /* 0x000fea0003800000 */
.L_x_4798:
        /* <DEDUP_REMOVED lines=9> */
.L_x_4800:
[----:B------:R-:W-:Y:S01]  /*10ac0*/  IMAD.MOV.U32 R13, RZ, RZ, R5 ;  /* 0x000000ffff0d7224 */ /* 0x000fe200078e0005 */
[----:B------:R-:W-:Y:S02]  /*10ad0*/  MOV R12, 0x1 ;  /* 0x00000001000c7802 */ /* 0x000fe40000000f00 */
[----:B------:R-:W-:-:S13]  /*10ae0*/  @P0 LEA R2, P1, R17, R14, 0x1 ;  /* 0x0000000e11020211 */ /* 0x000fda00078208ff */
[----:B------:R-:W-:Y:S05]  /*10af0*/  WARPSYNC.COLLECTIVE R15, `(.L_x_4801) ;  /* 0x000000000f087348 */ /* 0x000fea0003c00000 */
[----:B------:R0:W1:Y:S02]  /*10b00*/  SHFL.IDX P6, R14, R13, R12, R11 ;  /* 0x0000000c0d0e7389 */ /* 0x00006400000c000b */
[----:B01----:R-:W-:Y:S01]  /*10b10*/  ENDCOLLECTIVE ;  /* 0x000000000000791b */ /* 0x003fe20003800000 */
.L_x_4801:
        /* <DEDUP_REMOVED lines=12> */
.L_x_4802:
[----:B------:R-:W-:Y:S02]  /*10be0*/  IMAD.MOV.U32 R13, RZ, RZ, R5 ;  /* 0x000000ffff0d7224 */ /* 0x000fe400078e0005 */
[----:B------:R-:W-:Y:S01]  /*10bf0*/  IMAD.MOV.U32 R12, RZ, RZ, 0x2 ;  /* 0x00000002ff0c7424 */ /* 0x000fe200078e00ff */
[----:B------:R-:W-:-:S13]  /*10c00*/  @P0 LEA R2, P1, R17, R14, 0x1 ;  /* 0x0000000e11020211 */ /* 0x000fda00078208ff */
[----:B------:R-:W-:Y:S05]  /*10c10*/  WARPSYNC.COLLECTIVE R15, `(.L_x_4803) ;  /* 0x000000000f087348 */ /* 0x000fea0003c00000 */
[----:B------:R0:W1:Y:S02]  /*10c20*/  SHFL.IDX P6, R14, R13, R12, R11 ;  /* 0x0000000c0d0e7389 */ /* 0x00006400000c000b */
[----:B01----:R-:W-:Y:S01]  /*10c30*/  ENDCOLLECTIVE ;  /* 0x000000000000791b */ /* 0x003fe20003800000 */
.L_x_4803:
        /* <DEDUP_REMOVED lines=12> */
.L_x_4804:
[----:B------:R-:W-:Y:S02]  /*10d00*/  IMAD.MOV.U32 R13, RZ, RZ, R5 ;  /* 0x000000ffff0d7224 */ /* 0x000fe400078e0005 */
[----:B------:R-:W-:Y:S01]  /*10d10*/  IMAD.MOV.U32 R12, RZ, RZ, 0x3 ;  /* 0x00000003ff0c7424 */ /* 0x000fe200078e00ff */
[----:B------:R-:W-:-:S13]  /*10d20*/  @P0 LEA R2, P1, R17, R14, 0x1 ;  /* 0x0000000e11020211 */ /* 0x000fda00078208ff */
[----:B------:R-:W-:Y:S05]  /*10d30*/  WARPSYNC.COLLECTIVE R15, `(.L_x_4805) ;  /* 0x000000000f087348 */ /* 0x000fea0003c00000 */
[----:B------:R0:W1:Y:S02]  /*10d40*/  SHFL.IDX P6, R14, R13, R12, R11 ;  /* 0x0000000c0d0e7389 */ /* 0x00006400000c000b */
[----:B01----:R-:W-:Y:S01]  /*10d50*/  ENDCOLLECTIVE ;  /* 0x000000000000791b */ /* 0x003fe20003800000 */
.L_x_4805:
[----:B------:R-:W-:-:S05]  /*10d60*/  @P0 IMAD.X R3, RZ, RZ, R0, P1 ;  /* 0x000000ffff030224 */ /* 0x000fca00008e0600 */
        /* <DEDUP_REMOVED lines=11> */
.L_x_4806:
[----:B------:R-:W-:Y:S02]  /*10e20*/  IMAD.MOV.U32 R13, RZ, RZ, R5 ;  /* 0x000000ffff0d7224 */ /* 0x000fe400078e0005 */
[----:B------:R-:W-:Y:S01]  /*10e30*/  IMAD.MOV.U32 R12, RZ, RZ, 0x4 ;  /* 0x00000004ff0c7424 */ /* 0x000fe200078e00ff */
[----:B------:R-:W-:-:S13]  /*10e40*/  @P0 LEA R2, P1, R17, R14, 0x1 ;  /* 0x0000000e11020211 */ /* 0x000fda00078208ff */
[----:B------:R-:W-:Y:S05]  /*10e50*/  WARPSYNC.COLLECTIVE R15, `(.L_x_4807) ;  /* 0x000000000f087348 */ /* 0x000fea0003c00000 */
[----:B------:R0:W1:Y:S02]  /*10e60*/  SHFL.IDX P6, R14, R13, R12, R11 ;  /* 0x0000000c0d0e7389 */ /* 0x00006400000c000b */
[----:B01----:R-:W-:Y:S01]  /*10e70*/  ENDCOLLECTIVE ;  /* 0x000000000000791b */ /* 0x003fe20003800000 */
.L_x_4807:
        /* <DEDUP_REMOVED lines=12> */
.L_x_4808:
[----:B------:R-:W-:Y:S02]  /*10f40*/  IMAD.MOV.U32 R13, RZ, RZ, R5 ;  /* 0x000000ffff0d7224 */ /* 0x000fe400078e0005 */
[----:B------:R-:W-:Y:S01]  /*10f50*/  IMAD.MOV.U32 R12, RZ, RZ, 0x5 ;  /* 0x00000005ff0c7424 */ /* 0x000fe200078e00ff */
[----:B------:R-:W-:-:S13]  /*10f60*/  @P0 LEA R2, P1, R17, R14, 0x1 ;  /* 0x0000000e11020211 */ /* 0x000fda00078208ff */
[----:B------:R-:W-:Y:S05]  /*10f70*/  WARPSYNC.COLLECTIVE R15, `(.L_x_4809) ;  /* 0x000000000f087348 */ /* 0x000fea0003c00000 */
[----:B------:R0:W1:Y:S02]  /*10f80*/  SHFL.IDX P6, R14, R13, R12, R11 ;  /* 0x0000000c0d0e7389 */ /* 0x00006400000c000b */
[----:B01----:R-:W-:Y:S01]  /*10f90*/  ENDCOLLECTIVE ;  /* 0x000000000000791b */ /* 0x003fe20003800000 */
.L_x_4809:
[----:B------:R-:W-:-:S05]  /*10fa0*/  @P0 IADD3.X R3, RZ, R0, RZ, P1, !PT ;  /* 0x00000000ff030210 */ /* 0x000fca0000ffe4ff */
        /* <DEDUP_REMOVED lines=9> */
.L_x_4810:
[----:B------:R-:W-:Y:S05]  /*11040*/  BRA `(.L_x_4811) ;  /* 0xffffffc400147947 */ /* 0x000fea000383ffff */
.L_x_4756:
[----:B------:R-:W-:Y:S01]  /*11050*/  IMAD.MOV.U32 R13, RZ, RZ, R6 ;  /* 0x000000ffff0d7224 */ /* 0x000fe200078e0006 */
[----:B------:R-:W-:Y:S01]  /*11060*/  MOV R12, RZ ;  /* 0x000000ff000c7202 */ /* 0x000fe20000000f00 */
[----:B------:R-:W-:Y:S01]  /*11070*/  IMAD.MOV.U32 R11, RZ, RZ, 0x181f ;  /* 0x0000181fff0b7424 */ /* 0x000fe200078e00ff */
[----:B------:R-:W-:Y:S01]  /*11080*/  LOP3.LUT R16, R16, 0xffffefff, RZ, 0xc0, !PT ;  /* 0xffffefff10107812 */ /* 0x000fe200078ec0ff */
[----:B------:R-:W-:Y:S02]  /*11090*/  IMAD.MOV.U32 R15, RZ, RZ, -0x1 ;  /* 0xffffffffff0f7424 */ /* 0x000fe400078e00ff */
[----:B------:R-:W-:-:S07]  /*110a0*/  IMAD.U32 R4, RZ, RZ, UR46 ;  /* 0x0000002eff047e24 */ /* 0x000fce000f8e00ff */
[----:B------:R-:W-:Y:S05]  /*110b0*/  WARPSYNC.COLLECTIVE R15, `(.L_x_4812) ;  /* 0x000000000f087348 */ /* 0x000fea0003c00000 */
[----:B------:R0:W1:Y:S02]  /*110c0*/  SHFL.IDX P6, R14, R13, R12, R11 ;  /* 0x0000000c0d0e7389 */ /* 0x00006400000c000b */
[----:B01----:R-:W-:Y:S01]  /*110d0*/  ENDCOLLECTIVE ;  /* 0x000000000000791b */ /* 0x003fe20003800000 */
.L_x_4812:
[----:B------:R-:W-:-:S05]  /*110e0*/  LEA R4, R4, R37, 0x7 ;  /* 0x0000002504047211 */ /* 0x000fca00078e38ff */
[----:B------:R-:W-:Y:S02]  /*110f0*/  VIADD R8, R4, 0x10 ;  /* 0x0000001004087836 */ /* 0x000fe40000000000 */
[----:B------:R-:W-:Y:S02]  /*11100*/  IMAD.MOV.U32 R13, RZ, RZ, R0 ;  /* 0x000000ffff0d7224 */ /* 0x000fe400078e0000 */
[----:B------:R-:W-:-:S07]  /*11110*/  IMAD.MOV.U32 R3, RZ, RZ, R14 ;  /* 0x000000ffff037224 */ /* 0x000fce00078e000e */
[----:B------:R-:W-:Y:S05]  /*11120*/  WARPSYNC.COLLECTIVE R15, `(.L_x_4813) ;  /* 0x000000000f087348 */ /* 0x000fea0003c00000 */
[----:B------:R0:W1:Y:S02]  /*11130*/  SHFL.IDX P6, R14, R13, R12, R11 ;  /* 0x0000000c0d0e7389 */ /* 0x00006400000c000b */
[----:B01----:R-:W-:Y:S01]  /*11140*/  ENDCOLLECTIVE ;  /* 0x000000000000791b */ /* 0x003fe20003800000 */
.L_x_4813:
        /* <DEDUP_REMOVED lines=11> */
.L_x_4814:
[----:B------:R-:W-:Y:S01]  /*11200*/  LOP3.LUT R16, R16, 0xfffff7ff, RZ, 0xc0, !PT ;  /* 0xfffff7ff10107812 */ /* 0x000fe200078ec0ff */
[----:B------:R-:W-:Y:S02]  /*11210*/  @!P2 IMAD.X R3, RZ, RZ, R3, P1 ;  /* 0x000000ffff03a224 */ /* 0x000fe400008e0603 */
[----:B------:R-:W-:-:S05]  /*11220*/  @!P2 IMAD.MOV.U32 R2, RZ, RZ, R10 ;  /* 0x000000ffff02a224 */ /* 0x000fca00078e000a */
[----:B------:R-:W-:Y:S01]  /*11230*/  @!PT LDS RZ, [RZ] ;  /* 0x00000000fffff984 */ /* 0x000fe20000000800 */
[----:B------:R-:W-:Y:S01]  /*11240*/  @!PT LDS RZ, [RZ] ;  /* 0x00000000fffff984 */ /* 0x000fe20000000800 */
[----:B------:R-:W-:Y:S01]  /*11250*/  @!PT LDS RZ, [RZ] ;  /* 0x00000000fffff984 */ /* 0x000fe20000000800 */
[----:B------:R0:W-:Y:S01]  /*11260*/  @!P2 LDGSTS.E.BYPASS.LTC128B.128 [R9+0x18400], desc[UR36][R2.64], !P0 ;  /* 0x184000000209afae */ /* 0x0001e2000c101d64 */
[----:B------:R-:W-:Y:S01]  /*11270*/  ISETP.GE.AND P2, PT, R8, R5, PT ;  /* 0x000000050800720c */ /* 0x000fe20003f46270 */
[----:B------:R-:W-:Y:S02]  /*11280*/  VIADD R8, R4, 0x20 ;  /* 0x0000002004087836 */ /* 0x000fe40000000000 */
[----:B------:R-:W-:Y:S01]  /*11290*/  IMAD.MOV.U32 R13, RZ, RZ, R0 ;  /* 0x000000ffff0d7224 */ /* 0x000fe200078e0000 */
[----:B------:R-:W-:-:S09]  /*112a0*/  MOV R7, R14 ;  /* 0x0000000e00077202 */ /* 0x000fd20000000f00 */
[----:B0-----:R-:W-:Y:S05]  /*112b0*/  WARPSYNC.COLLECTIVE R15, `(.L_x_4815) ;  /* 0x000000000f087348 */ /* 0x001fea0003c00000 */
[----:B------:R1:W2:Y:S02]  /*112c0*/  SHFL.IDX P6, R14, R13, R12, R11 ;  /* 0x0000000c0d0e7389 */ /* 0x0002a400000c000b */
[----:B012---:R-:W-:Y:S01]  /*112d0*/  ENDCOLLECTIVE ;  /* 0x000000000000791b */ /* 0x007fe20003800000 */
.L_x_4815:
[----:B------:R-:W-:-:S04]  /*112e0*/  @P2 LOP3.LUT R16, R16, 0x800, RZ, 0xfc, !PT ;  /* 0x0000080010102812 */ /* 0x000fc800078efcff */
[----:B------:R-:W-:Y:S02]  /*112f0*/  LOP3.LUT R16, R16, 0xfffffbff, RZ, 0xc0, !PT ;  /* 0xfffffbff10107812 */ /* 0x000fe400078ec0ff */
[----:B------:R-:W-:Y:S02]  /*11300*/  @!P2 LEA R15, R28, UR44, 0x1 ;  /* 0x0000002c1c0fac11 */ /* 0x000fe4000f8e08ff */
[----:B------:R-:W-:Y:S02]  /*11310*/  MOV R13, R6 ;  /* 0x00000006000d7202 */ /* 0x000fe40000000f00 */
        /* <DEDUP_REMOVED lines=11> */
[----:B------:R-:W-:-:S02]  /*113d0*/  VIADD R8, R4, 0x30 ;  /* 0x0000003004087836 */ /* 0x000fc40000000000 */
[----:B0-----:R-:W-:-:S10]  /*113e0*/  IMAD.MOV.U32 R15, RZ, RZ, -0x1 ;  /* 0xffffffffff0f7424 */ /* 0x001fd400078e00ff */
[----:B------:R-:W-:-:S07]  /*113f0*/  @P2 LOP3.LUT R16, R16, 0x400, RZ, 0xfc, !PT ;  /* 0x0000040010102812 */ /* 0x000fce00078efcff */
[----:B------:R-:W-:Y:S05]  /*11400*/  WARPSYNC.COLLECTIVE R15, `(.L_x_4816) ;  /* 0x000000000f087348 */ /* 0x000fea0003c00000 */
[----:B------:R0:W1:Y:S02]  /*11410*/  SHFL.IDX P6, R14, R13, R12, R11 ;  /* 0x0000000c0d0e7389 */ /* 0x00006400000c000b */
[----:B01----:R-:W-:Y:S01]  /*11420*/  ENDCOLLECTIVE ;  /* 0x000000000000791b */ /* 0x003fe20003800000 */
.L_x_4816:
[----:B------:R-:W-:Y:S01]  /*11430*/  LOP3.LUT R16, R16, 0xfffffdff, RZ, 0xc0, !PT ;  /* 0xfffffdff10107812 */ /* 0x000fe200078ec0ff */
[----:B------:R-:W-:Y:S02]  /*11440*/  IMAD.MOV.U32 R13, RZ, RZ, R0 ;  /* 0x000000ffff0d7224 */ /* 0x000fe400078e0000 */
[----:B------:R-:W-:-:S07]  /*11450*/  IMAD.MOV.U32 R2, RZ, RZ, R14 ;  /* 0x000000ffff027224 */ /* 0x000fce00078e000e */
[----:B------:R-:W-:Y:S05]  /*11460*/  WARPSYNC.COLLECTIVE R15, `(.L_x_4817) ;  /* 0x000000000f087348 */ /* 0x000fea0003c00000 */
[----:B------:R0:W1:Y:S02]  /*11470*/  SHFL.IDX P6, R14, R13, R12, R11 ;  /* 0x0000000c0d0e7389 */ /* 0x00006400000c000b */
[----:B01----:R-:W-:Y:S01]  /*11480*/  ENDCOLLECTIVE ;  /* 0x000000000000791b */ /* 0x003fe20003800000 */
.L_x_4817:
[----:B------:R-:W-:Y:S01]  /*11490*/  @!P2 LEA R15, R28, UR44, 0x1 ;  /* 0x0000002c1c0fac11 */ /* 0x000fe2000f8e08ff */
[----:B------:R-:W-:Y:S01]  /*114a0*/  IMAD.MOV.U32 R12, RZ, RZ, 0x3 ;  /* 0x00000003ff0c7424 */ /* 0x000fe200078e00ff */
[----:B------:R-:W-:-:S04]  /*114b0*/  @!P2 LEA R13, P1, R17, R14, 0x1 ;  /* 0x0000000e110da211 */ /* 0x000fc800078208ff */
[----:B------:R-:W-:Y:S01]  /*114c0*/  @!P2 IADD3.X R14, RZ, R2, RZ, P1, !PT ;  /* 0x00000002ff0ea210 */ /* 0x000fe20000ffe4ff */
[----:B------:R-:W-:Y:S02]  /*114d0*/  @!P2 IMAD.MOV.U32 R2, RZ, RZ, R13 ;  /* 0x000000ffff02a224 */ /* 0x000fe400078e000d */
[----:B------:R-:W-:Y:S02]  /*114e0*/  IMAD.MOV.U32 R13, RZ, RZ, R6 ;  /* 0x000000ffff0d7224 */ /* 0x000fe400078e0006 */
[----:B------:R-:W-:-:S05]  /*114f0*/  @!P2 IMAD.MOV.U32 R3, RZ, RZ, R14 ;  /* 0x000000ffff03a224 */ /* 0x000fca00078e000e */
[----:B------:R-:W-:Y:S01]  /*11500*/  @!PT LDS RZ, [RZ] ;  /* 0x00000000fffff984 */ /* 0x000fe20000000800 */
[----:B------:R-:W-:Y:S01]  /*11510*/  @!PT LDS RZ, [RZ] ;  /* 0x00000000fffff984 */ /* 0x000fe20000000800 */
[----:B------:R-:W-:Y:S01]  /*11520*/  @!PT LDS RZ, [RZ] ;  /* 0x00000000fffff984 */ /* 0x000fe20000000800 */
[----:B------:R0:W-:Y:S01]  /*11530*/  @!P2 LDGSTS.E.BYPASS.LTC128B.128 [R15+0x19400], desc[UR36][R2.64], !P0 ;  /* 0x19400000020fafae */ /* 0x0001e2000c101d64 */
[----:B------:R-:W-:Y:S02]  /*11540*/  ISETP.GE.AND P2, PT, R8, R5, PT ;  /* 0x000000050800720c */ /* 0x000fe40003f46270 */
[----:B0-----:R-:W-:-:S11]  /*11550*/  MOV R15, 0xffffffff ;  /* 0xffffffff000f7802 */ /* 0x001fd60000000f00 */
[----:B------:R-:W-:-:S07]  /*11560*/  @P2 LOP3.LUT R16, R16, 0x200, RZ, 0xfc, !PT ;  /* 0x0000020010102812 */ /* 0x000fce00078efcff */
[----:B------:R-:W-:Y:S05]  /*11570*/  WARPSYNC.COLLECTIVE R15, `(.L_x_4818) ;  /* 0x000000000f087348 */ /* 0x000fea0003c00000 */
[----:B------:R0:W1:Y:S02]  /*11580*/  SHFL.IDX P6, R14, R13, R12, R11 ;  /* 0x0000000c0d0e7389 */ /* 0x00006400000c000b */
[----:B01----:R-:W-:Y:S01]  /*11590*/  ENDCOLLECTIVE ;  /* 0x000000000000791b */ /* 0x003fe20003800000 */
.L_x_4818:
[----:B------:R-:W-:Y:S01]  /*115a0*/  LOP3.LUT R16, R16, 0xfffffeff, RZ, 0xc0, !PT ;  /* 0xfffffeff10107812 */ /* 0x000fe200078ec0ff */
[----:B------:R-:W-:Y:S02]  /*115b0*/  IMAD.MOV.U32 R13, RZ, RZ, R0 ;  /* 0x000000ffff0d7224 */ /* 0x000fe400078e0000 */
[----:B------:R-:W-:-:S07]  /*115c0*/  IMAD.MOV.U32 R8, RZ, RZ, R14 ;  /* 0x000000ffff087224 */ /* 0x000fce00078e000e */
[----:B------:R-:W-:Y:S05]  /*115d0*/  WARPSYNC.COLLECTIVE R15, `(.L_x_4819) ;  /* 0x000000000f087348 */ /* 0x000fea0003c00000 */
[----:B------:R0:W1:Y:S02]  /*115e0*/  SHFL.IDX P6, R14, R13, R12, R11 ;  /* 0x0000000c0d0e7389 */ /* 0x00006400000c000b */
[----:B01----:R-:W-:Y:S01]  /*115f0*/  ENDCOLLECTIVE ;  /* 0x000000000000791b */ /* 0x003fe20003800000 */
.L_x_4819:
[----:B------:R-:W-:Y:S01]  /*11600*/  @!P2 LEA R15, R28, UR44, 0x1 ;  /* 0x0000002c1c0fac11 */ /* 0x000fe2000f8e08ff */
[----:B------:R-:W-:Y:S02]  /*11610*/  IMAD.MOV.U32 R13, RZ, RZ, R6 ;  /* 0x000000ffff0d7224 */ /* 0x000fe400078e0006 */
[----:B------:R-:W-:Y:S02]  /*11620*/  IMAD.MOV.U32 R12, RZ, RZ, 0x4 ;  /* 0x00000004ff0c7424 */ /* 0x000fe400078e00ff */
[----:B------:R-:W-:-:S05]  /*11630*/  IMAD.MOV.U32 R2, RZ, RZ, R14 ;  /* 0x000000ffff027224 */ /* 0x000fca00078e000e */
[----:B------:R-:W-:-:S05]  /*11640*/  @!P2 LEA R7, P1, R17, R2, 0x1 ;  /* 0x000000021107a211 */ /* 0x000fca00078208ff */
[----:B------:R-:W-:Y:S02]  /*11650*/  @!P2 IMAD.X R8, RZ, RZ, R8, P1 ;  /* 0x000000ffff08a224 */ /* 0x000fe400008e0608 */
[----:B------:R-:W-:-:S03]  /*11660*/  @!P2 IMAD.MOV.U32 R2, RZ, RZ, R7 ;  /* 0x000000ffff02a224 */ /* 0x000fc600078e0007 */
[----:B------:R-:W-:Y:S01]  /*11670*/  @!P2 MOV R3, R8 ;  /* 0x000000080003a202 */ /* 0x000fe20000000f00 */
[----:B------:R-:W-:-:S04]  /*11680*/  VIADD R8, R4, 0x40 ;  /* 0x0000004004087836 */ /* 0x000fc80000000000 */
[----:B------:R-:W-:Y:S01]  /*11690*/  @!PT LDS RZ, [RZ] ;  /* 0x00000000fffff984 */ /* 0x000fe20000000800 */
[----:B------:R-:W-:Y:S01]  /*116a0*/  @!PT LDS RZ, [RZ] ;  /* 0x00000000fffff984 */ /* 0x000fe20000000800 */
[----:B------:R-:W-:Y:S01]  /*116b0*/  @!PT LDS RZ, [RZ] ;  /* 0x00000000fffff984 */ /* 0x000fe20000000800 */
[----:B------:R0:W-:Y:S01]  /*116c0*/  @!P2 LDGSTS.E.BYPASS.LTC128B.128 [R15+0x19c00], desc[UR36][R2.64], !P0 ;  /* 0x19c00000020fafae */ /* 0x0001e2000c101d64 */
[----:B------:R-:W-:Y:S01]  /*116d0*/  ISETP.GE.AND P2, PT, R8, R5, PT ;  /* 0x000000050800720c */ /* 0x000fe20003f46270 */
[----:B------:R-:W-:Y:S02]  /*116e0*/  VIADD R8, R4, 0x50 ;  /* 0x0000005004087836 */ /* 0x000fe40000000000 */
[----:B0-----:R-:W-:-:S10]  /*116f0*/  IMAD.MOV.U32 R15, RZ, RZ, -0x1 ;  /* 0xffffffffff0f7424 */ /* 0x001fd400078e00ff */
[----:B------:R-:W-:Y:S02]  /*11700*/  @!P2 LEA R7, R28, UR44, 0x1 ;  /* 0x0000002c1c07ac11 */ /* 0x000fe4000f8e08ff */
[----:B------:R-:W-:-:S07]  /*11710*/  @P2 LOP3.LUT R16, R16, 0x100, RZ, 0xfc, !PT ;  /* 0x0000010010102812 */ /* 0x000fce00078efcff */
[----:B------:R-:W-:Y:S05]  /*11720*/  WARPSYNC.COLLECTIVE R15, `(.L_x_4820) ;  /* 0x000000000f087348 */ /* 0x000fea0003c00000 */
[----:B------:R0:W1:Y:S02]  /*11730*/  SHFL.IDX P6, R14, R13, R12, R11 ;  /* 0x0000000c0d0e7389 */ /* 0x00006400000c000b */
[----:B01----:R-:W-:Y:S01]  /*11740*/  ENDCOLLECTIVE ;  /* 0x000000000000791b */ /* 0x003fe20003800000 */
.L_x_4820:
[----:B------:R-:W-:Y:S02]  /*11750*/  LOP3.LUT R16, R16, 0xffffff7f, RZ, 0xc0, !PT ;  /* 0xffffff7f10107812 */ /* 0x000fe400078ec0ff */
[----:B------:R-:W-:Y:S01]  /*11760*/  MOV R13, R0 ;  /* 0x00000000000d7202 */ /* 0x000fe20000000f00 */
[----:B------:R-:W-:-:S07]  /*11770*/  IMAD.MOV.U32 R10, RZ, RZ, R14 ;  /* 0x000000ffff0a7224 */ /* 0x000fce00078e000e */
[----:B------:R-:W-:Y:S05]  /*11780*/  WARPSYNC.COLLECTIVE R15, `(.L_x_4821) ;  /* 0x000000000f087348 */ /* 0x000fea0003c00000 */
[----:B------:R0:W1:Y:S02]  /*11790*/  SHFL.IDX P6, R14, R13, R12, R11 ;  /* 0x0000000c0d0e7389 */ /* 0x00006400000c000b */
[----:B01----:R-:W-:Y:S01]  /*117a0*/  ENDCOLLECTIVE ;  /* 0x000000000000791b */ /* 0x003fe20003800000 */
.L_x_4821:
[----:B------:R-:W-:Y:S01]  /*117b0*/  MOV R13, R6 ;  /* 0x00000006000d7202 */ /* 0x000fe20000000f00 */
[----:B------:R-:W-:Y:S02]  /*117c0*/  IMAD.MOV.U32 R12, RZ, RZ, 0x5 ;  /* 0x00000005ff0c7424 */ /* 0x000fe400078e00ff */
[----:B------:R-:W-:-:S07]  /*117d0*/  IMAD.MOV.U32 R20, RZ, RZ, R14 ;  /* 0x000000ffff147224 */ /* 0x000fce00078e000e */
[----:B------:R-:W-:Y:S05]  /*117e0*/  WARPSYNC.COLLECTIVE R15, `(.L_x_4822) ;  /* 0x000000000f087348 */ /* 0x000fea0003c00000 */
[----:B------:R0:W1:Y:S02]  /*117f0*/  SHFL.IDX P6, R14, R13, R12, R11 ;  /* 0x0000000c0d0e7389 */ /* 0x00006400000c000b */
[----:B01----:R-:W-:Y:S01]  /*11800*/  ENDCOLLECTIVE ;  /* 0x000000000000791b */ /* 0x003fe20003800000 */
.L_x_4822:
        /* <DEDUP_REMOVED lines=10> */
[----:B------:R-:W-:Y:S02]  /*118b0*/  VIADD R8, R4, 0x60 ;  /* 0x0000006004087836 */ /* 0x000fe40000000000 */
[----:B0-----:R-:W-:-:S10]  /*118c0*/  IMAD.MOV.U32 R2, RZ, RZ, R14 ;  /* 0x000000ffff027224 */ /* 0x001fd400078e000e */
[----:B------:R-:W-:Y:S05]  /*118d0*/  WARPSYNC.COLLECTIVE R15, `(.L_x_4823) ;  /* 0x000000000f087348 */ /* 0x000fea0003c00000 */
[----:B------:R0:W1:Y:S02]  /*118e0*/  SHFL.IDX P6, R14, R13, R12, R11 ;  /* 0x0000000c0d0e7389 */ /* 0x00006400000c000b */
[----:B01----:R-:W-:Y:S01]  /*118f0*/  ENDCOLLECTIVE ;  /* 0x000000000000791b */ /* 0x003fe20003800000 */
.L_x_4823:
[----:B------:R-:W-:Y:S02]  /*11900*/  @!P2 LEA R9, R28, UR44, 0x1 ;  /* 0x0000002c1c09ac11 */ /* 0x000fe4000f8e08ff */
[----:B------:R-:W-:-:S04]  /*11910*/  @P2 LOP3.LUT R16, R16, 0x80, RZ, 0xfc, !PT ;  /* 0x0000008010102812 */ /* 0x000fc800078efcff */
[----:B------:R-:W-:Y:S01]  /*11920*/  LOP3.LUT R16, R16, 0xffffffbf, RZ, 0xc0, !PT ;  /* 0xffffffbf10107812 */ /* 0x000fe200078ec0ff */
[----:B------:R-:W-:Y:S02]  /*11930*/  IMAD.MOV.U32 R13, RZ, RZ, R6 ;  /* 0x000000ffff0d7224 */ /* 0x000fe400078e0006 */
[----:B------:R-:W-:-:S05]  /*11940*/  IMAD.MOV.U32 R20, RZ, RZ, R14 ;  /* 0x000000ffff147224 */ /* 0x000fca00078e000e */
[----:B------:R-:W-:-:S05]  /*11950*/  @!P2 LEA R11, P1, R17, R20, 0x1 ;  /* 0x00000014110ba211 */ /* 0x000fca00078208ff */
[----:B------:R-:W-:Y:S01]  /*11960*/  @!P2 IMAD.X R12, RZ, RZ, R2, P1 ;  /* 0x000000ffff0ca224 */ /* 0x000fe200008e0602 */
[----:B------:R-:W-:Y:S01]  /*11970*/  @!P2 MOV R2, R11 ;  /* 0x0000000b0002a202 */ /* 0x000fe20000000f00 */
[----:B------:R-:W-:Y:S02]  /*11980*/  IMAD.MOV.U32 R11, RZ, RZ, 0x181f ;  /* 0x0000181fff0b7424 */ /* 0x000fe400078e00ff */
        /* <DEDUP_REMOVED lines=10> */
.L_x_4824:
[----:B------:R-:W-:Y:S02]  /*11a30*/  @!P2 LEA R21, R28, UR44, 0x1 ;  /* 0x0000002c1c15ac11 */ /* 0x000fe4000f8e08ff */
[----:B------:R-:W-:Y:S02]  /*11a40*/  @P2 LOP3.LUT R16, R16, 0x40, RZ, 0xfc, !PT ;  /* 0x0000004010102812 */ /* 0x000fe400078efcff */
[----:B------:R-:W-:Y:S01]  /*11a50*/  MOV R13, R0 ;  /* 0x00000000000d7202 */ /* 0x000fe20000000f00 */
[----:B------:R-:W-:-:S07]  /*11a60*/  IMAD.MOV.U32 R2, RZ, RZ, R14 ;  /* 0x000000ffff027224 */ /* 0x000fce00078e000e */
[----:B------:R-:W-:Y:S05]  /*11a70*/  WARPSYNC.COLLECTIVE R15, `(.L_x_4825) ;  /* 0x000000000f087348 */ /* 0x000fea0003c00000 */
[----:B------:R0:W1:Y:S02]  /*11a80*/  SHFL.IDX P6, R14, R13, R12, R11 ;  /* 0x0000000c0d0e7389 */ /* 0x00006400000c000b */
[----:B01----:R-:W-:Y:S01]  /*11a90*/  ENDCOLLECTIVE ;  /* 0x000000000000791b */ /* 0x003fe20003800000 */
.L_x_4825:
[----:B------:R-:W-:Y:S02]  /*11aa0*/  MOV R12, 0x7 ;  /* 0x00000007000c7802 */ /* 0x000fe40000000f00 */
        /* <DEDUP_REMOVED lines=8> */
.L_x_4826:
        /* <DEDUP_REMOVED lines=9> */
.L_x_4827:
[----:B------:R-:W-:Y:S05]  /*11bc0*/  BRA `(.L_x_4828) ;  /* 0xffffffc000ec7947 */ /* 0x000fea000383ffff */
.L_x_4758:
        /* <DEDUP_REMOVED lines=8> */
.L_x_4830:
[----:B------:R-:W-:Y:S05]  /*11c50*/  BSYNC B0 ;  /* 0x0000000000007941 */ /* 0x000fea0003800000 */
.L_x_4829:
        /* <DEDUP_REMOVED lines=9> */
.L_x_4831:
        /* <DEDUP_REMOVED lines=9> */
.L_x_4832:
        /* <DEDUP_REMOVED lines=13> */
.L_x_4833:
        /* <DEDUP_REMOVED lines=19> */
.L_x_4834:
[----:B------:R-:W-:Y:S01]  /*11f80*/  MOV R13, R0 ;  /* 0x00000000000d7202 */ /* 0x000fe20000000f00 */
[----:B------:R-:W-:-:S07]  /*11f90*/  IMAD.MOV.U32 R5, RZ, RZ, R14 ;  /* 0x000000ffff057224 */ /* 0x000fce00078e000e */
[----:B------:R-:W-:Y:S05]  /*11fa0*/  WARPSYNC.COLLECTIVE R15, `(.L_x_4835) ;  /* 0x000000000f087348 */ /* 0x000fea0003c00000 */
[----:B------:R0:W1:Y:S02]  /*11fb0*/  SHFL.IDX P6, R14, R13, R12, R11 ;  /* 0x0000000c0d0e7389 */ /* 0x00006400000c000b */
[----:B01----:R-:W-:Y:S01]  /*11fc0*/  ENDCOLLECTIVE ;  /* 0x000000000000791b */ /* 0x003fe20003800000 */
.L_x_4835:
[----:B------:R-:W-:Y:S02]  /*11fd0*/  IMAD.MOV.U32 R13, RZ, RZ, R4 ;  /* 0x000000ffff0d7224 */ /* 0x000fe400078e0004 */
[----:B------:R-:W-:Y:S01]  /*11fe0*/  IMAD.MOV.U32 R12, RZ, RZ, 0x3 ;  /* 0x00000003ff0c7424 */ /* 0x000fe200078e00ff */
[----:B------:R-:W-:-:S05]  /*11ff0*/  @!P5 LEA R14, P0, R17, R14, 0x1 ;  /* 0x0000000e110ed211 */ /* 0x000fca00078008ff */
[----:B------:R-:W-:-:S08]  /*12000*/  @!P5 IMAD.MOV.U32 R2, RZ, RZ, R14 ;  /* 0x000000ffff02d224 */ /* 0x000fd000078e000e */
[----:B------:R-:W-:Y:S05]  /*12010*/  WARPSYNC.COLLECTIVE R15, `(.L_x_4836) ;  /* 0x000000000f087348 */ /* 0x000fea0003c00000 */
[----:B------:R0:W1:Y:S02]  /*12020*/  SHFL.IDX P6, R14, R13, R12, R11 ;  /* 0x0000000c0d0e7389 */ /* 0x00006400000c000b */
[----:B01----:R-:W-:Y:S01]  /*12030*/  ENDCOLLECTIVE ;  /* 0x000000000000791b */ /* 0x003fe20003800000 */
.L_x_4836:
        /* <DEDUP_REMOVED lines=15> */
.L_x_4837:
        /* <DEDUP_REMOVED lines=19> */
.L_x_4838:
[----:B------:R-:W-:Y:S02]  /*12260*/  IMAD.MOV.U32 R13, RZ, RZ, R0 ;  /* 0x000000ffff0d7224 */ /* 0x000fe400078e0000 */
[----:B------:R-:W-:-:S07]  /*12270*/  IMAD.MOV.U32 R5, RZ, RZ, R14 ;  /* 0x000000ffff057224 */ /* 0x000fce00078e000e */
[----:B------:R-:W-:Y:S05]  /*12280*/  WARPSYNC.COLLECTIVE R15, `(.L_x_4839) ;  /* 0x000000000f087348 */ /* 0x000fea0003c00000 */
[----:B------:R0:W1:Y:S02]  /*12290*/  SHFL.IDX P6, R14, R13, R12, R11 ;  /* 0x0000000c0d0e7389 */ /* 0x00006400000c000b */
[----:B01----:R-:W-:Y:S01]  /*122a0*/  ENDCOLLECTIVE ;  /* 0x000000000000791b */ /* 0x003fe20003800000 */
.L_x_4839:
[----:B------:R-:W-:Y:S01]  /*122b0*/  MOV R13, R4 ;  /* 0x00000004000d7202 */ /* 0x000fe20000000f00 */
[----:B------:R-:W-:Y:S01]  /*122c0*/  IMAD.MOV.U32 R12, RZ, RZ, 0x5 ;  /* 0x00000005ff0c7424 */ /* 0x000fe200078e00ff */
[----:B------:R-:W-:-:S05]  /*122d0*/  @!P5 LEA R14, P0, R17, R14, 0x1 ;  /* 0x0000000e110ed211 */ /* 0x000fca00078008ff */
[----:B------:R-:W-:-:S08]  /*122e0*/  @!P5 IMAD.MOV.U32 R2, RZ, RZ, R14 ;  /* 0x000000ffff02d224 */ /* 0x000fd000078e000e */
[----:B------:R-:W-:Y:S05]  /*122f0*/  WARPSYNC.COLLECTIVE R15, `(.L_x_4840) ;  /* 0x000000000f087348 */ /* 0x000fea0003c00000 */
[----:B------:R0:W1:Y:S02]  /*12300*/  SHFL.IDX P6, R14, R13, R12, R11 ;  /* 0x0000000c0d0e7389 */ /* 0x00006400000c000b */
[----:B01----:R-:W-:Y:S01]  /*12310*/  ENDCOLLECTIVE ;  /* 0x000000000000791b */ /* 0x003fe20003800000 */
.L_x_4840:
        /* <DEDUP_REMOVED lines=15> */
.L_x_4841:
        /* <DEDUP_REMOVED lines=19> */
.L_x_4842:
[----:B------:R-:W-:Y:S02]  /*12540*/  IMAD.MOV.U32 R13, RZ, RZ, R0 ;  /* 0x000000ffff0d7224 */ /* 0x000fe400078e0000 */
[----:B------:R-:W-:-:S07]  /*12550*/  IMAD.MOV.U32 R5, RZ, RZ, R14 ;  /* 0x000000ffff057224 */ /* 0x000fce00078e000e */
[----:B------:R-:W-:Y:S05]  /*12560*/  WARPSYNC.COLLECTIVE R15, `(.L_x_4843) ;  /* 0x000000000f087348 */ /* 0x000fea0003c00000 */
[----:B------:R0:W1:Y:S02]  /*12570*/  SHFL.IDX P6, R14, R13, R12, R11 ;  /* 0x0000000c0d0e7389 */ /* 0x00006400000c000b */
[----:B01----:R-:W-:Y:S01]  /*12580*/  ENDCOLLECTIVE ;  /* 0x000000000000791b */ /* 0x003fe20003800000 */
.L_x_4843:
        /* <DEDUP_REMOVED lines=8> */
.L_x_4844:
        /* <DEDUP_REMOVED lines=13> */
.L_x_4845:
[----:B------:R-:W-:Y:S05]  /*126e0*/  BRA `(.L_x_4846) ;  /* 0xffffffc000d47947 */ /* 0x000fea000383ffff */
.L_x_4761:
[----:B0--3--:R-:W-:-:S04]  /*126f0*/  MOV R3, UR44 ;  /* 0x0000002c00037c02 */ /* 0x009fc80008000f00 */
[----:B------:R0:W3:Y:S03]  /*12700*/  SYNCS.PHASECHK.TRANS64.TRYWAIT P0, [R3+URZ+0x32420], R0 ;  /* 0x03242000030075a7 */ /* 0x0000e6000800017f */
[----:B---3--:R-:W-:Y:S05]  /*12710*/  @!P0 NANOSLEEP.SYNCS 0x989680 ;  /* 0x009896800000895d */ /* 0x008fea0003900000 */
[----:B------:R-:W3:Y:S02]  /*12720*/  @!P0 SYNCS.PHASECHK.TRANS64 P0, [R3+URZ+0x32420], R0 ;  /* 0x03242000030085a7 */ /* 0x000ee4000800007f */
[----:B---3--:R-:W-:Y:S05]  /*12730*/  @!P0 BRA `(.L_x_4761) ;  /* 0xfffffffc00ec8947 */ /* 0x008fea000383ffff */
[----:B------:R-:W-:Y:S05]  /*12740*/  BRA `(.L_x_4847) ;  /* 0xffffffc400187947 */ /* 0x000fea000383ffff */
.L_x_4763:
[----:B0--3--:R-:W-:-:S04]  /*12750*/  IMAD.U32 R3, RZ, RZ, UR44 ;  /* 0x0000002cff037e24 */ /* 0x009fc8000f8e00ff */
[----:B------:R0:W3:Y:S03]  /*12760*/  SYNCS.PHASECHK.TRANS64.TRYWAIT P0, [R3+URZ+0x32460], R0 ;  /* 0x03246000030075a7 */ /* 0x0000e6000800017f */
[----:B---3--:R-:W-:Y:S05]  /*12770*/  @!P0 NANOSLEEP.SYNCS 0x989680 ;  /* 0x009896800000895d */ /* 0x008fea0003900000 */
[----:B------:R-:W3:Y:S02]  /*12780*/  @!P0 SYNCS.PHASECHK.TRANS64 P0, [R3+URZ+0x32460], R0 ;  /* 0x03246000030085a7 */ /* 0x000ee4000800007f */
[----:B---3--:R-:W-:Y:S05]  /*12790*/  @!P0 BRA `(.L_x_4763) ;  /* 0xfffffffc00ec8947 */ /* 0x008fea000383ffff */
[----:B------:R-:W-:Y:S05]  /*127a0*/  BRA `(.L_x_4848) ;  /* 0xffffffc400147947 */ /* 0x000fea000383ffff */
.L_x_4764:
        /* <DEDUP_REMOVED lines=8> */
.L_x_4850:
[----:B------:R-:W-:Y:S05]  /*12830*/  BSYNC B0 ;  /* 0x0000000000007941 */ /* 0x000fea0003800000 */
.L_x_4849:
[----:B------:R-:W-:Y:S01]  /*12840*/  IMAD.MOV.U32 R13, RZ, RZ, R10 ;  /* 0x000000ffff0d7224 */ /* 0x000fe200078e000a */
[----:B------:R-:W-:Y:S01]  /*12850*/  MOV R0, R14 ;  /* 0x0000000e00007202 */ /* 0x000fe20000000f00 */
[----:B------:R-:W-:Y:S01]  /*12860*/  IMAD.MOV.U32 R12, RZ, RZ, RZ ;  /* 0x000000ffff0c7224 */ /* 0x000fe200078e00ff */
[C---:B------:R-:W-:Y:S01]  /*12870*/  LOP3.LUT P2, RZ, R5.reuse, 0x2, RZ, 0xc0, !PT ;  /* 0x0000000205ff7812 */ /* 0x040fe2000784c0ff */
[----:B------:R-:W-:Y:S01]  /*12880*/  IMAD.MOV.U32 R11, RZ, RZ, 0x181f ;  /* 0x0000181fff0b7424 */ /* 0x000fe200078e00ff */
[----:B------:R-:W-:Y:S01]  /*12890*/  LOP3.LUT P1, RZ, R5, 0x4, RZ, 0xc0, !PT ;  /* 0x0000000405ff7812 */ /* 0x000fe2000782c0ff */
[----:B------:R-:W-:Y:S02]  /*128a0*/  IMAD.MOV.U32 R15, RZ, RZ, -0x1 ;  /* 0xffffffffff0f7424 */ /* 0x000fe400078e00ff */
[----:B------:R-:W-:Y:S01]  /*128b0*/  IMAD.SHL.U32 R17, R17, 0x2, RZ ;  /* 0x0000000211117824 */ /* 0x000fe200078e00ff */
[----:B------:R-:W-:Y:S01]  /*128c0*/  ISETP.LT.OR P3, PT, R18, 0x1, !P1 ;  /* 0x000000011200780c */ /* 0x000fe20004f61670 */
[----:B------:R-:W-:-:S12]  /*128d0*/  IMAD.MOV.U32 R6, RZ, RZ, RZ ;  /* 0x000000ffff067224 */ /* 0x000fd800078e00ff */
[----:B------:R-:W-:Y:S05]  /*128e0*/  WARPSYNC.COLLECTIVE R15, `(.L_x_4851) ;  /* 0x000000000f087348 */ /* 0x000fea0003c00000 */
[----:B------:R0:W1:Y:S02]  /*128f0*/  SHFL.IDX P6, R14, R13, R12, R11 ;  /* 0x0000000c0d0e7389 */ /* 0x00006400000c000b */
[----:B01----:R-:W-:Y:S01]  /*12900*/  ENDCOLLECTIVE ;  /* 0x000000000000791b */ /* 0x003fe20003800000 */
.L_x_4851:
[----:B------:R-:W-:Y:S02]  /*12910*/  IMAD.MOV.U32 R13, RZ, RZ, R19 ;  /* 0x000000ffff0d7224 */ /* 0x000fe400078e0013 */
[----:B------:R-:W-:Y:S01]  /*12920*/  IMAD.MOV.U32 R12, RZ, RZ, 0x1 ;  /* 0x00000001ff0c7424 */ /* 0x000fe200078e00ff */
[----:B------:R-:W-:-:S13]  /*12930*/  IADD3 R2, P0, R14, R17, RZ ;  /* 0x000000110e027210 */ /* 0x000fda0007f1e0ff */
[----:B------:R-:W-:Y:S05]  /*12940*/  WARPSYNC.COLLECTIVE R15, `(.L_x_4852) ;  /* 0x000000000f087348 */ /* 0x000fea0003c00000 */
[----:B------:R0:W1:Y:S02]  /*12950*/  SHFL.IDX P6, R14, R13, R12, R11 ;  /* 0x0000000c0d0e7389 */ /* 0x00006400000c000b */
[----:B01----:R-:W-:Y:S01]  /*12960*/  ENDCOLLECTIVE ;  /* 0x000000000000791b */ /* 0x003fe20003800000 */
.L_x_4852:
[----:B------:R-:W-:Y:S02]  /*12970*/  IADD3.X R3, RZ, R0, RZ, P0, !PT ;  /* 0x00000000ff037210 */ /* 0x000fe400007fe4ff */
[----:B------:R-:W-:Y:S02]  /*12980*/  ISETP.LT.OR P0, PT, R18, 0x1, P4 ;  /* 0x000000011200780c */ /* 0x000fe40002701670 */
[----:B------:R-:W-:-:S05]  /*12990*/  LEA R0, R28, UR44, 0x1 ;  /* 0x0000002c1c007c11 */ /* 0x000fca000f8e08ff */
[----:B------:R-:W-:Y:S02]  /*129a0*/  VIADD R31, R0, 0x400 ;  /* 0x00000400001f7836 */ /* 0x000fe40000000000 */
[----:B------:R-:W-:-:S04]  /*129b0*/  IMAD.MOV.U32 R13, RZ, RZ, R10 ;  /* 0x000000ffff0d7224 */ /* 0x000fc800078e000a */
        /* <DEDUP_REMOVED lines=9> */
.L_x_4853:
        /* <DEDUP_REMOVED lines=14> */
.L_x_4854:
        /* <DEDUP_REMOVED lines=12> */
.L_x_4855:
        /* <DEDUP_REMOVED lines=14> */
.L_x_4856:
        /* <DEDUP_REMOVED lines=12> */
.L_x_4857:
        /* <DEDUP_REMOVED lines=14> */
.L_x_4858:
        /* <DEDUP_REMOVED lines=12> */
.L_x_4859:
        /* <DEDUP_REMOVED lines=14> */
.L_x_4860:
        /* <DEDUP_REMOVED lines=12> */
.L_x_4861:
        /* <DEDUP_REMOVED lines=9> */
.L_x_4771:
[----:B-1----:R1:W2:Y:S02]  /*13160*/  SYNCS.PHASECHK.TRANS64.TRYWAIT P0, [R19+URZ+0x32440], R23 ;  /* 0x03244017130075a7 */ /* 0x0022a4000800017f */
[----:B--2---:R-:W-:Y:S05]  /*13170*/  @!P0 NANOSLEEP.SYNCS 0x989680 ;  /* 0x009896800000895d */ /* 0x004fea0003900000 */
[----:B------:R-:W2:Y:S02]  /*13180*/  @!P0 SYNCS.PHASECHK.TRANS64 P0, [R19+URZ+0x32440], R23 ;  /* 0x03244017130085a7 */ /* 0x000ea4000800007f */
[----:B--2---:R-:W-:Y:S05]  /*13190*/  @!P0 BRA `(.L_x_4771) ;  /* 0xfffffffc00f08947 */ /* 0x004fea000383ffff */
[----:B------:R-:W-:Y:S05]  /*131a0*/  BRA `(.L_x_4863) ;  /* 0xffffffc400487947 */ /* 0x000fea000383ffff */
.L_x_4772:
        /* <DEDUP_REMOVED lines=8> */
.L_x_4865:
[----:B------:R-:W-:Y:S05]  /*13230*/  BSYNC B1 ;  /* 0x0000000000017941 */ /* 0x000fea0003800000 */
.L_x_4864:
        /* <DEDUP_REMOVED lines=9> */
.L_x_4866:
[----:B------:R-:W-:Y:S02]  /*132d0*/  IMAD.MOV.U32 R13, RZ, RZ, R24 ;  /* 0x000000ffff0d7224 */ /* 0x000fe400078e0018 */
[----:B------:R-:W-:Y:S01]  /*132e0*/  IMAD.MOV.U32 R12, RZ, RZ, 0x1 ;  /* 0x00000001ff0c7424 */ /* 0x000fe200078e00ff */
[----:B------:R-:W-:-:S13]  /*132f0*/  IADD3 R2, P0, R14, R17, RZ ;  /* 0x000000110e027210 */ /* 0x000fda0007f1e0ff */
[----:B------:R-:W-:Y:S05]  /*13300*/  WARPSYNC.COLLECTIVE R15, `(.L_x_4867) ;  /* 0x000000000f087348 */ /* 0x000fea0003c00000 */
[----:B------:R0:W1:Y:S02]  /*13310*/  SHFL.IDX P6, R14, R13, R12, R11 ;  /* 0x0000000c0d0e7389 */ /* 0x00006400000c000b */
[----:B01----:R-:W-:Y:S01]  /*13320*/  ENDCOLLECTIVE ;  /* 0x000000000000791b */ /* 0x003fe20003800000 */
.L_x_4867:
        /* <DEDUP_REMOVED lines=10> */
.L_x_4868:
[----:B------:R-:W-:Y:S01]  /*133d0*/  MOV R13, R24 ;  /* 0x00000018000d7202 */ /* 0x000fe20000000f00 */
[----:B------:R-:W-:Y:S01]  /*133e0*/  IMAD.MOV.U32 R12, RZ, RZ, 0x2 ;  /* 0x00000002ff0c7424 */ /* 0x000fe200078e00ff */
[----:B------:R-:W-:-:S13]  /*133f0*/  IADD3 R2, P0, R14, R17, RZ ;  /* 0x000000110e027210 */ /* 0x000fda0007f1e0ff */
[----:B------:R-:W-:Y:S05]  /*13400*/  WARPSYNC.COLLECTIVE R15, `(.L_x_4869) ;  /* 0x000000000f087348 */ /* 0x000fea0003c00000 */
[----:B------:R0:W1:Y:S02]  /*13410*/  SHFL.IDX P6, R14, R13, R12, R11 ;  /* 0x0000000c0d0e7389 */ /* 0x00006400000c000b */
[----:B01----:R-:W-:Y:S01]  /*13420*/  ENDCOLLECTIVE ;  /* 0x000000000000791b */ /* 0x003fe20003800000 */
.L_x_4869:
        /* <DEDUP_REMOVED lines=10> */
.L_x_4870:
[----:B------:R-:W-:Y:S01]  /*134d0*/  IMAD.MOV.U32 R13, RZ, RZ, R24 ;  /* 0x000000ffff0d7224 */ /* 0x000fe200078e0018 */
[----:B------:R-:W-:Y:S02]  /*134e0*/  MOV R12, 0x3 ;  /* 0x00000003000c7802 */ /* 0x000fe40000000f00 */
[----:B------:R-:W-:-:S13]  /*134f0*/  IADD3 R2, P0, R14, R17, RZ ;  /* 0x000000110e027210 */ /* 0x000fda0007f1e0ff */
[----:B------:R-:W-:Y:S05]  /*13500*/  WARPSYNC.COLLECTIVE R15, `(.L_x_4871) ;  /* 0x000000000f087348 */ /* 0x000fea0003c00000 */
[----:B------:R0:W1:Y:S02]  /*13510*/  SHFL.IDX P6, R14, R13, R12, R11 ;  /* 0x0000000c0d0e7389 */ /* 0x00006400000c000b */
[----:B01----:R-:W-:Y:S01]  /*13520*/  ENDCOLLECTIVE ;  /* 0x000000000000791b */ /* 0x003fe20003800000 */
.L_x_4871:
        /* <DEDUP_REMOVED lines=10> */
.L_x_4872:
[----:B------:R-:W-:Y:S02]  /*135d0*/  IMAD.MOV.U32 R13, RZ, RZ, R24 ;  /* 0x000000ffff0d7224 */ /* 0x000fe400078e0018 */
[----:B------:R-:W-:Y:S01]  /*135e0*/  IMAD.MOV.U32 R12, RZ, RZ, 0x4 ;  /* 0x00000004ff0c7424 */ /* 0x000fe200078e00ff */
[----:B------:R-:W-:-:S13]  /*135f0*/  IADD3 R2, P0, R14, R17, RZ ;  /* 0x000000110e027210 */ /* 0x000fda0007f1e0ff */
[----:B------:R-:W-:Y:S05]  /*13600*/  WARPSYNC.COLLECTIVE R15, `(.L_x_4873) ;  /* 0x000000000f087348 */ /* 0x000fea0003c00000 */
[----:B------:R0:W1:Y:S02]  /*13610*/  SHFL.IDX P6, R14, R13, R12, R11 ;  /* 0x0000000c0d0e7389 */ /* 0x00006400000c000b */
[----:B01----:R-:W-:Y:S01]  /*13620*/  ENDCOLLECTIVE ;  /* 0x000000000000791b */ /* 0x003fe20003800000 */
.L_x_4873:
        /* <DEDUP_REMOVED lines=10> */
.L_x_4874:
[----:B------:R-:W-:Y:S02]  /*136d0*/  IMAD.MOV.U32 R13, RZ, RZ, R24 ;  /* 0x000000ffff0d7224 */ /* 0x000fe400078e0018 */
[----:B------:R-:W-:Y:S01]  /*136e0*/  IMAD.MOV.U32 R12, RZ, RZ, 0x5 ;  /* 0x00000005ff0c7424 */ /* 0x000fe200078e00ff */
[----:B------:R-:W-:-:S13]  /*136f0*/  IADD3 R2, P0, R14, R17, RZ ;  /* 0x000000110e027210 */ /* 0x000fda0007f1e0ff */
[----:B------:R-:W-:Y:S05]  /*13700*/  WARPSYNC.COLLECTIVE R15, `(.L_x_4875) ;  /* 0x000000000f087348 */ /* 0x000fea0003c00000 */
[----:B------:R0:W1:Y:S02]  /*13710*/  SHFL.IDX P6, R14, R13, R12, R11 ;  /* 0x0000000c0d0e7389 */ /* 0x00006400000c000b */
[----:B01----:R-:W-:Y:S01]  /*13720*/  ENDCOLLECTIVE ;  /* 0x000000000000791b */ /* 0x003fe20003800000 */
.L_x_4875:
        /* <DEDUP_REMOVED lines=10> */
.L_x_4876:
[----:B------:R-:W-:Y:S05]  /*137d0*/  BRA `(.L_x_4877) ;  /* 0xffffffc000a47947 */ /* 0x000fea000383ffff */
.L_x_4777:
[----:B---3--:R3:W4:Y:S02]  /*137e0*/  SYNCS.PHASECHK.TRANS64.TRYWAIT P0, [R19+URZ+0x32460], R23 ;  /* 0x03246017130075a7 */ /* 0x008724000800017f */
[----:B----4-:R-:W-:Y:S05]  /*137f0*/  @!P0 NANOSLEEP.SYNCS 0x989680 ;  /* 0x009896800000895d */ /* 0x010fea0003900000 */
[----:B------:R-:W4:Y:S02]  /*13800*/  @!P0 SYNCS.PHASECHK.TRANS64 P0, [R19+URZ+0x32460], R23 ;  /* 0x03246017130085a7 */ /* 0x000f24000800007f */
[----:B----4-:R-:W-:Y:S05]  /*13810*/  @!P0 BRA `(.L_x_4777) ;  /* 0xfffffffc00f08947 */ /* 0x010fea000383ffff */
[----:B------:R-:W-:Y:S05]  /*13820*/  BRA `(.L_x_4878) ;  /* 0xffffffc000f07947 */ /* 0x000fea000383ffff */
.L_x_4778:
        /* <DEDUP_REMOVED lines=8> */
.L_x_4880:
[----:B------:R-:W-:Y:S05]  /*138b0*/  BSYNC B1 ;  /* 0x0000000000017941 */ /* 0x000fea0003800000 */
.L_x_4879:
        /* <DEDUP_REMOVED lines=9> */
.L_x_4881:
[----:B------:R-:W-:Y:S02]  /*13950*/  IMAD.MOV.U32 R6, RZ, RZ, RZ ;  /* 0x000000ffff067224 */ /* 0x000fe400078e00ff */
[----:B------:R-:W-:Y:S01]  /*13960*/  IMAD.MOV.U32 R13, RZ, RZ, R22 ;  /* 0x000000ffff0d7224 */ /* 0x000fe200078e0016 */
[----:B------:R-:W-:Y:S02]  /*13970*/  MOV R12, 0x1 ;  /* 0x00000001000c7802 */ /* 0x000fe40000000f00 */
[----:B------:R-:W-:-:S13]  /*13980*/  IADD3 R2, P0, R14, R17, RZ ;  /* 0x000000110e027210 */ /* 0x000fda0007f1e0ff */
[----:B------:R-:W-:Y:S05]  /*13990*/  WARPSYNC.COLLECTIVE R15, `(.L_x_4882) ;  /* 0x000000000f087348 */ /* 0x000fea0003c00000 */
[----:B------:R0:W1:Y:S02]  /*139a0*/  SHFL.IDX P6, R14, R13, R12, R11 ;  /* 0x0000000c0d0e7389 */ /* 0x00006400000c000b */
[----:B01----:R-:W-:Y:S01]  /*139b0*/  ENDCOLLECTIVE ;  /* 0x000000000000791b */ /* 0x003fe20003800000 */
.L_x_4882:
        /* <DEDUP_REMOVED lines=13> */
.L_x_4883:
[----:B------:R-:W-:Y:S02]  /*13a90*/  IMAD.MOV.U32 R13, RZ, RZ, R22 ;  /* 0x000000ffff0d7224 */ /* 0x000fe400078e0016 */
[----:B------:R-:W-:Y:S01]  /*13aa0*/  IMAD.MOV.U32 R12, RZ, RZ, 0x2 ;  /* 0x00000002ff0c7424 */ /* 0x000fe200078e00ff */
[----:B------:R-:W-:-:S13]  /*13ab0*/  IADD3 R2, P0, R14, R17, RZ ;  /* 0x000000110e027210 */ /* 0x000fda0007f1e0ff */
[----:B------:R-:W-:Y:S05]  /*13ac0*/  WARPSYNC.COLLECTIVE R15, `(.L_x_4884) ;  /* 0x000000000f087348 */ /* 0x000fea0003c00000 */
[----:B------:R0:W1:Y:S02]  /*13ad0*/  SHFL.IDX P6, R14, R13, R12, R11 ;  /* 0x0000000c0d0e7389 */ /* 0x00006400000c000b */
[----:B01----:R-:W-:Y:S01]  /*13ae0*/  ENDCOLLECTIVE ;  /* 0x000000000000791b */ /* 0x003fe20003800000 */
.L_x_4884:
        /* <DEDUP_REMOVED lines=13> */
.L_x_4885:
[----:B------:R-:W-:Y:S02]  /*13bc0*/  IMAD.MOV.U32 R13, RZ, RZ, R22 ;  /* 0x000000ffff0d7224 */ /* 0x000fe400078e0016 */
[----:B------:R-:W-:Y:S01]  /*13bd0*/  IMAD.MOV.U32 R12, RZ, RZ, 0x3 ;  /* 0x00000003ff0c7424 */ /* 0x000fe200078e00ff */
[----:B------:R-:W-:-:S13]  /*13be0*/  IADD3 R2, P0, R14, R17, RZ ;  /* 0x000000110e027210 */ /* 0x000fda0007f1e0ff */
[----:B------:R-:W-:Y:S05]  /*13bf0*/  WARPSYNC.COLLECTIVE R15, `(.L_x_4886) ;  /* 0x000000000f087348 */ /* 0x000fea0003c00000 */
[----:B------:R0:W1:Y:S02]  /*13c00*/  SHFL.IDX P6, R14, R13, R12, R11 ;  /* 0x0000000c0d0e7389 */ /* 0x00006400000c000b */
[----:B01----:R-:W-:Y:S01]  /*13c10*/  ENDCOLLECTIVE ;  /* 0x000000000000791b */ /* 0x003fe20003800000 */
.L_x_4886:
        /* <DEDUP_REMOVED lines=13> */
.L_x_4887:
[----:B------:R-:W-:Y:S02]  /*13cf0*/  IMAD.MOV.U32 R13, RZ, RZ, R22 ;  /* 0x000000ffff0d7224 */ /* 0x000fe400078e0016 */
[----:B------:R-:W-:Y:S01]  /*13d00*/  IMAD.MOV.U32 R12, RZ, RZ, 0x4 ;  /* 0x00000004ff0c7424 */ /* 0x000fe200078e00ff */
[----:B------:R-:W-:-:S13]  /*13d10*/  IADD3 R2, P0, R14, R17, RZ ;  /* 0x000000110e027210 */ /* 0x000fda0007f1e0ff */
[----:B------:R-:W-:Y:S05]  /*13d20*/  WARPSYNC.COLLECTIVE R15, `(.L_x_4888) ;  /* 0x000000000f087348 */ /* 0x000fea0003c00000 */
[----:B------:R0:W1:Y:S02]  /*13d30*/  SHFL.IDX P6, R14, R13, R12, R11 ;  /* 0x0000000c0d0e7389 */ /* 0x00006400000c000b */
[----:B01----:R-:W-:Y:S01]  /*13d40*/  ENDCOLLECTIVE ;  /* 0x000000000000791b */ /* 0x003fe20003800000 */
.L_x_4888:
        /* <DEDUP_REMOVED lines=13> */
.L_x_4889:
[----:B------:R-:W-:Y:S02]  /*13e20*/  IMAD.MOV.U32 R13, RZ, RZ, R22 ;  /* 0x000000ffff0d7224 */ /* 0x000fe400078e0016 */
[----:B------:R-:W-:Y:S01]  /*13e30*/  IMAD.MOV.U32 R12, RZ, RZ, 0x5 ;  /* 0x00000005ff0c7424 */ /* 0x000fe200078e00ff */
[----:B------:R-:W-:-:S13]  /*13e40*/  IADD3 R2, P0, R14, R17, RZ ;  /* 0x000000110e027210 */ /* 0x000fda0007f1e0ff */
[----:B------:R-:W-:Y:S05]  /*13e50*/  WARPSYNC.COLLECTIVE R15, `(.L_x_4890) ;  /* 0x000000000f087348 */ /* 0x000fea0003c00000 */
[----:B------:R0:W1:Y:S02]  /*13e60*/  SHFL.IDX P6, R14, R13, R12, R11 ;  /* 0x0000000c0d0e7389 */ /* 0x00006400000c000b */
[----:B01----:R-:W-:Y:S01]  /*13e70*/  ENDCOLLECTIVE ;  /* 0x000000000000791b */ /* 0x003fe20003800000 */
.L_x_4890:
        /* <DEDUP_REMOVED lines=13> */
.L_x_4891:
[----:B------:R-:W-:Y:S05]  /*13f50*/  BRA `(.L_x_4892) ;  /* 0xffffffc000407947 */ /* 0x000fea000383ffff */
.L_x_4783:
[----:B0-----:R0:W1:Y:S02]  /*13f60*/  SYNCS.PHASECHK.TRANS64.TRYWAIT P0, [R7+URZ+0x32420], R6 ;  /* 0x03242006070075a7 */ /* 0x001064000800017f */
[----:B-1----:R-:W-:Y:S05]  /*13f70*/  @!P0 NANOSLEEP.SYNCS 0x989680 ;  /* 0x009896800000895d */ /* 0x002fea0003900000 */
[----:B------:R-:W1:Y:S02]  /*13f80*/  @!P0 SYNCS.PHASECHK.TRANS64 P0, [R7+URZ+0x32420], R6 ;  /* 0x03242006070085a7 */ /* 0x000e64000800007f */
[----:B-1----:R-:W-:Y:S05]  /*13f90*/  @!P0 BRA `(.L_x_4783) ;  /* 0xfffffffc00f08947 */ /* 0x002fea000383ffff */
[----:B------:R-:W-:Y:S05]  /*13fa0*/  BRA `(.L_x_4893) ;  /* 0xffffffc000c87947 */ /* 0x000fea000383ffff */
.L_x_4784:
        /* <DEDUP_REMOVED lines=11> */
.L_x_4895:
[----:B------:R-:W-:Y:S05]  /*14060*/  BSYNC B0 ;  /* 0x0000000000007941 */ /* 0x000fea0003800000 */
.L_x_4894:
[----:B------:R-:W-:Y:S05]  /*14070*/  BRA `(.L_x_4896) ;  /* 0xffffffc000b07947 */ /* 0x000fea000383ffff */
.L_x_4785:
[----:B------:R-:W-:Y:S01]  /*14080*/  BSSY B0, `(.L_x_4897) ;  /* 0x0000006000007945 */ /* 0x000fe20003800000 */
[----:B------:R-:W-:-:S07]  /*14090*/  IMAD.MOV.U32 R15, RZ, RZ, -0x1 ;  /* 0xffffffffff0f7424 */ /* 0x000fce00078e00ff */
[----:B012--5:R-:W-:Y:S05]  /*140a0*/  WARPSYNC.COLLECTIVE R15, `(.L_x_4898) ;  /* 0x000000000f0c7348 */ /* 0x027fea0003c00000 */
[----:B------:R-:W-:Y:S02]  /*140b0*/  ELECT P6, UR62, PT ;  /* 0x00000000003e782f */ /* 0x000fe400038c0000 */
[----:B------:R-:W-:Y:S01]  /*140c0*/  MOV R14, UR62 ;  /* 0x0000003e000e7c02 */ /* 0x000fe20008000f00 */
[----:B012--5:R-:W-:Y:S10]  /*140d0*/  ENDCOLLECTIVE ;  /* 0x000000000000791b */ /* 0x027ff40003800000 */
.L_x_4898:
[----:B------:R-:W-:Y:S05]  /*140e0*/  BSYNC B0 ;  /* 0x0000000000007941 */ /* 0x000fea0003800000 */
.L_x_4897:
[----:B------:R-:W-:Y:S05]  /*140f0*/  BRA `(.L_x_4899) ;  /* 0xffffffc000a47947 */ /* 0x000fea000383ffff */
.L_x_4787:
[----:B-1----:R1:W3:Y:S02]  /*14100*/  SYNCS.PHASECHK.TRANS64.TRYWAIT P1, [R5+URZ+0x32440], R2 ;  /* 0x03244002050075a7 */ /* 0x0022e4000802017f */
[----:B---3--:R-:W-:Y:S05]  /*14110*/  @!P1 NANOSLEEP.SYNCS 0x989680 ;  /* 0x009896800000995d */ /* 0x008fea0003900000 */
[----:B------:R-:W3:Y:S02]  /*14120*/  @!P1 SYNCS.PHASECHK.TRANS64 P1, [R5+URZ+0x32440], R2 ;  /* 0x03244002050095a7 */ /* 0x000ee4000802007f */
[----:B---3--:R-:W-:Y:S05]  /*14130*/  @!P1 BRA `(.L_x_4787) ;  /* 0xfffffffc00f09947 */ /* 0x008fea000383ffff */
[----:B------:R-:W-:Y:S05]  /*14140*/  BRA `(.L_x_4900) ;  /* 0xffffffc000cc7947 */ /* 0x000fea000383ffff */
.L_x_4789:
[----:B0-----:R0:W3:Y:S02]  /*14150*/  SYNCS.PHASECHK.TRANS64.TRYWAIT P1, [R7+URZ+0x32440], R0 ;  /* 0x03244000070075a7 */ /* 0x0010e4000802017f */
[----:B---3--:R-:W-:Y:S05]  /*14160*/  @!P1 NANOSLEEP.SYNCS 0x989680 ;  /* 0x009896800000995d */ /* 0x008fea0003900000 */
[----:B------:R-:W3:Y:S02]  /*14170*/  @!P1 SYNCS.PHASECHK.TRANS64 P1, [R7+URZ+0x32440], R0 ;  /* 0x03244000070095a7 */ /* 0x000ee4000802007f */
[----:B---3--:R-:W-:Y:S05]  /*14180*/  @!P1 BRA `(.L_x_4789) ;  /* 0xfffffffc00f09947 */ /* 0x008fea000383ffff */
[----:B------:R-:W-:Y:S05]  /*14190*/  BRA `(.L_x_4901) ;  /* 0xffffffc000d87947 */ /* 0x000fea000383ffff */
.L_x_4791:
[----:B---3--:R3:W4:Y:S02]  /*141a0*/  SYNCS.PHASECHK.TRANS64.TRYWAIT P1, [R5+URZ+0x32460], R2 ;  /* 0x03246002050075a7 */ /* 0x008724000802017f */
[----:B----4-:R-:W-:Y:S05]  /*141b0*/  @!P1 NANOSLEEP.SYNCS 0x989680 ;  /* 0x009896800000995d */ /* 0x010fea0003900000 */
[----:B------:R-:W4:Y:S02]  /*141c0*/  @!P1 SYNCS.PHASECHK.TRANS64 P1, [R5+URZ+0x32460], R2 ;  /* 0x03246002050095a7 */ /* 0x000f24000802007f */
[----:B----4-:R-:W-:Y:S05]  /*141d0*/  @!P1 BRA `(.L_x_4791) ;  /* 0xfffffffc00f09947 */ /* 0x010fea000383ffff */
[----:B------:R-:W-:Y:S05]  /*141e0*/  BRA `(.L_x_4902) ;  /* 0xffffffc000d47947 */ /* 0x000fea000383ffff */
.L_x_4903:
        /* <DEDUP_REMOVED lines=9> */
.L_x_6572:


//--------------------- .text._ZN7cutlass13device_kernelIN5flash11enable_sm90INS1_16FlashAttnFwdSm90INS1_25CollectiveMainloopFwdSm90ILi2EN4cute5tupleIJNS5_1CILi1EEES8_S8_EEENS6_IJNS7_ILi128EEENS7_ILi96EEENS7_ILi64EEEEEELi256ENS_10bfloat16_tEfNS_4arch4Sm90ELb1ELb0ELb0ELb1ELb1ELb0ELb0ELb1ELb0ELb1ELb1ELb0EEENS1_21CollectiveEpilogueFwdINS6_IJSA_NS7_ILi256EEESB_EEES9_SE_SG_Li256ELb1ELb1ELb1ELb0EEENS1_36VarlenDynamicPersistentTileSchedulerILi128ELi96ELi256ELi128ELb1ELb1ELb1ELb1ELb1ELb1EEEEEEEEEvNT_6ParamsE --------------------------
	.section	.text._ZN7cutlass13device_kernelIN5flash11enable_sm90INS1_16FlashAttnFwdSm90INS1_25CollectiveMainloopFwdSm90ILi2EN4cute5tupleIJNS5_1CILi1EEES8_S8_EEENS6_IJNS7_ILi128EEENS7_ILi96EEENS7_ILi64EEEEEELi256ENS_10bfloat16_tEfNS_4arch4Sm90ELb1ELb0ELb0ELb1ELb1ELb0ELb0ELb1ELb0ELb1ELb1ELb0EEENS1_21CollectiveEpilogueFwdINS6_IJSA_NS7_ILi256EEESB_EEES9_SE_SG_Li256ELb1ELb1ELb1ELb0EEENS1_36VarlenDynamicPersistentTileSchedulerILi128ELi96ELi256ELi128ELb1ELb1ELb1ELb1ELb1ELb1EEEEEEEEEvNT_6ParamsE,"ax",@progbits
	.align	128
.text._ZN7cutlass13device_kernelIN5flash11enable_sm90INS1_16FlashAttnFwdSm90INS1_25CollectiveMainloopFwdSm90ILi2EN4cute5tupleIJNS5_1CILi1EEES8_S8_EEENS6_IJNS7_ILi128EEENS7_ILi96EEENS7_ILi64EEEEEELi256ENS_10bfloat16_tEfNS_4arch4Sm90ELb1ELb0ELb0ELb1ELb1ELb0ELb0ELb1ELb0ELb1ELb1ELb0EEENS1_21CollectiveEpilogueFwdINS6_IJSA_NS7_ILi256EEESB_EEES9_SE_SG_Li256ELb1ELb1ELb1ELb0EEENS1_36VarlenDynamicPersistentTileSchedulerILi128ELi96ELi256ELi128ELb1ELb1ELb1ELb1ELb1ELb1EEEEEEEEEvNT_6ParamsE:
        .type           _ZN7cutlass13device_kernelIN5flash11enable_sm90INS1_16FlashAttnFwdSm90INS1_25CollectiveMainloopFwdSm90ILi2EN4cute5tupleIJNS5_1CILi1EEES8_S8_EEENS6_IJNS7_ILi128EEENS7_ILi96EEENS7_ILi64EEEEEELi256ENS_10bfloat16_tEfNS_4arch4Sm90ELb1ELb0ELb0ELb1ELb1ELb0ELb0ELb1ELb0ELb1ELb1ELb0EEENS1_21CollectiveEpilogueFwdINS6_IJSA_NS7_ILi256EEESB_EEES9_SE_SG_Li256ELb1ELb1ELb1ELb0EEENS1_36VarlenDynamicPersistentTileSchedulerILi128ELi96ELi256ELi128ELb1ELb1ELb1ELb1ELb1ELb1EEEEEEEEEvNT_6ParamsE,@function
        .size           _ZN7cutlass13device_kernelIN5flash11enable_sm90INS1_16FlashAttnFwdSm90INS1_25CollectiveMainloopFwdSm90ILi2EN4cute5tupleIJNS5_1CILi1EEES8_S8_EEENS6_IJNS7_ILi128EEENS7_ILi96EEENS7_ILi64EEEEEELi256ENS_10bfloat16_tEfNS_4arch4Sm90ELb1ELb0ELb0ELb1ELb1ELb0ELb0ELb1ELb0ELb1ELb1ELb0EEENS1_21CollectiveEpilogueFwdINS6_IJSA_NS7_ILi256EEESB_EEES9_SE_SG_Li256ELb1ELb1ELb1ELb0EEENS1_36VarlenDynamicPersistentTileSchedulerILi128ELi96ELi256ELi128ELb1ELb1ELb1ELb1ELb1ELb1EEEEEEEEEvNT_6ParamsE,(.L_x_6573 - _ZN7cutlass13device_kernelIN5flash11enable_sm90INS1_16FlashAttnFwdSm90INS1_25CollectiveMainloopFwdSm90ILi2EN4cute5tupleIJNS5_1CILi1EEES8_S8_EEENS6_IJNS7_ILi128EEENS7_ILi96EEENS7_ILi64EEEEEELi256ENS_10bfloat16_tEfNS_4arch4Sm90ELb1ELb0ELb0ELb1ELb1ELb0ELb0ELb1ELb0ELb1ELb1ELb0EEENS1_21CollectiveEpilogueFwdINS6_IJSA_NS7_ILi256EEESB_EEES9_SE_SG_Li256ELb1ELb1ELb1ELb0EEENS1_36VarlenDynamicPersistentTileSchedulerILi128ELi96ELi256ELi128ELb1ELb1ELb1ELb1ELb1ELb1EEEEEEEEEvNT_6ParamsE)
        .other          _ZN7cutlass13device_kernelIN5flash11enable_sm90INS1_16FlashAttnFwdSm90INS1_25CollectiveMainloopFwdSm90ILi2EN4cute5tupleIJNS5_1CILi1EEES8_S8_EEENS6_IJNS7_ILi128EEENS7_ILi96EEENS7_ILi64EEEEEELi256ENS_10bfloat16_tEfNS_4arch4Sm90ELb1ELb0ELb0ELb1ELb1ELb0ELb0ELb1ELb0ELb1ELb1ELb0EEENS1_21CollectiveEpilogueFwdINS6_IJSA_NS7_ILi256EEESB_EEES9_SE_SG_Li256ELb1ELb1ELb1ELb0EEENS1_36VarlenDynamicPersistentTileSchedulerILi128ELi96ELi256ELi128ELb1ELb1ELb1ELb1ELb1ELb1EEEEEEEEEvNT_6ParamsE,@"STO_CUDA_ENTRY STV_DEFAULT"
_ZN7cutlass13device_kernelIN5flash11enable_sm90INS1_16FlashAttnFwdSm90INS1_25CollectiveMainloopFwdSm90ILi2EN4cute5tupleIJNS5_1CILi1EEES8_S8_EEENS6_IJNS7_ILi128EEENS7_ILi96EEENS7_ILi64EEEEEELi256ENS_10bfloat16_tEfNS_4arch4Sm90ELb1ELb0ELb0ELb1ELb1ELb0ELb0ELb1ELb0ELb1ELb1ELb0EEENS1_21CollectiveEpilogueFwdINS6_IJSA_NS7_ILi256EEESB_EEES9_SE_SG_Li256ELb1ELb1ELb1ELb0EEENS1_36VarlenDynamicPersistentTileSchedulerILi128ELi96ELi256ELi128ELb1ELb1ELb1ELb1ELb1ELb1EEEEEEEEEvNT_6ParamsE:
        /* <DEDUP_REMOVED lines=45> */
.L_x_4904:
        /* <DEDUP_REMOVED lines=22> */
.L_x_4905:
        /* <DEDUP_REMOVED lines=18> */
.L_x_4906:
        /* <DEDUP_REMOVED lines=22> */
.L_x_4907:
        /* <DEDUP_REMOVED lines=23> */
.L_x_4908:
        /* <DEDUP_REMOVED lines=8> */
.L_x_4910:
        /* <DEDUP_REMOVED lines=63> */
[----:B------:R-:W-:-:S02]  /*0c90*/  IMAD.IADD R5, R12, 0x1, -R5 ;  /* 0x000000010c057824 */ /* 0x000fc400078e0a05 */
        /* <DEDUP_REMOVED lines=57> */
.L_x_4974:
[----:B------:R-:W-:Y:S01]  /*1030*/  ULDC.64 UR8, c[0x0][0xc88] ;  /* 0x0003220000087ab9 */ /* 0x000fe20000000a00 */
[----:B------:R-:W-:Y:S01]  /*1040*/  ULDC.64 UR10, c[0x0][0xa18] ;  /* 0x00028600000a7ab9 */ /* 0x000fe20000000a00 */
[----:B------:R-:W-:Y:S02]  /*1050*/  UIMAD.WIDE UR8, UR7, 0x4, UR8 ;  /* 0x00000004070878a5 */ /* 0x000fe4000f8e0208 */
[----:B------:R-:W-:Y:S01]  /*1060*/  UISETP.NE.U32.AND UP1, UPT, UR10, URZ, UPT ;  /* 0x0000003f0a00728c */ /* 0x000fe2000bf25070 */
[----:B------:R-:W-:Y:S01]  /*1070*/  ULDC UR4, c[0x0][0x424] ;  /* 0x0001090000047ab9 */ /* 0x000fe20000000800 */
[----:B------:R-:W-:Y:S02]  /*1080*/  ULDC UR7, c[0x0][0x2f0] ;  /* 0x0000bc0000077ab9 */ /* 0x000fe40000000800 */
[----:B01-34-:R-:W-:Y:S02]  /*1090*/  IMAD.U32 R4, RZ, RZ, UR8 ;  /* 0x00000008ff047e24 */ /* 0x01bfe4000f8e00ff */
[----:B------:R-:W-:Y:S01]  /*10a0*/  IMAD.U32 R5, RZ, RZ, UR9 ;  /* 0x00000009ff057e24 */ /* 0x000fe2000f8e00ff */
[----:B------:R-:W-:-:S04]  /*10b0*/  ULDC.64 UR8, c[0x0][0xa28] ;  /* 0x00028a0000087ab9 */ /* 0x000fc80000000a00 */
[----:B--2---:R-:W2:Y:S01]  /*10c0*/  LDG.E R4, desc[UR52][R4.64] ;  /* 0x0000003404047981 */ /* 0x004ea2000c1e1900 */
        /* <DEDUP_REMOVED lines=16> */
[----:B------:R-:W2:Y:S01]  /*11d0*/  @P0 LDG.E R4, desc[UR52][R4.64] ;  /* 0x0000003404040981 */ /* 0x000ea2000c1e1900 */
[----:B------:R-:W-:Y:S01]  /*11e0*/  UISETP.NE.U32.AND UP0, UPT, UR8, URZ, UPT ;  /* 0x0000003f0800728c */ /* 0x000fe2000bf05070 */
[----:B------:R-:W-:Y:S02]  /*11f0*/  ULDC.64 UR10, c[0x0][0xa20] ;  /* 0x00028800000a7ab9 */ /* 0x000fe40000000a00 */
[----:B------:R-:W3:Y:S01]  /*1200*/  @P2 LDG.E R6, desc[UR52][R6.64] ;  /* 0x0000003406062981 */ /* 0x000ee2000c1e1900 */
[----:B------:R-:W-:Y:S01]  /*1210*/  UISETP.NE.AND.EX UP0, UPT, UR9, URZ, UPT, UP0 ;  /* 0x0000003f0900728c */ /* 0x000fe2000bf05300 */
[----:B------:R-:W-:Y:S01]  /*1220*/  ISETP.NE.U32.AND P1, PT, RZ, UR10, PT ;  /* 0x0000000aff007c0c */ /* 0x000fe2000bf25070 */
[----:B------:R-:W-:Y:S01]  /*1230*/  UMOV UR48, URZ ;  /* 0x0000003f00307c82 */ /* 0x000fe20008000000 */
[----:B------:R-:W-:Y:S02]  /*1240*/  ULOP3.LUT UR41, UR5, 0xffff, URZ, 0xc0, !UPT ;  /* 0x0000ffff05297892 */ /* 0x000fe4000f8ec03f */
[----:B------:R-:W-:Y:S01]  /*1250*/  USEL UR4, UR4, 0x1, UP0 ;  /* 0x0000000104047887 */ /* 0x000fe20008000000 */
[----:B------:R-:W-:-:S03]  /*1260*/  ISETP.NE.AND.EX P1, PT, RZ, UR11, PT, P1 ;  /* 0x0000000bff007c0c */ /* 0x000fc6000bf25310 */
[----:B------:R-:W-:Y:S01]  /*1270*/  UIMAD UR4, UR4, UR7, URZ ;  /* 0x00000007040472a4 */ /* 0x000fe2000f8e023f */
[----:B--2---:R-:W-:Y:S02]  /*1280*/  @P0 R2UR UR48, R4 ;  /* 0x00000000043002ca */ /* 0x004fe400000e0000 */
[----:B---3--:R-:W-:Y:S01]  /*1290*/  @P2 R2UR UR49, R6 ;  /* 0x00000000063122ca */ /* 0x008fe200000e0000 */
[----:B-----5:R-:W-:-:S14]  /*12a0*/  @P2 BRA `(.L_x_4911) ;  /* 0x0000000000382947 */ /* 0x020fdc0003800000 */
[----:B------:R-:W-:Y:S01]  /*12b0*/  ULDC.64 UR8, c[0x0][0xa00] ;  /* 0x0002800000087ab9 */ /* 0x000fe20000000a00 */
[----:B------:R-:W-:Y:S01]  /*12c0*/  ULDC UR49, c[0x0][0x288] ;  /* 0x0000a20000317ab9 */ /* 0x000fe20000000800 */
        /* <DEDUP_REMOVED lines=12> */
.L_x_4911:
[----:B------:R-:W-:Y:S05]  /*1390*/  @!P1 BRA `(.L_x_4912) ;  /* 0x00000000001c9947 */ /* 0x000fea0003800000 */
[----:B------:R-:W-:-:S04]  /*13a0*/  ULEA UR4, UP0, UR39, UR10, 0x2 ;  /* 0x0000000a27047291 */ /* 0x000fc8000f80103f */
[----:B------:R-:W-:Y:S02]  /*13b0*/  ULEA.HI.X UR7, UR39, UR11, UR40, 0x2, UP0 ;  /* 0x0000000b27077291 */ /* 0x000fe400080f1428 */
[----:B------:R-:W-:-:S04]  /*13c0*/  IMAD.U32 R4, RZ, RZ, UR4 ;  /* 0x00000004ff047e24 */ /* 0x000fc8000f8e00ff */
[----:B------:R-:W-:-:S05]  /*13d0*/  IMAD.U32 R5, RZ, RZ, UR7 ;  /* 0x00000007ff057e24 */ /* 0x000fca000f8e00ff */
[----:B------:R-:W2:Y:S02]  /*13e0*/  LDG.E R4, desc[UR52][R4.64] ;  /* 0x0000003404047981 */ /* 0x000ea4000c1e1900 */
[----:B--2---:R-:W-:Y:S01]  /*13f0*/  R2UR UR4, R4 ;  /* 0x00000000040472ca */ /* 0x004fe200000e0000 */
[----:B------:R-:W-:-:S14]  /*1400*/  BRA `(.L_x_4913) ;  /* 0x0000000000347947 */ /* 0x000fdc0003800000 */
.L_x_4912:
        /* <DEDUP_REMOVED lines=13> */
.L_x_4913:
[----:B------:R-:W-:Y:S01]  /*14e0*/  ULDC UR7, c[0x0][0x448] ;  /* 0x0001120000077ab9 */ /* 0x000fe20000000800 */
[----:B------:R-:W-:Y:S02]  /*14f0*/  USHF.L.U32 UR42, UR6, 0x7, URZ ;  /* 0x00000007062a7899 */ /* 0x000fe4000800063f */
[----:B------:R-:W-:Y:S02]  /*1500*/  UISETP.NE.AND UP0, UPT, UR7, 0x1, UPT ;  /* 0x000000010700788c */ /* 0x000fe4000bf05270 */
[----:B------:R-:W-:Y:S02]  /*1510*/  UIADD3 UR8, UR42, 0x7f, URZ ;  /* 0x0000007f2a087890 */ /* 0x000fe4000fffe03f */
[----:B------:R-:W-:Y:S02]  /*1520*/  UIADD3 UR48, -UR48, UR4, URZ ;  /* 0x0000000430307290 */ /* 0x000fe4000fffe13f */
[----:B------:R-:W-:Y:S02]  /*1530*/  UP2UR UR50, UPR, URZ, 0x1 ;  /* 0x000000013f327883 */ /* 0x000fe40008000000 */
[----:B------:R-:W-:-:S03]  /*1540*/  UIADD3 UR4, UR48, 0x60, -UR49 ;  /* 0x0000006030047890 */ /* 0x000fc6000fffe831 */
[----:B------:R-:W-:Y:S01]  /*1550*/  @UP0 ULDC UR6, c[0x0][0x44c] ;  /* 0x0001130000060ab9 */ /* 0x000fe20000000800 */
[----:B------:R-:W-:Y:S01]  /*1560*/  @UP0 ULDC UR9, c[0x0][0x450] ;  /* 0x0001140000090ab9 */ /* 0x000fe20000000800 */
[----:B------:R-:W-:Y:S02]  /*1570*/  UIMAD.WIDE.U32 UR6, UR8, UR6, URZ ;  /* 0x00000006080672a5 */ /* 0x000fe4000f8e003f */
[----:B------:R-:W-:Y:S02]  /*1580*/  UIADD3 UR6, UR48, 0x5f, URZ ;  /* 0x0000005f30067890 */ /* 0x000fe4000fffe03f */
[----:B------:R-:W-:Y:S02]  /*1590*/  @UP0 USHF.R.U32.HI UR8, URZ, UR9, UR7 ;  /* 0x000000093f080299 */ /* 0x000fe40008011607 */
[----:B------:R-:W-:Y:S02]  /*15a0*/  UIMAD.WIDE UR6, UR6, 0x2aaaaaab, URZ ;  /* 0x2aaaaaab060678a5 */ /* 0x000fe4000f8e023f */
[----:B------:R-:W-:-:S02]  /*15b0*/  UIADD3 UR8, UR4, UR8, URZ ;  /* 0x0000000804087290 */ /* 0x000fc4000fffe03f */
[----:B------:R-:W-:Y:S02]  /*15c0*/  USHF.R.U32.HI UR4, URZ, 0x1f, UR7 ;  /* 0x0000001f3f047899 */ /* 0x000fe40008011607 */
[----:B------:R-:W-:Y:S02]  /*15d0*/  UIMAD.WIDE UR8, UR8, 0x2aaaaaab, URZ ;  /* 0x2aaaaaab080878a5 */ /* 0x000fe4000f8e023f */
[----:B------:R-:W-:Y:S02]  /*15e0*/  ULEA.HI.SX32 UR7, UR7, UR4, 0x1c ;  /* 0x0000000407077291 */ /* 0x000fe4000f8fe23f */
[----:B------:R-:W-:Y:S02]  /*15f0*/  USHF.R.U32.HI UR6, URZ, 0x1f, UR9 ;  /* 0x0000001f3f067899 */ /* 0x000fe40008011609 */
[----:B------:R-:W-:Y:S02]  /*1600*/  ULOP3.LUT UR4, UR5, 0xff000000, URZ, 0xc0, !UPT ;  /* 0xff00000005047892 */ /* 0x000fe4000f8ec03f */
[----:B------:R-:W-:-:S02]  /*1610*/  ULEA.HI.SX32 UR6, UR9, UR6, 0x1c ;  /* 0x0000000609067291 */ /* 0x000fc4000f8fe23f */
[----:B------:R-:W-:Y:S02]  /*1620*/  ULOP3.LUT UR5, UR5, 0xff0000, URZ, 0xc0, !UPT ;  /* 0x00ff000005057892 */ /* 0x000fe4000f8ec03f */
[----:B------:R-:W-:Y:S02]  /*1630*/  UISETP.LT.AND UP0, UPT, UR7, UR6, UPT ;  /* 0x000000060700728c */ /* 0x000fe4000bf01270 */
[----:B------:R-:W-:Y:S02]  /*1640*/  USHF.R.U32.HI UR4, URZ, 0x8, UR4 ;  /* 0x000000083f047899 */ /* 0x000fe40008011604 */
[----:B------:R-:W-:Y:S02]  /*1650*/  USEL UR9, UR7, UR6, UP0 ;  /* 0x0000000607097287 */ /* 0x000fe40008000000 */
[----:B------:R-:W-:Y:S02]  /*1660*/  ULEA.HI UR5, UR5, UR4, URZ, 0x10 ;  /* 0x0000000405057291 */ /* 0x000fe4000f8f803f */
[----:B------:R-:W-:-:S02]  /*1670*/  UISETP.GE.AND UP0, UPT, UR9, 0x1, UPT ;  /* 0x000000010900788c */ /* 0x000fc4000bf06270 */
[----:B------:R-:W-:Y:S01]  /*1680*/  ULOP3.LUT UR43, UR5, 0xff, URZ, 0xc0, !UPT ;  /* 0x000000ff052b7892 */ /* 0x000fe2000f8ec03f */
[----:B------:R-:W-:Y:S01]  /*1690*/  UMOV UR4, URZ ;  /* 0x0000003f00047c82 */ /* 0x000fe20008000000 */
[----:B------:R-:W-:Y:S02]  /*16a0*/  USHF.R.U32.HI UR44, URZ, 0x10, UR5 ;  /* 0x000000103f2c7899 */ /* 0x000fe40008011605 */
[----:B------:R-:W-:-:S13]  /*16b0*/  PLOP3.LUT P0, PT, PT, PT, UP0, 0x80, 0x0 ;  /* 0x000000000000781c */ /* 0x000fda0003f0f008 */
[----:B------:R-:W-:Y:S05]  /*16c0*/  @!P0 BRA `(.L_x_4914) ;  /* 0x0000000000908947 */ /* 0x000fea0003800000 */
        /* <DEDUP_REMOVED lines=36> */
.L_x_4914:
        /* <DEDUP_REMOVED lines=111> */
.L_x_4916:
        /* <DEDUP_REMOVED lines=13> */
.L_x_5061:
[----:B0-----:R-:W-:Y:S01]  /*20d0*/  IMAD.U32 R0, RZ, RZ, UR47 ;  /* 0x0000002fff007e24 */ /* 0x001fe2000f8e00ff */
[----:B------:R-:W-:Y:S05]  /*20e0*/  WARPSYNC.ALL ;  /* 0x0000000000007948 */ /* 0x000fea0003800000 */
[----:B------:R0:W-:Y:S01]  /*20f0*/  BAR.SYNC.DEFER_BLOCKING R8, 0x100 ;  /* 0x000400080000751d */ /* 0x0001e20000010000 */
[----:B------:R-:W-:-:S13]  /*2100*/  ISETP.NE.AND P0, PT, R0, 0x3, PT ;  /* 0x000000030000780c */ /* 0x000fda0003f05270 */
[----:B0-----:R-:W-:Y:S05]  /*2110*/  @!P0 BRA `(.L_x_4918) ;  /* 0x0000000000048947 */ /* 0x001fea0003800000 */
[----:B------:R-:W-:Y:S01]  /*2120*/  BPT.TRAP 0x1 ;  /* 0x000000040000795c */ /* 0x000fe20000300000 */
.L_x_4918:
[----:B------:R-:W-:Y:S01]  /*2130*/  R2UR UR22, R7 ;  /* 0x00000000071672ca */ /* 0x000fe200000e0000 */
[----:B------:R-:W-:-:S05]  /*2140*/  IMAD.U32 R9, RZ, RZ, UR36 ;  /* 0x00000024ff097e24 */ /* 0x000fca000f8e00ff */
[----:B------:R-:W-:-:S07]  /*2150*/  SHF.L.U32 R9, R9, 0x1f, RZ ;  /* 0x0000001f09097819 */ /* 0x000fce00000006ff */
[----:B------:R-:W-:-:S09]  /*2160*/  ULEA UR22, UR37, UR22, 0x3 ;  /* 0x0000001625167291 */ /* 0x000fd2000f8e183f */
[----:B------:R0:W1:Y:S01]  /*2170*/  SYNCS.PHASECHK.TRANS64.TRYWAIT P1, [UR22+0x22830], R9 ;  /* 0x02283009ff0075a7 */ /* 0x0000620008020156 */
[----:B------:R-:W-:Y:S05]  /*2180*/  @!P0 BRA `(.L_x_4919) ;  /* 0x0000000000048947 */ /* 0x000fea0003800000 */
[----:B------:R-:W-:Y:S01]  /*2190*/  BPT.TRAP 0x1 ;  /* 0x000000040000795c */ /* 0x000fe20000300000 */
.L_x_4919:
[----:B-1----:R-:W-:Y:S05]  /*21a0*/  @P1 BRA `(.L_x_4920) ;  /* 0x0000000000081947 */ /* 0x002fea0003800000 */
[----:B------:R-:W1:Y:S02]  /*21b0*/  SYNCS.PHASECHK.TRANS64.TRYWAIT P1, [UR22+0x22830], R9 ;  /* 0x02283009ff0075a7 */ /* 0x000e640008020156 */
[----:B-1----:R-:W-:Y:S05]  /*21c0*/  @!P1 BRA `(.L_x_4921) ;  /* 0x0000011400089947 */ /* 0x002fea0003800000 */
.L_x_4920:
        /* <DEDUP_REMOVED lines=39> */
.L_x_4922:
[----:B------:R-:W-:Y:S01]  /*2440*/  UISETP.NE.AND UP0, UPT, UR50, URZ, UPT ;  /* 0x0000003f3200728c */ /* 0x000fe2000bf05270 */
[----:B------:R-:W-:Y:S01]  /*2450*/  VIADD R3, R16, UR42 ;  /* 0x0000002a10037c36 */ /* 0x000fe20008000000 */
[----:B------:R-:W-:Y:S01]  /*2460*/  ULDC UR10, c[0x0][0x988] ;  /* 0x00026200000a7ab9 */ /* 0x000fe20000000800 */
[----:B------:R-:W2:Y:S03]  /*2470*/  S2UR UR7, SR_CgaCtaId ;  /* 0x00000000000779c3 */ /* 0x000ea60000008800 */
[----:B------:R-:W-:Y:S02]  /*2480*/  PLOP3.LUT P1, PT, PT, PT, UP0, 0x80, 0x0 ;  /* 0x000000000000781c */ /* 0x000fe40003f2f008 */
[----:B------:R-:W-:-:S03]  /*2490*/  PLOP3.LUT P2, PT, PT, PT, UP0, 0x80, 0x0 ;  /* 0x000000000000781c */ /* 0x000fc60003f4f008 */
[----:B------:R-:W-:-:S08]  /*24a0*/  @UP0 ULDC UR6, c[0x0][0x44c] ;  /* 0x0001130000060ab9 */ /* 0x000fd00000000800 */
[----:B------:R-:W-:Y:S01]  /*24b0*/  @P1 IMAD.HI.U32 R4, R3, UR6, RZ ;  /* 0x0000000603041c27 */ /* 0x000fe2000f8e00ff */
[----:B------:R-:W-:-:S04]  /*24c0*/  @UP0 ULDC UR6, c[0x0][0x450] ;  /* 0x0001140000060ab9 */ /* 0x000fc80000000800 */
[----:B------:R-:W-:Y:S01]  /*24d0*/  @P2 SHF.R.U32.HI R3, RZ, UR6, R4 ;  /* 0x00000006ff032c19 */ /* 0x000fe20008011604 */
[----:B------:R-:W-:-:S04]  /*24e0*/  UIMAD UR6, UR51, -0x60, UR48 ;  /* 0xffffffa0330678a4 */ /* 0x000fc8000f8e0230 */
[----:B------:R-:W3:Y:S02]  /*24f0*/  SHFL.IDX PT, R6, R3, 0x1, 0x1c1f ;  /* 0x003c1f0003067f89 */ /* 0x000ee400000e0000 */
[----:B------:R-:W-:Y:S01]  /*2500*/  IMAD.U32 R11, RZ, RZ, UR6 ;  /* 0x00000006ff0b7e24 */ /* 0x000fe2000f8e00ff */
[----:B------:R-:W-:Y:S01]  /*2510*/  UIADD3 UR6, UR22, 0x22840, URZ ;  /* 0x0002284016067890 */ /* 0x000fe2000fffe03f */
[----:B------:R-:W4:Y:S03]  /*2520*/  SHFL.IDX PT, R3, R3, RZ, 0x1c1f ;  /* 0x001c1fff03037589 */ /* 0x000f2600000e0000 */
[C-C-:B------:R-:W-:Y:S01]  /*2530*/  IADD3 R5, -R2.reuse, 0x61, R11.reuse ;  /* 0x0000006102057810 */ /* 0x140fe20007ffe10b */
[----:B--2---:R-:W-:Y:S01]  /*2540*/  UPRMT UR6, UR7, 0x654, UR6 ;  /* 0x0000065407067896 */ /* 0x004fe20008000006 */
[----:B------:R-:W-:-:S03]  /*2550*/  IADD3 R4, -R2, 0x60, R11 ;  /* 0x0000006002047810 */ /* 0x000fc60007ffe10b */
[----:B------:R-:W-:-:S05]  /*2560*/  VIADD R5, R5, -UR49 ;  /* 0x8000003105057c36 */ /* 0x000fca0008000000 */
[----:B------:R-:W-:Y:S01]  /*2570*/  SYNCS.ARRIVE.TRANS64.RED.A1T0 RZ, [UR6], RZ ;  /* 0x000000ffffff79a7 */ /* 0x000fe20008100406 */
[----:B---3--:R-:W-:-:S04]  /*2580*/  VIADDMNMX R6, R6, R5, R4, PT ;  /* 0x0000000506067246 */ /* 0x008fc80003800104 */
        /* <DEDUP_REMOVED lines=8> */
[C---:B------:R-:W-:Y:S02]  /*2610*/  ISETP.GT.AND P2, PT, R6.reuse, 0x10, PT ;  /* 0x000000100600780c */ /* 0x040fe40003f44270 */
[----:B------:R-:W-:Y:S02]  /*2620*/  FSEL R31, R31, -INF , P1 ;  /* 0xff8000001f1f7808 */ /* 0x000fe40000800000 */
[----:B------:R-:W-:Y:S02]  /*2630*/  FMNMX.FTZ R10, R15, R10, !PT ;  /* 0x0000000a0f0a7209 */ /* 0x000fe40007810000 */
        /* <DEDUP_REMOVED lines=57> */
[----:B------:R-:W-:Y:S02]  /*29d0*/  FSEL R71, R71, -INF , P1 ;  /* 0xff80000047477808 */ /* 0x000fe40000800000 */
[----:B------:R-:W-:Y:S02]  /*29e0*/  FMNMX.FTZ R10, R89, R10, !PT ;  /* 0x0000000a590a7209 */ /* 0x000fe40007810000 */
[----:B----4-:R-:W-:Y:S02]  /*29f0*/  VIADDMNMX R6, R3, R5, R4, PT ;  /* 0x0000000503067246 */ /* 0x010fe40003800104 */
[----:B------:R-:W-:-:S02]  /*2a00*/  FMNMX.FTZ R10, R71, R10, !PT ;  /* 0x0000000a470a7209 */ /* 0x000fc40007810000 */
[C---:B------:R-:W-:Y:S02]  /*2a10*/  ISETP.GT.AND P1, PT, R6.reuse, RZ, PT ;  /* 0x000000ff0600720c */ /* 0x040fe40003f24270 */
[C---:B------:R-:W-:Y:S01]  /*2a20*/  ISETP.GT.AND P2, PT, R6.reuse, 0x1, PT ;  /* 0x000000010600780c */ /* 0x040fe20003f44270 */
[----:B------:R-:W2:Y:S01]  /*2a30*/  SHFL.BFLY PT, R11, R10, 0x2, 0x1f ;  /* 0x0c401f000a0b7f89 */ /* 0x000ea200000e0000 */
[----:B------:R-:W-:Y:S02]  /*2a40*/  ISETP.GT.AND P3, PT, R6, 0x8, PT ;  /* 0x000000080600780c */ /* 0x000fe40003f64270 */
[----:B------:R-:W-:Y:S02]  /*2a50*/  FSEL R34, R25, -INF , P2 ;  /* 0xff80000019227808 */ /* 0x000fe40001000000 */
[----:B------:R-:W-:Y:S02]  /*2a60*/  FSEL R3, R28, -INF , P3 ;  /* 0xff8000001c037808 */ /* 0x000fe40001800000 */
[----:B------:R-:W-:-:S02]  /*2a70*/  ISETP.GT.AND P2, PT, R6, 0x10, PT ;  /* 0x000000100600780c */ /* 0x000fc40003f44270 */
[----:B------:R-:W-:Y:S02]  /*2a80*/  ISETP.GT.AND P3, PT, R6, 0x18, PT ;  /* 0x000000180600780c */ /* 0x000fe40003f64270 */
[----:B------:R-:W-:Y:S02]  /*2a90*/  FSEL R32, R32, -INF , P2 ;  /* 0xff80000020207808 */ /* 0x000fe40001000000 */
[----:B------:R-:W-:Y:S02]  /*2aa0*/  FSEL R36, R36, -INF , P3 ;  /* 0xff80000024247808 */ /* 0x000fe40001800000 */
[----:B--2---:R-:W-:Y:S02]  /*2ab0*/  FMNMX.FTZ R12, R10, R11, !PT ;  /* 0x0000000b0a0c7209 */ /* 0x004fe40007810000 */
[----:B------:R-:W-:Y:S02]  /*2ac0*/  FSEL R11, R24, -INF , P1 ;  /* 0xff800000180b7808 */ /* 0x000fe40000800000 */
[----:B------:R-:W-:Y:S01]  /*2ad0*/  ISETP.GT.AND P1, PT, R6, 0x9, PT ;  /* 0x000000090600780c */ /* 0x000fe20003f24270 */
[----:B------:R-:W2:Y:S01]  /*2ae0*/  SHFL.BFLY PT, R91, R12, 0x1, 0x1f ;  /* 0x0c201f000c5b7f89 */ /* 0x000ea200000e0000 */
[----:B------:R-:W-:-:S02]  /*2af0*/  FMNMX.FTZ R4, R11, R34, !PT ;  /* 0x000000220b047209 */ /* 0x000fc40007810000 */
[----:B------:R-:W-:Y:S02]  /*2b00*/  FSEL R29, R29, -INF , P1 ;  /* 0xff8000001d1d7808 */ /* 0x000fe40000800000 */
[----:B------:R-:W-:Y:S02]  /*2b10*/  FMNMX.FTZ R4, R3, R4, !PT ;  /* 0x0000000403047209 */ /* 0x000fe40007810000 */
[----:B------:R-:W-:Y:S02]  /*2b20*/  ISETP.GT.AND P1, PT, R6, 0x11, PT ;  /* 0x000000110600780c */ /* 0x000fe40003f24270 */
[----:B------:R-:W-:Y:S02]  /*2b30*/  FMNMX.FTZ R25, R29, R4, !PT ;  /* 0x000000041d197209 */ /* 0x000fe40007810000 */
[----:B------:R-:W-:Y:S02]  /*2b40*/  FSEL R33, R33, -INF , P1 ;  /* 0xff80000021217808 */ /* 0x000fe40000800000 */
[----:B------:R-:W-:-:S02]  /*2b50*/  FMNMX.FTZ R10, R32, R25, !PT ;  /* 0x00000019200a7209 */ /* 0x000fc40007810000 */
[----:B------:R-:W-:Y:S02]  /*2b60*/  ISETP.GT.AND P1, PT, R6, 0x19, PT ;  /* 0x000000190600780c */ /* 0x000fe40003f24270 */
[----:B------:R-:W-:Y:S02]  /*2b70*/  FMNMX.FTZ R25, R33, R10, !PT ;  /* 0x0000000a21197209 */ /* 0x000fe40007810000 */
[----:B------:R-:W-:Y:S02]  /*2b80*/  FSEL R37, R37, -INF , P1 ;  /* 0xff80000025257808 */ /* 0x000fe40000800000 */
[----:B------:R-:W-:Y:S02]  /*2b90*/  FMNMX.FTZ R10, R36, R25, !PT ;  /* 0x00000019240a7209 */ /* 0x000fe40007810000 */
[----:B------:R-:W-:Y:S02]  /*2ba0*/  ISETP.GT.AND P1, PT, R6, 0x21, PT ;  /* 0x000000210600780c */ /* 0x000fe40003f24270 */
[----:B--2---:R-:W-:-:S02]  /*2bb0*/  FMNMX.FTZ R5, R12, R91, !PT ;  /* 0x0000005b0c057209 */ /* 0x004fc40007810000 */
[----:B------:R-:W-:Y:S02]  /*2bc0*/  FSEL R41, R41, -INF , P1 ;  /* 0xff80000029297808 */ /* 0x000fe40000800000 */
[C---:B------:R-:W-:Y:S01]  /*2bd0*/  FSETP.NEU.FTZ.AND P2, PT, R5.reuse, -INF , PT ;  /* 0xff8000000500780b */ /* 0x040fe20003f5d000 */
[----:B------:R-:W-:Y:S01]  /*2be0*/  FMUL.FTZ R4, R5, UR10 ;  /* 0x0000000a05047c20 */ /* 0x000fe20008410000 */
[----:B------:R-:W-:-:S04]  /*2bf0*/  ISETP.GT.AND P1, PT, R6, 0x29, PT ;  /* 0x000000290600780c */ /* 0x000fc80003f24270 */
[----:B------:R-:W-:Y:S02]  /*2c00*/  FSEL R4, R4, RZ, P2 ;  /* 0x000000ff04047208 */ /* 0x000fe40001000000 */
[----:B------:R-:W-:Y:S02]  /*2c10*/  ISETP.GT.AND P2, PT, R6, 0x20, PT ;  /* 0x000000200600780c */ /* 0x000fe40003f44270 */
[----:B------:R-:W-:Y:S01]  /*2c20*/  FSEL R45, R45, -INF , P1 ;  /* 0xff8000002d2d7808 */ /* 0x000fe20000800000 */
[--C-:B------:R-:W-:Y:S01]  /*2c30*/  FFMA.FTZ R201, R13, UR10, -R4.reuse ;  /* 0x0000000a0dc97c23 */ /* 0x100fe20008010804 */
[----:B------:R-:W-:Y:S01]  /*2c40*/  FSEL R40, R40, -INF , P2 ;  /* 0xff80000028287808 */ /* 0x000fe20001000000 */
[--C-:B------:R-:W-:Y:S01]  /*2c50*/  FFMA.FTZ R203, R15, UR10, -R4.reuse ;  /* 0x0000000a0fcb7c23 */ /* 0x100fe20008010804 */
[----:B------:R-:W-:Y:S01]  /*2c60*/  FMNMX.FTZ R13, R37, R10, !PT ;  /* 0x0000000a250d7209 */ /* 0x000fe20007810000 */
[--C-:B------:R-:W-:Y:S01]  /*2c70*/  FFMA.FTZ R10, R27, UR10, -R4.reuse ;  /* 0x0000000a1b0a7c23 */ /* 0x100fe20008010804 */
[----:B------:R-:W-:Y:S01]  /*2c80*/  ISETP.GT.AND P2, PT, R6, 0x28, PT ;  /* 0x000000280600780c */ /* 0x000fe20003f44270 */
[----:B------:R-:W-:Y:S01]  /*2c90*/  MUFU.EX2 R201, R201 ;  /* 0x000000c900c97308 */ /* 0x000fe20000000800 */
[----:B------:R-:W-:Y:S01]  /*2ca0*/  FMNMX.FTZ R12, R40, R13, !PT ;  /* 0x0000000d280c7209 */ /* 0x000fe20007810000 */
[--C-:B------:R-:W-:Y:S01]  /*2cb0*/  FFMA.FTZ R153, R21, UR10, -R4.reuse ;  /* 0x0000000a15997c23 */ /* 0x100fe20008010804 */
[----:B------:R-:W-:Y:S01]  /*2cc0*/  FSEL R44, R44, -INF , P2 ;  /* 0xff8000002c2c7808 */ /* 0x000fe20001000000 */
[--C-:B------:R-:W-:Y:S01]  /*2cd0*/  FFMA.FTZ R73, R73, UR10, -R4.reuse ;  /* 0x0000000a49497c23 */ /* 0x100fe20008010804 */
[----:B------:R-:W-:Y:S01]  /*2ce0*/  FMNMX.FTZ R13, R41, R12, !PT ;  /* 0x0000000c290d7209 */ /* 0x000fe20007810000 */
[--C-:B------:R-:W-:Y:S01]  /*2cf0*/  FFMA.FTZ R39, R39, UR10, -R4.reuse ;  /* 0x0000000a27277c23 */ /* 0x100fe20008010804 */
[----:B------:R-:W-:Y:S01]  /*2d00*/  ISETP.GT.AND P2, PT, R6, 0x30, PT ;  /* 0x000000300600780c */ /* 0x000fe20003f44270 */
[----:B------:R-:W2:Y:S01]  /*2d10*/  MUFU.EX2 R10, R10 ;  /* 0x0000000a000a7308 */ /* 0x000ea20000000800 */
        /* <DEDUP_REMOVED lines=9> */
[----:B------:R-:W3:Y:S01]  /*2db0*/  MUFU.EX2 R203, R203 ;  /* 0x000000cb00cb7308 */ /* 0x000ee20000000800 */
[----:B------:R-:W-:Y:S01]  /*2dc0*/  FSEL R49, R49, -INF , P1 ;  /* 0xff80000031317808 */ /* 0x000fe20000800000 */
[--C-:B------:R-:W-:Y:S01]  /*2dd0*/  FFMA.FTZ R47, R47, UR10, -R4.reuse ;  /* 0x0000000a2f2f7c23 */ /* 0x100fe20008010804 */
[----:B------:R-:W-:Y:S01]  /*2de0*/  FMNMX.FTZ R14, R48, R13, !PT ;  /* 0x0000000d300e7209 */ /* 0x000fe20007810000 */
[--C-:B------:R-:W-:Y:S01]  /*2df0*/  FFMA.FTZ R161, R79, UR10, -R4.reuse ;  /* 0x0000000a4fa17c23 */ /* 0x100fe20008010804 */
[----:B------:R-:W-:Y:S01]  /*2e00*/  ISETP.GT.AND P1, PT, R6, 0x39, PT ;  /* 0x000000390600780c */ /* 0x000fe20003f24270 */
[----:B------:R-:W-:Y:S01]  /*2e10*/  FFMA.FTZ R163, R81, UR10, -R4 ;  /* 0x0000000a51a37c23 */ /* 0x000fe20008010804 */
[----:B------:R-:W-:Y:S01]  /*2e20*/  FSEL R52, R52, -INF , P2 ;  /* 0xff80000034347808 */ /* 0x000fe20001000000 */
[----:B------:R-:W4:Y:S01]  /*2e30*/  MUFU.EX2 R12, R12 ;  /* 0x0000000c000c7308 */ /* 0x000f220000000800 */
[----:B------:R-:W-:Y:S01]  /*2e40*/  FMNMX.FTZ R13, R49, R14, !PT ;  /* 0x0000000e310d7209 */ /* 0x000fe20007810000 */
[----:B--2---:R-:W-:Y:S01]  /*2e50*/  FADD.FTZ R58, R201, R10 ;  /* 0x0000000ac93a7221 */ /* 0x004fe20000010000 */
[----:B------:R-:W-:Y:S01]  /*2e60*/  ISETP.GT.AND P2, PT, R6, 0x40, PT ;  /* 0x000000400600780c */ /* 0x000fe20003f44270 */
[--C-:B------:R-:W-:Y:S01]  /*2e70*/  FFMA.FTZ R24, R55, UR10, -R4.reuse ;  /* 0x0000000a37187c23 */ /* 0x100fe20008010804 */
[----:B------:R-:W-:Y:S01]  /*2e80*/  FSEL R53, R53, -INF , P1 ;  /* 0xff80000035357808 */ /* 0x000fe20000800000 */
[----:B------:R-:W-:Y:S01]  /*2e90*/  FFMA.FTZ R165, R83, UR10, -R4 ;  /* 0x0000000a53a57c23 */ /* 0x000fe20008010804 */
[----:B------:R-:W-:Y:S01]  /*2ea0*/  FMNMX.FTZ R14, R52, R13, !PT ;  /* 0x0000000d340e7209 */ /* 0x000fe20007810000 */
[----:B------:R-:W-:Y:S01]  /*2eb0*/  MUFU.EX2 R153, R153 ;  /* 0x0000009900997308 */ /* 0x000fe20000000800 */
[----:B------:R-:W-:Y:S01]  /*2ec0*/  ISETP.GT.AND P1, PT, R6, 0x41, PT ;  /* 0x000000410600780c */ /* 0x000fe20003f24270 */
[----:B---3--:R-:W-:Y:S01]  /*2ed0*/  FADD.FTZ R15, R203, R58 ;  /* 0x0000003acb0f7221 */ /* 0x008fe20000010000 */
        /* <DEDUP_REMOVED lines=17> */
[----:B------:R-:W-:Y:S01]  /*2ff0*/  FFMA.FTZ R171, R89, UR10, -R4 ;  /* 0x0000000a59ab7c23 */ /* 0x000fe20008010804 */
[----:B------:R-:W-:-:S02]  /*3000*/  FSEL R61, R61, -INF , P1 ;  /* 0xff8000003d3d7808 */ /* 0x000fc40000800000 */
[----:B------:R-:W-:Y:S01]  /*3010*/  FMNMX.FTZ R20, R60, R13, !PT ;  /* 0x0000000d3c147209 */ /* 0x000fe20007810000 */
[----:B------:R-:W2:Y:S01]  /*3020*/  MUFU.EX2 R42, R39 ;  /* 0x00000027002a7308 */ /* 0x000ea20000000800 */
[----:B------:R-:W-:Y:S02]  /*3030*/  ISETP.GT.AND P1, PT, R6, 0x51, PT ;  /* 0x000000510600780c */ /* 0x000fe40003f24270 */
[----:B------:R-:W-:Y:S02]  /*3040*/  FSEL R64, R64, -INF , P2 ;  /* 0xff80000040407808 */ /* 0x000fe40001000000 */
[----:B------:R-:W-:Y:S02]  /*3050*/  FMNMX.FTZ R13, R61, R20, !PT ;  /* 0x000000143d0d7209 */ /* 0x000fe40007810000 */
[----:B------:R-:W-:Y:S01]  /*3060*/  ISETP.GT.AND P2, PT, R6, 0x58, PT ;  /* 0x000000580600780c */ /* 0x000fe20003f44270 */
[----:B------:R-:W-:Y:S01]  /*3070*/  MUFU.EX2 R75, R75 ;  /* 0x0000004b004b7308 */ /* 0x000fe20000000800 */
[----:B------:R-:W-:-:S02]  /*3080*/  FSEL R65, R65, -INF , P1 ;  /* 0xff80000041417808 */ /* 0x000fc40000800000 */
[----:B------:R-:W-:Y:S02]  /*3090*/  FMNMX.FTZ R20, R64, R13, !PT ;  /* 0x0000000d40147209 */ /* 0x000fe40007810000 */
[----:B------:R-:W-:Y:S02]  /*30a0*/  ISETP.GT.AND P1, PT, R6, 0x59, PT ;  /* 0x000000590600780c */ /* 0x000fe40003f24270 */
[----:B------:R-:W-:Y:S01]  /*30b0*/  FSEL R68, R68, -INF , P2 ;  /* 0xff80000044447808 */ /* 0x000fe20001000000 */
[----:B------:R-:W3:Y:S01]  /*30c0*/  MUFU.EX2 R46, R43 ;  /* 0x0000002b002e7308 */ /* 0x000ee20000000800 */
[----:B------:R-:W-:Y:S01]  /*30d0*/  FMNMX.FTZ R13, R65, R20, !PT ;  /* 0x00000014410d7209 */ /* 0x000fe20007810000 */
[--C-:B------:R-:W-:Y:S01]  /*30e0*/  FFMA.FTZ R20, R51, UR10, -R4.reuse ;  /* 0x0000000a33147c23 */ /* 0x100fe20008010804 */
[----:B------:R-:W-:Y:S01]  /*30f0*/  FSEL R69, R69, -INF , P1 ;  /* 0xff80000045457808 */ /* 0x000fe20000800000 */
[----:B------:R-:W-:Y:S01]  /*3100*/  FFMA.FTZ R4, R71, UR10, -R4 ;  /* 0x0000000a47047c23 */ /* 0x000fe20008010804 */
[----:B------:R-:W-:-:S02]  /*3110*/  FMNMX.FTZ R6, R68, R13, !PT ;  /* 0x0000000d44067209 */ /* 0x000fc40007810000 */
[----:B------:R-:W-:Y:S01]  /*3120*/  F2FP.BF16.F32.PACK_AB R201, R10, R201 ;  /* 0x000000c90ac9723e */ /* 0x000fe200000010ff */
[----:B------:R-:W-:Y:S01]  /*3130*/  MUFU.EX2 R77, R77 ;  /* 0x0000004d004d7308 */ /* 0x000fe20000000800 */
[----:B------:R-:W-:Y:S02]  /*3140*/  FMNMX.FTZ R6, R69, R6, !PT ;  /* 0x0000000645067209 */ /* 0x000fe40007810000 */
[----:B----4-:R-:W-:Y:S02]  /*3150*/  F2FP.BF16.F32.PACK_AB R203, R12, R203 ;  /* 0x000000cb0ccb723e */ /* 0x010fe400000010ff */
[----:B--2---:R-:W-:Y:S01]  /*3160*/  F2FP.BF16.F32.PACK_AB R155, R42, R73 ;  /* 0x000000492a9b723e */ /* 0x004fe200000010ff */
[----:B------:R-:W2:Y:S02]  /*3170*/  SHFL.BFLY PT, R13, R6, 0x2, 0x1f ;  /* 0x0c401f00060d7f89 */ /* 0x000ea400000e0000 */
[----:B------:R-:W4:Y:S01]  /*3180*/  MUFU.EX2 R50, R47 ;  /* 0x0000002f00327308 */ /* 0x000f220000000800 */
[----:B---3--:R-:W-:-:S07]  /*3190*/  F2FP.BF16.F32.PACK_AB R157, R46, R75 ;  /* 0x0000004b2e9d723e */ /* 0x008fce00000010ff */
[----:B------:R-:W-:Y:S08]  /*31a0*/  MUFU.EX2 R161, R161 ;  /* 0x000000a100a17308 */ /* 0x000ff00000000800 */
[----:B------:R-:W-:Y:S01]  /*31b0*/  MUFU.EX2 R20, R20 ;  /* 0x0000001400147308 */ /* 0x000fe20000000800 */
[----:B----4-:R-:W-:Y:S02]  /*31c0*/  F2FP.BF16.F32.PACK_AB R159, R50, R77 ;  /* 0x0000004d329f723e */ /* 0x010fe400000010ff */
[----:B--2---:R-:W-:-:S05]  /*31d0*/  FMNMX.FTZ R13, R6, R13, !PT ;  /* 0x0000000d060d7209 */ /* 0x004fca0007810000 */
[----:B------:R-:W-:Y:S01]  /*31e0*/  MUFU.EX2 R163, R163 ;  /* 0x000000a300a37308 */ /* 0x000fe20000000800 */
[----:B------:R-:W2:Y:S07]  /*31f0*/  SHFL.BFLY PT, R6, R13, 0x1, 0x1f ;  /* 0x0c201f000d067f89 */ /* 0x000eae00000e0000 */
[----:B------:R-:W-:Y:S08]  /*3200*/  MUFU.EX2 R24, R24 ;  /* 0x0000001800187308 */ /* 0x000ff00000000800 */
[----:B------:R-:W-:Y:S08]  /*3210*/  MUFU.EX2 R165, R165 ;  /* 0x000000a500a57308 */ /* 0x000ff00000000800 */
[----:B------:R-:W-:Y:S01]  /*3220*/  MUFU.EX2 R26, R26 ;  /* 0x0000001a001a7308 */ /* 0x000fe20000000800 */
[----:B--2---:R-:W-:-:S04]  /*3230*/  FMNMX.FTZ R6, R13, R6, !PT ;  /* 0x000000060d067209 */ /* 0x004fc80007810000 */
[C---:B------:R-:W-:Y:S01]  /*3240*/  FSETP.NEU.FTZ.AND P1, PT, R6.reuse, -INF , PT ;  /* 0xff8000000600780b */ /* 0x040fe20003f3d000 */
[----:B------:R-:W-:Y:S02]  /*3250*/  FMUL.FTZ R13, R6, UR10 ;  /* 0x0000000a060d7c20 */ /* 0x000fe40008410000 */
[----:B------:R-:W-:Y:S03]  /*3260*/  MUFU.EX2 R167, R167 ;  /* 0x000000a700a77308 */ /* 0x000fe60000000800 */
        /* <DEDUP_REMOVED lines=28> */
[----:B------:R-:W-:-:S05]  /*3430*/  FFMA.FTZ R38, R69, UR10, -R38 ;  /* 0x0000000a45267c23 */ /* 0x000fca0008010826 */
[----:B------:R-:W4:Y:S01]  /*3440*/  MUFU.EX2 R202, R29 ;  /* 0x0000001d00ca7308 */ /* 0x000f220000000800 */
[----:B--2---:R-:W-:Y:S01]  /*3450*/  FADD.FTZ R54, R11, R34 ;  /* 0x000000220b367221 */ /* 0x004fe20000010000 */
[----:B------:R-:W-:-:S06]  /*3460*/  F2FP.BF16.F32.PACK_AB R200, R34, R11 ;  /* 0x0000000b22c8723e */ /* 0x000fcc00000010ff */
[----:B------:R-:W2:Y:S01]  /*3470*/  MUFU.EX2 R32, R32 ;  /* 0x0000002000207308 */ /* 0x000ea20000000800 */
[----:B---3--:R-:W-:Y:S01]  /*3480*/  FADD.FTZ R13, R3, R54 ;  /* 0x00000036030d7221 */ /* 0x008fe20000010000 */
[----:B------:R-:W-:-:S06]  /*3490*/  FADD.FTZ R54, R12, R15 ;  /* 0x0000000f0c367221 */ /* 0x000fcc0000010000 */
[----:B------:R-:W3:Y:S01]  /*34a0*/  MUFU.EX2 R33, R33 ;  /* 0x0000002100217308 */ /* 0x000ee20000000800 */
[C---:B----4-:R-:W-:Y:S01]  /*34b0*/  FADD.FTZ R13, R202.reuse, R13 ;  /* 0x0000000dca0d7221 */ /* 0x050fe20000010000 */
[----:B------:R-:W-:-:S06]  /*34c0*/  F2FP.BF16.F32.PACK_AB R202, R202, R3 ;  /* 0x00000003caca723e */ /* 0x000fcc00000010ff */
[----:B------:R-:W4:Y:S01]  /*34d0*/  MUFU.EX2 R36, R36 ;  /* 0x0000002400247308 */ /* 0x000f220000000800 */
[----:B--2---:R-:W-:Y:S01]  /*34e0*/  FADD.FTZ R58, R32, R13 ;  /* 0x0000000d203a7221 */ /* 0x004fe20000010000 */
[----:B------:R-:W-:Y:S01]  /*34f0*/  FADD.FTZ R13, R153, R54 ;  /* 0x00000036990d7221 */ /* 0x000fe20000010000 */
[----:B------:R-:W-:-:S03]  /*3500*/  F2FP.BF16.F32.PACK_AB R153, R14, R153 ;  /* 0x000000990e99723e */ /* 0x000fc600000010ff */
[----:B------:R-:W-:Y:S02]  /*3510*/  FADD.FTZ R54, R14, R13 ;  /* 0x0000000d0e367221 */ /* 0x000fe40000010000 */
[----:B------:R-:W2:Y:S01]  /*3520*/  MUFU.EX2 R37, R37 ;  /* 0x0000002500257308 */ /* 0x000ea20000000800 */
[----:B---3--:R-:W-:Y:S01]  /*3530*/  FADD.FTZ R15, R33, R58 ;  /* 0x0000003a210f7221 */ /* 0x008fe20000010000 */
[----:B------:R-:W-:Y:S01]  /*3540*/  FADD.FTZ R13, R73, R54 ;  /* 0x00000036490d7221 */ /* 0x000fe20000010000 */
[----:B------:R-:W-:-:S03]  /*3550*/  F2FP.BF16.F32.PACK_AB R152, R33, R32 ;  /* 0x000000202198723e */ /* 0x000fc600000010ff */
[----:B------:R-:W-:Y:S02]  /*3560*/  FADD.FTZ R54, R42, R13 ;  /* 0x0000000d2a367221 */ /* 0x000fe40000010000 */
[----:B------:R-:W3:Y:S01]  /*3570*/  MUFU.EX2 R40, R40 ;  /* 0x0000002800287308 */ /* 0x000ee20000000800 */
[----:B----4-:R-:W-:Y:S01]  /*3580*/  FADD.FTZ R58, R36, R15 ;  /* 0x0000000f243a7221 */ /* 0x010fe20000010000 */
[----:B------:R-:W-:-:S06]  /*3590*/  FADD.FTZ R13, R75, R54 ;  /* 0x000000364b0d7221 */ /* 0x000fcc0000010000 */
[----:B------:R-:W4:Y:S01]  /*35a0*/  MUFU.EX2 R41, R41 ;  /* 0x0000002900297308 */ /* 0x000f220000000800 */
[C---:B--2---:R-:W-:Y:S01]  /*35b0*/  FADD.FTZ R15, R37.reuse, R58 ;  /* 0x0000003a250f7221 */ /* 0x044fe20000010000 */
[----:B------:R-:W-:-:S06]  /*35c0*/  F2FP.BF16.F32.PACK_AB R154, R37, R36 ;  /* 0x00000024259a723e */ /* 0x000fcc00000010ff */
[----:B------:R-:W2:Y:S01]  /*35d0*/  MUFU.EX2 R44, R44 ;  /* 0x0000002c002c7308 */ /* 0x000ea20000000800 */
[----:B---3--:R-:W-:-:S07]  /*35e0*/  FADD.FTZ R10, R40, R15 ;  /* 0x0000000f280a7221 */ /* 0x008fce0000010000 */
[----:B------:R-:W3:Y:S01]  /*35f0*/  MUFU.EX2 R45, R45 ;  /* 0x0000002d002d7308 */ /* 0x000ee20000000800 */
[C---:B----4-:R-:W-:Y:S01]  /*3600*/  FADD.FTZ R15, R41.reuse, R10 ;  /* 0x0000000a290f7221 */ /* 0x050fe20000010000 */
[----:B------:R-:W-:Y:S01]  /*3610*/  FADD.FTZ R10, R46, R13 ;  /* 0x0000000d2e0a7221 */ /* 0x000fe20000010000 */
[----:B------:R-:W-:-:S03]  /*3620*/  F2FP.BF16.F32.PACK_AB R156, R41, R40 ;  /* 0x00000028299c723e */ /* 0x000fc600000010ff */
[----:B------:R-:W-:Y:S02]  /*3630*/  FADD.FTZ R13, R77, R10 ;  /* 0x0000000a4d0d7221 */ /* 0x000fe40000010000 */
[----:B------:R-:W4:Y:S01]  /*3640*/  MUFU.EX2 R48, R48 ;  /* 0x0000003000307308 */ /* 0x000f220000000800 */
[----:B--2---:R-:W-:Y:S01]  /*3650*/  FADD.FTZ R12, R44, R15 ;  /* 0x0000000f2c0c7221 */ /* 0x004fe20000010000 */
[----:B------:R-:W-:-:S04]  /*3660*/  FADD.FTZ R10, R50, R13 ;  /* 0x0000000d320a7221 */ /* 0x000fc80000010000 */
[----:B------:R-:W-:Y:S01]  /*3670*/  FADD.FTZ R3, R161, R10 ;  /* 0x0000000aa1037221 */ /* 0x000fe20000010000 */
[C---:B------:R-:W-:Y:S01]  /*3680*/  F2FP.BF16.F32.PACK_AB R161, R20.reuse, R161 ;  /* 0x000000a114a1723e */ /* 0x040fe200000010ff */
[----:B------:R-:W2:Y:S01]  /*3690*/  MUFU.EX2 R49, R49 ;  /* 0x0000003100317308 */ /* 0x000ea20000000800 */
[C---:B---3--:R-:W-:Y:S01]  /*36a0*/  FADD.FTZ R15, R45.reuse, R12 ;  /* 0x0000000c2d0f7221 */ /* 0x048fe20000010000 */
[----:B------:R-:W-:Y:S01]  /*36b0*/  FADD.FTZ R10, R20, R3 ;  /* 0x00000003140a7221 */ /* 0x000fe20000010000 */
[----:B------:R-:W-:-:S03]  /*36c0*/  F2FP.BF16.F32.PACK_AB R158, R45, R44 ;  /* 0x0000002c2d9e723e */ /* 0x000fc600000010ff */
[----:B------:R-:W-:Y:S01]  /*36d0*/  FADD.FTZ R3, R163, R10 ;  /* 0x0000000aa3037221 */ /* 0x000fe20000010000 */
[----:B------:R-:W-:Y:S01]  /*36e0*/  F2FP.BF16.F32.PACK_AB R163, R24, R163 ;  /* 0x000000a318a3723e */ /* 0x000fe200000010ff */
[----:B------:R-:W3:Y:S01]  /*36f0*/  MUFU.EX2 R52, R52 ;  /* 0x0000003400347308 */ /* 0x000ee20000000800 */
[----:B----4-:R-:W-:Y:S01]  /*3700*/  FADD.FTZ R12, R48, R15 ;  /* 0x0000000f300c7221 */ /* 0x010fe20000010000 */
[----:B------:R-:W-:-:S04]  /*3710*/  FADD.FTZ R10, R24, R3 ;  /* 0x00000003180a7221 */ /* 0x000fc80000010000 */
[----:B------:R-:W-:Y:S01]  /*3720*/  FADD.FTZ R3, R165, R10 ;  /* 0x0000000aa5037221 */ /* 0x000fe20000010000 */
[C---:B------:R-:W-:Y:S01]  /*3730*/  F2FP.BF16.F32.PACK_AB R165, R26.reuse, R165 ;  /* 0x000000a51aa5723e */ /* 0x040fe200000010ff */
[----:B------:R-:W4:Y:S01]  /*3740*/  MUFU.EX2 R53, R53 ;  /* 0x0000003500357308 */ /* 0x000f220000000800 */
[C---:B--2---:R-:W-:Y:S01]  /*3750*/  FADD.FTZ R11, R49.reuse, R12 ;  /* 0x0000000c310b7221 */ /* 0x044fe20000010000 */
[----:B------:R-:W-:Y:S01]  /*3760*/  FADD.FTZ R10, R26, R3 ;  /* 0x000000031a0a7221 */ /* 0x000fe20000010000 */
[----:B------:R-:W-:-:S03]  /*3770*/  F2FP.BF16.F32.PACK_AB R160, R49, R48 ;  /* 0x0000003031a0723e */ /* 0x000fc600000010ff */
[----:B------:R-:W-:Y:S01]  /*3780*/  FADD.FTZ R3, R167, R10 ;  /* 0x0000000aa7037221 */ /* 0x000fe20000010000 */
[----:B------:R-:W-:Y:S01]  /*3790*/  F2FP.BF16.F32.PACK_AB R167, R28, R167 ;  /* 0x000000a71ca7723e */ /* 0x000fe200000010ff */
        /* <DEDUP_REMOVED lines=14> */
[----:B------:R-:W-:Y:S01]  /*3880*/  FADD.FTZ R12, R28, R3 ;  /* 0x000000031c0c7221 */ /* 0x000fe20000010000 */
[----:B------:R-:W-:-:S05]  /*3890*/  F2FP.BF16.F32.PACK_AB R166, R61, R60 ;  /* 0x0000003c3da6723e */ /* 0x000fca00000010ff */
        /* <DEDUP_REMOVED lines=10> */
[----:B------:R-:W3:Y:S08]  /*3940*/  MUFU.EX2 R11, R38 ;  /* 0x00000026000b7308 */ /* 0x000ef00000000800 */
[----:B------:R4:W5:Y:S02]  /*3950*/  MUFU.EX2 R10, R4 ;  /* 0x00000004000a7308 */ /* 0x0009640000000800 */
[----:B----4-:R-:W-:Y:S01]  /*3960*/  FADD.FTZ R4, R68, R13 ;  /* 0x0000000d44047221 */ /* 0x010fe20000010000 */
[----:B--2---:R-:W-:Y:S01]  /*3970*/  FADD.FTZ R13, R171, R12 ;  /* 0x0000000cab0d7221 */ /* 0x004fe20000010000 */
[----:B---3--:R-:W-:-:S02]  /*3980*/  F2FP.BF16.F32.PACK_AB R170, R11, R68 ;  /* 0x000000440baa723e */ /* 0x008fc400000010ff */
[----:B------:R-:W-:Y:S01]  /*3990*/  FADD.FTZ R3, R11, R4 ;  /* 0x000000040b037221 */ /* 0x000fe20000010000 */
[C---:B-----5:R-:W-:Y:S01]  /*39a0*/  FADD.FTZ R4, R10.reuse, R13 ;  /* 0x0000000d0a047221 */ /* 0x060fe20000010000 */
[----:B------:R-:W-:Y:S01]  /*39b0*/  F2FP.BF16.F32.PACK_AB R171, R10, R171 ;  /* 0x000000ab0aab723e */ /* 0x000fe200000010ff */
[----:B------:R-:W-:Y:S06]  /*39c0*/  @!P0 BRA `(.L_x_4923) ;  /* 0x0000000000048947 */ /* 0x000fec0003800000 */
[----:B------:R-:W-:Y:S01]  /*39d0*/  BPT.TRAP 0x1 ;  /* 0x000000040000795c */ /* 0x000fe20000300000 */
.L_x_4923:
[----:B------:R2:W3:Y:S01]  /*39e0*/  SYNCS.PHASECHK.TRANS64.TRYWAIT P1, [UR22+0x22850], R9 ;  /* 0x02285009ff0075a7 */ /* 0x0004e20008020156 */
[----:B------:R-:W-:Y:S05]  /*39f0*/  @!P0 BRA `(.L_x_4924) ;  /* 0x0000000000048947 */ /* 0x000fea0003800000 */
[----:B------:R-:W-:Y:S01]  /*3a00*/  BPT.TRAP 0x1 ;  /* 0x000000040000795c */ /* 0x000fe20000300000 */
.L_x_4924:
[----:B---3--:R-:W-:Y:S05]  /*3a10*/  @P1 BRA `(.L_x_4925) ;  /* 0x0000000000081947 */ /* 0x008fea0003800000 */
[----:B------:R-:W3:Y:S02]  /*3a20*/  SYNCS.PHASECHK.TRANS64.TRYWAIT P1, [UR22+0x22850], R9 ;  /* 0x02285009ff0075a7 */ /* 0x000ee40008020156 */
[----:B---3--:R-:W-:Y:S05]  /*3a30*/  @!P1 BRA `(.L_x_4926) ;  /* 0x000000fc00049947 */ /* 0x008fea0003800000 */
.L_x_4925:
        /* <DEDUP_REMOVED lines=44> */
.L_x_4927:
[----:B------:R-:W-:Y:S01]  /*3d00*/  UISETP.NE.AND UP0, UPT, UR50, URZ, UPT ;  /* 0x0000003f3200728c */ /* 0x000fe2000bf05270 */
[----:B------:R-:W4:Y:S01]  /*3d10*/  S2UR UR14, SR_CgaCtaId ;  /* 0x00000000000e79c3 */ /* 0x000f220000008800 */
[----:B------:R-:W-:Y:S01]  /*3d20*/  UMOV UR11, UR42 ;  /* 0x0000002a000b7c82 */ /* 0x000fe20008000000 */
[----:B------:R-:W-:Y:S02]  /*3d30*/  UIADD3 UR25, UR51, -0x2, URZ ;  /* 0xfffffffe33197890 */ /* 0x000fe4000fffe03f */
[----:B------:R-:W-:-:S06]  /*3d40*/  UIADD3 UR22, UR22, 0x22860, URZ ;  /* 0x0002286016167890 */ /* 0x000fcc000fffe03f */
[----:B------:R-:W-:Y:S01]  /*3d50*/  @UP0 ULDC UR6, c[0x0][0x44c] ;  /* 0x0001130000060ab9 */ /* 0x000fe20000000800 */
[----:B------:R-:W-:Y:S01]  /*3d60*/  @UP0 ULDC UR15, c[0x0][0x450] ;  /* 0x00011400000f0ab9 */ /* 0x000fe20000000800 */
[----:B------:R-:W-:-:S04]  /*3d70*/  UIMAD.WIDE.U32 UR6, UR42, UR6, URZ ;  /* 0x000000062a0672a5 */ /* 0x000fc8000f8e003f */
[----:B------:R-:W-:-:S04]  /*3d80*/  @UP0 USHF.R.U32.HI UR11, URZ, UR15, UR7 ;  /* 0x0000000f3f0b0299 */ /* 0x000fc80008011607 */
[----:B------:R-:W-:-:S04]  /*3d90*/  UIADD3 UR6, UR11, UR48, -UR49 ;  /* 0x000000300b067290 */ /* 0x000fc8000fffe831 */
[----:B------:R-:W-:Y:S02]  /*3da0*/  UIMAD.WIDE UR6, UR6, 0x2aaaaaab, URZ ;  /* 0x2aaaaaab060678a5 */ /* 0x000fe4000f8e023f */
[----:B----4-:R-:W-:Y:S02]  /*3db0*/  UPRMT UR22, UR14, 0x654, UR22 ;  /* 0x000006540e167896 */ /* 0x010fe40008000016 */
[----:B------:R-:W-:-:S04]  /*3dc0*/  USHF.R.U32.HI UR6, URZ, 0x1f, UR7 ;  /* 0x0000001f3f067899 */ /* 0x000fc80008011607 */
[----:B------:R-:W-:-:S03]  /*3dd0*/  ULEA.HI.SX32 UR6, UR7, UR6, 0x1c ;  /* 0x0000000607067291 */ /* 0x000fc6000f8fe23f */
[----:B------:R-:W-:Y:S01]  /*3de0*/  SYNCS.ARRIVE.TRANS64.RED.A1T0 RZ, [UR22], RZ ;  /* 0x000000ffffff79a7 */ /* 0x000fe20008100416 */
[----:B------:R-:W-:-:S04]  /*3df0*/  UISETP.LT.AND UP0, UPT, UR45, UR6, UPT ;  /* 0x000000062d00728c */ /* 0x000fc8000bf01270 */
[----:B------:R-:W-:-:S04]  /*3e00*/  USEL UR24, UR45, UR6, !UP0 ;  /* 0x000000062d187287 */ /* 0x000fc8000c000000 */
[----:B------:R-:W-:-:S06]  /*3e10*/  UISETP.GE.AND UP0, UPT, UR25, UR24, UPT ;  /* 0x000000181900728c */ /* 0x000fcc000bf06270 */
[----:B------:R-:W-:-:S13]  /*3e20*/  PLOP3.LUT P1, PT, PT, PT, UP0, 0x80, 0x0 ;  /* 0x000000000000781c */ /* 0x000fda0003f2f008 */
[----:B------:R-:W-:Y:S05]  /*3e30*/  @!P1 BRA `(.L_x_4928) ;  /* 0x00000024005c9947 */ /* 0x000fea0003800000 */
[----:B0-23--:R-:W-:Y:S01]  /*3e40*/  IMAD.MOV.U32 R9, RZ, RZ, R5 ;  /* 0x000000ffff097224 */ /* 0x00dfe200078e0005 */
[----:B------:R-:W-:Y:S01]  /*3e50*/  ULDC UR26, c[0x0][0x988] ;  /* 0x00026200001a7ab9 */ /* 0x000fe20000000800 */
[----:B------:R-:W-:-:S07]  /*3e60*/  IMAD.MOV.U32 R8, RZ, RZ, R6 ;  /* 0x000000ffff087224 */ /* 0x000fce00078e0006 */
.L_x_4939:
[----:B------:R-:W-:-:S04]  /*3e70*/  UIADD3 UR37, UR37, 0x1, URZ ;  /* 0x0000000125257890 */ /* 0x000fc8000fffe03f */
[----:B------:R-:W-:-:S04]  /*3e80*/  UISETP.NE.AND UP0, UPT, UR37, 0x2, UPT ;  /* 0x000000022500788c */ /* 0x000fc8000bf05270 */
[----:B------:R-:W-:Y:S02]  /*3e90*/  USEL UR6, URZ, 0x1, UP0 ;  /* 0x000000013f067887 */ /* 0x000fe40008000000 */
[----:B------:R-:W-:Y:S02]  /*3ea0*/  USEL UR37, UR37, URZ, UP0 ;  /* 0x0000003f25257287 */ /* 0x000fe40008000000 */
[----:B------:R-:W-:Y:S01]  /*3eb0*/  ULOP3.LUT UR36, UR36, UR6, URZ, 0x3c, !UPT ;  /* 0x0000000624247292 */ /* 0x000fe2000f8e3c3f */
[----:B------:R-:W-:Y:S11]  /*3ec0*/  @!P0 BRA `(.L_x_4929) ;  /* 0x0000000000048947 */ /* 0x000ff60003800000 */
[----:B------:R-:W-:Y:S01]  /*3ed0*/  BPT.TRAP 0x1 ;  /* 0x000000040000795c */ /* 0x000fe20000300000 */
.L_x_4929:
        /* <DEDUP_REMOVED lines=9> */
.L_x_4930:
[----:B--2---:R-:W-:Y:S05]  /*3f70*/  @P1 BRA `(.L_x_4931) ;  /* 0x0000000000081947 */ /* 0x004fea0003800000 */
[----:B------:R-:W2:Y:S02]  /*3f80*/  SYNCS.PHASECHK.TRANS64.TRYWAIT P1, [UR23+0x22830], R7 ;  /* 0x02283007ff0075a7 */ /* 0x000ea40008020157 */
[----:B--2---:R-:W-:Y:S05]  /*3f90*/  @!P1 BRA `(.L_x_4932) ;  /* 0x000000f400c49947 */ /* 0x004fea0003800000 */
.L_x_4931:
        /* <DEDUP_REMOVED lines=26> */
.L_x_4933:
[----:B------:R-:W-:Y:S01]  /*4140*/  UISETP.NE.AND UP0, UPT, UR50, URZ, UPT ;  /* 0x0000003f3200728c */ /* 0x000fe2000bf05270 */
[----:B------:R-:W-:Y:S01]  /*4150*/  VIADD R5, R16, UR42 ;  /* 0x0000002a10057c36 */ /* 0x000fe20008000000 */
[----:B------:R-:W-:Y:S01]  /*4160*/  UIMAD UR6, UR25, -0x60, URZ ;  /* 0xffffffa0190678a4 */ /* 0x000fe2000f8e023f */
[----:B------:R-:W-:Y:S01]  /*4170*/  LOP3.LUT R22, R22, 0xfffff7ff, RZ, 0xc0, !PT ;  /* 0xfffff7ff16167812 */ /* 0x000fe200078ec0ff */
[----:B------:R-:W-:Y:S02]  /*4180*/  UMOV UR10, UR26 ;  /* 0x0000001a000a7c82 */ /* 0x000fe40008000000 */
[----:B------:R-:W-:Y:S02]  /*4190*/  PLOP3.LUT P1, PT, PT, PT, UP0, 0x80, 0x0 ;  /* 0x000000000000781c */ /* 0x000fe40003f2f008 */
[----:B------:R-:W-:Y:S01]  /*41a0*/  PLOP3.LUT P2, PT, PT, PT, UP0, 0x80, 0x0 ;  /* 0x000000000000781c */ /* 0x000fe20003f4f008 */
[----:B------:R-:W-:Y:S01]  /*41b0*/  IMAD.U32 R11, RZ, RZ, UR6 ;  /* 0x00000006ff0b7e24 */ /* 0x000fe2000f8e00ff */
[----:B------:R-:W-:Y:S01]  /*41c0*/  @P0 LOP3.LUT R22, R22, 0x800, RZ, 0xfc, !PT ;  /* 0x0000080016160812 */ /* 0x000fe200078efcff */
[----:B------:R-:W-:Y:S01]  /*41d0*/  @UP0 ULDC UR7, c[0x0][0x44c] ;  /* 0x0001130000070ab9 */ /* 0x000fe20000000800 */
[----:B------:R-:W-:-:S02]  /*41e0*/  UIADD3 UR6, UR23, 0x22840, URZ ;  /* 0x0002284017067890 */ /* 0x000fc4000fffe03f */
[----:B------:R-:W-:Y:S02]  /*41f0*/  IADD3 R11, -R2, 0x1, R11 ;  /* 0x00000001020b7810 */ /* 0x000fe40007ffe10b */
[----:B------:R-:W-:Y:S01]  /*4200*/  LOP3.LUT R22, R22, 0xffffefff, RZ, 0xc0, !PT ;  /* 0xffffefff16167812 */ /* 0x000fe200078ec0ff */
[----:B------:R-:W-:Y:S02]  /*4210*/  UPRMT UR6, UR22, 0x654, UR6 ;  /* 0x0000065416067896 */ /* 0x000fe40008000006 */
[----:B------:R-:W-:Y:S01]  /*4220*/  @P1 IMAD.HI.U32 R6, R5, UR7, RZ ;  /* 0x0000000705061c27 */ /* 0x000fe2000f8e00ff */
[----:B------:R-:W-:-:S04]  /*4230*/  @UP0 ULDC UR7, c[0x0][0x450] ;  /* 0x0001140000070ab9 */ /* 0x000fc80000000800 */
[----:B------:R-:W-:Y:S01]  /*4240*/  @P2 SHF.R.U32.HI R5, RZ, UR7, R6 ;  /* 0x00000007ff052c19 */ /* 0x000fe20008011606 */
[----:B------:R-:W-:Y:S01]  /*4250*/  IMAD.U32 R6, RZ, RZ, UR49 ;  /* 0x00000031ff067e24 */ /* 0x000fe2000f8e00ff */
[----:B------:R-:W-:Y:S04]  /*4260*/  SYNCS.ARRIVE.TRANS64.RED.A1T0 RZ, [UR6], RZ ;  /* 0x000000ffffff79a7 */ /* 0x000fe80008100406 */
[----:B------:R-:W-:Y:S02]  /*4270*/  IADD3 R11, -R6, UR48, R11 ;  /* 0x00000030060b7c10 */ /* 0x000fe4000fffe10b */
[----:B------:R-:W2:Y:S04]  /*4280*/  SHFL.IDX PT, R6, R5, RZ, 0x1c1f ;  /* 0x001c1fff05067589 */ /* 0x000ea800000e0000 */
[----:B------:R-:W3:Y:S01]  /*4290*/  SHFL.IDX PT, R5, R5, 0x1, 0x1c1f ;  /* 0x003c1f0005057f89 */ /* 0x000ee200000e0000 */
[----:B--2---:R-:W-:-:S02]  /*42a0*/  IMAD.IADD R6, R11, 0x1, R6 ;  /* 0x000000010b067824 */ /* 0x004fc400078e0206 */
[----:B---3--:R-:W-:-:S03]  /*42b0*/  IMAD.IADD R5, R11, 0x1, R5 ;  /* 0x000000010b057824 */ /* 0x008fc600078e0205 */
[C---:B------:R-:W-:Y:S02]  /*42c0*/  ISETP.GT.AND P6, PT, R6.reuse, 0x8, PT ;  /* 0x000000080600780c */ /* 0x040fe40003fc4270 */
[----:B------:R-:W-:Y:S02]  /*42d0*/  ISETP.GT.AND P2, PT, R6, RZ, PT ;  /* 0x000000ff0600720c */ /* 0x000fe40003f44270 */
[----:B------:R-:W-:Y:S02]  /*42e0*/  FSEL R156, R156, -INF , P6 ;  /* 0xff8000009c9c7808 */ /* 0x000fe40003000000 */
[C---:B------:R-:W-:Y:S02]  /*42f0*/  ISETP.GT.AND P6, PT, R6.reuse, 0x20, PT ;  /* 0x000000200600780c */ /* 0x040fe40003fc4270 */
[----:B------:R-:W-:Y:S02]  /*4300*/  ISETP.GT.AND P1, PT, R6, 0x1, PT ;  /* 0x000000010600780c */ /* 0x000fe40003f24270 */
[----:B------:R-:W-:-:S02]  /*4310*/  FSEL R168, R168, -INF , P6 ;  /* 0xff800000a8a87808 */ /* 0x000fc40003000000 */
[C---:B------:R-:W-:Y:S02]  /*4320*/  ISETP.GT.AND P6, PT, R5.reuse, RZ, PT ;  /* 0x000000ff0500720c */ /* 0x040fe40003fc4270 */
[----:B------:R-:W-:Y:S02]  /*4330*/  FSEL R152, R152, -INF , P2 ;  /* 0xff80000098987808 */ /* 0x000fe40001000000 */
[----:B------:R-:W-:Y:S02]  /*4340*/  FSEL R154, R154, -INF , P6 ;  /* 0xff8000009a9a7808 */ /* 0x000fe40003000000 */
[----:B------:R-:W-:Y:S02]  /*4350*/  ISETP.GT.AND P6, PT, R5, 0x1, PT ;  /* 0x000000010500780c */ /* 0x000fe40003fc4270 */
[----:B------:R-:W-:Y:S02]  /*4360*/  FSEL R10, R153, -INF , P1 ;  /* 0xff800000990a7808 */ /* 0x000fe40000800000 */
[----:B------:R-:W-:-:S02]  /*4370*/  FSEL R155, R155, -INF , P6 ;  /* 0xff8000009b9b7808 */ /* 0x000fc40003000000 */
[C---:B------:R-:W-:Y:S02]  /*4380*/  ISETP.GT.AND P6, PT, R5.reuse, 0x8, PT ;  /* 0x000000080500780c */ /* 0x040fe40003fc4270 */
[----:B------:R-:W-:Y:S02]  /*4390*/  FMNMX.FTZ R12, R152, R8, !PT ;  /* 0x00000008980c7209 */ /* 0x000fe40007810000 */
[----:B------:R-:W-:Y:S02]  /*43a0*/  FSEL R158, R158, -INF , P6 ;  /* 0xff8000009e9e7808 */ /* 0x000fe40003000000 */
[----:B------:R-:W-:Y:S02]  /*43b0*/  ISETP.GT.AND P6, PT, R5, 0x9, PT ;  /* 0x000000090500780c */ /* 0x000fe40003fc4270 */
[----:B------:R-:W-:Y:S02]  /*43c0*/  ISETP.GT.AND P5, PT, R6, 0x9, PT ;  /* 0x000000090600780c */ /* 0x000fe40003fa4270 */
[----:B------:R-:W-:-:S02]  /*43d0*/  FSEL R159, R159, -INF , P6 ;  /* 0xff8000009f9f7808 */ /* 0x000fc40003000000 */
[C---:B------:R-:W-:Y:S02]  /*43e0*/  ISETP.GT.AND P6, PT, R5.reuse, 0x10, PT ;  /* 0x000000100500780c */ /* 0x040fe40003fc4270 */
[----:B------:R-:W-:Y:S02]  /*43f0*/  FMNMX.FTZ R12, R10, R12, !PT ;  /* 0x0000000c0a0c7209 */ /* 0x000fe40007810000 */
[----:B------:R-:W-:Y:S02]  /*4400*/  FSEL R162, R162, -INF , P6 ;  /* 0xff800000a2a27808 */ /* 0x000fe40003000000 */
[----:B------:R-:W-:Y:S02]  /*4410*/  ISETP.GT.AND P6, PT, R5, 0x11, PT ;  /* 0x000000110500780c */ /* 0x000fe40003fc4270 */
[----:B------:R-:W-:Y:S02]  /*4420*/  ISETP.GT.AND P4, PT, R6, 0x10, PT ;  /* 0x000000100600780c */ /* 0x000fe40003f84270 */
[----:B------:R-:W-:-:S02]  /*4430*/  FSEL R163, R163, -INF , P6 ;  /* 0xff800000a3a37808 */ /* 0x000fc40003000000 */
[----:B------:R-:W-:Y:S02]  /*4440*/  ISETP.GT.AND P6, PT, R5, 0x18, PT ;  /* 0x000000180500780c */ /* 0x000fe40003fc4270 */
[----:B------:R-:W-:Y:S02]  /*4450*/  FSEL R157, R157, -INF , P5 ;  /* 0xff8000009d9d7808 */ /* 0x000fe40002800000 */
[----:B------:R-:W-:Y:S02]  /*4460*/  FSEL R166, R166, -INF , P6 ;  /* 0xff800000a6a67808 */ /* 0x000fe40003000000 */
[----:B------:R-:W-:Y:S02]  /*4470*/  ISETP.GT.AND P6, PT, R5, 0x19, PT ;  /* 0x000000190500780c */ /* 0x000fe40003fc4270 */
[----:B------:R-:W-:Y:S02]  /*4480*/  FMNMX.FTZ R12, R156, R12, !PT ;  /* 0x0000000c9c0c7209 */ /* 0x000fe40007810000 */
[----:B------:R-:W-:-:S02]  /*4490*/  FSEL R167, R167, -INF , P6 ;  /* 0xff800000a7a77808 */ /* 0x000fc40003000000 */
[C---:B------:R-:W-:Y:S02]  /*44a0*/  ISETP.GT.AND P6, PT, R5.reuse, 0x20, PT ;  /* 0x000000200500780c */ /* 0x040fe40003fc4270 */
[----:B------:R-:W-:Y:S02]  /*44b0*/  ISETP.GT.AND P3, PT, R6, 0x11, PT ;  /* 0x000000110600780c */ /* 0x000fe40003f64270 */
[----:B------:R-:W-:Y:S02]  /*44c0*/  FSEL R170, R170, -INF , P6 ;  /* 0xff800000aaaa7808 */ /* 0x000fe40003000000 */
[----:B------:R-:W-:Y:S02]  /*44d0*/  ISETP.GT.AND P6, PT, R5, 0x21, PT ;  /* 0x000000210500780c */ /* 0x000fe40003fc4270 */
[----:B------:R-:W-:Y:S02]  /*44e0*/  FSEL R160, R160, -INF , P4 ;  /* 0xff800000a0a07808 */ /* 0x000fe40002000000 */
[----:B------:R-:W-:-:S02]  /*44f0*/  FSEL R171, R171, -INF , P6 ;  /* 0xff800000abab7808 */ /* 0x000fc40003000000 */
[----:B------:R-:W-:Y:S02]  /*4500*/  ISETP.GT.AND P6, PT, R5, 0x28, PT ;  /* 0x000000280500780c */ /* 0x000fe40003fc4270 */
        /* <DEDUP_REMOVED lines=30> */
[----:B------:R-:W-:Y:S02]  /*46f0*/  ISETP.GT.AND P5, PT, R6, 0x21, PT ;  /* 0x000000210600780c */ /* 0x000fe40003fa4270 */
        /* <DEDUP_REMOVED lines=8> */
[----:B------:R-:W-:Y:S02]  /*4780*/  FMNMX.FTZ R5, R154, R9, !PT ;  /* 0x000000099a057209 */ /* 0x000fe40007810000 */
[----:B------:R-:W-:-:S02]  /*4790*/  FSEL R199, R199, -INF , P6 ;  /* 0xff800000c7c77808 */ /* 0x000fc40003000000 */
[----:B------:R-:W-:Y:S02]  /*47a0*/  FMNMX.FTZ R5, R155, R5, !PT ;  /* 0x000000059b057209 */ /* 0x000fe40007810000 */
[----:B------:R-:W-:Y:S02]  /*47b0*/  FSEL R169, R169, -INF , P5 ;  /* 0xff800000a9a97808 */ /* 0x000fe40002800000 */
[----:B------:R-:W-:Y:S02]  /*47c0*/  FMNMX.FTZ R5, R158, R5, !PT ;  /* 0x000000059e057209 */ /* 0x000fe40007810000 */
[----:B------:R-:W-:Y:S02]  /*47d0*/  FMNMX.FTZ R12, R168, R12, !PT ;  /* 0x0000000ca80c7209 */ /* 0x000fe40007810000 */
[----:B------:R-:W-:Y:S02]  /*47e0*/  FMNMX.FTZ R5, R159, R5, !PT ;  /* 0x000000059f057209 */ /* 0x000fe40007810000 */
[----:B------:R-:W-:-:S02]  /*47f0*/  ISETP.GT.AND P5, PT, R6, 0x49, PT ;  /* 0x000000490600780c */ /* 0x000fc40003fa4270 */
[----:B------:R-:W-:Y:S02]  /*4800*/  FMNMX.FTZ R5, R162, R5, !PT ;  /* 0x00000005a2057209 */ /* 0x000fe40007810000 */
[----:B------:R-:W-:Y:S02]  /*4810*/  ISETP.GT.AND P3, PT, R6, 0x29, PT ;  /* 0x000000290600780c */ /* 0x000fe40003f64270 */
[----:B------:R-:W-:Y:S02]  /*4820*/  FMNMX.FTZ R5, R163, R5, !PT ;  /* 0x00000005a3057209 */ /* 0x000fe40007810000 */
[----:B------:R-:W-:Y:S02]  /*4830*/  FSEL R172, R172, -INF , P4 ;  /* 0xff800000acac7808 */ /* 0x000fe40002000000 */
[----:B------:R-:W-:Y:S02]  /*4840*/  FMNMX.FTZ R5, R166, R5, !PT ;  /* 0x00000005a6057209 */ /* 0x000fe40007810000 */
[----:B------:R-:W-:-:S02]  /*4850*/  FMNMX.FTZ R12, R169, R12, !PT ;  /* 0x0000000ca90c7209 */ /* 0x000fc40007810000 */
[----:B------:R-:W-:Y:S02]  /*4860*/  FMNMX.FTZ R5, R167, R5, !PT ;  /* 0x00000005a7057209 */ /* 0x000fe40007810000 */
[----:B------:R-:W-:Y:S02]  /*4870*/  @P0 LOP3.LUT R22, R22, 0x1000, RZ, 0xfc, !PT ;  /* 0x0000100016160812 */ /* 0x000fe400078efcff */
[----:B------:R-:W-:Y:S02]  /*4880*/  FMNMX.FTZ R5, R170, R5, !PT ;  /* 0x00000005aa057209 */ /* 0x000fe40007810000 */
[----:B------:R-:W-:Y:S02]  /*4890*/  ISETP.GT.AND P2, PT, R6, 0x30, PT ;  /* 0x000000300600780c */ /* 0x000fe40003f44270 */
[----:B------:R-:W-:Y:S02]  /*48a0*/  FMNMX.FTZ R5, R171, R5, !PT ;  /* 0x00000005ab057209 */ /* 0x000fe40007810000 */
[----:B------:R-:W-:-:S02]  /*48b0*/  FSEL R173, R173, -INF , P3 ;  /* 0xff800000adad7808 */ /* 0x000fc40001800000 */
[----:B------:R-:W-:Y:S02]  /*48c0*/  FMNMX.FTZ R5, R174, R5, !PT ;  /* 0x00000005ae057209 */ /* 0x000fe40007810000 */
[----:B------:R-:W-:Y:S02]  /*48d0*/  FMNMX.FTZ R12, R172, R12, !PT ;  /* 0x0000000cac0c7209 */ /* 0x000fe40007810000 */
[----:B------:R-:W-:Y:S02]  /*48e0*/  FMNMX.FTZ R5, R175, R5, !PT ;  /* 0x00000005af057209 */ /* 0x000fe40007810000 */
[----:B------:R-:W-:Y:S02]  /*48f0*/  LOP3.LUT R22, R22, 0xffffdfff, RZ, 0xc0, !PT ;  /* 0xffffdfff16167812 */ /* 0x000fe400078ec0ff */
[----:B------:R-:W-:Y:S02]  /*4900*/  FMNMX.FTZ R5, R178, R5, !PT ;  /* 0x00000005b2057209 */ /* 0x000fe40007810000 */
[----:B------:R-:W-:-:S02]  /*4910*/  ISETP.GT.AND P1, PT, R6, 0x31, PT ;  /* 0x000000310600780c */ /* 0x000fc40003f24270 */
[----:B------:R-:W-:Y:S02]  /*4920*/  FMNMX.FTZ R5, R179, R5, !PT ;  /* 0x00000005b3057209 */ /* 0x000fe40007810000 */
[----:B------:R-:W-:Y:S02]  /*4930*/  FSEL R176, R176, -INF , P2 ;  /* 0xff800000b0b07808 */ /* 0x000fe40001000000 */
[----:B------:R-:W-:Y:S02]  /*4940*/  FMNMX.FTZ R5, R182, R5, !PT ;  /* 0x00000005b6057209 */ /* 0x000fe40007810000 */
[----:B------:R-:W-:Y:S02]  /*4950*/  FMNMX.FTZ R12, R173, R12, !PT ;  /* 0x0000000cad0c7209 */ /* 0x000fe40007810000 */
[----:B------:R-:W-:Y:S02]  /*4960*/  FMNMX.FTZ R5, R183, R5, !PT ;  /* 0x00000005b7057209 */ /* 0x000fe40007810000 */
[----:B------:R-:W-:-:S02]  /*4970*/  @P5 LOP3.LUT R22, R22, 0x2000, RZ, 0xfc, !PT ;  /* 0x0000200016165812 */ /* 0x000fc400078efcff */
[----:B------:R-:W-:Y:S02]  /*4980*/  FMNMX.FTZ R5, R186, R5, !PT ;  /* 0x00000005ba057209 */ /* 0x000fe40007810000 */
[----:B------:R-:W-:Y:S02]  /*4990*/  FSEL R177, R177, -INF , P1 ;  /* 0xff800000b1b17808 */ /* 0x000fe40000800000 */
[----:B------:R-:W-:Y:S02]  /*49a0*/  FMNMX.FTZ R5, R187, R5, !PT ;  /* 0x00000005bb057209 */ /* 0x000fe40007810000 */
[----:B------:R-:W-:Y:S02]  /*49b0*/  ISETP.GT.AND P5, PT, R6, 0x38, PT ;  /* 0x000000380600780c */ /* 0x000fe40003fa4270 */
[----:B------:R-:W-:Y:S02]  /*49c0*/  FMNMX.FTZ R5, R190, R5, !PT ;  /* 0x00000005be057209 */ /* 0x000fe40007810000 */
[----:B------:R-:W-:-:S02]  /*49d0*/  FMNMX.FTZ R12, R176, R12, !PT ;  /* 0x0000000cb00c7209 */ /* 0x000fc40007810000 */
[----:B------:R-:W-:Y:S02]  /*49e0*/  FMNMX.FTZ R5, R191, R5, !PT ;  /* 0x00000005bf057209 */ /* 0x000fe40007810000 */
[----:B------:R-:W-:Y:S02]  /*49f0*/  ISETP.GT.AND P0, PT, R6, 0x39, PT ;  /* 0x000000390600780c */ /* 0x000fe40003f04270 */
[----:B------:R-:W-:Y:S02]  /*4a00*/  FMNMX.FTZ R5, R194, R5, !PT ;  /* 0x00000005c2057209 */ /* 0x000fe40007810000 */
[----:B------:R-:W-:Y:S02]  /*4a10*/  FSEL R180, R180, -INF , P5 ;  /* 0xff800000b4b47808 */ /* 0x000fe40002800000 */
[----:B------:R-:W-:Y:S02]  /*4a20*/  FMNMX.FTZ R5, R195, R5, !PT ;  /* 0x00000005c3057209 */ /* 0x000fe40007810000 */
[----:B------:R-:W-:-:S02]  /*4a30*/  FMNMX.FTZ R12, R177, R12, !PT ;  /* 0x0000000cb10c7209 */ /* 0x000fc40007810000 */
[----:B------:R-:W-:Y:S02]  /*4a40*/  FMNMX.FTZ R5, R198, R5, !PT ;  /* 0x00000005c6057209 */ /* 0x000fe40007810000 */
[----:B------:R-:W-:Y:S02]  /*4a50*/  FSEL R181, R181, -INF , P0 ;  /* 0xff800000b5b57808 */ /* 0x000fe40000000000 */
[----:B------:R-:W-:Y:S02]  /*4a60*/  FMNMX.FTZ R5, R199, R5, !PT ;  /* 0x00000005c7057209 */ /* 0x000fe40007810000 */
[----:B------:R-:W-:Y:S02]  /*4a70*/  LOP3.LUT P0, RZ, R22, 0x1000, RZ, 0xc0, !PT ;  /* 0x0000100016ff7812 */ /* 0x000fe4000780c0ff */
[----:B------:R-:W-:Y:S01]  /*4a80*/  FMNMX.FTZ R12, R180, R12, !PT ;  /* 0x0000000cb40c7209 */ /* 0x000fe20007810000 */
[----:B------:R-:W2:Y:S01]  /*4a90*/  SHFL.BFLY PT, R11, R5, 0x2, 0x1f ;  /* 0x0c401f00050b7f89 */ /* 0x000ea200000e0000 */
[----:B------:R-:W-:-:S02]  /*4aa0*/  ISETP.GT.AND P4, PT, R6, 0x50, PT ;  /* 0x000000500600780c */ /* 0x000fc40003f84270 */
[C---:B------:R-:W-:Y:S02]  /*4ab0*/  ISETP.GT.AND P3, PT, R6.reuse, 0x51, PT ;  /* 0x000000510600780c */ /* 0x040fe40003f64270 */
[C---:B------:R-:W-:Y:S02]  /*4ac0*/  ISETP.GT.AND P2, PT, R6.reuse, 0x58, PT ;  /* 0x000000580600780c */ /* 0x040fe40003f44270 */
[----:B------:R-:W-:Y:S02]  /*4ad0*/  ISETP.GT.AND P1, PT, R6, 0x59, PT ;  /* 0x000000590600780c */ /* 0x000fe40003f24270 */
[----:B------:R-:W-:Y:S02]  /*4ae0*/  FSEL R184, R184, -INF , P0 ;  /* 0xff800000b8b87808 */ /* 0x000fe40000000000 */
[----:B------:R-:W-:Y:S02]  /*4af0*/  LOP3.LUT P5, RZ, R22, 0x2000, RZ, 0xc0, !PT ;  /* 0x0000200016ff7812 */ /* 0x000fe400078ac0ff */
[----:B------:R-:W-:-:S02]  /*4b00*/  FSEL R192, R192, -INF , P4 ;  /* 0xff800000c0c07808 */ /* 0x000fc40002000000 */
[----:B------:R-:W-:Y:S02]  /*4b10*/  FSEL R189, R189, -INF , P5 ;  /* 0xff800000bdbd7808 */ /* 0x000fe40002800000 */
[----:B------:R-:W-:Y:S02]  /*4b20*/  FSEL R193, R193, -INF , P3 ;  /* 0xff800000c1c17808 */ /* 0x000fe40001800000 */
[----:B------:R-:W-:Y:S02]  /*4b30*/  FSEL R196, R196, -INF , P2 ;  /* 0xff800000c4c47808 */ /* 0x000fe40001000000 */
[----:B------:R-:W-:Y:S02]  /*4b40*/  FSEL R197, R197, -INF , P1 ;  /* 0xff800000c5c57808 */ /* 0x000fe40000800000 */
[----:B------:R-:W-:Y:S02]  /*4b50*/  LOP3.LUT P0, RZ, R22, 0x800, RZ, 0xc0, !PT ;  /* 0x0000080016ff7812 */ /* 0x000fe4000780c0ff */
[----:B--2---:R-:W-:-:S05]  /*4b60*/  FMNMX.FTZ R5, R5, R11, !PT ;  /* 0x0000000b05057209 */ /* 0x004fca0007810000 */
[----:B------:R-:W2:Y:S02]  /*4b70*/  SHFL.BFLY PT, R11, R5, 0x1, 0x1f ;  /* 0x0c201f00050b7f89 */ /* 0x000ea400000e0000 */
[----:B--2---:R-:W-:-:S04]  /*4b80*/  FMNMX.FTZ R5, R5, R11, !PT ;  /* 0x0000000b05057209 */ /* 0x004fc80007810000 */
[----:B------:R-:W-:-:S04]  /*4b90*/  FSETP.NEU.FTZ.AND P6, PT, R5, -INF , PT ;  /* 0xff8000000500780b */ /* 0x000fc80003fdd000 */
[----:B------:R-:W-:-:S05]  /*4ba0*/  FSEL R11, R5, RZ, P6 ;  /* 0x000000ff050b7208 */ /* 0x000fca0003000000 */
[----:B------:R-:W-:Y:S01]  /*4bb0*/  FADD.FTZ R9, -R11, R9 ;  /* 0x000000090b097221 */ /* 0x000fe20000010100 */
[----:B------:R-:W-:-:S03]  /*4bc0*/  FMUL.FTZ R11, R5, UR10 ;  /* 0x0000000a050b7c20 */ /* 0x000fc60008410000 */
[----:B------:R-:W-:Y:S02]  /*4bd0*/  FMUL.FTZ R9, R9, UR10 ;  /* 0x0000000a09097c20 */ /* 0x000fe40008410000 */
[----:B------:R-:W-:Y:S02]  /*4be0*/  FSEL R11, R11, RZ, P6 ;  /* 0x000000ff0b0b7208 */ /* 0x000fe40003000000 */
[----:B------:R-:W-:Y:S02]  /*4bf0*/  ISETP.GT.AND P6, PT, R6, 0x41, PT ;  /* 0x000000410600780c */ /* 0x000fe40003fc4270 */
[----:B------:R-:W-:Y:S01]  /*4c00*/  MUFU.EX2 R9, R9 ;  /* 0x0000000900097308 */ /* 0x000fe20000000800 */
[--C-:B------:R-:W-:Y:S01]  /*4c10*/  FFMA.FTZ R154, R154, UR10, -R11.reuse ;  /* 0x0000000a9a9a7c23 */ /* 0x100fe2000801080b */
[----:B------:R-:W-:Y:S01]  /*4c20*/  FSEL R185, R185, -INF , P6 ;  /* 0xff800000b9b97808 */ /* 0x000fe20003000000 */
[--C-:B------:R-:W-:Y:S01]  /*4c30*/  FFMA.FTZ R155, R155, UR10, -R11.reuse ;  /* 0x0000000a9b9b7c23 */ /* 0x100fe2000801080b */
[----:B------:R-:W-:Y:S01]  /*4c40*/  ISETP.GT.AND P6, PT, R6, 0x48, PT ;  /* 0x000000480600780c */ /* 0x000fe20003fc4270 */
[--C-:B------:R-:W-:Y:S01]  /*4c50*/  FFMA.FTZ R158, R158, UR10, -R11.reuse ;  /* 0x0000000a9e9e7c23 */ /* 0x100fe2000801080b */
[----:B------:R-:W-:Y:S01]  /*4c60*/  FMNMX.FTZ R6, R181, R12, !PT ;  /* 0x0000000cb5067209 */ /* 0x000fe20007810000 */
[--C-:B------:R-:W-:Y:S01]  /*4c70*/  FFMA.FTZ R159, R159, UR10, -R11.reuse ;  /* 0x0000000a9f9f7c23 */ /* 0x100fe2000801080b */
[----:B------:R-:W-:Y:S01]  /*4c80*/  FSEL R188, R188, -INF , P6 ;  /* 0xff800000bcbc7808 */ /* 0x000fe20003000000 */
[----:B------:R-:W2:Y:S01]  /*4c90*/  MUFU.EX2 R153, R154 ;  /* 0x0000009a00997308 */ /* 0x000ea20000000800 */
[----:B------:R-:W-:Y:S01]  /*4ca0*/  FMNMX.FTZ R6, R184, R6, !PT ;  /* 0x00000006b8067209 */ /* 0x000fe20007810000 */
[--C-:B------:R-:W-:Y:S01]  /*4cb0*/  FFMA.FTZ R162, R162, UR10, -R11.reuse ;  /* 0x0000000aa2a27c23 */ /* 0x100fe2000801080b */
[--C-:B------:R-:W-:Y:S01]  /*4cc0*/  FFMA.FTZ R163, R163, UR10, -R11.reuse ;  /* 0x0000000aa3a37c23 */ /* 0x100fe2000801080b */
[--C-:B------:R-:W-:Y:S01]  /*4cd0*/  FFMA.FTZ R166, R166, UR10, -R11.reuse ;  /* 0x0000000aa6a67c23 */ /* 0x100fe2000801080b */
[----:B------:R-:W-:Y:S01]  /*4ce0*/  FMNMX.FTZ R6, R185, R6, !PT ;  /* 0x00000006b9067209 */ /* 0x000fe20007810000 */
[--C-:B------:R-:W-:Y:S01]  /*4cf0*/  FFMA.FTZ R167, R167, UR10, -R11.reuse ;  /* 0x0000000aa7a77c23 */ /* 0x100fe2000801080b */
[--C-:B------:R-:W-:Y:S01]  /*4d00*/  FFMA.FTZ R170, R170, UR10, -R11.reuse ;  /* 0x0000000aaaaa7c23 */ /* 0x100fe2000801080b */
[----:B------:R-:W3:Y:S01]  /*4d10*/  MUFU.EX2 R155, R155 ;  /* 0x0000009b009b7308 */ /* 0x000ee20000000800 */
[----:B------:R-:W-:Y:S01]  /*4d20*/  FMNMX.FTZ R6, R188, R6, !PT ;  /* 0x00000006bc067209 */ /* 0x000fe20007810000 */
[--C-:B------:R-:W-:Y:S01]  /*4d30*/  FFMA.FTZ R171, R171, UR10, -R11.reuse ;  /* 0x0000000aabab7c23 */ /* 0x100fe2000801080b */
[--C-:B------:R-:W-:Y:S01]  /*4d40*/  FFMA.FTZ R174, R174, UR10, -R11.reuse ;  /* 0x0000000aaeae7c23 */ /* 0x100fe2000801080b */
[--C-:B------:R-:W-:Y:S01]  /*4d50*/  FFMA.FTZ R175, R175, UR10, -R11.reuse ;  /* 0x0000000aafaf7c23 */ /* 0x100fe2000801080b */
[----:B------:R-:W-:Y:S01]  /*4d60*/  FMNMX.FTZ R6, R189, R6, !PT ;  /* 0x00000006bd067209 */ /* 0x000fe20007810000 */
[--C-:B------:R-:W-:Y:S01]  /*4d70*/  FFMA.FTZ R178, R178, UR10, -R11.reuse ;  /* 0x0000000ab2b27c23 */ /* 0x100fe2000801080b */
[----:B------:R-:W-:Y:S01]  /*4d80*/  FFMA.FTZ R179, R179, UR10, -R11 ;  /* 0x0000000ab3b37c23 */ /* 0x000fe2000801080b */
[----:B------:R-:W-:Y:S01]  /*4d90*/  MUFU.EX2 R159, R159 ;  /* 0x0000009f009f7308 */ /* 0x000fe20000000800 */
[----:B------:R-:W-:Y:S01]  /*4da0*/  FMNMX.FTZ R6, R192, R6, !PT ;  /* 0x00000006c0067209 */ /* 0x000fe20007810000 */
[----:B--2---:R-:W-:Y:S01]  /*4db0*/  FFMA.FTZ R4, R9, R4, R153 ;  /* 0x0000000409047223 */ /* 0x004fe20000010099 */
[--C-:B------:R-:W-:Y:S01]  /*4dc0*/  FFMA.FTZ R182, R182, UR10, -R11.reuse ;  /* 0x0000000ab6b67c23 */ /* 0x100fe2000801080b */
[--C-:B------:R-:W-:Y:S01]  /*4dd0*/  FFMA.FTZ R183, R183, UR10, -R11.reuse ;  /* 0x0000000ab7b77c23 */ /* 0x100fe2000801080b */
[----:B------:R-:W-:Y:S01]  /*4de0*/  FMNMX.FTZ R6, R193, R6, !PT ;  /* 0x00000006c1067209 */ /* 0x000fe20007810000 */
[--C-:B------:R-:W-:Y:S01]  /*4df0*/  FFMA.FTZ R186, R186, UR10, -R11.reuse ;  /* 0x0000000ababa7c23 */ /* 0x100fe2000801080b */
[--C-:B------:R-:W-:Y:S01]  /*4e00*/  FFMA.FTZ R187, R187, UR10, -R11.reuse ;  /* 0x0000000abbbb7c23 */ /* 0x100fe2000801080b */
[----:B------:R-:W-:Y:S01]  /*4e10*/  MUFU.EX2 R162, R162 ;  /* 0x000000a200a27308 */ /* 0x000fe20000000800 */
[----:B------:R-:W-:Y:S01]  /*4e20*/  FMNMX.FTZ R6, R196, R6, !PT ;  /* 0x00000006c4067209 */ /* 0x000fe20007810000 */
[C---:B---3--:R-:W-:Y:S01]  /*4e30*/  FADD.FTZ R4, R155.reuse, R4 ;  /* 0x000000049b047221 */ /* 0x048fe20000010000 */
[----:B------:R-:W-:Y:S01]  /*4e40*/  F2FP.BF16.F32.PACK_AB R153, R155, R153 ;  /* 0x000000999b99723e */ /* 0x000fe200000010ff */
[--C-:B------:R-:W-:Y:S01]  /*4e50*/  FFMA.FTZ R190, R190, UR10, -R11.reuse ;  /* 0x0000000abebe7c23 */ /* 0x100fe2000801080b */
[----:B------:R-:W-:Y:S01]  /*4e60*/  FMNMX.FTZ R6, R197, R6, !PT ;  /* 0x00000006c5067209 */ /* 0x000fe20007810000 */
[--C-:B------:R-:W-:Y:S01]  /*4e70*/  FFMA.FTZ R191, R191, UR10, -R11.reuse ;  /* 0x0000000abfbf7c23 */ /* 0x100fe2000801080b */
[--C-:B------:R-:W-:Y:S01]  /*4e80*/  FFMA.FTZ R194, R194, UR10, -R11.reuse ;  /* 0x0000000ac2c27c23 */ /* 0x100fe2000801080b */
[----:B------:R-:W2:Y:S01]  /*4e90*/  MUFU.EX2 R155, R158 ;  /* 0x0000009e009b7308 */ /* 0x000ea20000000800 */
[--C-:B------:R-:W-:Y:S01]  /*4ea0*/  FFMA.FTZ R195, R195, UR10, -R11.reuse ;  /* 0x0000000ac3c37c23 */ /* 0x100fe2000801080b */
[----:B------:R-:W3:Y:S01]  /*4eb0*/  SHFL.BFLY PT, R12, R6, 0x2, 0x1f ;  /* 0x0c401f00060c7f89 */ /* 0x000ee200000e0000 */
[--C-:B------:R-:W-:Y:S01]  /*4ec0*/  FFMA.FTZ R198, R198, UR10, -R11.reuse ;  /* 0x0000000ac6c67c23 */ /* 0x100fe2000801080b */
[----:B------:R-:W-:Y:S01]  /*4ed0*/  FFMA.FTZ R11, R199, UR10, -R11 ;  /* 0x0000000ac70b7c23 */ /* 0x000fe2000801080b */
        /* <DEDUP_REMOVED lines=12> */
[----:B--2---:R-:W-:Y:S01]  /*4fa0*/  FADD.FTZ R4, R155, R4 ;  /* 0x000000049b047221 */ /* 0x004fe20000010000 */
[----:B------:R-:W-:Y:S01]  /*4fb0*/  F2FP.BF16.F32.PACK_AB R155, R159, R155 ;  /* 0x0000009b9f9b723e */ /* 0x000fe200000010ff */
[-C--:B------:R-:W-:Y:S01]  /*4fc0*/  FMUL.FTZ R46, R46, R9.reuse ;  /* 0x000000092e2e7220 */ /* 0x080fe20000410000 */
[-C--:B------:R-:W-:Y:S01]  /*4fd0*/  FMUL.FTZ R47, R47, R9.reuse ;  /* 0x000000092f2f7220 */ /* 0x080fe20000410000 */
[----:B------:R-:W-:Y:S01]  /*4fe0*/  FADD.FTZ R4, R159, R4 ;  /* 0x000000049f047221 */ /* 0x000fe20000010000 */
[-C--:B------:R-:W-:Y:S01]  /*4ff0*/  FMUL.FTZ R50, R50, R9.reuse ;  /* 0x0000000932327220 */ /* 0x080fe20000410000 */
[-C--:B------:R-:W-:Y:S01]  /*5000*/  FMUL.FTZ R51, R51, R9.reuse ;  /* 0x0000000933337220 */ /* 0x080fe20000410000 */
[----:B------:R-:W2:Y:S01]  /*5010*/  MUFU.EX2 R159, R166 ;  /* 0x000000a6009f7308 */ /* 0x000ea20000000800 */
[----:B------:R-:W-:Y:S01]  /*5020*/  FADD.FTZ R4, R162, R4 ;  /* 0x00000004a2047221 */ /* 0x000fe20000010000 */
[----:B---3--:R-:W-:Y:S01]  /*5030*/  FMNMX.FTZ R6, R6, R12, !PT ;  /* 0x0000000c06067209 */ /* 0x008fe20007810000 */
[-C--:B------:R-:W-:Y:S01]  /*5040*/  FMUL.FTZ R54, R54, R9.reuse ;  /* 0x0000000936367220 */ /* 0x080fe20000410000 */
[-C--:B------:R-:W-:Y:S01]  /*5050*/  FMUL.FTZ R55, R55, R9.reuse ;  /* 0x0000000937377220 */ /* 0x080fe20000410000 */
[----:B----4-:R-:W-:Y:S01]  /*5060*/  FADD.FTZ R4, R13, R4 ;  /* 0x000000040d047221 */ /* 0x010fe20000010000 */
[-C--:B------:R-:W-:Y:S01]  /*5070*/  FMUL.FTZ R58, R58, R9.reuse ;  /* 0x000000093a3a7220 */ /* 0x080fe20000410000 */
[----:B------:R-:W3:Y:S01]  /*5080*/  SHFL.BFLY PT, R14, R6, 0x1, 0x1f ;  /* 0x0c201f00060e7f89 */ /* 0x000ee200000e0000 */
        /* <DEDUP_REMOVED lines=9> */
[----:B--2---:R-:W-:Y:S01]  /*5120*/  FADD.FTZ R4, R159, R4 ;  /* 0x000000049f047221 */ /* 0x004fe20000010000 */
[-C--:B------:R-:W-:Y:S01]  /*5130*/  FMUL.FTZ R74, R74, R9.reuse ;  /* 0x000000094a4a7220 */ /* 0x080fe20000410000 */
[-C--:B------:R-:W-:Y:S01]  /*5140*/  FMUL.FTZ R75, R75, R9.reuse ;  /* 0x000000094b4b7220 */ /* 0x080fe20000410000 */
[-C--:B------:R-:W-:Y:S01]  /*5150*/  FMUL.FTZ R78, R78, R9.reuse ;  /* 0x000000094e4e7220 */ /* 0x080fe20000410000 */
[-C--:B------:R-:W-:Y:S01]  /*5160*/  FMUL.FTZ R79, R79, R9.reuse ;  /* 0x000000094f4f7220 */ /* 0x080fe20000410000 */
[-C--:B------:R-:W-:Y:S01]  /*5170*/  FMUL.FTZ R82, R82, R9.reuse ;  /* 0x0000000952527220 */ /* 0x080fe20000410000 */
[----:B------:R-:W-:Y:S01]  /*5180*/  FMUL.FTZ R83, R83, R9 ;  /* 0x0000000953537220 */ /* 0x000fe20000410000 */
[----:B------:R-:W2:Y:S01]  /*5190*/  MUFU.EX2 R163, R174 ;  /* 0x000000ae00a37308 */ /* 0x000ea20000000800 */
[C---:B----4-:R-:W-:Y:S01]  /*51a0*/  FADD.FTZ R4, R12.reuse, R4 ;  /* 0x000000040c047221 */ /* 0x050fe20000010000 */
[----:B------:R-:W-:Y:S01]  /*51b0*/  F2FP.BF16.F32.PACK_AB R159, R12, R159 ;  /* 0x0000009f0c9f723e */ /* 0x000fe200000010ff */
[-C--:B------:R-:W-:Y:S01]  /*51c0*/  FMUL.FTZ R86, R86, R9.reuse ;  /* 0x0000000956567220 */ /* 0x080fe20000410000 */
[-C--:B------:R-:W-:Y:S01]  /*51d0*/  FMUL.FTZ R87, R87, R9.reuse ;  /* 0x0000000957577220 */ /* 0x080fe20000410000 */
[----:B------:R-:W-:Y:S01]  /*51e0*/  FADD.FTZ R4, R170, R4 ;  /* 0x00000004aa047221 */ /* 0x000fe20000010000 */
[-C--:B------:R-:W-:Y:S01]  /*51f0*/  FMUL.FTZ R90, R90, R9.reuse ;  /* 0x000000095a5a7220 */ /* 0x080fe20000410000 */
[----:B---3--:R-:W-:Y:S01]  /*5200*/  FMNMX.FTZ R6, R6, R14, !PT ;  /* 0x0000000e06067209 */ /* 0x008fe20007810000 */
[----:B------:R-:W3:Y:S01]  /*5210*/  MUFU.EX2 R175, R175 ;  /* 0x000000af00af7308 */ /* 0x000ee20000000800 */
[----:B-----5:R-:W-:Y:S01]  /*5220*/  FADD.FTZ R4, R171, R4 ;  /* 0x00000004ab047221 */ /* 0x020fe20000010000 */
[-C--:B------:R-:W-:Y:S01]  /*5230*/  FMUL.FTZ R91, R91, R9.reuse ;  /* 0x000000095b5b7220 */ /* 0x080fe20000410000 */
[----:B------:R-:W-:Y:S01]  /*5240*/  FSETP.NEU.FTZ.AND P1, PT, R6, -INF , PT ;  /* 0xff8000000600780b */ /* 0x000fe20003f3d000 */
[-C--:B------:R-:W-:Y:S01]  /*5250*/  FMUL.FTZ R94, R94, R9.reuse ;  /* 0x000000095e5e7220 */ /* 0x080fe20000410000 */
[-C--:B------:R-:W-:Y:S01]  /*5260*/  FMUL.FTZ R95, R95, R9.reuse ;  /* 0x000000095f5f7220 */ /* 0x080fe20000410000 */
[-C--:B------:R-:W-:Y:S01]  /*5270*/  FMUL.FTZ R98, R98, R9.reuse ;  /* 0x0000000962627220 */ /* 0x080fe20000410000 */
[----:B------:R-:W-:Y:S01]  /*5280*/  FSEL R14, R6, RZ, P1 ;  /* 0x000000ff060e7208 */ /* 0x000fe20000800000 */
[----:B------:R-:W4:Y:S01]  /*5290*/  MUFU.EX2 R178, R178 ;  /* 0x000000b200b27308 */ /* 0x000f220000000800 */
[----:B--2---:R-:W-:Y:S01]  /*52a0*/  FADD.FTZ R4, R163, R4 ;  /* 0x00000004a3047221 */ /* 0x004fe20000010000 */
[-C--:B------:R-:W-:Y:S01]  /*52b0*/  FMUL.FTZ R99, R99, R9.reuse ;  /* 0x0000000963637220 */ /* 0x080fe20000410000 */
[-C--:B------:R-:W-:Y:S01]  /*52c0*/  FMUL.FTZ R102, R102, R9.reuse ;  /* 0x0000000966667220 */ /* 0x080fe20000410000 */
[----:B------:R-:W-:Y:S01]  /*52d0*/  FADD.FTZ R8, -R14, R8 ;  /* 0x000000080e087221 */ /* 0x000fe20000010100 */
[----:B------:R-:W-:Y:S01]  /*52e0*/  FMUL.FTZ R14, R6, UR10 ;  /* 0x0000000a060e7c20 */ /* 0x000fe20008410000 */
[-C--:B------:R-:W-:Y:S01]  /*52f0*/  FMUL.FTZ R103, R103, R9.reuse ;  /* 0x0000000967677220 */ /* 0x080fe20000410000 */
[----:B------:R-:W-:Y:S01]  /*5300*/  FMUL.FTZ R106, R106, R9 ;  /* 0x000000096a6a7220 */ /* 0x000fe20000410000 */
[----:B------:R-:W-:Y:S01]  /*5310*/  FMUL.FTZ R8, R8, UR10 ;  /* 0x0000000a08087c20 */ /* 0x000fe20008410000 */
[----:B------:R-:W2:Y:S01]  /*5320*/  MUFU.EX2 R179, R179 ;  /* 0x000000b300b37308 */ /* 0x000ea20000000800 */
[----:B------:R-:W-:Y:S01]  /*5330*/  FSEL R14, R14, RZ, P1 ;  /* 0x000000ff0e0e7208 */ /* 0x000fe20000800000 */
[C---:B---3--:R-:W-:Y:S01]  /*5340*/  FADD.FTZ R4, R175.reuse, R4 ;  /* 0x00000004af047221 */ /* 0x048fe20000010000 */
[----:B------:R-:W-:Y:S01]  /*5350*/  F2FP.BF16.F32.PACK_AB R163, R175, R163 ;  /* 0x000000a3afa3723e */ /* 0x000fe200000010ff */
        /* <DEDUP_REMOVED lines=22> */
[----:B------:R-:W-:Y:S01]  /*54c0*/  FFMA.FTZ R185, R185, UR10, -R14 ;  /* 0x0000000ab9b97c23 */ /* 0x000fe2000801080e */
[----:B----4-:R-:W-:Y:S01]  /*54d0*/  FADD.FTZ R4, R178, R4 ;  /* 0x00000004b2047221 */ /* 0x010fe20000010000 */
[--C-:B------:R-:W-:Y:S01]  /*54e0*/  FFMA.FTZ R188, R188, UR10, -R14.reuse ;  /* 0x0000000abcbc7c23 */ /* 0x100fe2000801080e */
[--C-:B------:R-:W-:Y:S01]  /*54f0*/  FFMA.FTZ R189, R189, UR10, -R14.reuse ;  /* 0x0000000abdbd7c23 */ /* 0x100fe2000801080e */
[----:B------:R-:W-:Y:S01]  /*5500*/  FFMA.FTZ R192, R192, UR10, -R14 ;  /* 0x0000000ac0c07c23 */ /* 0x000fe2000801080e */
[----:B--2---:R-:W-:Y:S01]  /*5510*/  FADD.FTZ R4, R179, R4 ;  /* 0x00000004b3047221 */ /* 0x004fe20000010000 */
[----:B------:R-:W2:Y:S01]  /*5520*/  MUFU.EX2 R154, R156 ;  /* 0x0000009c009a7308 */ /* 0x000ea20000000800 */
[----:B---3--:R-:W-:Y:S01]  /*5530*/  FFMA.FTZ R3, R8, R3, R152 ;  /* 0x0000000308037223 */ /* 0x008fe20000010098 */
[--C-:B------:R-:W-:Y:S01]  /*5540*/  FFMA.FTZ R193, R193, UR10, -R14.reuse ;  /* 0x0000000ac1c17c23 */ /* 0x100fe2000801080e */
[--C-:B------:R-:W-:Y:S01]  /*5550*/  FFMA.FTZ R196, R196, UR10, -R14.reuse ;  /* 0x0000000ac4c47c23 */ /* 0x100fe2000801080e */
[----:B------:R-:W-:Y:S01]  /*5560*/  FFMA.FTZ R14, R197, UR10, -R14 ;  /* 0x0000000ac50e7c23 */ /* 0x000fe2000801080e */
[-C--:B------:R-:W-:Y:S01]  /*5570*/  FMUL.FTZ R24, R24, R8.reuse ;  /* 0x0000000818187220 */ /* 0x080fe20000410000 */
[-C--:B------:R-:W-:Y:S01]  /*5580*/  FMUL.FTZ R25, R25, R8.reuse ;  /* 0x0000000819197220 */ /* 0x080fe20000410000 */
[----:B------:R-:W-:Y:S01]  /*5590*/  FMUL.FTZ R28, R28, R8 ;  /* 0x000000081c1c7220 */ /* 0x000fe20000410000 */
[----:B------:R3:W4:Y:S01]  /*55a0*/  MUFU.EX2 R15, R157 ;  /* 0x0000009d000f7308 */ /* 0x0007220000000800 */
[C---:B-----5:R-:W-:Y:S01]  /*55b0*/  FADD.FTZ R3, R10.reuse, R3 ;  /* 0x000000030a037221 */ /* 0x060fe20000010000 */
[----:B------:R-:W-:Y:S01]  /*55c0*/  F2FP.BF16.F32.PACK_AB R152, R10, R152 ;  /* 0x000000980a98723e */ /* 0x000fe200000010ff */
[-C--:B------:R-:W-:Y:S01]  /*55d0*/  FMUL.FTZ R29, R29, R8.reuse ;  /* 0x000000081d1d7220 */ /* 0x080fe20000410000 */
[-C--:B------:R-:W-:Y:S01]  /*55e0*/  FMUL.FTZ R32, R32, R8.reuse ;  /* 0x0000000820207220 */ /* 0x080fe20000410000 */
[-C--:B------:R-:W-:Y:S01]  /*55f0*/  FMUL.FTZ R33, R33, R8.reuse ;  /* 0x0000000821217220 */ /* 0x080fe20000410000 */
[-C--:B------:R-:W-:Y:S01]  /*5600*/  FMUL.FTZ R36, R36, R8.reuse ;  /* 0x0000000824247220 */ /* 0x080fe20000410000 */
[----:B------:R-:W-:Y:S01]  /*5610*/  FMUL.FTZ R37, R37, R8 ;  /* 0x0000000825257220 */ /* 0x000fe20000410000 */
[----:B------:R-:W5:Y:S01]  /*5620*/  MUFU.EX2 R156, R160 ;  /* 0x000000a0009c7308 */ /* 0x000f620000000800 */
[----:B--2---:R-:W-:Y:S01]  /*5630*/  FADD.FTZ R3, R154, R3 ;  /* 0x000000039a037221 */ /* 0x004fe20000010000 */
[----:B---3--:R-:W-:Y:S01]  /*5640*/  F2FP.BF16.F32.PACK_AB R157, R13, R162 ;  /* 0x000000a20d9d723e */ /* 0x008fe200000010ff */
        /* <DEDUP_REMOVED lines=24> */
[----:B------:R-:W-:Y:S01]  /*57d0*/  FMUL.FTZ R72, R72, R8 ;  /* 0x0000000848487220 */ /* 0x000fe20000410000 */
[----:B------:R-:W-:Y:S01]  /*57e0*/  F2FP.BF16.F32.PACK_AB R161, R171, R170 ;  /* 0x000000aaaba1723e */ /* 0x000fe200000010ff */
        /* <DEDUP_REMOVED lines=56> */
[----:B------:R-:W-:Y:S01]  /*5b70*/  FMUL.FTZ R149, R149, R8 ;  /* 0x0000000895957220 */ /* 0x000fe20000410000 */
        /* <DEDUP_REMOVED lines=30> */
[----:B------:R-:W-:-:S04]  /*5d60*/  FMUL.FTZ R151, R151, R9 ;  /* 0x0000000997977220 */ /* 0x000fc80000410000 */
        /* <DEDUP_REMOVED lines=36> */
[----:B----4-:R-:W-:-:S04]  /*5fb0*/  FADD.FTZ R3, R174, R3 ;  /* 0x00000003ae037221 */ /* 0x010fc80000010000 */
[C---:B--2---:R-:W-:Y:S01]  /*5fc0*/  FADD.FTZ R3, R14.reuse, R3 ;  /* 0x000000030e037221 */ /* 0x044fe20000010000 */
[----:B------:R-:W-:Y:S01]  /*5fd0*/  F2FP.BF16.F32.PACK_AB R174, R14, R174 ;  /* 0x000000ae0eae723e */ /* 0x000fe200000010ff */
[C---:B---3--:R-:W-:Y:S01]  /*5fe0*/  FADD.FTZ R4, R11.reuse, R4 ;  /* 0x000000040b047221 */ /* 0x048fe20000010000 */
[----:B------:R-:W-:Y:S01]  /*5ff0*/  F2FP.BF16.F32.PACK_AB R175, R11, R198 ;  /* 0x000000c60baf723e */ /* 0x000fe200000010ff */
[----:B------:R-:W-:Y:S06]  /*6000*/  @!P0 BRA `(.L_x_4934) ;  /* 0x0000000000048947 */ /* 0x000fec0003800000 */
[----:B------:R-:W-:Y:S01]  /*6010*/  BPT.TRAP 0x1 ;  /* 0x000000040000795c */ /* 0x000fe20000300000 */
.L_x_4934:
[----:B------:R2:W3:Y:S01]  /*6020*/  SYNCS.PHASECHK.TRANS64.TRYWAIT P1, [UR23+0x22850], R7 ;  /* 0x02285007ff0075a7 */ /* 0x0004e20008020157 */
[----:B------:R-:W-:Y:S05]  /*6030*/  @!P0 BRA `(.L_x_4935) ;  /* 0x0000000000048947 */ /* 0x000fea0003800000 */
[----:B------:R-:W-:Y:S01]  /*6040*/  BPT.TRAP 0x1 ;  /* 0x000000040000795c */ /* 0x000fe20000300000 */
.L_x_4935:
[----:B---3--:R-:W-:Y:S05]  /*6050*/  @P1 BRA `(.L_x_4936) ;  /* 0x0000000000081947 */ /* 0x008fea0003800000 */
[----:B------:R-:W3:Y:S02]  /*6060*/  SYNCS.PHASECHK.TRANS64.TRYWAIT P1, [UR23+0x22850], R7 ;  /* 0x02285007ff0075a7 */ /* 0x000ee40008020157 */
[----:B---3--:R-:W-:Y:S05]  /*6070*/  @!P1 BRA `(.L_x_4937) ;  /* 0x000000d400a49947 */ /* 0x008fea0003800000 */
.L_x_4936:
        /* <DEDUP_REMOVED lines=42> */
.L_x_4938:
[----:B------:R-:W-:Y:S01]  /*6320*/  UISETP.GT.AND UP0, UPT, UR25, UR24, UPT ;  /* 0x000000181900728c */ /* 0x000fe2000bf04270 */
[----:B------:R-:W-:Y:S01]  /*6330*/  IMAD.MOV.U32 R9, RZ, RZ, R5 ;  /* 0x000000ffff097224 */ /* 0x000fe200078e0005 */
[----:B------:R-:W-:Y:S01]  /*6340*/  UIADD3 UR23, UR23, 0x22860, URZ ;  /* 0x0002286017177890 */ /* 0x000fe2000fffe03f */
[----:B------:R-:W-:Y:S01]  /*6350*/  IMAD.MOV.U32 R8, RZ, RZ, R6 ;  /* 0x000000ffff087224 */ /* 0x000fe200078e0006 */
[----:B------:R-:W-:Y:S02]  /*6360*/  UIADD3 UR25, UR25, -0x1, URZ ;  /* 0xffffffff19197890 */ /* 0x000fe4000fffe03f */
[----:B------:R-:W-:Y:S01]  /*6370*/  PLOP3.LUT P1, PT, PT, PT, UP0, 0x80, 0x0 ;  /* 0x000000000000781c */ /* 0x000fe20003f2f008 */
[----:B------:R-:W-:-:S09]  /*6380*/  UPRMT UR23, UR22, 0x654, UR23 ;  /* 0x0000065416177896 */ /* 0x000fd20008000017 */
[----:B------:R-:W-:Y:S03]  /*6390*/  SYNCS.ARRIVE.TRANS64.RED.A1T0 RZ, [UR23], RZ ;  /* 0x000000ffffff79a7 */ /* 0x000fe60008100417 */
[----:B------:R-:W-:Y:S05]  /*63a0*/  @P1 BRA `(.L_x_4939) ;  /* 0xffffffd800b01947 */ /* 0x000fea000383ffff */
.L_x_4928:
[----:B------:R-:W-:-:S06]  /*63b0*/  UISETP.GE.AND UP0, UPT, UR25, UR45, UPT ;  /* 0x0000002d1900728c */ /* 0x000fcc000bf06270 */
[----:B------:R-:W-:-:S13]  /*63c0*/  PLOP3.LUT P1, PT, PT, PT, UP0, 0x80, 0x0 ;  /* 0x000000000000781c */ /* 0x000fda0003f2f008 */
[----:B------:R-:W-:Y:S05]  /*63d0*/  @!P1 BRA `(.L_x_4940) ;  /* 0x0000001c005c9947 */ /* 0x000fea0003800000 */
[----:B0-23--:R-:W-:Y:S01]  /*63e0*/  IMAD.MOV.U32 R9, RZ, RZ, R5 ;  /* 0x000000ffff097224 */ /* 0x00dfe200078e0005 */
[----:B------:R-:W-:Y:S01]  /*63f0*/  ULDC UR24, c[0x0][0x988] ;  /* 0x0002620000187ab9 */ /* 0x000fe20000000800 */
[----:B------:R-:W-:-:S07]  /*6400*/  IMAD.MOV.U32 R8, RZ, RZ, R6 ;  /* 0x000000ffff087224 */ /* 0x000fce00078e0006 */
.L_x_4951:
[----:B------:R-:W-:-:S04]  /*6410*/  UIADD3 UR37, UR37, 0x1, URZ ;  /* 0x0000000125257890 */ /* 0x000fc8000fffe03f */
[----:B------:R-:W-:-:S04]  /*6420*/  UISETP.NE.AND UP0, UPT, UR37, 0x2, UPT ;  /* 0x000000022500788c */ /* 0x000fc8000bf05270 */
[----:B------:R-:W-:Y:S02]  /*6430*/  USEL UR6, URZ, 0x1, UP0 ;  /* 0x000000013f067887 */ /* 0x000fe40008000000 */
[----:B------:R-:W-:Y:S02]  /*6440*/  USEL UR37, UR37, URZ, UP0 ;  /* 0x0000003f25257287 */ /* 0x000fe40008000000 */
[----:B------:R-:W-:Y:S01]  /*6450*/  ULOP3.LUT UR36, UR36, UR6, URZ, 0x3c, !UPT ;  /* 0x0000000624247292 */ /* 0x000fe2000f8e3c3f */
[----:B------:R-:W-:Y:S11]  /*6460*/  @!P0 BRA `(.L_x_4941) ;  /* 0x0000000000048947 */ /* 0x000ff60003800000 */
[----:B------:R-:W-:Y:S01]  /*6470*/  BPT.TRAP 0x1 ;  /* 0x000000040000795c */ /* 0x000fe20000300000 */
.L_x_4941:
        /* <DEDUP_REMOVED lines=9> */
.L_x_4942:
[----:B--2---:R-:W-:Y:S05]  /*6510*/  @P1 BRA `(.L_x_4943) ;  /* 0x0000000000081947 */ /* 0x004fea0003800000 */
[----:B------:R-:W2:Y:S02]  /*6520*/  SYNCS.PHASECHK.TRANS64.TRYWAIT P1, [UR23+0x22830], R7 ;  /* 0x02283007ff0075a7 */ /* 0x000ea40008020157 */
[----:B--2---:R-:W-:Y:S05]  /*6530*/  @!P1 BRA `(.L_x_4944) ;  /* 0x000000d0008c9947 */ /* 0x004fea0003800000 */
.L_x_4943:
        /* <DEDUP_REMOVED lines=26> */
.L_x_4945:
        /* <DEDUP_REMOVED lines=111> */
[C---:B----4-:R-:W-:Y:S01]  /*6dd0*/  FADD.FTZ R3, R161.reuse, R3 ;  /* 0x00000003a1037221 */ /* 0x050fe20000010000 */
        /* <DEDUP_REMOVED lines=63> */
[----:B------:R-:W3:Y:S08]  /*71d0*/  MUFU.EX2 R10, R164 ;  /* 0x000000a4000a7308 */ /* 0x000ef00000000800 */
[----:B------:R-:W-:Y:S08]  /*71e0*/  MUFU.EX2 R164, R184 ;  /* 0x000000b800a47308 */ /* 0x000ff00000000800 */
[----:B------:R-:W-:Y:S01]  /*71f0*/  MUFU.EX2 R185, R185 ;  /* 0x000000b900b97308 */ /* 0x000fe20000000800 */
[----:B---3--:R-:W-:Y:S01]  /*7200*/  FADD.FTZ R3, R10, R3 ;  /* 0x000000030a037221 */ /* 0x008fe20000010000 */
[----:B--2---:R-:W-:-:S03]  /*7210*/  FMNMX.FTZ R5, R5, R11, !PT ;  /* 0x0000000b05057209 */ /* 0x004fc60007810000 */
[----:B------:R-:W-:-:S03]  /*7220*/  FADD.FTZ R3, R165, R3 ;  /* 0x00000003a5037221 */ /* 0x000fc60000010000 */
[----:B------:R-:W-:Y:S01]  /*7230*/  MUFU.EX2 R189, R189 ;  /* 0x000000bd00bd7308 */ /* 0x000fe20000000800 */
[C---:B------:R-:W-:Y:S01]  /*7240*/  FMUL.FTZ R11, R5.reuse, UR10 ;  /* 0x0000000a050b7c20 */ /* 0x040fe20008410000 */
[----:B------:R-:W-:Y:S01]  /*7250*/  FADD.FTZ R9, -R5, R9 ;  /* 0x0000000905097221 */ /* 0x000fe20000010100 */
[----:B------:R-:W-:Y:S01]  /*7260*/  FADD.FTZ R3, R156, R3 ;  /* 0x000000039c037221 */ /* 0x000fe20000010000 */
[----:B------:R-:W-:Y:S01]  /*7270*/  F2FP.BF16.F32.PACK_AB R156, R169, R156 ;  /* 0x0000009ca99c723e */ /* 0x000fe200000010ff */
        /* <DEDUP_REMOVED lines=16> */
[----:B------:R-:W-:Y:S01]  /*7380*/  FFMA.FTZ R179, R179, UR10, -R11 ;  /* 0x0000000ab3b37c23 */ /* 0x000fe2000801080b */
[----:B------:R-:W-:Y:S01]  /*7390*/  FADD.FTZ R3, R169, R3 ;  /* 0x00000003a9037221 */ /* 0x000fe20000010000 */
[--C-:B------:R-:W-:Y:S01]  /*73a0*/  FFMA.FTZ R182, R182, UR10, -R11.reuse ;  /* 0x0000000ab6b67c23 */ /* 0x100fe2000801080b */
[--C-:B------:R-:W-:Y:S01]  /*73b0*/  FFMA.FTZ R183, R183, UR10, -R11.reuse ;  /* 0x0000000ab7b77c23 */ /* 0x100fe2000801080b */
[----:B------:R-:W-:Y:S01]  /*73c0*/  FFMA.FTZ R186, R186, UR10, -R11 ;  /* 0x0000000ababa7c23 */ /* 0x000fe2000801080b */
[----:B------:R-:W-:Y:S01]  /*73d0*/  FADD.FTZ R3, R172, R3 ;  /* 0x00000003ac037221 */ /* 0x000fe20000010000 */
[----:B------:R-:W3:Y:S01]  /*73e0*/  MUFU.EX2 R155, R155 ;  /* 0x0000009b009b7308 */ /* 0x000ee20000000800 */
[--C-:B------:R-:W-:Y:S01]  /*73f0*/  FFMA.FTZ R187, R187, UR10, -R11.reuse ;  /* 0x0000000abbbb7c23 */ /* 0x100fe2000801080b */
[----:B------:R-:W-:Y:S01]  /*7400*/  FFMA.FTZ R190, R190, UR10, -R11 ;  /* 0x0000000abebe7c23 */ /* 0x000fe2000801080b */
[----:B------:R-:W-:Y:S01]  /*7410*/  FADD.FTZ R3, R173, R3 ;  /* 0x00000003ad037221 */ /* 0x000fe20000010000 */
[--C-:B------:R-:W-:Y:S01]  /*7420*/  FFMA.FTZ R191, R191, UR10, -R11.reuse ;  /* 0x0000000abfbf7c23 */ /* 0x100fe2000801080b */
[--C-:B------:R-:W-:Y:S01]  /*7430*/  FFMA.FTZ R194, R194, UR10, -R11.reuse ;  /* 0x0000000ac2c27c23 */ /* 0x100fe2000801080b */
[----:B------:R-:W-:Y:S01]  /*7440*/  FFMA.FTZ R195, R195, UR10, -R11 ;  /* 0x0000000ac3c37c23 */ /* 0x000fe2000801080b */
[----:B------:R-:W-:Y:S01]  /*7450*/  FADD.FTZ R3, R160, R3 ;  /* 0x00000003a0037221 */ /* 0x000fe20000010000 */
[----:B------:R-:W4:Y:S01]  /*7460*/  MUFU.EX2 R158, R158 ;  /* 0x0000009e009e7308 */ /* 0x000f220000000800 */
[----:B--2---:R-:W-:Y:S01]  /*7470*/  FFMA.FTZ R4, R9, R4, R154 ;  /* 0x0000000409047223 */ /* 0x004fe2000001009a */
[----:B------:R-:W-:Y:S01]  /*7480*/  FFMA.FTZ R198, R198, UR10, -R11 ;  /* 0x0000000ac6c67c23 */ /* 0x000fe2000801080b */
[----:B------:R-:W-:Y:S01]  /*7490*/  FADD.FTZ R3, R177, R3 ;  /* 0x00000003b1037221 */ /* 0x000fe20000010000 */
[----:B------:R-:W-:Y:S01]  /*74a0*/  FFMA.FTZ R11, R199, UR10, -R11 ;  /* 0x0000000ac70b7c23 */ /* 0x000fe2000801080b */
[----:B------:R-:W-:Y:S01]  /*74b0*/  F2FP.BF16.F32.PACK_AB R160, R177, R160 ;  /* 0x000000a0b1a0723e */ /* 0x000fe200000010ff */
[-C--:B------:R-:W-:Y:S01]  /*74c0*/  FMUL.FTZ R26, R26, R9.reuse ;  /* 0x000000091a1a7220 */ /* 0x080fe20000410000 */
[----:B------:R-:W-:Y:S01]  /*74d0*/  FADD.FTZ R3, R180, R3 ;  /* 0x00000003b4037221 */ /* 0x000fe20000010000 */
        /* <DEDUP_REMOVED lines=142> */
.L_x_4946:
[----:B------:R2:W3:Y:S01]  /*7dc0*/  SYNCS.PHASECHK.TRANS64.TRYWAIT P1, [UR23+0x22850], R7 ;  /* 0x02285007ff0075a7 */ /* 0x0004e20008020157 */
[----:B------:R-:W-:Y:S05]  /*7dd0*/  @!P0 BRA `(.L_x_4947) ;  /* 0x0000000000048947 */ /* 0x000fea0003800000 */
[----:B------:R-:W-:Y:S01]  /*7de0*/  BPT.TRAP 0x1 ;  /* 0x000000040000795c */ /* 0x000fe20000300000 */
.L_x_4947:
[----:B---3--:R-:W-:Y:S05]  /*7df0*/  @P1 BRA `(.L_x_4948) ;  /* 0x0000000000081947 */ /* 0x008fea0003800000 */
[----:B------:R-:W3:Y:S02]  /*7e00*/  SYNCS.PHASECHK.TRANS64.TRYWAIT P1, [UR23+0x22850], R7 ;  /* 0x02285007ff0075a7 */ /* 0x000ee40008020157 */
[----:B---3--:R-:W-:Y:S05]  /*7e10*/  @!P1 BRA `(.L_x_4949) ;  /* 0x000000b8006c9947 */ /* 0x008fea0003800000 */
.L_x_4948:
        /* <DEDUP_REMOVED lines=42> */
.L_x_4950:
        /* <DEDUP_REMOVED lines=9> */
.L_x_4940:
        /* <DEDUP_REMOVED lines=22> */
[----:B-1----:R-:W-:Y:S01]  /*82b0*/  FADD.FTZ R4, R10, R7 ;  /* 0x000000070a047221 */ /* 0x002fe20000010000 */
[----:B------:R-:W-:-:S04]  /*82c0*/  IMAD.U32 R10, RZ, RZ, UR10 ;  /* 0x0000000aff0a7e24 */ /* 0x000fc8000f8e00ff */
[----:B------:R-:W-:Y:S02]  /*82d0*/  FSETP.NE.FTZ.AND P2, PT, R4, RZ, PT ;  /* 0x000000ff0400720b */ /* 0x000fe40003f55000 */
[----:B------:R-:W1:Y:S01]  /*82e0*/  @P1 MUFU.LG2 R7, R11 ;  /* 0x0000000b00071308 */ /* 0x000e620000000c00 */
[----:B------:R-:W-:Y:S01]  /*82f0*/  @P1 FMUL.FTZ R10, R10, 0.69314718246459960938 ;  /* 0x3f3172180a0a1820 */ /* 0x000fe20000410000 */
        /* <DEDUP_REMOVED lines=64> */
[----:B------:R-:W0:Y:S01]  /*8700*/  @P2 MUFU.RCP R3, R4 ;  /* 0x0000000400032308 */ /* 0x000e220000001000 */
[----:B------:R-:W-:Y:S01]  /*8710*/  @P2 FMUL.FTZ R9, R9, 0.69314718246459960938 ;  /* 0x3f31721809092820 */ /* 0x000fe20000410000 */
[----:B-1----:R-:W-:-:S06]  /*8720*/  @P1 FMUL.FTZ R7, R7, 0.69314718246459960938 ;  /* 0x3f31721807071820 */ /* 0x002fcc0000410000 */
[----:B------:R1:W2:Y:S02]  /*8730*/  @P2 MUFU.LG2 R8, R4 ;  /* 0x0000000400082308 */ /* 0x0002a40000000c00 */
[----:B-1----:R-:W-:Y:S02]  /*8740*/  IMAD.MOV.U32 R4, RZ, RZ, -0x800000 ;  /* 0xff800000ff047424 */ /* 0x002fe400078e00ff */
[-C--:B0-----:R-:W-:Y:S01]  /*8750*/  FMUL.FTZ R26, R26, R3.reuse ;  /* 0x000000031a1a7220 */ /* 0x081fe20000410000 */
[-C--:B------:R-:W-:Y:S01]  /*8760*/  FMUL.FTZ R27, R27, R3.reuse ;  /* 0x000000031b1b7220 */ /* 0x080fe20000410000 */
[-C--:B------:R-:W-:Y:S01]  /*8770*/  FMUL.FTZ R30, R30, R3.reuse ;  /* 0x000000031e1e7220 */ /* 0x080fe20000410000 */
[-C--:B------:R-:W-:Y:S01]  /*8780*/  FMUL.FTZ R31, R31, R3.reuse ;  /* 0x000000031f1f7220 */ /* 0x080fe20000410000 */
[-C--:B------:R-:W-:Y:S01]  /*8790*/  FMUL.FTZ R34, R34, R3.reuse ;  /* 0x0000000322227220 */ /* 0x080fe20000410000 */
[-C--:B------:R-:W-:Y:S01]  /*87a0*/  FMUL.FTZ R35, R35, R3.reuse ;  /* 0x0000000323237220 */ /* 0x080fe20000410000 */
[-C--:B------:R-:W-:Y:S01]  /*87b0*/  FMUL.FTZ R38, R38, R3.reuse ;  /* 0x0000000326267220 */ /* 0x080fe20000410000 */
[----:B--2---:R-:W-:Y:S01]  /*87c0*/  @P2 FMUL.FTZ R8, R8, 0.69314718246459960938 ;  /* 0x3f31721808082820 */ /* 0x004fe20000410000 */
        /* <DEDUP_REMOVED lines=59> */
.L_x_4915:
        /* <DEDUP_REMOVED lines=16> */
[----:B------:R-:W-:Y:S01]  /*8c80*/  F2FP.BF16.F32.PACK_AB R11, R31, R30 ;  /* 0x0000001e1f0b723e */ /* 0x000fe200000010ff */
[----:B------:R-:W-:Y:S01]  /*8c90*/  USHF.L.U64.HI UR16, UR39, 0x2, UR40 ;  /* 0x0000000227107899 */ /* 0x000fe20008010228 */
[----:B------:R-:W-:Y:S02]  /*8ca0*/  F2FP.BF16.F32.PACK_AB R14, R37, R36 ;  /* 0x00000024250e723e */ /* 0x000fe400000010ff */
[----:B------:R-:W-:Y:S01]  /*8cb0*/  F2FP.BF16.F32.PACK_AB R15, R39, R38 ;  /* 0x00000026270f723e */ /* 0x000fe200000010ff */
[----:B------:R-:W-:Y:S01]  /*8cc0*/  UMOV UR10, UR8 ;  /* 0x00000008000a7c82 */ /* 0x000fe20008000000 */
[----:B0-----:R-:W-:Y:S01]  /*8cd0*/  UMOV UR11, UR4 ;  /* 0x00000004000b7c82 */ /* 0x001fe20008000000 */
[----:B------:R-:W-:-:S04]  /*8ce0*/  USHF.L.U32 UR4, UR39, 0x2, URZ ;  /* 0x0000000227047899 */ /* 0x000fc8000800063f */
        /* <DEDUP_REMOVED lines=46> */
[----:B------:R-:W-:Y:S01]  /*8fd0*/  MOV R3, R12 ;  /* 0x0000000c00037202 */ /* 0x000fe20000000f00 */
[----:B------:R0:W-:Y:S01]  /*8fe0*/  STSM.16.M88.4 [R5], R8 ;  /* 0x0000000805007844 */ /* 0x0001e20000000200 */
[----:B------:R-:W-:-:S02]  /*8ff0*/  SHF.R.U64 R154, R154, 0x3, RZ ;  /* 0x000000039a9a7819 */ /* 0x000fc400000012ff */
[----:B------:R-:W-:Y:S01]  /*9000*/  LOP3.LUT R164, R164, R165, RZ, 0x3c, !PT ;  /* 0x000000a5a4a47212 */ /* 0x000fe200078e3cff */
[--C-:B------:R-:W-:Y:S01]  /*9010*/  IMAD.X R165, RZ, RZ, R7.reuse, P4 ;  /* 0x000000ffffa57224 */ /* 0x100fe200020e0607 */
[----:B------:R-:W-:Y:S02]  /*9020*/  F2FP.BF16.F32.PACK_AB R12, R33, R32 ;  /* 0x00000020210c723e */ /* 0x000fe400000010ff */
[----:B------:R-:W-:Y:S02]  /*9030*/  F2FP.BF16.F32.PACK_AB R13, R35, R34 ;  /* 0x00000022230d723e */ /* 0x000fe400000010ff */
[----:B------:R-:W-:Y:S02]  /*9040*/  IADD3 R21, P5, R6, 0xc020, RZ ;  /* 0x0000c02006157810 */ /* 0x000fe40007fbe0ff */
[----:B------:R-:W-:Y:S01]  /*9050*/  LOP3.LUT R168, R168, R169, RZ, 0x3c, !PT ;  /* 0x000000a9a8a87212 */ /* 0x000fe200078e3cff */
[----:B------:R-:W-:Y:S01]  /*9060*/  IMAD.X R169, RZ, RZ, R7, P6 ;  /* 0x000000ffffa97224 */ /* 0x000fe200030e0607 */
[C---:B------:R-:W-:Y:S01]  /*9070*/  IADD3 R159, P3, R6.reuse, 0x8060, RZ ;  /* 0x00008060069f7810 */ /* 0x040fe20007f7e0ff */
[----:B------:R1:W-:Y:S01]  /*9080*/  STSM.16.M88.4 [R3], R12 ;  /* 0x0000000c03007844 */ /* 0x0003e20000000200 */
[----:B------:R-:W-:-:S02]  /*9090*/  IADD3 R157, P2, R6, 0xc040, RZ ;  /* 0x0000c040069d7810 */ /* 0x000fc40007f5e0ff */
[----:B------:R-:W-:Y:S02]  /*90a0*/  SHF.R.U64 R172, R172, 0x3, RZ ;  /* 0x00000003acac7819 */ /* 0x000fe400000012ff */
[----:B------:R-:W-:Y:S02]  /*90b0*/  IADD3 R175, P4, R6, 0x8040, RZ ;  /* 0x0000804006af7810 */ /* 0x000fe40007f9e0ff */
[----:B------:R-:W-:Y:S01]  /*90c0*/  LOP3.LUT R154, R154, R155, RZ, 0x3c, !PT ;  /* 0x0000009b9a9a7212 */ /* 0x000fe200078e3cff */
[----:B------:R-:W-:Y:S01]  /*90d0*/  IMAD.X R155, RZ, RZ, R7, P0 ;  /* 0x000000ffff9b7224 */ /* 0x000fe200000e0607 */
[----:B------:R-:W-:Y:S02]  /*90e0*/  IADD3 R161, P6, R6, 0xc000, RZ ;  /* 0x0000c00006a17810 */ /* 0x000fe40007fde0ff */
[----:B------:R-:W-:Y:S02]  /*90f0*/  LOP3.LUT R20, R21, 0x380, RZ, 0xc0, !PT ;  /* 0x0000038015147812 */ /* 0x000fe400078ec0ff */
[----:B------:R-:W-:-:S02]  /*9100*/  LOP3.LUT R158, R159, 0x380, RZ, 0xc0, !PT ;  /* 0x000003809f9e7812 */ /* 0x000fc400078ec0ff */
[----:B------:R-:W-:Y:S02]  /*9110*/  LOP3.LUT R156, R157, 0x380, RZ, 0xc0, !PT ;  /* 0x000003809d9c7812 */ /* 0x000fe400078ec0ff */
[----:B------:R-:W-:Y:S02]  /*9120*/  MOV R163, R162 ;  /* 0x000000a200a37202 */ /* 0x000fe40000000f00 */
[----:B0-----:R-:W-:Y:S02]  /*9130*/  F2FP.BF16.F32.PACK_AB R8, R41, R40 ;  /* 0x000000282908723e */ /* 0x001fe400000010ff */
[----:B------:R-:W-:Y:S02]  /*9140*/  F2FP.BF16.F32.PACK_AB R9, R43, R42 ;  /* 0x0000002a2b09723e */ /* 0x000fe400000010ff */
[----:B------:R-:W-:Y:S02]  /*9150*/  F2FP.BF16.F32.PACK_AB R10, R45, R44 ;  /* 0x0000002c2d0a723e */ /* 0x000fe400000010ff */
[----:B------:R-:W-:-:S02]  /*9160*/  F2FP.BF16.F32.PACK_AB R11, R47, R46 ;  /* 0x0000002e2f0b723e */ /* 0x000fc400000010ff */
[----:B------:R-:W-:Y:S01]  /*9170*/  LOP3.LUT R172, R172, R173, RZ, 0x3c, !PT ;  /* 0x000000adacac7212 */ /* 0x000fe200078e3cff */
[----:B------:R-:W-:Y:S01]  /*9180*/  IMAD.X R173, RZ, RZ, R7, P1 ;  /* 0x000000ffffad7224 */ /* 0x000fe200008e0607 */
[----:B------:R-:W-:Y:S01]  /*9190*/  LOP3.LUT R174, R175, 0x380, RZ, 0xc0, !PT ;  /* 0x00000380afae7812 */ /* 0x000fe200078ec0ff */
[----:B------:R0:W-:Y:S01]  /*91a0*/  STSM.16.M88.4 [R163], R8 ;  /* 0x00000008a3007844 */ /* 0x0001e20000000200 */
[----:B------:R-:W-:Y:S02]  /*91b0*/  MOV R164, R164 ;  /* 0x000000a400a47202 */ /* 0x000fe40000000f00 */
[----:B-1----:R-:W-:Y:S02]  /*91c0*/  F2FP.BF16.F32.PACK_AB R12, R49, R48 ;  /* 0x00000030310c723e */ /* 0x002fe400000010ff */
[----:B------:R-:W-:Y:S02]  /*91d0*/  F2FP.BF16.F32.PACK_AB R13, R51, R50 ;  /* 0x00000032330d723e */ /* 0x000fe400000010ff */
[----:B------:R-:W-:-:S02]  /*91e0*/  F2FP.BF16.F32.PACK_AB R14, R53, R52 ;  /* 0x00000034350e723e */ /* 0x000fc400000010ff */
[----:B------:R-:W-:Y:S02]  /*91f0*/  F2FP.BF16.F32.PACK_AB R15, R55, R54 ;  /* 0x00000036370f723e */ /* 0x000fe400000010ff */
[----:B------:R-:W-:Y:S02]  /*9200*/  LOP3.LUT R160, R161, 0x380, RZ, 0xc0, !PT ;  /* 0x00000380a1a07812 */ /* 0x000fe400078ec0ff */
[----:B------:R-:W-:Y:S01]  /*9210*/  SHF.R.U64 R20, R20, 0x3, RZ ;  /* 0x0000000314147819 */ /* 0x000fe200000012ff */
[----:B------:R1:W-:Y:S01]  /*9220*/  STSM.16.M88.4 [R164], R12 ;  /* 0x0000000ca4007844 */ /* 0x0003e20000000200 */
[----:B------:R-:W-:Y:S02]  /*9230*/  IADD3 R3, P1, R6, 0xc060, RZ ;  /* 0x0000c06006037810 */ /* 0x000fe40007f3e0ff */
[----:B------:R-:W-:Y:S02]  /*9240*/  SHF.R.U64 R158, R158, 0x3, RZ ;  /* 0x000000039e9e7819 */ /* 0x000fe400000012ff */
[----:B------:R-:W-:-:S02]  /*9250*/  SHF.R.U64 R156, R156, 0x3, RZ ;  /* 0x000000039c9c7819 */ /* 0x000fc400000012ff */
[----:B------:R-:W-:Y:S02]  /*9260*/  MOV R162, R152 ;  /* 0x0000009800a27202 */ /* 0x000fe40000000f00 */
[----:B------:R-:W-:Y:S02]  /*9270*/  MOV R5, R154 ;  /* 0x0000009a00057202 */ /* 0x000fe40000000f00 */
[----:B------:R-:W-:Y:S02]  /*9280*/  SHF.R.U64 R174, R174, 0x3, RZ ;  /* 0x00000003aeae7819 */ /* 0x000fe400000012ff */
[----:B------:R-:W-:Y:S02]  /*9290*/  MOV R166, R166 ;  /* 0x000000a600a67202 */ /* 0x000fe40000000f00 */
[----:B------:R-:W-:Y:S02]  /*92a0*/  F2FP.BF16.F32.PACK_AB R152, R57, R56 ;  /* 0x000000383998723e */ /* 0x000fe400000010ff */
[----:B------:R-:W-:-:S02]  /*92b0*/  F2FP.BF16.F32.PACK_AB R153, R59, R58 ;  /* 0x0000003a3b99723e */ /* 0x000fc400000010ff */
[----:B------:R-:W-:Y:S02]  /*92c0*/  F2FP.BF16.F32.PACK_AB R154, R61, R60 ;  /* 0x0000003c3d9a723e */ /* 0x000fe400000010ff */
[----:B------:R-:W-:Y:S02]  /*92d0*/  F2FP.BF16.F32.PACK_AB R155, R63, R62 ;  /* 0x0000003e3f9b723e */ /* 0x000fe400000010ff */
[----:B------:R-:W-:Y:S02]  /*92e0*/  SHF.R.U64 R160, R160, 0x3, RZ ;  /* 0x00000003a0a07819 */ /* 0x000fe400000012ff */
[----:B------:R-:W-:Y:S01]  /*92f0*/  MOV R168, R168 ;  /* 0x000000a800a87202 */ /* 0x000fe20000000f00 */
[----:B------:R2:W-:Y:S01]  /*9300*/  STSM.16.M88.4 [R166], R152 ;  /* 0x00000098a6007844 */ /* 0x0005e20000000200 */
[----:B0-----:R-:W-:Y:S02]  /*9310*/  F2FP.BF16.F32.PACK_AB R8, R65, R64 ;  /* 0x000000404108723e */ /* 0x001fe400000010ff */
[----:B------:R-:W-:-:S02]  /*9320*/  F2FP.BF16.F32.PACK_AB R9, R67, R66 ;  /* 0x000000424309723e */ /* 0x000fc400000010ff */
[----:B------:R-:W-:Y:S02]  /*9330*/  F2FP.BF16.F32.PACK_AB R10, R69, R68 ;  /* 0x00000044450a723e */ /* 0x000fe400000010ff */
[----:B------:R-:W-:Y:S02]  /*9340*/  F2FP.BF16.F32.PACK_AB R11, R71, R70 ;  /* 0x00000046470b723e */ /* 0x000fe400000010ff */
[----:B------:R-:W-:Y:S01]  /*9350*/  LOP3.LUT R20, R20, R21, RZ, 0x3c, !PT ;  /* 0x0000001514147212 */ /* 0x000fe200078e3cff */
[----:B------:R-:W-:Y:S01]  /*9360*/  IMAD.X R21, RZ, RZ, R7, P5 ;  /* 0x000000ffff157224 */ /* 0x000fe200028e0607 */
[----:B------:R-:W-:Y:S01]  /*9370*/  LOP3.LUT R6, R3, 0x380, RZ, 0xc0, !PT ;  /* 0x0000038003067812 */ /* 0x000fe200078ec0ff */
[----:B------:R0:W-:Y:S01]  /*9380*/  STSM.16.M88.4 [R168], R8 ;  /* 0x00000008a8007844 */ /* 0x0001e20000000200 */
[----:B------:R-:W-:Y:S02]  /*9390*/  MOV R170, R170 ;  /* 0x000000aa00aa7202 */ /* 0x000fe40000000f00 */
[----:B-1----:R-:W-:-:S02]  /*93a0*/  F2FP.BF16.F32.PACK_AB R12, R73, R72 ;  /* 0x00000048490c723e */ /* 0x002fc400000010ff */
        /* <DEDUP_REMOVED lines=11> */
[----:B------:R-:W-:Y:S01]  /*9460*/  SHF.R.U64 R6, R6, 0x3, RZ ;  /* 0x0000000306067819 */ /* 0x000fe200000012ff */
[----:B------:R1:W-:Y:S01]  /*9470*/  STSM.16.M88.4 [R170], R12 ;  /* 0x0000000caa007844 */ /* 0x0003e20000000200 */
[----:B------:R-:W-:Y:S01]  /*9480*/  F2FP.BF16.F32.PACK_AB R164, R81, R80 ;  /* 0x0000005051a4723e */ /* 0x000fe200000010ff */
[----:B------:R-:W-:Y:S01]  /*9490*/  IMAD.X R7, RZ, RZ, R7, P1 ;  /* 0x000000ffff077224 */ /* 0x000fe200008e0607 */
[----:B------:R-:W-:-:S02]  /*94a0*/  F2FP.BF16.F32.PACK_AB R165, R83, R82 ;  /* 0x0000005253a5723e */ /* 0x000fc400000010ff */
[----:B--2---:R-:W-:Y:S02]  /*94b0*/  F2FP.BF16.F32.PACK_AB R166, R85, R84 ;  /* 0x0000005455a6723e */ /* 0x004fe400000010ff */
[----:B------:R-:W-:Y:S02]  /*94c0*/  F2FP.BF16.F32.PACK_AB R167, R87, R86 ;  /* 0x0000005657a7723e */ /* 0x000fe400000010ff */
[----:B------:R-:W-:Y:S02]  /*94d0*/  MOV R172, R172 ;  /* 0x000000ac00ac7202 */ /* 0x000fe40000000f00 */
[----:B0-----:R-:W-:Y:S01]  /*94e0*/  F2FP.BF16.F32.PACK_AB R168, R89, R88 ;  /* 0x0000005859a8723e */ /* 0x001fe200000010ff */
[----:B------:R0:W-:Y:S01]  /*94f0*/  STSM.16.M88.4 [R162], R164 ;  /* 0x000000a4a2007844 */ /* 0x0001e20000000200 */
[----:B------:R-:W-:Y:S02]  /*9500*/  F2FP.BF16.F32.PACK_AB R169, R91, R90 ;  /* 0x0000005a5ba9723e */ /* 0x000fe400000010ff */
[----:B------:R-:W-:-:S02]  /*9510*/  F2FP.BF16.F32.PACK_AB R171, R95, R94 ;  /* 0x0000005e5fab723e */ /* 0x000fc400000010ff */
[----:B-1----:R-:W-:Y:S02]  /*9520*/  F2FP.BF16.F32.PACK_AB R170, R93, R92 ;  /* 0x0000005c5daa723e */ /* 0x002fe400000010ff */
[----:B------:R-:W-:Y:S02]  /*9530*/  MOV R20, R20 ;  /* 0x0000001400147202 */ /* 0x000fe40000000f00 */
[----:B------:R-:W-:Y:S01]  /*9540*/  MOV R173, R158 ;  /* 0x0000009e00ad7202 */ /* 0x000fe20000000f00 */
[----:B------:R-:W-:Y:S01]  /*9550*/  STSM.16.M88.4 [R172], R168 ;  /* 0x000000a8ac007844 */ /* 0x000fe20000000200 */
[----:B------:R-:W-:Y:S02]  /*9560*/  MOV R21, R156 ;  /* 0x0000009c00157202 */ /* 0x000fe40000000f00 */
[----:B------:R-:W-:Y:S02]  /*9570*/  F2FP.BF16.F32.PACK_AB R152, R97, R96 ;  /* 0x000000606198723e */ /* 0x000fe400000010ff */
[----:B------:R-:W-:-:S02]  /*9580*/  F2FP.BF16.F32.PACK_AB R153, R99, R98 ;  /* 0x000000626399723e */ /* 0x000fc400000010ff */
[----:B------:R-:W-:Y:S02]  /*9590*/  F2FP.BF16.F32.PACK_AB R154, R101, R100 ;  /* 0x00000064659a723e */ /* 0x000fe400000010ff */
[----:B------:R-:W-:Y:S02]  /*95a0*/  F2FP.BF16.F32.PACK_AB R155, R103, R102 ;  /* 0x00000066679b723e */ /* 0x000fe400000010ff */
[----:B------:R-:W-:Y:S02]  /*95b0*/  LOP3.LUT R6, R6, R3, RZ, 0x3c, !PT ;  /* 0x0000000306067212 */ /* 0x000fe400078e3cff */
[----:B------:R-:W-:Y:S01]  /*95c0*/  MOV R174, R174 ;  /* 0x000000ae00ae7202 */ /* 0x000fe20000000f00 */
[----:B------:R1:W-:Y:S01]  /*95d0*/  STSM.16.M88.4 [R5], R152 ;  /* 0x0000009805007844 */ /* 0x0003e20000000200 */
[----:B------:R-:W-:Y:S02]  /*95e0*/  F2FP.BF16.F32.PACK_AB R156, R105, R104 ;  /* 0x00000068699c723e */ /* 0x000fe400000010ff */
[----:B------:R-:W-:-:S02]  /*95f0*/  F2FP.BF16.F32.PACK_AB R157, R107, R106 ;  /* 0x0000006a6b9d723e */ /* 0x000fc400000010ff */
[----:B------:R-:W-:Y:S02]  /*9600*/  F2FP.BF16.F32.PACK_AB R158, R109, R108 ;  /* 0x0000006c6d9e723e */ /* 0x000fe400000010ff */
[----:B------:R-:W-:Y:S02]  /*9610*/  F2FP.BF16.F32.PACK_AB R159, R111, R110 ;  /* 0x0000006e6f9f723e */ /* 0x000fe400000010ff */
[----:B------:R-:W-:Y:S02]  /*9620*/  MOV R3, R160 ;  /* 0x000000a000037202 */ /* 0x000fe40000000f00 */
[----:B------:R-:W-:Y:S01]  /*9630*/  F2FP.BF16.F32.PACK_AB R160, R113, R112 ;  /* 0x0000007071a0723e */ /* 0x000fe200000010ff */
[----:B------:R2:W-:Y:S01]  /*9640*/  STSM.16.M88.4 [R174], R156 ;  /* 0x0000009cae007844 */ /* 0x0005e20000000200 */
[----:B------:R-:W-:Y:S02]  /*9650*/  F2FP.BF16.F32.PACK_AB R161, R115, R114 ;  /* 0x0000007273a1723e */ /* 0x000fe400000010ff */
[----:B0-----:R-:W-:-:S02]  /*9660*/  F2FP.BF16.F32.PACK_AB R162, R117, R116 ;  /* 0x0000007475a2723e */ /* 0x001fc400000010ff */
[----:B------:R-:W-:Y:S02]  /*9670*/  F2FP.BF16.F32.PACK_AB R163, R119, R118 ;  /* 0x0000007677a3723e */ /* 0x000fe400000010ff */
[----:B------:R-:W-:Y:S02]  /*9680*/  F2FP.BF16.F32.PACK_AB R8, R121, R120 ;  /* 0x000000787908723e */ /* 0x000fe400000010ff */
[----:B------:R-:W-:Y:S01]  /*9690*/  F2FP.BF16.F32.PACK_AB R9, R123, R122 ;  /* 0x0000007a7b09723e */ /* 0x000fe200000010ff */
[----:B------:R-:W-:Y:S01]  /*96a0*/  STSM.16.M88.4 [R173], R160 ;  /* 0x000000a0ad007844 */ /* 0x000fe20000000200 */
[----:B------:R-:W-:Y:S02]  /*96b0*/  F2FP.BF16.F32.PACK_AB R10, R125, R124 ;  /* 0x0000007c7d0a723e */ /* 0x000fe400000010ff */
[----:B------:R-:W-:Y:S02]  /*96c0*/  F2FP.BF16.F32.PACK_AB R11, R127, R126 ;  /* 0x0000007e7f0b723e */ /* 0x000fe400000010ff */
[----:B------:R-:W-:-:S02]  /*96d0*/  F2FP.BF16.F32.PACK_AB R12, R129, R128 ;  /* 0x00000080810c723e */ /* 0x000fc400000010ff */
[----:B------:R-:W-:Y:S01]  /*96e0*/  F2FP.BF16.F32.PACK_AB R13, R131, R130 ;  /* 0x00000082830d723e */ /* 0x000fe200000010ff */
[----:B------:R0:W-:Y:S01]  /*96f0*/  STSM.16.M88.4 [R3], R8 ;  /* 0x0000000803007844 */ /* 0x0001e20000000200 */
[----:B------:R-:W-:Y:S02]  /*9700*/  F2FP.BF16.F32.PACK_AB R14, R133, R132 ;  /* 0x00000084850e723e */ /* 0x000fe400000010ff */
[----:B------:R-:W-:Y:S02]  /*9710*/  F2FP.BF16.F32.PACK_AB R15, R135, R134 ;  /* 0x00000086870f723e */ /* 0x000fe400000010ff */
[----:B-1----:R-:W-:Y:S02]  /*9720*/  F2FP.BF16.F32.PACK_AB R152, R137, R136 ;  /* 0x000000888998723e */ /* 0x002fe400000010ff */
[----:B------:R-:W-:Y:S01]  /*9730*/  F2FP.BF16.F32.PACK_AB R153, R139, R138 ;  /* 0x0000008a8b99723e */ /* 0x000fe200000010ff */
[----:B------:R1:W-:Y:S01]  /*9740*/  STSM.16.M88.4 [R20], R12 ;  /* 0x0000000c14007844 */ /* 0x0003e20000000200 */
[----:B------:R-:W-:-:S02]  /*9750*/  F2FP.BF16.F32.PACK_AB R154, R141, R140 ;  /* 0x0000008c8d9a723e */ /* 0x000fc400000010ff */
[----:B------:R-:W-:Y:S02]  /*9760*/  F2FP.BF16.F32.PACK_AB R155, R143, R142 ;  /* 0x0000008e8f9b723e */ /* 0x000fe400000010ff */
[----:B------:R-:W-:Y:S01]  /*9770*/  MOV R164, R6 ;  /* 0x0000000600a47202 */ /* 0x000fe20000000f00 */
[----:B------:R-:W-:Y:S01]  /*9780*/  IMAD.U32 R6, RZ, RZ, UR9 ;  /* 0x00000009ff067e24 */ /* 0x000fe2000f8e00ff */
[----:B--2---:R-:W-:Y:S01]  /*9790*/  F2FP.BF16.F32.PACK_AB R156, R145, R144 ;  /* 0x00000090919c723e */ /* 0x004fe200000010ff */
[----:B------:R2:W-:Y:S01]  /*97a0*/  STSM.16.M88.4 [R21], R152 ;  /* 0x0000009815007844 */ /* 0x0005e20000000200 */
[----:B------:R-:W-:Y:S01]  /*97b0*/  F2FP.BF16.F32.PACK_AB R157, R147, R146 ;  /* 0x00000092939d723e */ /* 0x000fe200000010ff */
[----:B------:R-:W-:Y:S01]  /*97c0*/  IMAD.U32 R7, RZ, RZ, UR12 ;  /* 0x0000000cff077e24 */ /* 0x000fe2000f8e00ff */
[----:B------:R-:W-:Y:S01]  /*97d0*/  F2FP.BF16.F32.PACK_AB R158, R149, R148 ;  /* 0x00000094959e723e */ /* 0x000fe200000010ff */
[----:B------:R-:W-:Y:S01]  /*97e0*/  ULDC.64 UR12, c[0x0][0xc08] ;  /* 0x00030200000c7ab9 */ /* 0x000fe20000000a00 */
[----:B------:R-:W-:Y:S01]  /*97f0*/  F2FP.BF16.F32.PACK_AB R159, R151, R150 ;  /* 0x00000096979f723e */ /* 0x000fe200000010ff */
[----:B------:R-:W-:Y:S01]  /*9800*/  ULDC UR9, c[0x0][0xbe8] ;  /* 0x0002fa0000097ab9 */ /* 0x000fe20000000800 */
[----:B------:R-:W-:-:S03]  /*9810*/  ISETP.NE.U32.AND P0, PT, RZ, UR14, PT ;  /* 0x0000000eff007c0c */ /* 0x000fc6000bf05070 */
[----:B------:R2:W-:Y:S01]  /*9820*/  STSM.16.M88.4 [R164], R156 ;  /* 0x0000009ca4007844 */ /* 0x0005e20000000200 */
[----:B------:R-:W-:Y:S01]  /*9830*/  BAR.SYNC.DEFER_BLOCKING 0x1, 0x100 ;  /* 0x0044000000007b1d */ /* 0x000fe20000010000 */
[----:B------:R-:W-:Y:S01]  /*9840*/  ISETP.NE.AND.EX P0, PT, RZ, UR15, PT, P0 ;  /* 0x0000000fff007c0c */ /* 0x000fe2000bf05300 */
[----:B------:R-:W-:-:S04]  /*9850*/  UISETP.NE.U32.AND UP0, UPT, UR12, URZ, UPT ;  /* 0x0000003f0c00728c */ /* 0x000fc8000bf05070 */
[----:B------:R-:W-:-:S08]  /*9860*/  UISETP.NE.AND.EX UP0, UPT, UR13, URZ, UPT, UP0 ;  /* 0x0000003f0d00728c */ /* 0x000fd0000bf05300 */
[----:B------:R-:W3:Y:S03]  /*9870*/  @P0 LDG.E R5, desc[UR52][R6.64] ;  /* 0x0000003406050981 */ /* 0x000ee6000c1e1900 */
[----:B------:R-:W-:Y:S01]  /*9880*/  @UP0 UIADD3 UR12, UP1, UR4, UR12, URZ ;  /* 0x0000000c040c0290 */ /* 0x000fe2000ff3e03f */
[----:B------:R-:W-:Y:S02]  /*9890*/  PLOP3.LUT P4, PT, PT, PT, UP0, 0x80, 0x0 ;  /* 0x000000000000781c */ /* 0x000fe40003f8f008 */
[----:B------:R-:W-:Y:S01]  /*98a0*/  ULDC UR4, c[0x0][0xad4] ;  /* 0x0002b50000047ab9 */ /* 0x000fe20000000800 */
[----:B------:R-:W-:Y:S02]  /*98b0*/  @UP0 UIADD3.X UR13, UR16, UR13, URZ, UP1, !UPT ;  /* 0x0000000d100d0290 */ /* 0x000fe40008ffe43f */
[----:B0-----:R-:W-:-:S04]  /*98c0*/  IMAD.U32 R8, RZ, RZ, UR12 ;  /* 0x0000000cff087e24 */ /* 0x001fc8000f8e00ff */
[----:B------:R-:W-:-:S05]  /*98d0*/  IMAD.U32 R9, RZ, RZ, UR13 ;  /* 0x0000000dff097e24 */ /* 0x000fca000f8e00ff */
[----:B------:R0:W4:Y:S01]  /*98e0*/  @P4 LDG.E R3, desc[UR52][R8.64] ;  /* 0x0000003408034981 */ /* 0x000122000c1e1900 */
[----:B------:R-:W-:Y:S01]  /*98f0*/  UISETP.NE.AND UP0, UPT, UR44, URZ, UPT ;  /* 0x0000003f2c00728c */ /* 0x000fe2000bf05270 */
[----:B-1----:R-:W-:Y:S01]  /*9900*/  VIADD R12, R16, UR42 ;  /* 0x0000002a100c7c36 */ /* 0x002fe20008000000 */
[----:B------:R-:W-:Y:S02]  /*9910*/  UISETP.NE.AND UP1, UPT, UR9, 0x1, UPT ;  /* 0x000000010900788c */ /* 0x000fe4000bf25270 */
[----:B------:R-:W-:Y:S01]  /*9920*/  USEL UR4, UR44, UR4, UP0 ;  /* 0x000000042c047287 */ /* 0x000fe20008000000 */
[----:B------:R-:W-:Y:S01]  /*9930*/  UMOV UR21, 0x9b8 ;  /* 0x000009b800157882 */ /* 0x000fe20000000000 */
[----:B------:R-:W-:Y:S02]  /*9940*/  UISETP.NE.U32.AND UP0, UPT, UR14, URZ, UPT ;  /* 0x0000003f0e00728c */ /* 0x000fe4000bf05070 */
[----:B------:R-:W-:Y:S01]  /*9950*/  PLOP3.LUT P1, PT, PT, PT, UP1, 0x80, 0x0 ;  /* 0x000000000000781c */ /* 0x000fe20003f2f018 */
[----:B------:R-:W-:-:S02]  /*9960*/  UISETP.GT.AND UP2, UPT, UR4, 0x1, UPT ;  /* 0x000000010400788c */ /* 0x000fc4000bf44270 */
[----:B------:R-:W-:Y:S02]  /*9970*/  UISETP.NE.AND.EX UP0, UPT, UR15, URZ, UPT, UP0 ;  /* 0x0000003f0f00728c */ /* 0x000fe4000bf05300 */
[----:B------:R-:W-:Y:S01]  /*9980*/  USEL UR21, UR21, 0x978, UP2 ;  /* 0x0000097815157887 */ /* 0x000fe20009000000 */
[----:B------:R-:W-:Y:S01]  /*9990*/  UMOV UR4, URZ ;  /* 0x0000003f00047c82 */ /* 0x000fe20008000000 */
[----:B------:R-:W-:Y:S01]  /*99a0*/  USEL UR39, UR39, URZ, !UP0 ;  /* 0x0000003f27277287 */ /* 0x000fe2000c000000 */
[----:B------:R-:W-:Y:S01]  /*99b0*/  @UP1 ULDC UR23, c[0x0][0xbec] ;  /* 0x0002fb0000171ab9 */ /* 0x000fe20000000800 */
[----:B------:R-:W-:-:S04]  /*99c0*/  USEL UR20, UR43, URZ, UP2 ;  /* 0x0000003f2b147287 */ /* 0x000fc80009000000 */
[----:B0-----:R-:W-:Y:S01]  /*99d0*/  @P1 IMAD.HI.U32 R8, R12, UR23, RZ ;  /* 0x000000170c081c27 */ /* 0x001fe2000f8e00ff */
[----:B------:R-:W-:Y:S01]  /*99e0*/  USEL UR40, UR40, URZ, !UP0 ;  /* 0x0000003f28287287 */ /* 0x000fe2000c000000 */
[----:B------:R-:W-:Y:S02]  /*99f0*/  @UP1 ULDC UR26, c[0x0][0xbf0] ;  /* 0x0002fc00001a1ab9 */ /* 0x000fe40000000800 */
[----:B------:R-:W-:Y:S01]  /*9a00*/  ULDC.64 UR16, c[0x0][UR21+0x220] ;  /* 0x0000880015107abb */ /* 0x000fe20008000a00 */
[----:B------:R-:W-:Y:S01]  /*9a10*/  ULDC.64 UR18, c[0x0][UR21+0x228] ;  /* 0x00008a0015127abb */ /* 0x000fe20008000a00 */
[----:B------:R-:W-:Y:S01]  /*9a20*/  UIMAD UR17, UR17, UR39, URZ ;  /* 0x00000027111172a4 */ /* 0x000fe2000f8e023f */
        /* <DEDUP_REMOVED lines=11> */
[----:B---3--:R-:W-:Y:S01]  /*9ae0*/  @P0 R2UR UR4, R5 ;  /* 0x00000000050402ca */ /* 0x008fe200000e0000 */
[----:B------:R-:W-:Y:S01]  /*9af0*/  IMAD.MOV.U32 R5, RZ, RZ, R12 ;  /* 0x000000ffff057224 */ /* 0x000fe200078e000c */
[----:B------:R-:W-:Y:S01]  /*9b00*/  @P1 SHF.R.U32.HI R5, RZ, UR26, R8 ;  /* 0x0000001aff051c19 */ /* 0x000fe20008011608 */
[----:B------:R-:W-:-:S03]  /*9b10*/  IMAD.U32 R8, RZ, RZ, UR24 ;  /* 0x00000018ff087e24 */ /* 0x000fc6000f8e00ff */
[--C-:B------:R-:W-:Y:S01]  /*9b20*/  SHF.R.S32.HI R9, RZ, 0x1f, R5.reuse ;  /* 0x0000001fff097819 */ /* 0x100fe20000011405 */
        /* <DEDUP_REMOVED lines=8> */
[----:B------:R-:W-:Y:S02]  /*9bb0*/  IMAD R10, R11, UR13, RZ ;  /* 0x0000000d0b0a7c24 */ /* 0x000fe4000f8e02ff */
[----:B------:R-:W-:Y:S01]  /*9bc0*/  IADD3.X R9, R9, UR14, R14, P2, P3 ;  /* 0x0000000e09097c10 */ /* 0x000fe200097e640e */
[----:B------:R-:W-:Y:S01]  /*9bd0*/  ULDC.64 UR14, c[0x0][0xba8] ;  /* 0x0002ea00000e7ab9 */ /* 0x000fe20000000a00 */
[----:B------:R-:W-:Y:S01]  /*9be0*/  IMAD R5, R5, UR12, R10 ;  /* 0x0000000c05057c24 */ /* 0x000fe2000f8e020a */
[----:B------:R-:W-:Y:S01]  /*9bf0*/  @!UP2 ULDC UR14, c[0x0][0xb50] ;  /* 0x0002d400000eaab9 */ /* 0x000fe20000000800 */
[----:B------:R-:W-:Y:S01]  /*9c00*/  @!UP2 ULDC UR15, c[0x0][0xb54] ;  /* 0x0002d500000faab9 */ /* 0x000fe20000000800 */
[----:B------:R-:W-:Y:S01]  /*9c10*/  IMAD.WIDE.U32 R8, R11, UR12, R8 ;  /* 0x0000000c0b087c25 */ /* 0x000fe2000f8e0008 */
[----:B------:R-:W-:Y:S01]  /*9c20*/  ULDC UR12, c[0x0][0xa88] ;  /* 0x0002a200000c7ab9 */ /* 0x000fe20000000800 */
[----:B----4-:R-:W-:-:S02]  /*9c30*/  @P4 R2UR UR12, R3 ;  /* 0x00000000030c42ca */ /* 0x010fc400000e0000 */
[----:B------:R-:W-:Y:S01]  /*9c40*/  IMAD.IADD R5, R9, 0x1, R5 ;  /* 0x0000000109057824 */ /* 0x000fe200078e0205 */
[----:B------:R-:W-:-:S04]  /*9c50*/  LEA R10, P2, R8, UR14, 0x2 ;  /* 0x0000000e080a7c11 */ /* 0x000fc8000f8410ff */
[----:B------:R-:W-:Y:S01]  /*9c60*/  LEA.HI.X R5, R8, UR15, R5, 0x2, P2 ;  /* 0x0000000f08057c11 */ /* 0x000fe200090f1405 */
[----:B--2---:R-:W-:Y:S08]  /*9c70*/  @P4 BRA `(.L_x_4954) ;  /* 0x0000000000184947 */ /* 0x004ff00003800000 */
[----:B------:R-:W-:Y:S05]  /*9c80*/  @!P0 BRA `(.L_x_4954) ;  /* 0x0000000000148947 */ /* 0x000fea0003800000 */
[----:B------:R-:W2:Y:S04]  /*9c90*/  LDG.E R8, desc[UR52][R6.64] ;  /* 0x0000003406087981 */ /* 0x000ea8000c1e1900 */
[----:B------:R-:W3:Y:S01]  /*9ca0*/  LDG.E R3, desc[UR52][R6.64+0x4] ;  /* 0x0000043406037981 */ /* 0x000ee2000c1e1900 */
[----:B--2---:R-:W-:Y:S02]  /*9cb0*/  R2UR UR13, R8 ;  /* 0x00000000080d72ca */ /* 0x004fe400000e0000 */
[----:B---3--:R-:W-:-:S13]  /*9cc0*/  R2UR UR12, R3 ;  /* 0x00000000030c72ca */ /* 0x008fda00000e0000 */
[----:B------:R-:W-:-:S12]  /*9cd0*/  UIADD3 UR12, -UR13, UR12, URZ ;  /* 0x0000000c0d0c7290 */ /* 0x000fd8000fffe13f */
.L_x_4954:
[----:B------:R-:W2:Y:S01]  /*9ce0*/  LDL R3, [R1+0x28] ;  /* 0x0000280001037983 */ /* 0x000ea20000100800 */
[----:B------:R-:W-:Y:S01]  /*9cf0*/  UIMAD UR17, UR12, UR9, URZ ;  /* 0x000000090c1172a4 */ /* 0x000fe2000f8e023f */
[----:B------:R-:W-:Y:S02]  /*9d00*/  LOP3.LUT P0, RZ, R227, 0x3, RZ, 0xc0, !PT ;  /* 0x00000003e3ff7812 */ /* 0x000fe4000780c0ff */
[----:B------:R-:W-:Y:S01]  /*9d10*/  SHFL.IDX PT, R6, R10, RZ, 0x1c1f ;  /* 0x001c1fff0a067589 */ /* 0x000fe200000e0000 */
[----:B------:R-:W-:-:S03]  /*9d20*/  PLOP3.LUT P3, PT, PT, PT, UP2, 0x80, 0x0 ;  /* 0x000000000000781c */ /* 0x000fc60003f6f028 */
[----:B------:R-:W0:Y:S04]  /*9d30*/  SHFL.IDX PT, R7, R5, RZ, 0x1c1f ;  /* 0x001c1fff05077589 */ /* 0x000e2800000e0000 */
[----:B------:R-:W-:Y:S04]  /*9d40*/  SHFL.IDX PT, R8, R10, 0x1, 0x1c1f ;  /* 0x003c1f000a087f89 */ /* 0x000fe800000e0000 */
[----:B------:R-:W1:Y:S01]  /*9d50*/  SHFL.IDX PT, R9, R5, 0x1, 0x1c1f ;  /* 0x003c1f0005097f89 */ /* 0x000e6200000e0000 */
[----:B--2---:R-:W-:-:S04]  /*9d60*/  VIADD R11, R3, UR42 ;  /* 0x0000002a030b7c36 */ /* 0x004fc80008000000 */
[C---:B------:R-:W-:Y:S01]  /*9d70*/  VIADD R3, R11.reuse, 0x8 ;  /* 0x000000080b037836 */ /* 0x040fe20000000000 */
[----:B------:R-:W-:-:S04]  /*9d80*/  ISETP.GE.OR P2, PT, R11, UR17, P0 ;  /* 0x000000110b007c0c */ /* 0x000fc80008746670 */
[----:B------:R-:W-:-:S09]  /*9d90*/  ISETP.GE.OR P0, PT, R3, UR17, P0 ;  /* 0x0000001103007c0c */ /* 0x000fd20008706670 */
[----:B0-----:R0:W-:Y:S01]  /*9da0*/  @!P2 ST.E desc[UR52][R6.64], R4 ;  /* 0x000000040600a985 */ /* 0x0011e2000c101934 */
[----:B------:R-:W-:-:S03]  /*9db0*/  ISETP.GE.AND P2, PT, R11, UR17, PT ;  /* 0x000000110b007c0c */ /* 0x000fc6000bf46270 */
[----:B-1----:R0:W-:Y:S01]  /*9dc0*/  @!P0 ST.E desc[UR52][R8.64], R0 ;  /* 0x0000000008008985 */ /* 0x0021e2000c101934 */
[----:B------:R-:W-:Y:S01]  /*9dd0*/  ISETP.GE.AND P0, PT, R3, UR17, PT ;  /* 0x0000001103007c0c */ /* 0x000fe2000bf06270 */
[----:B------:R-:W-:-:S12]  /*9de0*/  @P3 BRA `(.L_x_4955) ;  /* 0x0000001000083947 */ /* 0x000fd80003800000 */
[----:B0-----:R-:W0:Y:S01]  /*9df0*/  S2R R0, SR_TID.X ;  /* 0x0000000000007919 */ /* 0x001e220000002100 */
[----:B------:R-:W-:Y:S01]  /*9e00*/  ULDC.64 UR14, c[0x0][0xaa0] ;  /* 0x0002a800000e7ab9 */ /* 0x000fe20000000a00 */
        /* <DEDUP_REMOVED lines=9> */
[----:B------:R-:W-:-:S03]  /*9ea0*/  IMAD.WIDE R4, R4, R5, UR10 ;  /* 0x0000000a04047e25 */ /* 0x000fc6000f8e0205 */
[C---:B------:R-:W-:Y:S02]  /*9eb0*/  IADD3 R25, P2, R4.reuse, 0x3000, RZ ;  /* 0x0000300004197810 */ /* 0x040fe40007f5e0ff */
[C---:B------:R-:W-:Y:S02]  /*9ec0*/  IADD3 R9, P4, R4.reuse, 0x1000, RZ ;  /* 0x0000100004097810 */ /* 0x040fe40007f9e0ff */
[----:B------:R-:W-:Y:S02]  /*9ed0*/  LOP3.LUT R24, R25, 0x380, RZ, 0xc0, !PT ;  /* 0x0000038019187812 */ /* 0x000fe400078ec0ff */
[----:B------:R-:W-:Y:S02]  /*9ee0*/  IADD3 R13, P3, R4, 0x2000, RZ ;  /* 0x00002000040d7810 */ /* 0x000fe40007f7e0ff */
[----:B------:R-:W-:Y:S01]  /*9ef0*/  SHF.R.U64 R24, R24, 0x3, RZ ;  /* 0x0000000318187819 */ /* 0x000fe200000012ff */
[----:B------:R-:W-:Y:S01]  /*9f00*/  UIMAD UR12, UR16, UR14, URZ ;  /* 0x0000000e100c72a4 */ /* 0x000fe2000f8e023f */
[----:B------:R-:W-:-:S02]  /*9f10*/  LOP3.LUT R8, R9, 0x380, RZ, 0xc0, !PT ;  /* 0x0000038009087812 */ /* 0x000fc400078ec0ff */
[----:B------:R-:W-:Y:S01]  /*9f20*/  LOP3.LUT R24, R24, R25, RZ, 0x3c, !PT ;  /* 0x0000001918187212 */ /* 0x000fe200078e3cff */
[----:B------:R-:W-:Y:S01]  /*9f30*/  IMAD.X R25, RZ, RZ, R5, P2 ;  /* 0x000000ffff197224 */ /* 0x000fe200010e0605 */
[----:B------:R-:W-:Y:S02]  /*9f40*/  IADD3 R49, P2, R4, 0x9000, RZ ;  /* 0x0000900004317810 */ /* 0x000fe40007f5e0ff */
[----:B------:R-:W-:Y:S02]  /*9f50*/  LOP3.LUT R12, R13, 0x380, RZ, 0xc0, !PT ;  /* 0x000003800d0c7812 */ /* 0x000fe400078ec0ff */
[----:B------:R-:W-:Y:S01]  /*9f60*/  LOP3.LUT R48, R49, 0x380, RZ, 0xc0, !PT ;  /* 0x0000038031307812 */ /* 0x000fe200078ec0ff */
[----:B------:R-:W-:Y:S01]  /*9f70*/  UIMAD UR12, UR4, UR15, UR12 ;  /* 0x0000000f040c72a4 */ /* 0x000fe2000f8e020c */
[----:B------:R-:W-:Y:S01]  /*9f80*/  SHF.R.U64 R8, R8, 0x3, RZ ;  /* 0x0000000308087819 */ /* 0x000fe200000012ff */
[----:B------:R-:W-:Y:S01]  /*9f90*/  UIMAD.WIDE.U32 UR10, UR4, UR14, URZ ;  /* 0x0000000e040a72a5 */ /* 0x000fe2000f8e003f */
[----:B------:R-:W-:Y:S01]  /*9fa0*/  SHF.R.U64 R48, R48, 0x3, RZ ;  /* 0x0000000330307819 */ /* 0x000fe200000012ff */
[----:B------:R-:W5:Y:S01]  /*9fb0*/  LD.E.128 R24, desc[UR52][R24.64] ;  /* 0x0000003418187980 */ /* 0x000f62000c101d00 */
[----:B------:R-:W-:-:S02]  /*9fc0*/  SHF.R.U64 R12, R12, 0x3, RZ ;  /* 0x000000030c0c7819 */ /* 0x000fc400000012ff */
[----:B------:R-:W-:Y:S01]  /*9fd0*/  LOP3.LUT R8, R8, R9, RZ, 0x3c, !PT ;  /* 0x0000000908087212 */ /* 0x000fe200078e3cff */
[----:B------:R-:W-:Y:S01]  /*9fe0*/  UIADD3 UR11, UR11, UR12, URZ ;  /* 0x0000000c0b0b7290 */ /* 0x000fe2000fffe03f */
[----:B------:R-:W-:Y:S01]  /*9ff0*/  LOP3.LUT R48, R48, R49, RZ, 0x3c, !PT ;  /* 0x0000003130307212 */ /* 0x000fe200078e3cff */
[--C-:B------:R-:W-:Y:S01]  /*a000*/  IMAD.X R49, RZ, RZ, R5.reuse, P2 ;  /* 0x000000ffff317224 */ /* 0x100fe200010e0605 */
[----:B------:R-:W-:Y:S01]  /*a010*/  IADD3 R6, P2, R4, 0xf000, RZ ;  /* 0x0000f00004067810 */ /* 0x000fe20007f5e0ff */
[--C-:B------:R-:W-:Y:S01]  /*a020*/  IMAD.X R9, RZ, RZ, R5.reuse, P4 ;  /* 0x000000ffff097224 */ /* 0x100fe200020e0605 */
[----:B------:R-:W-:Y:S01]  /*a030*/  LOP3.LUT R12, R12, R13, RZ, 0x3c, !PT ;  /* 0x0000000d0c0c7212 */ /* 0x000fe200078e3cff */
[----:B------:R-:W-:Y:S01]  /*a040*/  IMAD.X R13, RZ, RZ, R5, P3 ;  /* 0x000000ffff0d7224 */ /* 0x000fe200018e0605 */
[----:B------:R-:W-:Y:S01]  /*a050*/  LOP3.LUT R3, R6, 0x380, RZ, 0xc0, !PT ;  /* 0x0000038006037812 */ /* 0x000fe200078ec0ff */
[----:B------:R-:W-:Y:S01]  /*a060*/  ULDC.64 UR12, c[0x0][0xae8] ;  /* 0x0002ba00000c7ab9 */ /* 0x000fe20000000a00 */
[----:B------:R-:W-:-:S02]  /*a070*/  IADD3 R29, P0, R4, 0x4000, RZ ;  /* 0x00004000041d7810 */ /* 0x000fc40007f1e0ff */
[C---:B------:R-:W-:Y:S02]  /*a080*/  IADD3 R33, P6, R4.reuse, 0x5000, RZ ;  /* 0x0000500004217810 */ /* 0x040fe40007fde0ff */
[C---:B------:R-:W-:Y:S01]  /*a090*/  IADD3 R37, P5, R4.reuse, 0x6000, RZ ;  /* 0x0000600004257810 */ /* 0x040fe20007fbe0ff */
[----:B------:R-:W-:Y:S01]  /*a0a0*/  USHF.R.S32.HI UR4, URZ, 0x1f, UR39 ;  /* 0x0000001f3f047899 */ /* 0x000fe20008011427 */
[----:B------:R-:W-:Y:S01]  /*a0b0*/  SHF.R.U64 R3, R3, 0x3, RZ ;  /* 0x0000000303037819 */ /* 0x000fe200000012ff */
[----:B------:R-:W-:Y:S01]  /*a0c0*/  UIMAD.WIDE.U32 UR10, UR41, UR12, UR10 ;  /* 0x0000000c290a72a5 */ /* 0x000fe2000f8e000a */
[----:B------:R-:W-:Y:S01]  /*a0d0*/  IADD3 R41, P4, R4, 0x7000, RZ ;  /* 0x0000700004297810 */ /* 0x000fe20007f9e0ff */
[----:B------:R-:W-:Y:S01]  /*a0e0*/  @UP1 ULDC UR14, c[0x0][0xbec] ;  /* 0x0002fb00000e1ab9 */ /* 0x000fe20000000800 */
[----:B------:R-:W-:Y:S01]  /*a0f0*/  LOP3.LUT R72, R3, R6, RZ, 0x3c, !PT ;  /* 0x0000000603487212 */ /* 0x000fe200078e3cff */
[----:B------:R-:W-:Y:S01]  /*a100*/  IMAD R3, R20, 0x20, R81 ;  /* 0x0000002014037824 */ /* 0x000fe200078e0251 */
[----:B------:R-:W-:Y:S01]  /*a110*/  IADD3 R45, P3, R4, 0x8000, RZ ;  /* 0x00008000042d7810 */ /* 0x000fe20007f7e0ff */
[----:B------:R-:W-:Y:S01]  /*a120*/  UIMAD UR11, UR41, UR13, UR11 ;  /* 0x0000000d290b72a4 */ /* 0x000fe2000f8e020b */
[----:B------:R-:W-:Y:S01]  /*a130*/  LOP3.LUT R28, R29, 0x380, RZ, 0xc0, !PT ;  /* 0x000003801d1c7812 */ /* 0x000fe200078ec0ff */
[----:B------:R-:W-:Y:S01]  /*a140*/  VIADD R78, R3, UR42 ;  /* 0x0000002a034e7c36 */ /* 0x000fe20008000000 */
[----:B------:R-:W-:Y:S01]  /*a150*/  LOP3.LUT R32, R33, 0x380, RZ, 0xc0, !PT ;  /* 0x0000038021207812 */ /* 0x000fe200078ec0ff */
[----:B------:R-:W-:Y:S01]  /*a160*/  ULDC.64 UR12, c[0x0][0xaf0] ;  /* 0x0002bc00000c7ab9 */ /* 0x000fe20000000a00 */
[----:B------:R-:W-:Y:S01]  /*a170*/  LOP3.LUT R36, R37, 0x380, RZ, 0xc0, !PT ;  /* 0x0000038025247812 */ /* 0x000fe200078ec0ff */
[--C-:B------:R-:W-:Y:S01]  /*a180*/  IMAD.X R73, RZ, RZ, R5.reuse, P2 ;  /* 0x000000ffff497224 */ /* 0x100fe200010e0605 */
[----:B------:R-:W-:Y:S01]  /*a190*/  LOP3.LUT R40, R41, 0x380, RZ, 0xc0, !PT ;  /* 0x0000038029287812 */ /* 0x000fe200078ec0ff */
[----:B------:R-:W5:Y:S01]  /*a1a0*/  LD.E.128 R8, desc[UR52][R8.64] ;  /* 0x0000003408087980 */ /* 0x000f62000c101d00 */
[----:B------:R-:W-:Y:S01]  /*a1b0*/  LOP3.LUT R44, R45, 0x380, RZ, 0xc0, !PT ;  /* 0x000003802d2c7812 */ /* 0x000fe200078ec0ff */
[----:B------:R-:W-:Y:S01]  /*a1c0*/  UIMAD UR4, UR4, UR12, URZ ;  /* 0x0000000c040472a4 */ /* 0x000fe2000f8e023f */
[----:B------:R-:W-:Y:S01]  /*a1d0*/  SHF.R.U64 R28, R28, 0x3, RZ ;  /* 0x000000031c1c7819 */ /* 0x000fe200000012ff */
[----:B------:R-:W-:Y:S01]  /*a1e0*/  @P1 IMAD.HI.U32 R20, R78, UR14, RZ ;  /* 0x0000000e4e141c27 */ /* 0x000fe2000f8e00ff */
[----:B------:R-:W-:Y:S01]  /*a1f0*/  SHF.R.U64 R32, R32, 0x3, RZ ;  /* 0x0000000320207819 */ /* 0x000fe200000012ff */
[----:B------:R-:W-:Y:S01]  /*a200*/  UIMAD.WIDE.U32 UR10, UR39, UR12, UR10 ;  /* 0x0000000c270a72a5 */ /* 0x000fe2000f8e000a */
[----:B------:R-:W-:Y:S01]  /*a210*/  SHF.R.U64 R36, R36, 0x3, RZ ;  /* 0x0000000324247819 */ /* 0x000fe200000012ff */
[----:B------:R-:W-:Y:S01]  /*a220*/  IMAD.MOV.U32 R3, RZ, RZ, R78 ;  /* 0x000000ffff037224 */ /* 0x000fe200078e004e */
[----:B------:R-:W-:Y:S01]  /*a230*/  SHF.R.U64 R40, R40, 0x3, RZ ;  /* 0x0000000328287819 */ /* 0x000fe200000012ff */
[----:B------:R-:W-:Y:S01]  /*a240*/  @UP1 ULDC UR12, c[0x0][0xbf0] ;  /* 0x0002fc00000c1ab9 */ /* 0x000fe20000000800 */
[----:B------:R-:W-:Y:S01]  /*a250*/  SHF.R.U64 R44, R44, 0x3, RZ ;  /* 0x000000032c2c7819 */ /* 0x000fe200000012ff */
[----:B------:R-:W-:Y:S01]  /*a260*/  UIMAD UR4, UR39, UR13, UR4 ;  /* 0x0000000d270472a4 */ /* 0x000fe2000f8e0204 */
        /* <DEDUP_REMOVED lines=10> */
[----:B------:R-:W-:Y:S01]  /*a310*/  @P1 SHF.R.U32.HI R3, RZ, UR12, R20 ;  /* 0x0000000cff031c19 */ /* 0x000fe20008011614 */
[----:B------:R-:W-:Y:S01]  /*a320*/  UIADD3 UR4, UR11, UR4, URZ ;  /* 0x000000040b047290 */ /* 0x000fe2000fffe03f */
[C---:B------:R-:W-:Y:S01]  /*a330*/  IADD3 R53, P0, R4.reuse, 0xa000, RZ ;  /* 0x0000a00004357810 */ /* 0x040fe20007f1e0ff */
[----:B------:R-:W-:Y:S01]  /*a340*/  IMAD.U32 R21, RZ, RZ, UR11 ;  /* 0x0000000bff157e24 */ /* 0x000fe2000f8e00ff */
[C---:B------:R-:W-:Y:S01]  /*a350*/  IADD3 R57, P6, R4.reuse, 0xb000, RZ ;  /* 0x0000b00004397810 */ /* 0x040fe20007fde0ff */
[----:B------:R-:W5:Y:S01]  /*a360*/  LD.E.128 R12, desc[UR52][R12.64] ;  /* 0x000000340c0c7980 */ /* 0x000f62000c101d00 */
[----:B------:R-:W-:-:S02]  /*a370*/  IADD3 R61, P5, R4, 0xc000, RZ ;  /* 0x0000c000043d7810 */ /* 0x000fc40007fbe0ff */
[C---:B------:R-:W-:Y:S01]  /*a380*/  IADD3 R65, P4, R4.reuse, 0xd000, RZ ;  /* 0x0000d00004417810 */ /* 0x040fe20007f9e0ff */
[----:B------:R-:W5:Y:S01]  /*a390*/  LD.E.128 R28, desc[UR52][R28.64] ;  /* 0x000000341c1c7980 */ /* 0x000f62000c101d00 */
[----:B------:R-:W-:Y:S01]  /*a3a0*/  IADD3 R69, P3, R4, 0xe000, RZ ;  /* 0x0000e00004457810 */ /* 0x000fe20007f7e0ff */
[--C-:B------:R-:W-:Y:S01]  /*a3b0*/  IMAD.MOV R77, RZ, RZ, -R3.reuse ;  /* 0x000000ffff4d7224 */ /* 0x100fe200078e0a03 */
[----:B------:R-:W-:Y:S01]  /*a3c0*/  SHF.R.S32.HI R76, RZ, 0x1f, R3 ;  /* 0x0000001fff4c7819 */ /* 0x000fe20000011403 */
[----:B------:R-:W-:Y:S01]  /*a3d0*/  IMAD.U32 R20, RZ, RZ, UR10 ;  /* 0x0000000aff147e24 */ /* 0x000fe2000f8e00ff */
[----:B------:R-:W-:Y:S01]  /*a3e0*/  LOP3.LUT R52, R53, 0x380, RZ, 0xc0, !PT ;  /* 0x0000038035347812 */ /* 0x000fe200078ec0ff */
[----:B------:R-:W-:Y:S01]  /*a3f0*/  ULDC.64 UR10, c[0x0][0xae0] ;  /* 0x0002b800000a7ab9 */ /* 0x000fe20000000a00 */
[----:B------:R-:W-:Y:S01]  /*a400*/  LOP3.LUT R56, R57, 0x380, RZ, 0xc0, !PT ;  /* 0x0000038039387812 */ /* 0x000fe200078ec0ff */
[----:B------:R-:W5:Y:S01]  /*a410*/  LD.E.128 R32, desc[UR52][R32.64] ;  /* 0x0000003420207980 */ /* 0x000f62000c101d00 */
[----:B------:R-:W-:-:S02]  /*a420*/  LOP3.LUT R60, R61, 0x380, RZ, 0xc0, !PT ;  /* 0x000003803d3c7812 */ /* 0x000fc400078ec0ff */
[----:B------:R-:W-:Y:S01]  /*a430*/  LOP3.LUT R64, R65, 0x380, RZ, 0xc0, !PT ;  /* 0x0000038041407812 */ /* 0x000fe200078ec0ff */
[----:B------:R-:W5:Y:S01]  /*a440*/  LD.E.128 R36, desc[UR52][R36.64] ;  /* 0x0000003424247980 */ /* 0x000f62000c101d00 */
[----:B------:R-:W-:Y:S02]  /*a450*/  LOP3.LUT R68, R69, 0x380, RZ, 0xc0, !PT ;  /* 0x0000038045447812 */ /* 0x000fe400078ec0ff */
[----:B------:R-:W-:Y:S01]  /*a460*/  LOP3.LUT R7, R4, 0x380, RZ, 0xc0, !PT ;  /* 0x0000038004077812 */ /* 0x000fe200078ec0ff */
[----:B------:R-:W-:Y:S01]  /*a470*/  IMAD.U32 R21, RZ, RZ, UR4 ;  /* 0x00000004ff157e24 */ /* 0x000fe2000f8e00ff */
[----:B------:R-:W-:Y:S01]  /*a480*/  SHF.R.U64 R52, R52, 0x3, RZ ;  /* 0x0000000334347819 */ /* 0x000fe200000012ff */
[----:B------:R-:W-:Y:S01]  /*a490*/  IMAD R76, R76, UR10, RZ ;  /* 0x0000000a4c4c7c24 */ /* 0x000fe2000f8e02ff */
[----:B------:R-:W-:Y:S01]  /*a4a0*/  SHF.R.U64 R56, R56, 0x3, RZ ;  /* 0x0000000338387819 */ /* 0x000fe200000012ff */
[----:B------:R-:W-:Y:S01]  /*a4b0*/  IMAD R77, R77, UR9, R78 ;  /* 0x000000094d4d7c24 */ /* 0x000fe2000f8e024e */
[----:B------:R-:W-:Y:S01]  /*a4c0*/  SHF.R.U64 R60, R60, 0x3, RZ ;  /* 0x000000033c3c7819 */ /* 0x000fe200000012ff */
[----:B------:R-:W5:Y:S01]  /*a4d0*/  LD.E.128 R40, desc[UR52][R40.64] ;  /* 0x0000003428287980 */ /* 0x000f62000c101d00 */
[----:B------:R-:W-:-:S02]  /*a4e0*/  SHF.R.U64 R64, R64, 0x3, RZ ;  /* 0x0000000340407819 */ /* 0x000fc400000012ff */
[----:B------:R-:W-:Y:S01]  /*a4f0*/  SHF.R.U64 R68, R68, 0x3, RZ ;  /* 0x0000000344447819 */ /* 0x000fe200000012ff */
[----:B------:R-:W5:Y:S01]  /*a500*/  LD.E.128 R44, desc[UR52][R44.64] ;  /* 0x000000342c2c7980 */ /* 0x000f62000c101d00 */
[----:B------:R-:W-:Y:S01]  /*a510*/  SHF.R.U64 R7, R7, 0x3, RZ ;  /* 0x0000000307077819 */ /* 0x000fe200000012ff */
[C---:B------:R-:W-:Y:S01]  /*a520*/  IMAD.WIDE.U32 R20, R3.reuse, UR10, R20 ;  /* 0x0000000a03147c25 */ /* 0x040fe2000f8e0014 */
[----:B------:R-:W-:Y:S01]  /*a530*/  LOP3.LUT R52, R52, R53, RZ, 0x3c, !PT ;  /* 0x0000003534347212 */ /* 0x000fe200078e3cff */
[----:B------:R-:W5:Y:S01]  /*a540*/  LD.E.128 R48, desc[UR52][R48.64] ;  /* 0x0000003430307980 */ /* 0x000f62000c101d00 */
[----:B------:R-:W-:Y:S01]  /*a550*/  LOP3.LUT R56, R56, R57, RZ, 0x3c, !PT ;  /* 0x0000003938387212 */ /* 0x000fe200078e3cff */
        /* <DEDUP_REMOVED lines=10> */
[----:B------:R-:W-:Y:S01]  /*a600*/  IMAD.X R69, RZ, RZ, R5, P3 ;  /* 0x000000ffff457224 */ /* 0x000fe200018e0605 */
[----:B------:R-:W-:Y:S01]  /*a610*/  ULDC.64 UR10, c[0x0][0xad8] ;  /* 0x0002b600000a7ab9 */ /* 0x000fe20000000a00 */
[----:B------:R-:W-:Y:S01]  /*a620*/  IMAD.IADD R21, R21, 0x1, R79 ;  /* 0x0000000115157824 */ /* 0x000fe200078e024f */
[----:B------:R-:W5:Y:S01]  /*a630*/  LD.E.128 R4, desc[UR52][R4.64] ;  /* 0x0000003404047980 */ /* 0x000f62000c101d00 */
[----:B------:R-:W-:-:S03]  /*a640*/  IMAD R76, R3, UR10, RZ ;  /* 0x0000000a034c7c24 */ /* 0x000fc6000f8e02ff */
        /* <DEDUP_REMOVED lines=17> */
[----:B------:R-:W-:Y:S01]  /*a760*/  VIADD R84, R81, UR42 ;  /* 0x0000002a51547c36 */ /* 0x000fe20008000000 */
[----:B------:R-:W-:-:S02]  /*a770*/  UIADD3 UR8, UR8, 0x22820, URZ ;  /* 0x0002282008087890 */ /* 0x000fc4000fffe03f */
        /* <DEDUP_REMOVED lines=36> */
.L_x_4957:
[----:B------:R-:W-:Y:S05]  /*a9c0*/  BSYNC B1 ;  /* 0x0000000000017941 */ /* 0x000fea0003800000 */
.L_x_4956:
[----:B--2---:R2:W3:Y:S01]  /*a9d0*/  SHFL.IDX PT, R3, R83, 0x1, 0x181f ;  /* 0x00381f0053037f89 */ /* 0x0044e200000e0000 */
[----:B------:R-:W-:Y:S03]  /*a9e0*/  BSSY B1, `(.L_x_4958) ;  /* 0x0000014000017945 */ /* 0x000fe60003800000 */
[----:B0----5:R2:W0:Y:S01]  /*a9f0*/  SHFL.IDX PT, R29, R82, 0x1, 0x181f ;  /* 0x00381f00521d7f89 */ /* 0x02142200000e0000 */
        /* <DEDUP_REMOVED lines=18> */
.L_x_4959:
[----:B------:R-:W-:Y:S05]  /*ab20*/  BSYNC B1 ;  /* 0x0000000000017941 */ /* 0x000fea0003800000 */
.L_x_4958:
[----:B---3--:R3:W0:Y:S01]  /*ab30*/  SHFL.IDX PT, R3, R83, 0x2, 0x181f ;  /* 0x00581f0053037f89 */ /* 0x00862200000e0000 */
[----:B------:R-:W-:Y:S03]  /*ab40*/  BSSY B1, `(.L_x_4960) ;  /* 0x0000014000017945 */ /* 0x000fe60003800000 */
[----:B----4-:R3:W4:Y:S01]  /*ab50*/  SHFL.IDX PT, R11, R82, 0x2, 0x181f ;  /* 0x00581f00520b7f89 */ /* 0x01072200000e0000 */
[----:B------:R-:W-:Y:S05]  /*ab60*/  @P0 BRA `(.L_x_4961) ;  /* 0x0000000000440947 */ /* 0x000fea0003800000 */
[----:B------:R-:W-:Y:S02]  /*ab70*/  ULDC UR4, c[0x0][0xac8] ;  /* 0x0002b20000047ab9 */ /* 0x000fe40000000800 */
[----:B------:R-:W-:Y:S02]  /*ab80*/  ISETP.GE.AND P3, PT, R0, UR4, PT ;  /* 0x0000000400007c0c */ /* 0x000fe4000bf66270 */
[----:B------:R-:W-:Y:S02]  /*ab90*/  ISETP.GE.AND P2, PT, R86, UR4, PT ;  /* 0x0000000456007c0c */ /* 0x000fe4000bf46270 */
[----:B------:R-:W-:Y:S02]  /*aba0*/  ISETP.GE.AND P1, PT, R88, UR4, PT ;  /* 0x0000000458007c0c */ /* 0x000fe4000bf26270 */
[----:B------:R-:W-:-:S07]  /*abb0*/  ISETP.GE.AND P0, PT, R90, UR4, PT ;  /* 0x000000045a007c0c */ /* 0x000fce000bf06270 */
[-C--:B----4-:R-:W-:Y:S02]  /*abc0*/  @!P3 LEA R4, P6, R0, R11.reuse, 0x1 ;  /* 0x0000000b0004b211 */ /* 0x090fe400078c08ff */
        /* <DEDUP_REMOVED lines=11> */
.L_x_4961:
[----:B------:R-:W-:Y:S05]  /*ac80*/  BSYNC B1 ;  /* 0x0000000000017941 */ /* 0x000fea0003800000 */
.L_x_4960:
[----:B0-----:R-:W-:Y:S01]  /*ac90*/  VIADD R3, R84, 0x60 ;  /* 0x0000006054037836 */ /* 0x001fe20000000000 */
[----:B--23--:R-:W0:Y:S04]  /*aca0*/  SHFL.IDX PT, R83, R83, 0x3, 0x181f ;  /* 0x00781f0053537f89 */ /* 0x00ce2800000e0000 */
[----:B------:R-:W-:Y:S01]  /*acb0*/  ISETP.GE.AND P0, PT, R3, UR17, PT ;  /* 0x0000001103007c0c */ /* 0x000fe2000bf06270 */
[----:B----4-:R4:W2:-:S12]  /*acc0*/  SHFL.IDX PT, R11, R82, 0x3, 0x181f ;  /* 0x00781f00520b7f89 */ /* 0x01089800000e0000 */
[----:B----4-:R-:W-:Y:S05]  /*acd0*/  @P0 BRA `(.L_x_4962) ;  /* 0x0000002400a00947 */ /* 0x010fea0003800000 */
[----:B------:R-:W-:Y:S02]  /*ace0*/  ULDC UR4, c[0x0][0xac8] ;  /* 0x0002b20000047ab9 */ /* 0x000fe40000000800 */
[----:B------:R-:W-:Y:S02]  /*acf0*/  ISETP.GE.AND P3, PT, R0, UR4, PT ;  /* 0x0000000400007c0c */ /* 0x000fe4000bf66270 */
[----:B------:R-:W-:Y:S02]  /*ad00*/  ISETP.GE.AND P4, PT, R86, UR4, PT ;  /* 0x0000000456007c0c */ /* 0x000fe4000bf86270 */
[----:B------:R-:W-:-:S09]  /*ad10*/  ISETP.GE.AND P5, PT, R88, UR4, PT ;  /* 0x0000000458007c0c */ /* 0x000fd2000bfa6270 */
[-C--:B--2---:R-:W-:Y:S02]  /*ad20*/  @!P3 LEA R4, P0, R0, R11.reuse, 0x1 ;  /* 0x0000000b0004b211 */ /* 0x084fe400078008ff */
[-C--:B------:R-:W-:Y:S02]  /*ad30*/  @!P4 LEA R6, P1, R86, R11.reuse, 0x1 ;  /* 0x0000000b5606c211 */ /* 0x080fe400078208ff */
[----:B------:R-:W-:Y:S02]  /*ad40*/  @!P5 LEA R8, P2, R88, R11, 0x1 ;  /* 0x0000000b5808d211 */ /* 0x000fe400078408ff */
        /* <DEDUP_REMOVED lines=8> */
[----:B----4-:R-:W-:-:S04]  /*add0*/  LEA R4, P0, R90, R11, 0x1 ;  /* 0x0000000b5a047211 */ /* 0x010fc800078008ff */
[----:B------:R-:W-:-:S05]  /*ade0*/  LEA.HI.X R5, R90, R83, R89, 0x1, P0 ;  /* 0x000000535a057211 */ /* 0x000fca00000f0c59 */
[----:B------:R0:W-:Y:S01]  /*adf0*/  ST.E.128 desc[UR52][R4.64], R72 ;  /* 0x0000004804007985 */ /* 0x0001e2000c101d34 */
[----:B------:R-:W-:Y:S05]  /*ae00*/  BRA `(.L_x_4962) ;  /* 0x0000002400547947 */ /* 0x000fea0003800000 */
.L_x_4955:
        /* <DEDUP_REMOVED lines=171> */
[----:B---3--:R-:W-:Y:S01]  /*b8c0*/  @!P4 LEA R8, P5, R204, R4, 0x2 ;  /* 0x00000004cc08c211 */ /* 0x008fe200078a10ff */
[----:B------:R3:W-:Y:S01]  /*b8d0*/  @!P1 ST.E.64 desc[UR52][R6.64], R112 ;  /* 0x0000007006009985 */ /* 0x0007e2000c101b34 */
[----:B------:R-:W-:Y:S02]  /*b8e0*/  ISETP.GE.AND P1, PT, R18, UR4, PT ;  /* 0x0000000412007c0c */ /* 0x000fe4000bf26270 */
[----:B------:R-:W-:-:S03]  /*b8f0*/  @!P4 LEA.HI.X R9, R204, R5, R153, 0x2, P5 ;  /* 0x00000005cc09c211 */ /* 0x000fc600028f1499 */
[-C--:B----4-:R-:W-:Y:S02]  /*b900*/  @!P3 LEA R10, P6, R23, R4.reuse, 0x2 ;  /* 0x00000004170ab211 */ /* 0x090fe400078c10ff */
[----:B------:R4:W-:Y:S02]  /*b910*/  @!P4 ST.E.64 desc[UR52][R8.64], R116 ;  /* 0x000000740800c985 */ /* 0x0009e4000c101b34 */
[-C--:B-1----:R-:W-:Y:S02]  /*b920*/  @!P2 LEA R12, P4, R19, R4.reuse, 0x2 ;  /* 0x00000004130ca211 */ /* 0x082fe400078810ff */
        /* <DEDUP_REMOVED lines=32> */
.L_x_4964:
[----:B------:R-:W-:Y:S05]  /*bb30*/  BSYNC B1 ;  /* 0x0000000000017941 */ /* 0x000fea0003800000 */
.L_x_4963:
[----:B--2-4-:R2:W3:Y:S04]  /*bb40*/  SHFL.IDX PT, R5, R3, 0x1, 0x1c1f ;  /* 0x003c1f0003057f89 */ /* 0x0144e800000e0000 */
        /* <DEDUP_REMOVED lines=114> */
[----:B-1----:R-:W-:Y:S02]  /*c270*/  @!P0 LEA R14, P5, R17, R4, 0x2 ;  /* 0x00000004110e8211 */ /* 0x002fe400078a10ff */
[-C--:B------:R-:W-:Y:S01]  /*c280*/  @!P1 LEA.HI.X R13, R18, R5.reuse, R228, 0x2, P6 ;  /* 0x00000005120d9211 */ /* 0x080fe200030f14e4 */
[----:B------:R0:W-:Y:S01]  /*c290*/  @!P2 ST.E.64 desc[UR52][R10.64], R126 ;  /* 0x0000007e0a00a985 */ /* 0x0001e2000c101b34 */
[----:B------:R-:W-:Y:S02]  /*c2a0*/  ISETP.GE.AND P6, PT, R21, UR4, PT ;  /* 0x0000000415007c0c */ /* 0x000fe4000bfc6270 */
[----:B------:R-:W-:Y:S01]  /*c2b0*/  @!P0 LEA.HI.X R15, R17, R5, R0, 0x2, P5 ;  /* 0x00000005110f8211 */ /* 0x000fe200028f1400 */
[----:B------:R0:W-:Y:S01]  /*c2c0*/  @!P1 ST.E.64 desc[UR52][R12.64], R130 ;  /* 0x000000820c009985 */ /* 0x0001e2000c101b34 */
[----:B---3--:R-:W-:-:S02]  /*c2d0*/  SHF.R.S32.HI R7, RZ, 0x1f, R25 ;  /* 0x0000001fff077819 */ /* 0x008fc40000011419 */
[CC--:B------:R-:W-:Y:S01]  /*c2e0*/  @!P4 LEA R6, P5, R25.reuse, R4.reuse, 0x2 ;  /* 0x000000041906c211 */ /* 0x0c0fe200078a10ff */
[----:B------:R0:W-:Y:S01]  /*c2f0*/  @!P0 ST.E.64 desc[UR52][R14.64], R134 ;  /* 0x000000860e008985 */ /* 0x0001e2000c101b34 */
[----:B------:R-:W-:Y:S02]  /*c300*/  SHF.R.S32.HI R0, RZ, 0x1f, R3 ;  /* 0x0000001fff007819 */ /* 0x000fe40000011403 */
[----:B------:R-:W-:Y:S02]  /*c310*/  @!P4 LEA.HI.X R7, R25, R5, R7, 0x2, P5 ;  /* 0x000000051907c211 */ /* 0x000fe400028f1407 */
[----:B----4-:R-:W-:-:S03]  /*c320*/  @!P3 LEA R8, P5, R3, R4, 0x2 ;  /* 0x000000040308b211 */ /* 0x010fc600078a10ff */
[----:B------:R0:W-:Y:S01]  /*c330*/  @!P4 ST.E.64 desc[UR52][R6.64], R138 ;  /* 0x0000008a0600c985 */ /* 0x0001e2000c101b34 */
[-C--:B------:R-:W-:Y:S01]  /*c340*/  @!P3 LEA.HI.X R9, R3, R5.reuse, R0, 0x2, P5 ;  /* 0x000000050309b211 */ /* 0x080fe200028f1400 */
[----:B------:R-:W-:Y:S01]  /*c350*/  VIADD R3, R2, 0xf8 ;  /* 0x000000f802037836 */ /* 0x000fe20000000000 */
[----:B------:R-:W-:Y:S02]  /*c360*/  SHF.R.S32.HI R0, RZ, 0x1f, R21 ;  /* 0x0000001fff007819 */ /* 0x000fe40000011415 */
        /* <DEDUP_REMOVED lines=11> */
.L_x_4953:
        /* <DEDUP_REMOVED lines=33> */
.L_x_4965:
[----:B------:R-:W-:Y:S01]  /*c630*/  USEL UR39, UR39, URZ, !UP0 ;  /* 0x0000003f27277287 */ /* 0x000fe2000c000000 */
[----:B------:R-:W-:Y:S01]  /*c640*/  BSSY B1, `(.L_x_4966) ;  /* 0x0000038000017945 */ /* 0x000fe20003800000 */
[----:B------:R-:W-:-:S03]  /*c650*/  USEL UR40, UR40, URZ, !UP0 ;  /* 0x0000003f28287287 */ /* 0x000fc6000c000000 */
[----:B------:R-:W-:Y:S09]  /*c660*/  @P0 BRA `(.L_x_4967) ;  /* 0x0000000000d40947 */ /* 0x000ff20003800000 */
        /* <DEDUP_REMOVED lines=53> */
.L_x_4967:
[----:B------:R-:W-:Y:S05]  /*c9c0*/  BSYNC B1 ;  /* 0x0000000000017941 */ /* 0x000fea0003800000 */
.L_x_4966:
        /* <DEDUP_REMOVED lines=14> */
[----:B------:R-:W-:-:S03]  /*cab0*/  UIADD3 UR9, UR9, UR10, URZ ;  /* 0x0000000a09097290 */ /* 0x000fc6000fffe03f */
[----:B------:R-:W-:Y:S01]  /*cac0*/  IMAD R3, R10, 0x20, R13 ;  /* 0x000000200a037824 */ /* 0x000fe200078e020d */
[----:B------:R-:W-:Y:S02]  /*cad0*/  ULDC.64 UR10, c[0x0][0xae8] ;  /* 0x0002ba00000a7ab9 */ /* 0x000fe40000000a00 */
[----:B------:R-:W-:Y:S01]  /*cae0*/  UIMAD.WIDE.U32 UR8, UR41, UR10, UR8 ;  /* 0x0000000a290872a5 */ /* 0x000fe2000f8e0008 */
[----:B------:R-:W-:Y:S01]  /*caf0*/  VIADD R8, R3, UR42 ;  /* 0x0000002a03087c36 */ /* 0x000fe20008000000 */
[----:B-1----:R-:W-:Y:S02]  /*cb00*/  ISETP.NE.AND P0, PT, R11, 0x1, PT ;  /* 0x000000010b00780c */ /* 0x002fe40003f05270 */
[----:B------:R-:W-:Y:S01]  /*cb10*/  UIMAD UR9, UR41, UR11, UR9 ;  /* 0x0000000b290972a4 */ /* 0x000fe2000f8e0209 */
[----:B------:R-:W-:Y:S02]  /*cb20*/  IMAD.MOV.U32 R3, RZ, RZ, R8 ;  /* 0x000000ffff037224 */ /* 0x000fe400078e0008 */
[----:B------:R-:W-:-:S02]  /*cb30*/  ULDC.64 UR10, c[0x0][0xaf0] ;  /* 0x0002bc00000a7ab9 */ /* 0x000fc40000000a00 */
        /* <DEDUP_REMOVED lines=21> */
[----:B-----5:R-:W-:Y:S02]  /*cc90*/  IMAD R11, R0, R11, RZ ;  /* 0x0000000b000b7224 */ /* 0x020fe400078e02ff */
[----:B------:R-:W-:-:S02]  /*cca0*/  IMAD.IADD R5, R5, 0x1, R9 ;  /* 0x0000000105057824 */ /* 0x000fc400078e0209 */
[----:B------:R-:W-:Y:S02]  /*ccb0*/  IMAD R6, R6, UR8, RZ ;  /* 0x0000000806067c24 */ /* 0x000fe4000f8e02ff */
[----:B------:R-:W-:-:S04]  /*ccc0*/  IMAD.WIDE.U32 R4, R7, UR8, R4 ;  /* 0x0000000807047c25 */ /* 0x000fc8000f8e0004 */
[----:B------:R-:W-:Y:S01]  /*ccd0*/  IMAD R9, R7, UR9, R6 ;  /* 0x0000000907097c24 */ /* 0x000fe2000f8e0206 */
[----:B------:R-:W-:Y:S01]  /*cce0*/  ULDC.64 UR8, c[0x0][0xa80] ;  /* 0x0002a00000087ab9 */ /* 0x000fe20000000a00 */
[----:B------:R-:W-:Y:S01]  /*ccf0*/  VIADD R3, R8, 0x40 ;  /* 0x0000004008037836 */ /* 0x000fe20000000000 */
[----:B------:R-:W-:Y:S01]  /*cd00*/  LEA R6, P2, R4, UR8, 0x1 ;  /* 0x0000000804067c11 */ /* 0x000fe2000f8408ff */
[----:B------:R-:W-:Y:S02]  /*cd10*/  IMAD.IADD R5, R5, 0x1, R9 ;  /* 0x0000000105057824 */ /* 0x000fe400078e0209 */
        /* <DEDUP_REMOVED lines=33> */
.L_x_4969:
[----:B------:R-:W-:Y:S05]  /*cf30*/  BSYNC B1 ;  /* 0x0000000000017941 */ /* 0x000fea0003800000 */
.L_x_4968:
        /* <DEDUP_REMOVED lines=21> */
.L_x_4971:
[----:B------:R-:W-:Y:S05]  /*d090*/  BSYNC B1 ;  /* 0x0000000000017941 */ /* 0x000fea0003800000 */
.L_x_4970:
        /* <DEDUP_REMOVED lines=21> */
.L_x_4973:
[----:B------:R-:W-:Y:S05]  /*d1f0*/  BSYNC B1 ;  /* 0x0000000000017941 */ /* 0x000fea0003800000 */
.L_x_4972:
        /* <DEDUP_REMOVED lines=10> */
[----:B---3--:R-:W-:-:S04]  /*d2a0*/  @!P3 LEA R6, P4, R7, R4, 0x1 ;  /* 0x000000040706b211 */ /* 0x008fc800078808ff */
[-C--:B--2---:R-:W-:Y:S02]  /*d2b0*/  @!P3 LEA.HI.X R7, R7, R3.reuse, R20, 0x1, P4 ;  /* 0x000000030707b211 */ /* 0x084fe400020f0c14 */
        /* <DEDUP_REMOVED lines=10> */
.L_x_4962:
[----:B------:R-:W-:Y:S05]  /*d360*/  BSYNC B0 ;  /* 0x0000000000007941 */ /* 0x000fea0003800000 */
.L_x_4952:
[----:B------:R-:W-:Y:S02]  /*d370*/  ULDC UR4, c[0x0][0xc3c] ;  /* 0x00030f0000047ab9 */ /* 0x000fe40000000800 */
[----:B------:R-:W-:-:S06]  /*d380*/  UISETP.GE.AND UP0, UPT, UR7, UR4, UPT ;  /* 0x000000040700728c */ /* 0x000fcc000bf06270 */
[----:B------:R-:W-:-:S13]  /*d390*/  PLOP3.LUT P0, PT, PT, PT, UP0, 0x80, 0x0 ;  /* 0x000000000000781c */ /* 0x000fda0003f0f008 */
[----:B------:R-:W-:Y:S05]  /*d3a0*/  @!P0 BRA `(.L_x_4974) ;  /* 0xffffff3c00208947 */ /* 0x000fea000383ffff */
[----:B------:R-:W-:Y:S05]  /*d3b0*/  EXIT ;  /* 0x000000000000794d */ /* 0x000fea0003800000 */
.L_x_4909:
        /* <DEDUP_REMOVED lines=16> */
.L_x_4975:
        /* <DEDUP_REMOVED lines=43> */
.L_x_4979:
        /* <DEDUP_REMOVED lines=35> */
.L_x_4977:
        /* <DEDUP_REMOVED lines=13> */
.L_x_4980:
        /* <DEDUP_REMOVED lines=62> */
.L_x_4981:
        /* <DEDUP_REMOVED lines=61> */
.L_x_4982:
[----:B------:R-:W-:-:S05]  /*e220*/  LOP3.LUT R17, RZ, R2, RZ, 0x33, !PT ;  /* 0x00000002ff117212 */ /* 0x000fca00078e33ff */
[----:B------:R-:W-:Y:S01]  /*e230*/  IMAD.IADD R17, R6, 0x1, R17 ;  /* 0x0000000106117824 */ /* 0x000fe200078e0211 */
[----:B------:R-:W-:Y:S06]  /*e240*/  BRA `(.L_x_4983) ;  /* 0x0000000000147947 */ /* 0x000fec0003800000 */
.L_x_4978:
[----:B------:R-:W-:Y:S01]  /*e250*/  ULDC UR4, c[0x0][0xc3c] ;  /* 0x00030f0000047ab9 */ /* 0x000fe20000000800 */
[----:B------:R-:W-:Y:S02]  /*e260*/  IMAD.MOV.U32 R17, RZ, RZ, RZ ;  /* 0x000000ffff117224 */ /* 0x000fe400078e00ff */
[----:B------:R-:W-:Y:S02]  /*e270*/  IMAD.U32 R16, RZ, RZ, UR6 ;  /* 0x00000006ff107e24 */ /* 0x000fe4000f8e00ff */
[----:B------:R-:W-:Y:S02]  /*e280*/  IMAD.MOV.U32 R18, RZ, RZ, RZ ;  /* 0x000000ffff127224 */ /* 0x000fe400078e00ff */
[----:B------:R-:W-:-:S07]  /*e290*/  IMAD.U32 R19, RZ, RZ, UR4 ;  /* 0x00000004ff137e24 */ /* 0x000fce000f8e00ff */
.L_x_4983:
[----:B------:R-:W-:-:S13]  /*e2a0*/  ISETP.NE.AND P0, PT, R7, RZ, PT ;  /* 0x000000ff0700720c */ /* 0x000fda0003f05270 */
[----:B------:R-:W0:Y:S01]  /*e2b0*/  @!P0 S2R R3, SR_CgaCtaId ;  /* 0x0000000000038919 */ /* 0x000e220000008800 */
[----:B------:R-:W-:-:S04]  /*e2c0*/  @!P0 MOV R2, 0x400 ;  /* 0x0000040000028802 */ /* 0x000fc80000000f00 */
[----:B0-----:R-:W-:-:S05]  /*e2d0*/  @!P0 LEA R2, R3, R2, 0x18 ;  /* 0x0000000203028211 */ /* 0x001fca00078ec0ff */
[----:B------:R1:W-:Y:S01]  /*e2e0*/  @!P0 STS.128 [R2+0x228d0], R16 ;  /* 0x0228d01002008388 */ /* 0x0003e20000000c00 */
[----:B------:R-:W-:Y:S06]  /*e2f0*/  BAR.ARV 0x5, 0x180 ;  /* 0x0146000000007b1d */ /* 0x000fec0000002000 */
.L_x_4976:
        /* <DEDUP_REMOVED lines=29> */
.L_x_5047:
[----:B0-----:R-:W0:Y:S02]  /*e4d0*/  LDC.64 R2, c[0x0][0xc88] ;  /* 0x00032200ff027b82 */ /* 0x001e240000000a00 */
[----:B0-----:R-:W-:-:S05]  /*e4e0*/  IMAD.WIDE R2, R19, 0x4, R2 ;  /* 0x0000000413027825 */ /* 0x001fca00078e0202 */
[----:B--2---:R-:W2:Y:S01]  /*e4f0*/  LDG.E R25, desc[UR52][R2.64] ;  /* 0x0000003402197981 */ /* 0x004ea2000c1e1900 */
        /* <DEDUP_REMOVED lines=11> */
[----:B------:R0:W-:Y:S01]  /*e5b0*/  STL [R1+0x8], R0 ;  /* 0x0000080001007387 */ /* 0x0001e20000100800 */
        /* <DEDUP_REMOVED lines=23> */
[----:B--2---:R1:W-:Y:S01]  /*e730*/  @P0 STL [R1], R0 ;  /* 0x0000000001000387 */ /* 0x0043e20000100800 */
[----:B---3--:R-:W-:Y:S05]  /*e740*/  @P0 BRA `(.L_x_4985) ;  /* 0x0000000000200947 */ /* 0x008fea0003800000 */
[----:B------:R-:W-:Y:S02]  /*e750*/  ULDC UR4, c[0x0][0x288] ;  /* 0x0000a20000047ab9 */ /* 0x000fe40000000800 */
[----:B-1----:R-:W-:-:S05]  /*e760*/  IMAD.U32 R0, RZ, RZ, UR4 ;  /* 0x00000004ff007e24 */ /* 0x002fca000f8e00ff */
[----:B------:R0:W-:Y:S01]  /*e770*/  STL [R1], R0 ;  /* 0x0000000001007387 */ /* 0x0001e20000100800 */
[----:B------:R-:W-:Y:S05]  /*e780*/  @!P2 BRA `(.L_x_4985) ;  /* 0x000000000010a947 */ /* 0x000fea0003800000 */
[----:B------:R-:W2:Y:S04]  /*e790*/  LDG.E R5, desc[UR52][R2.64] ;  /* 0x0000003402057981 */ /* 0x000ea8000c1e1900 */
[----:B0-----:R-:W2:Y:S02]  /*e7a0*/  LDG.E R0, desc[UR52][R2.64+0x4] ;  /* 0x0000043402007981 */ /* 0x001ea4000c1e1900 */
[----:B--2---:R-:W-:-:S05]  /*e7b0*/  IMAD.IADD R0, R0, 0x1, -R5 ;  /* 0x0000000100007824 */ /* 0x004fca00078e0a05 */
[----:B------:R2:W-:Y:S02]  /*e7c0*/  STL [R1], R0 ;  /* 0x0000000001007387 */ /* 0x0005e40000100800 */
.L_x_4985:
        /* <DEDUP_REMOVED lines=9> */
.L_x_4986:
        /* <DEDUP_REMOVED lines=9> */
.L_x_4987:
[----:B------:R-:W4:Y:S01]  /*e8f0*/  LDL R4, [R1] ;  /* 0x0000000001047983 */ /* 0x000f220000100800 */
[----:B012---:R-:W0:Y:S01]  /*e900*/  LDC R0, c[0x0][0x448] ;  /* 0x00011200ff007b82 */ /* 0x007e220000000800 */
[----:B-----5:R-:W-:Y:S01]  /*e910*/  IMAD.IADD R32, R7, 0x1, -R30 ;  /* 0x0000000107207824 */ /* 0x020fe200078e0a1e */
[----:B------:R-:W-:Y:S01]  /*e920*/  LOP3.LUT R22, R22, 0xfffffdff, RZ, 0xc0, !PT ;  /* 0xfffffdff16167812 */ /* 0x000fe200078ec0ff */
[----:B------:R-:W-:Y:S01]  /*e930*/  BSSY B0, `(.L_x_4988) ;  /* 0x0000038000007945 */ /* 0x000fe20003800000 */
[----:B0-----:R-:W-:Y:S01]  /*e940*/  ISETP.NE.AND P0, PT, R0, 0x1, PT ;  /* 0x000000010000780c */ /* 0x001fe20003f05270 */
[----:B------:R-:W-:-:S04]  /*e950*/  IMAD.SHL.U32 R0, R17, 0x80, RZ ;  /* 0x0000008011007824 */ /* 0x000fc800078e00ff */
[----:B------:R-:W-:-:S08]  /*e960*/  VIADD R0, R0, 0x7f ;  /* 0x0000007f00007836 */ /* 0x000fd00000000000 */
[----:B---3--:R-:W0:Y:S01]  /*e970*/  @P0 LDC R3, c[0x0][0x44c] ;  /* 0x00011300ff030b82 */ /* 0x008e220000000800 */
[----:B------:R-:W-:-:S07]  /*e980*/  @P0 LOP3.LUT R22, R22, 0x200, RZ, 0xfc, !PT ;  /* 0x0000020016160812 */ /* 0x000fce00078efcff */
[----:B------:R-:W1:Y:S01]  /*e990*/  @P0 LDC R5, c[0x0][0x450] ;  /* 0x00011400ff050b82 */ /* 0x000e620000000800 */
[----:B0-----:R-:W-:-:S05]  /*e9a0*/  @P0 IMAD.HI.U32 R2, R0, R3, RZ ;  /* 0x0000000300020227 */ /* 0x001fca00078e00ff */
[----:B-1----:R-:W-:Y:S01]  /*e9b0*/  @P0 SHF.R.U32.HI R0, RZ, R5, R2 ;  /* 0x00000005ff000219 */ /* 0x002fe20000011602 */
[----:B------:R-:W-:-:S04]  /*e9c0*/  VIADD R2, R32, 0x5f ;  /* 0x0000005f20027836 */ /* 0x000fc80000000000 */
[----:B------:R-:W-:Y:S01]  /*e9d0*/  IMAD.HI R2, R2, 0x2aaaaaab, RZ ;  /* 0x2aaaaaab02027827 */ /* 0x000fe200078e02ff */
[----:B----4-:R-:W-:-:S05]  /*e9e0*/  IADD3 R3, R32, 0x60, -R4 ;  /* 0x0000006020037810 */ /* 0x010fca0007ffe804 */
[----:B------:R-:W-:Y:S01]  /*e9f0*/  IMAD.IADD R0, R3, 0x1, R0 ;  /* 0x0000000103007824 */ /* 0x000fe200078e0200 */
[----:B------:R-:W-:-:S03]  /*ea00*/  SHF.R.U32.HI R3, RZ, 0x1f, R2 ;  /* 0x0000001fff037819 */ /* 0x000fc60000011602 */
[----:B------:R-:W-:Y:S01]  /*ea10*/  IMAD.HI R4, R0, 0x2aaaaaab, RZ ;  /* 0x2aaaaaab00047827 */ /* 0x000fe200078e02ff */
[----:B------:R-:W-:Y:S02]  /*ea20*/  LEA.HI.SX32 R0, R2, R3, 0x1c ;  /* 0x0000000302007211 */ /* 0x000fe400078fe2ff */
[----:B------:R-:W-:Y:S02]  /*ea30*/  LOP3.LUT R2, R18, 0xff000000, RZ, 0xc0, !PT ;  /* 0xff00000012027812 */ /* 0x000fe400078ec0ff */
[----:B------:R-:W-:Y:S02]  /*ea40*/  SHF.R.U32.HI R3, RZ, 0x1f, R4 ;  /* 0x0000001fff037819 */ /* 0x000fe40000011604 */
[----:B------:R-:W-:Y:S02]  /*ea50*/  SHF.R.U32.HI R2, RZ, 0x8, R2 ;  /* 0x00000008ff027819 */ /* 0x000fe40000011602 */
[----:B------:R-:W-:-:S04]  /*ea60*/  LEA.HI.SX32 R3, R4, R3, 0x1c ;  /* 0x0000000304037211 */ /* 0x000fc800078fe2ff */
[----:B------:R-:W-:Y:S02]  /*ea70*/  VIMNMX R0, R0, R3, PT ;  /* 0x0000000300007248 */ /* 0x000fe40003fe0100 */
[----:B------:R-:W-:Y:S02]  /*ea80*/  LOP3.LUT R3, R18, 0xff0000, RZ, 0xc0, !PT ;  /* 0x00ff000012037812 */ /* 0x000fe400078ec0ff */
[----:B------:R-:W-:Y:S02]  /*ea90*/  ISETP.GE.AND P0, PT, R0, 0x1, PT ;  /* 0x000000010000780c */ /* 0x000fe40003f06270 */
[----:B------:R-:W-:Y:S01]  /*eaa0*/  LEA.HI R3, R3, R2, RZ, 0x10 ;  /* 0x0000000203037211 */ /* 0x000fe200078f80ff */
[----:B------:R-:W-:-:S03]  /*eab0*/  IMAD.MOV.U32 R2, RZ, RZ, RZ ;  /* 0x000000ffff027224 */ /* 0x000fc600078e00ff */
[----:B------:R-:W-:-:S07]  /*eac0*/  LOP3.LUT R29, R3, 0xff, RZ, 0xc0, !PT ;  /* 0x000000ff031d7812 */ /* 0x000fce00078ec0ff */
[----:B------:R-:W-:Y:S05]  /*ead0*/  @!P0 BRA `(.L_x_4989) ;  /* 0x0000000000748947 */ /* 0x000fea0003800000 */
        /* <DEDUP_REMOVED lines=29> */
.L_x_4989:
[----:B------:R-:W-:Y:S05]  /*ecb0*/  BSYNC B0 ;  /* 0x0000000000007941 */ /* 0x000fea0003800000 */
.L_x_4988:
        /* <DEDUP_REMOVED lines=23> */
.L_x_4991:
        /* <DEDUP_REMOVED lines=20> */
.L_x_4994:
[----:B------:R-:W-:Y:S05]  /*ef70*/  BSYNC B6 ;  /* 0x0000000000067941 */ /* 0x000fea0003800000 */
.L_x_4993:
        /* <DEDUP_REMOVED lines=20> */
.L_x_4997:
        /* <DEDUP_REMOVED lines=15> */
.L_x_4996:
[----:B------:R-:W-:Y:S05]  /*f1b0*/  BSYNC B6 ;  /* 0x0000000000067941 */ /* 0x000fea0003800000 */
.L_x_4995:
[----:B------:R-:W0:Y:S01]  /*f1c0*/  S2R R20, SR_TID.X ;  /* 0x0000000000147919 */ /* 0x000e220000002100 */
[----:B------:R-:W-:Y:S01]  /*f1d0*/  ULDC.64 UR4, c[0x0][0x9f8] ;  /* 0x00027e0000047ab9 */ /* 0x000fe20000000a00 */
[----:B------:R-:W1:Y:S01]  /*f1e0*/  LDC R8, c[0x0][0x430] ;  /* 0x00010c00ff087b82 */ /* 0x000e620000000800 */
[----:B------:R-:W-:-:S04]  /*f1f0*/  ISETP.NE.U32.AND P0, PT, RZ, UR4, PT ;  /* 0x00000004ff007c0c */ /* 0x000fc8000bf05070 */
[----:B------:R-:W-:-:S13]  /*f200*/  ISETP.NE.AND.EX P0, PT, RZ, UR5, PT, P0 ;  /* 0x00000005ff007c0c */ /* 0x000fda000bf05300 */
[----:B------:R-:W-:Y:S01]  /*f210*/  @P0 IADD3 R2, P1, R31, UR4, RZ ;  /* 0x000000041f020c10 */ /* 0x000fe2000ff3e0ff */
[----:B------:R-:W-:-:S03]  /*f220*/  ULDC UR4, c[0x0][0x320] ;  /* 0x0000c80000047ab9 */ /* 0x000fc60000000800 */
[----:B------:R-:W-:-:S05]  /*f230*/  @P0 IADD3.X R3, R33, UR5, RZ, P1, !PT ;  /* 0x0000000521030c10 */ /* 0x000fca0008ffe4ff */
[----:B------:R2:W5:Y:S01]  /*f240*/  @P0 LDG.E R27, desc[UR52][R2.64] ;  /* 0x00000034021b0981 */ /* 0x000562000c1e1900 */
[----:B------:R-:W-:Y:S01]  /*f250*/  LOP3.LUT R22, R22, 0xffffffef, RZ, 0xc0, !PT ;  /* 0xffffffef16167812 */ /* 0x000fe200078ec0ff */
[----:B------:R-:W-:Y:S01]  /*f260*/  UMOV UR5, 0xffffffff ;  /* 0xffffffff00057882 */ /* 0x000fe20000000000 */
[----:B0-----:R-:W-:Y:S01]  /*f270*/  IMAD.SHL.U32 R20, R20, 0x8, RZ ;  /* 0x0000000814147824 */ /* 0x001fe200078e00ff */
[----:B------:R-:W0:Y:S01]  /*f280*/  S2R R21, SR_TID.X ;  /* 0x0000000000157919 */ /* 0x000e220000002100 */
[----:B------:R-:W-:Y:S01]  /*f290*/  LOP3.LUT R22, R22, 0xfffffff7, RZ, 0xc0, !PT ;  /* 0xfffffff716167812 */ /* 0x000fe200078ec0ff */
[----:B------:R-:W-:Y:S02]  /*f2a0*/  VIADD R0, R35, 0xffffffff ;  /* 0xffffffff23007836 */ /* 0x000fe40000000000 */
[----:B------:R-:W-:-:S04]  /*f2b0*/  LOP3.LUT R20, R20, 0x38, RZ, 0xc0, !PT ;  /* 0x0000003814147812 */ /* 0x000fc800078ec0ff */
[C---:B------:R-:W-:Y:S02]  /*f2c0*/  LOP3.LUT R34, R20.reuse, 0x40, RZ, 0xfc, !PT ;  /* 0x0000004014227812 */ /* 0x040fe400078efcff */
[----:B------:R-:W-:Y:S02]  /*f2d0*/  LOP3.LUT R20, R20, 0x80, RZ, 0xfc, !PT ;  /* 0x0000008014147812 */ /* 0x000fe400078efcff */
[----:B------:R-:W-:Y:S02]  /*f2e0*/  ISETP.GE.AND P1, PT, R34, UR4, PT ;  /* 0x0000000422007c0c */ /* 0x000fe4000bf26270 */
[----:B------:R-:W-:Y:S02]  /*f2f0*/  ISETP.GE.AND P0, PT, R20, UR4, PT ;  /* 0x0000000414007c0c */ /* 0x000fe4000bf06270 */
[----:B------:R-:W3:Y:S09]  /*f300*/  S2R R20, SR_TID.X ;  /* 0x0000000000147919 */ /* 0x000ef20000002100 */
[----:B------:R-:W-:Y:S01]  /*f310*/  @P1 LOP3.LUT R22, R22, 0x8, RZ, 0xfc, !PT ;  /* 0x0000000816161812 */ /* 0x000fe200078efcff */
[----:B0-----:R-:W-:-:S05]  /*f320*/  IMAD.SHL.U32 R21, R21, 0x8, RZ ;  /* 0x0000000815157824 */ /* 0x001fca00078e00ff */
[----:B------:R-:W-:-:S04]  /*f330*/  LOP3.LUT R21, R21, 0x38, RZ, 0xc0, !PT ;  /* 0x0000003815157812 */ /* 0x000fc800078ec0ff */
[C---:B------:R-:W-:Y:S02]  /*f340*/  ISETP.GE.AND P2, PT, R21.reuse, UR4, PT ;  /* 0x0000000415007c0c */ /* 0x040fe4000bf46270 */
[----:B------:R-:W-:Y:S02]  /*f350*/  LOP3.LUT R21, R21, 0xc0, RZ, 0xfc, !PT ;  /* 0x000000c015157812 */ /* 0x000fe400078efcff */
[----:B---3--:R-:W-:-:S04]  /*f360*/  LOP3.LUT R20, R20, 0x7f, RZ, 0xc0, !PT ;  /* 0x0000007f14147812 */ /* 0x008fc800078ec0ff */
[----:B------:R-:W-:Y:S02]  /*f370*/  SHF.R.U32.HI R34, RZ, 0x3, R20 ;  /* 0x00000003ff227819 */ /* 0x000fe40000011614 */
[----:B------:R-:W0:Y:S03]  /*f380*/  S2R R20, SR_TID.X ;  /* 0x0000000000147919 */ /* 0x000e260000002100 */
[----:B------:R-:W-:-:S04]  /*f390*/  @P2 LOP3.LUT R22, R22, 0x10, RZ, 0xfc, !PT ;  /* 0x0000001016162812 */ /* 0x000fc800078efcff */
[----:B------:R-:W-:-:S04]  /*f3a0*/  LOP3.LUT R22, R22, 0xfffffffb, RZ, 0xc0, !PT ;  /* 0xfffffffb16167812 */ /* 0x000fc800078ec0ff */
[----:B------:R-:W-:Y:S02]  /*f3b0*/  @P0 LOP3.LUT R22, R22, 0x4, RZ, 0xfc, !PT ;  /* 0x0000000416160812 */ /* 0x000fe400078efcff */
[----:B------:R-:W-:Y:S02]  /*f3c0*/  ISETP.GE.AND P0, PT, R21, UR4, PT ;  /* 0x0000000415007c0c */ /* 0x000fe4000bf06270 */
[----:B------:R-:W-:-:S11]  /*f3d0*/  LOP3.LUT R22, R22, 0xfffffffd, RZ, 0xc0, !PT ;  /* 0xfffffffd16167812 */ /* 0x000fd600078ec0ff */
[----:B------:R-:W-:Y:S01]  /*f3e0*/  @P0 LOP3.LUT R22, R22, 0x2, RZ, 0xfc, !PT ;  /* 0x0000000216160812 */ /* 0x000fe200078efcff */
[----:B0-----:R-:W-:-:S05]  /*f3f0*/  IMAD.SHL.U32 R20, R20, 0x10, RZ ;  /* 0x0000001014147824 */ /* 0x001fca00078e00ff */
[----:B------:R-:W-:-:S05]  /*f400*/  LOP3.LUT R20, R34, 0x70, R20, 0xf8, !PT ;  /* 0x0000007022147812 */ /* 0x000fca00078ef814 */
[----:B------:R-:W-:Y:S01]  /*f410*/  IMAD R35, R0, 0x60, R20 ;  /* 0x0000006000237824 */ /* 0x000fe200078e0214 */
[----:B-12---:R-:W-:Y:S06]  /*f420*/  BRA.DIV UR5, `(.L_x_4998) ;  /* 0x0000004605007947 */ /* 0x006fec000b800000 */
.L_x_5064:
        /* <DEDUP_REMOVED lines=21> */
[----:B------:R-:W-:Y:S01]  /*f580*/  IMAD.U32 R3, RZ, RZ, UR36 ;  /* 0x00000024ff037e24 */ /* 0x000fe2000f8e00ff */
[----:B------:R-:W-:Y:S02]  /*f590*/  LOP3.LUT R22, R22, 0xffffffbf, RZ, 0xc0, !PT ;  /* 0xffffffbf16167812 */ /* 0x000fe400078ec0ff */
[----:B0-----:R-:W-:-:S04]  /*f5a0*/  @!P0 LEA R4, P1, R2, R4, 0x2 ;  /* 0x0000000402048211 */ /* 0x001fc800078210ff */
[----:B------:R-:W-:-:S05]  /*f5b0*/  @!P0 LEA.HI.X R5, R2, R5, R7, 0x2, P1 ;  /* 0x0000000502058211 */ /* 0x000fca00008f1407 */
[----:B------:R0:W5:Y:S01]  /*f5c0*/  @!P0 LDG.E R34, desc[UR52][R4.64] ;  /* 0x0000003404228981 */ /* 0x000162000c1e1900 */
[----:B------:R-:W-:Y:S01]  /*f5d0*/  ISETP.NE.AND P0, PT, R3, 0x3, PT ;  /* 0x000000030300780c */ /* 0x000fe20003f05270 */
[----:B------:R-:W-:Y:S01]  /*f5e0*/  IMAD.MOV R2, RZ, RZ, -R6 ;  /* 0x000000ffff027224 */ /* 0x000fe200078e0a06 */
[----:B------:R-:W-:Y:S02]  /*f5f0*/  ISETP.GT.U32.AND P1, PT, R20, 0x5f, PT ;  /* 0x0000005f1400780c */ /* 0x000fe40003f24070 */
[----:B------:R-:W-:Y:S01]  /*f600*/  LOP3.LUT R18, R18, 0xffff, RZ, 0xc0, !PT ;  /* 0x0000ffff12127812 */ /* 0x000fe200078ec0ff */
[----:B------:R-:W-:Y:S01]  /*f610*/  IMAD R35, R8, R2, R35 ;  /* 0x0000000208237224 */ /* 0x000fe200078e0223 */
[----:B------:R-:W-:-:S07]  /*f620*/  SEL R6, RZ, 0x1, P2 ;  /* 0x00000001ff067807 */ /* 0x000fce0001000000 */
[----:B------:R-:W-:-:S04]  /*f630*/  @P0 LOP3.LUT R22, R22, 0x40, RZ, 0xfc, !PT ;  /* 0x0000004016160812 */ /* 0x000fc800078efcff */
[----:B------:R-:W-:-:S04]  /*f640*/  LOP3.LUT R22, R22, 0xffffffdf, RZ, 0xc0, !PT ;  /* 0xffffffdf16167812 */ /* 0x000fc800078ec0ff */
[----:B------:R-:W-:Y:S01]  /*f650*/  @P1 LOP3.LUT R22, R22, 0x20, RZ, 0xfc, !PT ;  /* 0x0000002016161812 */ /* 0x000fe200078efcff */
[----:B0-----:R-:W-:Y:S06]  /*f660*/  @!P0 BRA `(.L_x_4999) ;  /* 0x0000000000048947 */ /* 0x001fec0003800000 */
[----:B------:R-:W-:Y:S01]  /*f670*/  BPT.TRAP 0x1 ;  /* 0x000000040000795c */ /* 0x000fe20000300000 */
.L_x_4999:
[----:B------:R-:W-:Y:S01]  /*f680*/  IMAD R32, R0, -0x60, R32 ;  /* 0xffffffa000207824 */ /* 0x000fe200078e0220 */
[----:B------:R-:W-:Y:S01]  /*f690*/  SHF.L.U32 R0, R26, 0x1f, RZ ;  /* 0x0000001f1a007819 */ /* 0x000fe200000006ff */
[----:B------:R-:W-:Y:S01]  /*f6a0*/  IMAD R33, R24, 0x8, R23 ;  /* 0x0000000818217824 */ /* 0x000fe200078e0217 */
[----:B------:R-:W-:Y:S03]  /*f6b0*/  BSSY B0, `(.L_x_5000) ;  /* 0x0000003000007945 */ /* 0x000fe60003800000 */
[----:B------:R-:W0:Y:S02]  /*f6c0*/  SYNCS.PHASECHK.TRANS64.TRYWAIT P0, [R33+URZ+0x22840], R0 ;  /* 0x02284000210075a7 */ /* 0x000e24000800017f */
[----:B0-----:R-:W-:Y:S05]  /*f6d0*/  @!P0 BRA `(.L_x_5001) ;  /* 0x0000004000888947 */ /* 0x001fea0003800000 */
.L_x_5065:
[----:B------:R-:W-:Y:S05]  /*f6e0*/  BSYNC B0 ;  /* 0x0000000000007941 */ /* 0x000fea0003800000 */
.L_x_5000:
        /* <DEDUP_REMOVED lines=87> */
.L_x_5079:
        /* <DEDUP_REMOVED lines=10> */
.L_x_5003:
        /* <DEDUP_REMOVED lines=11> */
.L_x_5004:
        /* <DEDUP_REMOVED lines=23> */
[----:B------:R1:W-:Y:S04]  /*ff20*/  STL [R1+0x24], R2 ;  /* 0x0000240201007387 */ /* 0x0003e80000100800 */
        /* <DEDUP_REMOVED lines=20> */
.L_x_5006:
[----:B------:R-:W-:Y:S05]  /*10070*/  BSYNC B6 ;  /* 0x0000000000067941 */ /* 0x000fea0003800000 */
.L_x_5005:
[----:B------:R-:W2:Y:S01]  /*10080*/  LDL.LU.64 R2, [R1+0x8] ;  /* 0x0000080001027983 */ /* 0x000ea20000300a00 */
[----:B------:R-:W-:Y:S01]  /*10090*/  ULDC.64 UR4, c[0x0][0x2d8] ;  /* 0x0000b60000047ab9 */ /* 0x000fe20000000a00 */
[----:B------:R-:W1:Y:S02]  /*100a0*/  LDC R4, c[0x0][0x448] ;  /* 0x00011200ff047b82 */ /* 0x000e640000000800 */
[----:B------:R-:W3:Y:S04]  /*100b0*/  LDL.LU R20, [R1+0x24] ;  /* 0x0000240001147983 */ /* 0x000ee80000300800 */
[----:B------:R-:W4:Y:S04]  /*100c0*/  LDL.LU R21, [R1+0x10] ;  /* 0x0000100001157983 */ /* 0x000f280000300800 */
[----:B------:R0:W5:Y:S01]  /*100d0*/  LDL R9, [R1] ;  /* 0x0000000001097983 */ /* 0x0001620000100800 */
[----:B-1----:R-:W-:-:S13]  /*100e0*/  ISETP.NE.AND P6, PT, R4, 0x1, PT ;  /* 0x000000010400780c */ /* 0x002fda0003fc5270 */
[----:B------:R-:W1:Y:S08]  /*100f0*/  @P6 LDC R6, c[0x0][0x44c] ;  /* 0x00011300ff066b82 */ /* 0x000e700000000800 */
[----:B------:R-:W0:Y:S01]  /*10100*/  @P6 LDC R5, c[0x0][0x450] ;  /* 0x00011400ff056b82 */ /* 0x000e220000000800 */
[----:B------:R-:W1:Y:S02]  /*10110*/  S2R R7, SR_TID.X ;  /* 0x0000000000077919 */ /* 0x000e640000002100 */
[----:B-1----:R-:W-:-:S05]  /*10120*/  IMAD.SHL.U32 R7, R7, 0x8, RZ ;  /* 0x0000000807077824 */ /* 0x002fca00078e00ff */
[----:B------:R-:W-:Y:S01]  /*10130*/  LOP3.LUT R7, R7, 0x38, RZ, 0xc0, !PT ;  /* 0x0000003807077812 */ /* 0x000fe200078ec0ff */
[----:B--2---:R-:W-:Y:S02]  /*10140*/  IMAD.MOV.U32 R3, RZ, RZ, R37 ;  /* 0x000000ffff037224 */ /* 0x004fe400078e0025 */
[----:B------:R-:W-:-:S04]  /*10150*/  IMAD.WIDE.U32 R2, R18, UR4, R2 ;  /* 0x0000000412027c25 */ /* 0x000fc8000f8e0002 */
[----:B------:R-:W-:Y:S01]  /*10160*/  IMAD R3, R18, UR5, R3 ;  /* 0x0000000512037c24 */ /* 0x000fe2000f8e0203 */
[----:B------:R-:W-:Y:S02]  /*10170*/  ULDC.64 UR4, c[0x0][0x2e0] ;  /* 0x0000b80000047ab9 */ /* 0x000fe40000000a00 */
[----:B---3--:R-:W-:Y:S02]  /*10180*/  IMAD R0, R20, UR4, RZ ;  /* 0x0000000414007c24 */ /* 0x008fe4000f8e02ff */
[----:B------:R-:W1:Y:S01]  /*10190*/  S2R R20, SR_TID.X ;  /* 0x0000000000147919 */ /* 0x000e620000002100 */
[----:B----4-:R-:W-:-:S04]  /*101a0*/  IMAD.WIDE.U32 R2, R21, UR4, R2 ;  /* 0x0000000415027c25 */ /* 0x010fc8000f8e0002 */
[----:B------:R-:W-:Y:S01]  /*101b0*/  IMAD R0, R21, UR5, R0 ;  /* 0x0000000515007c24 */ /* 0x000fe2000f8e0200 */
[----:B------:R-:W-:-:S03]  /*101c0*/  ULDC.64 UR4, c[0x0][0x2d0] ;  /* 0x0000b40000047ab9 */ /* 0x000fc60000000a00 */
[----:B------:R-:W-:Y:S01]  /*101d0*/  IMAD.IADD R3, R3, 0x1, R0 ;  /* 0x0000000103037824 */ /* 0x000fe200078e0200 */
[----:B-1----:R-:W-:-:S04]  /*101e0*/  LOP3.LUT R20, R20, 0x7f, RZ, 0xc0, !PT ;  /* 0x0000007f14147812 */ /* 0x002fc800078ec0ff */
[----:B------:R-:W-:Y:S02]  /*101f0*/  SHF.R.U32.HI R21, RZ, 0x3, R20 ;  /* 0x00000003ff157819 */ /* 0x000fe40000011614 */
[----:B------:R-:W1:Y:S02]  /*10200*/  S2R R20, SR_TID.X ;  /* 0x0000000000147919 */ /* 0x000e640000002100 */
[----:B-1----:R-:W-:-:S05]  /*10210*/  IMAD.SHL.U32 R20, R20, 0x10, RZ ;  /* 0x0000001014147824 */ /* 0x002fca00078e00ff */
[----:B------:R-:W-:-:S05]  /*10220*/  LOP3.LUT R20, R21, 0x70, R20, 0xf8, !PT ;  /* 0x0000007015147812 */ /* 0x000fca00078ef814 */
[----:B------:R-:W-:-:S04]  /*10230*/  IMAD R0, R17, 0x80, R20 ;  /* 0x0000008011007824 */ /* 0x000fc800078e0214 */
[----:B------:R-:W-:-:S04]  /*10240*/  @P6 IMAD.HI.U32 R6, R0, R6, RZ ;  /* 0x0000000600066227 */ /* 0x000fc800078e00ff */
[----:B------:R-:W-:Y:S01]  /*10250*/  IMAD.MOV.U32 R4, RZ, RZ, R0 ;  /* 0x000000ffff047224 */ /* 0x000fe200078e0000 */
[----:B0-----:R-:W-:Y:S02]  /*10260*/  @P6 SHF.R.U32.HI R4, RZ, R5, R6 ;  /* 0x00000005ff046219 */ /* 0x001fe40000011606 */
[----:B------:R-:W0:Y:S03]  /*10270*/  LDC R6, c[0x0][0x448] ;  /* 0x00011200ff067b82 */ /* 0x000e260000000800 */
[----:B------:R-:W-:Y:S01]  /*10280*/  IMAD.MOV R5, RZ, RZ, -R4 ;  /* 0x000000ffff057224 */ /* 0x000fe200078e0a04 */
[----:B------:R-:W1:Y:S01]  /*10290*/  S2R R20, SR_TID.X ;  /* 0x0000000000147919 */ /* 0x000e620000002100 */
[----:B------:R-:W-:-:S04]  /*102a0*/  IMAD.WIDE.U32 R2, R4, UR4, R2 ;  /* 0x0000000404027c25 */ /* 0x000fc8000f8e0002 */
[----:B0-----:R-:W-:Y:S01]  /*102b0*/  IMAD R0, R6, R5, R0 ;  /* 0x0000000506007224 */ /* 0x001fe200078e0200 */
[----:B------:R-:W-:-:S05]  /*102c0*/  SHF.R.S32.HI R5, RZ, 0x1f, R4 ;  /* 0x0000001fff057819 */ /* 0x000fca0000011404 */
        /* <DEDUP_REMOVED lines=12> */
[----:B-1----:R-:W-:-:S03]  /*10390*/  LOP3.LUT R20, R20, 0x7f, RZ, 0xc0, !PT ;  /* 0x0000007f14147812 */ /* 0x002fc600078ec0ff */
[----:B------:R-:W-:Y:S01]  /*103a0*/  LEA.HI.X R4, R2, UR5, R4, 0x1, P0 ;  /* 0x0000000502047c11 */ /* 0x000fe200080f0c04 */
[----:B------:R-:W-:Y:S01]  /*103b0*/  UMOV UR5, 0xffffffff ;  /* 0xffffffff00057882 */ /* 0x000fe20000000000 */
[----:B------:R-:W-:Y:S02]  /*103c0*/  ISETP.GE.AND P1, PT, R7, UR4, PT ;  /* 0x0000000407007c0c */ /* 0x000fe4000bf26270 */
[----:B------:R-:W-:Y:S01]  /*103d0*/  SHF.R.U32.HI R8, RZ, 0x3, R20 ;  /* 0x00000003ff087819 */ /* 0x000fe20000011614 */
[----:B------:R-:W-:Y:S10]  /*103e0*/  BRA.DIV UR5, `(.L_x_5007) ;  /* 0x0000003e05587947 */ /* 0x000ff4000b800000 */
[----:B------:R-:W0:Y:S01]  /*103f0*/  SHFL.IDX PT, R3, R0, RZ, 0x181f ;  /* 0x00181fff00037589 */ /* 0x000e2200000e0000 */
[----:B-----5:R-:W-:Y:S02]  /*10400*/  IMAD R5, R9, R6, RZ ;  /* 0x0000000609057224 */ /* 0x020fe400078e02ff */
[----:B------:R-:W-:Y:S01]  /*10410*/  IMAD R17, R17, 0x80, R8 ;  /* 0x0000008011117824 */ /* 0x000fe200078e0208 */
        /* <DEDUP_REMOVED lines=70> */
.L_x_5096:
        /* <DEDUP_REMOVED lines=10> */
.L_x_5008:
        /* <DEDUP_REMOVED lines=18> */
.L_x_5097:
[----:B------:R-:W-:Y:S05]  /*10a40*/  BSYNC B0 ;  /* 0x0000000000007941 */ /* 0x000fea0003800000 */
.L_x_5009:
[----:B------:R-:W-:-:S05]  /*10a50*/  IMAD.U32 R2, RZ, RZ, UR36 ;  /* 0x00000024ff027e24 */ /* 0x000fca000f8e00ff */
[----:B------:R-:W-:-:S13]  /*10a60*/  ISETP.NE.AND P0, PT, R2, 0x3, PT ;  /* 0x000000030200780c */ /* 0x000fda0003f05270 */
[----:B------:R-:W-:Y:S05]  /*10a70*/  @!P0 BRA `(.L_x_5011) ;  /* 0x0000000000048947 */ /* 0x000fea0003800000 */
[----:B------:R-:W-:Y:S01]  /*10a80*/  BPT.TRAP 0x1 ;  /* 0x000000040000795c */ /* 0x000fe20000300000 */
.L_x_5011:
[----:B0-----:R-:W-:Y:S01]  /*10a90*/  SHF.L.U32 R0, R26, 0x1f, RZ ;  /* 0x0000001f1a007819 */ /* 0x001fe200000006ff */
[----:B------:R-:W-:Y:S03]  /*10aa0*/  BSSY B0, `(.L_x_5012) ;  /* 0x0000003000007945 */ /* 0x000fe60003800000 */
[----:B------:R-:W0:Y:S02]  /*10ab0*/  SYNCS.PHASECHK.TRANS64.TRYWAIT P0, [R33+URZ+0x22860], R0 ;  /* 0x02286000210075a7 */ /* 0x000e24000800017f */
[----:B0-----:R-:W-:Y:S05]  /*10ac0*/  @!P0 BRA `(.L_x_5013) ;  /* 0x0000004000548947 */ /* 0x001fea0003800000 */
.L_x_5098:
[----:B------:R-:W-:Y:S05]  /*10ad0*/  BSYNC B0 ;  /* 0x0000000000007941 */ /* 0x000fea0003800000 */
.L_x_5012:
        /* <DEDUP_REMOVED lines=93> */
.L_x_5112:
        /* <DEDUP_REMOVED lines=15> */
.L_x_5015:
        /* <DEDUP_REMOVED lines=11> */
.L_x_5016:
[----:B------:R-:W2:Y:S01]  /*11250*/  LDL.LU R2, [R1+0x14] ;  /* 0x0000140001027983 */ /* 0x000ea20000300800 */
[----:B------:R0:W-:Y:S01]  /*11260*/  SYNCS.ARRIVE.TRANS64.A1T0 RZ, [R33+URZ+0x22850], RZ ;  /* 0x022850ff21ff79a7 */ /* 0x0001e2000810003f */
[----:B------:R-:W-:Y:S01]  /*11270*/  BSSY B0, `(.L_x_5017) ;  /* 0x00000dc000007945 */ /* 0x000fe20003800000 */
[----:B--2---:R-:W-:-:S05]  /*11280*/  VIADD R21, R2, 0xfffffffe ;  /* 0xfffffffe02157836 */ /* 0x004fca0000000000 */
[----:B------:R-:W-:-:S13]  /*11290*/  ISETP.GE.AND P0, PT, R21, R29, PT ;  /* 0x0000001d1500720c */ /* 0x000fda0003f06270 */
[----:B0-----:R-:W-:Y:S05]  /*112a0*/  @!P0 BRA `(.L_x_5018) ;  /* 0x0000000c00608947 */ /* 0x001fea0003800000 */
.L_x_5031:
        /* <DEDUP_REMOVED lines=44> */
.L_x_5019:
[----:B------:R-:W-:Y:S01]  /*11570*/  IMAD R10, R24, 0x8, R23 ;  /* 0x00000008180a7824 */ /* 0x000fe200078e0217 */
[----:B------:R-:W-:Y:S01]  /*11580*/  SHF.L.U32 R20, R26, 0x1f, RZ ;  /* 0x0000001f1a147819 */ /* 0x000fe200000006ff */
[----:B------:R-:W-:Y:S01]  /*11590*/  BSSY B1, `(.L_x_5020) ;  /* 0x0000004000017945 */ /* 0x000fe20003800000 */
[----:B------:R-:W-:Y:S02]  /*115a0*/  SHF.R.S32.HI R9, RZ, 0x1f, R5 ;  /* 0x0000001fff097819 */ /* 0x000fe40000011405 */
[----:B------:R-:W0:Y:S02]  /*115b0*/  SYNCS.PHASECHK.TRANS64.TRYWAIT P0, [R10+URZ+0x22840], R20 ;  /* 0x022840140a0075a7 */ /* 0x000e24000800017f */
[----:B0-----:R-:W-:Y:S05]  /*115c0*/  @!P0 BRA `(.L_x_5021) ;  /* 0x0000003c00f08947 */ /* 0x001fea0003800000 */
.L_x_5113:
[----:B------:R-:W-:Y:S05]  /*115d0*/  BSYNC B1 ;  /* 0x0000000000017941 */ /* 0x000fea0003800000 */
.L_x_5020:
        /* <DEDUP_REMOVED lines=49> */
.L_x_5127:
        /* <DEDUP_REMOVED lines=8> */
.L_x_5023:
        /* <DEDUP_REMOVED lines=11> */
.L_x_5024:
[----:B------:R1:W-:Y:S01]  /*11a20*/  SYNCS.ARRIVE.TRANS64.A1T0 RZ, [R10+URZ+0x22830], RZ ;  /* 0x022830ff0aff79a7 */ /* 0x0003e2000810003f */
[----:B------:R-:W-:Y:S05]  /*11a30*/  @!P3 BRA `(.L_x_5025) ;  /* 0x000000000004b947 */ /* 0x000fea0003800000 */
[----:B------:R-:W-:Y:S01]  /*11a40*/  BPT.TRAP 0x1 ;  /* 0x000000040000795c */ /* 0x000fe20000300000 */
.L_x_5025:
[----:B------:R-:W2:Y:S01]  /*11a50*/  SYNCS.PHASECHK.TRANS64.TRYWAIT P0, [R10+URZ+0x22860], R20 ;  /* 0x022860140a0075a7 */ /* 0x000ea2000800017f */
[----:B------:R-:W-:Y:S04]  /*11a60*/  BSSY B1, `(.L_x_5026) ;  /* 0x0000002000017945 */ /* 0x000fe80003800000 */
[----:B--2---:R-:W-:Y:S05]  /*11a70*/  @!P0 BRA `(.L_x_5027) ;  /* 0x0000004000788947 */ /* 0x004fea0003800000 */
.L_x_5128:
[----:B------:R-:W-:Y:S05]  /*11a80*/  BSYNC B1 ;  /* 0x0000000000017941 */ /* 0x000fea0003800000 */
.L_x_5026:
        /* <DEDUP_REMOVED lines=66> */
.L_x_5142:
        /* <DEDUP_REMOVED lines=11> */
.L_x_5029:
        /* <DEDUP_REMOVED lines=11> */
.L_x_5030:
[----:B------:R0:W-:Y:S01]  /*12010*/  SYNCS.ARRIVE.TRANS64.A1T0 RZ, [R10+URZ+0x22850], RZ ;  /* 0x022850ff0aff79a7 */ /* 0x0001e2000810003f */
[----:B------:R-:W-:Y:S05]  /*12020*/  @P2 BRA `(.L_x_5031) ;  /* 0xfffffff000a02947 */ /* 0x000fea000383ffff */
.L_x_5018:
[----:B------:R-:W-:Y:S05]  /*12030*/  BSYNC B0 ;  /* 0x0000000000007941 */ /* 0x000fea0003800000 */
.L_x_5017:
        /* <DEDUP_REMOVED lines=20> */
.L_x_5033:
[----:B------:R-:W-:Y:S05]  /*12180*/  BSYNC B0 ;  /* 0x0000000000007941 */ /* 0x000fea0003800000 */
.L_x_5032:
[----:B------:R-:W-:Y:S02]  /*12190*/  SEL R24, R24, RZ, P0 ;  /* 0x000000ff18187207 */ /* 0x000fe40000000000 */
[----:B------:R-:W-:-:S07]  /*121a0*/  LOP3.LUT R26, R26, R5, RZ, 0x3c, !PT ;  /* 0x000000051a1a7212 */ /* 0x000fce00078e3cff */
.L_x_4992:
[----:B------:R-:W-:Y:S05]  /*121b0*/  BSYNC B7 ;  /* 0x0000000000077941 */ /* 0x000fea0003800000 */
.L_x_4990:
        /* <DEDUP_REMOVED lines=8> */
[----:B------:R3:W4:Y:S01]  /*12240*/  LDS.128 R16, [R23+0x228d0] ;  /* 0x0228d00017107984 */ /* 0x0007220000000c00 */
[----:B------:R-:W-:Y:S06]  /*12250*/  BAR.ARV 0x4, 0x180 ;  /* 0x0106000000007b1d */ /* 0x000fec0000002000 */
[----:B------:R-:W-:Y:S05]  /*12260*/  BRA `(.L_x_5035) ;  /* 0x0000000c00d47947 */ /* 0x000fea0003800000 */
.L_x_5034:
        /* <DEDUP_REMOVED lines=43> */
.L_x_5152:
[----:B------:R-:W-:Y:S02]  /*12520*/  ULDC UR4, c[0x0][0xc38] ;  /* 0x00030e0000047ab9 */ /* 0x000fe40000000800 */
[----:B------:R-:W-:-:S04]  /*12530*/  IMAD.U32 R5, RZ, RZ, UR4 ;  /* 0x00000004ff057e24 */ /* 0x000fc8000f8e00ff */
[----:B---3--:R-:W-:-:S04]  /*12540*/  IMAD R14, R14, R5, RZ ;  /* 0x000000050e0e7224 */ /* 0x008fc800078e02ff */
[----:B------:R-:W-:-:S05]  /*12550*/  IMAD.IADD R7, R7, 0x1, R14 ;  /* 0x0000000107077824 */ /* 0x000fca00078e020e */
[----:B------:R-:W-:-:S13]  /*12560*/  ISETP.GT.AND P6, PT, R7, R0, PT ;  /* 0x000000000700720c */ /* 0x000fda0003fc4270 */
[----:B------:R-:W-:Y:S05]  /*12570*/  @P6 BRA `(.L_x_5037) ;  /* 0x0000000000a46947 */ /* 0x000fea0003800000 */
.L_x_5040:
        /* <DEDUP_REMOVED lines=35> */
.L_x_5160:
[----:B------:R-:W-:Y:S02]  /*127b0*/  ULDC UR4, c[0x0][0xc38] ;  /* 0x00030e0000047ab9 */ /* 0x000fe40000000800 */
[----:B------:R-:W-:-:S04]  /*127c0*/  IMAD.U32 R5, RZ, RZ, UR4 ;  /* 0x00000004ff057e24 */ /* 0x000fc8000f8e00ff */
[----:B---3--:R-:W-:-:S04]  /*127d0*/  IMAD R14, R14, R5, RZ ;  /* 0x000000050e0e7224 */ /* 0x008fc800078e02ff */
[----:B------:R-:W-:-:S05]  /*127e0*/  IMAD.IADD R7, R14, 0x1, R7 ;  /* 0x000000010e077824 */ /* 0x000fca00078e0207 */
[----:B------:R-:W-:-:S13]  /*127f0*/  ISETP.GT.AND P6, PT, R7, R0, PT ;  /* 0x000000000700720c */ /* 0x000fda0003fc4270 */
[----:B------:R-:W-:Y:S05]  /*12800*/  @!P6 BRA `(.L_x_5040) ;  /* 0xfffffffc005ce947 */ /* 0x000fea000383ffff */
.L_x_5037:
        /* <DEDUP_REMOVED lines=10> */
.L_x_5165:
[----:B------:R-:W-:-:S13]  /*128b0*/  ISETP.NE.AND P0, PT, R3, RZ, PT ;  /* 0x000000ff0300720c */ /* 0x000fda0003f05270 */
[----:B------:R-:W-:Y:S05]  /*128c0*/  @!P0 BRA `(.L_x_5042) ;  /* 0x0000000000108947 */ /* 0x000fea0003800000 */
[----:B------:R-:W-:Y:S01]  /*128d0*/  UMOV UR4, 0xffffffff ;  /* 0xffffffff00047882 */ /* 0x000fe20000000000 */
[----:B---3--:R-:W-:Y:S02]  /*128e0*/  VIADD R12, R12, 0xffffffff ;  /* 0xffffffff0c0c7836 */ /* 0x008fe40000000000 */
[----:B------:R-:W-:Y:S05]  /*128f0*/  BRA.DIV UR4, `(.L_x_5043) ;  /* 0x0000004604087947 */ /* 0x000fea000b800000 */
[----:B------:R3:W0:Y:S02]  /*12900*/  SHFL.IDX PT, R6, R2, R12, 0x1f ;  /* 0x00001f0c02067589 */ /* 0x00062400000e0000 */
.L_x_5042:
        /* <DEDUP_REMOVED lines=59> */
.L_x_5044:
        /* <DEDUP_REMOVED lines=60> */
.L_x_5045:
[----:B------:R-:W-:-:S05]  /*13080*/  LOP3.LUT R2, RZ, R2, RZ, 0x33, !PT ;  /* 0x00000002ff027212 */ /* 0x000fca00078e33ff */
[----:B------:R-:W-:Y:S01]  /*13090*/  IMAD.IADD R17, R17, 0x1, R2 ;  /* 0x0000000111117824 */ /* 0x000fe200078e0202 */
[----:B------:R-:W-:Y:S06]  /*130a0*/  BRA `(.L_x_5046) ;  /* 0x00000000001c7947 */ /* 0x000fec0003800000 */
.L_x_5038:
[----:B------:R-:W-:Y:S01]  /*130b0*/  UMOV UR4, URZ ;  /* 0x0000003f00047c82 */ /* 0x000fe20008000000 */
[----:B------:R-:W-:Y:S01]  /*130c0*/  UMOV UR5, URZ ;  /* 0x0000003f00057c82 */ /* 0x000fe20008000000 */
[----:B------:R-:W-:Y:S01]  /*130d0*/  ULDC UR6, c[0x0][0xc3c] ;  /* 0x00030f0000067ab9 */ /* 0x000fe20000000800 */
[----:B------:R-:W-:Y:S02]  /*130e0*/  IMAD.MOV.U32 R16, RZ, RZ, R0 ;  /* 0x000000ffff107224 */ /* 0x000fe400078e0000 */
[----:B------:R-:W-:Y:S02]  /*130f0*/  IMAD.U32 R17, RZ, RZ, UR4 ;  /* 0x00000004ff117e24 */ /* 0x000fe4000f8e00ff */
[----:B------:R-:W-:Y:S02]  /*13100*/  IMAD.U32 R18, RZ, RZ, UR5 ;  /* 0x00000005ff127e24 */ /* 0x000fe4000f8e00ff */
[----:B------:R-:W-:-:S07]  /*13110*/  IMAD.U32 R19, RZ, RZ, UR6 ;  /* 0x00000006ff137e24 */ /* 0x000fce000f8e00ff */
.L_x_5046:
        /* <DEDUP_REMOVED lines=10> */
.L_x_5035:
[----:B------:R-:W-:Y:S02]  /*131c0*/  ULDC UR4, c[0x0][0xc3c] ;  /* 0x00030f0000047ab9 */ /* 0x000fe40000000800 */
[----:B----4-:R-:W-:-:S13]  /*131d0*/  ISETP.GE.AND P0, PT, R19, UR4, PT ;  /* 0x0000000413007c0c */ /* 0x010fda000bf06270 */
[----:B------:R-:W-:Y:S05]  /*131e0*/  @!P0 BRA `(.L_x_5047) ;  /* 0xffffffb000b88947 */ /* 0x000fea000383ffff */
[----:B------:R-:W-:Y:S05]  /*131f0*/  BSYNC B8 ;  /* 0x0000000000087941 */ /* 0x000fea0003800000 */
.L_x_4984:
[----:B------:R-:W4:Y:S01]  /*13200*/  LDL.LU R0, [R1+0x20] ;  /* 0x0000200001007983 */ /* 0x000f220000300800 */
[----:B------:R-:W-:Y:S01]  /*13210*/  BSSY B0, `(.L_x_5048) ;  /* 0x000000b000007945 */ /* 0x000fe20003800000 */
[----:B------:R-:W5:Y:S01]  /*13220*/  S2R R5, SR_CgaCtaId ;  /* 0x0000000000057919 */ /* 0x000f620000008800 */
[----:B----4-:R-:W-:-:S05]  /*13230*/  VIADD R0, R0, 0x1 ;  /* 0x0000000100007836 */ /* 0x010fca0000000000 */
        /* <DEDUP_REMOVED lines=8> */
.L_x_5168:
[----:B------:R-:W-:Y:S05]  /*132c0*/  BSYNC B0 ;  /* 0x0000000000007941 */ /* 0x000fea0003800000 */
.L_x_5048:
[----:B------:R-:W-:-:S03]  /*132d0*/  UMOV UR4, 0xffffffff ;  /* 0xffffffff00047882 */ /* 0x000fc60000000000 */
[----:B------:R-:W-:Y:S05]  /*132e0*/  BRA.DIV UR4, `(.L_x_5050) ;  /* 0x0000003a04c87947 */ /* 0x000fea000b800000 */
[----:B-1----:R-:W1:Y:S02]  /*132f0*/  S2R R0, SR_TID.X ;  /* 0x0000000000007919 */ /* 0x002e640000002100 */
[----:B-1----:R-:W-:-:S04]  /*13300*/  SHF.R.U32.HI R0, RZ, 0x5, R0 ;  /* 0x00000005ff007819 */ /* 0x002fc80000011600 */
[----:B------:R-:W-:-:S05]  /*13310*/  LOP3.LUT R0, R0, 0x3, RZ, 0xc0, !PT ;  /* 0x0000000300007812 */ /* 0x000fca00078ec0ff */
[----:B------:R1:W4:Y:S02]  /*13320*/  SHFL.IDX PT, R14, R0, RZ, 0x1f ;  /* 0x00001fff000e7589 */ /* 0x00032400000e0000 */
.L_x_5171:
[----:B----4-:R-:W-:Y:S01]  /*13330*/  ISETP.NE.AND P0, PT, R14, RZ, PT ;  /* 0x000000ff0e00720c */ /* 0x010fe20003f05270 */
[----:B------:R-:W-:-:S12]  /*13340*/  BSSY B0, `(.L_x_5051) ;  /* 0x0000024000007945 */ /* 0x000fd80003800000 */
[----:B------:R-:W-:Y:S05]  /*13350*/  @P0 BRA `(.L_x_5052) ;  /* 0x0000000000880947 */ /* 0x000fea0003800000 */
[----:B------:R-:W-:-:S03]  /*13360*/  UMOV UR4, 0xffffffff ;  /* 0xffffffff00047882 */ /* 0x000fc60000000000 */
[----:B------:R-:W-:Y:S05]  /*13370*/  BRA.DIV UR4, `(.L_x_5053) ;  /* 0x0000003a04d87947 */ /* 0x000fea000b800000 */
[----:B------:R-:W-:-:S13]  /*13380*/  ELECT P6, URZ, PT ;  /* 0x00000000003f782f */ /* 0x000fda00038c0000 */
.L_x_5174:
[----:B------:R-:W-:Y:S05]  /*13390*/  @!P6 BRA `(.L_x_5052) ;  /* 0x000000000078e947 */ /* 0x000fea0003800000 */
[----:B------:R-:W-:-:S06]  /*133a0*/  ULOP3.LUT UR4, UR38, 0x2, URZ, 0xfc, !UPT ;  /* 0x0000000226047892 */ /* 0x000fcc000f8efc3f */
[----:B-1----:R-:W-:-:S05]  /*133b0*/  IMAD.U32 R0, RZ, RZ, UR4 ;  /* 0x00000004ff007e24 */ /* 0x002fca000f8e00ff */
[----:B------:R-:W-:-:S13]  /*133c0*/  ISETP.NE.AND P0, PT, R0, 0x3, PT ;  /* 0x000000030000780c */ /* 0x000fda0003f05270 */
[----:B------:R-:W-:Y:S05]  /*133d0*/  @!P0 BRA `(.L_x_5054) ;  /* 0x0000000000048947 */ /* 0x000fea0003800000 */
[----:B------:R-:W-:Y:S01]  /*133e0*/  BPT.TRAP 0x1 ;  /* 0x000000040000795c */ /* 0x000fe20000300000 */
.L_x_5054:
[----:B------:R-:W-:Y:S01]  /*133f0*/  IMAD R5, R24, 0x8, R7 ;  /* 0x0000000818057824 */ /* 0x000fe200078e0207 */
[----:B------:R-:W-:Y:S01]  /*13400*/  SHF.L.U32 R0, R26, 0x1f, RZ ;  /* 0x0000001f1a007819 */ /* 0x000fe200000006ff */
[----:B------:R-:W-:-:S03]  /*13410*/  VIADD R24, R24, 0x1 ;  /* 0x0000000118187836 */ /* 0x000fc60000000000 */
[----:B------:R-:W1:Y:S02]  /*13420*/  SYNCS.PHASECHK.TRANS64.TRYWAIT P1, [R5+URZ+0x22840], R0 ;  /* 0x02284000050075a7 */ /* 0x000e64000802017f */
[----:B------:R-:W-:-:S04]  /*13430*/  ISETP.NE.AND P2, PT, R24, 0x2, PT ;  /* 0x000000021800780c */ /* 0x000fc80003f45270 */
[----:B------:R-:W-:Y:S01]  /*13440*/  SEL R3, RZ, 0x1, P2 ;  /* 0x00000001ff037807 */ /* 0x000fe20001000000 */
[----:B-1----:R-:W-:Y:S08]  /*13450*/  @!P1 BRA `(.L_x_5055) ;  /* 0x0000003800c09947 */ /* 0x002ff00003800000 */
.L_x_5175:
[----:B------:R-:W-:Y:S02]  /*13460*/  SEL R24, R24, RZ, P2 ;  /* 0x000000ff18187207 */ /* 0x000fe40001000000 */
[----:B------:R-:W-:Y:S01]  /*13470*/  LOP3.LUT R2, R26, R3, RZ, 0x3c, !PT ;  /* 0x000000031a027212 */ /* 0x000fe200078e3cff */
[----:B------:R-:W-:Y:S06]  /*13480*/  @!P0 BRA `(.L_x_5056) ;  /* 0x0000000000048947 */ /* 0x000fec0003800000 */
[----:B------:R-:W-:Y:S01]  /*13490*/  BPT.TRAP 0x1 ;  /* 0x000000040000795c */ /* 0x000fe20000300000 */
.L_x_5056:
[----:B------:R-:W-:Y:S01]  /*134a0*/  IMAD R3, R24, 0x8, R7 ;  /* 0x0000000818037824 */ /* 0x000fe200078e0207 */
[----:B------:R-:W-:-:S04]  /*134b0*/  SHF.L.U32 R2, R2, 0x1f, RZ ;  /* 0x0000001f02027819 */ /* 0x000fc800000006ff */
[----:B------:R-:W4:Y:S02]  /*134c0*/  SYNCS.PHASECHK.TRANS64.TRYWAIT P1, [R3+URZ+0x22840], R2 ;  /* 0x02284002030075a7 */ /* 0x000f24000802017f */
[----:B----4-:R-:W-:Y:S05]  /*134d0*/  @!P1 BRA `(.L_x_5057) ;  /* 0x0000003800b49947 */ /* 0x010fea0003800000 */
.L_x_5176:
[----:B------:R-:W-:Y:S05]  /*134e0*/  @!P0 BRA `(.L_x_5058) ;  /* 0x0000000000048947 */ /* 0x000fea0003800000 */
[----:B------:R-:W-:Y:S01]  /*134f0*/  BPT.TRAP 0x1 ;  /* 0x000000040000795c */ /* 0x000fe20000300000 */
.L_x_5058:
[----:B------:R-:W5:Y:S02]  /*13500*/  SYNCS.PHASECHK.TRANS64.TRYWAIT P1, [R5+URZ+0x22860], R0 ;  /* 0x02286000050075a7 */ /* 0x000f64000802017f */
[----:B-----5:R-:W-:Y:S05]  /*13510*/  @!P1 BRA `(.L_x_5059) ;  /* 0x0000003800b89947 */ /* 0x020fea0003800000 */
.L_x_5177:
[----:B------:R-:W-:Y:S05]  /*13520*/  @!P0 BRA `(.L_x_5060) ;  /* 0x0000000000048947 */ /* 0x000fea0003800000 */
[----:B------:R-:W-:Y:S01]  /*13530*/  BPT.TRAP 0x1 ;  /* 0x000000040000795c */ /* 0x000fe20000300000 */
.L_x_5060:
[----:B------:R0:W0:Y:S02]  /*13540*/  SYNCS.PHASECHK.TRANS64.TRYWAIT P0, [R3+URZ+0x22860], R2 ;  /* 0x02286002030075a7 */ /* 0x000024000800017f */
[----:B0-----:R-:W-:Y:S05]  /*13550*/  @!P0 NANOSLEEP.SYNCS 0x989680 ;  /* 0x009896800000895d */ /* 0x001fea0003900000 */
[----:B------:R-:W0:Y:S02]  /*13560*/  @!P0 SYNCS.PHASECHK.TRANS64 P0, [R3+URZ+0x22860], R2 ;  /* 0x02286002030085a7 */ /* 0x000e24000800007f */
[----:B0-----:R-:W-:Y:S05]  /*13570*/  @!P0 BRA `(.L_x_5060) ;  /* 0xfffffffc00f08947 */ /* 0x001fea000383ffff */
.L_x_5052:
[----:B------:R-:W-:Y:S05]  /*13580*/  BSYNC B0 ;  /* 0x0000000000007941 */ /* 0x000fea0003800000 */
.L_x_5051:
[----:B------:R-:W-:Y:S05]  /*13590*/  EXIT ;  /* 0x000000000000794d */ /* 0x000fea0003800000 */
.L_x_4917:
[----:B0-----:R0:W1:Y:S02]  /*135a0*/  SYNCS.PHASECHK.TRANS64.TRYWAIT P0, [R7+URZ+0x22800], R0 ;  /* 0x02280000070075a7 */ /* 0x001064000800017f */
[----:B-1----:R-:W-:Y:S05]  /*135b0*/  @!P0 NANOSLEEP.SYNCS 0x989680 ;  /* 0x009896800000895d */ /* 0x002fea0003900000 */
[----:B------:R-:W1:Y:S02]  /*135c0*/  @!P0 SYNCS.PHASECHK.TRANS64 P0, [R7+URZ+0x22800], R0 ;  /* 0x02280000070085a7 */ /* 0x000e64000800007f */
[----:B-1----:R-:W-:Y:S05]  /*135d0*/  @!P0 BRA `(.L_x_4917) ;  /* 0xfffffffc00f08947 */ /* 0x002fea000383ffff */
[----:B------:R-:W-:Y:S05]  /*135e0*/  BRA `(.L_x_5061) ;  /* 0xfffffee800b87947 */ /* 0x000fea000383ffff */
.L_x_4921:
[----:B-1----:R-:W-:-:S04]  /*135f0*/  IMAD.U32 R0, RZ, RZ, UR22 ;  /* 0x00000016ff007e24 */ /* 0x002fc8000f8e00ff */
[----:B------:R1:W2:Y:S03]  /*13600*/  SYNCS.PHASECHK.TRANS64.TRYWAIT P1, [R0+URZ+0x22830], R9 ;  /* 0x02283009000075a7 */ /* 0x0002a6000802017f */
[----:B--2---:R-:W-:Y:S05]  /*13610*/  @!P1 NANOSLEEP.SYNCS 0x989680 ;  /* 0x009896800000995d */ /* 0x004fea0003900000 */
[----:B------:R-:W2:Y:S02]  /*13620*/  @!P1 SYNCS.PHASECHK.TRANS64 P1, [R0+URZ+0x22830], R9 ;  /* 0x02283009000095a7 */ /* 0x000ea4000802007f */
[----:B--2---:R-:W-:Y:S05]  /*13630*/  @!P1 BRA `(.L_x_4921) ;  /* 0xfffffffc00ec9947 */ /* 0x004fea000383ffff */
[----:B------:R-:W-:Y:S05]  /*13640*/  BRA `(.L_x_4920) ;  /* 0xfffffee800e07947 */ /* 0x000fea000383ffff */
.L_x_4926:
[----:B---3--:R-:W-:-:S04]  /*13650*/  IMAD.U32 R10, RZ, RZ, UR22 ;  /* 0x00000016ff0a7e24 */ /* 0x008fc8000f8e00ff */
[----:B------:R3:W4:Y:S03]  /*13660*/  SYNCS.PHASECHK.TRANS64.TRYWAIT P1, [R10+URZ+0x22850], R9 ;  /* 0x022850090a0075a7 */ /* 0x000726000802017f */
[----:B----4-:R-:W-:Y:S05]  /*13670*/  @!P1 NANOSLEEP.SYNCS 0x989680 ;  /* 0x009896800000995d */ /* 0x010fea0003900000 */
[----:B------:R-:W4:Y:S02]  /*13680*/  @!P1 SYNCS.PHASECHK.TRANS64 P1, [R10+URZ+0x22850], R9 ;  /* 0x022850090a0095a7 */ /* 0x000f24000802007f */
[----:B----4-:R-:W-:Y:S05]  /*13690*/  @!P1 BRA `(.L_x_4926) ;  /* 0xfffffffc00ec9947 */ /* 0x010fea000383ffff */
[----:B------:R-:W-:Y:S05]  /*136a0*/  BRA `(.L_x_4925) ;  /* 0xffffff0000e47947 */ /* 0x000fea000383ffff */
.L_x_4932:
[----:B-1----:R-:W-:-:S04]  /*136b0*/  IMAD.U32 R0, RZ, RZ, UR23 ;  /* 0x00000017ff007e24 */ /* 0x002fc8000f8e00ff */
[----:B------:R1:W2:Y:S03]  /*136c0*/  SYNCS.PHASECHK.TRANS64.TRYWAIT P1, [R0+URZ+0x22830], R7 ;  /* 0x02283007000075a7 */ /* 0x0002a6000802017f */
[----:B--2---:R-:W-:Y:S05]  /*136d0*/  @!P1 NANOSLEEP.SYNCS 0x989680 ;  /* 0x009896800000995d */ /* 0x004fea0003900000 */
[----:B------:R-:W2:Y:S02]  /*136e0*/  @!P1 SYNCS.PHASECHK.TRANS64 P1, [R0+URZ+0x22830], R7 ;  /* 0x02283007000095a7 */ /* 0x000ea4000802007f */
[----:B--2---:R-:W-:Y:S05]  /*136f0*/  @!P1 BRA `(.L_x_4932) ;  /* 0xfffffffc00ec9947 */ /* 0x004fea000383ffff */
[----:B------:R-:W-:Y:S05]  /*13700*/  BRA `(.L_x_4931) ;  /* 0xffffff0800247947 */ /* 0x000fea000383ffff */
.L_x_4937:
[----:B---3--:R-:W-:-:S04]  /*13710*/  IMAD.U32 R8, RZ, RZ, UR23 ;  /* 0x00000017ff087e24 */ /* 0x008fc8000f8e00ff */
[----:B------:R3:W4:Y:S03]  /*13720*/  SYNCS.PHASECHK.TRANS64.TRYWAIT P1, [R8+URZ+0x22850], R7 ;  /* 0x02285007080075a7 */ /* 0x000726000802017f */
[----:B----4-:R-:W-:Y:S05]  /*13730*/  @!P1 NANOSLEEP.SYNCS 0x989680 ;  /* 0x009896800000995d */ /* 0x010fea0003900000 */
[----:B------:R-:W4:Y:S02]  /*13740*/  @!P1 SYNCS.PHASECHK.TRANS64 P1, [R8+URZ+0x22850], R7 ;  /* 0x02285007080095a7 */ /* 0x000f24000802007f */
[----:B----4-:R-:W-:Y:S05]  /*13750*/  @!P1 BRA `(.L_x_4937) ;  /* 0xfffffffc00ec9947 */ /* 0x010fea000383ffff */
[----:B------:R-:W-:Y:S05]  /*13760*/  BRA `(.L_x_4936) ;  /* 0xffffff2800447947 */ /* 0x000fea000383ffff */
.L_x_4944:
[----:B-1----:R-:W-:-:S04]  /*13770*/  IMAD.U32 R0, RZ, RZ, UR23 ;  /* 0x00000017ff007e24 */ /* 0x002fc8000f8e00ff */
[----:B------:R1:W2:Y:S03]  /*13780*/  SYNCS.PHASECHK.TRANS64.TRYWAIT P1, [R0+URZ+0x22830], R7 ;  /* 0x02283007000075a7 */ /* 0x0002a6000802017f */
[----:B--2---:R-:W-:Y:S05]  /*13790*/  @!P1 NANOSLEEP.SYNCS 0x989680 ;  /* 0x009896800000995d */ /* 0x004fea0003900000 */
[----:B------:R-:W2:Y:S02]  /*137a0*/  @!P1 SYNCS.PHASECHK.TRANS64 P1, [R0+URZ+0x22830], R7 ;  /* 0x02283007000095a7 */ /* 0x000ea4000802007f */
[----:B--2---:R-:W-:Y:S05]  /*137b0*/  @!P1 BRA `(.L_x_4944) ;  /* 0xfffffffc00ec9947 */ /* 0x004fea000383ffff */
[----:B------:R-:W-:Y:S05]  /*137c0*/  BRA `(.L_x_4943) ;  /* 0xffffff2c005c7947 */ /* 0x000fea000383ffff */
.L_x_4949:
[----:B---3--:R-:W-:-:S04]  /*137d0*/  IMAD.U32 R8, RZ, RZ, UR23 ;  /* 0x00000017ff087e24 */ /* 0x008fc8000f8e00ff */
[----:B------:R3:W4:Y:S03]  /*137e0*/  SYNCS.PHASECHK.TRANS64.TRYWAIT P1, [R8+URZ+0x22850], R7 ;  /* 0x02285007080075a7 */ /* 0x000726000802017f */
[----:B----4-:R-:W-:Y:S05]  /*137f0*/  @!P1 NANOSLEEP.SYNCS 0x989680 ;  /* 0x009896800000995d */ /* 0x010fea0003900000 */
[----:B------:R-:W4:Y:S02]  /*13800*/  @!P1 SYNCS.PHASECHK.TRANS64 P1, [R8+URZ+0x22850], R7 ;  /* 0x02285007080095a7 */ /* 0x000f24000802007f */
[----:B----4-:R-:W-:Y:S05]  /*13810*/  @!P1 BRA `(.L_x_4949) ;  /* 0xfffffffc00ec9947 */ /* 0x010fea000383ffff */
[----:B------:R-:W-:Y:S05]  /*13820*/  BRA `(.L_x_4948) ;  /* 0xffffff44007c7947 */ /* 0x000fea000383ffff */
.L_x_4998:
        /* <DEDUP_REMOVED lines=11> */
.L_x_5063:
[----:B------:R-:W-:Y:S05]  /*138e0*/  BSYNC B0 ;  /* 0x0000000000007941 */ /* 0x000fea0003800000 */
.L_x_5062:
[----:B------:R-:W-:Y:S05]  /*138f0*/  BRA `(.L_x_5064) ;  /* 0xffffffb800cc7947 */ /* 0x000fea000383ffff */
.L_x_5001:
[----:B0-----:R0:W1:Y:S02]  /*13900*/  SYNCS.PHASECHK.TRANS64.TRYWAIT P0, [R33+URZ+0x22840], R0 ;  /* 0x02284000210075a7 */ /* 0x001064000800017f */
[----:B-1----:R-:W-:Y:S05]  /*13910*/  @!P0 NANOSLEEP.SYNCS 0x989680 ;  /* 0x009896800000895d */ /* 0x002fea0003900000 */
[----:B------:R-:W1:Y:S02]  /*13920*/  @!P0 SYNCS.PHASECHK.TRANS64 P0, [R33+URZ+0x22840], R0 ;  /* 0x02284000210085a7 */ /* 0x000e64000800007f */
[----:B-1----:R-:W-:Y:S05]  /*13930*/  @!P0 BRA `(.L_x_5001) ;  /* 0xfffffffc00f08947 */ /* 0x002fea000383ffff */
[----:B------:R-:W-:Y:S05]  /*13940*/  BRA `(.L_x_5065) ;  /* 0xffffffbc00647947 */ /* 0x000fea000383ffff */
.L_x_5002:
        /* <DEDUP_REMOVED lines=8> */
.L_x_5067:
[----:B------:R-:W-:Y:S05]  /*139d0*/  BSYNC B0 ;  /* 0x0000000000007941 */ /* 0x000fea0003800000 */
.L_x_5066:
        /* <DEDUP_REMOVED lines=9> */
.L_x_5068:
[----:B------:R-:W-:Y:S02]  /*13a70*/  IMAD.MOV.U32 R13, RZ, RZ, R4 ;  /* 0x000000ffff0d7224 */ /* 0x000fe400078e0004 */
[----:B------:R-:W-:Y:S02]  /*13a80*/  IMAD.MOV.U32 R12, RZ, RZ, 0x1 ;  /* 0x00000001ff0c7424 */ /* 0x000fe400078e00ff */
[----:B------:R-:W-:-:S07]  /*13a90*/  IMAD.MOV.U32 R3, RZ, RZ, R14 ;  /* 0x000000ffff037224 */ /* 0x000fce00078e000e */
[----:B------:R-:W-:Y:S05]  /*13aa0*/  WARPSYNC.COLLECTIVE R15, `(.L_x_5069) ;  /* 0x000000000f087348 */ /* 0x000fea0003c00000 */
[----:B------:R0:W1:Y:S02]  /*13ab0*/  SHFL.IDX P6, R14, R13, R12, R11 ;  /* 0x0000000c0d0e7389 */ /* 0x00006400000c000b */
[----:B01----:R-:W-:Y:S01]  /*13ac0*/  ENDCOLLECTIVE ;  /* 0x000000000000791b */ /* 0x003fe20003800000 */
.L_x_5069:
        /* <DEDUP_REMOVED lines=15> */
.L_x_5070:
[----:B------:R-:W-:Y:S02]  /*13bc0*/  @P0 IMAD R7, R5, 0x2, R23 ;  /* 0x0000000205070824 */ /* 0x000fe400078e0217 */
[----:B------:R-:W-:Y:S02]  /*13bd0*/  IMAD.MOV.U32 R13, RZ, RZ, R4 ;  /* 0x000000ffff0d7224 */ /* 0x000fe400078e0004 */
[----:B------:R-:W-:Y:S02]  /*13be0*/  IMAD.MOV.U32 R12, RZ, RZ, 0x2 ;  /* 0x00000002ff0c7424 */ /* 0x000fe400078e00ff */
[----:B------:R-:W-:-:S07]  /*13bf0*/  IMAD.MOV.U32 R3, RZ, RZ, R14 ;  /* 0x000000ffff037224 */ /* 0x000fce00078e000e */
[----:B------:R-:W-:Y:S05]  /*13c00*/  WARPSYNC.COLLECTIVE R15, `(.L_x_5071) ;  /* 0x000000000f087348 */ /* 0x000fea0003c00000 */
[----:B------:R0:W1:Y:S02]  /*13c10*/  SHFL.IDX P6, R14, R13, R12, R11 ;  /* 0x0000000c0d0e7389 */ /* 0x00006400000c000b */
[----:B01----:R-:W-:Y:S01]  /*13c20*/  ENDCOLLECTIVE ;  /* 0x000000000000791b */ /* 0x003fe20003800000 */
.L_x_5071:
        /* <DEDUP_REMOVED lines=15> */
.L_x_5072:
[----:B------:R-:W-:Y:S02]  /*13d20*/  @P0 IMAD R7, R5, 0x2, R23 ;  /* 0x0000000205070824 */ /* 0x000fe400078e0217 */
[----:B------:R-:W-:Y:S02]  /*13d30*/  IMAD.MOV.U32 R13, RZ, RZ, R4 ;  /* 0x000000ffff0d7224 */ /* 0x000fe400078e0004 */
[----:B------:R-:W-:Y:S02]  /*13d40*/  IMAD.MOV.U32 R12, RZ, RZ, 0x3 ;  /* 0x00000003ff0c7424 */ /* 0x000fe400078e00ff */
[----:B------:R-:W-:-:S07]  /*13d50*/  IMAD.MOV.U32 R3, RZ, RZ, R14 ;  /* 0x000000ffff037224 */ /* 0x000fce00078e000e */
[----:B------:R-:W-:Y:S05]  /*13d60*/  WARPSYNC.COLLECTIVE R15, `(.L_x_5073) ;  /* 0x000000000f087348 */ /* 0x000fea0003c00000 */
[----:B------:R0:W1:Y:S02]  /*13d70*/  SHFL.IDX P6, R14, R13, R12, R11 ;  /* 0x0000000c0d0e7389 */ /* 0x00006400000c000b */
[----:B01----:R-:W-:Y:S01]  /*13d80*/  ENDCOLLECTIVE ;  /* 0x000000000000791b */ /* 0x003fe20003800000 */
.L_x_5073:
        /* <DEDUP_REMOVED lines=15> */
.L_x_5074:
[----:B------:R-:W-:Y:S02]  /*13e80*/  @P0 IMAD R7, R5, 0x2, R23 ;  /* 0x0000000205070824 */ /* 0x000fe400078e0217 */
[----:B------:R-:W-:Y:S02]  /*13e90*/  IMAD.MOV.U32 R13, RZ, RZ, R4 ;  /* 0x000000ffff0d7224 */ /* 0x000fe400078e0004 */
[----:B------:R-:W-:Y:S02]  /*13ea0*/  IMAD.MOV.U32 R12, RZ, RZ, 0x4 ;  /* 0x00000004ff0c7424 */ /* 0x000fe400078e00ff */
[----:B------:R-:W-:-:S07]  /*13eb0*/  IMAD.MOV.U32 R3, RZ, RZ, R14 ;  /* 0x000000ffff037224 */ /* 0x000fce00078e000e */
[----:B------:R-:W-:Y:S05]  /*13ec0*/  WARPSYNC.COLLECTIVE R15, `(.L_x_5075) ;  /* 0x000000000f087348 */ /* 0x000fea0003c00000 */
[----:B------:R0:W1:Y:S02]  /*13ed0*/  SHFL.IDX P6, R14, R13, R12, R11 ;  /* 0x0000000c0d0e7389 */ /* 0x00006400000c000b */
[----:B01----:R-:W-:Y:S01]  /*13ee0*/  ENDCOLLECTIVE ;  /* 0x000000000000791b */ /* 0x003fe20003800000 */
.L_x_5075:
        /* <DEDUP_REMOVED lines=15> */
.L_x_5076:
[----:B------:R-:W-:Y:S02]  /*13fe0*/  @P0 IMAD R7, R5, 0x2, R23 ;  /* 0x0000000205070824 */ /* 0x000fe400078e0217 */
[----:B------:R-:W-:Y:S02]  /*13ff0*/  IMAD.MOV.U32 R13, RZ, RZ, R4 ;  /* 0x000000ffff0d7224 */ /* 0x000fe400078e0004 */
[----:B------:R-:W-:Y:S02]  /*14000*/  IMAD.MOV.U32 R12, RZ, RZ, 0x5 ;  /* 0x00000005ff0c7424 */ /* 0x000fe400078e00ff */
[----:B------:R-:W-:-:S07]  /*14010*/  IMAD.MOV.U32 R3, RZ, RZ, R14 ;  /* 0x000000ffff037224 */ /* 0x000fce00078e000e */
[----:B------:R-:W-:Y:S05]  /*14020*/  WARPSYNC.COLLECTIVE R15, `(.L_x_5077) ;  /* 0x000000000f087348 */ /* 0x000fea0003c00000 */
[----:B------:R0:W1:Y:S02]  /*14030*/  SHFL.IDX P6, R14, R13, R12, R11 ;  /* 0x0000000c0d0e7389 */ /* 0x00006400000c000b */
[----:B01----:R-:W-:Y:S01]  /*14040*/  ENDCOLLECTIVE ;  /* 0x000000000000791b */ /* 0x003fe20003800000 */
.L_x_5077:
        /* <DEDUP_REMOVED lines=10> */
.L_x_5078:
[----:B------:R-:W-:Y:S01]  /*140f0*/  @!PT LDS RZ, [RZ] ;  /* 0x00000000fffff984 */ /* 0x000fe20000000800 */
[----:B------:R-:W-:Y:S01]  /*14100*/  @!PT LDS RZ, [RZ] ;  /* 0x00000000fffff984 */ /* 0x000fe20000000800 */
[----:B------:R-:W-:Y:S01]  /*14110*/  @!PT LDS RZ, [RZ] ;  /* 0x00000000fffff984 */ /* 0x000fe20000000800 */
[----:B------:R0:W-:Y:S01]  /*14120*/  @P0 LDGSTS.E.BYPASS.LTC128B.128 [R7+0x1e400], desc[UR52][R2.64], !P2 ;  /* 0x1e40000002070fae */ /* 0x0001e2000d101d74 */
[----:B------:R-:W-:Y:S01]  /*14130*/  IMAD.MOV.U32 R0, RZ, RZ, R14 ;  /* 0x000000ffff007224 */ /* 0x000fe200078e000e */
[----:B------:R-:W-:Y:S06]  /*14140*/  BRA `(.L_x_5079) ;  /* 0xffffffb800c47947 */ /* 0x000fec000383ffff */
.L_x_5007:
[----:B------:R-:W-:Y:S02]  /*14150*/  IMAD.MOV.U32 R13, RZ, RZ, R4 ;  /* 0x000000ffff0d7224 */ /* 0x000fe400078e0004 */
[----:B------:R-:W-:Y:S02]  /*14160*/  IMAD.MOV.U32 R12, RZ, RZ, RZ ;  /* 0x000000ffff0c7224 */ /* 0x000fe400078e00ff */
[----:B------:R-:W-:Y:S02]  /*14170*/  IMAD.MOV.U32 R11, RZ, RZ, 0x181f ;  /* 0x0000181fff0b7424 */ /* 0x000fe400078e00ff */
[----:B------:R-:W-:Y:S02]  /*14180*/  IMAD.MOV.U32 R15, RZ, RZ, -0x1 ;  /* 0xffffffffff0f7424 */ /* 0x000fe400078e00ff */
[----:B-----5:R-:W-:Y:S02]  /*14190*/  IMAD R5, R9, R6, RZ ;  /* 0x0000000609057224 */ /* 0x020fe400078e02ff */
[----:B------:R-:W-:-:S07]  /*141a0*/  IMAD R17, R17, 0x80, R8 ;  /* 0x0000008011117824 */ /* 0x000fce00078e0208 */
[----:B------:R-:W-:Y:S05]  /*141b0*/  WARPSYNC.COLLECTIVE R15, `(.L_x_5080) ;  /* 0x000000000f087348 */ /* 0x000fea0003c00000 */
[----:B------:R0:W1:Y:S02]  /*141c0*/  SHFL.IDX P6, R14, R13, R12, R11 ;  /* 0x0000000c0d0e7389 */ /* 0x00006400000c000b */
[----:B01----:R-:W-:Y:S01]  /*141d0*/  ENDCOLLECTIVE ;  /* 0x000000000000791b */ /* 0x003fe20003800000 */
.L_x_5080:
[C---:B------:R-:W-:Y:S01]  /*141e0*/  VIADD R6, R17.reuse, 0x10 ;  /* 0x0000001011067836 */ /* 0x040fe20000000000 */
[----:B------:R-:W-:Y:S01]  /*141f0*/  ISETP.GE.AND P0, PT, R17, R5, PT ;  /* 0x000000051100720c */ /* 0x000fe20003f06270 */
[----:B------:R-:W-:Y:S02]  /*14200*/  IMAD.MOV.U32 R13, RZ, RZ, R0 ;  /* 0x000000ffff0d7224 */ /* 0x000fe400078e0000 */
[----:B------:R-:W-:-:S10]  /*14210*/  IMAD.MOV.U32 R2, RZ, RZ, R14 ;  /* 0x000000ffff027224 */ /* 0x000fd400078e000e */
[----:B------:R-:W-:Y:S05]  /*14220*/  WARPSYNC.COLLECTIVE R15, `(.L_x_5081) ;  /* 0x000000000f087348 */ /* 0x000fea0003c00000 */
[----:B------:R0:W1:Y:S02]  /*14230*/  SHFL.IDX P6, R14, R13, R12, R11 ;  /* 0x0000000c0d0e7389 */ /* 0x00006400000c000b */
[----:B01----:R-:W-:Y:S01]  /*14240*/  ENDCOLLECTIVE ;  /* 0x000000000000791b */ /* 0x003fe20003800000 */
.L_x_5081:
[----:B------:R-:W-:Y:S02]  /*14250*/  IMAD.MOV.U32 R13, RZ, RZ, R4 ;  /* 0x000000ffff0d7224 */ /* 0x000fe400078e0004 */
[----:B------:R-:W-:Y:S02]  /*14260*/  IMAD.MOV.U32 R12, RZ, RZ, 0x1 ;  /* 0x00000001ff0c7424 */ /* 0x000fe400078e00ff */
[----:B------:R-:W-:-:S07]  /*14270*/  IMAD.MOV.U32 R3, RZ, RZ, R14 ;  /* 0x000000ffff037224 */ /* 0x000fce00078e000e */
[----:B------:R-:W-:Y:S05]  /*14280*/  WARPSYNC.COLLECTIVE R15, `(.L_x_5082) ;  /* 0x000000000f087348 */ /* 0x000fea0003c00000 */
[----:B------:R0:W1:Y:S02]  /*14290*/  SHFL.IDX P6, R14, R13, R12, R11 ;  /* 0x0000000c0d0e7389 */ /* 0x00006400000c000b */
[----:B01----:R-:W-:Y:S01]  /*142a0*/  ENDCOLLECTIVE ;  /* 0x000000000000791b */ /* 0x003fe20003800000 */
.L_x_5082:
        /* <DEDUP_REMOVED lines=15> */
.L_x_5083:
[----:B------:R-:W-:Y:S02]  /*143a0*/  IMAD.MOV.U32 R13, RZ, RZ, R4 ;  /* 0x000000ffff0d7224 */ /* 0x000fe400078e0004 */
[----:B------:R-:W-:Y:S02]  /*143b0*/  IMAD.MOV.U32 R12, RZ, RZ, 0x2 ;  /* 0x00000002ff0c7424 */ /* 0x000fe400078e00ff */
[----:B------:R-:W-:-:S07]  /*143c0*/  IMAD.MOV.U32 R3, RZ, RZ, R14 ;  /* 0x000000ffff037224 */ /* 0x000fce00078e000e */
[----:B------:R-:W-:Y:S05]  /*143d0*/  WARPSYNC.COLLECTIVE R15, `(.L_x_5084) ;  /* 0x000000000f087348 */ /* 0x000fea0003c00000 */
[----:B------:R0:W1:Y:S02]  /*143e0*/  SHFL.IDX P6, R14, R13, R12, R11 ;  /* 0x0000000c0d0e7389 */ /* 0x00006400000c000b */
[----:B01----:R-:W-:Y:S01]  /*143f0*/  ENDCOLLECTIVE ;  /* 0x000000000000791b */ /* 0x003fe20003800000 */
.L_x_5084:
        /* <DEDUP_REMOVED lines=16> */
.L_x_5085:
[----:B------:R-:W-:Y:S02]  /*14500*/  IMAD.MOV.U32 R13, RZ, RZ, R4 ;  /* 0x000000ffff0d7224 */ /* 0x000fe400078e0004 */
[----:B------:R-:W-:Y:S02]  /*14510*/  IMAD.MOV.U32 R12, RZ, RZ, 0x3 ;  /* 0x00000003ff0c7424 */ /* 0x000fe400078e00ff */
[----:B------:R-:W-:-:S07]  /*14520*/  IMAD.MOV.U32 R3, RZ, RZ, R14 ;  /* 0x000000ffff037224 */ /* 0x000fce00078e000e */
[----:B------:R-:W-:Y:S05]  /*14530*/  WARPSYNC.COLLECTIVE R15, `(.L_x_5086) ;  /* 0x000000000f087348 */ /* 0x000fea0003c00000 */
[----:B------:R0:W1:Y:S02]  /*14540*/  SHFL.IDX P6, R14, R13, R12, R11 ;  /* 0x0000000c0d0e7389 */ /* 0x00006400000c000b */
[----:B01----:R-:W-:Y:S01]  /*14550*/  ENDCOLLECTIVE ;  /* 0x000000000000791b */ /* 0x003fe20003800000 */
.L_x_5086:
        /* <DEDUP_REMOVED lines=16> */
.L_x_5087:
[----:B------:R-:W-:Y:S02]  /*14660*/  IMAD.MOV.U32 R13, RZ, RZ, R4 ;  /* 0x000000ffff0d7224 */ /* 0x000fe400078e0004 */
[----:B------:R-:W-:Y:S02]  /*14670*/  IMAD.MOV.U32 R12, RZ, RZ, 0x4 ;  /* 0x00000004ff0c7424 */ /* 0x000fe400078e00ff */
[----:B------:R-:W-:-:S07]  /*14680*/  IMAD.MOV.U32 R3, RZ, RZ, R14 ;  /* 0x000000ffff037224 */ /* 0x000fce00078e000e */
[----:B------:R-:W-:Y:S05]  /*14690*/  WARPSYNC.COLLECTIVE R15, `(.L_x_5088) ;  /* 0x000000000f087348 */ /* 0x000fea0003c00000 */
[----:B------:R0:W1:Y:S02]  /*146a0*/  SHFL.IDX P6, R14, R13, R12, R11 ;  /* 0x0000000c0d0e7389 */ /* 0x00006400000c000b */
[----:B01----:R-:W-:Y:S01]  /*146b0*/  ENDCOLLECTIVE ;  /* 0x000000000000791b */ /* 0x003fe20003800000 */
.L_x_5088:
        /* <DEDUP_REMOVED lines=16> */
.L_x_5089:
[----:B------:R-:W-:Y:S02]  /*147c0*/  IMAD.MOV.U32 R13, RZ, RZ, R4 ;  /* 0x000000ffff0d7224 */ /* 0x000fe400078e0004 */
[----:B------:R-:W-:Y:S02]  /*147d0*/  IMAD.MOV.U32 R12, RZ, RZ, 0x5 ;  /* 0x00000005ff0c7424 */ /* 0x000fe400078e00ff */
[----:B------:R-:W-:-:S07]  /*147e0*/  IMAD.MOV.U32 R3, RZ, RZ, R14 ;  /* 0x000000ffff037224 */ /* 0x000fce00078e000e */
[----:B------:R-:W-:Y:S05]  /*147f0*/  WARPSYNC.COLLECTIVE R15, `(.L_x_5090) ;  /* 0x000000000f087348 */ /* 0x000fea0003c00000 */
[----:B------:R0:W1:Y:S02]  /*14800*/  SHFL.IDX P6, R14, R13, R12, R11 ;  /* 0x0000000c0d0e7389 */ /* 0x00006400000c000b */
[----:B01----:R-:W-:Y:S01]  /*14810*/  ENDCOLLECTIVE ;  /* 0x000000000000791b */ /* 0x003fe20003800000 */
.L_x_5090:
        /* <DEDUP_REMOVED lines=16> */
.L_x_5091:
[----:B------:R-:W-:Y:S02]  /*14920*/  IMAD.MOV.U32 R13, RZ, RZ, R4 ;  /* 0x000000ffff0d7224 */ /* 0x000fe400078e0004 */
[----:B------:R-:W-:Y:S02]  /*14930*/  IMAD.MOV.U32 R12, RZ, RZ, 0x6 ;  /* 0x00000006ff0c7424 */ /* 0x000fe400078e00ff */
[----:B------:R-:W-:-:S07]  /*14940*/  IMAD.MOV.U32 R3, RZ, RZ, R14 ;  /* 0x000000ffff037224 */ /* 0x000fce00078e000e */
[----:B------:R-:W-:Y:S05]  /*14950*/  WARPSYNC.COLLECTIVE R15, `(.L_x_5092) ;  /* 0x000000000f087348 */ /* 0x000fea0003c00000 */
[----:B------:R0:W1:Y:S02]  /*14960*/  SHFL.IDX P6, R14, R13, R12, R11 ;  /* 0x0000000c0d0e7389 */ /* 0x00006400000c000b */
[----:B01----:R-:W-:Y:S01]  /*14970*/  ENDCOLLECTIVE ;  /* 0x000000000000791b */ /* 0x003fe20003800000 */
.L_x_5092:
        /* <DEDUP_REMOVED lines=16> */
.L_x_5093:
[----:B------:R-:W-:Y:S02]  /*14a80*/  IMAD.MOV.U32 R13, RZ, RZ, R4 ;  /* 0x000000ffff0d7224 */ /* 0x000fe400078e0004 */
[----:B------:R-:W-:Y:S02]  /*14a90*/  IMAD.MOV.U32 R12, RZ, RZ, 0x7 ;  /* 0x00000007ff0c7424 */ /* 0x000fe400078e00ff */
[----:B------:R-:W-:-:S07]  /*14aa0*/  IMAD.MOV.U32 R3, RZ, RZ, R14 ;  /* 0x000000ffff037224 */ /* 0x000fce00078e000e */
[----:B------:R-:W-:Y:S05]  /*14ab0*/  WARPSYNC.COLLECTIVE R15, `(.L_x_5094) ;  /* 0x000000000f087348 */ /* 0x000fea0003c00000 */
[----:B------:R0:W1:Y:S02]  /*14ac0*/  SHFL.IDX P6, R14, R13, R12, R11 ;  /* 0x0000000c0d0e7389 */ /* 0x00006400000c000b */
[----:B01----:R-:W-:Y:S01]  /*14ad0*/  ENDCOLLECTIVE ;  /* 0x000000000000791b */ /* 0x003fe20003800000 */
.L_x_5094:
        /* <DEDUP_REMOVED lines=14> */
.L_x_5095:
[----:B------:R-:W-:Y:S05]  /*14bc0*/  BRA `(.L_x_5096) ;  /* 0xffffffbc002c7947 */ /* 0x000fea000383ffff */
.L_x_5010:
[----:B0-----:R0:W1:Y:S02]  /*14bd0*/  SYNCS.PHASECHK.TRANS64.TRYWAIT P0, [R23+URZ+0x22820], R0 ;  /* 0x02282000170075a7 */ /* 0x001064000800017f */
[----:B-1----:R-:W-:Y:S05]  /*14be0*/  @!P0 NANOSLEEP.SYNCS 0x989680 ;  /* 0x009896800000895d */ /* 0x002fea0003900000 */
[----:B------:R-:W1:Y:S02]  /*14bf0*/  @!P0 SYNCS.PHASECHK.TRANS64 P0, [R23+URZ+0x22820], R0 ;  /* 0x02282000170085a7 */ /* 0x000e64000800007f */
[----:B-1----:R-:W-:Y:S05]  /*14c00*/  @!P0 BRA `(.L_x_5010) ;  /* 0xfffffffc00f08947 */ /* 0x002fea000383ffff */
[----:B------:R-:W-:Y:S05]  /*14c10*/  BRA `(.L_x_5097) ;  /* 0xffffffbc00887947 */ /* 0x000fea000383ffff */
.L_x_5013:
[----:B0-----:R0:W1:Y:S02]  /*14c20*/  SYNCS.PHASECHK.TRANS64.TRYWAIT P0, [R33+URZ+0x22860], R0 ;  /* 0x02286000210075a7 */ /* 0x001064000800017f */
[----:B-1----:R-:W-:Y:S05]  /*14c30*/  @!P0 NANOSLEEP.SYNCS 0x989680 ;  /* 0x009896800000895d */ /* 0x002fea0003900000 */
[----:B------:R-:W1:Y:S02]  /*14c40*/  @!P0 SYNCS.PHASECHK.TRANS64 P0, [R33+URZ+0x22860], R0 ;  /* 0x02286000210085a7 */ /* 0x000e64000800007f */
[----:B-1----:R-:W-:Y:S05]  /*14c50*/  @!P0 BRA `(.L_x_5013) ;  /* 0xfffffffc00f08947 */ /* 0x002fea000383ffff */
[----:B------:R-:W-:Y:S05]  /*14c60*/  BRA `(.L_x_5098) ;  /* 0xffffffbc00987947 */ /* 0x000fea000383ffff */
.L_x_5014:
        /* <DEDUP_REMOVED lines=8> */
.L_x_5100:
[----:B------:R-:W-:Y:S05]  /*14cf0*/  BSYNC B0 ;  /* 0x0000000000007941 */ /* 0x000fea0003800000 */
.L_x_5099:
        /* <DEDUP_REMOVED lines=13> */
.L_x_5101:
        /* <DEDUP_REMOVED lines=11> */
.L_x_5102:
        /* <DEDUP_REMOVED lines=17> */
.L_x_5103:
[----:B------:R-:W-:Y:S02]  /*14f90*/  IMAD.MOV.U32 R13, RZ, RZ, R6 ;  /* 0x000000ffff0d7224 */ /* 0x000fe400078e0006 */
[----:B------:R-:W-:Y:S01]  /*14fa0*/  IMAD.MOV.U32 R12, RZ, RZ, 0x2 ;  /* 0x00000002ff0c7424 */ /* 0x000fe200078e00ff */
[----:B------:R-:W-:-:S13]  /*14fb0*/  IADD3 R2, P4, R14, R0, RZ ;  /* 0x000000000e027210 */ /* 0x000fda0007f9e0ff */
[----:B------:R-:W-:Y:S05]  /*14fc0*/  WARPSYNC.COLLECTIVE R15, `(.L_x_5104) ;  /* 0x000000000f087348 */ /* 0x000fea0003c00000 */
[----:B------:R0:W1:Y:S02]  /*14fd0*/  SHFL.IDX P6, R14, R13, R12, R11 ;  /* 0x0000000c0d0e7389 */ /* 0x00006400000c000b */
[----:B01----:R-:W-:Y:S01]  /*14fe0*/  ENDCOLLECTIVE ;  /* 0x000000000000791b */ /* 0x003fe20003800000 */
.L_x_5104:
        /* <DEDUP_REMOVED lines=17> */
.L_x_5105:
[----:B------:R-:W-:Y:S02]  /*15100*/  IMAD.MOV.U32 R13, RZ, RZ, R6 ;  /* 0x000000ffff0d7224 */ /* 0x000fe400078e0006 */
[----:B------:R-:W-:Y:S01]  /*15110*/  IMAD.MOV.U32 R12, RZ, RZ, 0x3 ;  /* 0x00000003ff0c7424 */ /* 0x000fe200078e00ff */
[----:B------:R-:W-:-:S13]  /*15120*/  IADD3 R2, P4, R14, R0, RZ ;  /* 0x000000000e027210 */ /* 0x000fda0007f9e0ff */
[----:B------:R-:W-:Y:S05]  /*15130*/  WARPSYNC.COLLECTIVE R15, `(.L_x_5106) ;  /* 0x000000000f087348 */ /* 0x000fea0003c00000 */
[----:B------:R0:W1:Y:S02]  /*15140*/  SHFL.IDX P6, R14, R13, R12, R11 ;  /* 0x0000000c0d0e7389 */ /* 0x00006400000c000b */
[----:B01----:R-:W-:Y:S01]  /*15150*/  ENDCOLLECTIVE ;  /* 0x000000000000791b */ /* 0x003fe20003800000 */
.L_x_5106:
        /* <DEDUP_REMOVED lines=17> */
.L_x_5107:
[----:B------:R-:W-:Y:S02]  /*15270*/  IMAD.MOV.U32 R13, RZ, RZ, R6 ;  /* 0x000000ffff0d7224 */ /* 0x000fe400078e0006 */
[----:B------:R-:W-:Y:S01]  /*15280*/  IMAD.MOV.U32 R12, RZ, RZ, 0x4 ;  /* 0x00000004ff0c7424 */ /* 0x000fe200078e00ff */
[----:B------:R-:W-:-:S13]  /*15290*/  IADD3 R2, P4, R14, R0, RZ ;  /* 0x000000000e027210 */ /* 0x000fda0007f9e0ff */
[----:B------:R-:W-:Y:S05]  /*152a0*/  WARPSYNC.COLLECTIVE R15, `(.L_x_5108) ;  /* 0x000000000f087348 */ /* 0x000fea0003c00000 */
[----:B------:R0:W1:Y:S02]  /*152b0*/  SHFL.IDX P6, R14, R13, R12, R11 ;  /* 0x0000000c0d0e7389 */ /* 0x00006400000c000b */
[----:B01----:R-:W-:Y:S01]  /*152c0*/  ENDCOLLECTIVE ;  /* 0x000000000000791b */ /* 0x003fe20003800000 */
.L_x_5108:
        /* <DEDUP_REMOVED lines=17> */
.L_x_5109:
[----:B------:R-:W-:Y:S02]  /*153e0*/  IMAD.MOV.U32 R13, RZ, RZ, R6 ;  /* 0x000000ffff0d7224 */ /* 0x000fe400078e0006 */
[----:B------:R-:W-:Y:S01]  /*153f0*/  IMAD.MOV.U32 R12, RZ, RZ, 0x5 ;  /* 0x00000005ff0c7424 */ /* 0x000fe200078e00ff */
[----:B------:R-:W-:-:S13]  /*15400*/  IADD3 R2, P4, R14, R0, RZ ;  /* 0x000000000e027210 */ /* 0x000fda0007f9e0ff */
[----:B------:R-:W-:Y:S05]  /*15410*/  WARPSYNC.COLLECTIVE R15, `(.L_x_5110) ;  /* 0x000000000f087348 */ /* 0x000fea0003c00000 */
[----:B------:R0:W1:Y:S02]  /*15420*/  SHFL.IDX P6, R14, R13, R12, R11 ;  /* 0x0000000c0d0e7389 */ /* 0x00006400000c000b */
[----:B01----:R-:W-:Y:S01]  /*15430*/  ENDCOLLECTIVE ;  /* 0x000000000000791b */ /* 0x003fe20003800000 */
.L_x_5110:
        /* <DEDUP_REMOVED lines=12> */
.L_x_5111:
        /* <DEDUP_REMOVED lines=9> */
.L_x_5021:
[----:B0-----:R0:W1:Y:S02]  /*15590*/  SYNCS.PHASECHK.TRANS64.TRYWAIT P0, [R10+URZ+0x22840], R20 ;  /* 0x022840140a0075a7 */ /* 0x001064000800017f */
[----:B-1----:R-:W-:Y:S05]  /*155a0*/  @!P0 NANOSLEEP.SYNCS 0x989680 ;  /* 0x009896800000895d */ /* 0x002fea0003900000 */
[----:B------:R-:W1:Y:S02]  /*155b0*/  @!P0 SYNCS.PHASECHK.TRANS64 P0, [R10+URZ+0x22840], R20 ;  /* 0x022840140a0085a7 */ /* 0x000e64000800007f */
[----:B-1----:R-:W-:Y:S05]  /*155c0*/  @!P0 BRA `(.L_x_5021) ;  /* 0xfffffffc00f08947 */ /* 0x002fea000383ffff */
[----:B------:R-:W-:Y:S05]  /*155d0*/  BRA `(.L_x_5113) ;  /* 0xffffffbc00fc7947 */ /* 0x000fea000383ffff */
.L_x_5022:
        /* <DEDUP_REMOVED lines=8> */
.L_x_5115:
[----:B------:R-:W-:Y:S05]  /*15660*/  BSYNC B1 ;  /* 0x0000000000017941 */ /* 0x000fea0003800000 */
.L_x_5114:
        /* <DEDUP_REMOVED lines=9> */
.L_x_5116:
[----:B------:R-:W-:Y:S02]  /*15700*/  IMAD.MOV.U32 R13, RZ, RZ, R8 ;  /* 0x000000ffff0d7224 */ /* 0x000fe400078e0008 */
[----:B------:R-:W-:Y:S02]  /*15710*/  IMAD.MOV.U32 R12, RZ, RZ, 0x1 ;  /* 0x00000001ff0c7424 */ /* 0x000fe400078e00ff */
[----:B------:R-:W-:-:S07]  /*15720*/  IMAD.MOV.U32 R2, RZ, RZ, R14 ;  /* 0x000000ffff027224 */ /* 0x000fce00078e000e */
[----:B------:R-:W-:Y:S05]  /*15730*/  WARPSYNC.COLLECTIVE R15, `(.L_x_5117) ;  /* 0x000000000f087348 */ /* 0x000fea0003c00000 */
[----:B------:R0:W1:Y:S02]  /*15740*/  SHFL.IDX P6, R14, R13, R12, R11 ;  /* 0x0000000c0d0e7389 */ /* 0x00006400000c000b */
[----:B01----:R-:W-:Y:S01]  /*15750*/  ENDCOLLECTIVE ;  /* 0x000000000000791b */ /* 0x003fe20003800000 */
.L_x_5117:
        /* <DEDUP_REMOVED lines=11> */
.L_x_5118:
[----:B------:R-:W-:Y:S02]  /*15810*/  IMAD.MOV.U32 R13, RZ, RZ, R8 ;  /* 0x000000ffff0d7224 */ /* 0x000fe400078e0008 */
[----:B------:R-:W-:Y:S02]  /*15820*/  IMAD.MOV.U32 R12, RZ, RZ, 0x2 ;  /* 0x00000002ff0c7424 */ /* 0x000fe400078e00ff */
[----:B------:R-:W-:-:S07]  /*15830*/  IMAD.MOV.U32 R2, RZ, RZ, R14 ;  /* 0x000000ffff027224 */ /* 0x000fce00078e000e */
[----:B------:R-:W-:Y:S05]  /*15840*/  WARPSYNC.COLLECTIVE R15, `(.L_x_5119) ;  /* 0x000000000f087348 */ /* 0x000fea0003c00000 */
[----:B------:R0:W1:Y:S02]  /*15850*/  SHFL.IDX P6, R14, R13, R12, R11 ;  /* 0x0000000c0d0e7389 */ /* 0x00006400000c000b */
[----:B01----:R-:W-:Y:S01]  /*15860*/  ENDCOLLECTIVE ;  /* 0x000000000000791b */ /* 0x003fe20003800000 */
.L_x_5119:
        /* <DEDUP_REMOVED lines=11> */
.L_x_5120:
[----:B------:R-:W-:Y:S02]  /*15920*/  IMAD.MOV.U32 R13, RZ, RZ, R8 ;  /* 0x000000ffff0d7224 */ /* 0x000fe400078e0008 */
[----:B------:R-:W-:Y:S02]  /*15930*/  IMAD.MOV.U32 R12, RZ, RZ, 0x3 ;  /* 0x00000003ff0c7424 */ /* 0x000fe400078e00ff */
[----:B------:R-:W-:-:S07]  /*15940*/  IMAD.MOV.U32 R2, RZ, RZ, R14 ;  /* 0x000000ffff027224 */ /* 0x000fce00078e000e */
[----:B------:R-:W-:Y:S05]  /*15950*/  WARPSYNC.COLLECTIVE R15, `(.L_x_5121) ;  /* 0x000000000f087348 */ /* 0x000fea0003c00000 */
[----:B------:R0:W1:Y:S02]  /*15960*/  SHFL.IDX P6, R14, R13, R12, R11 ;  /* 0x0000000c0d0e7389 */ /* 0x00006400000c000b */
[----:B01----:R-:W-:Y:S01]  /*15970*/  ENDCOLLECTIVE ;  /* 0x000000000000791b */ /* 0x003fe20003800000 */
.L_x_5121:
        /* <DEDUP_REMOVED lines=11> */
.L_x_5122:
[----:B------:R-:W-:Y:S02]  /*15a30*/  IMAD.MOV.U32 R13, RZ, RZ, R8 ;  /* 0x000000ffff0d7224 */ /* 0x000fe400078e0008 */
[----:B------:R-:W-:Y:S02]  /*15a40*/  IMAD.MOV.U32 R12, RZ, RZ, 0x4 ;  /* 0x00000004ff0c7424 */ /* 0x000fe400078e00ff */
[----:B------:R-:W-:-:S07]  /*15a50*/  IMAD.MOV.U32 R2, RZ, RZ, R14 ;  /* 0x000000ffff027224 */ /* 0x000fce00078e000e */
[----:B------:R-:W-:Y:S05]  /*15a60*/  WARPSYNC.COLLECTIVE R15, `(.L_x_5123) ;  /* 0x000000000f087348 */ /* 0x000fea0003c00000 */
[----:B------:R0:W1:Y:S02]  /*15a70*/  SHFL.IDX P6, R14, R13, R12, R11 ;  /* 0x0000000c0d0e7389 */ /* 0x00006400000c000b */
[----:B01----:R-:W-:Y:S01]  /*15a80*/  ENDCOLLECTIVE ;  /* 0x000000000000791b */ /* 0x003fe20003800000 */
.L_x_5123:
        /* <DEDUP_REMOVED lines=11> */
.L_x_5124:
[----:B------:R-:W-:Y:S02]  /*15b40*/  IMAD.MOV.U32 R13, RZ, RZ, R8 ;  /* 0x000000ffff0d7224 */ /* 0x000fe400078e0008 */
[----:B------:R-:W-:Y:S02]  /*15b50*/  IMAD.MOV.U32 R12, RZ, RZ, 0x5 ;  /* 0x00000005ff0c7424 */ /* 0x000fe400078e00ff */
[----:B------:R-:W-:-:S07]  /*15b60*/  IMAD.MOV.U32 R2, RZ, RZ, R14 ;  /* 0x000000ffff027224 */ /* 0x000fce00078e000e */
[----:B------:R-:W-:Y:S05]  /*15b70*/  WARPSYNC.COLLECTIVE R15, `(.L_x_5125) ;  /* 0x000000000f087348 */ /* 0x000fea0003c00000 */
[----:B------:R0:W1:Y:S02]  /*15b80*/  SHFL.IDX P6, R14, R13, R12, R11 ;  /* 0x0000000c0d0e7389 */ /* 0x00006400000c000b */
[----:B01----:R-:W-:Y:S01]  /*15b90*/  ENDCOLLECTIVE ;  /* 0x000000000000791b */ /* 0x003fe20003800000 */
.L_x_5125:
        /* <DEDUP_REMOVED lines=11> */
.L_x_5126:
[----:B------:R-:W-:Y:S05]  /*15c50*/  BRA `(.L_x_5127) ;  /* 0xffffffbc00247947 */ /* 0x000fea000383ffff */
.L_x_5027:
[----:B--2---:R2:W3:Y:S02]  /*15c60*/  SYNCS.PHASECHK.TRANS64.TRYWAIT P0, [R10+URZ+0x22860], R20 ;  /* 0x022860140a0075a7 */ /* 0x0044e4000800017f */
[----:B---3--:R-:W-:Y:S05]  /*15c70*/  @!P0 NANOSLEEP.SYNCS 0x989680 ;  /* 0x009896800000895d */ /* 0x008fea0003900000 */
[----:B------:R-:W3:Y:S02]  /*15c80*/  @!P0 SYNCS.PHASECHK.TRANS64 P0, [R10+URZ+0x22860], R20 ;  /* 0x022860140a0085a7 */ /* 0x000ee4000800007f */
[----:B---3--:R-:W-:Y:S05]  /*15c90*/  @!P0 BRA `(.L_x_5027) ;  /* 0xfffffffc00f08947 */ /* 0x008fea000383ffff */
[----:B------:R-:W-:Y:S05]  /*15ca0*/  BRA `(.L_x_5128) ;  /* 0xffffffbc00747947 */ /* 0x000fea000383ffff */
.L_x_5028:
        /* <DEDUP_REMOVED lines=8> */
.L_x_5130:
[----:B------:R-:W-:Y:S05]  /*15d30*/  BSYNC B1 ;  /* 0x0000000000017941 */ /* 0x000fea0003800000 */
.L_x_5129:
        /* <DEDUP_REMOVED lines=9> */
.L_x_5131:
[----:B------:R-:W-:Y:S02]  /*15dd0*/  IMAD.MOV.U32 R13, RZ, RZ, R25 ;  /* 0x000000ffff0d7224 */ /* 0x000fe400078e0019 */
[----:B------:R-:W-:Y:S01]  /*15de0*/  IMAD.MOV.U32 R12, RZ, RZ, 0x1 ;  /* 0x00000001ff0c7424 */ /* 0x000fe200078e00ff */
[----:B------:R-:W-:-:S13]  /*15df0*/  IADD3 R2, P0, R14, R0, RZ ;  /* 0x000000000e027210 */ /* 0x000fda0007f1e0ff */
[----:B------:R-:W-:Y:S05]  /*15e00*/  WARPSYNC.COLLECTIVE R15, `(.L_x_5132) ;  /* 0x000000000f087348 */ /* 0x000fea0003c00000 */
[----:B------:R0:W1:Y:S02]  /*15e10*/  SHFL.IDX P6, R14, R13, R12, R11 ;  /* 0x0000000c0d0e7389 */ /* 0x00006400000c000b */
[----:B01----:R-:W-:Y:S01]  /*15e20*/  ENDCOLLECTIVE ;  /* 0x000000000000791b */ /* 0x003fe20003800000 */
.L_x_5132:
        /* <DEDUP_REMOVED lines=13> */
.L_x_5133:
[----:B------:R-:W-:Y:S02]  /*15f00*/  IMAD.MOV.U32 R13, RZ, RZ, R25 ;  /* 0x000000ffff0d7224 */ /* 0x000fe400078e0019 */
[----:B------:R-:W-:Y:S01]  /*15f10*/  IMAD.MOV.U32 R12, RZ, RZ, 0x2 ;  /* 0x00000002ff0c7424 */ /* 0x000fe200078e00ff */
[----:B------:R-:W-:-:S13]  /*15f20*/  IADD3 R2, P0, R14, R0, RZ ;  /* 0x000000000e027210 */ /* 0x000fda0007f1e0ff */
[----:B------:R-:W-:Y:S05]  /*15f30*/  WARPSYNC.COLLECTIVE R15, `(.L_x_5134) ;  /* 0x000000000f087348 */ /* 0x000fea0003c00000 */
[----:B------:R0:W1:Y:S02]  /*15f40*/  SHFL.IDX P6, R14, R13, R12, R11 ;  /* 0x0000000c0d0e7389 */ /* 0x00006400000c000b */
[----:B01----:R-:W-:Y:S01]  /*15f50*/  ENDCOLLECTIVE ;  /* 0x000000000000791b */ /* 0x003fe20003800000 */
.L_x_5134:
        /* <DEDUP_REMOVED lines=13> */
.L_x_5135:
[----:B------:R-:W-:Y:S02]  /*16030*/  IMAD.MOV.U32 R13, RZ, RZ, R25 ;  /* 0x000000ffff0d7224 */ /* 0x000fe400078e0019 */
[----:B------:R-:W-:Y:S02]  /*16040*/  IMAD.MOV.U32 R12, RZ, RZ, 0x3 ;  /* 0x00000003ff0c7424 */ /* 0x000fe400078e00ff */
[----:B------:R-:W-:-:S07]  /*16050*/  IMAD.MOV.U32 R8, RZ, RZ, R14 ;  /* 0x000000ffff087224 */ /* 0x000fce00078e000e */
[----:B------:R-:W-:Y:S05]  /*16060*/  WARPSYNC.COLLECTIVE R15, `(.L_x_5136) ;  /* 0x000000000f087348 */ /* 0x000fea0003c00000 */
[----:B------:R0:W1:Y:S02]  /*16070*/  SHFL.IDX P6, R14, R13, R12, R11 ;  /* 0x0000000c0d0e7389 */ /* 0x00006400000c000b */
[----:B01----:R-:W-:Y:S01]  /*16080*/  ENDCOLLECTIVE ;  /* 0x000000000000791b */ /* 0x003fe20003800000 */
.L_x_5136:
        /* <DEDUP_REMOVED lines=14> */
.L_x_5137:
[----:B------:R-:W-:Y:S02]  /*16170*/  IMAD.MOV.U32 R13, RZ, RZ, R25 ;  /* 0x000000ffff0d7224 */ /* 0x000fe400078e0019 */
[----:B------:R-:W-:Y:S01]  /*16180*/  IMAD.MOV.U32 R12, RZ, RZ, 0x4 ;  /* 0x00000004ff0c7424 */ /* 0x000fe200078e00ff */
[----:B------:R-:W-:-:S13]  /*16190*/  IADD3 R2, P0, R14, R0, RZ ;  /* 0x000000000e027210 */ /* 0x000fda0007f1e0ff */
[----:B------:R-:W-:Y:S05]  /*161a0*/  WARPSYNC.COLLECTIVE R15, `(.L_x_5138) ;  /* 0x000000000f087348 */ /* 0x000fea0003c00000 */
[----:B------:R0:W1:Y:S02]  /*161b0*/  SHFL.IDX P6, R14, R13, R12, R11 ;  /* 0x0000000c0d0e7389 */ /* 0x00006400000c000b */
[----:B01----:R-:W-:Y:S01]  /*161c0*/  ENDCOLLECTIVE ;  /* 0x000000000000791b */ /* 0x003fe20003800000 */
.L_x_5138:
        /* <DEDUP_REMOVED lines=13> */
.L_x_5139:
[----:B------:R-:W-:Y:S02]  /*162a0*/  IMAD.MOV.U32 R13, RZ, RZ, R25 ;  /* 0x000000ffff0d7224 */ /* 0x000fe400078e0019 */
[----:B------:R-:W-:Y:S01]  /*162b0*/  IMAD.MOV.U32 R12, RZ, RZ, 0x5 ;  /* 0x00000005ff0c7424 */ /* 0x000fe200078e00ff */
[----:B------:R-:W-:-:S13]  /*162c0*/  IADD3 R2, P0, R14, R0, RZ ;  /* 0x000000000e027210 */ /* 0x000fda0007f1e0ff */
[----:B------:R-:W-:Y:S05]  /*162d0*/  WARPSYNC.COLLECTIVE R15, `(.L_x_5140) ;  /* 0x000000000f087348 */ /* 0x000fea0003c00000 */
[----:B------:R0:W1:Y:S02]  /*162e0*/  SHFL.IDX P6, R14, R13, R12, R11 ;  /* 0x0000000c0d0e7389 */ /* 0x00006400000c000b */
[----:B01----:R-:W-:Y:S01]  /*162f0*/  ENDCOLLECTIVE ;  /* 0x000000000000791b */ /* 0x003fe20003800000 */
.L_x_5140:
        /* <DEDUP_REMOVED lines=13> */
.L_x_5141:
[----:B------:R-:W-:Y:S05]  /*163d0*/  BRA `(.L_x_5142) ;  /* 0xffffffb800b47947 */ /* 0x000fea000383ffff */
.L_x_5036:
        /* <DEDUP_REMOVED lines=8> */
.L_x_5144:
[----:B------:R-:W-:Y:S05]  /*16460*/  BSYNC B0 ;  /* 0x0000000000007941 */ /* 0x000fea0003800000 */
.L_x_5143:
        /* <DEDUP_REMOVED lines=9> */
.L_x_5145:
        /* <DEDUP_REMOVED lines=24> */
.L_x_5146:
[----:B------:R-:W-:Y:S01]  /*16680*/  IMAD.MOV.U32 R12, RZ, RZ, 0x2 ;  /* 0x00000002ff0c7424 */ /* 0x000fe200078e00ff */
[----:B------:R-:W-:-:S05]  /*16690*/  SEL R14, R14, RZ, P1 ;  /* 0x000000ff0e0e7207 */ /* 0x000fca0000800000 */
[----:B------:R-:W-:-:S04]  /*166a0*/  IMAD.IADD R5, R13, 0x1, R14 ;  /* 0x000000010d057824 */ /* 0x000fc800078e020e */
[----:B------:R-:W-:-:S07]  /*166b0*/  IMAD.MOV.U32 R13, RZ, RZ, R5 ;  /* 0x000000ffff0d7224 */ /* 0x000fce00078e0005 */
[----:B------:R-:W-:Y:S05]  /*166c0*/  WARPSYNC.COLLECTIVE R15, `(.L_x_5147) ;  /* 0x000000000f087348 */ /* 0x000fea0003c00000 */
[----:B------:R0:W1:Y:S02]  /*166d0*/  SHFL.UP P6, R14, R13, R12, R11 ;  /* 0x0400000c0d0e7389 */ /* 0x00006400000c000b */
[----:B01----:R-:W-:Y:S01]  /*166e0*/  ENDCOLLECTIVE ;  /* 0x000000000000791b */ /* 0x003fe20003800000 */
.L_x_5147:
[----:B------:R-:W-:Y:S01]  /*166f0*/  IMAD.MOV.U32 R12, RZ, RZ, 0x4 ;  /* 0x00000004ff0c7424 */ /* 0x000fe200078e00ff */
[----:B------:R-:W-:-:S05]  /*16700*/  SEL R2, R14, RZ, P2 ;  /* 0x000000ff0e027207 */ /* 0x000fca0001000000 */
[----:B------:R-:W-:-:S04]  /*16710*/  IMAD.IADD R2, R5, 0x1, R2 ;  /* 0x0000000105027824 */ /* 0x000fc800078e0202 */
[----:B------:R-:W-:-:S07]  /*16720*/  IMAD.MOV.U32 R13, RZ, RZ, R2 ;  /* 0x000000ffff0d7224 */ /* 0x000fce00078e0002 */
[----:B------:R-:W-:Y:S05]  /*16730*/  WARPSYNC.COLLECTIVE R15, `(.L_x_5148) ;  /* 0x000000000f087348 */ /* 0x000fea0003c00000 */
[----:B------:R0:W1:Y:S02]  /*16740*/  SHFL.UP P6, R14, R13, R12, R11 ;  /* 0x0400000c0d0e7389 */ /* 0x00006400000c000b */
[----:B01----:R-:W-:Y:S01]  /*16750*/  ENDCOLLECTIVE ;  /* 0x000000000000791b */ /* 0x003fe20003800000 */
.L_x_5148:
[----:B------:R-:W-:Y:S01]  /*16760*/  IMAD.MOV.U32 R12, RZ, RZ, 0x8 ;  /* 0x00000008ff0c7424 */ /* 0x000fe200078e00ff */
[----:B------:R-:W-:-:S05]  /*16770*/  SEL R3, R14, RZ, P3 ;  /* 0x000000ff0e037207 */ /* 0x000fca0001800000 */
[----:B------:R-:W-:-:S04]  /*16780*/  IMAD.IADD R3, R2, 0x1, R3 ;  /* 0x0000000102037824 */ /* 0x000fc800078e0203 */
[----:B------:R-:W-:-:S07]  /*16790*/  IMAD.MOV.U32 R13, RZ, RZ, R3 ;  /* 0x000000ffff0d7224 */ /* 0x000fce00078e0003 */
[----:B------:R-:W-:Y:S05]  /*167a0*/  WARPSYNC.COLLECTIVE R15, `(.L_x_5149) ;  /* 0x000000000f087348 */ /* 0x000fea0003c00000 */
[----:B------:R0:W1:Y:S02]  /*167b0*/  SHFL.UP P6, R14, R13, R12, R11 ;  /* 0x0400000c0d0e7389 */ /* 0x00006400000c000b */
[----:B01----:R-:W-:Y:S01]  /*167c0*/  ENDCOLLECTIVE ;  /* 0x000000000000791b */ /* 0x003fe20003800000 */
.L_x_5149:
[----:B------:R-:W-:Y:S01]  /*167d0*/  IMAD.MOV.U32 R12, RZ, RZ, 0x10 ;  /* 0x00000010ff0c7424 */ /* 0x000fe200078e00ff */
[----:B------:R-:W-:-:S05]  /*167e0*/  SEL R14, R14, RZ, P4 ;  /* 0x000000ff0e0e7207 */ /* 0x000fca0002000000 */
[----:B------:R-:W-:-:S04]  /*167f0*/  IMAD.IADD R5, R3, 0x1, R14 ;  /* 0x0000000103057824 */ /* 0x000fc800078e020e */
[----:B------:R-:W-:-:S07]  /*16800*/  IMAD.MOV.U32 R13, RZ, RZ, R5 ;  /* 0x000000ffff0d7224 */ /* 0x000fce00078e0005 */
[----:B------:R-:W-:Y:S05]  /*16810*/  WARPSYNC.COLLECTIVE R15, `(.L_x_5150) ;  /* 0x000000000f087348 */ /* 0x000fea0003c00000 */
[----:B------:R0:W1:Y:S02]  /*16820*/  SHFL.UP P6, R14, R13, R12, R11 ;  /* 0x0400000c0d0e7389 */ /* 0x00006400000c000b */
[----:B01----:R-:W-:Y:S01]  /*16830*/  ENDCOLLECTIVE ;  /* 0x000000000000791b */ /* 0x003fe20003800000 */
.L_x_5150:
        /* <DEDUP_REMOVED lines=8> */
.L_x_5151:
[----:B------:R-:W-:Y:S05]  /*168c0*/  BRA `(.L_x_5152) ;  /* 0xffffffbc00147947 */ /* 0x000fea000383ffff */
.L_x_5039:
[----:B------:R-:W-:Y:S01]  /*168d0*/  BSSY B0, `(.L_x_5153) ;  /* 0x0000007000007945 */ /* 0x000fe20003800000 */
[----:B------:R-:W-:Y:S02]  /*168e0*/  IMAD.MOV.U32 R12, RZ, RZ, 0x1 ;  /* 0x00000001ff0c7424 */ /* 0x000fe400078e00ff */
[----:B------:R-:W-:Y:S02]  /*168f0*/  IMAD.MOV.U32 R11, RZ, RZ, RZ ;  /* 0x000000ffff0b7224 */ /* 0x000fe400078e00ff */
[----:B------:R-:W-:-:S07]  /*16900*/  IMAD.MOV.U32 R15, RZ, RZ, -0x1 ;  /* 0xffffffffff0f7424 */ /* 0x000fce00078e00ff */
[----:B01----:R-:W-:Y:S05]  /*16910*/  WARPSYNC.COLLECTIVE R15, `(.L_x_5154) ;  /* 0x000000000f087348 */ /* 0x003fea0003c00000 */
[----:B------:R2:W3:Y:S02]  /*16920*/  SHFL.UP P6, R14, R13, R12, R11 ;  /* 0x0400000c0d0e7389 */ /* 0x0004e400000c000b */
[----:B0123--:R-:W-:Y:S01]  /*16930*/  ENDCOLLECTIVE ;  /* 0x000000000000791b */ /* 0x00ffe20003800000 */
.L_x_5154:
[----:B------:R-:W-:Y:S05]  /*16940*/  BSYNC B0 ;  /* 0x0000000000007941 */ /* 0x000fea0003800000 */
.L_x_5153:
        /* <DEDUP_REMOVED lines=8> */
.L_x_5155:
[----:B------:R-:W-:Y:S01]  /*169d0*/  IMAD.MOV.U32 R12, RZ, RZ, 0x4 ;  /* 0x00000004ff0c7424 */ /* 0x000fe200078e00ff */
[----:B------:R-:W-:-:S05]  /*169e0*/  SEL R2, R14, RZ, P2 ;  /* 0x000000ff0e027207 */ /* 0x000fca0001000000 */
[----:B------:R-:W-:-:S04]  /*169f0*/  IMAD.IADD R2, R13, 0x1, R2 ;  /* 0x000000010d027824 */ /* 0x000fc800078e0202 */
[----:B------:R-:W-:-:S07]  /*16a00*/  IMAD.MOV.U32 R13, RZ, RZ, R2 ;  /* 0x000000ffff0d7224 */ /* 0x000fce00078e0002 */
[----:B------:R-:W-:Y:S05]  /*16a10*/  WARPSYNC.COLLECTIVE R15, `(.L_x_5156) ;  /* 0x000000000f087348 */ /* 0x000fea0003c00000 */
[----:B------:R0:W1:Y:S02]  /*16a20*/  SHFL.UP P6, R14, R13, R12, R11 ;  /* 0x0400000c0d0e7389 */ /* 0x00006400000c000b */
[----:B01----:R-:W-:Y:S01]  /*16a30*/  ENDCOLLECTIVE ;  /* 0x000000000000791b */ /* 0x003fe20003800000 */
.L_x_5156:
[----:B------:R-:W-:Y:S01]  /*16a40*/  IMAD.MOV.U32 R12, RZ, RZ, 0x8 ;  /* 0x00000008ff0c7424 */ /* 0x000fe200078e00ff */
[----:B------:R-:W-:-:S05]  /*16a50*/  SEL R3, R14, RZ, P3 ;  /* 0x000000ff0e037207 */ /* 0x000fca0001800000 */
[----:B------:R-:W-:-:S04]  /*16a60*/  IMAD.IADD R3, R2, 0x1, R3 ;  /* 0x0000000102037824 */ /* 0x000fc800078e0203 */
[----:B------:R-:W-:-:S07]  /*16a70*/  IMAD.MOV.U32 R13, RZ, RZ, R3 ;  /* 0x000000ffff0d7224 */ /* 0x000fce00078e0003 */
[----:B------:R-:W-:Y:S05]  /*16a80*/  WARPSYNC.COLLECTIVE R15, `(.L_x_5157) ;  /* 0x000000000f087348 */ /* 0x000fea0003c00000 */
[----:B------:R0:W1:Y:S02]  /*16a90*/  SHFL.UP P6, R14, R13, R12, R11 ;  /* 0x0400000c0d0e7389 */ /* 0x00006400000c000b */
[----:B01----:R-:W-:Y:S01]  /*16aa0*/  ENDCOLLECTIVE ;  /* 0x000000000000791b */ /* 0x003fe20003800000 */
.L_x_5157:
[----:B------:R-:W-:Y:S01]  /*16ab0*/  IMAD.MOV.U32 R12, RZ, RZ, 0x10 ;  /* 0x00000010ff0c7424 */ /* 0x000fe200078e00ff */
[----:B------:R-:W-:-:S05]  /*16ac0*/  SEL R14, R14, RZ, P4 ;  /* 0x000000ff0e0e7207 */ /* 0x000fca0002000000 */
[----:B------:R-:W-:-:S04]  /*16ad0*/  IMAD.IADD R5, R3, 0x1, R14 ;  /* 0x0000000103057824 */ /* 0x000fc800078e020e */
[----:B------:R-:W-:-:S07]  /*16ae0*/  IMAD.MOV.U32 R13, RZ, RZ, R5 ;  /* 0x000000ffff0d7224 */ /* 0x000fce00078e0005 */
[----:B------:R-:W-:Y:S05]  /*16af0*/  WARPSYNC.COLLECTIVE R15, `(.L_x_5158) ;  /* 0x000000000f087348 */ /* 0x000fea0003c00000 */
[----:B------:R0:W1:Y:S02]  /*16b00*/  SHFL.UP P6, R14, R13, R12, R11 ;  /* 0x0400000c0d0e7389 */ /* 0x00006400000c000b */
[----:B01----:R-:W-:Y:S01]  /*16b10*/  ENDCOLLECTIVE ;  /* 0x000000000000791b */ /* 0x003fe20003800000 */
.L_x_5158:
        /* <DEDUP_REMOVED lines=8> */
.L_x_5159:
[----:B------:R-:W-:Y:S05]  /*16ba0*/  BRA `(.L_x_5160) ;  /* 0xffffffbc00007947 */ /* 0x000fea000383ffff */
.L_x_5041:
[----:B------:R-:W-:Y:S01]  /*16bb0*/  BSSY B0, `(.L_x_5161) ;  /* 0x0000006000007945 */ /* 0x000fe20003800000 */
[----:B------:R-:W-:Y:S01]  /*16bc0*/  PLOP3.LUT P6, PT, P6, PT, PT, 0x8, 0x0 ;  /* 0x000000000000781c */ /* 0x000fe200037ce170 */
[----:B------:R-:W-:-:S12]  /*16bd0*/  IMAD.MOV.U32 R15, RZ, RZ, -0x1 ;  /* 0xffffffffff0f7424 */ /* 0x000fd800078e00ff */
[----:B012---:R-:W-:Y:S05]  /*16be0*/  WARPSYNC.COLLECTIVE R15, `(.L_x_5162) ;  /* 0x000000000f087348 */ /* 0x007fea0003c00000 */
[----:B------:R-:W-:Y:S01]  /*16bf0*/  VOTE.ANY R14, PT, P6 ;  /* 0x00000000000e7806 */ /* 0x000fe200030e0100 */
[----:B012---:R-:W-:Y:S06]  /*16c00*/  ENDCOLLECTIVE ;  /* 0x000000000000791b */ /* 0x007fec0003800000 */
.L_x_5162:
[----:B------:R-:W-:Y:S05]  /*16c10*/  BSYNC B0 ;  /* 0x0000000000007941 */ /* 0x000fea0003800000 */
.L_x_5161:
        /* <DEDUP_REMOVED lines=8> */
.L_x_5163:
[----:B------:R-:W-:Y:S02]  /*16ca0*/  IMAD.IADD R19, R12, 0x1, R19 ;  /* 0x000000010c137824 */ /* 0x000fe400078e0213 */
[----:B------:R-:W-:Y:S02]  /*16cb0*/  IMAD.MOV.U32 R13, RZ, RZ, R4 ;  /* 0x000000ffff0d7224 */ /* 0x000fe400078e0004 */
[----:B------:R-:W-:-:S07]  /*16cc0*/  IMAD.MOV.U32 R17, RZ, RZ, R14 ;  /* 0x000000ffff117224 */ /* 0x000fce00078e000e */
[----:B------:R-:W-:Y:S05]  /*16cd0*/  WARPSYNC.COLLECTIVE R15, `(.L_x_5164) ;  /* 0x000000000f087348 */ /* 0x000fea0003c00000 */
[----:B------:R0:W1:Y:S02]  /*16ce0*/  SHFL.IDX P6, R14, R13, R12, R11 ;  /* 0x0000000c0d0e7389 */ /* 0x00006400000c000b */
[----:B01----:R-:W-:Y:S01]  /*16cf0*/  ENDCOLLECTIVE ;  /* 0x000000000000791b */ /* 0x003fe20003800000 */
.L_x_5164:
[----:B------:R-:W-:Y:S01]  /*16d00*/  IMAD.MOV.U32 R4, RZ, RZ, R14 ;  /* 0x000000ffff047224 */ /* 0x000fe200078e000e */
[----:B------:R-:W-:Y:S06]  /*16d10*/  BRA `(.L_x_5165) ;  /* 0xffffffb800e47947 */ /* 0x000fec000383ffff */
.L_x_5043:
[----:B------:R-:W-:Y:S01]  /*16d20*/  BSSY B0, `(.L_x_5166) ;  /* 0x0000007000007945 */ /* 0x000fe20003800000 */
[----:B------:R-:W-:Y:S02]  /*16d30*/  IMAD.MOV.U32 R13, RZ, RZ, R2 ;  /* 0x000000ffff0d7224 */ /* 0x000fe400078e0002 */
[----:B------:R-:W-:Y:S02]  /*16d40*/  IMAD.MOV.U32 R11, RZ, RZ, 0x1f ;  /* 0x0000001fff0b7424 */ /* 0x000fe400078e00ff */
[----:B------:R-:W-:-:S07]  /*16d50*/  IMAD.MOV.U32 R15, RZ, RZ, -0x1 ;  /* 0xffffffffff0f7424 */ /* 0x000fce00078e00ff */
[----:B012-4-:R-:W-:Y:S05]  /*16d60*/  WARPSYNC.COLLECTIVE R15, `(.L_x_5167) ;  /* 0x000000000f087348 */ /* 0x017fea0003c00000 */
[----:B------:R3:W0:Y:S02]  /*16d70*/  SHFL.IDX P6, R14, R13, R12, R11 ;  /* 0x0000000c0d0e7389 */ /* 0x00062400000c000b */
[----:B01234-:R-:W-:Y:S01]  /*16d80*/  ENDCOLLECTIVE ;  /* 0x000000000000791b */ /* 0x01ffe20003800000 */
.L_x_5167:
[----:B------:R-:W-:Y:S05]  /*16d90*/  BSYNC B0 ;  /* 0x0000000000007941 */ /* 0x000fea0003800000 */
.L_x_5166:
[----:B------:R-:W-:Y:S01]  /*16da0*/  IMAD.MOV.U32 R6, RZ, RZ, R14 ;  /* 0x000000ffff067224 */ /* 0x000fe200078e000e */
[----:B------:R-:W-:Y:S06]  /*16db0*/  BRA `(.L_x_5042) ;  /* 0xffffffb800d47947 */ /* 0x000fec000383ffff */
.L_x_5049:
[----:B-1----:R1:W4:Y:S02]  /*16dc0*/  SYNCS.PHASECHK.TRANS64.TRYWAIT P0, [R7+URZ+0x22820], R0 ;  /* 0x02282000070075a7 */ /* 0x002324000800017f */
[----:B----4-:R-:W-:Y:S05]  /*16dd0*/  @!P0 NANOSLEEP.SYNCS 0x989680 ;  /* 0x009896800000895d */ /* 0x010fea0003900000 */
[----:B------:R-:W4:Y:S02]  /*16de0*/  @!P0 SYNCS.PHASECHK.TRANS64 P0, [R7+URZ+0x22820], R0 ;  /* 0x02282000070085a7 */ /* 0x000f24000800007f */
[----:B----4-:R-:W-:Y:S05]  /*16df0*/  @!P0 BRA `(.L_x_5049) ;  /* 0xfffffffc00f08947 */ /* 0x010fea000383ffff */
[----:B------:R-:W-:Y:S05]  /*16e00*/  BRA `(.L_x_5168) ;  /* 0xffffffc4002c7947 */ /* 0x000fea000383ffff */
.L_x_5050:
        /* <DEDUP_REMOVED lines=11> */
.L_x_5170:
[----:B------:R-:W-:Y:S05]  /*16ec0*/  BSYNC B0 ;  /* 0x0000000000007941 */ /* 0x000fea0003800000 */
.L_x_5169:
[----:B------:R-:W-:Y:S05]  /*16ed0*/  BRA `(.L_x_5171) ;  /* 0xffffffc400147947 */ /* 0x000fea000383ffff */
.L_x_5053:
[----:B------:R-:W-:Y:S01]  /*16ee0*/  BSSY B1, `(.L_x_5172) ;  /* 0x0000006000017945 */ /* 0x000fe20003800000 */
[----:B------:R-:W-:-:S07]  /*16ef0*/  IMAD.MOV.U32 R15, RZ, RZ, -0x1 ;  /* 0xffffffffff0f7424 */ /* 0x000fce00078e00ff */
[----:B0123--:R-:W-:Y:S05]  /*16f00*/  WARPSYNC.COLLECTIVE R15, `(.L_x_5173) ;  /* 0x000000000f0c7348 */ /* 0x00ffea0003c00000 */
[----:B------:R-:W-:Y:S02]  /*16f10*/  ELECT P6, UR62, PT ;  /* 0x00000000003e782f */ /* 0x000fe400038c0000 */
[----:B------:R-:W-:Y:S01]  /*16f20*/  MOV R14, UR62 ;  /* 0x0000003e000e7c02 */ /* 0x000fe20008000f00 */
[----:B0123--:R-:W-:Y:S10]  /*16f30*/  ENDCOLLECTIVE ;  /* 0x000000000000791b */ /* 0x00fff40003800000 */
.L_x_5173:
[----:B------:R-:W-:Y:S05]  /*16f40*/  BSYNC B1 ;  /* 0x0000000000017941 */ /* 0x000fea0003800000 */
.L_x_5172:
[----:B------:R-:W-:Y:S05]  /*16f50*/  BRA `(.L_x_5174) ;  /* 0xffffffc4000c7947 */ /* 0x000fea000383ffff */
.L_x_5055:
[----:B-1----:R1:W4:Y:S02]  /*16f60*/  SYNCS.PHASECHK.TRANS64.TRYWAIT P1, [R5+URZ+0x22840], R0 ;  /* 0x02284000050075a7 */ /* 0x002324000802017f */
[----:B----4-:R-:W-:Y:S05]  /*16f70*/  @!P1 NANOSLEEP.SYNCS 0x989680 ;  /* 0x009896800000995d */ /* 0x010fea0003900000 */
[----:B------:R-:W4:Y:S02]  /*16f80*/  @!P1 SYNCS.PHASECHK.TRANS64 P1, [R5+URZ+0x22840], R0 ;  /* 0x02284000050095a7 */ /* 0x000f24000802007f */
[----:B----4-:R-:W-:Y:S05]  /*16f90*/  @!P1 BRA `(.L_x_5055) ;  /* 0xfffffffc00f09947 */ /* 0x010fea000383ffff */
[----:B------:R-:W-:Y:S05]  /*16fa0*/  BRA `(.L_x_5175) ;  /* 0xffffffc4002c7947 */ /* 0x000fea000383ffff */
.L_x_5057:
[----:B----4-:R4:W0:Y:S02]  /*16fb0*/  SYNCS.PHASECHK.TRANS64.TRYWAIT P1, [R3+URZ+0x22840], R2 ;  /* 0x02284002030075a7 */ /* 0x010824000802017f */
[----:B0-----:R-:W-:Y:S05]  /*16fc0*/  @!P1 NANOSLEEP.SYNCS 0x989680 ;  /* 0x009896800000995d */ /* 0x001fea0003900000 */
[----:B------:R-:W0:Y:S02]  /*16fd0*/  @!P1 SYNCS.PHASECHK.TRANS64 P1, [R3+URZ+0x22840], R2 ;  /* 0x02284002030095a7 */ /* 0x000e24000802007f */
[----:B0-----:R-:W-:Y:S05]  /*16fe0*/  @!P1 BRA `(.L_x_5057) ;  /* 0xfffffffc00f09947 */ /* 0x001fea000383ffff */
[----:B------:R-:W-:Y:S05]  /*16ff0*/  BRA `(.L_x_5176) ;  /* 0xffffffc400387947 */ /* 0x000fea000383ffff */
.L_x_5059:
[----:B------:R0:W0:Y:S02]  /*17000*/  SYNCS.PHASECHK.TRANS64.TRYWAIT P1, [R5+URZ+0x22860], R0 ;  /* 0x02286000050075a7 */ /* 0x000024000802017f */
[----:B0-----:R-:W-:Y:S05]  /*17010*/  @!P1 NANOSLEEP.SYNCS 0x989680 ;  /* 0x009896800000995d */ /* 0x001fea0003900000 */
[----:B------:R-:W0:Y:S02]  /*17020*/  @!P1 SYNCS.PHASECHK.TRANS64 P1, [R5+URZ+0x22860], R0 ;  /* 0x02286000050095a7 */ /* 0x000e24000802007f */
[----:B0-----:R-:W-:Y:S05]  /*17030*/  @!P1 BRA `(.L_x_5059) ;  /* 0xfffffffc00f09947 */ /* 0x001fea000383ffff */
[----:B------:R-:W-:Y:S05]  /*17040*/  BRA `(.L_x_5177) ;  /* 0xffffffc400347947 */ /* 0x000fea000383ffff */
.L_x_5178:
        /* <DEDUP_REMOVED lines=11> */
.L_x_6573:


//--------------------- .text._ZN7cutlass13device_kernelIN5flash11enable_sm90INS1_16FlashAttnFwdSm90INS1_25CollectiveMainloopFwdSm90ILi2EN4cute5tupleIJNS5_1CILi1EEES8_S8_EEENS6_IJNS7_ILi128EEENS7_ILi96EEENS7_ILi64EEEEEELi256ENS_10bfloat16_tEfNS_4arch4Sm90ELb1ELb0ELb0ELb1ELb1ELb1ELb0ELb1ELb0ELb1ELb1ELb0EEENS1_21CollectiveEpilogueFwdINS6_IJSA_NS7_ILi256EEESB_EEES9_SE_SG_Li256ELb1ELb1ELb1ELb0EEENS1_36VarlenDynamicPersistentTileSchedulerILi128ELi96ELi256ELi128ELb1ELb1ELb1ELb1ELb1ELb1EEEEEEEEEvNT_6ParamsE --------------------------
	.section	.text._ZN7cutlass13device_kernelIN5flash11enable_sm90INS1_16FlashAttnFwdSm90INS1_25CollectiveMainloopFwdSm90ILi2EN4cute5tupleIJNS5_1CILi1EEES8_S8_EEENS6_IJNS7_ILi128EEENS7_ILi96EEENS7_ILi64EEEEEELi256ENS_10bfloat16_tEfNS_4arch4Sm90ELb1ELb0ELb0ELb1ELb1ELb1ELb0ELb1ELb0ELb1ELb1ELb0EEENS1_21CollectiveEpilogueFwdINS6_IJSA_NS7_ILi256EEESB_EEES9_SE_SG_Li256ELb1ELb1ELb1ELb0EEENS1_36VarlenDynamicPersistentTileSchedulerILi128ELi96ELi256ELi128ELb1ELb1ELb1ELb1ELb1ELb1EEEEEEEEEvNT_6ParamsE,"ax",@progbits
	.align	128
.text._ZN7cutlass13device_kernelIN5flash11enable_sm90INS1_16FlashAttnFwdSm90INS1_25CollectiveMainloopFwdSm90ILi2EN4cute5tupleIJNS5_1CILi1EEES8_S8_EEENS6_IJNS7_ILi128EEENS7_ILi96EEENS7_ILi64EEEEEELi256ENS_10bfloat16_tEfNS_4arch4Sm90ELb1ELb0ELb0ELb1ELb1ELb1ELb0ELb1ELb0ELb1ELb1ELb0EEENS1_21CollectiveEpilogueFwdINS6_IJSA_NS7_ILi256EEESB_EEES9_SE_SG_Li256ELb1ELb1ELb1ELb0EEENS1_36VarlenDynamicPersistentTileSchedulerILi128ELi96ELi256ELi128ELb1ELb1ELb1ELb1ELb1ELb1EEEEEEEEEvNT_6ParamsE:
        .type           _ZN7cutlass13device_kernelIN5flash11enable_sm90INS1_16FlashAttnFwdSm90INS1_25CollectiveMainloopFwdSm90ILi2EN4cute5tupleIJNS5_1CILi1EEES8_S8_EEENS6_IJNS7_ILi128EEENS7_ILi96EEENS7_ILi64EEEEEELi256ENS_10bfloat16_tEfNS_4arch4Sm90ELb1ELb0ELb0ELb1ELb1ELb1ELb0ELb1ELb0ELb1ELb1ELb0EEENS1_21CollectiveEpilogueFwdINS6_IJSA_NS7_ILi256EEESB_EEES9_SE_SG_Li256ELb1ELb1ELb1ELb0EEENS1_36VarlenDynamicPersistentTileSchedulerILi128ELi96ELi256ELi128ELb1ELb1ELb1ELb1ELb1ELb1EEEEEEEEEvNT_6ParamsE,@function
        .size           _ZN7cutlass13device_kernelIN5flash11enable_sm90INS1_16FlashAttnFwdSm90INS1_25CollectiveMainloopFwdSm90ILi2EN4cute5tupleIJNS5_1CILi1EEES8_S8_EEENS6_IJNS7_ILi128EEENS7_ILi96EEENS7_ILi64EEEEEELi256ENS_10bfloat16_tEfNS_4arch4Sm90ELb1ELb0ELb0ELb1ELb1ELb1ELb0ELb1ELb0ELb1ELb1ELb0EEENS1_21CollectiveEpilogueFwdINS6_IJSA_NS7_ILi256EEESB_EEES9_SE_SG_Li256ELb1ELb1ELb1ELb0EEENS1_36VarlenDynamicPersistentTileSchedulerILi128ELi96ELi256ELi128ELb1ELb1ELb1ELb1ELb1ELb1EEEEEEEEEvNT_6ParamsE,(.L_x_6574 - _ZN7cutlass13device_kernelIN5flash11enable_sm90INS1_16FlashAttnFwdSm90INS1_25CollectiveMainloopFwdSm90ILi2EN4cute5tupleIJNS5_1CILi1EEES8_S8_EEENS6_IJNS7_ILi128EEENS7_ILi96EEENS7_ILi64EEEEEELi256ENS_10bfloat16_tEfNS_4arch4Sm90ELb1ELb0ELb0ELb1ELb1ELb1ELb0ELb1ELb0ELb1ELb1ELb0EEENS1_21CollectiveEpilogueFwdINS6_IJSA_NS7_ILi256EEESB_EEES9_SE_SG_Li256ELb1ELb1ELb1ELb0EEENS1_36VarlenDynamicPersistentTileSchedulerILi128ELi96ELi256ELi128ELb1ELb1ELb1ELb1ELb1ELb1EEEEEEEEEvNT_6ParamsE)
        .other          _ZN7cutlass13device_kernelIN5flash11enable_sm90INS1_16FlashAttnFwdSm90INS1_25CollectiveMainloopFwdSm90ILi2EN4cute5tupleIJNS5_1CILi1EEES8_S8_EEENS6_IJNS7_ILi128EEENS7_ILi96EEENS7_ILi64EEEEEELi256ENS_10bfloat16_tEfNS_4arch4Sm90ELb1ELb0ELb0ELb1ELb1ELb1ELb0ELb1ELb0ELb1ELb1ELb0EEENS1_21CollectiveEpilogueFwdINS6_IJSA_NS7_ILi256EEESB_EEES9_SE_SG_Li256ELb1ELb1ELb1ELb0EEENS1_36VarlenDynamicPersistentTileSchedulerILi128ELi96ELi256ELi128ELb1ELb1ELb1ELb1ELb1ELb1EEEEEEEEEvNT_6ParamsE,@"STO_CUDA_ENTRY STV_DEFAULT"
_ZN7cutlass13device_kernelIN5flash11enable_sm90INS1_16FlashAttnFwdSm90INS1_25CollectiveMainloopFwdSm90ILi2EN4cute5tupleIJNS5_1CILi1EEES8_S8_EEENS6_IJNS7_ILi128EEENS7_ILi96EEENS7_ILi64EEEEEELi256ENS_10bfloat16_tEfNS_4arch4Sm90ELb1ELb0ELb0ELb1ELb1ELb1ELb0ELb1ELb0ELb1ELb1ELb0EEENS1_21CollectiveEpilogueFwdINS6_IJSA_NS7_ILi256EEESB_EEES9_SE_SG_Li256ELb1ELb1ELb1ELb0EEENS1_36VarlenDynamicPersistentTileSchedulerILi128ELi96ELi256ELi128ELb1ELb1ELb1ELb1ELb1ELb1EEEEEEEEEvNT_6ParamsE:
        /* <DEDUP_REMOVED lines=18> */
.L_x_5180:
[----:B------:R-:W-:Y:S05]  /*0120*/  BSYNC B0 ;  /* 0x0000000000007941 */ /* 0x000fea0003800000 */
.L_x_5179:
        /* <DEDUP_REMOVED lines=41> */
.L_x_5181:
        /* <DEDUP_REMOVED lines=22> */
.L_x_5182:
        /* <DEDUP_REMOVED lines=18> */
.L_x_5183:
        /* <DEDUP_REMOVED lines=22> */
.L_x_5184:
        /* <DEDUP_REMOVED lines=22> */
.L_x_5185:
        /* <DEDUP_REMOVED lines=8> */
.L_x_5188:
        /* <DEDUP_REMOVED lines=38> */
[CC--:B------:R-:W-:Y:S02]  /*0be0*/  LEA.HI R10, R9.reuse, R20.reuse, RZ, 0x2 ;  /* 0x00000014090a7211 */ /* 0x0c0fe400078f10ff */
[----:B------:R-:W-:Y:S02]  /*0bf0*/  LOP3.LUT R2, R2, 0x3fffffe, RZ, 0xc0, !PT ;  /* 0x03fffffe02027812 */ /* 0x000fe400078ec0ff */
[--C-:B------:R-:W-:Y:S02]  /*0c00*/  SHF.R.S32.HI R11, RZ, 0x2, R10.reuse ;  /* 0x00000002ff0b7819 */ /* 0x100fe4000001140a */
[----:B------:R-:W-:Y:S02]  /*0c10*/  SHF.R.S32.HI R8, RZ, 0x1f, R10 ;  /* 0x0000001fff087819 */ /* 0x000fe4000001140a */
[----:B------:R-:W-:Y:S02]  /*0c20*/  LEA.HI R9, R9, R20, RZ, 0x5 ;  /* 0x0000001409097211 */ /* 0x000fe400078f28ff */
[----:B------:R-:W-:-:S02]  /*0c30*/  LEA.HI R8, R8, R11, RZ, 0x3 ;  /* 0x0000000b08087211 */ /* 0x000fc400078f18ff */
[----:B------:R-:W-:Y:S02]  /*0c40*/  LOP3.LUT R6, R6, 0x1ffffffe, RZ, 0xc0, !PT ;  /* 0x1ffffffe06067812 */ /* 0x000fe400078ec0ff */
[----:B------:R-:W-:Y:S01]  /*0c50*/  LOP3.LUT R12, R8, 0xfffffff8, RZ, 0xc0, !PT ;  /* 0xfffffff8080c7812 */ /* 0x000fe200078ec0ff */
[----:B------:R-:W-:Y:S01]  /*0c60*/  IMAD.IADD R8, R5, 0x1, -R2 ;  /* 0x0000000105087824 */ /* 0x000fe200078e0a02 */
[-C--:B------:R-:W-:Y:S01]  /*0c70*/  LEA.HI R2, R3, R0.reuse, RZ, 0x5 ;  /* 0x0000000003027211 */ /* 0x080fe200078f28ff */
[----:B------:R-:W-:Y:S01]  /*0c80*/  IMAD.IADD R6, R7, 0x1, -R6 ;  /* 0x0000000107067824 */ /* 0x000fe200078e0a06 */
[----:B------:R-:W-:Y:S01]  /*0c90*/  LEA.HI R3, R3, R0, RZ, 0x3 ;  /* 0x0000000003037211 */ /* 0x000fe200078f18ff */
[----:B------:R-:W-:Y:S01]  /*0ca0*/  IMAD.IADD R12, R11, 0x1, -R12 ;  /* 0x000000010b0c7824 */ /* 0x000fe200078e0a0c */
[----:B------:R-:W-:Y:S02]  /*0cb0*/  SHF.R.S32.HI R9, RZ, 0x5, R9 ;  /* 0x00000005ff097819 */ /* 0x000fe40000011409 */
[----:B------:R-:W-:-:S02]  /*0cc0*/  LOP3.LUT R7, R3, 0xfffffff8, RZ, 0xc0, !PT ;  /* 0xfffffff803077812 */ /* 0x000fc400078ec0ff */
[----:B------:R-:W-:Y:S01]  /*0cd0*/  LOP3.LUT R3, R206, 0xfffffffc, RZ, 0xc0, !PT ;  /* 0xfffffffcce037812 */ /* 0x000fe200078ec0ff */
[----:B------:R-:W-:Y:S01]  /*0ce0*/  IMAD R9, R9, 0x10, R12 ;  /* 0x0000001009097824 */ /* 0x000fe200078e020c */
[----:B------:R-:W-:Y:S01]  /*0cf0*/  SHF.R.S32.HI R206, RZ, 0x2, R206 ;  /* 0x00000002ffce7819 */ /* 0x000fe200000114ce */
[----:B------:R-:W-:Y:S01]  /*0d00*/  IMAD.IADD R212, R0, 0x1, -R7 ;  /* 0x0000000100d47824 */ /* 0x000fe200078e0a07 */
[----:B------:R-:W-:Y:S01]  /*0d10*/  LOP3.LUT R5, R4, 0x3fffff0, RZ, 0xc0, !PT ;  /* 0x03fffff004057812 */ /* 0x000fe200078ec0ff */
[----:B------:R-:W-:Y:S01]  /*0d20*/  IMAD.IADD R3, R0, 0x1, -R3 ;  /* 0x0000000100037824 */ /* 0x000fe200078e0a03 */
[----:B------:R-:W-:Y:S01]  /*0d30*/  SHF.R.S32.HI R16, RZ, 0x5, R2 ;  /* 0x00000005ff107819 */ /* 0x000fe20000011402 */
[----:B------:R-:W-:Y:S01]  /*0d40*/  IMAD R8, R8, 0x40, R9 ;  /* 0x0000004008087824 */ /* 0x000fe200078e0209 */
[----:B------:R-:W-:Y:S01]  /*0d50*/  LOP3.LUT R10, R10, 0x7ffffffc, RZ, 0xc0, !PT ;  /* 0x7ffffffc0a0a7812 */ /* 0x000fe200078ec0ff */
[----:B------:R-:W-:Y:S02]  /*0d60*/  VIADD R9, R206, 0x40 ;  /* 0x00000040ce097836 */ /* 0x000fe40000000000 */
[----:B------:R-:W-:Y:S01]  /*0d70*/  IMAD.IADD R5, R0, 0x1, -R5 ;  /* 0x0000000100057824 */ /* 0x000fe200078e0a05 */
[----:B------:R-:W-:Y:S01]  /*0d80*/  LEA.HI R0, R3, R3, RZ, 0x1 ;  /* 0x0000000303007211 */ /* 0x000fe200078f08ff */
[----:B------:R-:W-:Y:S01]  /*0d90*/  IMAD.SHL.U32 R2, R9, 0x40, RZ ;  /* 0x0000004009027824 */ /* 0x000fe200078e00ff */
[----:B------:R-:W-:Y:S01]  /*0da0*/  SHF.R.S32.HI R4, RZ, 0x1f, R9 ;  /* 0x0000001fff047819 */ /* 0x000fe20000011409 */
[----:B------:R0:W-:Y:S01]  /*0db0*/  STL [R1+0x14], R16 ;  /* 0x0000141001007387 */ /* 0x0001e20000100800 */
[----:B------:R-:W-:Y:S01]  /*0dc0*/  LOP3.LUT R0, R0, 0x1ffffffe, RZ, 0xc0, !PT ;  /* 0x1ffffffe00007812 */ /* 0x000fe200078ec0ff */
[----:B------:R-:W-:Y:S01]  /*0dd0*/  IMAD R5, R16, 0x10, R5 ;  /* 0x0000001010057824 */ /* 0x000fe200078e0205 */
[----:B------:R-:W-:Y:S01]  /*0de0*/  LEA.HI R4, R4, R9, RZ, 0x3 ;  /* 0x0000000904047211 */ /* 0x000fe200078f18ff */
[C---:B------:R-:W-:Y:S01]  /*0df0*/  IMAD.SHL.U32 R204, R3.reuse, 0x4, RZ ;  /* 0x0000000403cc7824 */ /* 0x040fe200078e00ff */
[----:B------:R-:W-:Y:S01]  /*0e00*/  STL [R1+0x148], R8 ;  /* 0x0001480801007387 */ /* 0x000fe20000100800 */
[----:B------:R-:W-:-:S02]  /*0e10*/  IMAD.IADD R0, R3, 0x1, -R0 ;  /* 0x0000000103007824 */ /* 0x000fc400078e0a00 */
[----:B------:R-:W-:Y:S01]  /*0e20*/  IMAD.SHL.U32 R4, R4, 0x40, RZ ;  /* 0x0000004004047824 */ /* 0x000fe200078e00ff */
[----:B------:R-:W-:Y:S01]  /*0e30*/  STL [R1+0x3c], RZ ;  /* 0x00003cff01007387 */ /* 0x000fe20000100800 */
[----:B0-----:R-:W-:Y:S01]  /*0e40*/  IMAD.SHL.U32 R16, R3, 0x8, RZ ;  /* 0x0000000803107824 */ /* 0x001fe200078e00ff */
[----:B------:R-:W-:Y:S01]  /*0e50*/  LOP3.LUT R3, R2, 0x1c0, RZ, 0xc0, !PT ;  /* 0x000001c002037812 */ /* 0x000fe200078ec0ff */
[----:B------:R-:W-:Y:S01]  /*0e60*/  IMAD.IADD R10, R20, 0x1, -R10 ;  /* 0x00000001140a7824 */ /* 0x000fe200078e0a0a */
[----:B------:R-:W-:Y:S01]  /*0e70*/  LOP3.LUT R4, R4, 0xfffffe00, RZ, 0xc0, !PT ;  /* 0xfffffe0004047812 */ /* 0x000fe200078ec0ff */
[----:B------:R-:W-:Y:S01]  /*0e80*/  IMAD R11, R5, 0x8, R6 ;  /* 0x00000008050b7824 */ /* 0x000fe200078e0206 */
[----:B------:R-:W-:Y:S01]  /*0e90*/  SHF.R.U32.HI R12, RZ, 0x3, R3 ;  /* 0x00000003ff0c7819 */ /* 0x000fe20000011603 */
[----:B------:R-:W-:Y:S01]  /*0ea0*/  IMAD.SHL.U32 R44, R10, 0x2, RZ ;  /* 0x000000020a2c7824 */ /* 0x000fe200078e00ff */
[--C-:B------:R-:W-:Y:S01]  /*0eb0*/  LOP3.LUT R3, R3, 0x38, R16.reuse, 0xf8, !PT ;  /* 0x0000003803037812 */ /* 0x100fe200078ef810 */
[----:B------:R0:W-:Y:S01]  /*0ec0*/  STL [R1+0x18], R4 ;  /* 0x0000180401007387 */ /* 0x0001e20000100800 */
[----:B------:R-:W-:Y:S01]  /*0ed0*/  IMAD.SHL.U32 R212, R212, 0x8, RZ ;  /* 0x00000008d4d47824 */ /* 0x000fe200078e00ff */
[----:B------:R-:W-:Y:S01]  /*0ee0*/  SHF.R.S32.HI R17, RZ, 0x1f, R16 ;  /* 0x0000001fff117819 */ /* 0x000fe20000011410 */
[----:B------:R-:W-:Y:S01]  /*0ef0*/  VIADD R43, R44, 0x8 ;  /* 0x000000082c2b7836 */ /* 0x000fe20000000000 */
[----:B------:R-:W-:Y:S01]  /*0f00*/  LOP3.LUT R3, R4, R3, R12, 0xf6, !PT ;  /* 0x0000000304037212 */ /* 0x000fe200078ef60c */
[C---:B------:R-:W-:Y:S01]  /*0f10*/  VIADD R42, R44.reuse, 0x10 ;  /* 0x000000102c2a7836 */ /* 0x040fe20000000000 */
[----:B------:R-:W-:Y:S01]  /*0f20*/  STL [R1+0xc], R44 ;  /* 0x00000c2c01007387 */ /* 0x000fe20000100800 */
[----:B------:R-:W-:Y:S01]  /*0f30*/  VIADD R41, R44, 0x18 ;  /* 0x000000182c297836 */ /* 0x000fe20000000000 */
[----:B------:R-:W-:Y:S01]  /*0f40*/  SHF.R.S32.HI R9, RZ, 0x1f, R212 ;  /* 0x0000001fff097819 */ /* 0x000fe200000114d4 */
[----:B------:R-:W-:-:S02]  /*0f50*/  IMAD R3, R3, 0x2, R22 ;  /* 0x0000000203037824 */ /* 0x000fc400078e0216 */
[----:B0-----:R-:W-:Y:S02]  /*0f60*/  IMAD.SHL.U32 R4, R11, 0x8, RZ ;  /* 0x000000080b047824 */ /* 0x001fe400078e00ff */
        /* <DEDUP_REMOVED lines=21> */
[----:B------:R-:W-:Y:S01]  /*10c0*/  IMAD.MOV.U32 R6, RZ, RZ, R14 ;  /* 0x000000ffff067224 */ /* 0x000fe200078e000e */
[----:B------:R1:W-:Y:S01]  /*10d0*/  STL [R1+0xac], R39 ;  /* 0x0000ac2701007387 */ /* 0x0003e20000100800 */
[----:B------:R-:W-:Y:S01]  /*10e0*/  VIADD R27, R44, 0x88 ;  /* 0x000000882c1b7836 */ /* 0x000fe20000000000 */
[----:B--2---:R-:W-:Y:S01]  /*10f0*/  SHF.R.S32.HI R41, RZ, 0x1f, R41 ;  /* 0x0000001fff297819 */ /* 0x004fe20000011429 */
[----:B------:R-:W-:Y:S01]  /*1100*/  IMAD.MOV.U32 R5, RZ, RZ, R13 ;  /* 0x000000ffff057224 */ /* 0x000fe200078e000d */
[----:B------:R2:W-:Y:S01]  /*1110*/  STL [R1+0xa8], R38 ;  /* 0x0000a82601007387 */ /* 0x0005e20000100800 */
[----:B------:R-:W-:Y:S01]  /*1120*/  VIADD R14, R212, 0x40 ;  /* 0x00000040d40e7836 */ /* 0x000fe20000000000 */
[----:B0-----:R-:W-:Y:S01]  /*1130*/  SHF.R.S32.HI R40, RZ, 0x1f, R40 ;  /* 0x0000001fff287819 */ /* 0x001fe20000011428 */
[----:B------:R-:W-:Y:S01]  /*1140*/  VIADD R26, R44, 0x90 ;  /* 0x000000902c1a7836 */ /* 0x000fe20000000000 */
[----:B------:R0:W-:Y:S01]  /*1150*/  STL [R1+0xa4], R37 ;  /* 0x0000a42501007387 */ /* 0x0001e20000100800 */
[----:B------:R-:W-:Y:S01]  /*1160*/  VIADD R13, R212, 0x80 ;  /* 0x00000080d40d7836 */ /* 0x000fe20000000000 */
[----:B------:R-:W-:Y:S01]  /*1170*/  SHF.R.S32.HI R14, RZ, 0x1f, R14 ;  /* 0x0000001fff0e7819 */ /* 0x000fe2000001140e */
[C---:B------:R-:W-:Y:S01]  /*1180*/  VIADD R25, R44.reuse, 0x98 ;  /* 0x000000982c197836 */ /* 0x040fe20000000000 */
[----:B------:R3:W-:Y:S01]  /*1190*/  STL [R1+0xa0], R36 ;  /* 0x0000a02401007387 */ /* 0x0007e20000100800 */
[C---:B------:R-:W-:Y:S01]  /*11a0*/  VIADD R24, R44.reuse, 0xa0 ;  /* 0x000000a02c187836 */ /* 0x040fe20000000000 */
[----:B------:R-:W-:Y:S01]  /*11b0*/  SHF.R.S32.HI R13, RZ, 0x1f, R13 ;  /* 0x0000001fff0d7819 */ /* 0x000fe2000001140d */
[C---:B------:R-:W-:Y:S01]  /*11c0*/  VIADD R21, R44.reuse, 0xa8 ;  /* 0x000000a82c157836 */ /* 0x040fe20000000000 */
[----:B------:R4:W-:Y:S01]  /*11d0*/  STL [R1+0x9c], R35 ;  /* 0x00009c2301007387 */ /* 0x0009e20000100800 */
[----:B------:R-:W-:Y:S01]  /*11e0*/  IMAD.MOV.U32 R7, RZ, RZ, R15 ;  /* 0x000000ffff077224 */ /* 0x000fe200078e000f */
[----:B-1----:R-:W-:Y:S01]  /*11f0*/  SHF.R.S32.HI R39, RZ, 0x1f, R39 ;  /* 0x0000001fff277819 */ /* 0x002fe20000011427 */
[----:B------:R-:W-:Y:S01]  /*1200*/  VIADD R20, R44, 0xb0 ;  /* 0x000000b02c147836 */ /* 0x000fe20000000000 */
[----:B------:R1:W-:Y:S01]  /*1210*/  STL [R1+0x98], R34 ;  /* 0x0000982201007387 */ /* 0x0003e20000100800 */
[----:B------:R-:W-:Y:S01]  /*1220*/  VIADD R9, R212, 0xc0 ;  /* 0x000000c0d4097836 */ /* 0x000fe20000000000 */
[----:B--2---:R-:W-:Y:S01]  /*1230*/  SHF.R.S32.HI R38, RZ, 0x1f, R38 ;  /* 0x0000001fff267819 */ /* 0x004fe20000011426 */
[C---:B------:R-:W-:Y:S01]  /*1240*/  VIADD R15, R44.reuse, 0xb8 ;  /* 0x000000b82c0f7836 */ /* 0x040fe20000000000 */
[----:B------:R2:W-:Y:S01]  /*1250*/  STL [R1+0x94], R33 ;  /* 0x0000942101007387 */ /* 0x0005e20000100800 */
[C---:B------:R-:W-:Y:S01]  /*1260*/  VIADD R14, R44.reuse, 0xc0 ;  /* 0x000000c02c0e7836 */ /* 0x040fe20000000000 */
[----:B------:R-:W-:Y:S01]  /*1270*/  SHF.R.S32.HI R9, RZ, 0x1f, R9 ;  /* 0x0000001fff097819 */ /* 0x000fe20000011409 */
[C---:B------:R-:W-:Y:S01]  /*1280*/  VIADD R13, R44.reuse, 0xc8 ;  /* 0x000000c82c0d7836 */ /* 0x040fe20000000000 */
[----:B------:R5:W-:Y:S01]  /*1290*/  STL [R1+0x90], R32 ;  /* 0x0000902001007387 */ /* 0x000be20000100800 */
[C---:B------:R-:W-:Y:S01]  /*12a0*/  VIADD R12, R44.reuse, 0xd0 ;  /* 0x000000d02c0c7836 */ /* 0x040fe20000000000 */
[----:B0-----:R-:W-:Y:S01]  /*12b0*/  SHF.R.S32.HI R37, RZ, 0x1f, R37 ;  /* 0x0000001fff257819 */ /* 0x001fe20000011425 */
[C---:B------:R-:W-:Y:S01]  /*12c0*/  VIADD R11, R44.reuse, 0xd8 ;  /* 0x000000d82c0b7836 */ /* 0x040fe20000000000 */
[----:B------:R0:W-:Y:S01]  /*12d0*/  STL [R1+0x8c], R31 ;  /* 0x00008c1f01007387 */ /* 0x0001e20000100800 */
[C---:B------:R-:W-:Y:S01]  /*12e0*/  VIADD R10, R44.reuse, 0xe0 ;  /* 0x000000e02c0a7836 */ /* 0x040fe20000000000 */
[----:B---3--:R-:W-:Y:S01]  /*12f0*/  SHF.R.S32.HI R36, RZ, 0x1f, R36 ;  /* 0x0000001fff247819 */ /* 0x008fe20000011424 */
[C---:B------:R-:W-:Y:S01]  /*1300*/  VIADD R9, R44.reuse, 0xe8 ;  /* 0x000000e82c097836 */ /* 0x040fe20000000000 */
[----:B------:R3:W-:Y:S01]  /*1310*/  STL [R1+0x88], R30 ;  /* 0x0000881e01007387 */ /* 0x0007e20000100800 */
[C---:B------:R-:W-:Y:S01]  /*1320*/  VIADD R4, R44.reuse, 0xf0 ;  /* 0x000000f02c047836 */ /* 0x040fe20000000000 */
[----:B----4-:R-:W-:Y:S01]  /*1330*/  SHF.R.S32.HI R35, RZ, 0x1f, R35 ;  /* 0x0000001fff237819 */ /* 0x010fe20000011423 */
[----:B------:R-:W-:Y:S01]  /*1340*/  VIADD R3, R44, 0xf8 ;  /* 0x000000f82c037836 */ /* 0x000fe20000000000 */
[----:B------:R4:W-:Y:S01]  /*1350*/  STL [R1+0x84], R29 ;  /* 0x0000841d01007387 */ /* 0x0009e20000100800 */
[----:B-1----:R-:W-:Y:S01]  /*1360*/  SHF.R.S32.HI R34, RZ, 0x1f, R34 ;  /* 0x0000001fff227819 */ /* 0x002fe20000011422 */
[----:B------:R-:W-:Y:S01]  /*1370*/  IMAD R0, R0, 0x8, R8 ;  /* 0x0000000800007824 */ /* 0x000fe200078e0208 */
[----:B--2---:R-:W-:Y:S01]  /*1380*/  SHF.R.S32.HI R33, RZ, 0x1f, R33 ;  /* 0x0000001fff217819 */ /* 0x004fe20000011421 */
[----:B------:R1:W-:Y:S01]  /*1390*/  STL [R1+0x80], R28 ;  /* 0x0000801c01007387 */ /* 0x0003e20000100800 */
[----:B-----5:R-:W-:Y:S01]  /*13a0*/  SHF.R.S32.HI R32, RZ, 0x1f, R32 ;  /* 0x0000001fff207819 */ /* 0x020fe20000011420 */
[C---:B------:R-:W-:Y:S01]  /*13b0*/  VIADD R2, R16.reuse, 0x20 ;  /* 0x0000002010027836 */ /* 0x040fe20000000000 */
[----:B0-----:R-:W-:Y:S01]  /*13c0*/  SHF.R.S32.HI R31, RZ, 0x1f, R31 ;  /* 0x0000001fff1f7819 */ /* 0x001fe2000001141f */
[----:B------:R0:W-:Y:S01]  /*13d0*/  STL [R1+0x7c], R27 ;  /* 0x00007c1b01007387 */ /* 0x0001e20000100800 */
[----:B---3--:R-:W-:Y:S01]  /*13e0*/  SHF.R.S32.HI R30, RZ, 0x1f, R30 ;  /* 0x0000001fff1e7819 */ /* 0x008fe2000001141e */
[C---:B------:R-:W-:Y:S01]  /*13f0*/  VIADD R216, R16.reuse, 0x40 ;  /* 0x0000004010d87836 */ /* 0x040fe20000000000 */
[----:B----4-:R-:W-:Y:S01]  /*1400*/  SHF.R.S32.HI R29, RZ, 0x1f, R29 ;  /* 0x0000001fff1d7819 */ /* 0x010fe2000001141d */
[----:B------:R2:W-:Y:S01]  /*1410*/  STL [R1+0x78], R26 ;  /* 0x0000781a01007387 */ /* 0x0005e20000100800 */
[C---:B------:R-:W-:Y:S01]  /*1420*/  VIADD R215, R16.reuse, 0x60 ;  /* 0x0000006010d77836 */ /* 0x040fe20000000000 */
[----:B-1----:R-:W-:Y:S01]  /*1430*/  SHF.R.S32.HI R28, RZ, 0x1f, R28 ;  /* 0x0000001fff1c7819 */ /* 0x002fe2000001141c */
[C---:B------:R-:W-:Y:S01]  /*1440*/  VIADD R214, R16.reuse, 0x80 ;  /* 0x0000008010d67836 */ /* 0x040fe20000000000 */
[----:B------:R1:W-:Y:S01]  /*1450*/  STL [R1+0x74], R25 ;  /* 0x0000741901007387 */ /* 0x0003e20000100800 */
[C---:B------:R-:W-:Y:S01]  /*1460*/  VIADD R213, R16.reuse, 0xa0 ;  /* 0x000000a010d57836 */ /* 0x040fe20000000000 */
[----:B0-----:R-:W-:Y:S01]  /*1470*/  SHF.R.S32.HI R27, RZ, 0x1f, R27 ;  /* 0x0000001fff1b7819 */ /* 0x001fe2000001141b */
[C---:B------:R-:W-:Y:S01]  /*1480*/  VIADD R218, R16.reuse, 0xc0 ;  /* 0x000000c010da7836 */ /* 0x040fe20000000000 */
[----:B------:R0:W-:Y:S01]  /*1490*/  STL [R1+0x70], R24 ;  /* 0x0000701801007387 */ /* 0x0001e20000100800 */
[----:B------:R-:W-:Y:S01]  /*14a0*/  VIADD R217, R16, 0xe0 ;  /* 0x000000e010d97836 */ /* 0x000fe20000000000 */
[----:B--2---:R-:W-:Y:S01]  /*14b0*/  SHF.R.S32.HI R26, RZ, 0x1f, R26 ;  /* 0x0000001fff1a7819 */ /* 0x004fe2000001141a */
[----:B------:R-:W-:Y:S01]  /*14c0*/  VIADD R211, R204, 0x10 ;  /* 0x00000010ccd37836 */ /* 0x000fe20000000000 */
[----:B------:R2:W-:Y:S01]  /*14d0*/  STL [R1+0x6c], R21 ;  /* 0x00006c1501007387 */ /* 0x0005e20000100800 */
[----:B------:R-:W-:-:S02]  /*14e0*/  SHF.R.S32.HI R209, RZ, 0x1f, R2 ;  /* 0x0000001fffd17819 */ /* 0x000fc40000011402 */
[----:B-1----:R-:W-:Y:S01]  /*14f0*/  SHF.R.S32.HI R25, RZ, 0x1f, R25 ;  /* 0x0000001fff197819 */ /* 0x002fe20000011419 */
[----:B------:R1:W-:Y:S01]  /*1500*/  STL [R1+0x68], R20 ;  /* 0x0000681401007387 */ /* 0x0003e20000100800 */
[----:B------:R-:W-:Y:S02]  /*1510*/  SHF.R.S32.HI R229, RZ, 0x1f, R216 ;  /* 0x0000001fffe57819 */ /* 0x000fe400000114d8 */
[----:B0-----:R-:W-:Y:S01]  /*1520*/  SHF.R.S32.HI R24, RZ, 0x1f, R24 ;  /* 0x0000001fff187819 */ /* 0x001fe20000011418 */
[----:B------:R0:W-:Y:S01]  /*1530*/  STL [R1+0x64], R15 ;  /* 0x0000640f01007387 */ /* 0x0001e20000100800 */
[----:B------:R-:W-:Y:S02]  /*1540*/  SHF.R.S32.HI R228, RZ, 0x1f, R215 ;  /* 0x0000001fffe47819 */ /* 0x000fe400000114d7 */
[----:B--2---:R-:W-:Y:S01]  /*1550*/  SHF.R.S32.HI R21, RZ, 0x1f, R21 ;  /* 0x0000001fff157819 */ /* 0x004fe20000011415 */
        /* <DEDUP_REMOVED lines=13> */
[----:B0-----:R-:W-:-:S03]  /*1630*/  SHF.R.S32.HI R12, RZ, 0x1f, R12 ;  /* 0x0000001fff0c7819 */ /* 0x001fc6000001140c */
[----:B------:R0:W-:Y:S01]  /*1640*/  STL [R1+0x4c], R9 ;  /* 0x00004c0901007387 */ /* 0x0001e20000100800 */
[----:B--2---:R-:W-:-:S03]  /*1650*/  SHF.R.S32.HI R11, RZ, 0x1f, R11 ;  /* 0x0000001fff0b7819 */ /* 0x004fc6000001140b */
[----:B------:R-:W-:Y:S01]  /*1660*/  STL [R1+0x140], R43 ;  /* 0x0001402b01007387 */ /* 0x000fe20000100800 */
[----:B-1----:R-:W-:-:S03]  /*1670*/  SHF.R.S32.HI R10, RZ, 0x1f, R10 ;  /* 0x0000001fff0a7819 */ /* 0x002fc6000001140a */
[----:B------:R1:W-:Y:S01]  /*1680*/  STL [R1+0x48], R4 ;  /* 0x0000480401007387 */ /* 0x0003e20000100800 */
[----:B0-----:R-:W-:-:S03]  /*1690*/  SHF.R.S32.HI R9, RZ, 0x1f, R9 ;  /* 0x0000001fff097819 */ /* 0x001fc60000011409 */
[----:B------:R-:W-:Y:S04]  /*16a0*/  STL [R1+0x13c], R42 ;  /* 0x00013c2a01007387 */ /* 0x000fe80000100800 */
[----:B------:R0:W-:Y:S01]  /*16b0*/  STL [R1+0x44], R3 ;  /* 0x0000440301007387 */ /* 0x0001e20000100800 */
[----:B-1----:R-:W-:-:S03]  /*16c0*/  SHF.R.S32.HI R4, RZ, 0x1f, R4 ;  /* 0x0000001fff047819 */ /* 0x002fc60000011404 */
[----:B------:R1:W-:Y:S04]  /*16d0*/  STL [R1+0x138], R41 ;  /* 0x0001382901007387 */ /* 0x0003e80000100800 */
        /* <DEDUP_REMOVED lines=30> */
.L_x_5361:
[----:B01-3--:R-:W0:Y:S02]  /*18c0*/  LDC.64 R8, c[0x0][0xc88] ;  /* 0x00032200ff087b82 */ /* 0x00be240000000a00 */
[----:B0-----:R-:W-:-:S05]  /*18d0*/  IMAD.WIDE R8, R7, 0x4, R8 ;  /* 0x0000000407087825 */ /* 0x001fca00078e0208 */
[----:B--2--5:R-:W2:Y:S01]  /*18e0*/  LDG.E R34, desc[UR42][R8.64] ;  /* 0x0000002a08227981 */ /* 0x024ea2000c1e1900 */
[----:B------:R-:W-:Y:S05]  /*18f0*/  YIELD ;  /* 0x0000000000007946 */ /* 0x000fea0003800000 */
[----:B------:R-:W-:Y:S01]  /*1900*/  ULDC.64 UR4, c[0x0][0xa28] ;  /* 0x00028a0000047ab9 */ /* 0x000fe20000000a00 */
[----:B------:R-:W-:Y:S01]  /*1910*/  ULDC.64 UR8, c[0x0][0xa18] ;  /* 0x0002860000087ab9 */ /* 0x000fe20000000a00 */
[----:B------:R-:W-:Y:S01]  /*1920*/  ISETP.NE.U32.AND P1, PT, RZ, UR4, PT ;  /* 0x00000004ff007c0c */ /* 0x000fe2000bf25070 */
[----:B------:R-:W-:Y:S01]  /*1930*/  ULDC.64 UR6, c[0x0][0xa08] ;  /* 0x0002820000067ab9 */ /* 0x000fe20000000a00 */
[----:B----4-:R-:W-:Y:S01]  /*1940*/  IMAD.MOV.U32 R4, RZ, RZ, RZ ;  /* 0x000000ffff047224 */ /* 0x010fe200078e00ff */
        /* <DEDUP_REMOVED lines=44> */
.L_x_5190:
[----:B------:R-:W-:Y:S01]  /*1c10*/  ULDC.64 UR4, c[0x0][0xa20] ;  /* 0x0002880000047ab9 */ /* 0x000fe20000000a00 */
[C---:B------:R-:W-:Y:S02]  /*1c20*/  LOP3.LUT R3, R6.reuse, 0xff000000, RZ, 0xc0, !PT ;  /* 0xff00000006037812 */ /* 0x040fe400078ec0ff */
[----:B------:R-:W-:Y:S02]  /*1c30*/  ISETP.NE.U32.AND P1, PT, RZ, UR4, PT ;  /* 0x00000004ff007c0c */ /* 0x000fe4000bf25070 */
[C---:B------:R-:W-:Y:S02]  /*1c40*/  LOP3.LUT R0, R6.reuse, 0xff0000, RZ, 0xc0, !PT ;  /* 0x00ff000006007812 */ /* 0x040fe400078ec0ff */
[----:B------:R-:W-:Y:S02]  /*1c50*/  ISETP.NE.AND.EX P1, PT, RZ, UR5, PT, P1 ;  /* 0x00000005ff007c0c */ /* 0x000fe4000bf25310 */
[----:B------:R-:W-:Y:S02]  /*1c60*/  SHF.R.U32.HI R3, RZ, 0x8, R3 ;  /* 0x00000008ff037819 */ /* 0x000fe40000011603 */
[----:B------:R-:W-:-:S02]  /*1c70*/  LOP3.LUT R207, R6, 0xffff, RZ, 0xc0, !PT ;  /* 0x0000ffff06cf7812 */ /* 0x000fc400078ec0ff */
[----:B------:R-:W-:-:S07]  /*1c80*/  LEA.HI R10, R0, R3, RZ, 0x10 ;  /* 0x00000003000a7211 */ /* 0x000fce00078f80ff */
[----:B------:R-:W-:Y:S05]  /*1c90*/  @!P1 BRA `(.L_x_5191) ;  /* 0x0000000000109947 */ /* 0x000fea0003800000 */
[----:B------:R-:W-:-:S04]  /*1ca0*/  IADD3 R6, P0, R36, UR4, RZ ;  /* 0x0000000424067c10 */ /* 0x000fc8000ff1e0ff */
[----:B------:R-:W-:-:S05]  /*1cb0*/  IADD3.X R7, R35, UR5, RZ, P0, !PT ;  /* 0x0000000523077c10 */ /* 0x000fca00087fe4ff */
[----:B------:R0:W5:Y:S01]  /*1cc0*/  LDG.E R33, desc[UR42][R6.64] ;  /* 0x0000002a06217981 */ /* 0x000162000c1e1900 */
[----:B------:R-:W-:Y:S05]  /*1cd0*/  BRA `(.L_x_5192) ;  /* 0x0000000000107947 */ /* 0x000fea0003800000 */
.L_x_5191:
[----:B------:R-:W-:Y:S05]  /*1ce0*/  @!P0 BRA `(.L_x_5192) ;  /* 0x00000000000c8947 */ /* 0x000fea0003800000 */
[----:B------:R-:W2:Y:S04]  /*1cf0*/  LDG.E R0, desc[UR42][R8.64] ;  /* 0x0000002a08007981 */ /* 0x000ea8000c1e1900 */
[----:B------:R-:W2:Y:S02]  /*1d00*/  LDG.E R33, desc[UR42][R8.64+0x4] ;  /* 0x0000042a08217981 */ /* 0x000ea4000c1e1900 */
[----:B--2---:R-:W-:-:S07]  /*1d10*/  IMAD.IADD R33, R33, 0x1, -R0 ;  /* 0x0000000121217824 */ /* 0x004fce00078e0a00 */
.L_x_5192:
[----:B------:R-:W-:Y:S01]  /*1d20*/  ULDC.64 UR4, c[0x0][0xa10] ;  /* 0x0002840000047ab9 */ /* 0x000fe20000000a00 */
[----:B------:R-:W1:Y:S01]  /*1d30*/  LDC R8, c[0x0][0x448] ;  /* 0x00011200ff087b82 */ /* 0x000e620000000800 */
[----:B------:R-:W-:-:S04]  /*1d40*/  ISETP.NE.U32.AND P0, PT, RZ, UR4, PT ;  /* 0x00000004ff007c0c */ /* 0x000fc8000bf05070 */
[----:B------:R-:W-:Y:S01]  /*1d50*/  ISETP.NE.AND.EX P0, PT, RZ, UR5, PT, P0 ;  /* 0x00000005ff007c0c */ /* 0x000fe2000bf05300 */
[----:B------:R-:W-:-:S12]  /*1d60*/  ULDC.64 UR4, c[0x0][0xa30] ;  /* 0x00028c0000047ab9 */ /* 0x000fd80000000a00 */
[----:B0-----:R-:W0:Y:S02]  /*1d70*/  @P0 LDC.64 R6, c[0x0][0xa10] ;  /* 0x00028400ff060b82 */ /* 0x001e240000000a00 */
[----:B0-----:R-:W-:-:S05]  /*1d80*/  @P0 IMAD.WIDE R6, R34, 0x4, R6 ;  /* 0x0000000422060825 */ /* 0x001fca00078e0206 */
[----:B------:R-:W2:Y:S04]  /*1d90*/  @P0 LDG.E R0, desc[UR42][R6.64] ;  /* 0x0000002a06000981 */ /* 0x000ea8000c1e1900 */
[----:B------:R0:W2:Y:S01]  /*1da0*/  @P0 LDG.E R3, desc[UR42][R6.64+0x4] ;  /* 0x0000042a06030981 */ /* 0x0000a2000c1e1900 */
[----:B------:R-:W-:Y:S01]  /*1db0*/  ISETP.NE.U32.AND P1, PT, RZ, UR4, PT ;  /* 0x00000004ff007c0c */ /* 0x000fe2000bf25070 */
[----:B-----5:R-:W-:-:S03]  /*1dc0*/  IMAD.MOV.U32 R24, RZ, RZ, R33 ;  /* 0x000000ffff187224 */ /* 0x020fc600078e0021 */
[----:B------:R-:W-:-:S13]  /*1dd0*/  ISETP.NE.AND.EX P1, PT, RZ, UR5, PT, P1 ;  /* 0x00000005ff007c0c */ /* 0x000fda000bf25310 */
[----:B0-----:R-:W-:-:S04]  /*1de0*/  @P1 IADD3 R6, P2, R36, UR4, RZ ;  /* 0x0000000424061c10 */ /* 0x001fc8000ff5e0ff */
[----:B------:R-:W-:-:S05]  /*1df0*/  @P1 IADD3.X R7, R35, UR5, RZ, P2, !PT ;  /* 0x0000000523071c10 */ /* 0x000fca00097fe4ff */
[----:B------:R0:W5:Y:S01]  /*1e00*/  @P1 LDG.E R24, desc[UR42][R6.64] ;  /* 0x0000002a06181981 */ /* 0x000162000c1e1900 */
[----:B-1----:R-:W-:Y:S01]  /*1e10*/  ISETP.NE.AND P1, PT, R8, 0x1, PT ;  /* 0x000000010800780c */ /* 0x002fe20003f25270 */
[----:B------:R-:W-:Y:S01]  /*1e20*/  IMAD.SHL.U32 R222, R5, 0x80, RZ ;  /* 0x0000008005de7824 */ /* 0x000fe200078e00ff */
[----:B------:R-:W-:Y:S01]  /*1e30*/  LOP3.LUT R13, R10, 0xff, RZ, 0xc0, !PT ;  /* 0x000000ff0a0d7812 */ /* 0x000fe200078ec0ff */
[----:B------:R-:W-:Y:S01]  /*1e40*/  IMAD.IADD R12, R33, 0x1, -R4 ;  /* 0x00000001210c7824 */ /* 0x000fe200078e0a04 */
[----:B------:R-:W-:Y:S01]  /*1e50*/  BSSY B0, `(.L_x_5193) ;  /* 0x0000036000007945 */ /* 0x000fe20003800000 */
[----:B------:R-:W-:Y:S01]  /*1e60*/  VIADD R5, R222, 0x7f ;  /* 0x0000007fde057836 */ /* 0x000fe20000000000 */
[----:B0-----:R-:W-:-:S07]  /*1e70*/  SHF.R.U32.HI R6, RZ, 0x10, R10 ;  /* 0x00000010ff067819 */ /* 0x001fce000001160a */
[----:B------:R-:W0:Y:S08]  /*1e80*/  @P1 LDC R8, c[0x0][0x44c] ;  /* 0x00011300ff081b82 */ /* 0x000e300000000800 */
[----:B------:R-:W1:Y:S01]  /*1e90*/  @P1 LDC R9, c[0x0][0x450] ;  /* 0x00011400ff091b82 */ /* 0x000e620000000800 */
[----:B--2---:R-:W-:Y:S02]  /*1ea0*/  @P0 IMAD.IADD R25, R3, 0x1, -R0 ;  /* 0x0000000103190824 */ /* 0x004fe400078e0a00 */
[----:B0-----:R-:W-:-:S04]  /*1eb0*/  @P1 IMAD.HI.U32 R0, R5, R8, RZ ;  /* 0x0000000805001227 */ /* 0x001fc800078e00ff */
[----:B------:R-:W-:Y:S01]  /*1ec0*/  IMAD.IADD R11, R12, 0x1, R25 ;  /* 0x000000010c0b7824 */ /* 0x000fe200078e0219 */
[----:B-1----:R-:W-:-:S03]  /*1ed0*/  @P1 SHF.R.U32.HI R5, RZ, R9, R0 ;  /* 0x00000009ff051219 */ /* 0x002fc60000011600 */
[C---:B------:R-:W-:Y:S01]  /*1ee0*/  VIADD R0, R11.reuse, 0x5f ;  /* 0x0000005f0b007836 */ /* 0x040fe20000000000 */
[----:B------:R-:W-:Y:S01]  /*1ef0*/  IADD3 R31, R11, 0x60, -R224 ;  /* 0x000000600b1f7810 */ /* 0x000fe20007ffe8e0 */
[----:B------:R0:W-:Y:S02]  /*1f00*/  STL [R1+0x4], R11 ;  /* 0x0000040b01007387 */ /* 0x0001e40000100800 */
[----:B------:R-:W-:Y:S02]  /*1f10*/  IMAD.HI R0, R0, 0x2aaaaaab, RZ ;  /* 0x2aaaaaab00007827 */ /* 0x000fe400078e02ff */
[----:B------:R0:W-:Y:S02]  /*1f20*/  STL [R1+0x40], R13 ;  /* 0x0000400d01007387 */ /* 0x0001e40000100800 */
[----:B------:R-:W-:Y:S01]  /*1f30*/  IMAD.IADD R5, R31, 0x1, R5 ;  /* 0x000000011f057824 */ /* 0x000fe200078e0205 */
[----:B------:R-:W-:Y:S01]  /*1f40*/  SHF.R.U32.HI R3, RZ, 0x1f, R0 ;  /* 0x0000001fff037819 */ /* 0x000fe20000011600 */
[----:B------:R0:W-:Y:S02]  /*1f50*/  STL [R1+0x2c], R6 ;  /* 0x00002c0601007387 */ /* 0x0001e40000100800 */
[----:B------:R-:W-:Y:S01]  /*1f60*/  IMAD.HI R5, R5, 0x2aaaaaab, RZ ;  /* 0x2aaaaaab05057827 */ /* 0x000fe200078e02ff */
[----:B------:R-:W-:-:S03]  /*1f70*/  LEA.HI.SX32 R30, R0, R3, 0x1c ;  /* 0x00000003001e7211 */ /* 0x000fc600078fe2ff */
[----:B------:R-:W-:Y:S01]  /*1f80*/  IMAD.MOV.U32 R0, RZ, RZ, RZ ;  /* 0x000000ffff007224 */ /* 0x000fe200078e00ff */
[----:B------:R-:W-:-:S04]  /*1f90*/  SHF.R.U32.HI R4, RZ, 0x1f, R5 ;  /* 0x0000001fff047819 */ /* 0x000fc80000011605 */
[----:B------:R-:W-:-:S04]  /*1fa0*/  LEA.HI.SX32 R5, R5, R4, 0x1c ;  /* 0x0000000405057211 */ /* 0x000fc800078fe2ff */
[----:B------:R-:W-:-:S04]  /*1fb0*/  VIMNMX R9, R30, R5, PT ;  /* 0x000000051e097248 */ /* 0x000fc80003fe0100 */
[----:B------:R-:W-:-:S13]  /*1fc0*/  ISETP.GE.AND P0, PT, R9, 0x1, PT ;  /* 0x000000010900780c */ /* 0x000fda0003f06270 */
        /* <DEDUP_REMOVED lines=30> */
.L_x_5194:
[----:B------:R-:W-:Y:S05]  /*21b0*/  BSYNC B0 ;  /* 0x0000000000007941 */ /* 0x000fea0003800000 */
.L_x_5193:
        /* <DEDUP_REMOVED lines=37> */
.L_x_5197:
[----:B------:R-:W-:Y:S05]  /*2410*/  BSYNC B6 ;  /* 0x0000000000067941 */ /* 0x000fea0003800000 */
.L_x_5196:
        /* <DEDUP_REMOVED lines=20> */
.L_x_5199:
[----:B------:R-:W-:Y:S05]  /*2560*/  BSYNC B6 ;  /* 0x0000000000067941 */ /* 0x000fea0003800000 */
.L_x_5198:
[----:B------:R-:W-:Y:S01]  /*2570*/  ULDC.64 UR4, c[0x0][0x9f8] ;  /* 0x00027e0000047ab9 */ /* 0x000fe20000000a00 */
[----:B------:R-:W0:Y:S01]  /*2580*/  S2R R7, SR_TID.X ;  /* 0x0000000000077919 */ /* 0x000e220000002100 */
[----:B------:R-:W-:Y:S01]  /*2590*/  ISETP.NE.U32.AND P0, PT, RZ, UR4, PT ;  /* 0x00000004ff007c0c */ /* 0x000fe2000bf05070 */
[----:B------:R-:W-:Y:S01]  /*25a0*/  IMAD.MOV.U32 R0, RZ, RZ, R34 ;  /* 0x000000ffff007224 */ /* 0x000fe200078e0022 */
[----:B------:R-:W1:Y:S08]  /*25b0*/  LDC.64 R48, c[0x0][0x3f8] ;  /* 0x0000fe00ff307b82 */ /* 0x000e700000000a00 */
[----:B------:R-:W2:Y:S01]  /*25c0*/  LDC.64 R54, c[0x0][0x408] ;  /* 0x00010200ff367b82 */ /* 0x000ea20000000a00 */
[----:B------:R-:W-:Y:S01]  /*25d0*/  ISETP.NE.AND.EX P0, PT, RZ, UR5, PT, P0 ;  /* 0x00000005ff007c0c */ /* 0x000fe2000bf05300 */
[----:B------:R-:W3:Y:S06]  /*25e0*/  LDL R34, [R1+0x18] ;  /* 0x0000180001227983 */ /* 0x000eec0000100800 */
[----:B------:R-:W4:Y:S06]  /*25f0*/  LDC R61, c[0x0][0x3f4] ;  /* 0x0000fd00ff3d7b82 */ /* 0x000f2c0000000800 */
[----:B------:R-:W-:Y:S01]  /*2600*/  @P0 IADD3 R4, P1, R36, UR4, RZ ;  /* 0x0000000424040c10 */ /* 0x000fe2000ff3e0ff */
[----:B------:R-:W-:-:S03]  /*2610*/  ULDC UR4, c[0x0][0x320] ;  /* 0x0000c80000047ab9 */ /* 0x000fc60000000800 */
[----:B------:R-:W-:Y:S02]  /*2620*/  @P0 IADD3.X R5, R35, UR5, RZ, P1, !PT ;  /* 0x0000000523050c10 */ /* 0x000fe40008ffe4ff */
[----:B------:R-:W-:-:S03]  /*2630*/  ISETP.GE.AND P1, PT, R2, UR4, PT ;  /* 0x0000000402007c0c */ /* 0x000fc6000bf26270 */
[----:B------:R0:W3:Y:S01]  /*2640*/  @P0 LDG.E R0, desc[UR42][R4.64] ;  /* 0x0000002a04000981 */ /* 0x0000e2000c1e1900 */
[----:B------:R-:W-:Y:S02]  /*2650*/  SEL R6, RZ, 0xffffffff, P1 ;  /* 0xffffffffff067807 */ /* 0x000fe40000800000 */
[----:B------:R-:W-:Y:S02]  /*2660*/  ISETP.GE.AND P0, PT, R16, UR4, PT ;  /* 0x0000000410007c0c */ /* 0x000fe4000bf06270 */
[----:B------:R-:W-:Y:S01]  /*2670*/  ISETP.GE.AND P1, PT, R215, UR4, PT ;  /* 0x00000004d7007c0c */ /* 0x000fe2000bf26270 */
[----:B------:R-:W-:Y:S01]  /*2680*/  IMAD.SHL.U32 R6, R6, 0x2, RZ ;  /* 0x0000000206067824 */ /* 0x000fe200078e00ff */
[----:B------:R-:W-:Y:S02]  /*2690*/  SEL R3, RZ, 0x1, P0 ;  /* 0x00000001ff037807 */ /* 0x000fe40000000000 */
[----:B------:R-:W-:Y:S02]  /*26a0*/  ISETP.GE.AND P0, PT, R216, UR4, PT ;  /* 0x00000004d8007c0c */ /* 0x000fe4000bf06270 */
[----:B------:R-:W-:-:S02]  /*26b0*/  LOP3.LUT R3, R6, 0x2, R3, 0xe2, !PT ;  /* 0x0000000206037812 */ /* 0x000fc400078ee203 */
[----:B0-----:R-:W-:Y:S02]  /*26c0*/  SEL R4, RZ, 0x4, P0 ;  /* 0x00000004ff047807 */ /* 0x001fe40000000000 */
[----:B------:R-:W-:Y:S02]  /*26d0*/  SEL R5, RZ, 0x8, P1 ;  /* 0x00000008ff057807 */ /* 0x000fe40000800000 */
[----:B------:R-:W-:Y:S02]  /*26e0*/  ISETP.GE.AND P0, PT, R214, UR4, PT ;  /* 0x00000004d6007c0c */ /* 0x000fe4000bf06270 */
[----:B------:R-:W-:Y:S01]  /*26f0*/  ISETP.GE.AND P1, PT, R213, UR4, PT ;  /* 0x00000004d5007c0c */ /* 0x000fe2000bf26270 */
[----:B------:R-:W-:Y:S01]  /*2700*/  VIADD R12, R7, 0xffffff80 ;  /* 0xffffff80070c7836 */ /* 0x000fe20000000000 */
[----:B------:R-:W-:Y:S02]  /*2710*/  LOP3.LUT R4, R5, R3, R4, 0xfe, !PT ;  /* 0x0000000305047212 */ /* 0x000fe400078efe04 */
[----:B------:R-:W-:-:S02]  /*2720*/  SEL R5, RZ, 0x10, P0 ;  /* 0x00000010ff057807 */ /* 0x000fc40000000000 */
[----:B------:R-:W-:-:S04]  /*2730*/  SEL R6, RZ, 0x20, P1 ;  /* 0x00000020ff067807 */ /* 0x000fc80000800000 */
[----:B------:R-:W-:Y:S02]  /*2740*/  LOP3.LUT R4, R6, R4, R5, 0xfe, !PT ;  /* 0x0000000406047212 */ /* 0x000fe400078efe05 */
[----:B------:R-:W-:Y:S02]  /*2750*/  SHF.R.S32.HI R5, RZ, 0x1f, R12 ;  /* 0x0000001fff057819 */ /* 0x000fe4000001140c */
[----:B------:R-:W-:Y:S02]  /*2760*/  SHF.R.S32.HI R7, RZ, 0x1f, R206 ;  /* 0x0000001fff077819 */ /* 0x000fe400000114ce */
[----:B------:R-:W-:-:S03]  /*2770*/  LEA.HI R14, R5, R12, RZ, 0x2 ;  /* 0x0000000c050e7211 */ /* 0x000fc600078f10ff */
[C---:B-1----:R-:W-:Y:S01]  /*2780*/  IMAD R6, R7.reuse, R48, RZ ;  /* 0x0000003007067224 */ /* 0x042fe200078e02ff */
[----:B------:R-:W-:Y:S01]  /*2790*/  LOP3.LUT R13, R14, 0xfffffffc, RZ, 0xc0, !PT ;  /* 0xfffffffc0e0d7812 */ /* 0x000fe200078ec0ff */
[----:B--2---:R-:W-:Y:S01]  /*27a0*/  IMAD R7, R7, R54, RZ ;  /* 0x0000003607077224 */ /* 0x004fe200078e02ff */
[----:B------:R-:W-:-:S03]  /*27b0*/  SHF.R.S32.HI R205, RZ, 0x1f, R204 ;  /* 0x0000001fffcd7819 */ /* 0x000fc600000114cc */
[----:B------:R-:W-:Y:S02]  /*27c0*/  IMAD.IADD R15, R12, 0x1, -R13 ;  /* 0x000000010c0f7824 */ /* 0x000fe400078e0a0d */
[C---:B------:R-:W-:Y:S01]  /*27d0*/  IMAD R13, R206.reuse, R55, R7 ;  /* 0x00000037ce0d7224 */ /* 0x040fe200078e0207 */
[----:B-----5:R-:W-:Y:S01]  /*27e0*/  SHF.R.S32.HI R7, RZ, 0x1f, R24 ;  /* 0x0000001fff077819 */ /* 0x020fe20000011418 */
[C---:B------:R-:W-:Y:S02]  /*27f0*/  IMAD R11, R206.reuse, R49, R6 ;  /* 0x00000031ce0b7224 */ /* 0x040fe400078e0206 */
[----:B------:R-:W-:-:S04]  /*2800*/  IMAD.WIDE.U32 R8, R206, R48, R204 ;  /* 0x00000030ce087225 */ /* 0x000fc800078e00cc */
[----:B------:R-:W-:-:S04]  /*2810*/  IMAD.WIDE.U32 R20, R206, R48, R16 ;  /* 0x00000030ce147225 */ /* 0x000fc800078e0010 */
[----:B------:R-:W-:Y:S02]  /*2820*/  IMAD R6, R7, R48, RZ ;  /* 0x0000003007067224 */ /* 0x000fe400078e02ff */
[----:B------:R-:W-:Y:S02]  /*2830*/  IMAD.IADD R9, R9, 0x1, R11 ;  /* 0x0000000109097824 */ /* 0x000fe400078e020b */
[----:B------:R-:W-:Y:S02]  /*2840*/  IMAD.IADD R21, R11, 0x1, R21 ;  /* 0x000000010b157824 */ /* 0x000fe400078e0215 */
[----:B------:R-:W-:Y:S02]  /*2850*/  IMAD R11, R24, R49, R6 ;  /* 0x00000031180b7224 */ /* 0x000fe400078e0206 */
[----:B------:R-:W2:Y:S01]  /*2860*/  LDL R6, [R1+0x14] ;  /* 0x0000140001067983 */ /* 0x000ea20000100800 */
[----:B------:R-:W0:Y:S01]  /*2870*/  S2R R35, SR_TID.X ;  /* 0x0000000000237919 */ /* 0x000e220000002100 */
[----:B------:R-:W-:-:S02]  /*2880*/  ISETP.GE.AND P0, PT, R218, UR4, PT ;  /* 0x00000004da007c0c */ /* 0x000fc4000bf06270 */
[----:B------:R-:W-:Y:S02]  /*2890*/  ISETP.GE.AND P1, PT, R217, UR4, PT ;  /* 0x00000004d9007c0c */ /* 0x000fe4000bf26270 */
[----:B------:R-:W-:Y:S02]  /*28a0*/  SEL R5, RZ, 0x40, P0 ;  /* 0x00000040ff057807 */ /* 0x000fe40000000000 */
[----:B------:R-:W-:Y:S02]  /*28b0*/  SEL R10, RZ, 0x7fff80, P1 ;  /* 0x007fff80ff0a7807 */ /* 0x000fe40000800000 */
[----:B----4-:R-:W-:Y:S02]  /*28c0*/  ISETP.GE.AND P0, PT, R16, R61, PT ;  /* 0x0000003d1000720c */ /* 0x010fe40003f06270 */
[----:B------:R-:W-:Y:S02]  /*28d0*/  LOP3.LUT R10, R10, R4, R5, 0xfe, !PT ;  /* 0x000000040a0a7212 */ /* 0x000fe400078efe05 */
[----:B------:R-:W-:-:S05]  /*28e0*/  SEL R5, R61, RZ, P0 ;  /* 0x000000ff3d057207 */ /* 0x000fca0000000000 */
[----:B------:R-:W-:Y:S02]  /*28f0*/  IMAD.IADD R5, R16, 0x1, R5 ;  /* 0x0000000110057824 */ /* 0x000fe400078e0205 */
[----:B------:R-:W-:-:S03]  /*2900*/  IMAD.WIDE.U32 R50, R206, R54, R204 ;  /* 0x00000036ce327225 */ /* 0x000fc600078e00cc */
[----:B------:R-:W-:Y:S01]  /*2910*/  SHF.R.S32.HI R4, RZ, 0x1f, R5 ;  /* 0x0000001fff047819 */ /* 0x000fe20000011405 */
[----:B------:R-:W-:Y:S01]  /*2920*/  IMAD.WIDE.U32 R52, R206, R54, R16 ;  /* 0x00000036ce347225 */ /* 0x000fe200078e0010 */
[----:B0-----:R-:W-:-:S04]  /*2930*/  SHF.R.U32.HI R35, RZ, 0x7, R35 ;  /* 0x00000007ff237819 */ /* 0x001fc80000011623 */
[C---:B------:R-:W-:Y:S01]  /*2940*/  ISETP.NE.AND P6, PT, R35.reuse, 0x1, PT ;  /* 0x000000012300780c */ /* 0x040fe20003fc5270 */
[----:B------:R-:W-:Y:S02]  /*2950*/  VIADD R60, R35, 0x8 ;  /* 0x00000008233c7836 */ /* 0x000fe40000000000 */
[----:B------:R-:W-:Y:S01]  /*2960*/  VIADD R35, R206, 0x40 ;  /* 0x00000040ce237836 */ /* 0x000fe20000000000 */
[----:B------:R-:W-:Y:S01]  /*2970*/  LEA.HI R4, R4, R5, RZ, 0x3 ;  /* 0x0000000504047211 */ /* 0x000fe200078f18ff */
[----:B------:R-:W-:Y:S02]  /*2980*/  IMAD.IADD R51, R51, 0x1, R13 ;  /* 0x0000000133337824 */ /* 0x000fe400078e020d */
[----:B------:R-:W-:Y:S01]  /*2990*/  IMAD.SHL.U32 R35, R35, 0x40, RZ ;  /* 0x0000004023237824 */ /* 0x000fe200078e00ff */
[----:B------:R-:W-:Y:S01]  /*29a0*/  SHF.L.U64.HI R56, R48, 0x6, R49 ;  /* 0x0000000630387819 */ /* 0x000fe20000010231 */
[----:B------:R-:W-:Y:S01]  /*29b0*/  IMAD.IADD R53, R13, 0x1, R53 ;  /* 0x000000010d357824 */ /* 0x000fe200078e0235 */
[----:B------:R-:W-:Y:S01]  /*29c0*/  SHF.R.S32.HI R13, RZ, 0x1f, R14 ;  /* 0x0000001fff0d7819 */ /* 0x000fe2000001140e */
[----:B------:R-:W-:-:S02]  /*29d0*/  IMAD R5, R49, 0x60, RZ ;  /* 0x0000006031057824 */ /* 0x000fc400078e02ff */
[----:B------:R-:W-:Y:S02]  /*29e0*/  IMAD.SHL.U32 R57, R48, 0x40, RZ ;  /* 0x0000004030397824 */ /* 0x000fe400078e00ff */
[----:B------:R-:W-:Y:S01]  /*29f0*/  IMAD.WIDE.U32 R8, R24, R48, R8 ;  /* 0x0000003018087225 */ /* 0x000fe200078e0008 */
[----:B------:R-:W-:-:S03]  /*2a00*/  LOP3.LUT R35, R35, 0x1c0, RZ, 0xc0, !PT ;  /* 0x000001c023237812 */ /* 0x000fc600078ec0ff */
[----:B------:R-:W-:Y:S01]  /*2a10*/  IMAD.WIDE.U32 R20, R24, R48, R20 ;  /* 0x0000003018147225 */ /* 0x000fe200078e0014 */
[----:B------:R-:W-:-:S03]  /*2a20*/  LEA.HI R13, R13, R206, RZ, 0x3 ;  /* 0x000000ce0d0d7211 */ /* 0x000fc600078f18ff */
[----:B------:R-:W-:Y:S01]  /*2a30*/  IMAD.WIDE.U32 R48, R48, 0x60, RZ ;  /* 0x0000006030307825 */ /* 0x000fe200078e00ff */
[----:B------:R-:W-:-:S03]  /*2a40*/  LOP3.LUT R13, R13, 0xfffffff8, RZ, 0xc0, !PT ;  /* 0xfffffff80d0d7812 */ /* 0x000fc600078ec0ff */
[----:B------:R-:W-:Y:S01]  /*2a50*/  IMAD.IADD R62, R49, 0x1, R5 ;  /* 0x00000001313e7824 */ /* 0x000fe200078e0205 */
[----:B------:R-:W-:Y:S01]  /*2a60*/  LOP3.LUT R5, R35, 0x38, R4, 0xf8, !PT ;  /* 0x0000003823057812 */ /* 0x000fe200078ef804 */
[C---:B------:R-:W-:Y:S01]  /*2a70*/  VIADD R35, R206.reuse, 0x40 ;  /* 0x00000040ce237836 */ /* 0x040fe20000000000 */
[----:B------:R-:W-:Y:S05]  /*2a80*/  @!P6 WARPSYNC.ALL ;  /* 0x000000000000e948 */ /* 0x000fea0003800000 */
[----:B------:R-:W-:Y:S01]  /*2a90*/  IMAD.SHL.U32 R35, R35, 0x40, RZ ;  /* 0x0000004023237824 */ /* 0x000fe200078e00ff */
[----:B------:R-:W-:Y:S01]  /*2aa0*/  ULDC UR4, c[0x0][0x2f4] ;  /* 0x0000bd0000047ab9 */ /* 0x000fe20000000800 */
[----:B------:R-:W-:Y:S01]  /*2ab0*/  IMAD.IADD R13, R206, 0x1, -R13 ;  /* 0x00000001ce0d7824 */ /* 0x000fe200078e0a0d */
[----:B------:R-:W-:Y:S01]  /*2ac0*/  ISETP.GE.AND P2, PT, R2, UR4, PT ;  /* 0x0000000402007c0c */ /* 0x000fe2000bf46270 */
[----:B------:R-:W-:Y:S01]  /*2ad0*/  IMAD R7, R7, R54, RZ ;  /* 0x0000003607077224 */ /* 0x000fe200078e02ff */
[----:B------:R-:W-:Y:S01]  /*2ae0*/  LOP3.LUT R35, R35, 0x1c0, RZ, 0xc0, !PT ;  /* 0x000001c023237812 */ /* 0x000fe200078ec0ff */
[----:B------:R-:W-:-:S02]  /*2af0*/  IMAD.SHL.U32 R73, R13, 0x40, RZ ;  /* 0x000000400d497824 */ /* 0x000fc400078e00ff */
[C---:B------:R-:W-:Y:S01]  /*2b00*/  IMAD R7, R24.reuse, R55, R7 ;  /* 0x0000003718077224 */ /* 0x040fe200078e0207 */
[----:B------:R-:W-:Y:S01]  /*2b10*/  SHF.R.U32.HI R35, RZ, 0x3, R35 ;  /* 0x00000003ff237819 */ /* 0x000fe20000011623 */
[----:B------:R-:W-:Y:S01]  /*2b20*/  IMAD.WIDE.U32 R50, R24, R54, R50 ;  /* 0x0000003618327225 */ /* 0x000fe200078e0032 */
[----:B------:R-:W-:-:S03]  /*2b30*/  LOP3.LUT R73, R73, 0x1c0, RZ, 0xc0, !PT ;  /* 0x000001c049497812 */ /* 0x000fc600078ec0ff */
[----:B------:R-:W-:Y:S01]  /*2b40*/  IMAD.WIDE.U32 R52, R24, R54, R52 ;  /* 0x0000003618347225 */ /* 0x000fe200078e0034 */
[----:B------:R-:W-:Y:S02]  /*2b50*/  LOP3.LUT R5, R5, R35, RZ, 0x3c, !PT ;  /* 0x0000002305057212 */ /* 0x000fe400078e3cff */
[----:B------:R-:W-:Y:S01]  /*2b60*/  LOP3.LUT R18, R18, 0xfffffffe, RZ, 0xc0, !PT ;  /* 0xfffffffe12127812 */ /* 0x000fe200078ec0ff */
[----:B------:R-:W-:Y:S01]  /*2b70*/  IMAD.IADD R67, R51, 0x1, R7 ;  /* 0x0000000133437824 */ /* 0x000fe200078e0207 */
[----:B------:R-:W-:Y:S01]  /*2b80*/  SHF.R.U32.HI R76, RZ, 0x3, R73 ;  /* 0x00000003ff4c7819 */ /* 0x000fe20000011649 */
[----:B------:R-:W-:Y:S01]  /*2b90*/  IMAD.IADD R68, R7, 0x1, R53 ;  /* 0x0000000107447824 */ /* 0x000fe200078e0235 */
[----:B------:R-:W-:Y:S01]  /*2ba0*/  LOP3.LUT R7, R73, 0x18, R16, 0xf8, !PT ;  /* 0x0000001849077812 */ /* 0x000fe200078ef810 */
[----:B------:R-:W-:Y:S01]  /*2bb0*/  IMAD.MOV.U32 R75, RZ, RZ, 0x20 ;  /* 0x00000020ff4b7424 */ /* 0x000fe200078e00ff */
[----:B------:R-:W-:Y:S02]  /*2bc0*/  @P2 LOP3.LUT R18, R18, 0x1, RZ, 0xfc, !PT ;  /* 0x0000000112122812 */ /* 0x000fe400078efcff */
[----:B------:R-:W-:-:S02]  /*2bd0*/  LOP3.LUT P2, RZ, R13, 0x4, RZ, 0xc0, !PT ;  /* 0x000000040dff7812 */ /* 0x000fc4000784c0ff */
[----:B------:R-:W-:Y:S02]  /*2be0*/  PRMT R84, R10, 0x8880, RZ ;  /* 0x000088800a547816 */ /* 0x000fe400000000ff */
[----:B------:R-:W-:Y:S01]  /*2bf0*/  LOP3.LUT R7, R7, R76, RZ, 0x3c, !PT ;  /* 0x0000004c07077212 */ /* 0x000fe200078e3cff */
[----:B------:R-:W-:Y:S01]  /*2c00*/  IMAD R63, R55, 0x60, RZ ;  /* 0x00000060373f7824 */ /* 0x000fe200078e02ff */
[C---:B------:R-:W-:Y:S01]  /*2c10*/  SHF.L.U64.HI R58, R54.reuse, 0x6, R55 ;  /* 0x00000006363a7819 */ /* 0x040fe20000010237 */
[----:B------:R-:W-:Y:S01]  /*2c20*/  IMAD.SHL.U32 R59, R54, 0x40, RZ ;  /* 0x00000040363b7824 */ /* 0x000fe200078e00ff */
[----:B------:R-:W-:Y:S01]  /*2c30*/  PRMT R84, R84, 0x7710, RZ ;  /* 0x0000771054547816 */ /* 0x000fe200000000ff */
[----:B------:R-:W-:Y:S01]  /*2c40*/  IMAD.WIDE.U32 R54, R54, 0x60, RZ ;  /* 0x0000006036367825 */ /* 0x000fe200078e00ff */
        /* <DEDUP_REMOVED lines=14> */
[----:B------:R-:W-:Y:S01]  /*2d30*/  SHF.R.S32.HI R69, RZ, 0x3, R4 ;  /* 0x00000003ff457819 */ /* 0x000fe20000011404 */
[----:B------:R-:W-:Y:S01]  /*2d40*/  @!P6 BAR.SYNC.DEFER_BLOCKING 0x9, 0x100 ;  /* 0x024400000000eb1d */ /* 0x000fe20000010000 */
[----:B------:R-:W-:Y:S02]  /*2d50*/  ISETP.GE.AND P1, PT, R16, UR4, PT ;  /* 0x0000000410007c0c */ /* 0x000fe4000bf26270 */
[----:B------:R-:W-:Y:S02]  /*2d60*/  SHF.R.S32.HI R72, RZ, 0x1f, R70 ;  /* 0x0000001fff487819 */ /* 0x000fe40000011446 */
[----:B------:R-:W-:Y:S01]  /*2d70*/  LOP3.LUT R84, R84, 0x40, RZ, 0xc0, !PT ;  /* 0x0000004054547812 */ /* 0x000fe200078ec0ff */
[----:B---3--:R-:W-:Y:S01]  /*2d80*/  IMAD.IADD R74, R34, 0x1, R5 ;  /* 0x00000001224a7824 */ /* 0x008fe200078e0205 */
[----:B------:R-:W-:-:S04]  /*2d90*/  LOP3.LUT R5, R73, 0x38, R4, 0xf8, !PT ;  /* 0x0000003849057812 */ /* 0x000fc800078ef804 */
[----:B------:R-:W-:Y:S02]  /*2da0*/  LOP3.LUT R5, R5, R76, RZ, 0x3c, !PT ;  /* 0x0000004c05057212 */ /* 0x000fe400078e3cff */
[----:B------:R-:W-:Y:S01]  /*2db0*/  SHF.R.S32.HI R71, RZ, 0x1f, R0 ;  /* 0x0000001fff477819 */ /* 0x000fe20000011400 */
[C---:B--2---:R-:W-:Y:S02]  /*2dc0*/  IMAD R82, R6.reuse, 0x200, R7 ;  /* 0x0000020006527824 */ /* 0x044fe400078e0207 */
[----:B------:R-:W-:Y:S02]  /*2dd0*/  IMAD R85, R6, 0x200, R5 ;  /* 0x0000020006557824 */ /* 0x000fe400078e0205 */
[----:B------:R-:W-:-:S07]  /*2de0*/  IMAD.IADD R86, R75, 0x1, R82 ;  /* 0x000000014b567824 */ /* 0x000fce00078e0252 */
.L_x_5253:
[----:B------:R-:W0:Y:S01]  /*2df0*/  LDC R91, c[0x0][0x430] ;  /* 0x00010c00ff5b7b82 */ /* 0x000e220000000800 */
[----:B------:R-:W-:Y:S02]  /*2e00*/  VIADD R28, R28, 0xffffffff ;  /* 0xffffffff1c1c7836 */ /* 0x000fe40000000000 */
[----:B------:R-:W-:Y:S02]  /*2e10*/  IMAD.MOV.U32 R90, RZ, RZ, RZ ;  /* 0x000000ffff5a7224 */ /* 0x000fe400078e00ff */
[----:B------:R-:W-:-:S03]  /*2e20*/  IMAD R4, R28, 0x60, R64 ;  /* 0x000000601c047824 */ /* 0x000fc600078e0240 */
[----:B------:R-:W1:Y:S01]  /*2e30*/  LDC R88, c[0x0][0x3f4] ;  /* 0x0000fd00ff587b82 */ /* 0x000e620000000800 */
        /* <DEDUP_REMOVED lines=19> */
[----:B------:R0:W5:Y:S01]  /*2f70*/  @!P2 LDG.E R90, desc[UR42][R4.64] ;  /* 0x0000002a045aa981 */ /* 0x000162000c1e1900 */
[----:B-1----:R-:W-:Y:S01]  /*2f80*/  ISETP.GE.AND P2, PT, R88, 0x1, PT ;  /* 0x000000015800780c */ /* 0x002fe20003f46270 */
[----:B------:R-:W-:Y:S01]  /*2f90*/  IMAD.MOV R6, RZ, RZ, -R12 ;  /* 0x000000ffff067224 */ /* 0x000fe200078e0a0c */
[----:B------:R-:W-:Y:S01]  /*2fa0*/  LOP3.LUT R18, R18, 0xfffffffd, RZ, 0xc0, !PT ;  /* 0xfffffffd12127812 */ /* 0x000fe200078ec0ff */
[----:B------:R-:W-:Y:S01]  /*2fb0*/  IMAD R98, R19, 0x1800, R82 ;  /* 0x0000180013627824 */ /* 0x000fe200078e0252 */
        /* <DEDUP_REMOVED lines=68> */
.L_x_5204:
[----:B------:R-:W-:Y:S05]  /*3400*/  BSYNC B1 ;  /* 0x0000000000017941 */ /* 0x000fea0003800000 */
.L_x_5203:
[----:B0-----:R-:W-:Y:S01]  /*3410*/  VIADD R12, R206, 0x40 ;  /* 0x00000040ce0c7836 */ /* 0x001fe20000000000 */
[----:B------:R-:W-:Y:S01]  /*3420*/  BSSY B1, `(.L_x_5205) ;  /* 0x000001c000017945 */ /* 0x000fe20003800000 */
[----:B------:R-:W-:Y:S02]  /*3430*/  CS2R R36, SRZ ;  /* 0x0000000000247805 */ /* 0x000fe4000001ff00 */
[----:B------:R-:W-:Y:S01]  /*3440*/  CS2R R34, SRZ ;  /* 0x0000000000227805 */ /* 0x000fe2000001ff00 */
[----:B-----5:R-:W-:Y:S01]  /*3450*/  IMAD.MOV.U32 R13, RZ, RZ, R40 ;  /* 0x000000ffff0d7224 */ /* 0x020fe200078e0028 */
        /* <DEDUP_REMOVED lines=24> */
.L_x_5206:
[----:B------:R-:W-:Y:S05]  /*35e0*/  BSYNC B1 ;  /* 0x0000000000017941 */ /* 0x000fea0003800000 */
.L_x_5205:
        /* <DEDUP_REMOVED lines=34> */
.L_x_5207:
[----:B------:R-:W-:Y:S01]  /*3810*/  IMAD R87, R19, 0x8, R22 ;  /* 0x0000000813577824 */ /* 0x000fe200078e0216 */
[----:B------:R-:W-:Y:S01]  /*3820*/  SHF.L.U32 R95, R210, 0x1f, RZ ;  /* 0x0000001fd25f7819 */ /* 0x000fe200000006ff */
[----:B------:R-:W-:Y:S03]  /*3830*/  BSSY B1, `(.L_x_5208) ;  /* 0x0000003000017945 */ /* 0x000fe60003800000 */
[----:B------:R-:W0:Y:S02]  /*3840*/  SYNCS.PHASECHK.TRANS64.TRYWAIT P5, [R87+URZ+0x22890], R95 ;  /* 0x0228905f570075a7 */ /* 0x000e2400080a017f */
[----:B0-----:R-:W-:Y:S05]  /*3850*/  @!P5 BRA `(.L_x_5209) ;  /* 0x000001a8000cd947 */ /* 0x001fea0003800000 */
.L_x_5486:
[----:B------:R-:W-:Y:S05]  /*3860*/  BSYNC B1 ;  /* 0x0000000000017941 */ /* 0x000fea0003800000 */
.L_x_5208:
[----:B------:R-:W-:-:S03]  /*3870*/  UMOV UR4, 0xffffffff ;  /* 0xffffffff00047882 */ /* 0x000fc60000000000 */
[----:B------:R-:W-:Y:S05]  /*3880*/  BRA.DIV UR4, `(.L_x_5210) ;  /* 0x000001aa04147947 */ /* 0x000fea000b800000 */
[----:B------:R1:W2:Y:S04]  /*3890*/  SHFL.IDX PT, R99, R97, RZ, 0x1c1f ;  /* 0x001c1fff61637589 */ /* 0x0002a800000e0000 */
[----:B------:R1:W3:Y:S02]  /*38a0*/  SHFL.IDX PT, R14, R96, RZ, 0x1c1f ;  /* 0x001c1fff600e7589 */ /* 0x0002e400000e0000 */
.L_x_5490:
        /* <DEDUP_REMOVED lines=19> */
[----:B------:R-:W-:Y:S02]  /*39e0*/  LOP3.LUT R109, R11, 0xffff0000, RZ, 0xc0, !PT ;  /* 0xffff00000b6d7812 */ /* 0x000fe400078ec0ff */
[----:B------:R-:W-:Y:S01]  /*39f0*/  SHF.R.U32.HI R45, RZ, 0x10, R45 ;  /* 0x00000010ff2d7819 */ /* 0x000fe2000001162d */
[----:B------:R-:W-:Y:S01]  /*3a00*/  FMUL.FTZ R5, R110, R47 ;  /* 0x0000002f6e057220 */ /* 0x000fe20000410000 */
[----:B------:R-:W-:Y:S01]  /*3a10*/  PRMT R46, R102, 0x5432, R46 ;  /* 0x00005432662e7816 */ /* 0x000fe2000000002e */
[-C--:B------:R-:W-:Y:S02]  /*3a20*/  FMUL.FTZ R110, R110, R109.reuse ;  /* 0x0000006d6e6e7220 */ /* 0x080fe40000410000 */
[C---:B------:R-:W-:Y:S02]  /*3a30*/  FFMA.FTZ R44, R108.reuse, R109, -R5 ;  /* 0x0000006d6c2c7223 */ /* 0x040fe40000010805 */
[----:B------:R-:W-:Y:S01]  /*3a40*/  FFMA.FTZ R5, R108, R47, R110 ;  /* 0x0000002f6c057223 */ /* 0x000fe2000001006e */
[----:B------:R-:W-:Y:S01]  /*3a50*/  PRMT R47, R111, 0x5410, R45 ;  /* 0x000054106f2f7816 */ /* 0x000fe2000000002d */
[----:B------:R-:W-:Y:S01]  /*3a60*/  IMAD.U32 R45, R46, 0x10000, RZ ;  /* 0x000100002e2d7824 */ /* 0x000fe200078e00ff */
[C---:B------:R-:W-:Y:S01]  /*3a70*/  LOP3.LUT R110, R6.reuse, 0xffff0000, RZ, 0xc0, !PT ;  /* 0xffff0000066e7812 */ /* 0x040fe200078ec0ff */
[----:B------:R-:W-:Y:S01]  /*3a80*/  IMAD.U32 R108, R6, 0x10000, RZ ;  /* 0x00010000066c7824 */ /* 0x000fe200078e00ff */
[----:B------:R-:W-:Y:S01]  /*3a90*/  LOP3.LUT R46, R46, 0xffff0000, RZ, 0xc0, !PT ;  /* 0xffff00002e2e7812 */ /* 0x000fe200078ec0ff */
[C---:B------:R-:W-:Y:S01]  /*3aa0*/  IMAD.U32 R109, R47.reuse, 0x10000, RZ ;  /* 0x000100002f6d7824 */ /* 0x040fe200078e00ff */
[----:B------:R-:W-:Y:S01]  /*3ab0*/  LOP3.LUT R47, R47, 0xffff0000, RZ, 0xc0, !PT ;  /* 0xffff00002f2f7812 */ /* 0x000fe200078ec0ff */
[C---:B------:R-:W-:Y:S01]  /*3ac0*/  FMUL.FTZ R111, R110.reuse, R45 ;  /* 0x0000002d6e6f7220 */ /* 0x040fe20000410000 */
[----:B------:R-:W-:Y:S01]  /*3ad0*/  F2FP.BF16.F32.PACK_AB R5, R5, R44 ;  /* 0x0000002c0505723e */ /* 0x000fe200000010ff */
[----:B------:R-:W-:-:S02]  /*3ae0*/  FMUL.FTZ R110, R110, R109 ;  /* 0x0000006d6e6e7220 */ /* 0x000fc40000410000 */
[C---:B------:R-:W-:Y:S01]  /*3af0*/  FFMA.FTZ R6, R108.reuse, R109, -R111 ;  /* 0x0000006d6c067223 */ /* 0x040fe2000001086f */
[C---:B------:R-:W-:Y:S01]  /*3b00*/  LOP3.LUT R109, R7.reuse, 0xffff0000, RZ, 0xc0, !PT ;  /* 0xffff0000076d7812 */ /* 0x040fe200078ec0ff */
[----:B------:R-:W-:Y:S01]  /*3b10*/  FFMA.FTZ R45, R108, R45, R110 ;  /* 0x0000002d6c2d7223 */ /* 0x000fe2000001006e */
[----:B------:R-:W-:-:S03]  /*3b20*/  IMAD.U32 R108, R7, 0x10000, RZ ;  /* 0x00010000076c7824 */ /* 0x000fc600078e00ff */
[C---:B------:R-:W-:Y:S01]  /*3b30*/  FMUL.FTZ R7, R109.reuse, R46 ;  /* 0x0000002e6d077220 */ /* 0x040fe20000410000 */
[-C--:B------:R-:W-:Y:S01]  /*3b40*/  FMUL.FTZ R109, R109, R47.reuse ;  /* 0x0000002f6d6d7220 */ /* 0x080fe20000410000 */
[----:B------:R-:W-:Y:S02]  /*3b50*/  F2FP.BF16.F32.PACK_AB R6, R45, R6 ;  /* 0x000000062d06723e */ /* 0x000fe400000010ff */
[----:B------:R-:W-:Y:S01]  /*3b60*/  FFMA.FTZ R7, R108, R47, -R7 ;  /* 0x0000002f6c077223 */ /* 0x000fe20000010807 */
[----:B------:R-:W-:Y:S01]  /*3b70*/  IMAD.U32 R47, R11, 0x10000, RZ ;  /* 0x000100000b2f7824 */ /* 0x000fe200078e00ff */
[----:B------:R-:W-:Y:S01]  /*3b80*/  LOP3.LUT R11, R4, 0xffff0000, RZ, 0xc0, !PT ;  /* 0xffff0000040b7812 */ /* 0x000fe200078ec0ff */
[----:B------:R-:W-:Y:S01]  /*3b90*/  FFMA.FTZ R46, R108, R46, R109 ;  /* 0x0000002e6c2e7223 */ /* 0x000fe2000001006d */
[----:B------:R-:W-:-:S03]  /*3ba0*/  IMAD.U32 R4, R4, 0x10000, RZ ;  /* 0x0001000004047824 */ /* 0x000fc600078e00ff */
[C---:B------:R-:W-:Y:S01]  /*3bb0*/  FMUL.FTZ R109, R11.reuse, R15 ;  /* 0x0000000f0b6d7220 */ /* 0x040fe20000410000 */
[----:B------:R-:W-:Y:S01]  /*3bc0*/  FMUL.FTZ R108, R11, R47 ;  /* 0x0000002f0b6c7220 */ /* 0x000fe20000410000 */
[----:B------:R-:W-:Y:S02]  /*3bd0*/  F2FP.BF16.F32.PACK_AB R7, R46, R7 ;  /* 0x000000072e07723e */ /* 0x000fe400000010ff */
[C---:B------:R-:W-:Y:S01]  /*3be0*/  FFMA.FTZ R109, R4.reuse, R47, -R109 ;  /* 0x0000002f046d7223 */ /* 0x040fe2000001086d */
[----:B------:R-:W-:-:S05]  /*3bf0*/  FFMA.FTZ R108, R4, R15, R108 ;  /* 0x0000000f046c7223 */ /* 0x000fca000001006c */
[----:B------:R-:W-:-:S07]  /*3c00*/  F2FP.BF16.F32.PACK_AB R4, R108, R109 ;  /* 0x0000006d6c04723e */ /* 0x000fce00000010ff */
.L_x_5216:
[----:B------:R-:W-:Y:S05]  /*3c10*/  BSYNC B3 ;  /* 0x0000000000037941 */ /* 0x000fea0003800000 */
.L_x_5215:
[----:B0-----:R4:W-:Y:S02]  /*3c20*/  ST.E.128 desc[UR42][R12.64], R4 ;  /* 0x000000040c007985 */ /* 0x0019e4000c101d2a */
.L_x_5214:
[----:B------:R-:W-:Y:S05]  /*3c30*/  BSYNC B2 ;  /* 0x0000000000027941 */ /* 0x000fea0003800000 */
.L_x_5213:
        /* <DEDUP_REMOVED lines=22> */
[----:B------:R-:W-:Y:S01]  /*3da0*/  PRMT R44, R101, 0x5432, R44 ;  /* 0x00005432652c7816 */ /* 0x000fe2000000002c */
[C---:B------:R-:W-:Y:S01]  /*3db0*/  FFMA.FTZ R5, R40.reuse, R41, -R5 ;  /* 0x0000002928057223 */ /* 0x040fe20000010805 */
[----:B------:R-:W-:Y:S01]  /*3dc0*/  PRMT R15, R113, 0x5410, R45 ;  /* 0x00005410710f7816 */ /* 0x000fe2000000002d */
[----:B------:R-:W-:Y:S01]  /*3dd0*/  FFMA.FTZ R40, R40, R42, R43 ;  /* 0x0000002a28287223 */ /* 0x000fe2000001002b */
[----:B------:R-:W-:Y:S01]  /*3de0*/  LOP3.LUT R42, R6, 0xffff0000, RZ, 0xc0, !PT ;  /* 0xffff0000062a7812 */ /* 0x000fe200078ec0ff */
[C---:B------:R-:W-:Y:S01]  /*3df0*/  IMAD.U32 R45, R44.reuse, 0x10000, RZ ;  /* 0x000100002c2d7824 */ /* 0x040fe200078e00ff */
[----:B------:R-:W-:Y:S01]  /*3e00*/  LOP3.LUT R44, R44, 0xffff0000, RZ, 0xc0, !PT ;  /* 0xffff00002c2c7812 */ /* 0x000fe200078ec0ff */
[C---:B------:R-:W-:Y:S01]  /*3e10*/  IMAD.U32 R43, R15.reuse, 0x10000, RZ ;  /* 0x000100000f2b7824 */ /* 0x040fe200078e00ff */
[----:B------:R-:W-:Y:S01]  /*3e20*/  LOP3.LUT R15, R15, 0xffff0000, RZ, 0xc0, !PT ;  /* 0xffff00000f0f7812 */ /* 0x000fe200078ec0ff */
[----:B------:R-:W-:-:S02]  /*3e30*/  IMAD.U32 R41, R6, 0x10000, RZ ;  /* 0x0001000006297824 */ /* 0x000fc400078e00ff */
[C---:B------:R-:W-:Y:S01]  /*3e40*/  FMUL.FTZ R6, R42.reuse, R45 ;  /* 0x0000002d2a067220 */ /* 0x040fe20000410000 */
[----:B------:R-:W-:Y:S01]  /*3e50*/  FMUL.FTZ R42, R42, R43 ;  /* 0x0000002b2a2a7220 */ /* 0x000fe20000410000 */
[----:B------:R-:W-:Y:S02]  /*3e60*/  F2FP.BF16.F32.PACK_AB R5, R40, R5 ;  /* 0x000000052805723e */ /* 0x000fe400000010ff */
[----:B------:R-:W-:Y:S01]  /*3e70*/  FFMA.FTZ R6, R41, R43, -R6 ;  /* 0x0000002b29067223 */ /* 0x000fe20000010806 */
[----:B------:R-:W-:Y:S01]  /*3e80*/  LOP3.LUT R43, R7, 0xffff0000, RZ, 0xc0, !PT ;  /* 0xffff0000072b7812 */ /* 0x000fe200078ec0ff */
[----:B------:R-:W-:Y:S01]  /*3e90*/  FFMA.FTZ R41, R41, R45, R42 ;  /* 0x0000002d29297223 */ /* 0x000fe2000001002a */
[----:B------:R-:W-:Y:S02]  /*3ea0*/  IMAD.U32 R42, R7, 0x10000, RZ ;  /* 0x00010000072a7824 */ /* 0x000fe400078e00ff */
[C---:B------:R-:W-:Y:S01]  /*3eb0*/  IMAD.U32 R7, R4.reuse, 0x10000, RZ ;  /* 0x0001000004077824 */ /* 0x040fe200078e00ff */
[----:B------:R-:W-:Y:S01]  /*3ec0*/  LOP3.LUT R4, R4, 0xffff0000, RZ, 0xc0, !PT ;  /* 0xffff000004047812 */ /* 0x000fe200078ec0ff */
[C---:B------:R-:W-:Y:S01]  /*3ed0*/  FMUL.FTZ R45, R43.reuse, R44 ;  /* 0x0000002c2b2d7220 */ /* 0x040fe20000410000 */
[----:B------:R-:W-:Y:S01]  /*3ee0*/  FMUL.FTZ R43, R43, R15 ;  /* 0x0000000f2b2b7220 */ /* 0x000fe20000410000 */
[----:B------:R-:W-:-:S02]  /*3ef0*/  F2FP.BF16.F32.PACK_AB R6, R41, R6 ;  /* 0x000000062906723e */ /* 0x000fc400000010ff */
[----:B------:R-:W-:Y:S01]  /*3f00*/  FFMA.FTZ R45, R42, R15, -R45 ;  /* 0x0000000f2a2d7223 */ /* 0x000fe2000001082d */
[C---:B------:R-:W-:Y:S01]  /*3f10*/  FMUL.FTZ R46, R4.reuse, R14 ;  /* 0x0000000e042e7220 */ /* 0x040fe20000410000 */
[-C--:B------:R-:W-:Y:S01]  /*3f20*/  FMUL.FTZ R15, R4, R11.reuse ;  /* 0x0000000b040f7220 */ /* 0x080fe20000410000 */
[----:B------:R-:W-:Y:S02]  /*3f30*/  FFMA.FTZ R42, R42, R44, R43 ;  /* 0x0000002c2a2a7223 */ /* 0x000fe4000001002b */
[C---:B------:R-:W-:Y:S01]  /*3f40*/  FFMA.FTZ R46, R7.reuse, R11, -R46 ;  /* 0x0000000b072e7223 */ /* 0x040fe2000001082e */
[----:B------:R-:W-:Y:S02]  /*3f50*/  FFMA.FTZ R15, R7, R14, R15 ;  /* 0x0000000e070f7223 */ /* 0x000fe4000001000f */
[----:B------:R-:W-:-:S03]  /*3f60*/  F2FP.BF16.F32.PACK_AB R7, R42, R45 ;  /* 0x0000002d2a07723e */ /* 0x000fc600000010ff */
[----:B------:R-:W-:-:S07]  /*3f70*/  F2FP.BF16.F32.PACK_AB R4, R15, R46 ;  /* 0x0000002e0f04723e */ /* 0x000fce00000010ff */
.L_x_5218:
[----:B------:R-:W-:Y:S05]  /*3f80*/  BSYNC B2 ;  /* 0x0000000000027941 */ /* 0x000fea0003800000 */
.L_x_5217:
[----:B0-----:R0:W-:Y:S02]  /*3f90*/  ST.E.128 desc[UR42][R12.64], R4 ;  /* 0x000000040c007985 */ /* 0x0011e4000c101d2a */
.L_x_5212:
[----:B------:R-:W-:Y:S05]  /*3fa0*/  BSYNC B1 ;  /* 0x0000000000017941 */ /* 0x000fea0003800000 */
.L_x_5211:
[----:B------:R-:W-:-:S03]  /*3fb0*/  UMOV UR4, 0xffffffff ;  /* 0xffffffff00047882 */ /* 0x000fc60000000000 */
[----:B------:R-:W-:Y:S05]  /*3fc0*/  BRA.DIV UR4, `(.L_x_5219) ;  /* 0x000001a2048c7947 */ /* 0x000fea000b800000 */
[----:B-1----:R-:W1:Y:S04]  /*3fd0*/  SHFL.IDX PT, R97, R97, 0x1, 0x1c1f ;  /* 0x003c1f0061617f89 */ /* 0x002e6800000e0000 */
[----:B---3--:R3:W0:Y:S02]  /*3fe0*/  SHFL.IDX PT, R14, R96, 0x1, 0x1c1f ;  /* 0x003c1f00600e7f89 */ /* 0x00862400000e0000 */
.L_x_5494:
        /* <DEDUP_REMOVED lines=13> */
[----:B------:R-:W-:Y:S02]  /*40c0*/  SHF.R.U32.HI R38, RZ, 0x10, R39 ;  /* 0x00000010ff267819 */ /* 0x000fe40000011627 */
[----:B------:R-:W-:Y:S01]  /*40d0*/  PRMT R106, R106, 0x5410, R15 ;  /* 0x000054106a6a7816 */ /* 0x000fe2000000000f */
[----:B------:R-:W-:Y:S01]  /*40e0*/  IMAD.U32 R15, R5, 0x10000, RZ ;  /* 0x00010000050f7824 */ /* 0x000fe200078e00ff */
[----:B------:R-:W-:-:S02]  /*40f0*/  PRMT R104, R104, 0x5410, R41 ;  /* 0x0000541068687816 */ /* 0x000fc40000000029 */
[----:B------:R-:W-:Y:S02]  /*4100*/  PRMT R105, R105, 0x5410, R36 ;  /* 0x0000541069697816 */ /* 0x000fe40000000024 */
[----:B------:R-:W-:Y:S02]  /*4110*/  PRMT R107, R107, 0x5410, R38 ;  /* 0x000054106b6b7816 */ /* 0x000fe40000000026 */
[----:B------:R-:W-:Y:S01]  /*4120*/  LOP3.LUT R36, R5, 0xffff0000, RZ, 0xc0, !PT ;  /* 0xffff000005247812 */ /* 0x000fe200078ec0ff */
[----:B------:R-:W-:Y:S01]  /*4130*/  IMAD.U32 R40, R105, 0x10000, RZ ;  /* 0x0001000069287824 */ /* 0x000fe200078e00ff */
[----:B------:R-:W-:Y:S01]  /*4140*/  LOP3.LUT R39, R106, 0xffff0000, RZ, 0xc0, !PT ;  /* 0xffff00006a277812 */ /* 0x000fe200078ec0ff */
[----:B------:R-:W-:Y:S01]  /*4150*/  IMAD.U32 R42, R107, 0x10000, RZ ;  /* 0x000100006b2a7824 */ /* 0x000fe200078e00ff */
[----:B------:R-:W-:Y:S01]  /*4160*/  LOP3.LUT R38, R104, 0xffff0000, RZ, 0xc0, !PT ;  /* 0xffff000068267812 */ /* 0x000fe200078ec0ff */
[----:B------:R-:W-:Y:S01]  /*4170*/  IMAD.U32 R5, R4, 0x10000, RZ ;  /* 0x0001000004057824 */ /* 0x000fe200078e00ff */
[----:B------:R-:W-:Y:S01]  /*4180*/  LOP3.LUT R37, R6, 0xffff0000, RZ, 0xc0, !PT ;  /* 0xffff000006257812 */ /* 0x000fe200078ec0ff */
[CC--:B------:R-:W-:Y:S01]  /*4190*/  FMUL.FTZ R44, R36.reuse, R39.reuse ;  /* 0x00000027242c7220 */ /* 0x0c0fe20000410000 */
[----:B------:R-:W-:Y:S01]  /*41a0*/  LOP3.LUT R6, R7, 0xffff0000, RZ, 0xc0, !PT ;  /* 0xffff000007067812 */ /* 0x000fe200078ec0ff */
[-C--:B------:R-:W-:Y:S01]  /*41b0*/  FMUL.FTZ R36, R36, R38.reuse ;  /* 0x0000002624247220 */ /* 0x080fe20000410000 */
[----:B------:R-:W-:Y:S01]  /*41c0*/  LOP3.LUT R107, R107, 0xffff0000, RZ, 0xc0, !PT ;  /* 0xffff00006b6b7812 */ /* 0x000fe200078ec0ff */
[----:B------:R-:W-:Y:S01]  /*41d0*/  FFMA.FTZ R44, R15, R38, -R44 ;  /* 0x000000260f2c7223 */ /* 0x000fe2000001082c */
[----:B------:R-:W-:Y:S01]  /*41e0*/  LOP3.LUT R105, R105, 0xffff0000, RZ, 0xc0, !PT ;  /* 0xffff000069697812 */ /* 0x000fe200078ec0ff */
[----:B------:R-:W-:Y:S01]  /*41f0*/  FFMA.FTZ R15, R15, R39, R36 ;  /* 0x000000270f0f7223 */ /* 0x000fe20000010024 */
[C---:B------:R-:W-:Y:S01]  /*4200*/  FMUL.FTZ R36, R37.reuse, R40 ;  /* 0x0000002825247220 */ /* 0x040fe20000410000 */
[----:B------:R-:W-:Y:S01]  /*4210*/  LOP3.LUT R4, R4, 0xffff0000, RZ, 0xc0, !PT ;  /* 0xffff000004047812 */ /* 0x000fe200078ec0ff */
[----:B------:R-:W-:Y:S01]  /*4220*/  FMUL.FTZ R46, R37, R42 ;  /* 0x0000002a252e7220 */ /* 0x000fe20000410000 */
[----:B------:R-:W-:-:S02]  /*4230*/  IMAD.U32 R106, R106, 0x10000, RZ ;  /* 0x000100006a6a7824 */ /* 0x000fc400078e00ff */
[C---:B------:R-:W-:Y:S01]  /*4240*/  FFMA.FTZ R37, R11.reuse, R42, R36 ;  /* 0x0000002a0b257223 */ /* 0x040fe20000010024 */
[----:B------:R-:W-:Y:S02]  /*4250*/  IMAD.U32 R104, R104, 0x10000, RZ ;  /* 0x0001000068687824 */ /* 0x000fe400078e00ff */
[----:B------:R-:W-:Y:S01]  /*4260*/  FFMA.FTZ R46, R11, R40, -R46 ;  /* 0x000000280b2e7223 */ /* 0x000fe2000001082e */
[C---:B------:R-:W-:Y:S01]  /*4270*/  FMUL.FTZ R36, R6.reuse, R107 ;  /* 0x0000006b06247220 */ /* 0x040fe20000410000 */
[-C--:B------:R-:W-:Y:S01]  /*4280*/  FMUL.FTZ R38, R6, R105.reuse ;  /* 0x0000006906267220 */ /* 0x080fe20000410000 */
[----:B------:R-:W-:Y:S02]  /*4290*/  IMAD.U32 R7, R7, 0x10000, RZ ;  /* 0x0001000007077824 */ /* 0x000fe400078e00ff */
[C---:B------:R-:W-:Y:S01]  /*42a0*/  FMUL.FTZ R6, R4.reuse, R106 ;  /* 0x0000006a04067220 */ /* 0x040fe20000410000 */
[----:B------:R-:W-:Y:S01]  /*42b0*/  FMUL.FTZ R11, R4, R104 ;  /* 0x00000068040b7220 */ /* 0x000fe20000410000 */
[----:B------:R-:W-:Y:S01]  /*42c0*/  F2FP.BF16.F32.PACK_AB R46, R37, R46 ;  /* 0x0000002e252e723e */ /* 0x000fe200000010ff */
[----:B------:R-:W-:Y:S01]  /*42d0*/  FFMA.FTZ R36, R7, R105, -R36 ;  /* 0x0000006907247223 */ /* 0x000fe20000010824 */
[C---:B------:R-:W-:Y:S01]  /*42e0*/  FFMA.FTZ R6, R5.reuse, R104, -R6 ;  /* 0x0000006805067223 */ /* 0x040fe20000010806 */
[----:B------:R-:W-:Y:S01]  /*42f0*/  FFMA.FTZ R11, R5, R106, R11 ;  /* 0x0000006a050b7223 */ /* 0x000fe2000001000b */
[----:B------:R-:W-:Y:S01]  /*4300*/  FFMA.FTZ R7, R7, R107, R38 ;  /* 0x0000006b07077223 */ /* 0x000fe20000010026 */
[----:B------:R-:W-:-:S03]  /*4310*/  F2FP.BF16.F32.PACK_AB R5, R15, R44 ;  /* 0x0000002c0f05723e */ /* 0x000fc600000010ff */
[----:B------:R-:W-:Y:S01]  /*4320*/  F2FP.BF16.F32.PACK_AB R4, R11, R6 ;  /* 0x000000060b04723e */ /* 0x000fe200000010ff */
[----:B------:R-:W-:Y:S01]  /*4330*/  IMAD.MOV.U32 R6, RZ, RZ, R46 ;  /* 0x000000ffff067224 */ /* 0x000fe200078e002e */
[----:B------:R-:W-:-:S07]  /*4340*/  F2FP.BF16.F32.PACK_AB R7, R7, R36 ;  /* 0x000000240707723e */ /* 0x000fce00000010ff */
.L_x_5224:
[----:B------:R-:W-:Y:S05]  /*4350*/  BSYNC B2 ;  /* 0x0000000000027941 */ /* 0x000fea0003800000 */
.L_x_5223:
[----:B----4-:R0:W-:Y:S02]  /*4360*/  ST.E.128 desc[UR42][R12.64], R4 ;  /* 0x000000040c007985 */ /* 0x0101e4000c101d2a */
.L_x_5222:
[----:B------:R-:W-:Y:S05]  /*4370*/  BSYNC B1 ;  /* 0x0000000000017941 */ /* 0x000fea0003800000 */
.L_x_5221:
        /* <DEDUP_REMOVED lines=54> */
.L_x_5226:
[----:B------:R-:W-:Y:S05]  /*46e0*/  BSYNC B1 ;  /* 0x0000000000017941 */ /* 0x000fea0003800000 */
.L_x_5225:
[----:B----4-:R0:W-:Y:S01]  /*46f0*/  ST.E.128 desc[UR42][R12.64], R4 ;  /* 0x000000040c007985 */ /* 0x0101e2000c101d2a */
[----:B------:R-:W-:Y:S05]  /*4700*/  BRA `(.L_x_5220) ;  /* 0x0000001800607947 */ /* 0x000fea0003800000 */
.L_x_5202:
        /* <DEDUP_REMOVED lines=74> */
.L_x_5227:
[----:B------:R-:W-:Y:S01]  /*4bb0*/  IMAD R87, R19, 0x8, R22 ;  /* 0x0000000813577824 */ /* 0x000fe200078e0216 */
[----:B------:R-:W-:Y:S01]  /*4bc0*/  SHF.L.U32 R95, R210, 0x1f, RZ ;  /* 0x0000001fd25f7819 */ /* 0x000fe200000006ff */
[----:B------:R-:W0:Y:S01]  /*4bd0*/  LDC R98, c[0x0][0x2f4] ;  /* 0x0000bd00ff627b82 */ /* 0x000e220000000800 */
[----:B------:R-:W-:Y:S02]  /*4be0*/  BSSY B1, `(.L_x_5228) ;  /* 0x0000003000017945 */ /* 0x000fe40003800000 */
[----:B------:R-:W1:Y:S02]  /*4bf0*/  SYNCS.PHASECHK.TRANS64.TRYWAIT P4, [R87+URZ+0x22890], R95 ;  /* 0x0228905f570075a7 */ /* 0x000e64000808017f */
[----:B-1----:R-:W-:Y:S05]  /*4c00*/  @!P4 BRA `(.L_x_5229) ;  /* 0x0000019400c4c947 */ /* 0x002fea0003800000 */
.L_x_5495:
[----:B------:R-:W-:Y:S05]  /*4c10*/  BSYNC B1 ;  /* 0x0000000000017941 */ /* 0x000fea0003800000 */
.L_x_5228:
[----:B------:R-:W-:Y:S01]  /*4c20*/  UMOV UR4, 0xffffffff ;  /* 0xffffffff00047882 */ /* 0x000fe20000000000 */
[----:B0-----:R-:W-:Y:S02]  /*4c30*/  IMAD.IADD R102, R98, 0x1, -R61 ;  /* 0x0000000162667824 */ /* 0x001fe400078e0a3d */
[----:B------:R-:W-:Y:S05]  /*4c40*/  BRA.DIV UR4, `(.L_x_5230) ;  /* 0x0000019604c87947 */ /* 0x000fea000b800000 */
[----:B------:R0:W2:Y:S04]  /*4c50*/  SHFL.IDX PT, R99, R97, RZ, 0x1c1f ;  /* 0x001c1fff61637589 */ /* 0x0000a800000e0000 */
[----:B------:R0:W3:Y:S02]  /*4c60*/  SHFL.IDX PT, R100, R96, RZ, 0x1c1f ;  /* 0x001c1fff60647589 */ /* 0x0000e400000e0000 */
.L_x_5499:
        /* <DEDUP_REMOVED lines=22> */
[----:B------:R-:W-:Y:S01]  /*4dd0*/  SHF.R.U32.HI R105, RZ, 0x10, R33 ;  /* 0x00000010ff697819 */ /* 0x000fe20000011621 */
[----:B---3--:R-:W-:Y:S01]  /*4de0*/  IMAD.U32 R108, R45, 0x10000, RZ ;  /* 0x000100002d6c7824 */ /* 0x008fe200078e00ff */
[----:B------:R-:W-:Y:S01]  /*4df0*/  SHF.R.U32.HI R104, RZ, 0x10, R5 ;  /* 0x00000010ff687819 */ /* 0x000fe20000011605 */
[----:B--2---:R-:W-:Y:S01]  /*4e00*/  IMAD.U32 R106, R13, 0x10000, RZ ;  /* 0x000100000d6a7824 */ /* 0x004fe200078e00ff */
[C---:B------:R-:W-:Y:S02]  /*4e10*/  PRMT R105, R101.reuse, 0x5410, R105 ;  /* 0x0000541065697816 */ /* 0x040fe40000000069 */
[----:B------:R-:W-:Y:S02]  /*4e20*/  PRMT R104, R101, 0x5432, R104 ;  /* 0x0000543265687816 */ /* 0x000fe40000000068 */
[----:B------:R-:W-:Y:S01]  /*4e30*/  SHF.R.U64 R5, R4, 0x10, R5 ;  /* 0x0000001004057819 */ /* 0x000fe20000001205 */
[C---:B------:R-:W-:Y:S01]  /*4e40*/  IMAD.U32 R101, R105.reuse, 0x10000, RZ ;  /* 0x0001000069657824 */ /* 0x040fe200078e00ff */
[----:B------:R-:W-:Y:S01]  /*4e50*/  SHF.R.U64 R4, R32, 0x10, R33 ;  /* 0x0000001020047819 */ /* 0x000fe20000001221 */
[----:B------:R-:W-:Y:S01]  /*4e60*/  IMAD.U32 R103, R104, 0x10000, RZ ;  /* 0x0001000068677824 */ /* 0x000fe200078e00ff */
[----:B------:R-:W-:Y:S01]  /*4e70*/  LOP3.LUT R32, R105, 0xffff0000, RZ, 0xc0, !PT ;  /* 0xffff000069207812 */ /* 0x000fe200078ec0ff */
[C---:B------:R-:W-:Y:S01]  /*4e80*/  FMUL.FTZ R107, R108.reuse, R101 ;  /* 0x000000656c6b7220 */ /* 0x040fe20000410000 */
[----:B------:R-:W-:Y:S01]  /*4e90*/  LOP3.LUT R33, R45, 0xffff0000, RZ, 0xc0, !PT ;  /* 0xffff00002d217812 */ /* 0x000fe200078ec0ff */
[-C--:B------:R-:W-:Y:S01]  /*4ea0*/  FMUL.FTZ R108, R108, R103.reuse ;  /* 0x000000676c6c7220 */ /* 0x080fe20000410000 */
[----:B------:R-:W-:Y:S01]  /*4eb0*/  LOP3.LUT R104, R104, 0xffff0000, RZ, 0xc0, !PT ;  /* 0xffff000068687812 */ /* 0x000fe200078ec0ff */
[C---:B------:R-:W-:Y:S01]  /*4ec0*/  FFMA.FTZ R103, R106.reuse, R103, -R107 ;  /* 0x000000676a677223 */ /* 0x040fe2000001086b */
[----:B------:R-:W-:Y:S01]  /*4ed0*/  SHF.R.U32.HI R45, RZ, 0x10, R35 ;  /* 0x00000010ff2d7819 */ /* 0x000fe20000011623 */
[----:B------:R-:W-:Y:S01]  /*4ee0*/  FFMA.FTZ R101, R106, R101, R108 ;  /* 0x000000656a657223 */ /* 0x000fe2000001006c */
[----:B------:R-:W-:Y:S01]  /*4ef0*/  SHF.R.U32.HI R105, RZ, 0x10, R7 ;  /* 0x00000010ff697819 */ /* 0x000fe20000011607 */
[----:B------:R-:W-:Y:S01]  /*4f00*/  FMUL.FTZ R106, R33, R32 ;  /* 0x00000020216a7220 */ /* 0x000fe20000410000 */
[----:B------:R-:W-:Y:S01]  /*4f10*/  LOP3.LUT R13, R13, 0xffff0000, RZ, 0xc0, !PT ;  /* 0xffff00000d0d7812 */ /* 0x000fe200078ec0ff */
[----:B------:R-:W-:Y:S01]  /*4f20*/  FMUL.FTZ R33, R33, R104 ;  /* 0x0000006821217220 */ /* 0x000fe20000410000 */
[----:B------:R-:W-:Y:S01]  /*4f30*/  PRMT R45, R119, 0x5410, R45 ;  /* 0x00005410772d7816 */ /* 0x000fe2000000002d */
[----:B------:R-:W-:Y:S01]  /*4f40*/  IMAD.U32 R108, R47, 0x10000, RZ ;  /* 0x000100002f6c7824 */ /* 0x000fe200078e00ff */
[C---:B------:R-:W-:Y:S01]  /*4f50*/  PRMT R105, R110.reuse, 0x5410, R105 ;  /* 0x000054106e697816 */ /* 0x040fe20000000069 */
[C---:B------:R-:W-:Y:S01]  /*4f60*/  FFMA.FTZ R32, R13.reuse, R32, R33 ;  /* 0x000000200d207223 */ /* 0x040fe20000010021 */
[----:B------:R-:W-:Y:S01]  /*4f70*/  FFMA.FTZ R104, R13, R104, -R106 ;  /* 0x000000680d687223 */ /* 0x000fe2000001086a */
[----:B------:R-:W-:Y:S01]  /*4f80*/  IMAD.U32 R33, R45, 0x10000, RZ ;  /* 0x000100002d217824 */ /* 0x000fe200078e00ff */
[----:B------:R-:W-:Y:S01]  /*4f90*/  PRMT R4, R110, 0x5432, R4 ;  /* 0x000054326e047816 */ /* 0x000fe20000000004 */
[----:B------:R-:W-:Y:S01]  /*4fa0*/  IMAD.U32 R13, R105, 0x10000, RZ ;  /* 0x00010000690d7824 */ /* 0x000fe200078e00ff */
[----:B------:R-:W-:Y:S01]  /*4fb0*/  LOP3.LUT R45, R45, 0xffff0000, RZ, 0xc0, !PT ;  /* 0xffff00002d2d7812 */ /* 0x000fe200078ec0ff */
[----:B------:R-:W-:Y:S01]  /*4fc0*/  FMUL.FTZ R107, R108, R33 ;  /* 0x000000216c6b7220 */ /* 0x000fe20000410000 */
[----:B------:R-:W-:-:S02]  /*4fd0*/  IMAD.U32 R106, R15, 0x10000, RZ ;  /* 0x000100000f6a7824 */ /* 0x000fc400078e00ff */
[----:B------:R-:W-:Y:S01]  /*4fe0*/  FMUL.FTZ R108, R108, R13 ;  /* 0x0000000d6c6c7220 */ /* 0x000fe20000410000 */
[----:B------:R-:W-:Y:S02]  /*4ff0*/  LOP3.LUT R110, R47, 0xffff0000, RZ, 0xc0, !PT ;  /* 0xffff00002f6e7812 */ /* 0x000fe400078ec0ff */
[----:B------:R-:W-:Y:S01]  /*5000*/  LOP3.LUT R105, R105, 0xffff0000, RZ, 0xc0, !PT ;  /* 0xffff000069697812 */ /* 0x000fe200078ec0ff */
[----:B------:R-:W-:Y:S01]  /*5010*/  FFMA.FTZ R33, R106, R33, R108 ;  /* 0x000000216a217223 */ /* 0x000fe2000001006c */
[----:B------:R-:W-:Y:S01]  /*5020*/  PRMT R5, R112, 0x5410, R5 ;  /* 0x0000541070057816 */ /* 0x000fe20000000005 */
[----:B------:R-:W-:Y:S01]  /*5030*/  FFMA.FTZ R13, R106, R13, -R107 ;  /* 0x0000000d6a0d7223 */ /* 0x000fe2000001086b */
[----:B------:R-:W-:Y:S01]  /*5040*/  LOP3.LUT R108, R15, 0xffff0000, RZ, 0xc0, !PT ;  /* 0xffff00000f6c7812 */ /* 0x000fe200078ec0ff */
[C---:B------:R-:W-:Y:S01]  /*5050*/  FMUL.FTZ R15, R110.reuse, R45 ;  /* 0x0000002d6e0f7220 */ /* 0x040fe20000410000 */
[-C--:B------:R-:W-:Y:S01]  /*5060*/  FMUL.FTZ R110, R110, R105.reuse ;  /* 0x000000696e6e7220 */ /* 0x080fe20000410000 */
[----:B------:R-:W-:Y:S01]  /*5070*/  IMAD.U32 R112, R44, 0x10000, RZ ;  /* 0x000100002c707824 */ /* 0x000fe200078e00ff */
[----:B------:R-:W-:Y:S01]  /*5080*/  SHF.R.U64 R6, R6, 0x10, R7 ;  /* 0x0000001006067819 */ /* 0x000fe20000001207 */
[----:B------:R-:W-:Y:S01]  /*5090*/  FFMA.FTZ R106, R108, R105, -R15 ;  /* 0x000000696c6a7223 */ /* 0x000fe2000001080f */
[C---:B------:R-:W-:Y:S01]  /*50a0*/  IMAD.U32 R47, R5.reuse, 0x10000, RZ ;  /* 0x00010000052f7824 */ /* 0x040fe200078e00ff */
[----:B------:R-:W-:Y:S01]  /*50b0*/  LOP3.LUT R44, R44, 0xffff0000, RZ, 0xc0, !PT ;  /* 0xffff00002c2c7812 */ /* 0x000fe200078ec0ff */
[----:B------:R-:W-:Y:S01]  /*50c0*/  FFMA.FTZ R108, R108, R45, R110 ;  /* 0x0000002d6c6c7223 */ /* 0x000fe2000001006e */
[C---:B------:R-:W-:Y:S01]  /*50d0*/  LOP3.LUT R7, R4.reuse, 0xffff0000, RZ, 0xc0, !PT ;  /* 0xffff000004077812 */ /* 0x040fe200078ec0ff */
[----:B------:R-:W-:Y:S01]  /*50e0*/  IMAD.U32 R45, R4, 0x10000, RZ ;  /* 0x00010000042d7824 */ /* 0x000fe200078e00ff */
[----:B------:R-:W-:Y:S01]  /*50f0*/  LOP3.LUT R5, R5, 0xffff0000, RZ, 0xc0, !PT ;  /* 0xffff000005057812 */ /* 0x000fe200078ec0ff */
[----:B------:R-:W-:Y:S01]  /*5100*/  IMAD.U32 R110, R12, 0x10000, RZ ;  /* 0x000100000c6e7824 */ /* 0x000fe200078e00ff */
[----:B------:R-:W-:Y:S01]  /*5110*/  SHF.R.U64 R34, R34, 0x10, R35 ;  /* 0x0000001022227819 */ /* 0x000fe20000001223 */
[----:B------:R-:W-:Y:S01]  /*5120*/  FMUL.FTZ R35, R44, R7 ;  /* 0x000000072c237220 */ /* 0x000fe20000410000 */
[----:B------:R-:W-:Y:S01]  /*5130*/  LOP3.LUT R12, R12, 0xffff0000, RZ, 0xc0, !PT ;  /* 0xffff00000c0c7812 */ /* 0x000fe200078ec0ff */
[----:B------:R-:W-:Y:S01]  /*5140*/  FMUL.FTZ R15, R112, R45 ;  /* 0x0000002d700f7220 */ /* 0x000fe20000410000 */
[----:B------:R-:W-:Y:S01]  /*5150*/  FMUL.FTZ R44, R44, R5 ;  /* 0x000000052c2c7220 */ /* 0x000fe20000410000 */
[----:B------:R-:W-:Y:S01]  /*5160*/  PRMT R34, R111, 0x5432, R34 ;  /* 0x000054326f227816 */ /* 0x000fe20000000022 */
[----:B------:R-:W-:Y:S01]  /*5170*/  FMUL.FTZ R112, R112, R47 ;  /* 0x0000002f70707220 */ /* 0x000fe20000410000 */
[----:B------:R-:W-:Y:S01]  /*5180*/  PRMT R6, R109, 0x5432, R6 ;  /* 0x000054326d067816 */ /* 0x000fe20000000006 */
[C---:B------:R-:W-:Y:S01]  /*5190*/  FFMA.FTZ R4, R12.reuse, R5, -R35 ;  /* 0x000000050c047223 */ /* 0x040fe20000010823 */
[----:B------:R-:W-:Y:S01]  /*51a0*/  FFMA.FTZ R12, R12, R7, R44 ;  /* 0x000000070c0c7223 */ /* 0x000fe2000001002c */
[C---:B------:R-:W-:Y:S01]  /*51b0*/  FFMA.FTZ R15, R110.reuse, R47, -R15 ;  /* 0x0000002f6e0f7223 */ /* 0x040fe2000001080f */
[----:B------:R-:W-:Y:S01]  /*51c0*/  FFMA.FTZ R45, R110, R45, R112 ;  /* 0x0000002d6e2d7223 */ /* 0x000fe20000010070 */
[C---:B------:R-:W-:Y:S01]  /*51d0*/  IMAD.U32 R7, R46.reuse, 0x10000, RZ ;  /* 0x000100002e077824 */ /* 0x040fe200078e00ff */
        /* <DEDUP_REMOVED lines=11> */
[----:B------:R-:W-:Y:S01]  /*5290*/  LOP3.LUT R5, R14, 0xffff0000, RZ, 0xc0, !PT ;  /* 0xffff00000e057812 */ /* 0x000fe200078ec0ff */
[C---:B------:R-:W-:Y:S01]  /*52a0*/  FMUL.FTZ R14, R47.reuse, R34 ;  /* 0x000000222f0e7220 */ /* 0x040fe20000410000 */
[-C--:B------:R-:W-:Y:S01]  /*52b0*/  FMUL.FTZ R47, R47, R6.reuse ;  /* 0x000000062f2f7220 */ /* 0x080fe20000410000 */
[----:B------:R-:W-:Y:S01]  /*52c0*/  F2FP.BF16.F32.PACK_AB R106, R106, R13 ;  /* 0x0000000d6a6a723e */ /* 0x000fe200000010ff */
[----:B------:R-:W-:Y:S02]  /*52d0*/  IMAD.MOV.U32 R13, RZ, RZ, R103 ;  /* 0x000000ffff0d7224 */ /* 0x000fe400078e0067 */
[C---:B------:R-:W-:Y:S01]  /*52e0*/  FFMA.FTZ R6, R5.reuse, R6, -R14 ;  /* 0x0000000605067223 */ /* 0x040fe2000001080e */
[----:B------:R-:W-:Y:S01]  /*52f0*/  FFMA.FTZ R34, R5, R34, R47 ;  /* 0x0000002205227223 */ /* 0x000fe2000001002f */
[----:B------:R-:W-:-:S02]  /*5300*/  F2FP.BF16.F32.PACK_AB R32, R32, R101 ;  /* 0x000000652020723e */ /* 0x000fc400000010ff */
[----:B------:R-:W-:Y:S01]  /*5310*/  F2FP.BF16.F32.PACK_AB R4, R4, R15 ;  /* 0x0000000f0404723e */ /* 0x000fe200000010ff */
[----:B------:R-:W-:Y:S01]  /*5320*/  IMAD.MOV.U32 R15, RZ, RZ, R106 ;  /* 0x000000ffff0f7224 */ /* 0x000fe200078e006a */
[----:B------:R-:W-:Y:S01]  /*5330*/  F2FP.BF16.F32.PACK_AB R44, R12, R45 ;  /* 0x0000002d0c2c723e */ /* 0x000fe200000010ff */
[----:B------:R-:W-:Y:S01]  /*5340*/  IMAD.MOV.U32 R45, RZ, RZ, R32 ;  /* 0x000000ffff2d7224 */ /* 0x000fe200078e0020 */
[----:B------:R-:W-:Y:S01]  /*5350*/  F2FP.BF16.F32.PACK_AB R47, R108, R33 ;  /* 0x000000216c2f723e */ /* 0x000fe200000010ff */
[----:B------:R-:W-:Y:S01]  /*5360*/  IMAD.MOV.U32 R12, RZ, RZ, R4 ;  /* 0x000000ffff0c7224 */ /* 0x000fe200078e0004 */
[----:B------:R-:W-:Y:S02]  /*5370*/  F2FP.BF16.F32.PACK_AB R14, R6, R35 ;  /* 0x00000023060e723e */ /* 0x000fe400000010ff */
[----:B------:R-:W-:-:S07]  /*5380*/  F2FP.BF16.F32.PACK_AB R46, R34, R7 ;  /* 0x00000007222e723e */ /* 0x000fce00000010ff */
.L_x_5234:
[----:B------:R-:W-:Y:S05]  /*5390*/  BSYNC B2 ;  /* 0x0000000000027941 */ /* 0x000fea0003800000 */
.L_x_5233:
[----:B------:R-:W-:Y:S01]  /*53a0*/  ISETP.GE.AND P4, PT, R11, R98, PT ;  /* 0x000000620b00720c */ /* 0x000fe20003f86270 */
[----:B------:R-:W-:Y:S01]  /*53b0*/  IMAD.MOV.U32 R4, RZ, RZ, R100 ;  /* 0x000000ffff047224 */ /* 0x000fe200078e0064 */
[----:B--2---:R4:W-:Y:S01]  /*53c0*/  ST.E.128 desc[UR42][R88.64], R12 ;  /* 0x0000000c58007985 */ /* 0x0049e2000c101d2a */
[----:B------:R-:W-:-:S10]  /*53d0*/  IMAD.MOV.U32 R5, RZ, RZ, R99 ;  /* 0x000000ffff057224 */ /* 0x000fd400078e0063 */
[----:B------:R-:W-:-:S05]  /*53e0*/  @!P4 IMAD.WIDE R4, R11, 0x2, R4 ;  /* 0x000000020b04c825 */ /* 0x000fca00078e0204 */
[----:B---3--:R4:W-:Y:S02]  /*53f0*/  @!P4 ST.E.128 desc[UR42][R4.64], R44 ;  /* 0x0000002c0400c985 */ /* 0x0089e4000c101d2a */
.L_x_5232:
[----:B------:R-:W-:Y:S05]  /*5400*/  BSYNC B1 ;  /* 0x0000000000017941 */ /* 0x000fea0003800000 */
.L_x_5231:
[----:B------:R-:W-:-:S03]  /*5410*/  UMOV UR4, 0xffffffff ;  /* 0xffffffff00047882 */ /* 0x000fc60000000000 */
[----:B------:R-:W-:Y:S05]  /*5420*/  BRA.DIV UR4, `(.L_x_5235) ;  /* 0x00000192041c7947 */ /* 0x000fea000b800000 */
[----:B0-----:R-:W0:Y:S04]  /*5430*/  SHFL.IDX PT, R97, R97, 0x1, 0x1c1f ;  /* 0x003c1f0061617f89 */ /* 0x001e2800000e0000 */
[----:B------:R-:W0:Y:S02]  /*5440*/  SHFL.IDX PT, R96, R96, 0x1, 0x1c1f ;  /* 0x003c1f0060607f89 */ /* 0x000e2400000e0000 */
.L_x_5503:
        /* <DEDUP_REMOVED lines=12> */
[----:B------:R-:W-:Y:S01]  /*5510*/  LEA.HI R102, R5, R102, RZ, 0x4 ;  /* 0x0000006605667211 */ /* 0x000fe200078f20ff */
[----:B------:R-:W-:Y:S01]  /*5520*/  IMAD R5, R19, 0x1800, R74 ;  /* 0x0000180013057824 */ /* 0x000fe200078e024a */
[----:B------:R-:W-:-:S02]  /*5530*/  LOP3.LUT R7, R7, 0x1c0, RZ, 0xc0, !PT ;  /* 0x000001c007077812 */ /* 0x000fc400078ec0ff */
[----:B------:R-:W-:Y:S01]  /*5540*/  LEA.HI.SX32 R11, R102, R69, 0x1c ;  /* 0x00000045660b7211 */ /* 0x000fe200078fe2ff */
[----:B------:R-:W-:Y:S01]  /*5550*/  IMAD R5, R5, 0x2, R22 ;  /* 0x0000000205057824 */ /* 0x000fe200078e0216 */
[----:B------:R-:W-:Y:S02]  /*5560*/  LOP3.LUT R4, R4, 0x1c0, RZ, 0xc0, !PT ;  /* 0x000001c004047812 */ /* 0x000fe400078ec0ff */
[----:B------:R-:W-:Y:S01]  /*5570*/  SHF.R.U32.HI R7, RZ, 0x3, R7 ;  /* 0x00000003ff077819 */ /* 0x000fe20000011607 */
[----:B------:R-:W-:Y:S01]  /*5580*/  IMAD.SHL.U32 R11, R11, 0x8, RZ ;  /* 0x000000080b0b7824 */ /* 0x000fe200078e00ff */
[----:B------:R-:W-:-:S04]  /*5590*/  LEA.HI.X R33, R70, R97, R72, 0x1, P4 ;  /* 0x0000006146217211 */ /* 0x000fc800020f0c48 */
[----:B------:R-:W-:-:S04]  /*55a0*/  LOP3.LUT R4, R4, 0x38, R11, 0xf8, !PT ;  /* 0x0000003804047812 */ /* 0x000fc800078ef80b */
[----:B------:R-:W-:-:S05]  /*55b0*/  LOP3.LUT R4, R4, R7, RZ, 0x3c, !PT ;  /* 0x0000000704047212 */ /* 0x000fca00078e3cff */
[----:B----4-:R-:W-:-:S04]  /*55c0*/  IMAD.IADD R4, R6, 0x1, R4 ;  /* 0x0000000106047824 */ /* 0x010fc800078e0204 */
[----:B------:R-:W-:-:S04]  /*55d0*/  IMAD R7, R19, 0x1800, R4 ;  /* 0x0000180013077824 */ /* 0x000fc800078e0204 */
[----:B------:R-:W-:Y:S02]  /*55e0*/  IMAD R12, R7, 0x2, R22 ;  /* 0x00000002070c7824 */ /* 0x000fe400078e0216 */
[----:B------:R-:W0:Y:S04]  /*55f0*/  LDS.128 R4, [R5+0x1c400] ;  /* 0x01c4000005047984 */ /* 0x000e280000000c00 */
[----:B------:R-:W4:Y:S01]  /*5600*/  LDS.128 R12, [R12+0x1c400] ;  /* 0x01c400000c0c7984 */ /* 0x000f220000000c00 */
[----:B------:R-:W-:Y:S05]  /*5610*/  @P2 BRA `(.L_x_5237) ;  /* 0x00000004006c2947 */ /* 0x000fea0003800000 */
[----:B------:R-:W-:Y:S01]  /*5620*/  SHF.R.U64 R34, R36, 0x10, R37 ;  /* 0x0000001024227819 */ /* 0x000fe20000001225 */
[----:B----4-:R-:W-:Y:S01]  /*5630*/  IMAD.U32 R47, R15, 0x10000, RZ ;  /* 0x000100000f2f7824 */ /* 0x010fe200078e00ff */
[----:B------:R-:W-:Y:S01]  /*5640*/  SHF.R.U32.HI R44, RZ, 0x10, R41 ;  /* 0x00000010ff2c7819 */ /* 0x000fe20000011629 */
[----:B0-----:R-:W-:Y:S01]  /*5650*/  IMAD.U32 R45, R7, 0x10000, RZ ;  /* 0x00010000072d7824 */ /* 0x001fe200078e00ff */
[----:B------:R-:W-:Y:S02]  /*5660*/  SHF.R.U64 R35, R42, 0x10, R43 ;  /* 0x000000102a237819 */ /* 0x000fe4000000122b */
[----:B------:R-:W-:Y:S02]  /*5670*/  SHF.R.U32.HI R37, RZ, 0x10, R37 ;  /* 0x00000010ff257819 */ /* 0x000fe40000011625 */
[----:B------:R-:W-:Y:S02]  /*5680*/  SHF.R.U32.HI R42, RZ, 0x10, R43 ;  /* 0x00000010ff2a7819 */ /* 0x000fe4000001162b */
[----:B------:R-:W-:-:S02]  /*5690*/  SHF.R.U64 R36, R38, 0x10, R39 ;  /* 0x0000001026247819 */ /* 0x000fc40000001227 */
[----:B------:R-:W-:Y:S01]  /*56a0*/  SHF.R.U32.HI R38, RZ, 0x10, R39 ;  /* 0x00000010ff267819 */ /* 0x000fe20000011627 */
[----:B------:R-:W-:Y:S01]  /*56b0*/  IMAD.U32 R39, R13, 0x10000, RZ ;  /* 0x000100000d277824 */ /* 0x000fe200078e00ff */
[----:B------:R-:W-:Y:S02]  /*56c0*/  PRMT R117, R117, 0x5410, R44 ;  /* 0x0000541075757816 */ /* 0x000fe4000000002c */
[----:B------:R-:W-:Y:S01]  /*56d0*/  PRMT R118, R118, 0x5410, R37 ;  /* 0x0000541076767816 */ /* 0x000fe20000000025 */
[----:B------:R-:W-:Y:S01]  /*56e0*/  IMAD.U32 R37, R5, 0x10000, RZ ;  /* 0x0001000005257824 */ /* 0x000fe200078e00ff */
[----:B------:R-:W-:Y:S01]  /*56f0*/  PRMT R115, R115, 0x5410, R42 ;  /* 0x0000541073737816 */ /* 0x000fe2000000002a */
[----:B------:R-:W-:Y:S01]  /*5700*/  IMAD.U32 R88, R117, 0x10000, RZ ;  /* 0x0001000075587824 */ /* 0x000fe200078e00ff */
[----:B------:R-:W-:Y:S02]  /*5710*/  PRMT R111, R111, 0x5410, R38 ;  /* 0x000054106f6f7816 */ /* 0x000fe40000000026 */
[----:B------:R-:W-:Y:S01]  /*5720*/  SHF.R.U64 R41, R40, 0x10, R41 ;  /* 0x0000001028297819 */ /* 0x000fe20000001229 */
[C---:B------:R-:W-:Y:S01]  /*5730*/  IMAD.U32 R40, R118.reuse, 0x10000, RZ ;  /* 0x0001000076287824 */ /* 0x040fe200078e00ff */
[----:B------:R-:W-:Y:S01]  /*5740*/  LOP3.LUT R46, R13, 0xffff0000, RZ, 0xc0, !PT ;  /* 0xffff00000d2e7812 */ /* 0x000fe200078ec0ff */
[----:B------:R-:W-:Y:S01]  /*5750*/  IMAD.U32 R42, R115, 0x10000, RZ ;  /* 0x00010000732a7824 */ /* 0x000fe200078e00ff */
[----:B------:R-:W-:Y:S01]  /*5760*/  LOP3.LUT R117, R117, 0xffff0000, RZ, 0xc0, !PT ;  /* 0xffff000075757812 */ /* 0x000fe200078ec0ff */
[----:B------:R-:W-:Y:S01]  /*5770*/  IMAD.U32 R38, R111, 0x10000, RZ ;  /* 0x000100006f267824 */ /* 0x000fe200078e00ff */
[----:B------:R-:W-:Y:S01]  /*5780*/  LOP3.LUT R89, R118, 0xffff0000, RZ, 0xc0, !PT ;  /* 0xffff000076597812 */ /* 0x000fe200078ec0ff */
[----:B---3--:R-:W-:Y:S01]  /*5790*/  FMUL.FTZ R100, R39, R88 ;  /* 0x0000005827647220 */ /* 0x008fe20000410000 */
[----:B------:R-:W-:Y:S01]  /*57a0*/  PRMT R109, R109, 0x5410, R36 ;  /* 0x000054106d6d7816 */ /* 0x000fe20000000024 */
[----:B------:R-:W-:Y:S01]  /*57b0*/  FMUL.FTZ R43, R39, R40 ;  /* 0x00000028272b7220 */ /* 0x000fe20000410000 */
[----:B------:R-:W-:Y:S01]  /*57c0*/  LOP3.LUT R44, R5, 0xffff0000, RZ, 0xc0, !PT ;  /* 0xffff0000052c7812 */ /* 0x000fe200078ec0ff */
[----:B------:R-:W-:Y:S01]  /*57d0*/  FMUL.FTZ R36, R47, R42 ;  /* 0x0000002a2f247220 */ /* 0x000fe20000410000 */
[C---:B--2---:R-:W-:Y:S01]  /*57e0*/  FMUL.FTZ R99, R46.reuse, R117 ;  /* 0x000000752e637220 */ /* 0x044fe20000410000 */
[----:B------:R-:W-:Y:S01]  /*57f0*/  PRMT R113, R113, 0x5410, R34 ;  /* 0x0000541071717816 */ /* 0x000fe20000000022 */
[-C--:B------:R-:W-:Y:S01]  /*5800*/  FMUL.FTZ R46, R46, R89.reuse ;  /* 0x000000592e2e7220 */ /* 0x080fe20000410000 */
[----:B------:R-:W-:Y:S01]  /*5810*/  PRMT R116, R116, 0x5410, R41 ;  /* 0x0000541074747816 */ /* 0x000fe20000000029 */
[----:B------:R-:W-:Y:S01]  /*5820*/  FMUL.FTZ R47, R47, R38 ;  /* 0x000000262f2f7220 */ /* 0x000fe20000410000 */
[C---:B------:R-:W-:Y:S01]  /*5830*/  FFMA.FTZ R39, R37.reuse, R40, -R100 ;  /* 0x0000002825277223 */ /* 0x040fe20000010864 */
[----:B------:R-:W-:Y:S01]  /*5840*/  PRMT R114, R114, 0x5410, R35 ;  /* 0x0000541072727816 */ /* 0x000fe20000000023 */
[----:B------:R-:W-:Y:S01]  /*5850*/  FFMA.FTZ R37, R37, R88, R43 ;  /* 0x0000005825257223 */ /* 0x000fe2000001002b */
[----:B------:R-:W-:Y:S01]  /*5860*/  FFMA.FTZ R35, R45, R38, -R36 ;  /* 0x000000262d237223 */ /* 0x000fe20000010824 */
[----:B------:R-:W-:Y:S01]  /*5870*/  LOP3.LUT R15, R15, 0xffff0000, RZ, 0xc0, !PT ;  /* 0xffff00000f0f7812 */ /* 0x000fe200078ec0ff */
[C---:B------:R-:W-:Y:S01]  /*5880*/  FFMA.FTZ R34, R44.reuse, R89, -R99 ;  /* 0x000000592c227223 */ /* 0x040fe20000010863 */
[----:B------:R-:W-:Y:S01]  /*5890*/  LOP3.LUT R88, R115, 0xffff0000, RZ, 0xc0, !PT ;  /* 0xffff000073587812 */ /* 0x000fe200078ec0ff */
[----:B------:R-:W-:Y:S01]  /*58a0*/  FFMA.FTZ R44, R44, R117, R46 ;  /* 0x000000752c2c7223 */ /* 0x000fe2000001002e */
[----:B------:R-:W-:Y:S01]  /*58b0*/  LOP3.LUT R36, R111, 0xffff0000, RZ, 0xc0, !PT ;  /* 0xffff00006f247812 */ /* 0x000fe200078ec0ff */
[----:B------:R-:W-:Y:S01]  /*58c0*/  FFMA.FTZ R45, R45, R42, R47 ;  /* 0x0000002a2d2d7223 */ /* 0x000fe2000001002f */
[----:B------:R-:W-:Y:S01]  /*58d0*/  IMAD.U32 R13, R12, 0x10000, RZ ;  /* 0x000100000c0d7824 */ /* 0x000fe200078e00ff */
[----:B------:R-:W-:Y:S01]  /*58e0*/  LOP3.LUT R43, R7, 0xffff0000, RZ, 0xc0, !PT ;  /* 0xffff0000072b7812 */ /* 0x000fe200078ec0ff */
[----:B------:R-:W-:-:S02]  /*58f0*/  IMAD.U32 R42, R113, 0x10000, RZ ;  /* 0x00010000712a7824 */ /* 0x000fc400078e00ff */
[C---:B------:R-:W-:Y:S01]  /*5900*/  FMUL.FTZ R38, R15.reuse, R88 ;  /* 0x000000580f267220 */ /* 0x040fe20000410000 */
[----:B------:R-:W-:Y:S02]  /*5910*/  IMAD.U32 R46, R116, 0x10000, RZ ;  /* 0x00010000742e7824 */ /* 0x000fe400078e00ff */
[----:B------:R-:W-:Y:S01]  /*5920*/  FMUL.FTZ R102, R15, R36 ;  /* 0x000000240f667220 */ /* 0x000fe20000410000 */
[----:B------:R-:W-:Y:S01]  /*5930*/  IMAD.U32 R5, R4, 0x10000, RZ ;  /* 0x0001000004057824 */ /* 0x000fe200078e00ff */
[----:B------:R-:W-:Y:S01]  /*5940*/  LOP3.LUT R12, R12, 0xffff0000, RZ, 0xc0, !PT ;  /* 0xffff00000c0c7812 */ /* 0x000fe200078ec0ff */
[C---:B------:R-:W-:Y:S01]  /*5950*/  FMUL.FTZ R100, R13.reuse, R46 ;  /* 0x0000002e0d647220 */ /* 0x040fe20000410000 */
[----:B------:R-:W-:Y:S01]  /*5960*/  LOP3.LUT R15, R116, 0xffff0000, RZ, 0xc0, !PT ;  /* 0xffff0000740f7812 */ /* 0x000fe200078ec0ff */
[----:B------:R-:W-:Y:S01]  /*5970*/  FMUL.FTZ R41, R13, R42 ;  /* 0x0000002a0d297220 */ /* 0x000fe20000410000 */
[----:B------:R-:W-:Y:S01]  /*5980*/  LOP3.LUT R113, R113, 0xffff0000, RZ, 0xc0, !PT ;  /* 0xffff000071717812 */ /* 0x000fe200078ec0ff */
[C---:B------:R-:W-:Y:S01]  /*5990*/  IMAD.U32 R7, R6.reuse, 0x10000, RZ ;  /* 0x0001000006077824 */ /* 0x040fe200078e00ff */
[----:B------:R-:W-:Y:S01]  /*59a0*/  LOP3.LUT R40, R6, 0xffff0000, RZ, 0xc0, !PT ;  /* 0xffff000006287812 */ /* 0x000fe200078ec0ff */
[----:B------:R-:W-:Y:S01]  /*59b0*/  FFMA.FTZ R36, R43, R36, -R38 ;  /* 0x000000242b247223 */ /* 0x000fe20000010826 */
[----:B------:R-:W-:Y:S01]  /*59c0*/  LOP3.LUT R4, R4, 0xffff0000, RZ, 0xc0, !PT ;  /* 0xffff000004047812 */ /* 0x000fe200078ec0ff */
[----:B------:R-:W-:-:S02]  /*59d0*/  IMAD.U32 R6, R14, 0x10000, RZ ;  /* 0x000100000e067824 */ /* 0x000fc400078e00ff */
[----:B------:R-:W-:Y:S01]  /*59e0*/  FFMA.FTZ R38, R43, R88, R102 ;  /* 0x000000582b267223 */ /* 0x000fe20000010066 */
[C---:B------:R-:W-:Y:S01]  /*59f0*/  FFMA.FTZ R13, R5.reuse, R42, -R100 ;  /* 0x0000002a050d7223 */ /* 0x040fe20000010864 */
[----:B------:R-:W-:Y:S01]  /*5a00*/  FFMA.FTZ R46, R5, R46, R41 ;  /* 0x0000002e052e7223 */ /* 0x000fe20000010029 */
[----:B------:R-:W-:Y:S01]  /*5a10*/  LOP3.LUT R14, R14, 0xffff0000, RZ, 0xc0, !PT ;  /* 0xffff00000e0e7812 */ /* 0x000fe200078ec0ff */
[----:B------:R-:W-:Y:S01]  /*5a20*/  FMUL.FTZ R43, R12, R15 ;  /* 0x0000000f0c2b7220 */ /* 0x000fe20000410000 */
[C---:B------:R-:W-:Y:S01]  /*5a30*/  IMAD.U32 R5, R109.reuse, 0x10000, RZ ;  /* 0x000100006d057824 */ /* 0x040fe200078e00ff */
[----:B------:R-:W-:Y:S01]  /*5a40*/  LOP3.LUT R41, R114, 0xffff0000, RZ, 0xc0, !PT ;  /* 0xffff000072297812 */ /* 0x000fe200078ec0ff */
[-C--:B------:R-:W-:Y:S01]  /*5a50*/  FMUL.FTZ R47, R12, R113.reuse ;  /* 0x000000710c2f7220 */ /* 0x080fe20000410000 */
[----:B------:R-:W-:Y:S01]  /*5a60*/  LOP3.LUT R109, R109, 0xffff0000, RZ, 0xc0, !PT ;  /* 0xffff00006d6d7812 */ /* 0x000fe200078ec0ff */
[----:B------:R-:W-:Y:S02]  /*5a70*/  IMAD.U32 R12, R114, 0x10000, RZ ;  /* 0x00010000720c7824 */ /* 0x000fe400078e00ff */
[C---:B------:R-:W-:Y:S01]  /*5a80*/  FFMA.FTZ R42, R4.reuse, R113, -R43 ;  /* 0x00000071042a7223 */ /* 0x040fe2000001082b */
[----:B------:R-:W-:Y:S01]  /*5a90*/  FFMA.FTZ R47, R4, R15, R47 ;  /* 0x0000000f042f7223 */ /* 0x000fe2000001002f */
[----:B------:R-:W-:Y:S01]  /*5aa0*/  FMUL.FTZ R43, R14, R41 ;  /* 0x000000290e2b7220 */ /* 0x000fe20000410000 */
[CC--:B------:R-:W-:Y:S01]  /*5ab0*/  FMUL.FTZ R4, R6.reuse, R12.reuse ;  /* 0x0000000c06047220 */ /* 0x0c0fe20000410000 */
[----:B------:R-:W-:Y:S01]  /*5ac0*/  FMUL.FTZ R15, R6, R5 ;  /* 0x00000005060f7220 */ /* 0x000fe20000410000 */
[-C--:B------:R-:W-:Y:S01]  /*5ad0*/  FMUL.FTZ R14, R14, R109.reuse ;  /* 0x0000006d0e0e7220 */ /* 0x080fe20000410000 */
[C---:B------:R-:W-:Y:S01]  /*5ae0*/  FFMA.FTZ R43, R40.reuse, R109, -R43 ;  /* 0x0000006d282b7223 */ /* 0x040fe2000001082b */
[C---:B------:R-:W-:Y:S01]  /*5af0*/  FFMA.FTZ R4, R7.reuse, R5, -R4 ;  /* 0x0000000507047223 */ /* 0x040fe20000010804 */
[----:B------:R-:W-:Y:S01]  /*5b00*/  FFMA.FTZ R15, R7, R12, R15 ;  /* 0x0000000c070f7223 */ /* 0x000fe2000001000f */
[----:B------:R-:W-:Y:S01]  /*5b10*/  FFMA.FTZ R14, R40, R41, R14 ;  /* 0x00000029280e7223 */ /* 0x000fe2000001000e */
[----:B------:R-:W-:-:S02]  /*5b20*/  F2FP.BF16.F32.PACK_AB R37, R44, R37 ;  /* 0x000000252c25723e */ /* 0x000fc400000010ff */
        /* <DEDUP_REMOVED lines=8> */
[----:B------:R-:W-:-:S02]  /*5bb0*/  F2FP.BF16.F32.PACK_AB R7, R36, R35 ;  /* 0x000000232407723e */ /* 0x000fc400000010ff */
[----:B------:R-:W-:-:S07]  /*5bc0*/  F2FP.BF16.F32.PACK_AB R12, R47, R46 ;  /* 0x0000002e2f0c723e */ /* 0x000fce00000010ff */
.L_x_5237:
[----:B------:R-:W-:Y:S05]  /*5bd0*/  BSYNC B1 ;  /* 0x0000000000017941 */ /* 0x000fea0003800000 */
.L_x_5236:
        /* <DEDUP_REMOVED lines=8> */
.L_x_5201:
[----:B------:R-:W-:-:S06]  /*5c60*/  UISETP.NE.AND UP0, UPT, UR44, 0x3, UPT ;  /* 0x000000032c00788c */ /* 0x000fcc000bf05270 */
[----:B------:R-:W-:-:S13]  /*5c70*/  PLOP3.LUT P3, PT, PT, PT, UP0, 0x80, 0x0 ;  /* 0x000000000000781c */ /* 0x000fda0003f6f008 */
[----:B------:R-:W-:Y:S05]  /*5c80*/  @!P3 BRA `(.L_x_5238) ;  /* 0x000000000004b947 */ /* 0x000fea0003800000 */
[----:B------:R-:W-:Y:S01]  /*5c90*/  BPT.TRAP 0x1 ;  /* 0x000000040000795c */ /* 0x000fe20000300000 */
.L_x_5238:
[----:B------:R-:W-:Y:S01]  /*5ca0*/  IMAD R87, R19, 0x8, R22 ;  /* 0x0000000813577824 */ /* 0x000fe200078e0216 */
[----:B------:R-:W-:Y:S01]  /*5cb0*/  SHF.L.U32 R95, R210, 0x1f, RZ ;  /* 0x0000001fd25f7819 */ /* 0x000fe200000006ff */
[----:B------:R-:W-:Y:S01]  /*5cc0*/  BSSY B1, `(.L_x_5239) ;  /* 0x0000004000017945 */ /* 0x000fe20003800000 */
[----:B------:R-:W-:Y:S02]  /*5cd0*/  SHF.R.S32.HI R92, RZ, 0x1f, R91 ;  /* 0x0000001fff5c7819 */ /* 0x000fe4000001145b */
[----:B------:R-:W0:Y:S02]  /*5ce0*/  SYNCS.PHASECHK.TRANS64.TRYWAIT P2, [R87+URZ+0x22890], R95 ;  /* 0x0228905f570075a7 */ /* 0x000e24000804017f */
[----:B0-----:R-:W-:Y:S05]  /*5cf0*/  @!P2 BRA `(.L_x_5240) ;  /* 0x000001880034a947 */ /* 0x001fea0003800000 */
.L_x_5504:
[----:B------:R-:W-:Y:S05]  /*5d00*/  BSYNC B1 ;  /* 0x0000000000017941 */ /* 0x000fea0003800000 */
.L_x_5239:
        /* <DEDUP_REMOVED lines=25> */
.L_x_5508:
        /* <DEDUP_REMOVED lines=13> */
.L_x_5243:
[----:B------:R-:W-:Y:S05]  /*5f70*/  BSYNC B1 ;  /* 0x0000000000017941 */ /* 0x000fea0003800000 */
.L_x_5242:
[----:B------:R-:W-:-:S03]  /*5f80*/  UMOV UR4, 0xffffffff ;  /* 0xffffffff00047882 */ /* 0x000fc60000000000 */
[----:B------:R-:W-:Y:S05]  /*5f90*/  BRA.DIV UR4, `(.L_x_5244) ;  /* 0x0000018604ec7947 */ /* 0x000fea000b800000 */
[----:B--2-4-:R2:W4:Y:S04]  /*5fa0*/  SHFL.IDX PT, R5, R33, 0x1, 0x1c1f ;  /* 0x003c1f0021057f89 */ /* 0x01452800000e0000 */
[----:B---3--:R2:W3:Y:S02]  /*5fb0*/  SHFL.IDX PT, R7, R32, 0x1, 0x1c1f ;  /* 0x003c1f0020077f89 */ /* 0x0084e400000e0000 */
.L_x_5512:
        /* <DEDUP_REMOVED lines=13> */
.L_x_5220:
[----:B------:R-:W-:Y:S05]  /*6090*/  BSYNC B0 ;  /* 0x0000000000007941 */ /* 0x000fea0003800000 */
.L_x_5200:
        /* <DEDUP_REMOVED lines=17> */
.L_x_5246:
[----:B------:R-:W-:Y:S05]  /*61b0*/  BSYNC B0 ;  /* 0x0000000000007941 */ /* 0x000fea0003800000 */
.L_x_5245:
[----:B------:R-:W3:Y:S01]  /*61c0*/  SYNCS.PHASECHK.TRANS64.TRYWAIT P3, [R87+URZ+0x228b0], R95 ;  /* 0x0228b05f570075a7 */ /* 0x000ee2000806017f */
[----:B------:R-:W-:Y:S04]  /*61d0*/  BSSY B0, `(.L_x_5247) ;  /* 0x0000002000007945 */ /* 0x000fe80003800000 */
[----:B---3--:R-:W-:Y:S05]  /*61e0*/  @!P3 BRA `(.L_x_5248) ;  /* 0x0000018400a4b947 */ /* 0x008fea0003800000 */
.L_x_5513:
[----:B------:R-:W-:Y:S05]  /*61f0*/  BSYNC B0 ;  /* 0x0000000000007941 */ /* 0x000fea0003800000 */
.L_x_5247:
        /* <DEDUP_REMOVED lines=21> */
[----:B------:R0:W4:Y:S01]  /*6350*/  SHFL.IDX PT, R39, R35, RZ, 0x1c1f ;  /* 0x001c1fff23277589 */ /* 0x00012200000e0000 */
[----:B------:R-:W-:Y:S01]  /*6360*/  ISETP.GE.AND P3, PT, R94, 0x1, PT ;  /* 0x000000015e00780c */ /* 0x000fe20003f66270 */
[----:B------:R-:W-:Y:S02]  /*6370*/  IMAD R11, R11, 0x2, R26 ;  /* 0x000000020b0b7824 */ /* 0x000fe400078e021a */
[----:B------:R0:W0:Y:S10]  /*6380*/  SHFL.IDX PT, R38, R36, RZ, 0x1c1f ;  /* 0x001c1fff24267589 */ /* 0x00003400000e0000 */
[----:B------:R-:W-:Y:S05]  /*6390*/  @!P3 BRA `(.L_x_5250) ;  /* 0x0000000000a4b947 */ /* 0x000fea0003800000 */
[----:B------:R-:W-:Y:S02]  /*63a0*/  ISETP.NE.AND P5, PT, R77, RZ, PT ;  /* 0x000000ff4d00720c */ /* 0x000fe40003fa5270 */
[----:B------:R-:W-:Y:S02]  /*63b0*/  ISETP.NE.AND P4, PT, R78, RZ, PT ;  /* 0x000000ff4e00720c */ /* 0x000fe40003f85270 */
[----:B------:R-:W-:-:S09]  /*63c0*/  PRMT R37, R10, 0x8880, RZ ;  /* 0x000088800a257816 */ /* 0x000fd200000000ff */
[----:B------:R-:W5:Y:S01]  /*63d0*/  @P5 LDS.128 R4, [R34] ;  /* 0x0000000022045984 */ /* 0x000f620000000c00 */
[----:B-12-4-:R-:W-:-:S04]  /*63e0*/  @P5 LEA R32, P3, R16, R39, 0x1 ;  /* 0x0000002710205211 */ /* 0x016fc800078608ff */
        /* <DEDUP_REMOVED lines=36> */
.L_x_5250:
[----:B------:R-:W-:Y:S05]  /*6630*/  BSYNC B0 ;  /* 0x0000000000007941 */ /* 0x000fea0003800000 */
.L_x_5249:
[----:B------:R-:W-:Y:S01]  /*6640*/  ISETP.GE.AND P3, PT, R94, 0x41, PT ;  /* 0x000000415e00780c */ /* 0x000fe20003f66270 */
[----:B0-----:R-:W0:Y:S01]  /*6650*/  SHFL.IDX PT, R36, R36, 0x1, 0x1c1f ;  /* 0x003c1f0024247f89 */ /* 0x001e2200000e0000 */
[----:B------:R-:W-:Y:S03]  /*6660*/  BSSY B0, `(.L_x_5251) ;  /* 0x000002c000007945 */ /* 0x000fe60003800000 */
[----:B------:R-:W0:Y:S08]  /*6670*/  SHFL.IDX PT, R35, R35, 0x1, 0x1c1f ;  /* 0x003c1f0023237f89 */ /* 0x000e3000000e0000 */
[----:B------:R-:W-:Y:S05]  /*6680*/  @!P3 BRA `(.L_x_5252) ;  /* 0x0000000000a4b947 */ /* 0x000fea0003800000 */
[----:B------:R-:W-:Y:S02]  /*6690*/  ISETP.NE.AND P5, PT, R77, RZ, PT ;  /* 0x000000ff4d00720c */ /* 0x000fe40003fa5270 */
[----:B------:R-:W-:Y:S02]  /*66a0*/  ISETP.NE.AND P4, PT, R78, RZ, PT ;  /* 0x000000ff4e00720c */ /* 0x000fe40003f85270 */
[----:B------:R-:W-:-:S09]  /*66b0*/  PRMT R37, R10, 0x8880, RZ ;  /* 0x000088800a257816 */ /* 0x000fd200000000ff */
[----:B------:R-:W5:Y:S01]  /*66c0*/  @P5 LDS.128 R4, [R34+0x2000] ;  /* 0x0020000022045984 */ /* 0x000f620000000c00 */
[----:B012---:R-:W-:-:S04]  /*66d0*/  @P5 LEA R32, P3, R16, R35, 0x1 ;  /* 0x0000002310205211 */ /* 0x007fc800078608ff */
[----:B------:R-:W-:Y:S02]  /*66e0*/  @P5 LEA.HI.X R33, R16, R36, R17, 0x1, P3 ;  /* 0x0000002410215211 */ /* 0x000fe400018f0c11 */
[----:B------:R-:W-:-:S04]  /*66f0*/  @P4 LEA R14, P3, R2, R35, 0x1 ;  /* 0x00000023020e4211 */ /* 0x000fc800078608ff */
[----:B------:R-:W-:Y:S02]  /*6700*/  @P4 LEA.HI.X R15, R2, R36, R209, 0x1, P3 ;  /* 0x00000024020f4211 */ /* 0x000fe400018f0cd1 */
[----:B------:R-:W-:-:S13]  /*6710*/  ISETP.NE.AND P3, PT, R79, RZ, PT ;  /* 0x000000ff4f00720c */ /* 0x000fda0003f65270 */
[----:B------:R-:W-:-:S04]  /*6720*/  @P3 LEA R12, P6, R216, R35, 0x1 ;  /* 0x00000023d80c3211 */ /* 0x000fc800078c08ff */
[----:B------:R-:W-:Y:S01]  /*6730*/  @P3 LEA.HI.X R13, R216, R36, R229, 0x1, P6 ;  /* 0x00000024d80d3211 */ /* 0x000fe200030f0ce5 */
[----:B-----5:R0:W-:Y:S01]  /*6740*/  @P5 ST.E.128 desc[UR42][R32.64], R4 ;  /* 0x0000000420005985 */ /* 0x0201e2000c101d2a */
        /* <DEDUP_REMOVED lines=29> */
.L_x_5252:
[----:B------:R-:W-:Y:S05]  /*6920*/  BSYNC B0 ;  /* 0x0000000000007941 */ /* 0x000fea0003800000 */
.L_x_5251:
[----:B------:R-:W-:Y:S01]  /*6930*/  @!PT LDS RZ, [RZ] ;  /* 0x00000000fffff984 */ /* 0x000fe20000000800 */
[----:B------:R-:W-:Y:S01]  /*6940*/  @!PT LDS RZ, [RZ] ;  /* 0x00000000fffff984 */ /* 0x000fe20000000800 */
[----:B------:R-:W-:Y:S01]  /*6950*/  @!PT LDS RZ, [RZ] ;  /* 0x00000000fffff984 */ /* 0x000fe20000000800 */
[----:B------:R-:W-:Y:S01]  /*6960*/  @!PT LDS RZ, [RZ] ;  /* 0x00000000fffff984 */ /* 0x000fe20000000800 */
[----:B------:R5:W-:Y:S06]  /*6970*/  MEMBAR.ALL.CTA ;  /* 0x0000000000007992 */ /* 0x000bec0000008000 */
[----:B-----5:R-:W5:Y:S01]  /*6980*/  FENCE.VIEW.ASYNC.S ;  /* 0x00000000000073c6 */ /* 0x020f620000000000 */
[----:B-1-3--:R-:W-:Y:S01]  /*6990*/  @!P2 VIADD R87, R87, 0x228c0 ;  /* 0x000228c05757a836 */ /* 0x00afe20000000000 */
[----:B-----5:R1:W-:Y:S01]  /*69a0*/  BAR.SYNC.DEFER_BLOCKING R60, 0x80 ;  /* 0x0002003c0000751d */ /* 0x0203e20000010000 */
[----:B------:R-:W-:Y:S01]  /*69b0*/  LOP3.LUT P3, RZ, R18, 0x2, RZ, 0xc0, !PT ;  /* 0x0000000212ff7812 */ /* 0x000fe2000786c0ff */
[----:B------:R-:W-:-:S02]  /*69c0*/  VIADD R19, R19, 0x1 ;  /* 0x0000000113137836 */ /* 0x000fc40000000000 */
[----:B------:R-:W-:-:S04]  /*69d0*/  @!P2 PRMT R87, RZ, 0x654, R87 ;  /* 0x00000654ff57a816 */ /* 0x000fc80000000057 */
[----:B------:R1:W-:Y:S01]  /*69e0*/  @!P2 SYNCS.ARRIVE.TRANS64.RED.A1T0 RZ, [R87+URZ], RZ ;  /* 0x000000ff57ffa9a7 */ /* 0x0003e2000810043f */
[----:B------:R-:W-:-:S04]  /*69f0*/  ISETP.NE.AND P2, PT, R19, 0x2, PT ;  /* 0x000000021300780c */ /* 0x000fc80003f45270 */
[----:B0-----:R-:W-:Y:S02]  /*6a00*/  SEL R5, RZ, 0x1, P2 ;  /* 0x00000001ff057807 */ /* 0x001fe40001000000 */
[----:B------:R-:W-:Y:S02]  /*6a10*/  SEL R19, R19, RZ, P2 ;  /* 0x000000ff13137207 */ /* 0x000fe40001000000 */
[----:B------:R-:W-:Y:S01]  /*6a20*/  LOP3.LUT R210, R210, R5, RZ, 0x3c, !PT ;  /* 0x00000005d2d27212 */ /* 0x000fe200078e3cff */
[----:B-1----:R-:W-:Y:S06]  /*6a30*/  @P3 BRA `(.L_x_5253) ;  /* 0xffffffc000ec3947 */ /* 0x002fec000383ffff */
[----:B------:R-:W0:Y:S01]  /*6a40*/  S2R R4, SR_TID.X ;  /* 0x0000000000047919 */ /* 0x000e220000002100 */
[----:B------:R-:W-:Y:S02]  /*6a50*/  PLOP3.LUT P0, PT, PT, PT, PT, 0x8, 0x0 ;  /* 0x000000000000781c */ /* 0x000fe40003f0e170 */
[----:B0-----:R-:W-:-:S04]  /*6a60*/  SHF.R.U32.HI R4, RZ, 0x7, R4 ;  /* 0x00000007ff047819 */ /* 0x001fc80000011604 */
[----:B------:R-:W-:-:S13]  /*6a70*/  ISETP.NE.AND P3, PT, R4, 0x1, PT ;  /* 0x000000010400780c */ /* 0x000fda0003f65270 */
[----:B------:R-:W-:Y:S05]  /*6a80*/  @!P3 WARPSYNC.ALL ;  /* 0x000000000000b948 */ /* 0x000fea0003800000 */
[----:B------:R-:W-:Y:S06]  /*6a90*/  @!P3 BAR.ARV 0x9, 0x100 ;  /* 0x024400000000bb1d */ /* 0x000fec0000002000 */
.L_x_5195:
[----:B------:R-:W0:Y:S01]  /*6aa0*/  LDC R0, c[0x0][0x448] ;  /* 0x00011200ff007b82 */ /* 0x000e220000000800 */
[----:B------:R-:W-:Y:S01]  /*6ab0*/  IMAD.MOV.U32 R172, RZ, RZ, RZ ;  /* 0x000000ffffac7224 */ /* 0x000fe200078e00ff */
[----:B0-----:R-:W-:Y:S01]  /*6ac0*/  ISETP.NE.AND P1, PT, R0, 0x1, PT ;  /* 0x000000010000780c */ /* 0x001fe20003f25270 */
[----:B------:R-:W-:-:S12]  /*6ad0*/  VIADD R0, R222, 0x7f ;  /* 0x0000007fde007836 */ /* 0x000fd80000000000 */
[----:B------:R-:W0:Y:S08]  /*6ae0*/  @P1 LDC R3, c[0x0][0x44c] ;  /* 0x00011300ff031b82 */ /* 0x000e300000000800 */
[----:B------:R-:W1:Y:S01]  /*6af0*/  @P1 LDC R4, c[0x0][0x450] ;  /* 0x00011400ff041b82 */ /* 0x000e620000000800 */
[----:B0-----:R-:W-:-:S05]  /*6b00*/  @P1 IMAD.HI.U32 R3, R0, R3, RZ ;  /* 0x0000000300031227 */ /* 0x001fca00078e00ff */
[----:B-1----:R-:W-:-:S05]  /*6b10*/  @P1 SHF.R.U32.HI R0, RZ, R4, R3 ;  /* 0x00000004ff001219 */ /* 0x002fca0000011603 */
[----:B------:R-:W-:-:S04]  /*6b20*/  IMAD.IADD R0, R31, 0x1, R0 ;  /* 0x000000011f007824 */ /* 0x000fc800078e0200 */
[----:B------:R-:W-:-:S05]  /*6b30*/  IMAD.HI R0, R0, 0x2aaaaaab, RZ ;  /* 0x2aaaaaab00007827 */ /* 0x000fca00078e02ff */
[----:B------:R-:W-:-:S04]  /*6b40*/  SHF.R.U32.HI R3, RZ, 0x1f, R0 ;  /* 0x0000001fff037819 */ /* 0x000fc80000011600 */
[----:B------:R-:W-:-:S04]  /*6b50*/  LEA.HI.SX32 R3, R0, R3, 0x1c ;  /* 0x0000000300037211 */ /* 0x000fc800078fe2ff */
[----:B------:R-:W-:-:S04]  /*6b60*/  VIMNMX R9, R30, R3, PT ;  /* 0x000000031e097248 */ /* 0x000fc80003fe0100 */
[----:B------:R-:W-:Y:S01]  /*6b70*/  ISETP.GE.AND P1, PT, R9, 0x1, PT ;  /* 0x000000010900780c */ /* 0x000fe20003f26270 */
[----:B------:R-:W-:-:S12]  /*6b80*/  @P0 BRA `(.L_x_5254) ;  /* 0x00000000000c0947 */ /* 0x000fd80003800000 */
[----:B------:R-:W0:Y:S01]  /*6b90*/  FENCE.VIEW.ASYNC.G ;  /* 0x00000000000073c6 */ /* 0x000e220000000100 */
[----:B------:R-:W-:Y:S05]  /*6ba0*/  WARPSYNC.ALL ;  /* 0x0000000000007948 */ /* 0x000fea0003800000 */
[----:B0-----:R-:W-:Y:S06]  /*6bb0*/  BAR.ARV 0xc, 0x180 ;  /* 0x0306000000007b1d */ /* 0x001fec0000002000 */
.L_x_5254:
[----:B------:R-:W-:Y:S04]  /*6bc0*/  BSSY B0, `(.L_x_5255) ;  /* 0x0000020000007945 */ /* 0x000fe80003800000 */
        /* <DEDUP_REMOVED lines=31> */
.L_x_5256:
[----:B------:R-:W-:Y:S05]  /*6dc0*/  BSYNC B0 ;  /* 0x0000000000007941 */ /* 0x000fea0003800000 */
.L_x_5255:
        /* <DEDUP_REMOVED lines=59> */
[----:B----4-:R-:W-:Y:S02]  /*7180*/  CS2R R38, SRZ ;  /* 0x0000000000267805 */ /* 0x010fe4000001ff00 */
[----:B------:R-:W-:-:S02]  /*7190*/  CS2R R36, SRZ ;  /* 0x0000000000247805 */ /* 0x000fc4000001ff00 */
[----:B------:R-:W-:Y:S02]  /*71a0*/  CS2R R34, SRZ ;  /* 0x0000000000227805 */ /* 0x000fe4000001ff00 */
        /* <DEDUP_REMOVED lines=18> */
.L_x_5516:
        /* <DEDUP_REMOVED lines=26> */
.L_x_5260:
[----:B------:R-:W-:Y:S05]  /*7470*/  BSYNC B6 ;  /* 0x0000000000067941 */ /* 0x000fea0003800000 */
.L_x_5259:
        /* <DEDUP_REMOVED lines=13> */
.L_x_5264:
[----:B--2---:R2:W3:Y:S02]  /*7550*/  SYNCS.PHASECHK.TRANS64.TRYWAIT P0, [R22+URZ+0x22800], R3 ;  /* 0x02280003160075a7 */ /* 0x0044e4000800017f */
[----:B---3--:R-:W-:Y:S05]  /*7560*/  @!P0 NANOSLEEP.SYNCS 0x989680 ;  /* 0x009896800000895d */ /* 0x008fea0003900000 */
[----:B------:R-:W3:Y:S02]  /*7570*/  @!P0 SYNCS.PHASECHK.TRANS64 P0, [R22+URZ+0x22800], R3 ;  /* 0x02280003160085a7 */ /* 0x000ee4000800007f */
[----:B---3--:R-:W-:Y:S05]  /*7580*/  @!P0 BRA `(.L_x_5264) ;  /* 0xfffffffc00f08947 */ /* 0x008fea000383ffff */
.L_x_5263:
[----:B------:R-:W-:Y:S05]  /*7590*/  BSYNC B0 ;  /* 0x0000000000007941 */ /* 0x000fea0003800000 */
.L_x_5262:
[----:B------:R-:W-:Y:S05]  /*75a0*/  BRA `(.L_x_5265) ;  /* 0x0000002c00b07947 */ /* 0x000fea0003800000 */
.L_x_5261:
        /* <DEDUP_REMOVED lines=30> */
.L_x_5267:
[----:B------:R-:W-:Y:S05]  /*7790*/  BSYNC B6 ;  /* 0x0000000000067941 */ /* 0x000fea0003800000 */
.L_x_5266:
        /* <DEDUP_REMOVED lines=45> */
.L_x_5522:
        /* <DEDUP_REMOVED lines=30> */
.L_x_5272:
[----:B------:R-:W-:Y:S05]  /*7c50*/  BSYNC B1 ;  /* 0x0000000000017941 */ /* 0x000fea0003800000 */
.L_x_5271:
        /* <DEDUP_REMOVED lines=19> */
.L_x_5528:
        /* <DEDUP_REMOVED lines=35> */
.L_x_5275:
[----:B------:R-:W-:Y:S05]  /*7fc0*/  BSYNC B1 ;  /* 0x0000000000017941 */ /* 0x000fea0003800000 */
.L_x_5274:
[----:B0---4-:R-:W4:Y:S01]  /*7fd0*/  LDL R7, [R1+0x14] ;  /* 0x0000140001077983 */ /* 0x011f220000100800 */
[----:B------:R-:W0:Y:S01]  /*7fe0*/  SYNCS.PHASECHK.TRANS64.TRYWAIT P0, [R22+URZ+0x22800], R35 ;  /* 0x02280023160075a7 */ /* 0x000e22000800017f */
[C---:B--2---:R-:W-:Y:S01]  /*7ff0*/  IMAD.SHL.U32 R0, R33.reuse, 0x40, RZ ;  /* 0x0000004021007824 */ /* 0x044fe200078e00ff */
[----:B------:R-:W-:Y:S01]  /*8000*/  LOP3.LUT P2, RZ, R33, 0x4, RZ, 0xc0, !PT ;  /* 0x0000000421ff7812 */ /* 0x000fe2000784c0ff */
[----:B-----5:R-:W-:Y:S01]  /*8010*/  IMAD.MOV.U32 R4, RZ, RZ, R8 ;  /* 0x000000ffff047224 */ /* 0x020fe200078e0008 */
[----:B------:R-:W-:Y:S01]  /*8020*/  VIADDMNMX R31, R37, -R222, 0x80, PT ;  /* 0x00000080251f7446 */ /* 0x000fe200038009de */
[----:B------:R-:W-:Y:S01]  /*8030*/  IMAD.MOV.U32 R5, RZ, RZ, R13 ;  /* 0x000000ffff057224 */ /* 0x000fe200078e000d */
[----:B---3--:R-:W-:Y:S01]  /*8040*/  LOP3.LUT R3, R0, 0x1c0, RZ, 0xc0, !PT ;  /* 0x000001c000037812 */ /* 0x008fe200078ec0ff */
[----:B------:R-:W-:Y:S01]  /*8050*/  IMAD.MOV.U32 R6, RZ, RZ, R14 ;  /* 0x000000ffff067224 */ /* 0x000fe200078e000e */
[----:B------:R-:W-:Y:S01]  /*8060*/  PRMT R33, R4, 0x7610, R33 ;  /* 0x0000761004217816 */ /* 0x000fe20000000021 */
[----:B------:R-:W-:Y:S01]  /*8070*/  IMAD.MOV.U32 R4, RZ, RZ, R12 ;  /* 0x000000ffff047224 */ /* 0x000fe200078e000c */
[----:B------:R-:W-:Y:S01]  /*8080*/  LOP3.LUT R0, R3, 0x18, R16, 0xf8, !PT ;  /* 0x0000001803007812 */ /* 0x000fe200078ef810 */
[----:B------:R-:W-:Y:S01]  /*8090*/  BSSY B1, `(.L_x_5276) ;  /* 0x0000012000017945 */ /* 0x000fe20003800000 */
[----:B------:R-:W-:-:S02]  /*80a0*/  SHF.R.U32.HI R3, RZ, 0x3, R3 ;  /* 0x00000003ff037819 */ /* 0x000fc40000011603 */
[----:B------:R-:W-:Y:S01]  /*80b0*/  PRMT R45, R4, 0x7610, R45 ;  /* 0x00007610042d7816 */ /* 0x000fe2000000002d */
[----:B------:R-:W-:Y:S01]  /*80c0*/  IMAD.MOV.U32 R4, RZ, RZ, R10 ;  /* 0x000000ffff047224 */ /* 0x000fe200078e000a */
[----:B------:R-:W-:Y:S01]  /*80d0*/  LOP3.LUT R0, R0, R3, RZ, 0x3c, !PT ;  /* 0x0000000300007212 */ /* 0x000fe200078e3cff */
[----:B------:R-:W-:Y:S01]  /*80e0*/  IMAD.MOV.U32 R3, RZ, RZ, R9 ;  /* 0x000000ffff037224 */ /* 0x000fe200078e0009 */
[----:B------:R-:W-:Y:S02]  /*80f0*/  PRMT R33, R33, 0x5410, R6 ;  /* 0x0000541021217816 */ /* 0x000fe40000000006 */
[----:B------:R-:W-:Y:S02]  /*8100*/  PRMT R47, R4, 0x7610, R47 ;  /* 0x00007610042f7816 */ /* 0x000fe4000000002f */
[----:B-1----:R-:W-:Y:S01]  /*8110*/  PRMT R30, R3, 0x5410, R5 ;  /* 0x00005410031e7816 */ /* 0x002fe20000000005 */
[----:B------:R-:W-:Y:S01]  /*8120*/  IMAD.MOV.U32 R5, RZ, RZ, R11 ;  /* 0x000000ffff057224 */ /* 0x000fe200078e000b */
[----:B------:R-:W-:Y:S01]  /*8130*/  ISETP.GE.AND P1, PT, R206, R31, PT ;  /* 0x0000001fce00720c */ /* 0x000fe20003f26270 */
[----:B----4-:R-:W-:-:S02]  /*8140*/  IMAD R3, R7, 0x200, R0 ;  /* 0x0000020007037824 */ /* 0x010fc400078e0200 */
[----:B------:R-:W-:Y:S02]  /*8150*/  IMAD.MOV.U32 R0, RZ, RZ, R15 ;  /* 0x000000ffff007224 */ /* 0x000fe400078e000f */
[----:B------:R-:W-:-:S03]  /*8160*/  IMAD R3, R3, 0x2, R22 ;  /* 0x0000000203037824 */ /* 0x000fc600078e0216 */
[----:B------:R-:W-:Y:S01]  /*8170*/  PRMT R46, R0, 0x7610, R46 ;  /* 0x00007610002e7816 */ /* 0x000fe2000000002e */
[C---:B------:R-:W-:Y:S02]  /*8180*/  VIADD R4, R3.reuse, 0x18400 ;  /* 0x0001840003047836 */ /* 0x040fe40000000000 */
[----:B------:R-:W-:Y:S01]  /*8190*/  VIADD R0, R3, 0x18440 ;  /* 0x0001844003007836 */ /* 0x000fe20000000000 */
[----:B0-----:R-:W-:Y:S06]  /*81a0*/  @!P0 BRA `(.L_x_5277) ;  /* 0x0000016800d48947 */ /* 0x001fec0003800000 */
.L_x_5529:
[----:B------:R-:W-:Y:S05]  /*81b0*/  BSYNC B1 ;  /* 0x0000000000017941 */ /* 0x000fea0003800000 */
.L_x_5276:
[----:B------:R-:W-:Y:S01]  /*81c0*/  BSSY B1, `(.L_x_5278) ;  /* 0x0000067000017945 */ /* 0x000fe20003800000 */
[----:B------:R-:W-:Y:S01]  /*81d0*/  PRMT R45, R45, 0x5410, R5 ;  /* 0x000054102d2d7816 */ /* 0x000fe20000000005 */
[----:B------:R-:W-:Y:S02]  /*81e0*/  @P2 VIADD R0, R4, 0xffffffc0 ;  /* 0xffffffc004002836 */ /* 0x000fe40000000000 */
[----:B------:R-:W-:Y:S05]  /*81f0*/  @P1 BRA `(.L_x_5279) ;  /* 0x00000004008c1947 */ /* 0x000fea0003800000 */
[----:B------:R-:W1:Y:S01]  /*8200*/  LDC R4, c[0x0][0x3f4] ;  /* 0x0000fd00ff047b82 */ /* 0x000e620000000800 */
[----:B------:R-:W-:Y:S01]  /*8210*/  BSSY B2, `(.L_x_5280) ;  /* 0x0000032000027945 */ /* 0x000fe20003800000 */
[-C--:B-1----:R-:W-:Y:S02]  /*8220*/  ISETP.GE.AND P0, PT, R204, R4.reuse, PT ;  /* 0x00000004cc00720c */ /* 0x082fe40003f06270 */
[----:B------:R-:W-:-:S11]  /*8230*/  ISETP.GE.AND P1, PT, R211, R4, PT ;  /* 0x00000004d300720c */ /* 0x000fd60003f26270 */
[----:B------:R-:W-:Y:S05]  /*8240*/  @P0 BRA `(.L_x_5281) ;  /* 0x0000000000b80947 */ /* 0x000fea0003800000 */
[----:B------:R-:W1:Y:S01]  /*8250*/  LDS.128 R4, [R3+0x18400] ;  /* 0x0184000003047984 */ /* 0x000e620000000c00 */
[----:B------:R-:W-:Y:S02]  /*8260*/  SHF.R.U32.HI R38, RZ, 0x10, R29 ;  /* 0x00000010ff267819 */ /* 0x000fe4000001161d */
[--C-:B0-----:R-:W-:Y:S02]  /*8270*/  SHF.R.U32.HI R35, RZ, 0x10, R27.reuse ;  /* 0x00000010ff237819 */ /* 0x101fe4000001161b */
[----:B------:R-:W-:Y:S02]  /*8280*/  SHF.R.U64 R34, R26, 0x10, R27 ;  /* 0x000000101a227819 */ /* 0x000fe4000000121b */
[----:B------:R-:W-:Y:S02]  /*8290*/  PRMT R38, R41, 0x5432, R38 ;  /* 0x0000543229267816 */ /* 0x000fe40000000026 */
[C---:B------:R-:W-:Y:S02]  /*82a0*/  PRMT R35, R39.reuse, 0x5410, R35 ;  /* 0x0000541027237816 */ /* 0x040fe40000000023 */
[----:B------:R-:W-:Y:S01]  /*82b0*/  PRMT R34, R39, 0x5432, R34 ;  /* 0x0000543227227816 */ /* 0x000fe20000000022 */
[----:B------:R-:W-:Y:S01]  /*82c0*/  IMAD.U32 R39, R38, 0x10000, RZ ;  /* 0x0001000026277824 */ /* 0x000fe200078e00ff */
[----:B------:R-:W-:Y:S01]  /*82d0*/  SHF.R.U64 R37, R28, 0x10, R29 ;  /* 0x000000101c257819 */ /* 0x000fe2000000121d */
[----:B------:R-:W-:Y:S01]  /*82e0*/  IMAD.U32 R36, R35, 0x10000, RZ ;  /* 0x0001000023247824 */ /* 0x000fe200078e00ff */
[----:B------:R-:W-:-:S02]  /*82f0*/  LOP3.LUT R38, R38, 0xffff0000, RZ, 0xc0, !PT ;  /* 0xffff000026267812 */ /* 0x000fc400078ec0ff */
[----:B------:R-:W-:Y:S02]  /*8300*/  PRMT R37, R41, 0x5410, R37 ;  /* 0x0000541029257816 */ /* 0x000fe40000000025 */
[----:B------:R-:W-:Y:S02]  /*8310*/  LOP3.LUT R35, R35, 0xffff0000, RZ, 0xc0, !PT ;  /* 0xffff000023237812 */ /* 0x000fe400078ec0ff */
[C---:B-1----:R-:W-:Y:S01]  /*8320*/  LOP3.LUT R27, R6.reuse, 0xffff0000, RZ, 0xc0, !PT ;  /* 0xffff0000061b7812 */ /* 0x042fe200078ec0ff */
        /* <DEDUP_REMOVED lines=32> */
.L_x_5281:
[----:B------:R-:W-:Y:S05]  /*8530*/  BSYNC B2 ;  /* 0x0000000000027941 */ /* 0x000fea0003800000 */
.L_x_5280:
[----:B------:R-:W-:Y:S05]  /*8540*/  @P1 BRA `(.L_x_5279) ;  /* 0x0000000000b81947 */ /* 0x000fea0003800000 */
[----:B-1----:R-:W1:Y:S01]  /*8550*/  LDS.128 R4, [R0] ;  /* 0x0000000000047984 */ /* 0x002e620000000c00 */
[----:B------:R-:W-:Y:S02]  /*8560*/  SHF.R.U32.HI R34, RZ, 0x10, R21 ;  /* 0x00000010ff227819 */ /* 0x000fe40000011615 */
[----:B------:R-:W-:Y:S02]  /*8570*/  SHF.R.U32.HI R27, RZ, 0x10, R25 ;  /* 0x00000010ff1b7819 */ /* 0x000fe40000011619 */
[----:B------:R-:W-:Y:S02]  /*8580*/  PRMT R34, R44, 0x5432, R34 ;  /* 0x000054322c227816 */ /* 0x000fe40000000022 */
[----:B------:R-:W-:Y:S02]  /*8590*/  PRMT R27, R42, 0x5410, R27 ;  /* 0x000054102a1b7816 */ /* 0x000fe4000000001b */
[----:B------:R-:W-:Y:S01]  /*85a0*/  SHF.R.U64 R29, R20, 0x10, R21 ;  /* 0x00000010141d7819 */ /* 0x000fe20000001215 */
[----:B0-----:R-:W-:Y:S01]  /*85b0*/  IMAD.U32 R35, R34, 0x10000, RZ ;  /* 0x0001000022237824 */ /* 0x001fe200078e00ff */
[----:B------:R-:W-:Y:S01]  /*85c0*/  SHF.R.U64 R26, R24, 0x10, R25 ;  /* 0x00000010181a7819 */ /* 0x000fe20000001219 */
[----:B------:R-:W-:Y:S01]  /*85d0*/  IMAD.U32 R28, R27, 0x10000, RZ ;  /* 0x000100001b1c7824 */ /* 0x000fe200078e00ff */
[----:B------:R-:W-:-:S02]  /*85e0*/  LOP3.LUT R34, R34, 0xffff0000, RZ, 0xc0, !PT ;  /* 0xffff000022227812 */ /* 0x000fc400078ec0ff */
[----:B------:R-:W-:Y:S02]  /*85f0*/  LOP3.LUT R27, R27, 0xffff0000, RZ, 0xc0, !PT ;  /* 0xffff00001b1b7812 */ /* 0x000fe400078ec0ff */
[----:B------:R-:W-:Y:S02]  /*8600*/  PRMT R26, R42, 0x5432, R26 ;  /* 0x000054322a1a7816 */ /* 0x000fe4000000001a */
[----:B------:R-:W-:Y:S02]  /*8610*/  PRMT R29, R44, 0x5410, R29 ;  /* 0x000054102c1d7816 */ /* 0x000fe4000000001d */
        /* <DEDUP_REMOVED lines=33> */
.L_x_5279:
[----:B------:R-:W-:Y:S05]  /*8830*/  BSYNC B1 ;  /* 0x0000000000017941 */ /* 0x000fea0003800000 */
.L_x_5278:
        /* <DEDUP_REMOVED lines=54> */
.L_x_5284:
[----:B------:R-:W-:Y:S05]  /*8ba0*/  BSYNC B1 ;  /* 0x0000000000017941 */ /* 0x000fea0003800000 */
.L_x_5283:
[----:B------:R-:W-:Y:S05]  /*8bb0*/  @P1 BRA `(.L_x_5282) ;  /* 0x0000001800081947 */ /* 0x000fea0003800000 */
[----:B-1----:R-:W1:Y:S01]  /*8bc0*/  LDS.128 R4, [R0+0x2000] ;  /* 0x0020000000047984 */ /* 0x002e620000000c00 */
[--C-:B------:R-:W-:Y:S02]  /*8bd0*/  SHF.R.U64 R8, R8, 0x10, R9.reuse ;  /* 0x0000001008087819 */ /* 0x100fe40000001209 */
[----:B------:R-:W-:Y:S02]  /*8be0*/  SHF.R.U32.HI R9, RZ, 0x10, R9 ;  /* 0x00000010ff097819 */ /* 0x000fe40000011609 */
[----:B------:R-:W-:Y:S02]  /*8bf0*/  SHF.R.U32.HI R12, RZ, 0x10, R11 ;  /* 0x00000010ff0c7819 */ /* 0x000fe4000001160b */
[----:B------:R-:W-:Y:S02]  /*8c00*/  PRMT R30, R30, 0x5410, R9 ;  /* 0x000054101e1e7816 */ /* 0x000fe40000000009 */
[----:B------:R-:W-:Y:S02]  /*8c10*/  PRMT R12, R45, 0x5432, R12 ;  /* 0x000054322d0c7816 */ /* 0x000fe4000000000c */
[----:B------:R-:W-:Y:S01]  /*8c20*/  SHF.R.U64 R3, R10, 0x10, R11 ;  /* 0x000000100a037819 */ /* 0x000fe2000000120b */
[----:B------:R-:W-:Y:S01]  /*8c30*/  IMAD.U32 R14, R30, 0x10000, RZ ;  /* 0x000100001e0e7824 */ /* 0x000fe200078e00ff */
[----:B------:R-:W-:Y:S01]  /*8c40*/  PRMT R33, R33, 0x5410, R8 ;  /* 0x0000541021217816 */ /* 0x000fe20000000008 */
[----:B------:R-:W-:Y:S01]  /*8c50*/  IMAD.U32 R13, R12, 0x10000, RZ ;  /* 0x000100000c0d7824 */ /* 0x000fe200078e00ff */
[----:B------:R-:W-:-:S02]  /*8c60*/  LOP3.LUT R30, R30, 0xffff0000, RZ, 0xc0, !PT ;  /* 0xffff00001e1e7812 */ /* 0x000fc400078ec0ff */
[----:B------:R-:W-:Y:S02]  /*8c70*/  LOP3.LUT R12, R12, 0xffff0000, RZ, 0xc0, !PT ;  /* 0xffff00000c0c7812 */ /* 0x000fe400078ec0ff */
[----:B------:R-:W-:Y:S02]  /*8c80*/  PRMT R11, R47, 0x5410, R3 ;  /* 0x000054102f0b7816 */ /* 0x000fe40000000003 */
[C---:B-1----:R-:W-:Y:S01]  /*8c90*/  LOP3.LUT R9, R6.reuse, 0xffff0000, RZ, 0xc0, !PT ;  /* 0xffff000006097812 */ /* 0x042fe200078ec0ff */
        /* <DEDUP_REMOVED lines=10> */
[----:B------:R-:W-:Y:S01]  /*8d40*/  IMAD.U32 R6, R5, 0x10000, RZ ;  /* 0x0001000005067824 */ /* 0x000fe200078e00ff */
[----:B------:R-:W-:Y:S01]  /*8d50*/  LOP3.LUT R4, R4, 0xffff0000, RZ, 0xc0, !PT ;  /* 0xffff000004047812 */ /* 0x000fe200078ec0ff */
[----:B------:R-:W-:Y:S01]  /*8d60*/  IMAD.U32 R8, R33, 0x10000, RZ ;  /* 0x0001000021087824 */ /* 0x000fe200078e00ff */
[----:B------:R-:W-:Y:S01]  /*8d70*/  LOP3.LUT R5, R5, 0xffff0000, RZ, 0xc0, !PT ;  /* 0xffff000005057812 */ /* 0x000fe200078ec0ff */
[----:B------:R-:W-:Y:S01]  /*8d80*/  IMAD.U32 R7, R11, 0x10000, RZ ;  /* 0x000100000b077824 */ /* 0x000fe200078e00ff */
[----:B------:R-:W-:Y:S01]  /*8d90*/  LOP3.LUT R33, R33, 0xffff0000, RZ, 0xc0, !PT ;  /* 0xffff000021217812 */ /* 0x000fe200078ec0ff */
[C---:B------:R-:W-:Y:S01]  /*8da0*/  FFMA.FTZ R21, R10.reuse, R12, -R21 ;  /* 0x0000000c0a157223 */ /* 0x040fe20000010815 */
[----:B------:R-:W-:Y:S01]  /*8db0*/  LOP3.LUT R11, R11, 0xffff0000, RZ, 0xc0, !PT ;  /* 0xffff00000b0b7812 */ /* 0x000fe200078ec0ff */
[----:B------:R-:W-:Y:S01]  /*8dc0*/  FFMA.FTZ R30, R10, R30, R9 ;  /* 0x0000001e0a1e7223 */ /* 0x000fe20000010009 */
[CC--:B------:R-:W-:Y:S01]  /*8dd0*/  FMUL.FTZ R10, R4.reuse, R8.reuse ;  /* 0x00000008040a7220 */ /* 0x0c0fe20000410000 */
        /* <DEDUP_REMOVED lines=13> */
.L_x_5269:
        /* <DEDUP_REMOVED lines=76> */
.L_x_5539:
        /* <DEDUP_REMOVED lines=8> */
[----:B0-----:R-:W-:Y:S01]  /*93f0*/  IMAD.IADD R13, R7, 0x1, -R6 ;  /* 0x00000001070d7824 */ /* 0x001fe200078e0a06 */
        /* <DEDUP_REMOVED lines=15> */
.L_x_5287:
[----:B------:R-:W-:Y:S05]  /*94f0*/  BSYNC B1 ;  /* 0x0000000000017941 */ /* 0x000fea0003800000 */
.L_x_5286:
[----:B------:R-:W0:Y:S01]  /*9500*/  SYNCS.PHASECHK.TRANS64.TRYWAIT P1, [R22+URZ+0x22800], R13 ;  /* 0x0228000d160075a7 */ /* 0x000e22000802017f */
[----:B-----5:R-:W-:Y:S01]  /*9510*/  IMAD.MOV.U32 R0, RZ, RZ, R4 ;  /* 0x000000ffff007224 */ /* 0x020fe200078e0004 */
[----:B------:R-:W-:Y:S01]  /*9520*/  VIADDMNMX R25, R25, -R222, 0x80, PT ;  /* 0x0000008019197446 */ /* 0x000fe200038009de */
[----:B------:R-:W-:Y:S01]  /*9530*/  IMAD.MOV.U32 R3, RZ, RZ, R5 ;  /* 0x000000ffff037224 */ /* 0x000fe200078e0005 */
        /* <DEDUP_REMOVED lines=16> */
[----:B0-----:R-:W-:Y:S06]  /*9640*/  @!P1 BRA `(.L_x_5289) ;  /* 0x0000015c00249947 */ /* 0x001fec0003800000 */
.L_x_5540:
[----:B------:R-:W-:Y:S05]  /*9650*/  BSYNC B1 ;  /* 0x0000000000017941 */ /* 0x000fea0003800000 */
.L_x_5288:
[----:B------:R-:W-:Y:S04]  /*9660*/  BSSY B1, `(.L_x_5290) ;  /* 0x000006b000017945 */ /* 0x000fe80003800000 */
[----:B------:R-:W-:Y:S05]  /*9670*/  @P2 BRA `(.L_x_5291) ;  /* 0x0000000400a42947 */ /* 0x000fea0003800000 */
[----:B------:R-:W2:Y:S01]  /*9680*/  LDL R15, [R1+0x14] ;  /* 0x00001400010f7983 */ /* 0x000ea20000100800 */
[----:B------:R-:W-:Y:S01]  /*9690*/  IMAD.SHL.U32 R33, R33, 0x40, RZ ;  /* 0x0000004021217824 */ /* 0x000fe200078e00ff */
[----:B------:R-:W-:Y:S01]  /*96a0*/  SHF.R.U64 R43, R30, 0x10, R31 ;  /* 0x000000101e2b7819 */ /* 0x000fe2000000121f */
[----:B0-----:R-:W-:Y:S01]  /*96b0*/  IMAD.IADD R13, R16, 0x1, R39 ;  /* 0x00000001100d7824 */ /* 0x001fe200078e0227 */
[----:B------:R-:W-:Y:S02]  /*96c0*/  SHF.R.U64 R40, R20, 0x10, R21 ;  /* 0x0000001014287819 */ /* 0x000fe40000001215 */
[----:B------:R-:W-:Y:S02]  /*96d0*/  LOP3.LUT R33, R33, 0x1c0, RZ, 0xc0, !PT ;  /* 0x000001c021217812 */ /* 0x000fe400078ec0ff */
[----:B------:R-:W-:Y:S02]  /*96e0*/  SHF.R.U64 R46, R34, 0x10, R35 ;  /* 0x00000010222e7819 */ /* 0x000fe40000001223 */
[----:B------:R-:W-:-:S02]  /*96f0*/  SHF.R.U32.HI R14, RZ, 0x3, R33 ;  /* 0x00000003ff0e7819 */ /* 0x000fc40000011621 */
[C---:B------:R-:W-:Y:S02]  /*9700*/  LOP3.LUT R13, R33.reuse, 0x38, R13, 0xf8, !PT ;  /* 0x00000038210d7812 */ /* 0x040fe400078ef80d */
[----:B------:R-:W-:Y:S02]  /*9710*/  LOP3.LUT R12, R33, 0x38, R16, 0xf8, !PT ;  /* 0x00000038210c7812 */ /* 0x000fe400078ef810 */
        /* <DEDUP_REMOVED lines=95> */
.L_x_5291:
[----:B------:R-:W-:Y:S05]  /*9d10*/  BSYNC B1 ;  /* 0x0000000000017941 */ /* 0x000fea0003800000 */
.L_x_5290:
[----:B------:R-:W-:Y:S01]  /*9d20*/  PRMT R20, R3, 0x5410, R0 ;  /* 0x0000541003147816 */ /* 0x000fe20000000000 */
[----:B------:R-:W-:Y:S06]  /*9d30*/  @P0 BRA `(.L_x_5282) ;  /* 0x0000000400a80947 */ /* 0x000fec0003800000 */
[----:B-1----:R-:W2:Y:S01]  /*9d40*/  LDL R12, [R1+0x18] ;  /* 0x00001800010c7983 */ /* 0x002ea20000100800 */
[C---:B0-----:R-:W-:Y:S02]  /*9d50*/  VIADD R13, R206.reuse, 0x40 ;  /* 0x00000040ce0d7836 */ /* 0x041fe40000000000 */
        /* <DEDUP_REMOVED lines=14> */
[----:B------:R-:W-:Y:S01]  /*9e40*/  SHF.R.U32.HI R35, RZ, 0x10, R5 ;  /* 0x00000010ff237819 */ /* 0x000fe20000011605 */
[----:B------:R-:W-:Y:S01]  /*9e50*/  IMAD.U32 R34, R33, 0x10000, RZ ;  /* 0x0001000021227824 */ /* 0x000fe200078e00ff */
[----:B------:R-:W-:-:S02]  /*9e60*/  PRMT R21, R57, 0x5410, R21 ;  /* 0x0000541039157816 */ /* 0x000fc40000000015 */
[----:B------:R-:W-:Y:S02]  /*9e70*/  SHF.R.U32.HI R38, RZ, 0x10, R7 ;  /* 0x00000010ff267819 */ /* 0x000fe40000011607 */
[----:B------:R-:W-:Y:S01]  /*9e80*/  PRMT R35, R55, 0x5410, R35 ;  /* 0x0000541037237816 */ /* 0x000fe20000000023 */
[----:B------:R-:W-:Y:S01]  /*9e90*/  IMAD.U32 R28, R21, 0x10000, RZ ;  /* 0x00010000151c7824 */ /* 0x000fe200078e00ff */
[----:B------:R-:W-:Y:S02]  /*9ea0*/  SHF.R.U32.HI R31, RZ, 0x10, R11 ;  /* 0x00000010ff1f7819 */ /* 0x000fe4000001160b */
[----:B------:R-:W-:Y:S02]  /*9eb0*/  PRMT R29, R58, 0x5410, R29 ;  /* 0x000054103a1d7816 */ /* 0x000fe4000000001d */
[----:B------:R-:W-:Y:S02]  /*9ec0*/  SHF.R.U64 R30, R10, 0x10, R11 ;  /* 0x000000100a1e7819 */ /* 0x000fe4000000120b */
[----:B------:R-:W-:Y:S01]  /*9ed0*/  PRMT R38, R54, 0x5432, R38 ;  /* 0x0000543236267816 */ /* 0x000fe20000000026 */
[----:B------:R-:W-:Y:S01]  /*9ee0*/  IMAD.U32 R36, R35, 0x10000, RZ ;  /* 0x0001000023247824 */ /* 0x000fe200078e00ff */
[----:B------:R-:W-:-:S02]  /*9ef0*/  PRMT R31, R20, 0x5410, R31 ;  /* 0x00005410141f7816 */ /* 0x000fc4000000001f */
[----:B------:R-:W-:Y:S02]  /*9f00*/  PRMT R30, R20, 0x5432, R30 ;  /* 0x00005432141e7816 */ /* 0x000fe4000000001e */
[----:B------:R-:W-:Y:S02]  /*9f10*/  SHF.R.U64 R37, R6, 0x10, R7 ;  /* 0x0000001006257819 */ /* 0x000fe40000001207 */
[----:B------:R-:W-:Y:S02]  /*9f20*/  LOP3.LUT R33, R33, 0xffff0000, RZ, 0xc0, !PT ;  /* 0xffff000021217812 */ /* 0x000fe400078ec0ff */
[----:B------:R-:W-:Y:S02]  /*9f30*/  PRMT R37, R56, 0x5410, R37 ;  /* 0x0000541038257816 */ /* 0x000fe40000000025 */
[----:B------:R-:W-:Y:S02]  /*9f40*/  LOP3.LUT R21, R21, 0xffff0000, RZ, 0xc0, !PT ;  /* 0xffff000015157812 */ /* 0x000fe400078ec0ff */
        /* <DEDUP_REMOVED lines=73> */
.L_x_5282:
[----:B------:R-:W-:Y:S05]  /*a3e0*/  BSYNC B0 ;  /* 0x0000000000007941 */ /* 0x000fea0003800000 */
.L_x_5268:
        /* <DEDUP_REMOVED lines=8> */
.L_x_5265:
[----:B--23--:R-:W2:Y:S01]  /*a470*/  S2R R0, SR_TID.X ;  /* 0x0000000000007919 */ /* 0x00cea20000002100 */
[----:B------:R-:W-:Y:S05]  /*a480*/  WARPSYNC.ALL ;  /* 0x0000000000007948 */ /* 0x000fea0003800000 */
[----:B--2---:R-:W-:-:S05]  /*a490*/  SHF.R.U32.HI R0, RZ, 0x7, R0 ;  /* 0x00000007ff007819 */ /* 0x004fca0000011600 */
[----:B01----:R-:W-:Y:S02]  /*a4a0*/  VIADD R13, R0, 0x8 ;  /* 0x00000008000d7836 */ /* 0x003fe40000000000 */
[----:B------:R-:W-:-:S03]  /*a4b0*/  IMAD.U32 R0, RZ, RZ, UR44 ;  /* 0x0000002cff007e24 */ /* 0x000fc6000f8e00ff */
[----:B------:R0:W-:Y:S02]  /*a4c0*/  BAR.SYNC.DEFER_BLOCKING R13, 0x100 ;  /* 0x0004000d0000751d */ /* 0x0001e40000010000 */
[----:B------:R-:W-:-:S13]  /*a4d0*/  ISETP.NE.AND P0, PT, R0, 0x3, PT ;  /* 0x000000030000780c */ /* 0x000fda0003f05270 */
[----:B0-----:R-:W-:Y:S05]  /*a4e0*/  @!P0 BRA `(.L_x_5292) ;  /* 0x0000000000048947 */ /* 0x001fea0003800000 */
[----:B------:R-:W-:Y:S01]  /*a4f0*/  BPT.TRAP 0x1 ;  /* 0x000000040000795c */ /* 0x000fe20000300000 */
.L_x_5292:
[----:B------:R-:W-:Y:S01]  /*a500*/  IMAD R12, R23, 0x8, R22 ;  /* 0x00000008170c7824 */ /* 0x000fe200078e0216 */
[----:B------:R-:W-:-:S04]  /*a510*/  SHF.L.U32 R73, R208, 0x1f, RZ ;  /* 0x0000001fd0497819 */ /* 0x000fc800000006ff */
[----:B------:R0:W1:Y:S01]  /*a520*/  SYNCS.PHASECHK.TRANS64.TRYWAIT P1, [R12+URZ+0x22830], R73 ;  /* 0x022830490c0075a7 */ /* 0x000062000802017f */
[----:B------:R-:W-:Y:S05]  /*a530*/  @!P0 BRA `(.L_x_5293) ;  /* 0x0000000000048947 */ /* 0x000fea0003800000 */
[----:B------:R-:W-:Y:S01]  /*a540*/  BPT.TRAP 0x1 ;  /* 0x000000040000795c */ /* 0x000fe20000300000 */
.L_x_5293:
[----:B------:R-:W-:Y:S01]  /*a550*/  VIADD R0, R22, 0x1c400 ;  /* 0x0001c40016007836 */ /* 0x000fe20000000000 */
[----:B------:R-:W-:Y:S01]  /*a560*/  LOP3.LUT R4, R32, 0x10000, RZ, 0xfc, !PT ;  /* 0x0001000020047812 */ /* 0x000fe200078efcff */
[----:B------:R-:W-:-:S03]  /*a570*/  IMAD.MOV.U32 R5, RZ, RZ, 0x40000040 ;  /* 0x40000040ff057424 */ /* 0x000fc600078e00ff */
[----:B------:R-:W-:-:S04]  /*a580*/  SHF.R.U32.HI R0, RZ, 0x4, R0 ;  /* 0x00000004ff007819 */ /* 0x000fc80000011600 */
[----:B------:R-:W-:-:S04]  /*a590*/  LOP3.LUT R0, R0, 0x3fff, RZ, 0xc0, !PT ;  /* 0x00003fff00007812 */ /* 0x000fc800078ec0ff */
[----:B------:R-:W-:Y:S01]  /*a5a0*/  LOP3.LUT R221, R0, 0x10000, RZ, 0xfc, !PT ;  /* 0x0001000000dd7812 */ /* 0x000fe200078efcff */
[----:B-1----:R-:W-:Y:S06]  /*a5b0*/  @P1 BRA `(.L_x_5294) ;  /* 0x0000000000081947 */ /* 0x002fec0003800000 */
[----:B------:R-:W1:Y:S02]  /*a5c0*/  SYNCS.PHASECHK.TRANS64.TRYWAIT P1, [R12+URZ+0x22830], R73 ;  /* 0x022830490c0075a7 */ /* 0x000e64000802017f */
[----:B-1----:R-:W-:Y:S05]  /*a5d0*/  @!P1 BRA `(.L_x_5295) ;  /* 0x0000014c00549947 */ /* 0x002fea0003800000 */
.L_x_5294:
[----:B------:R-:W-:Y:S01]  /*a5e0*/  IMAD R6, R23, 0x300, R221 ;  /* 0x0000030017067824 */ /* 0x000fe200078e02dd */
[----:B------:R-:W-:Y:S05]  /*a5f0*/  WARPSYNC.ALL ;  /* 0x0000000000007948 */ /* 0x000fea0003800000 */
[----:B------:R-:W-:Y:S01]  /*a600*/  IMAD.MOV.U32 R7, RZ, RZ, 0x40000040 ;  /* 0x40000040ff077424 */ /* 0x000fe200078e00ff */
[C---:B------:R-:W-:Y:S01]  /*a610*/  R2UR UR4, R4.reuse ;  /* 0x00000000040472ca */ /* 0x040fe200000e0000 */
[----:B-----5:R-:W-:Y:S01]  /*a620*/  WARPGROUP.ARRIVE ;  /* 0x00000000000079c5 */ /* 0x020fe20000000000 */
[----:B------:R-:W-:Y:S01]  /*a630*/  R2UR UR5, R5 ;  /* 0x00000000050572ca */ /* 0x000fe200000e0000 */
[----:B------:R-:W-:Y:S01]  /*a640*/  VIADD R20, R4, 0x2 ;  /* 0x0000000204147836 */ /* 0x000fe20000000000 */
[C---:B------:R-:W-:Y:S01]  /*a650*/  R2UR UR6, R6.reuse ;  /* 0x00000000060672ca */ /* 0x040fe200000e0000 */
[----:B------:R-:W-:Y:S01]  /*a660*/  VIADD R8, R6, 0x2 ;  /* 0x0000000206087836 */ /* 0x000fe20000000000 */
[----:B------:R-:W-:Y:S01]  /*a670*/  R2UR UR7, R7 ;  /* 0x00000000070772ca */ /* 0x000fe200000e0000 */
[----:B------:R-:W-:Y:S01]  /*a680*/  IMAD.MOV.U32 R21, RZ, RZ, 0x40000040 ;  /* 0x40000040ff157424 */ /* 0x000fe200078e00ff */
[----:B------:R-:W2:Y:S01]  /*a690*/  S2R R0, SR_TID.X ;  /* 0x0000000000007919 */ /* 0x000ea20000002100 */
[----:B------:R-:W-:-:S02]  /*a6a0*/  IMAD.MOV.U32 R9, RZ, RZ, 0x40000040 ;  /* 0x40000040ff097424 */ /* 0x000fc400078e00ff */
[----:B------:R-:W-:Y:S02]  /*a6b0*/  VIADD R10, R4, 0x4 ;  /* 0x00000004040a7836 */ /* 0x000fe40000000000 */
[----:B------:R-:W-:Y:S02]  /*a6c0*/  IMAD.MOV.U32 R11, RZ, RZ, 0x40000040 ;  /* 0x40000040ff0b7424 */ /* 0x000fe400078e00ff */
[----:B------:R-:W-:-:S04]  /*a6d0*/  IMAD.MOV.U32 R7, RZ, RZ, 0x40000040 ;  /* 0x40000040ff077424 */ /* 0x000fc800078e00ff */
        /* <DEDUP_REMOVED lines=8> */
[----:B--2---:R-:W-:-:S04]  /*a760*/  SHF.R.U32.HI R0, RZ, 0x7, R0 ;  /* 0x00000007ff007819 */ /* 0x004fc80000011600 */
[----:B------:R-:W-:Y:S01]  /*a770*/  IADD3 R15, -R0, 0xb, RZ ;  /* 0x0000000b000f7810 */ /* 0x000fe20007ffe1ff */
[----:B------:R-:W-:Y:S02]  /*a780*/  WARPGROUP.DEPBAR.LE gsb0, 0x0 ;  /* 0x00008000000079c5 */ /* 0x000fe40000010000 */
[----:B------:R-:W-:-:S06]  /*a790*/  WARPGROUP.ARRIVE ;  /* 0x00000000000079c5 */ /* 0x000fcc0000000000 */
[----:B------:R-:W-:Y:S01]  /*a7a0*/  HGMMA.64x96x16.F32.BF16 R24, gdesc[UR4], R24, gsb0 ;  /* 0x01600000041879f0 */ /* 0x000fe20008001818 */
[----:B------:R-:W-:Y:S02]  /*a7b0*/  R2UR UR4, R10 ;  /* 0x000000000a0472ca */ /* 0x000fe400000e0000 */
[----:B------:R-:W-:Y:S02]  /*a7c0*/  R2UR UR5, R11 ;  /* 0x000000000b0572ca */ /* 0x000fe400000e0000 */
[----:B------:R-:W-:Y:S01]  /*a7d0*/  R2UR UR6, R8 ;  /* 0x00000000080672ca */ /* 0x000fe200000e0000 */
[----:B------:R-:W-:Y:S01]  /*a7e0*/  VIADD R8, R4, 0x6 ;  /* 0x0000000604087836 */ /* 0x000fe20000000000 */
[----:B------:R-:W-:Y:S01]  /*a7f0*/  R2UR UR7, R9 ;  /* 0x00000000090772ca */ /* 0x000fe200000e0000 */
[----:B------:R-:W-:Y:S01]  /*a800*/  IMAD.MOV.U32 R9, RZ, RZ, 0x40000040 ;  /* 0x40000040ff097424 */ /* 0x000fe200078e00ff */
[----:B------:R-:W-:Y:S02]  /*a810*/  WARPGROUP.DEPBAR.LE gsb0, 0x0 ;  /* 0x00008000000079c5 */ /* 0x000fe40000010000 */
[----:B------:R-:W-:-:S09]  /*a820*/  WARPGROUP.ARRIVE ;  /* 0x00000000000079c5 */ /* 0x000fd20000000000 */
        /* <DEDUP_REMOVED lines=12> */
.L_x_5296:
[----:B------:R-:W3:Y:S01]  /*a8f0*/  LDL R0, [R1+0x1c] ;  /* 0x00001c0001007983 */ /* 0x000ee20000100800 */
[----:B------:R-:W4:Y:S03]  /*a900*/  LDC R3, c[0x0][0x448] ;  /* 0x00011200ff037b82 */ /* 0x000f260000000800 */
[----:B------:R-:W5:Y:S04]  /*a910*/  LDL R72, [R1+0x4] ;  /* 0x0000040001487983 */ /* 0x000f680000100800 */
[----:B------:R-:W2:Y:S01]  /*a920*/  LDL R14, [R1+0xc] ;  /* 0x00000c00010e7983 */ /* 0x000ea20000100800 */
[----:B------:R-:W-:Y:S01]  /*a930*/  LOP3.LUT R18, R18, 0xfffffff7, RZ, 0xc0, !PT ;  /* 0xfffffff712127812 */ /* 0x000fe200078ec0ff */
[----:B------:R-:W-:Y:S01]  /*a940*/  ULDC UR37, c[0x0][0x988] ;  /* 0x0002620000257ab9 */ /* 0x000fe20000000800 */
[----:B----4-:R-:W-:-:S13]  /*a950*/  ISETP.NE.AND P1, PT, R3, 0x1, PT ;  /* 0x000000010300780c */ /* 0x010fda0003f25270 */
[----:B------:R-:W4:Y:S01]  /*a960*/  @P1 LDC R3, c[0x0][0x44c] ;  /* 0x00011300ff031b82 */ /* 0x000f220000000800 */
[----:B------:R-:W-:-:S07]  /*a970*/  @P1 LOP3.LUT R18, R18, 0x8, RZ, 0xfc, !PT ;  /* 0x0000000812121812 */ /* 0x000fce00078efcff */
[----:B------:R-:W0:Y:S01]  /*a980*/  @P1 LDC R7, c[0x0][0x450] ;  /* 0x00011400ff071b82 */ /* 0x000e220000000800 */
[----:B---3--:R-:W-:-:S04]  /*a990*/  IMAD.IADD R6, R0, 0x1, R222 ;  /* 0x0000000100067824 */ /* 0x008fc800078e02de */
[----:B----4-:R-:W-:-:S04]  /*a9a0*/  @P1 IMAD.HI.U32 R0, R6, R3, RZ ;  /* 0x0000000306001227 */ /* 0x010fc800078e00ff */
[----:B-----5:R-:W-:Y:S01]  /*a9b0*/  IMAD R72, R172, -0x60, R72 ;  /* 0xffffffa0ac487824 */ /* 0x020fe200078e0248 */
[----:B0-----:R-:W-:-:S04]  /*a9c0*/  @P1 SHF.R.U32.HI R6, RZ, R7, R0 ;  /* 0x00000007ff061219 */ /* 0x001fc80000011600 */
[C-C-:B--2---:R-:W-:Y:S01]  /*a9d0*/  IADD3 R75, -R14.reuse, 0x61, R72.reuse ;  /* 0x000000610e4b7810 */ /* 0x144fe20007ffe148 */
[----:B------:R-:W0:Y:S01]  /*a9e0*/  SHFL.IDX PT, R0, R6, 0x1, 0x1c1f ;  /* 0x003c1f0006007f89 */ /* 0x000e2200000e0000 */
[----:B------:R-:W-:-:S03]  /*a9f0*/  IADD3 R72, -R14, 0x60, R72 ;  /* 0x000000600e487810 */ /* 0x000fc60007ffe148 */
[----:B------:R-:W-:Y:S01]  /*aa00*/  IMAD.IADD R75, R75, 0x1, -R224 ;  /* 0x000000014b4b7824 */ /* 0x000fe200078e0ae0 */
[----:B------:R-:W2:Y:S04]  /*aa10*/  SHFL.IDX PT, R6, R6, RZ, 0x1c1f ;  /* 0x001c1fff06067589 */ /* 0x000ea800000e0000 */
        /* <DEDUP_REMOVED lines=70> */
[----:B------:R-:W-:Y:S02]  /*ae80*/  FMNMX.FTZ R0, R70, R77, !PT ;  /* 0x0000004d46007209 */ /* 0x000fe40007810000 */
[----:B--2---:R-:W-:Y:S02]  /*ae90*/  VIADDMNMX R72, R6, R75, R72, PT ;  /* 0x0000004b06487246 */ /* 0x004fe40003800148 */
[----:B------:R-:W-:-:S02]  /*aea0*/  FMNMX.FTZ R14, R71, R0, !PT ;  /* 0x00000000470e7209 */ /* 0x000fc40007810000 */
[C---:B------:R-:W-:Y:S02]  /*aeb0*/  ISETP.GT.AND P1, PT, R72.reuse, RZ, PT ;  /* 0x000000ff4800720c */ /* 0x040fe40003f24270 */
[C---:B------:R-:W-:Y:S01]  /*aec0*/  ISETP.GT.AND P2, PT, R72.reuse, 0x1, PT ;  /* 0x000000014800780c */ /* 0x040fe20003f44270 */
[----:B------:R-:W0:Y:S01]  /*aed0*/  SHFL.BFLY PT, R77, R14, 0x2, 0x1f ;  /* 0x0c401f000e4d7f89 */ /* 0x000e2200000e0000 */
        /* <DEDUP_REMOVED lines=12> */
[----:B0-----:R-:W-:Y:S02]  /*afa0*/  FMNMX.FTZ R77, R14, R77, !PT ;  /* 0x0000004d0e4d7209 */ /* 0x001fe40007810000 */
[----:B------:R-:W-:Y:S02]  /*afb0*/  ISETP.GT.AND P1, PT, R72, 0x18, PT ;  /* 0x000000184800780c */ /* 0x000fe40003f24270 */
[----:B------:R-:W-:Y:S01]  /*afc0*/  FSEL R33, R33, -INF , P3 ;  /* 0xff80000021217808 */ /* 0x000fe20001800000 */
[----:B------:R-:W0:Y:S01]  /*afd0*/  SHFL.BFLY PT, R0, R77, 0x1, 0x1f ;  /* 0x0c201f004d007f89 */ /* 0x000e2200000e0000 */
        /* <DEDUP_REMOVED lines=9> */
[C---:B------:R-:W-:Y:S02]  /*b070*/  ISETP.GT.AND P1, PT, R72.reuse, 0x28, PT ;  /* 0x000000284800780c */ /* 0x040fe40003f24270 */
[----:B------:R-:W-:Y:S02]  /*b080*/  FSEL R41, R41, -INF , P2 ;  /* 0xff80000029297808 */ /* 0x000fe40001000000 */
[----:B------:R-:W-:Y:S02]  /*b090*/  ISETP.GT.AND P2, PT, R72, 0x29, PT ;  /* 0x000000294800780c */ /* 0x000fe40003f44270 */
[----:B0-----:R-:W-:-:S02]  /*b0a0*/  FMNMX.FTZ R0, R77, R0, !PT ;  /* 0x000000004d007209 */ /* 0x001fc40007810000 */
[----:B------:R-:W-:Y:S02]  /*b0b0*/  FSEL R44, R44, -INF , P1 ;  /* 0xff8000002c2c7808 */ /* 0x000fe40000800000 */
[C---:B------:R-:W-:Y:S01]  /*b0c0*/  FSETP.NEU.FTZ.AND P4, PT, R0.reuse, -INF , PT ;  /* 0xff8000000000780b */ /* 0x040fe20003f9d000 */
[----:B------:R-:W-:Y:S01]  /*b0d0*/  FMUL.FTZ R6, R0, UR37 ;  /* 0x0000002500067c20 */ /* 0x000fe20008410000 */
[----:B------:R-:W-:Y:S02]  /*b0e0*/  ISETP.GT.AND P1, PT, R72, 0x30, PT ;  /* 0x000000304800780c */ /* 0x000fe40003f24270 */
[----:B------:R-:W-:Y:S02]  /*b0f0*/  FSEL R45, R45, -INF , P2 ;  /* 0xff8000002d2d7808 */ /* 0x000fe40001000000 */
[----:B------:R-:W-:Y:S02]  /*b100*/  FSEL R6, R6, RZ, P4 ;  /* 0x000000ff06067208 */ /* 0x000fe40002000000 */
[----:B------:R-:W-:-:S02]  /*b110*/  ISETP.GT.AND P2, PT, R72, 0x31, PT ;  /* 0x000000314800780c */ /* 0x000fc40003f44270 */
[----:B------:R-:W-:Y:S01]  /*b120*/  FSEL R48, R48, -INF , P1 ;  /* 0xff80000030307808 */ /* 0x000fe20000800000 */
[--C-:B------:R-:W-:Y:S01]  /*b130*/  FFMA.FTZ R201, R7, UR37, -R6.reuse ;  /* 0x0000002507c97c23 */ /* 0x100fe20008010806 */
[----:B------:R-:W-:Y:S01]  /*b140*/  FMNMX.FTZ R7, R37, R14, !PT ;  /* 0x0000000e25077209 */ /* 0x000fe20007810000 */
[--C-:B------:R-:W-:Y:S01]  /*b150*/  FFMA.FTZ R203, R3, UR37, -R6.reuse ;  /* 0x0000002503cb7c23 */ /* 0x100fe20008010806 */
[----:B------:R-:W-:Y:S01]  /*b160*/  ISETP.GT.AND P1, PT, R72, 0x38, PT ;  /* 0x000000384800780c */ /* 0x000fe20003f24270 */
[--C-:B------:R-:W-:Y:S01]  /*b170*/  FFMA.FTZ R153, R34, UR37, -R6.reuse ;  /* 0x0000002522997c23 */ /* 0x100fe20008010806 */
[----:B------:R-:W-:Y:S01]  /*b180*/  FMNMX.FTZ R26, R40, R7, !PT ;  /* 0x00000007281a7209 */ /* 0x000fe20007810000 */
        /* <DEDUP_REMOVED lines=14> */
[----:B------:R-:W0:Y:S01]  /*b270*/  MUFU.EX2 R14, R14 ;  /* 0x0000000e000e7308 */ /* 0x000e220000000800 */
        /* <DEDUP_REMOVED lines=25> */
[----:B------:R-:W-:Y:S01]  /*b410*/  FFMA.FTZ R171, R70, UR37, -R6 ;  /* 0x0000002546ab7c23 */ /* 0x000fe20008010806 */
[----:B------:R-:W-:-:S02]  /*b420*/  ISETP.GT.AND P1, PT, R72, 0x50, PT ;  /* 0x000000504800780c */ /* 0x000fc40003f24270 */
[----:B------:R-:W-:Y:S02]  /*b430*/  FSEL R61, R61, -INF , P2 ;  /* 0xff8000003d3d7808 */ /* 0x000fe40001000000 */
[----:B------:R-:W-:Y:S01]  /*b440*/  FMNMX.FTZ R34, R60, R3, !PT ;  /* 0x000000033c227209 */ /* 0x000fe20007810000 */
[----:B------:R-:W-:Y:S01]  /*b450*/  MUFU.EX2 R30, R30 ;  /* 0x0000001e001e7308 */ /* 0x000fe20000000800 */
[----:B------:R-:W-:Y:S02]  /*b460*/  ISETP.GT.AND P2, PT, R72, 0x51, PT ;  /* 0x000000514800780c */ /* 0x000fe40003f44270 */
[----:B------:R-:W-:Y:S01]  /*b470*/  FSEL R7, R64, -INF , P1 ;  /* 0xff80000040077808 */ /* 0x000fe20000800000 */
[----:B------:R-:W-:Y:S01]  /*b480*/  FFMA.FTZ R64, R39, UR37, -R6 ;  /* 0x0000002527407c23 */ /* 0x000fe20008010806 */
[----:B------:R-:W-:Y:S02]  /*b490*/  FMNMX.FTZ R34, R61, R34, !PT ;  /* 0x000000223d227209 */ /* 0x000fe40007810000 */
[----:B------:R-:W-:Y:S01]  /*b4a0*/  ISETP.GT.AND P1, PT, R72, 0x58, PT ;  /* 0x000000584800780c */ /* 0x000fe20003f24270 */
[----:B------:R-:W-:Y:S01]  /*b4b0*/  MUFU.EX2 R155, R155 ;  /* 0x0000009b009b7308 */ /* 0x000fe20000000800 */
[----:B------:R-:W-:-:S02]  /*b4c0*/  FSEL R65, R65, -INF , P2 ;  /* 0xff80000041417808 */ /* 0x000fc40001000000 */
[----:B------:R-:W-:Y:S02]  /*b4d0*/  FMNMX.FTZ R34, R7, R34, !PT ;  /* 0x0000002207227209 */ /* 0x000fe40007810000 */
[----:B------:R-:W-:Y:S01]  /*b4e0*/  ISETP.GT.AND P2, PT, R72, 0x59, PT ;  /* 0x000000594800780c */ /* 0x000fe20003f44270 */
[----:B------:R-:W-:Y:S01]  /*b4f0*/  FFMA.FTZ R72, R43, UR37, -R6 ;  /* 0x000000252b487c23 */ /* 0x000fe20008010806 */
[----:B------:R-:W-:Y:S01]  /*b500*/  FSEL R68, R68, -INF , P1 ;  /* 0xff80000044447808 */ /* 0x000fe20000800000 */
[----:B------:R-:W-:Y:S01]  /*b510*/  IMAD.U32 R43, RZ, RZ, UR41 ;  /* 0x00000029ff2b7e24 */ /* 0x000fe2000f8e00ff */
[----:B------:R-:W-:Y:S01]  /*b520*/  FMNMX.FTZ R3, R65, R34, !PT ;  /* 0x0000002241037209 */ /* 0x000fe20007810000 */
[----:B------:R-:W-:Y:S01]  /*b530*/  MUFU.EX2 R64, R64 ;  /* 0x0000004000407308 */ /* 0x000fe20000000800 */
[----:B------:R-:W-:Y:S02]  /*b540*/  FSEL R69, R69, -INF , P2 ;  /* 0xff80000045457808 */ /* 0x000fe40001000000 */
[----:B------:R-:W-:-:S04]  /*b550*/  FMNMX.FTZ R34, R68, R3, !PT ;  /* 0x0000000344227209 */ /* 0x000fc80007810000 */
[----:B------:R-:W-:Y:S01]  /*b560*/  FMNMX.FTZ R34, R69, R34, !PT ;  /* 0x0000002245227209 */ /* 0x000fe20007810000 */
[----:B------:R-:W-:Y:S04]  /*b570*/  MUFU.EX2 R157, R157 ;  /* 0x0000009d009d7308 */ /* 0x000fe80000000800 */
[----:B------:R-:W2:Y:S04]  /*b580*/  SHFL.BFLY PT, R3, R34, 0x2, 0x1f ;  /* 0x0c401f0022037f89 */ /* 0x000ea800000e0000 */
[----:B------:R-:W-:Y:S08]  /*b590*/  MUFU.EX2 R72, R72 ;  /* 0x0000004800487308 */ /* 0x000ff00000000800 */
[----:B------:R-:W-:Y:S08]  /*b5a0*/  MUFU.EX2 R159, R159 ;  /* 0x0000009f009f7308 */ /* 0x000ff00000000800 */
[----:B------:R-:W-:Y:S01]  /*b5b0*/  MUFU.EX2 R74, R74 ;  /* 0x0000004a004a7308 */ /* 0x000fe20000000800 */
[----:B--2---:R-:W-:Y:S01]  /*b5c0*/  FMNMX.FTZ R27, R34, R3, !PT ;  /* 0x00000003221b7209 */ /* 0x004fe20007810000 */
[----:B------:R-:W-:-:S06]  /*b5d0*/  FFMA.FTZ R34, R55, UR37, -R6 ;  /* 0x0000002537227c23 */ /* 0x000fcc0008010806 */
[----:B------:R-:W-:Y:S01]  /*b5e0*/  MUFU.EX2 R161, R161 ;  /* 0x000000a100a17308 */ /* 0x000fe20000000800 */
[----:B------:R-:W2:Y:S07]  /*b5f0*/  SHFL.BFLY PT, R46, R27, 0x1, 0x1f ;  /* 0x0c201f001b2e7f89 */ /* 0x000eae00000e0000 */
[----:B------:R-:W-:Y:S08]  /*b600*/  MUFU.EX2 R50, R50 ;  /* 0x0000003200327308 */ /* 0x000ff00000000800 */
[----:B------:R-:W-:Y:S08]  /*b610*/  MUFU.EX2 R163, R163 ;  /* 0x000000a300a37308 */ /* 0x000ff00000000800 */
[----:B------:R-:W-:Y:S01]  /*b620*/  MUFU.EX2 R34, R34 ;  /* 0x0000002200227308 */ /* 0x000fe20000000800 */
[----:B--2---:R-:W-:Y:S01]  /*b630*/  FMNMX.FTZ R3, R27, R46, !PT ;  /* 0x0000002e1b037209 */ /* 0x004fe20007810000 */
        /* <DEDUP_REMOVED lines=15> */
[----:B------:R-:W-:Y:S01]  /*b730*/  FFMA.FTZ R31, R37, UR37, -R54 ;  /* 0x00000025251f7c23 */ /* 0x000fe20008010836 */
[----:B0-----:R-:W-:Y:S01]  /*b740*/  FADD.FTZ R28, R201, R14 ;  /* 0x0000000ec91c7221 */ /* 0x001fe20000010000 */
[----:B------:R-:W-:-:S02]  /*b750*/  VIADD R24, R12, 0x22840 ;  /* 0x000228400c187836 */ /* 0x000fc40000000000 */
[--C-:B------:R-:W-:Y:S01]  /*b760*/  FFMA.FTZ R156, R40, UR37, -R54.reuse ;  /* 0x00000025289c7c23 */ /* 0x100fe20008010836 */
[--C-:B------:R-:W-:Y:S01]  /*b770*/  FFMA.FTZ R158, R44, UR37, -R54.reuse ;  /* 0x000000252c9e7c23 */ /* 0x100fe20008010836 */
[----:B------:R-:W0:Y:S01]  /*b780*/  MUFU.EX2 R25, R25 ;  /* 0x0000001900197308 */ /* 0x000e220000000800 */
[----:B------:R-:W-:Y:S01]  /*b790*/  FFMA.FTZ R35, R45, UR37, -R54 ;  /* 0x000000252d237c23 */ /* 0x000fe20008010836 */
[----:B------:R-:W-:Y:S01]  /*b7a0*/  PRMT R24, R43, 0x654, R24 ;  /* 0x000006542b187816 */ /* 0x000fe20000000018 */
[--C-:B------:R-:W-:Y:S01]  /*b7b0*/  FFMA.FTZ R160, R48, UR37, -R54.reuse ;  /* 0x0000002530a07c23 */ /* 0x100fe20008010836 */
[--C-:B------:R-:W-:Y:S01]  /*b7c0*/  FFMA.FTZ R37, R49, UR37, -R54.reuse ;  /* 0x0000002531257c23 */ /* 0x100fe20008010836 */
[--C-:B------:R-:W-:Y:S01]  /*b7d0*/  FFMA.FTZ R162, R52, UR37, -R54.reuse ;  /* 0x0000002534a27c23 */ /* 0x100fe20008010836 */
[----:B------:R2:W-:Y:S01]  /*b7e0*/  SYNCS.ARRIVE.TRANS64.RED.A1T0 RZ, [R24+URZ], RZ ;  /* 0x000000ff18ff79a7 */ /* 0x0005e2000810043f */
[--C-:B------:R-:W-:Y:S01]  /*b7f0*/  FFMA.FTZ R39, R53, UR37, -R54.reuse ;  /* 0x0000002535277c23 */ /* 0x100fe20008010836 */
[----:B------:R-:W3:Y:S01]  /*b800*/  MUFU.EX2 R202, R202 ;  /* 0x000000ca00ca7308 */ /* 0x000ee20000000800 */
[----:B------:R-:W-:Y:S01]  /*b810*/  F2FP.BF16.F32.PACK_AB R201, R14, R201 ;  /* 0x000000c90ec9723e */ /* 0x000fe200000010ff */
[--C-:B------:R-:W-:Y:S01]  /*b820*/  FFMA.FTZ R164, R56, UR37, -R54.reuse ;  /* 0x0000002538a47c23 */ /* 0x100fe20008010836 */
[--C-:B------:R-:W-:Y:S01]  /*b830*/  FFMA.FTZ R166, R60, UR37, -R54.reuse ;  /* 0x000000253ca67c23 */ /* 0x100fe20008010836 */
[--C-:B------:R-:W-:Y:S01]  /*b840*/  FFMA.FTZ R61, R61, UR37, -R54.reuse ;  /* 0x000000253d3d7c23 */ /* 0x100fe20008010836 */
[--C-:B------:R-:W-:Y:S01]  /*b850*/  FFMA.FTZ R65, R65, UR37, -R54.reuse ;  /* 0x0000002541417c23 */ /* 0x100fe20008010836 */
[----:B------:R-:W-:-:S02]  /*b860*/  FFMA.FTZ R68, R68, UR37, -R54 ;  /* 0x0000002544447c23 */ /* 0x000fc40008010836 */
[----:B------:R-:W4:Y:S01]  /*b870*/  MUFU.EX2 R27, R27 ;  /* 0x0000001b001b7308 */ /* 0x000f220000000800 */
[----:B0-----:R-:W-:Y:S01]  /*b880*/  FADD.FTZ R41, R200, R25 ;  /* 0x00000019c8297221 */ /* 0x001fe20000010000 */
[----:B------:R-:W-:-:S06]  /*b890*/  F2FP.BF16.F32.PACK_AB R200, R25, R200 ;  /* 0x000000c819c8723e */ /* 0x000fcc00000010ff */
[----:B------:R-:W2:Y:S01]  /*b8a0*/  MUFU.EX2 R152, R152 ;  /* 0x0000009800987308 */ /* 0x000ea20000000800 */
[----:B---3--:R-:W-:Y:S01]  /*b8b0*/  FADD.FTZ R32, R202, R41 ;  /* 0x00000029ca207221 */ /* 0x008fe20000010000 */
[----:B------:R-:W-:Y:S01]  /*b8c0*/  FADD.FTZ R41, R203, R28 ;  /* 0x0000001ccb297221 */ /* 0x000fe20000010000 */
[----:B------:R-:W-:-:S03]  /*b8d0*/  F2FP.BF16.F32.PACK_AB R203, R26, R203 ;  /* 0x000000cb1acb723e */ /* 0x000fc600000010ff */
[----:B------:R-:W-:Y:S01]  /*b8e0*/  FADD.FTZ R28, R26, R41 ;  /* 0x000000291a1c7221 */ /* 0x000fe20000010000 */
[----:B------:R-:W-:Y:S01]  /*b8f0*/  FFMA.FTZ R41, R57, UR37, -R54 ;  /* 0x0000002539297c23 */ /* 0x000fe20008010836 */
[----:B------:R-:W0:Y:S01]  /*b900*/  MUFU.EX2 R29, R29 ;  /* 0x0000001d001d7308 */ /* 0x000e220000000800 */
[C---:B----4-:R-:W-:Y:S01]  /*b910*/  FADD.FTZ R43, R27.reuse, R32 ;  /* 0x000000201b2b7221 */ /* 0x050fe20000010000 */
[----:B------:R-:W-:-:S06]  /*b920*/  F2FP.BF16.F32.PACK_AB R202, R27, R202 ;  /* 0x000000ca1bca723e */ /* 0x000fcc00000010ff */
[----:B------:R-:W3:Y:S01]  /*b930*/  MUFU.EX2 R154, R154 ;  /* 0x0000009a009a7308 */ /* 0x000ee20000000800 */
[----:B--2---:R-:W-:Y:S01]  /*b940*/  FADD.FTZ R24, R152, R43 ;  /* 0x0000002b98187221 */ /* 0x004fe20000010000 */
[----:B------:R-:W-:Y:S01]  /*b950*/  FADD.FTZ R43, R153, R28 ;  /* 0x0000001c992b7221 */ /* 0x000fe20000010000 */
[----:B------:R-:W-:-:S05]  /*b960*/  F2FP.BF16.F32.PACK_AB R153, R30, R153 ;  /* 0x000000991e99723e */ /* 0x000fca00000010ff */
[----:B------:R-:W2:Y:S01]  /*b970*/  MUFU.EX2 R31, R31 ;  /* 0x0000001f001f7308 */ /* 0x000ea20000000800 */
[C---:B0-----:R-:W-:Y:S01]  /*b980*/  FADD.FTZ R45, R29.reuse, R24 ;  /* 0x000000181d2d7221 */ /* 0x041fe20000010000 */
[----:B------:R-:W-:Y:S01]  /*b990*/  FADD.FTZ R24, R30, R43 ;  /* 0x0000002b1e187221 */ /* 0x000fe20000010000 */
[----:B------:R-:W-:-:S03]  /*b9a0*/  F2FP.BF16.F32.PACK_AB R152, R29, R152 ;  /* 0x000000981d98723e */ /* 0x000fc600000010ff */
[----:B------:R-:W-:Y:S01]  /*b9b0*/  FADD.FTZ R43, R155, R24 ;  /* 0x000000189b2b7221 */ /* 0x000fe20000010000 */
[--C-:B------:R-:W-:Y:S01]  /*b9c0*/  FFMA.FTZ R24, R7, UR37, -R54.reuse ;  /* 0x0000002507187c23 */ /* 0x100fe20008010836 */
[----:B------:R-:W0:Y:S01]  /*b9d0*/  MUFU.EX2 R156, R156 ;  /* 0x0000009c009c7308 */ /* 0x000e220000000800 */
[----:B---3--:R-:W-:Y:S01]  /*b9e0*/  FADD.FTZ R28, R154, R45 ;  /* 0x0000002d9a1c7221 */ /* 0x008fe20000010000 */
[----:B------:R-:W-:Y:S01]  /*b9f0*/  FFMA.FTZ R54, R69, UR37, -R54 ;  /* 0x0000002545367c23 */ /* 0x000fe20008010836 */
[----:B------:R-:W-:-:S05]  /*ba00*/  F2FP.BF16.F32.PACK_AB R155, R64, R155 ;  /* 0x0000009b409b723e */ /* 0x000fca00000010ff */
[----:B------:R-:W3:Y:S01]  /*ba10*/  MUFU.EX2 R33, R33 ;  /* 0x0000002100217308 */ /* 0x000ee20000000800 */
[C---:B--2---:R-:W-:Y:S01]  /*ba20*/  FADD.FTZ R7, R31.reuse, R28 ;  /* 0x0000001c1f077221 */ /* 0x044fe20000010000 */
[----:B------:R-:W-:Y:S01]  /*ba30*/  FADD.FTZ R28, R64, R43 ;  /* 0x0000002b401c7221 */ /* 0x000fe20000010000 */
[----:B------:R-:W-:-:S03]  /*ba40*/  F2FP.BF16.F32.PACK_AB R154, R31, R154 ;  /* 0x0000009a1f9a723e */ /* 0x000fc600000010ff */
[----:B------:R-:W-:Y:S01]  /*ba50*/  FADD.FTZ R43, R157, R28 ;  /* 0x0000001c9d2b7221 */ /* 0x000fe20000010000 */
[----:B------:R-:W-:Y:S01]  /*ba60*/  F2FP.BF16.F32.PACK_AB R157, R72, R157 ;  /* 0x0000009d489d723e */ /* 0x000fe200000010ff */
[----:B------:R-:W2:Y:S01]  /*ba70*/  MUFU.EX2 R158, R158 ;  /* 0x0000009e009e7308 */ /* 0x000ea20000000800 */
[----:B0-----:R-:W-:Y:S01]  /*ba80*/  FADD.FTZ R32, R156, R7 ;  /* 0x000000079c207221 */ /* 0x001fe20000010000 */
[----:B------:R-:W-:-:S04]  /*ba90*/  FADD.FTZ R28, R72, R43 ;  /* 0x0000002b481c7221 */ /* 0x000fc80000010000 */
[----:B------:R-:W-:Y:S01]  /*baa0*/  FADD.FTZ R43, R159, R28 ;  /* 0x0000001c9f2b7221 */ /* 0x000fe20000010000 */
[----:B------:R-:W-:Y:S01]  /*bab0*/  F2FP.BF16.F32.PACK_AB R159, R74, R159 ;  /* 0x0000009f4a9f723e */ /* 0x000fe200000010ff */
[----:B------:R-:W0:Y:S01]  /*bac0*/  MUFU.EX2 R35, R35 ;  /* 0x0000002300237308 */ /* 0x000e220000000800 */
[C---:B---3--:R-:W-:Y:S01]  /*bad0*/  FADD.FTZ R45, R33.reuse, R32 ;  /* 0x00000020212d7221 */ /* 0x048fe20000010000 */
[----:B------:R-:W-:-:S06]  /*bae0*/  F2FP.BF16.F32.PACK_AB R156, R33, R156 ;  /* 0x0000009c219c723e */ /* 0x000fcc00000010ff */
[----:B------:R-:W3:Y:S01]  /*baf0*/  MUFU.EX2 R160, R160 ;  /* 0x000000a000a07308 */ /* 0x000ee20000000800 */
[----:B--2---:R-:W-:-:S07]  /*bb00*/  FADD.FTZ R14, R158, R45 ;  /* 0x0000002d9e0e7221 */ /* 0x004fce0000010000 */
[----:B------:R-:W2:Y:S01]  /*bb10*/  MUFU.EX2 R37, R37 ;  /* 0x0000002500257308 */ /* 0x000ea20000000800 */
[C---:B0-----:R-:W-:Y:S01]  /*bb20*/  FADD.FTZ R45, R35.reuse, R14 ;  /* 0x0000000e232d7221 */ /* 0x041fe20000010000 */
[----:B------:R-:W-:Y:S01]  /*bb30*/  FADD.FTZ R14, R74, R43 ;  /* 0x0000002b4a0e7221 */ /* 0x000fe20000010000 */
[----:B------:R-:W-:-:S03]  /*bb40*/  F2FP.BF16.F32.PACK_AB R158, R35, R158 ;  /* 0x0000009e239e723e */ /* 0x000fc600000010ff */
[----:B------:R-:W-:Y:S01]  /*bb50*/  FADD.FTZ R43, R161, R14 ;  /* 0x0000000ea12b7221 */ /* 0x000fe20000010000 */
[----:B------:R-:W-:Y:S01]  /*bb60*/  F2FP.BF16.F32.PACK_AB R161, R50, R161 ;  /* 0x000000a132a1723e */ /* 0x000fe200000010ff */
[----:B------:R-:W0:Y:S01]  /*bb70*/  MUFU.EX2 R162, R162 ;  /* 0x000000a200a27308 */ /* 0x000e220000000800 */
[----:B---3--:R-:W-:Y:S01]  /*bb80*/  FADD.FTZ R26, R160, R45 ;  /* 0x0000002da01a7221 */ /* 0x008fe20000010000 */
[----:B------:R-:W-:-:S04]  /*bb90*/  FADD.FTZ R14, R50, R43 ;  /* 0x0000002b320e7221 */ /* 0x000fc80000010000 */
[----:B------:R-:W-:Y:S01]  /*bba0*/  FADD.FTZ R25, R163, R14 ;  /* 0x0000000ea3197221 */ /* 0x000fe20000010000 */
[C---:B------:R-:W-:Y:S01]  /*bbb0*/  F2FP.BF16.F32.PACK_AB R163, R34.reuse, R163 ;  /* 0x000000a322a3723e */ /* 0x040fe200000010ff */
[----:B------:R-:W3:Y:S01]  /*bbc0*/  MUFU.EX2 R39, R39 ;  /* 0x0000002700277308 */ /* 0x000ee20000000800 */
[C---:B--2---:R-:W-:Y:S01]  /*bbd0*/  FADD.FTZ R45, R37.reuse, R26 ;  /* 0x0000001a252d7221 */ /* 0x044fe20000010000 */
[----:B------:R-:W-:Y:S01]  /*bbe0*/  FADD.FTZ R14, R34, R25 ;  /* 0x00000019220e7221 */ /* 0x000fe20000010000 */
[----:B------:R-:W-:-:S05]  /*bbf0*/  F2FP.BF16.F32.PACK_AB R160, R37, R160 ;  /* 0x000000a025a0723e */ /* 0x000fca00000010ff */
[----:B------:R-:W2:Y:S01]  /*bc00*/  MUFU.EX2 R164, R164 ;  /* 0x000000a400a47308 */ /* 0x000ea20000000800 */
[----:B0-----:R-:W-:-:S07]  /*bc10*/  FADD.FTZ R26, R162, R45 ;  /* 0x0000002da21a7221 */ /* 0x001fce0000010000 */
[----:B------:R-:W0:Y:S01]  /*bc20*/  MUFU.EX2 R41, R41 ;  /* 0x0000002900297308 */ /* 0x000e220000000800 */
[C---:B---3--:R-:W-:Y:S01]  /*bc30*/  FADD.FTZ R27, R39.reuse, R26 ;  /* 0x0000001a271b7221 */ /* 0x048fe20000010000 */
[----:B------:R-:W-:-:S06]  /*bc40*/  F2FP.BF16.F32.PACK_AB R162, R39, R162 ;  /* 0x000000a227a2723e */ /* 0x000fcc00000010ff */
[----:B------:R-:W3:Y:S01]  /*bc50*/  MUFU.EX2 R38, R38 ;  /* 0x0000002600267308 */ /* 0x000ee20000000800 */
[----:B--2---:R-:W-:Y:S01]  /*bc60*/  FADD.FTZ R26, R164, R27 ;  /* 0x0000001ba41a7221 */ /* 0x004fe20000010000 */
[----:B------:R-:W-:-:S06]  /*bc70*/  FADD.FTZ R27, R165, R14 ;  /* 0x0000000ea51b7221 */ /* 0x000fcc0000010000 */
[----:B------:R-:W2:Y:S01]  /*bc80*/  MUFU.EX2 R166, R166 ;  /* 0x000000a600a67308 */ /* 0x000ea20000000800 */
[C---:B0-----:R-:W-:Y:S01]  /*bc90*/  FADD.FTZ R29, R41.reuse, R26 ;  /* 0x0000001a291d7221 */ /* 0x041fe20000010000 */
[----:B------:R-:W-:-:S06]  /*bca0*/  F2FP.BF16.F32.PACK_AB R164, R41, R164 ;  /* 0x000000a429a4723e */ /* 0x000fcc00000010ff */
[----:B------:R-:W0:Y:S01]  /*bcb0*/  MUFU.EX2 R167, R167 ;  /* 0x000000a700a77308 */ /* 0x000e220000000800 */
[C---:B---3--:R-:W-:Y:S01]  /*bcc0*/  FADD.FTZ R14, R38.reuse, R27 ;  /* 0x0000001b260e7221 */ /* 0x048fe20000010000 */
[----:B------:R-:W-:-:S06]  /*bcd0*/  F2FP.BF16.F32.PACK_AB R165, R38, R165 ;  /* 0x000000a526a5723e */ /* 0x000fcc00000010ff */
[----:B------:R-:W3:Y:S01]  /*bce0*/  MUFU.EX2 R7, R61 ;  /* 0x0000003d00077308 */ /* 0x000ee20000000800 */
[----:B--2---:R-:W-:-:S07]  /*bcf0*/  FADD.FTZ R26, R166, R29 ;  /* 0x0000001da61a7221 */ /* 0x004fce0000010000 */
[----:B------:R-:W2:Y:S01]  /*bd00*/  MUFU.EX2 R42, R42 ;  /* 0x0000002a002a7308 */ /* 0x000ea20000000800 */
[----:B0-----:R-:W-:-:S07]  /*bd10*/  FADD.FTZ R27, R167, R14 ;  /* 0x0000000ea71b7221 */ /* 0x001fce0000010000 */
[----:B------:R-:W0:Y:S01]  /*bd20*/  MUFU.EX2 R24, R24 ;  /* 0x0000001800187308 */ /* 0x000e220000000800 */
[C---:B---3--:R-:W-:Y:S01]  /*bd30*/  FADD.FTZ R29, R7.reuse, R26 ;  /* 0x0000001a071d7221 */ /* 0x048fe20000010000 */
[----:B------:R-:W-:-:S06]  /*bd40*/  F2FP.BF16.F32.PACK_AB R166, R7, R166 ;  /* 0x000000a607a6723e */ /* 0x000fcc00000010ff */
[----:B------:R-:W3:Y:S01]  /*bd50*/  MUFU.EX2 R169, R169 ;  /* 0x000000a900a97308 */ /* 0x000ee20000000800 */
[C---:B--2---:R-:W-:Y:S01]  /*bd60*/  FADD.FTZ R26, R42.reuse, R27 ;  /* 0x0000001b2a1a7221 */ /* 0x044fe20000010000 */
[----:B------:R-:W-:-:S06]  /*bd70*/  F2FP.BF16.F32.PACK_AB R167, R42, R167 ;  /* 0x000000a72aa7723e */ /* 0x000fcc00000010ff */
[----:B------:R-:W2:Y:S01]  /*bd80*/  MUFU.EX2 R65, R65 ;  /* 0x0000004100417308 */ /* 0x000ea20000000800 */
[----:B0-----:R-:W-:-:S07]  /*bd90*/  FADD.FTZ R28, R24, R29 ;  /* 0x0000001d181c7221 */ /* 0x001fce0000010000 */
[----:B------:R-:W0:Y:S01]  /*bda0*/  MUFU.EX2 R46, R46 ;  /* 0x0000002e002e7308 */ /* 0x000e220000000800 */
[----:B---3--:R-:W-:-:S07]  /*bdb0*/  FADD.FTZ R27, R169, R26 ;  /* 0x0000001aa91b7221 */ /* 0x008fce0000010000 */
[----:B------:R-:W-:Y:S01]  /*bdc0*/  MUFU.EX2 R68, R68 ;  /* 0x0000004400447308 */ /* 0x000fe20000000800 */
[C---:B--2---:R-:W-:Y:S01]  /*bdd0*/  FADD.FTZ R29, R65.reuse, R28 ;  /* 0x0000001c411d7221 */ /* 0x044fe20000010000 */
[----:B------:R-:W-:-:S06]  /*bde0*/  F2FP.BF16.F32.PACK_AB R168, R65, R24 ;  /* 0x0000001841a8723e */ /* 0x000fcc00000010ff */
[----:B------:R-:W2:Y:S01]  /*bdf0*/  MUFU.EX2 R171, R171 ;  /* 0x000000ab00ab7308 */ /* 0x000ea20000000800 */
[C---:B0-----:R-:W-:Y:S01]  /*be00*/  FADD.FTZ R26, R46.reuse, R27 ;  /* 0x0000001b2e1a7221 */ /* 0x041fe20000010000 */
[----:B------:R-:W-:-:S06]  /*be10*/  F2FP.BF16.F32.PACK_AB R169, R46, R169 ;  /* 0x000000a92ea9723e */ /* 0x000fcc00000010ff */
[----:B------:R-:W0:Y:S08]  /*be20*/  MUFU.EX2 R25, R54 ;  /* 0x0000003600197308 */ /* 0x000e300000000800 */
[----:B------:R3:W4:Y:S01]  /*be30*/  MUFU.EX2 R14, R6 ;  /* 0x00000006000e7308 */ /* 0x0007220000000800 */
[----:B--2---:R-:W-:Y:S01]  /*be40*/  FADD.FTZ R27, R171, R26 ;  /* 0x0000001aab1b7221 */ /* 0x004fe20000010000 */
[----:B---3--:R-:W-:Y:S01]  /*be50*/  FADD.FTZ R6, R68, R29 ;  /* 0x0000001d44067221 */ /* 0x008fe20000010000 */
[----:B0-----:R-:W-:-:S03]  /*be60*/  F2FP.BF16.F32.PACK_AB R170, R25, R68 ;  /* 0x0000004419aa723e */ /* 0x001fc600000010ff */
[----:B------:R-:W-:Y:S01]  /*be70*/  FADD.FTZ R7, R25, R6 ;  /* 0x0000000619077221 */ /* 0x000fe20000010000 */
[C---:B----4-:R-:W-:Y:S01]  /*be80*/  FADD.FTZ R6, R14.reuse, R27 ;  /* 0x0000001b0e067221 */ /* 0x050fe20000010000 */
[----:B------:R-:W-:Y:S01]  /*be90*/  F2FP.BF16.F32.PACK_AB R171, R14, R171 ;  /* 0x000000ab0eab723e */ /* 0x000fe200000010ff */
[----:B------:R-:W-:Y:S06]  /*bea0*/  @!P0 BRA `(.L_x_5297) ;  /* 0x0000000000048947 */ /* 0x000fec0003800000 */
[----:B------:R-:W-:Y:S01]  /*beb0*/  BPT.TRAP 0x1 ;  /* 0x000000040000795c */ /* 0x000fe20000300000 */
.L_x_5297:
[----:B------:R0:W2:Y:S01]  /*bec0*/  SYNCS.PHASECHK.TRANS64.TRYWAIT P1, [R12+URZ+0x22850], R73 ;  /* 0x022850490c0075a7 */ /* 0x0000a2000802017f */
[----:B------:R-:W-:Y:S05]  /*bed0*/  @!P0 BRA `(.L_x_5298) ;  /* 0x0000000000048947 */ /* 0x000fea0003800000 */
[----:B------:R-:W-:Y:S01]  /*bee0*/  BPT.TRAP 0x1 ;  /* 0x000000040000795c */ /* 0x000fe20000300000 */
.L_x_5298:
[----:B------:R-:W-:Y:S04]  /*bef0*/  BSSY B0, `(.L_x_5299) ;  /* 0x0000004000007945 */ /* 0x000fe80003800000 */
[----:B--2---:R-:W-:Y:S05]  /*bf00*/  @P1 BRA `(.L_x_5300) ;  /* 0x0000000000081947 */ /* 0x004fea0003800000 */
[----:B------:R-:W2:Y:S02]  /*bf10*/  SYNCS.PHASECHK.TRANS64.TRYWAIT P1, [R12+URZ+0x22850], R73 ;  /* 0x022850490c0075a7 */ /* 0x000ea4000802017f */
[----:B--2---:R-:W-:Y:S05]  /*bf20*/  @!P1 BRA `(.L_x_5301) ;  /* 0x0000013400149947 */ /* 0x004fea0003800000 */
.L_x_5300:
[----:B------:R-:W-:Y:S05]  /*bf30*/  BSYNC B0 ;  /* 0x0000000000007941 */ /* 0x000fea0003800000 */
.L_x_5299:
        /* <DEDUP_REMOVED lines=8> */
[----:B------:R-:W-:Y:S01]  /*bfc0*/  IMAD.MOV.U32 R31, RZ, RZ, 0x40000040 ;  /* 0x40000040ff1f7424 */ /* 0x000fe200078e00ff */
[----:B------:R-:W-:Y:S02]  /*bfd0*/  R2UR UR11, R29 ;  /* 0x000000001d0b72ca */ /* 0x000fe400000e0000 */
[----:B------:R-:W-:Y:S01]  /*bfe0*/  UIADD3 UR4, UR4, 0x400, URZ ;  /* 0x0000040004047890 */ /* 0x000fe2000fffe03f */
[----:B------:R-:W-:Y:S02]  /*bff0*/  R2UR UR15, R27 ;  /* 0x000000001b0f72ca */ /* 0x000fe400000e0000 */
[----:B------:R-:W-:Y:S01]  /*c000*/  R2UR UR19, R29 ;  /* 0x000000001d1372ca */ /* 0x000fe200000e0000 */
[----:B------:R-:W-:Y:S01]  /*c010*/  USHF.R.U32.HI UR4, URZ, 0x4, UR4 ;  /* 0x000000043f047899 */ /* 0x000fe20008011604 */
[----:B------:R-:W-:-:S02]  /*c020*/  R2UR UR23, R31 ;  /* 0x000000001f1772ca */ /* 0x000fc400000e0000 */
[----:B------:R-:W-:Y:S01]  /*c030*/  R2UR UR27, R25 ;  /* 0x00000000191b72ca */ /* 0x000fe200000e0000 */
[----:B------:R-:W-:-:S04]  /*c040*/  ULOP3.LUT UR4, UR4, 0x3fff, URZ, 0xc0, !UPT ;  /* 0x00003fff04047892 */ /* 0x000fc8000f8ec03f */
[----:B------:R-:W-:-:S06]  /*c050*/  ULOP3.LUT UR38, UR4, 0x3000000, URZ, 0xfc, !UPT ;  /* 0x0300000004267892 */ /* 0x000fcc000f8efc3f */
[----:B------:R-:W-:-:S04]  /*c060*/  IMAD R24, R23, R24, UR38 ;  /* 0x0000002617187e24 */ /* 0x000fc8000f8e0218 */
        /* <DEDUP_REMOVED lines=11> */
[----:B012---:R-:W-:-:S06]  /*c120*/  WARPGROUP.ARRIVE ;  /* 0x00000000000079c5 */ /* 0x007fcc0000000000 */
        /* <DEDUP_REMOVED lines=22> */
[----:B---3--:R-:W-:Y:S05]  /*c290*/  @!P0 BRA `(.L_x_5302) ;  /* 0x0000000000048947 */ /* 0x008fea0003800000 */
[----:B------:R-:W-:Y:S01]  /*c2a0*/  BPT.TRAP 0x1 ;  /* 0x000000040000795c */ /* 0x000fe20000300000 */
.L_x_5302:
[----:B------:R-:W2:Y:S01]  /*c2b0*/  LDL R153, [R1+0x4] ;  /* 0x0000040001997983 */ /* 0x000ea20000100800 */
[----:B------:R-:W0:Y:S03]  /*c2c0*/  LDC R13, c[0x0][0x448] ;  /* 0x00011200ff0d7b82 */ /* 0x000e260000000800 */
[----:B------:R-:W3:Y:S01]  /*c2d0*/  LDL R152, [R1+0x10] ;  /* 0x0000100001987983 */ /* 0x000ee20000100800 */
[----:B------:R-:W-:Y:S01]  /*c2e0*/  VIADD R12, R12, 0x22860 ;  /* 0x000228600c0c7836 */ /* 0x000fe20000000000 */
[----:B------:R-:W-:Y:S01]  /*c2f0*/  ULDC UR39, c[0x0][0x988] ;  /* 0x0002620000277ab9 */ /* 0x000fe20000000800 */
[----:B------:R-:W-:Y:S01]  /*c300*/  IMAD.MOV.U32 R14, RZ, RZ, R222 ;  /* 0x000000ffff0e7224 */ /* 0x000fe200078e00de */
[----:B------:R-:W-:Y:S01]  /*c310*/  ULDC UR40, c[0x0][0x988] ;  /* 0x0002620000287ab9 */ /* 0x000fe20000000800 */
[----:B0-----:R-:W-:Y:S01]  /*c320*/  ISETP.NE.AND P1, PT, R13, 0x1, PT ;  /* 0x000000010d00780c */ /* 0x001fe20003f25270 */
[----:B------:R-:W-:-:S05]  /*c330*/  IMAD.U32 R13, RZ, RZ, UR41 ;  /* 0x00000029ff0d7e24 */ /* 0x000fca000f8e00ff */
[----:B------:R-:W-:-:S04]  /*c340*/  PRMT R12, R13, 0x654, R12 ;  /* 0x000006540d0c7816 */ /* 0x000fc8000000000c */
[----:B------:R0:W-:Y:S03]  /*c350*/  SYNCS.ARRIVE.TRANS64.RED.A1T0 RZ, [R12+URZ], RZ ;  /* 0x000000ff0cff79a7 */ /* 0x0001e6000810043f */
[----:B------:R-:W1:Y:S08]  /*c360*/  @P1 LDC R13, c[0x0][0x44c] ;  /* 0x00011300ff0d1b82 */ /* 0x000e700000000800 */
[----:B0-----:R-:W0:Y:S01]  /*c370*/  @P1 LDC R12, c[0x0][0x450] ;  /* 0x00011400ff0c1b82 */ /* 0x001e220000000800 */
[----:B-1----:R-:W-:-:S05]  /*c380*/  @P1 IMAD.HI.U32 R13, R222, R13, RZ ;  /* 0x0000000dde0d1227 */ /* 0x002fca00078e00ff */
[----:B0-----:R-:W-:-:S04]  /*c390*/  @P1 SHF.R.U32.HI R14, RZ, R12, R13 ;  /* 0x0000000cff0e1219 */ /* 0x001fc8000001160d */
[----:B--2---:R-:W-:-:S05]  /*c3a0*/  IADD3 R12, R14, R153, -R224 ;  /* 0x000000990e0c7210 */ /* 0x004fca0007ffe8e0 */
[----:B------:R-:W-:-:S05]  /*c3b0*/  IMAD.HI R12, R12, 0x2aaaaaab, RZ ;  /* 0x2aaaaaab0c0c7827 */ /* 0x000fca00078e02ff */
[----:B------:R-:W-:-:S04]  /*c3c0*/  SHF.R.U32.HI R13, RZ, 0x1f, R12 ;  /* 0x0000001fff0d7819 */ /* 0x000fc8000001160c */
[----:B------:R-:W-:-:S04]  /*c3d0*/  LEA.HI.SX32 R13, R12, R13, 0x1c ;  /* 0x0000000d0c0d7211 */ /* 0x000fc800078fe2ff */
[----:B---3--:R-:W-:Y:S01]  /*c3e0*/  VIMNMX R152, R152, R13, !PT ;  /* 0x0000000d98987248 */ /* 0x008fe20007fe0100 */
[----:B------:R-:W-:-:S04]  /*c3f0*/  VIADD R12, R172, 0xfffffffe ;  /* 0xfffffffeac0c7836 */ /* 0x000fc80000000000 */
[----:B------:R0:W-:Y:S01]  /*c400*/  STL [R1], R152 ;  /* 0x0000009801007387 */ /* 0x0001e20000100800 */
[----:B------:R-:W-:-:S13]  /*c410*/  ISETP.GE.AND P1, PT, R12, R152, PT ;  /* 0x000000980c00720c */ /* 0x000fda0003f26270 */
[----:B0-----:R-:W-:Y:S05]  /*c420*/  @!P1 BRA `(.L_x_5303) ;  /* 0x0000002400c49947 */ /* 0x001fea0003800000 */
[----:B------:R-:W-:Y:S02]  /*c430*/  IMAD.MOV.U32 R201, RZ, RZ, R0 ;  /* 0x000000ffffc97224 */ /* 0x000fe400078e0000 */
[----:B------:R-:W-:-:S07]  /*c440*/  IMAD.MOV.U32 R200, RZ, RZ, R3 ;  /* 0x000000ffffc87224 */ /* 0x000fce00078e0003 */
.L_x_5315:
[----:B------:R-:W-:Y:S01]  /*c450*/  VIADD R23, R23, 0x1 ;  /* 0x0000000117177836 */ /* 0x000fe20000000000 */
[----:B------:R-:W-:Y:S05]  /*c460*/  YIELD ;  /* 0x0000000000007946 */ /* 0x000fea0003800000 */
[----:B------:R-:W-:-:S04]  /*c470*/  ISETP.NE.AND P1, PT, R23, 0x2, PT ;  /* 0x000000021700780c */ /* 0x000fc80003f25270 */
[----:B------:R-:W-:Y:S02]  /*c480*/  SEL R0, RZ, 0x1, P1 ;  /* 0x00000001ff007807 */ /* 0x000fe40000800000 */
[----:B------:R-:W-:Y:S02]  /*c490*/  SEL R23, R23, RZ, P1 ;  /* 0x000000ff17177207 */ /* 0x000fe40000800000 */
[----:B------:R-:W-:Y:S01]  /*c4a0*/  LOP3.LUT R208, R208, R0, RZ, 0x3c, !PT ;  /* 0x00000000d0d07212 */ /* 0x000fe200078e3cff */
[----:B------:R-:W-:Y:S06]  /*c4b0*/  @!P0 BRA `(.L_x_5304) ;  /* 0x0000000000048947 */ /* 0x000fec0003800000 */
[----:B------:R-:W-:Y:S01]  /*c4c0*/  BPT.TRAP 0x1 ;  /* 0x000000040000795c */ /* 0x000fe20000300000 */
.L_x_5304:
[----:B------:R-:W-:Y:S01]  /*c4d0*/  IMAD R13, R23, 0x8, R22 ;  /* 0x00000008170d7824 */ /* 0x000fe200078e0216 */
[----:B------:R-:W-:-:S04]  /*c4e0*/  SHF.L.U32 R14, R208, 0x1f, RZ ;  /* 0x0000001fd00e7819 */ /* 0x000fc800000006ff */
[----:B------:R0:W1:Y:S01]  /*c4f0*/  SYNCS.PHASECHK.TRANS64.TRYWAIT P1, [R13+URZ+0x22830], R14 ;  /* 0x0228300e0d0075a7 */ /* 0x000062000802017f */
[----:B------:R-:W-:Y:S05]  /*c500*/  @!P0 BRA `(.L_x_5305) ;  /* 0x0000000000048947 */ /* 0x000fea0003800000 */
[----:B------:R-:W-:Y:S01]  /*c510*/  BPT.TRAP 0x1 ;  /* 0x000000040000795c */ /* 0x000fe20000300000 */
.L_x_5305:
[----:B------:R-:W-:Y:S02]  /*c520*/  IMAD R156, R23, 0x300, R221 ;  /* 0x00000300179c7824 */ /* 0x000fe400078e02dd */
[----:B------:R-:W-:Y:S01]  /*c530*/  IMAD.MOV.U32 R157, RZ, RZ, 0x40000040 ;  /* 0x40000040ff9d7424 */ /* 0x000fe200078e00ff */
[----:B-1----:R-:W-:Y:S06]  /*c540*/  @P1 BRA `(.L_x_5306) ;  /* 0x0000000000081947 */ /* 0x002fec0003800000 */
[----:B------:R-:W1:Y:S02]  /*c550*/  SYNCS.PHASECHK.TRANS64.TRYWAIT P1, [R13+URZ+0x22830], R14 ;  /* 0x0228300e0d0075a7 */ /* 0x000e64000802017f */
[----:B-1----:R-:W-:Y:S05]  /*c560*/  @!P1 BRA `(.L_x_5307) ;  /* 0x0000012c00989947 */ /* 0x002fea0003800000 */
.L_x_5306:
        /* <DEDUP_REMOVED lines=41> */
.L_x_5308:
[----:B------:R-:W3:Y:S01]  /*c800*/  LDL R0, [R1+0x1c] ;  /* 0x00001c0001007983 */ /* 0x000ee20000100800 */
[----:B------:R-:W4:Y:S03]  /*c810*/  LDC R3, c[0x0][0x448] ;  /* 0x00011200ff037b82 */ /* 0x000f260000000800 */
[----:B------:R-:W5:Y:S04]  /*c820*/  LDL R219, [R1+0xc] ;  /* 0x00000c0001db7983 */ /* 0x000f680000100800 */
[----:B------:R-:W2:Y:S01]  /*c830*/  LDL R203, [R1+0x4] ;  /* 0x0000040001cb7983 */ /* 0x000ea20000100800 */
[----:B----4-:R-:W-:-:S13]  /*c840*/  ISETP.NE.AND P1, PT, R3, 0x1, PT ;  /* 0x000000010300780c */ /* 0x010fda0003f25270 */
[----:B------:R-:W4:Y:S08]  /*c850*/  @P1 LDC R202, c[0x0][0x44c] ;  /* 0x00011300ffca1b82 */ /* 0x000f300000000800 */
[----:B------:R-:W0:Y:S01]  /*c860*/  @P1 LDC R3, c[0x0][0x450] ;  /* 0x00011400ff031b82 */ /* 0x000e220000000800 */
[----:B------:R-:W-:Y:S01]  /*c870*/  LOP3.LUT R18, R18, 0xfffffeff, RZ, 0xc0, !PT ;  /* 0xfffffeff12127812 */ /* 0x000fe200078ec0ff */
[----:B------:R-:W-:Y:S01]  /*c880*/  UMOV UR37, UR40 ;  /* 0x0000002800257c82 */ /* 0x000fe20008000000 */
[----:B---3--:R-:W-:-:S04]  /*c890*/  IMAD.IADD R0, R0, 0x1, R222 ;  /* 0x0000000100007824 */ /* 0x008fc800078e02de */
[----:B----4-:R-:W-:-:S05]  /*c8a0*/  @P1 IMAD.HI.U32 R202, R0, R202, RZ ;  /* 0x000000ca00ca1227 */ /* 0x010fca00078e00ff */
[----:B0-----:R-:W-:-:S05]  /*c8b0*/  @P1 SHF.R.U32.HI R0, RZ, R3, R202 ;  /* 0x00000003ff001219 */ /* 0x001fca00000116ca */
[----:B------:R-:W0:Y:S01]  /*c8c0*/  SHFL.IDX PT, R3, R0, RZ, 0x1c1f ;  /* 0x001c1fff00037589 */ /* 0x000e2200000e0000 */
[----:B------:R-:W-:-:S03]  /*c8d0*/  IMAD R202, R12, -0x60, RZ ;  /* 0xffffffa00cca7824 */ /* 0x000fc600078e02ff */
[----:B------:R-:W3:Y:S02]  /*c8e0*/  SHFL.IDX PT, R0, R0, 0x1, 0x1c1f ;  /* 0x003c1f0000007f89 */ /* 0x000ee400000e0000 */
[----:B-----5:R-:W-:-:S04]  /*c8f0*/  IADD3 R202, -R219, 0x1, R202 ;  /* 0x00000001dbca7810 */ /* 0x020fc80007ffe1ca */
[----:B--2---:R-:W-:-:S05]  /*c900*/  IADD3 R202, -R224, R202, R203 ;  /* 0x000000cae0ca7210 */ /* 0x004fca0007ffe1cb */
[----:B0-----:R-:W-:-:S05]  /*c910*/  IMAD.IADD R3, R202, 0x1, R3 ;  /* 0x00000001ca037824 */ /* 0x001fca00078e0203 */
[C---:B------:R-:W-:Y:S02]  /*c920*/  ISETP.GT.AND P4, PT, R3.reuse, RZ, PT ;  /* 0x000000ff0300720c */ /* 0x040fe40003f84270 */
[C---:B------:R-:W-:Y:S02]  /*c930*/  ISETP.GT.AND P3, PT, R3.reuse, 0x1, PT ;  /* 0x000000010300780c */ /* 0x040fe40003f64270 */
[C---:B------:R-:W-:Y:S02]  /*c940*/  ISETP.GT.AND P2, PT, R3.reuse, 0x8, PT ;  /* 0x000000080300780c */ /* 0x040fe40003f44270 */
[----:B------:R-:W-:Y:S01]  /*c950*/  ISETP.GT.AND P1, PT, R3, 0x9, PT ;  /* 0x000000090300780c */ /* 0x000fe20003f24270 */
[----:B---3--:R-:W-:Y:S01]  /*c960*/  IMAD.IADD R0, R202, 0x1, R0 ;  /* 0x00000001ca007824 */ /* 0x008fe200078e0200 */
[----:B------:R-:W-:Y:S02]  /*c970*/  FSEL R152, R152, -INF , P4 ;  /* 0xff80000098987808 */ /* 0x000fe40002000000 */
[----:B------:R-:W-:-:S02]  /*c980*/  FSEL R202, R153, -INF , P3 ;  /* 0xff80000099ca7808 */ /* 0x000fc40001800000 */
[----:B------:R-:W-:Y:S02]  /*c990*/  FSEL R156, R156, -INF , P2 ;  /* 0xff8000009c9c7808 */ /* 0x000fe40001000000 */
[----:B------:R-:W-:Y:S02]  /*c9a0*/  FSEL R157, R157, -INF , P1 ;  /* 0xff8000009d9d7808 */ /* 0x000fe40000800000 */
[C---:B------:R-:W-:Y:S02]  /*c9b0*/  ISETP.GT.AND P4, PT, R3.reuse, 0x10, PT ;  /* 0x000000100300780c */ /* 0x040fe40003f84270 */
[C---:B------:R-:W-:Y:S02]  /*c9c0*/  ISETP.GT.AND P3, PT, R3.reuse, 0x11, PT ;  /* 0x000000110300780c */ /* 0x040fe40003f64270 */
[C---:B------:R-:W-:Y:S02]  /*c9d0*/  ISETP.GT.AND P2, PT, R3.reuse, 0x18, PT ;  /* 0x000000180300780c */ /* 0x040fe40003f44270 */
[----:B------:R-:W-:-:S02]  /*c9e0*/  ISETP.GT.AND P1, PT, R3, 0x19, PT ;  /* 0x000000190300780c */ /* 0x000fc40003f24270 */
[----:B------:R-:W-:Y:S02]  /*c9f0*/  FSEL R160, R160, -INF , P4 ;  /* 0xff800000a0a07808 */ /* 0x000fe40002000000 */
[----:B------:R-:W-:Y:S02]  /*ca00*/  FSEL R161, R161, -INF , P3 ;  /* 0xff800000a1a17808 */ /* 0x000fe40001800000 */
[----:B------:R-:W-:Y:S02]  /*ca10*/  FSEL R164, R164, -INF , P2 ;  /* 0xff800000a4a47808 */ /* 0x000fe40001000000 */
[----:B------:R-:W-:Y:S02]  /*ca20*/  FSEL R165, R165, -INF , P1 ;  /* 0xff800000a5a57808 */ /* 0x000fe40000800000 */
[C---:B------:R-:W-:Y:S02]  /*ca30*/  ISETP.GT.AND P4, PT, R3.reuse, 0x20, PT ;  /* 0x000000200300780c */ /* 0x040fe40003f84270 */
[----:B------:R-:W-:-:S02]  /*ca40*/  ISETP.GT.AND P3, PT, R3, 0x21, PT ;  /* 0x000000210300780c */ /* 0x000fc40003f64270 */
[C---:B------:R-:W-:Y:S02]  /*ca50*/  ISETP.GT.AND P2, PT, R3.reuse, 0x28, PT ;  /* 0x000000280300780c */ /* 0x040fe40003f44270 */
[----:B------:R-:W-:Y:S02]  /*ca60*/  ISETP.GT.AND P1, PT, R3, 0x29, PT ;  /* 0x000000290300780c */ /* 0x000fe40003f24270 */
[----:B------:R-:W-:Y:S02]  /*ca70*/  FSEL R168, R168, -INF , P4 ;  /* 0xff800000a8a87808 */ /* 0x000fe40002000000 */
[----:B------:R-:W-:Y:S02]  /*ca80*/  FSEL R169, R169, -INF , P3 ;  /* 0xff800000a9a97808 */ /* 0x000fe40001800000 */
[----:B------:R-:W-:Y:S02]  /*ca90*/  FSEL R172, R172, -INF , P2 ;  /* 0xff800000acac7808 */ /* 0x000fe40001000000 */
[----:B------:R-:W-:-:S02]  /*caa0*/  FSEL R173, R173, -INF , P1 ;  /* 0xff800000adad7808 */ /* 0x000fc40000800000 */
[C---:B------:R-:W-:Y:S02]  /*cab0*/  ISETP.GT.AND P4, PT, R3.reuse, 0x30, PT ;  /* 0x000000300300780c */ /* 0x040fe40003f84270 */
[C---:B------:R-:W-:Y:S02]  /*cac0*/  ISETP.GT.AND P3, PT, R3.reuse, 0x31, PT ;  /* 0x000000310300780c */ /* 0x040fe40003f64270 */
[C---:B------:R-:W-:Y:S02]  /*cad0*/  ISETP.GT.AND P2, PT, R3.reuse, 0x38, PT ;  /* 0x000000380300780c */ /* 0x040fe40003f44270 */
[----:B------:R-:W-:Y:S02]  /*cae0*/  ISETP.GT.AND P1, PT, R3, 0x39, PT ;  /* 0x000000390300780c */ /* 0x000fe40003f24270 */
[----:B------:R-:W-:Y:S02]  /*caf0*/  FSEL R176, R176, -INF , P4 ;  /* 0xff800000b0b07808 */ /* 0x000fe40002000000 */
[----:B------:R-:W-:-:S02]  /*cb00*/  FSEL R177, R177, -INF , P3 ;  /* 0xff800000b1b17808 */ /* 0x000fc40001800000 */
[----:B------:R-:W-:Y:S02]  /*cb10*/  FSEL R180, R180, -INF , P2 ;  /* 0xff800000b4b47808 */ /* 0x000fe40001000000 */
[----:B------:R-:W-:Y:S02]  /*cb20*/  FSEL R181, R181, -INF , P1 ;  /* 0xff800000b5b57808 */ /* 0x000fe40000800000 */
[C---:B------:R-:W-:Y:S02]  /*cb30*/  ISETP.GT.AND P4, PT, R0.reuse, RZ, PT ;  /* 0x000000ff0000720c */ /* 0x040fe40003f84270 */
        /* <DEDUP_REMOVED lines=62> */
[----:B------:R-:W-:Y:S02]  /*cf20*/  FSEL R194, R194, -INF , P4 ;  /* 0xff800000c2c27808 */ /* 0x000fe40002000000 */
[----:B------:R-:W-:Y:S02]  /*cf30*/  FMNMX.FTZ R0, R191, R0, !PT ;  /* 0x00000000bf007209 */ /* 0x000fe40007810000 */
[----:B------:R-:W-:Y:S02]  /*cf40*/  FSEL R195, R195, -INF , P3 ;  /* 0xff800000c3c37808 */ /* 0x000fe40001800000 */
[----:B------:R-:W-:Y:S02]  /*cf50*/  FMNMX.FTZ R0, R194, R0, !PT ;  /* 0x00000000c2007209 */ /* 0x000fe40007810000 */
[----:B------:R-:W-:-:S02]  /*cf60*/  FSEL R198, R198, -INF , P2 ;  /* 0xff800000c6c67808 */ /* 0x000fc40001000000 */
[----:B------:R-:W-:Y:S02]  /*cf70*/  FMNMX.FTZ R0, R195, R0, !PT ;  /* 0x00000000c3007209 */ /* 0x000fe40007810000 */
[----:B------:R-:W-:Y:S02]  /*cf80*/  FSEL R199, R199, -INF , P1 ;  /* 0xff800000c7c77808 */ /* 0x000fe40000800000 */
[----:B------:R-:W-:-:S04]  /*cf90*/  FMNMX.FTZ R0, R198, R0, !PT ;  /* 0x00000000c6007209 */ /* 0x000fc80007810000 */
[----:B------:R-:W-:-:S05]  /*cfa0*/  FMNMX.FTZ R0, R199, R0, !PT ;  /* 0x00000000c7007209 */ /* 0x000fca0007810000 */
[----:B------:R-:W0:Y:S02]  /*cfb0*/  SHFL.BFLY PT, R153, R0, 0x2, 0x1f ;  /* 0x0c401f0000997f89 */ /* 0x000e2400000e0000 */
[----:B0-----:R-:W-:-:S05]  /*cfc0*/  FMNMX.FTZ R0, R0, R153, !PT ;  /* 0x0000009900007209 */ /* 0x001fca0007810000 */
[----:B------:R-:W0:Y:S01]  /*cfd0*/  SHFL.BFLY PT, R153, R0, 0x1, 0x1f ;  /* 0x0c201f0000997f89 */ /* 0x000e2200000e0000 */
[----:B------:R-:W-:Y:S02]  /*cfe0*/  @P0 LOP3.LUT R18, R18, 0x100, RZ, 0xfc, !PT ;  /* 0x0000010012120812 */ /* 0x000fe400078efcff */
[----:B------:R-:W-:Y:S02]  /*cff0*/  ISETP.GT.AND P0, PT, R3, 0x41, PT ;  /* 0x000000410300780c */ /* 0x000fe40003f04270 */
[----:B0-----:R-:W-:-:S04]  /*d000*/  FMNMX.FTZ R0, R0, R153, !PT ;  /* 0x0000009900007209 */ /* 0x001fc80007810000 */
[----:B------:R-:W-:-:S04]  /*d010*/  FSETP.NEU.FTZ.AND P6, PT, R0, -INF , PT ;  /* 0xff8000000000780b */ /* 0x000fc80003fdd000 */
[----:B------:R-:W-:-:S05]  /*d020*/  FSEL R153, R0, RZ, P6 ;  /* 0x000000ff00997208 */ /* 0x000fca0003000000 */
[----:B------:R-:W-:Y:S01]  /*d030*/  FADD.FTZ R201, -R153, R201 ;  /* 0x000000c999c97221 */ /* 0x000fe20000010100 */
[----:B------:R-:W-:Y:S01]  /*d040*/  FMUL.FTZ R153, R0, UR37 ;  /* 0x0000002500997c20 */ /* 0x000fe20008410000 */
[----:B------:R-:W-:-:S04]  /*d050*/  LOP3.LUT R18, R18, 0xfffffdff, RZ, 0xc0, !PT ;  /* 0xfffffdff12127812 */ /* 0x000fc800078ec0ff */
[----:B------:R-:W-:Y:S02]  /*d060*/  FSEL R153, R153, RZ, P6 ;  /* 0x000000ff99997208 */ /* 0x000fe40003000000 */
[----:B------:R-:W-:-:S03]  /*d070*/  @P0 LOP3.LUT R18, R18, 0x200, RZ, 0xfc, !PT ;  /* 0x0000020012120812 */ /* 0x000fc600078efcff */
[--C-:B------:R-:W-:Y:S01]  /*d080*/  FFMA.FTZ R154, R154, UR37, -R153.reuse ;  /* 0x000000259a9a7c23 */ /* 0x100fe20008010899 */
[----:B------:R-:W-:Y:S01]  /*d090*/  ISETP.GT.AND P1, PT, R3, 0x49, PT ;  /* 0x000000490300780c */ /* 0x000fe20003f24270 */
[--C-:B------:R-:W-:Y:S01]  /*d0a0*/  FFMA.FTZ R155, R155, UR37, -R153.reuse ;  /* 0x000000259b9b7c23 */ /* 0x100fe20008010899 */
[C---:B------:R-:W-:Y:S01]  /*d0b0*/  ISETP.GT.AND P2, PT, R3.reuse, 0x50, PT ;  /* 0x000000500300780c */ /* 0x040fe20003f44270 */
        /* <DEDUP_REMOVED lines=26> */
[----:B------:R-:W-:-:S02]  /*d260*/  FFMA.FTZ R220, R199, UR37, -R153 ;  /* 0x00000025c7dc7c23 */ /* 0x000fc40008010899 */
[----:B------:R0:W-:Y:S02]  /*d270*/  MUFU.EX2 R153, R154 ;  /* 0x0000009a00997308 */ /* 0x0001e40000000800 */
        /* <DEDUP_REMOVED lines=16> */
[----:B------:R-:W-:Y:S02]  /*d380*/  LOP3.LUT P0, RZ, R18, 0x200, RZ, 0xc0, !PT ;  /* 0x0000020012ff7812 */ /* 0x000fe4000780c0ff */
        /* <DEDUP_REMOVED lines=14> */
[----:B------:R-:W-:-:S04]  /*d470*/  FMNMX.FTZ R154, R196, R154, !PT ;  /* 0x0000009ac49a7209 */ /* 0x000fc80007810000 */
[----:B------:R-:W-:-:S05]  /*d480*/  FMNMX.FTZ R203, R197, R154, !PT ;  /* 0x0000009ac5cb7209 */ /* 0x000fca0007810000 */
[----:B------:R-:W0:Y:S01]  /*d490*/  SHFL.BFLY PT, R154, R203, 0x2, 0x1f ;  /* 0x0c401f00cb9a7f89 */ /* 0x000e2200000e0000 */
[----:B------:R-:W-:Y:S01]  /*d4a0*/  FMUL.FTZ R178, R201, UR37 ;  /* 0x00000025c9b27c20 */ /* 0x000fe20008410000 */
[----:B------:R-:W-:Y:S08]  /*d4b0*/  MUFU.EX2 R155, R155 ;  /* 0x0000009b009b7308 */ /* 0x000ff00000000800 */
[----:B------:R-:W2:Y:S01]  /*d4c0*/  MUFU.EX2 R178, R178 ;  /* 0x000000b200b27308 */ /* 0x000ea20000000800 */
[----:B0-----:R-:W-:-:S05]  /*d4d0*/  FMNMX.FTZ R203, R203, R154, !PT ;  /* 0x0000009acbcb7209 */ /* 0x001fca0007810000 */
[----:B------:R-:W0:Y:S01]  /*d4e0*/  SHFL.BFLY PT, R219, R203, 0x1, 0x1f ;  /* 0x0c201f00cbdb7f89 */ /* 0x000e2200000e0000 */
[----:B--2---:R-:W-:Y:S01]  /*d4f0*/  FFMA.FTZ R6, R178, R6, R153 ;  /* 0x00000006b2067223 */ /* 0x004fe20000010099 */
[----:B------:R-:W-:-:S03]  /*d500*/  F2FP.BF16.F32.PACK_AB R153, R155, R153 ;  /* 0x000000999b99723e */ /* 0x000fc600000010ff */
[----:B------:R-:W-:Y:S02]  /*d510*/  FADD.FTZ R6, R155, R6 ;  /* 0x000000069b067221 */ /* 0x000fe40000010000 */
[----:B------:R-:W-:Y:S08]  /*d520*/  MUFU.EX2 R155, R158 ;  /* 0x0000009e009b7308 */ /* 0x000ff00000000800 */
[----:B------:R-:W-:Y:S08]  /*d530*/  MUFU.EX2 R158, R166 ;  /* 0x000000a6009e7308 */ /* 0x000ff00000000800 */
[----:B------:R0:W-:Y:S02]  /*d540*/  MUFU.EX2 R166, R3 ;  /* 0x0000000300a67308 */ /* 0x0001e40000000800 */
[----:B0-----:R-:W-:-:S06]  /*d550*/  FMNMX.FTZ R3, R203, R219, !PT ;  /* 0x000000dbcb037209 */ /* 0x001fcc0007810000 */
[----:B------:R-:W-:Y:S01]  /*d560*/  MUFU.EX2 R199, R167 ;  /* 0x000000a700c77308 */ /* 0x000fe20000000800 */
[----:B------:R-:W-:-:S07]  /*d570*/  FSETP.NEU.FTZ.AND P1, PT, R3, -INF , PT ;  /* 0xff8000000300780b */ /* 0x000fce0003f3d000 */
[----:B------:R0:W-:Y:S08]  /*d580*/  MUFU.EX2 R167, R182 ;  /* 0x000000b600a77308 */ /* 0x0001f00000000800 */
[----:B------:R-:W-:Y:S01]  /*d590*/  MUFU.EX2 R154, R163 ;  /* 0x000000a3009a7308 */ /* 0x000fe20000000800 */
[----:B0-----:R-:W-:-:S07]  /*d5a0*/  FMUL.FTZ R182, R3, UR37 ;  /* 0x0000002503b67c20 */ /* 0x001fce0008410000 */
[----:B------:R0:W-:Y:S01]  /*d5b0*/  MUFU.EX2 R163, R174 ;  /* 0x000000ae00a37308 */ /* 0x0001e20000000800 */
[----:B------:R-:W-:Y:S02]  /*d5c0*/  FSEL R182, R182, RZ, P1 ;  /* 0x000000ffb6b67208 */ /* 0x000fe40000800000 */
[----:B0-----:R-:W-:-:S03]  /*d5d0*/  FSEL R174, R3, RZ, P1 ;  /* 0x000000ff03ae7208 */ /* 0x001fc60000800000 */
[----:B------:R-:W-:Y:S02]  /*d5e0*/  FFMA.FTZ R152, R152, UR37, -R182 ;  /* 0x0000002598987c23 */ /* 0x000fe400080108b6 */
[----:B------:R-:W-:Y:S01]  /*d5f0*/  FADD.FTZ R174, -R174, R200 ;  /* 0x000000c8aeae7221 */ /* 0x000fe20000010100 */
[----:B------:R-:W-:Y:S01]  /*d600*/  MUFU.EX2 R201, R171 ;  /* 0x000000ab00c97308 */ /* 0x000fe20000000800 */
[--C-:B------:R-:W-:Y:S02]  /*d610*/  FFMA.FTZ R202, R202, UR37, -R182.reuse ;  /* 0x00000025caca7c23 */ /* 0x100fe400080108b6 */
[----:B------:R-:W-:Y:S01]  /*d620*/  FMUL.FTZ R174, R174, UR37 ;  /* 0x00000025aeae7c20 */ /* 0x000fe20008410000 */
[----:B------:R-:W-:-:S04]  /*d630*/  FFMA.FTZ R156, R156, UR37, -R182 ;  /* 0x000000259c9c7c23 */ /* 0x000fc800080108b6 */
[----:B------:R-:W-:Y:S08]  /*d640*/  MUFU.EX2 R171, R190 ;  /* 0x000000be00ab7308 */ /* 0x000ff00000000800 */
[----:B------:R-:W-:Y:S08]  /*d650*/  MUFU.EX2 R152, R152 ;  /* 0x0000009800987308 */ /* 0x000ff00000000800 */
[----:B------:R-:W0:Y:S01]  /*d660*/  MUFU.EX2 R190, R174 ;  /* 0x000000ae00be7308 */ /* 0x000e220000000800 */
[--C-:B------:R-:W-:Y:S01]  /*d670*/  FFMA.FTZ R157, R157, UR37, -R182.reuse ;  /* 0x000000259d9d7c23 */ /* 0x100fe200080108b6 */
[----:B------:R-:W-:-:S06]  /*d680*/  FFMA.FTZ R160, R160, UR37, -R182 ;  /* 0x00000025a0a07c23 */ /* 0x000fcc00080108b6 */
[----:B------:R-:W2:Y:S01]  /*d690*/  MUFU.EX2 R202, R202 ;  /* 0x000000ca00ca7308 */ /* 0x000ea20000000800 */
[--C-:B------:R-:W-:Y:S01]  /*d6a0*/  FFMA.FTZ R161, R161, UR37, -R182.reuse ;  /* 0x00000025a1a17c23 */ /* 0x100fe200080108b6 */
[--C-:B------:R-:W-:Y:S01]  /*d6b0*/  FFMA.FTZ R164, R164, UR37, -R182.reuse ;  /* 0x00000025a4a47c23 */ /* 0x100fe200080108b6 */
[--C-:B------:R-:W-:Y:S01]  /*d6c0*/  FFMA.FTZ R165, R165, UR37, -R182.reuse ;  /* 0x00000025a5a57c23 */ /* 0x100fe200080108b6 */
[--C-:B------:R-:W-:Y:S01]  /*d6d0*/  FFMA.FTZ R168, R168, UR37, -R182.reuse ;  /* 0x00000025a8a87c23 */ /* 0x100fe200080108b6 */
[--C-:B------:R-:W-:Y:S01]  /*d6e0*/  FFMA.FTZ R169, R169, UR37, -R182.reuse ;  /* 0x00000025a9a97c23 */ /* 0x100fe200080108b6 */
[--C-:B------:R-:W-:Y:S02]  /*d6f0*/  FFMA.FTZ R172, R172, UR37, -R182.reuse ;  /* 0x00000025acac7c23 */ /* 0x100fe400080108b6 */
        /* <DEDUP_REMOVED lines=15> */
[----:B0-----:R-:W-:-:S07]  /*d7f0*/  FFMA.FTZ R7, R190, R7, R152 ;  /* 0x00000007be077223 */ /* 0x001fce0000010098 */
[----:B------:R-:W0:Y:S01]  /*d800*/  MUFU.EX2 R197, R157 ;  /* 0x0000009d00c57308 */ /* 0x000e220000000800 */
[----:B--2---:R-:W-:-:S07]  /*d810*/  FADD.FTZ R7, R202, R7 ;  /* 0x00000007ca077221 */ /* 0x004fce0000010000 */
[----:B------:R-:W2:Y:S08]  /*d820*/  MUFU.EX2 R160, R160 ;  /* 0x000000a000a07308 */ /* 0x000eb00000000800 */
[----:B------:R-:W4:Y:S01]  /*d830*/  MUFU.EX2 R162, R162 ;  /* 0x000000a200a27308 */ /* 0x000f220000000800 */
[----:B---3--:R-:W-:Y:S01]  /*d840*/  FADD.FTZ R7, R156, R7 ;  /* 0x000000079c077221 */ /* 0x008fe20000010000 */
[----:B------:R-:W-:-:S06]  /*d850*/  FADD.FTZ R6, R155, R6 ;  /* 0x000000069b067221 */ /* 0x000fcc0000010000 */
[----:B------:R-:W3:Y:S01]  /*d860*/  MUFU.EX2 R200, R161 ;  /* 0x000000a100c87308 */ /* 0x000ee20000000800 */
[----:B0-----:R-:W-:Y:S01]  /*d870*/  FADD.FTZ R7, R197, R7 ;  /* 0x00000007c5077221 */ /* 0x001fe20000010000 */
[----:B------:R-:W-:-:S06]  /*d880*/  FADD.FTZ R6, R159, R6 ;  /* 0x000000069f067221 */ /* 0x000fcc0000010000 */
[----:B------:R-:W0:Y:S01]  /*d890*/  MUFU.EX2 R164, R164 ;  /* 0x000000a400a47308 */ /* 0x000e220000000800 */
[----:B--2---:R-:W-:Y:S01]  /*d8a0*/  FADD.FTZ R7, R160, R7 ;  /* 0x00000007a0077221 */ /* 0x004fe20000010000 */
[----:B----4-:R-:W-:-:S06]  /*d8b0*/  FADD.FTZ R6, R162, R6 ;  /* 0x00000006a2067221 */ /* 0x010fcc0000010000 */
[----:B------:R-:W2:Y:S01]  /*d8c0*/  MUFU.EX2 R165, R165 ;  /* 0x000000a500a57308 */ /* 0x000ea20000000800 */
[----:B---3--:R-:W-:Y:S01]  /*d8d0*/  FADD.FTZ R7, R200, R7 ;  /* 0x00000007c8077221 */ /* 0x008fe20000010000 */
[----:B------:R-:W-:-:S06]  /*d8e0*/  FADD.FTZ R6, R154, R6 ;  /* 0x000000069a067221 */ /* 0x000fcc0000010000 */
[----:B------:R-:W3:Y:S08]  /*d8f0*/  MUFU.EX2 R168, R168 ;  /* 0x000000a800a87308 */ /* 0x000ef00000000800 */
[----:B------:R-:W4:Y:S01]  /*d900*/  MUFU.EX2 R170, R170 ;  /* 0x000000aa00aa7308 */ /* 0x000f220000000800 */
[----:B0-----:R-:W-:Y:S01]  /*d910*/  FADD.FTZ R7, R164, R7 ;  /* 0x00000007a4077221 */ /* 0x001fe20000010000 */
[----:B------:R-:W-:-:S06]  /*d920*/  FADD.FTZ R6, R158, R6 ;  /* 0x000000069e067221 */ /* 0x000fcc0000010000 */
[----:B------:R-:W0:Y:S01]  /*d930*/  MUFU.EX2 R169, R169 ;  /* 0x000000a900a97308 */ /* 0x000e220000000800 */
[----:B--2---:R-:W-:Y:S01]  /*d940*/  FADD.FTZ R7, R165, R7 ;  /* 0x00000007a5077221 */ /* 0x004fe20000010000 */
[----:B------:R-:W-:-:S06]  /*d950*/  VIADD R157, R13, 0x22840 ;  /* 0x000228400d9d7836 */ /* 0x000fcc0000000000 */
[----:B------:R-:W2:Y:S01]  /*d960*/  MUFU.EX2 R172, R172 ;  /* 0x000000ac00ac7308 */ /* 0x000ea20000000800 */
[----:B------:R-:W-:Y:S02]  /*d970*/  IMAD.U32 R161, RZ, RZ, UR41 ;  /* 0x00000029ffa17e24 */ /* 0x000fe4000f8e00ff */
[----:B------:R-:W-:Y:S01]  /*d980*/  FADD.FTZ R6, R199, R6 ;  /* 0x00000006c7067221 */ /* 0x000fe20000010000 */
[----:B---3--:R-:W-:-:S04]  /*d990*/  FADD.FTZ R7, R168, R7 ;  /* 0x00000007a8077221 */ /* 0x008fc80000010000 */
[----:B------:R-:W3:Y:S01]  /*d9a0*/  MUFU.EX2 R173, R173 ;  /* 0x000000ad00ad7308 */ /* 0x000ee20000000800 */
[----:B----4-:R-:W-:Y:S01]  /*d9b0*/  FADD.FTZ R6, R170, R6 ;  /* 0x00000006aa067221 */ /* 0x010fe20000010000 */
[----:B------:R-:W-:-:S06]  /*d9c0*/  PRMT R157, R161, 0x654, R157 ;  /* 0x00000654a19d7816 */ /* 0x000fcc000000009d */
[----:B------:R-:W4:Y:S01]  /*d9d0*/  MUFU.EX2 R175, R175 ;  /* 0x000000af00af7308 */ /* 0x000f220000000800 */
[----:B0-----:R-:W-:Y:S01]  /*d9e0*/  FADD.FTZ R7, R169, R7 ;  /* 0x00000007a9077221 */ /* 0x001fe20000010000 */
[----:B------:R-:W-:Y:S01]  /*d9f0*/  FADD.FTZ R6, R201, R6 ;  /* 0x00000006c9067221 */ /* 0x000fe20000010000 */
[----:B------:R0:W-:Y:S05]  /*da00*/  SYNCS.ARRIVE.TRANS64.RED.A1T0 RZ, [R157+URZ], RZ ;  /* 0x000000ff9dff79a7 */ /* 0x0001ea000810043f */
[----:B------:R-:W5:Y:S01]  /*da10*/  MUFU.EX2 R176, R176 ;  /* 0x000000b000b07308 */ /* 0x000f620000000800 */
[----:B0-----:R-:W-:-:S07]  /*da20*/  F2FP.BF16.F32.PACK_AB R157, R154, R162 ;  /* 0x000000a29a9d723e */ /* 0x001fce00000010ff */
[----:B------:R-:W0:Y:S01]  /*da30*/  MUFU.EX2 R177, R177 ;  /* 0x000000b100b17308 */ /* 0x000e220000000800 */
[----:B--2---:R-:W-:Y:S01]  /*da40*/  FADD.FTZ R162, R172, R7 ;  /* 0x00000007aca27221 */ /* 0x004fe20000010000 */
[----:B------:R-:W-:-:S06]  /*da50*/  FADD.FTZ R7, R163, R6 ;  /* 0x00000006a3077221 */ /* 0x000fcc0000010000 */
[----:B------:R-:W2:Y:S01]  /*da60*/  MUFU.EX2 R179, R179 ;  /* 0x000000b300b37308 */ /* 0x000ea20000000800 */
[----:B---3--:R-:W-:Y:S01]  /*da70*/  FADD.FTZ R6, R173, R162 ;  /* 0x000000a2ad067221 */ /* 0x008fe20000010000 */
[----:B----4-:R-:W-:-:S06]  /*da80*/  FADD.FTZ R7, R175, R7 ;  /* 0x00000007af077221 */ /* 0x010fcc0000010000 */
[----:B------:R-:W3:Y:S01]  /*da90*/  MUFU.EX2 R180, R180 ;  /* 0x000000b400b47308 */ /* 0x000ee20000000800 */
[----:B-----5:R-:W-:Y:S01]  /*daa0*/  FADD.FTZ R6, R176, R6 ;  /* 0x00000006b0067221 */ /* 0x020fe20000010000 */
[----:B------:R-:W-:-:S06]  /*dab0*/  FADD.FTZ R7, R166, R7 ;  /* 0x00000007a6077221 */ /* 0x000fcc0000010000 */
[----:B------:R-:W4:Y:S08]  /*dac0*/  MUFU.EX2 R181, R181 ;  /* 0x000000b500b57308 */ /* 0x000f300000000800 */
[----:B------:R-:W5:Y:S01]  /*dad0*/  MUFU.EX2 R183, R183 ;  /* 0x000000b700b77308 */ /* 0x000f620000000800 */
[----:B0-----:R-:W-:Y:S01]  /*dae0*/  FADD.FTZ R6, R177, R6 ;  /* 0x00000006b1067221 */ /* 0x001fe20000010000 */
[----:B--2---:R-:W-:-:S06]  /*daf0*/  FADD.FTZ R7, R179, R7 ;  /* 0x00000007b3077221 */ /* 0x004fcc0000010000 */
[----:B------:R-:W0:Y:S01]  /*db00*/  MUFU.EX2 R184, R184 ;  /* 0x000000b800b87308 */ /* 0x000e220000000800 */
[----:B------:R-:W-:-:S07]  /*db10*/  F2FP.BF16.F32.PACK_AB R161, R201, R170 ;  /* 0x000000aac9a1723e */ /* 0x000fce00000010ff */
[----:B------:R-:W2:Y:S01]  /*db20*/  MUFU.EX2 R186, R186 ;  /* 0x000000ba00ba7308 */ /* 0x000ea20000000800 */
[----:B---3--:R-:W-:Y:S01]  /*db30*/  FADD.FTZ R6, R180, R6 ;  /* 0x00000006b4067221 */ /* 0x008fe20000010000 */
[----:B------:R-:W-:-:S06]  /*db40*/  FADD.FTZ R7, R167, R7 ;  /* 0x00000007a7077221 */ /* 0x000fcc0000010000 */
[----:B------:R-:W3:Y:S08]  /*db50*/  MUFU.EX2 R185, R185 ;  /* 0x000000b900b97308 */ /* 0x000ef00000000800 */
[----:B------:R-:W1:Y:S01]  /*db60*/  MUFU.EX2 R187, R187 ;  /* 0x000000bb00bb7308 */ /* 0x000e620000000800 */
[----:B----4-:R-:W-:Y:S01]  /*db70*/  FADD.FTZ R6, R181, R6 ;  /* 0x00000006b5067221 */ /* 0x010fe20000010000 */
[----:B-----5:R-:W-:-:S06]  /*db80*/  FADD.FTZ R7, R183, R7 ;  /* 0x00000007b7077221 */ /* 0x020fcc0000010000 */
[----:B------:R-:W4:Y:S01]  /*db90*/  MUFU.EX2 R170, R188 ;  /* 0x000000bc00aa7308 */ /* 0x000f220000000800 */
[----:B------:R-:W-:Y:S01]  /*dba0*/  F2FP.BF16.F32.PACK_AB R162, R173, R172 ;  /* 0x000000acada2723e */ /* 0x000fe200000010ff */
[----:B0-----:R-:W-:-:S06]  /*dbb0*/  FADD.FTZ R6, R184, R6 ;  /* 0x00000006b8067221 */ /* 0x001fcc0000010000 */
[----:B------:R-:W0:Y:S01]  /*dbc0*/  MUFU.EX2 R189, R189 ;  /* 0x000000bd00bd7308 */ /* 0x000e220000000800 */
[----:B--2---:R-:W-:-:S07]  /*dbd0*/  FADD.FTZ R7, R186, R7 ;  /* 0x00000007ba077221 */ /* 0x004fce0000010000 */
[----:B------:R-:W2:Y:S01]  /*dbe0*/  MUFU.EX2 R191, R191 ;  /* 0x000000bf00bf7308 */ /* 0x000ea20000000800 */
[----:B---3--:R-:W-:Y:S01]  /*dbf0*/  FADD.FTZ R6, R185, R6 ;  /* 0x00000006b9067221 */ /* 0x008fe20000010000 */
[----:B-1----:R-:W-:-:S06]  /*dc00*/  FADD.FTZ R7, R187, R7 ;  /* 0x00000007bb077221 */ /* 0x002fcc0000010000 */
[----:B------:R-:W1:Y:S08]  /*dc10*/  MUFU.EX2 R172, R192 ;  /* 0x000000c000ac7308 */ /* 0x000e700000000800 */
[----:B------:R-:W3:Y:S01]  /*dc20*/  MUFU.EX2 R194, R194 ;  /* 0x000000c200c27308 */ /* 0x000ee20000000800 */
[----:B----4-:R-:W-:Y:S01]  /*dc30*/  FADD.FTZ R6, R170, R6 ;  /* 0x00000006aa067221 */ /* 0x010fe20000010000 */
[----:B------:R-:W-:-:S06]  /*dc40*/  FADD.FTZ R7, R171, R7 ;  /* 0x00000007ab077221 */ /* 0x000fcc0000010000 */
[----:B------:R-:W4:Y:S01]  /*dc50*/  MUFU.EX2 R193, R193 ;  /* 0x000000c100c17308 */ /* 0x000f220000000800 */
[----:B------:R-:W-:-:S07]  /*dc60*/  F2FP.BF16.F32.PACK_AB R163, R175, R163 ;  /* 0x000000a3afa3723e */ /* 0x000fce00000010ff */
[----:B------:R-:W5:Y:S01]  /*dc70*/  MUFU.EX2 R195, R195 ;  /* 0x000000c300c37308 */ /* 0x000f620000000800 */
[----:B0-----:R-:W-:Y:S01]  /*dc80*/  FADD.FTZ R6, R189, R6 ;  /* 0x00000006bd067221 */ /* 0x001fe20000010000 */
[----:B--2---:R-:W-:-:S06]  /*dc90*/  FADD.FTZ R7, R191, R7 ;  /* 0x00000007bf077221 */ /* 0x004fcc0000010000 */
[----:B------:R-:W0:Y:S01]  /*dca0*/  MUFU.EX2 R174, R196 ;  /* 0x000000c400ae7308 */ /* 0x000e220000000800 */
[----:B------:R-:W-:-:S07]  /*dcb0*/  LOP3.LUT P0, RZ, R18, 0x100, RZ, 0xc0, !PT ;  /* 0x0000010012ff7812 */ /* 0x000fce000780c0ff */
[----:B------:R-:W2:Y:S01]  /*dcc0*/  MUFU.EX2 R198, R198 ;  /* 0x000000c600c67308 */ /* 0x000ea20000000800 */
[----:B-1----:R-:W-:Y:S01]  /*dcd0*/  FADD.FTZ R6, R172, R6 ;  /* 0x00000006ac067221 */ /* 0x002fe20000010000 */
[----:B---3--:R-:W-:-:S06]  /*dce0*/  FADD.FTZ R7, R194, R7 ;  /* 0x00000007c2077221 */ /* 0x008fcc0000010000 */
[----:B------:R-:W1:Y:S01]  /*dcf0*/  MUFU.EX2 R175, R220 ;  /* 0x000000dc00af7308 */ /* 0x000e620000000800 */
[----:B----4-:R-:W-:-:S07]  /*dd00*/  FADD.FTZ R6, R193, R6 ;  /* 0x00000006c1067221 */ /* 0x010fce0000010000 */
[----:B------:R-:W3:Y:S01]  /*dd10*/  MUFU.EX2 R182, R182 ;  /* 0x000000b600b67308 */ /* 0x000ee20000000800 */
[----:B-----5:R-:W-:Y:S01]  /*dd20*/  FADD.FTZ R173, R195, R7 ;  /* 0x00000007c3ad7221 */ /* 0x020fe20000010000 */
[----:B0-----:R-:W-:Y:S01]  /*dd30*/  FADD.FTZ R7, R174, R6 ;  /* 0x00000006ae077221 */ /* 0x001fe20000010000 */
[----:B------:R-:W-:Y:S02]  /*dd40*/  F2FP.BF16.F32.PACK_AB R155, R159, R155 ;  /* 0x0000009b9f9b723e */ /* 0x000fe400000010ff */
[----:B--2---:R-:W-:Y:S01]  /*dd50*/  FADD.FTZ R6, R198, R173 ;  /* 0x000000adc6067221 */ /* 0x004fe20000010000 */
[----:B------:R-:W-:Y:S02]  /*dd60*/  F2FP.BF16.F32.PACK_AB R159, R199, R158 ;  /* 0x0000009ec79f723e */ /* 0x000fe400000010ff */
[----:B------:R-:W-:Y:S01]  /*dd70*/  F2FP.BF16.F32.PACK_AB R154, R197, R156 ;  /* 0x0000009cc59a723e */ /* 0x000fe200000010ff */
[----:B-1----:R-:W-:Y:S01]  /*dd80*/  FADD.FTZ R6, R175, R6 ;  /* 0x00000006af067221 */ /* 0x002fe20000010000 */
[----:B------:R-:W-:-:S02]  /*dd90*/  F2FP.BF16.F32.PACK_AB R156, R200, R160 ;  /* 0x000000a0c89c723e */ /* 0x000fc400000010ff */
[----:B------:R-:W-:Y:S01]  /*dda0*/  F2FP.BF16.F32.PACK_AB R158, R165, R164 ;  /* 0x000000a4a59e723e */ /* 0x000fe200000010ff */
[----:B------:R-:W-:Y:S01]  /*ddb0*/  FMUL.FTZ R24, R24, R190 ;  /* 0x000000be18187220 */ /* 0x000fe20000410000 */
[----:B------:R-:W-:Y:S01]  /*ddc0*/  F2FP.BF16.F32.PACK_AB R160, R169, R168 ;  /* 0x000000a8a9a0723e */ /* 0x000fe200000010ff */
[----:B------:R-:W-:Y:S01]  /*ddd0*/  FMUL.FTZ R25, R25, R190 ;  /* 0x000000be19197220 */ /* 0x000fe20000410000 */
[----:B------:R-:W-:Y:S01]  /*dde0*/  F2FP.BF16.F32.PACK_AB R165, R179, R166 ;  /* 0x000000a6b3a5723e */ /* 0x000fe200000010ff */
[----:B---3--:R-:W-:Y:S01]  /*ddf0*/  FADD.FTZ R7, R182, R7 ;  /* 0x00000007b6077221 */ /* 0x008fe20000010000 */
[----:B------:R-:W-:Y:S01]  /*de00*/  F2FP.BF16.F32.PACK_AB R152, R202, R152 ;  /* 0x00000098ca98723e */ /* 0x000fe200000010ff */
[----:B------:R-:W-:Y:S01]  /*de10*/  FMUL.FTZ R28, R28, R190 ;  /* 0x000000be1c1c7220 */ /* 0x000fe20000410000 */
[----:B------:R-:W-:Y:S01]  /*de20*/  F2FP.BF16.F32.PACK_AB R164, R177, R176 ;  /* 0x000000b0b1a4723e */ /* 0x000fe200000010ff */
[----:B------:R-:W-:Y:S01]  /*de30*/  FMUL.FTZ R29, R29, R190 ;  /* 0x000000be1d1d7220 */ /* 0x000fe20000410000 */
[----:B------:R-:W-:Y:S01]  /*de40*/  F2FP.BF16.F32.PACK_AB R166, R181, R180 ;  /* 0x000000b4b5a6723e */ /* 0x000fe200000010ff */
[-C--:B------:R-:W-:Y:S01]  /*de50*/  FMUL.FTZ R32, R32, R190.reuse ;  /* 0x000000be20207220 */ /* 0x080fe20000410000 */
[----:B------:R-:W-:Y:S01]  /*de60*/  F2FP.BF16.F32.PACK_AB R167, R183, R167 ;  /* 0x000000a7b7a7723e */ /* 0x000fe200000010ff */
[----:B------:R-:W-:Y:S01]  /*de70*/  FMUL.FTZ R33, R33, R190 ;  /* 0x000000be21217220 */ /* 0x000fe20000410000 */
        /* <DEDUP_REMOVED lines=132> */
.L_x_5309:
[----:B------:R0:W1:Y:S01]  /*e6c0*/  SYNCS.PHASECHK.TRANS64.TRYWAIT P1, [R13+URZ+0x22850], R14 ;  /* 0x0228500e0d0075a7 */ /* 0x000062000802017f */
[----:B------:R-:W-:Y:S05]  /*e6d0*/  @!P0 BRA `(.L_x_5310) ;  /* 0x0000000000048947 */ /* 0x000fea0003800000 */
[----:B------:R-:W-:Y:S01]  /*e6e0*/  BPT.TRAP 0x1 ;  /* 0x000000040000795c */ /* 0x000fe20000300000 */
.L_x_5310:
[----:B------:R-:W-:Y:S04]  /*e6f0*/  BSSY B0, `(.L_x_5311) ;  /* 0x0000004000007945 */ /* 0x000fe80003800000 */
[----:B-1----:R-:W-:Y:S05]  /*e700*/  @P1 BRA `(.L_x_5312) ;  /* 0x0000000000081947 */ /* 0x002fea0003800000 */
[----:B------:R-:W1:Y:S02]  /*e710*/  SYNCS.PHASECHK.TRANS64.TRYWAIT P1, [R13+URZ+0x22850], R14 ;  /* 0x0228500e0d0075a7 */ /* 0x000e64000802017f */
[----:B-1----:R-:W-:Y:S05]  /*e720*/  @!P1 BRA `(.L_x_5313) ;  /* 0x0000010c003c9947 */ /* 0x002fea0003800000 */
.L_x_5312:
[----:B------:R-:W-:Y:S05]  /*e730*/  BSYNC B0 ;  /* 0x0000000000007941 */ /* 0x000fea0003800000 */
.L_x_5311:
[----:B------:R-:W2:Y:S01]  /*e740*/  S2R R178, SR_TID.X ;  /* 0x0000000000b27919 */ /* 0x000ea20000002100 */
[----:B------:R-:W-:Y:S05]  /*e750*/  WARPSYNC.ALL ;  /* 0x0000000000007948 */ /* 0x000fea0003800000 */
[----:B------:R-:W-:Y:S02]  /*e760*/  IMAD.MOV.U32 R176, RZ, RZ, 0xc00 ;  /* 0x00000c00ffb07424 */ /* 0x000fe400078e00ff */
[----:B------:R-:W-:Y:S02]  /*e770*/  IMAD.MOV.U32 R177, RZ, RZ, 0x40000040 ;  /* 0x40000040ffb17424 */ /* 0x000fe400078e00ff */
[----:B------:R-:W-:-:S03]  /*e780*/  IMAD R176, R23, R176, UR38 ;  /* 0x0000002617b07e24 */ /* 0x000fc6000f8e02b0 */
[----:B------:R-:W-:Y:S01]  /*e790*/  R2UR UR7, R177 ;  /* 0x00000000b10772ca */ /* 0x000fe200000e0000 */
[----:B------:R-:W-:Y:S01]  /*e7a0*/  IMAD.MOV.U32 R177, RZ, RZ, 0x40000040 ;  /* 0x40000040ffb17424 */ /* 0x000fe200078e00ff */
[----:B------:R-:W-:Y:S02]  /*e7b0*/  R2UR UR6, R176 ;  /* 0x00000000b00672ca */ /* 0x000fe400000e0000 */
[----:B--2---:R-:W-:-:S05]  /*e7c0*/  SHF.R.U32.HI R178, RZ, 0x7, R178 ;  /* 0x00000007ffb27819 */ /* 0x004fca00000116b2 */
[----:B01----:R-:W-:-:S05]  /*e7d0*/  VIADD R14, R178, 0x8 ;  /* 0x00000008b20e7836 */ /* 0x003fca0000000000 */
        /* <DEDUP_REMOVED lines=44> */
.L_x_5314:
[----:B------:R-:W2:Y:S01]  /*eaa0*/  LDL R152, [R1] ;  /* 0x0000000001987983 */ /* 0x000ea20000100800 */
[----:B------:R-:W-:Y:S02]  /*eab0*/  VIADD R13, R13, 0x22860 ;  /* 0x000228600d0d7836 */ /* 0x000fe40000000000 */
[----:B------:R-:W-:Y:S02]  /*eac0*/  IMAD.U32 R14, RZ, RZ, UR41 ;  /* 0x00000029ff0e7e24 */ /* 0x000fe4000f8e00ff */
[----:B------:R-:W-:Y:S02]  /*ead0*/  IMAD.MOV.U32 R201, RZ, RZ, R0 ;  /* 0x000000ffffc97224 */ /* 0x000fe400078e0000 */
[----:B------:R-:W-:Y:S01]  /*eae0*/  IMAD.MOV.U32 R200, RZ, RZ, R3 ;  /* 0x000000ffffc87224 */ /* 0x000fe200078e0003 */
[----:B------:R-:W-:-:S04]  /*eaf0*/  PRMT R13, R14, 0x654, R13 ;  /* 0x000006540e0d7816 */ /* 0x000fc8000000000d */
[----:B------:R0:W-:Y:S01]  /*eb00*/  SYNCS.ARRIVE.TRANS64.RED.A1T0 RZ, [R13+URZ], RZ ;  /* 0x000000ff0dff79a7 */ /* 0x0001e2000810043f */
[C---:B--2---:R-:W-:Y:S01]  /*eb10*/  ISETP.GT.AND P1, PT, R12.reuse, R152, PT ;  /* 0x000000980c00720c */ /* 0x044fe20003f24270 */
[----:B------:R-:W-:-:S12]  /*eb20*/  VIADD R12, R12, 0xffffffff ;  /* 0xffffffff0c0c7836 */ /* 0x000fd80000000000 */
[----:B0-----:R-:W-:Y:S05]  /*eb30*/  @P1 BRA `(.L_x_5315) ;  /* 0xffffffd800441947 */ /* 0x001fea000383ffff */
.L_x_5303:
[----:B------:R-:W2:Y:S02]  /*eb40*/  LDL R13, [R1+0x10] ;  /* 0x00001000010d7983 */ /* 0x000ea40000100800 */
[----:B--2---:R-:W-:-:S13]  /*eb50*/  ISETP.GE.AND P1, PT, R12, R13, PT ;  /* 0x0000000d0c00720c */ /* 0x004fda0003f26270 */
[----:B------:R-:W-:Y:S05]  /*eb60*/  @!P1 BRA `(.L_x_5316) ;  /* 0x0000001c00d09947 */ /* 0x000fea0003800000 */
[----:B------:R-:W-:Y:S02]  /*eb70*/  IMAD.MOV.U32 R201, RZ, RZ, R0 ;  /* 0x000000ffffc97224 */ /* 0x000fe400078e0000 */
[----:B------:R-:W-:-:S07]  /*eb80*/  IMAD.MOV.U32 R200, RZ, RZ, R3 ;  /* 0x000000ffffc87224 */ /* 0x000fce00078e0003 */
.L_x_5328:
[----:B------:R-:W-:Y:S01]  /*eb90*/  VIADD R23, R23, 0x1 ;  /* 0x0000000117177836 */ /* 0x000fe20000000000 */
[----:B------:R-:W-:Y:S05]  /*eba0*/  YIELD ;  /* 0x0000000000007946 */ /* 0x000fea0003800000 */
[----:B------:R-:W-:-:S04]  /*ebb0*/  ISETP.NE.AND P1, PT, R23, 0x2, PT ;  /* 0x000000021700780c */ /* 0x000fc80003f25270 */
[----:B------:R-:W-:Y:S02]  /*ebc0*/  SEL R0, RZ, 0x1, P1 ;  /* 0x00000001ff007807 */ /* 0x000fe40000800000 */
[----:B------:R-:W-:Y:S02]  /*ebd0*/  SEL R23, R23, RZ, P1 ;  /* 0x000000ff17177207 */ /* 0x000fe40000800000 */
[----:B------:R-:W-:Y:S01]  /*ebe0*/  LOP3.LUT R208, R208, R0, RZ, 0x3c, !PT ;  /* 0x00000000d0d07212 */ /* 0x000fe200078e3cff */
[----:B--2---:R-:W-:Y:S06]  /*ebf0*/  @!P0 BRA `(.L_x_5317) ;  /* 0x0000000000048947 */ /* 0x004fec0003800000 */
[----:B------:R-:W-:Y:S01]  /*ec00*/  BPT.TRAP 0x1 ;  /* 0x000000040000795c */ /* 0x000fe20000300000 */
.L_x_5317:
[----:B------:R-:W-:Y:S01]  /*ec10*/  IMAD R13, R23, 0x8, R22 ;  /* 0x00000008170d7824 */ /* 0x000fe200078e0216 */
[----:B------:R-:W-:-:S04]  /*ec20*/  SHF.L.U32 R14, R208, 0x1f, RZ ;  /* 0x0000001fd00e7819 */ /* 0x000fc800000006ff */
[----:B------:R0:W1:Y:S01]  /*ec30*/  SYNCS.PHASECHK.TRANS64.TRYWAIT P1, [R13+URZ+0x22830], R14 ;  /* 0x0228300e0d0075a7 */ /* 0x000062000802017f */
[----:B------:R-:W-:Y:S05]  /*ec40*/  @!P0 BRA `(.L_x_5318) ;  /* 0x0000000000048947 */ /* 0x000fea0003800000 */
[----:B------:R-:W-:Y:S01]  /*ec50*/  BPT.TRAP 0x1 ;  /* 0x000000040000795c */ /* 0x000fe20000300000 */
.L_x_5318:
[----:B------:R-:W-:Y:S02]  /*ec60*/  IMAD R156, R23, 0x300, R221 ;  /* 0x00000300179c7824 */ /* 0x000fe400078e02dd */
[----:B------:R-:W-:Y:S01]  /*ec70*/  IMAD.MOV.U32 R157, RZ, RZ, 0x40000040 ;  /* 0x40000040ff9d7424 */ /* 0x000fe200078e00ff */
[----:B-1----:R-:W-:Y:S06]  /*ec80*/  @P1 BRA `(.L_x_5319) ;  /* 0x0000000000081947 */ /* 0x002fec0003800000 */
[----:B------:R-:W1:Y:S02]  /*ec90*/  SYNCS.PHASECHK.TRANS64.TRYWAIT P1, [R13+URZ+0x22830], R14 ;  /* 0x0228300e0d0075a7 */ /* 0x000e64000802017f */
[----:B-1----:R-:W-:Y:S05]  /*eca0*/  @!P1 BRA `(.L_x_5320) ;  /* 0x0000010400f09947 */ /* 0x002fea0003800000 */
.L_x_5319:
        /* <DEDUP_REMOVED lines=41> */
.L_x_5321:
        /* <DEDUP_REMOVED lines=88> */
[----:B------:R-:W-:Y:S01]  /*f4c0*/  FMUL.FTZ R60, R60, R172 ;  /* 0x000000ac3c3c7220 */ /* 0x000fe20000410000 */
[----:B------:R-:W-:Y:S01]  /*f4d0*/  FMNMX.FTZ R0, R155, R0, !PT ;  /* 0x000000009b007209 */ /* 0x000fe20007810000 */
[-C--:B------:R-:W-:Y:S01]  /*f4e0*/  FMUL.FTZ R61, R61, R172.reuse ;  /* 0x000000ac3d3d7220 */ /* 0x080fe20000410000 */
[----:B------:R3:W-:Y:S01]  /*f4f0*/  MUFU.EX2 R156, R169 ;  /* 0x000000a9009c7308 */ /* 0x0007e20000000800 */
        /* <DEDUP_REMOVED lines=180> */
[C---:B------:R-:W-:Y:S01]  /*10040*/  F2FP.BF16.F32.PACK_AB R160, R177.reuse, R160 ;  /* 0x000000a0b1a0723e */ /* 0x040fe200000010ff */
[----:B------:R-:W4:Y:S01]  /*10050*/  MUFU.EX2 R159, R184 ;  /* 0x000000b8009f7308 */ /* 0x000f220000000800 */
[----:B0-----:R-:W-:Y:S01]  /*10060*/  FADD.FTZ R7, R176, R7 ;  /* 0x00000007b0077221 */ /* 0x001fe20000010000 */
[----:B------:R-:W-:Y:S01]  /*10070*/  FADD.FTZ R6, R177, R6 ;  /* 0x00000006b1067221 */ /* 0x000fe20000010000 */
[-C--:B------:R-:W-:Y:S01]  /*10080*/  FMUL.FTZ R75, R75, R174.reuse ;  /* 0x000000ae4b4b7220 */ /* 0x080fe20000410000 */
[-C--:B------:R-:W-:Y:S01]  /*10090*/  FMUL.FTZ R78, R78, R174.reuse ;  /* 0x000000ae4e4e7220 */ /* 0x080fe20000410000 */
[-C--:B------:R-:W-:Y:S01]  /*100a0*/  FMUL.FTZ R79, R79, R174.reuse ;  /* 0x000000ae4f4f7220 */ /* 0x080fe20000410000 */
[----:B------:R-:W-:Y:S01]  /*100b0*/  FADD.FTZ R6, R180, R6 ;  /* 0x00000006b4067221 */ /* 0x000fe20000010000 */
[----:B------:R-:W-:Y:S01]  /*100c0*/  FMUL.FTZ R82, R82, R174 ;  /* 0x000000ae52527220 */ /* 0x000fe20000410000 */
[----:B------:R-:W0:Y:S01]  /*100d0*/  MUFU.EX2 R175, R175 ;  /* 0x000000af00af7308 */ /* 0x000e220000000800 */
[----:B---3--:R-:W-:Y:S01]  /*100e0*/  FADD.FTZ R7, R171, R7 ;  /* 0x00000007ab077221 */ /* 0x008fe20000010000 */
[----:B------:R-:W-:Y:S01]  /*100f0*/  FADD.FTZ R6, R181, R6 ;  /* 0x00000006b5067221 */ /* 0x000fe20000010000 */
[----:B------:R-:W-:Y:S01]  /*10100*/  F2FP.BF16.F32.PACK_AB R157, R171, R176 ;  /* 0x000000b0ab9d723e */ /* 0x000fe200000010ff */
[-C--:B------:R-:W-:Y:S01]  /*10110*/  FMUL.FTZ R83, R83, R174.reuse ;  /* 0x000000ae53537220 */ /* 0x080fe20000410000 */
[----:B------:R-:W-:Y:S01]  /*10120*/  FMUL.FTZ R86, R86, R174 ;  /* 0x000000ae56567220 */ /* 0x000fe20000410000 */
        /* <DEDUP_REMOVED lines=80> */
.L_x_5322:
[----:B------:R0:W3:Y:S01]  /*10630*/  SYNCS.PHASECHK.TRANS64.TRYWAIT P1, [R13+URZ+0x22850], R14 ;  /* 0x0228500e0d0075a7 */ /* 0x0000e2000802017f */
[----:B------:R-:W-:Y:S05]  /*10640*/  @!P0 BRA `(.L_x_5323) ;  /* 0x0000000000048947 */ /* 0x000fea0003800000 */
[----:B------:R-:W-:Y:S01]  /*10650*/  BPT.TRAP 0x1 ;  /* 0x000000040000795c */ /* 0x000fe20000300000 */
.L_x_5323:
[----:B------:R-:W-:Y:S04]  /*10660*/  BSSY B0, `(.L_x_5324) ;  /* 0x0000004000007945 */ /* 0x000fe80003800000 */
[----:B---3--:R-:W-:Y:S05]  /*10670*/  @P1 BRA `(.L_x_5325) ;  /* 0x0000000000081947 */ /* 0x008fea0003800000 */
[----:B------:R-:W3:Y:S02]  /*10680*/  SYNCS.PHASECHK.TRANS64.TRYWAIT P1, [R13+URZ+0x22850], R14 ;  /* 0x0228500e0d0075a7 */ /* 0x000ee4000802017f */
[----:B---3--:R-:W-:Y:S05]  /*10690*/  @!P1 BRA `(.L_x_5326) ;  /* 0x000000ec00889947 */ /* 0x008fea0003800000 */
.L_x_5325:
[----:B------:R-:W-:Y:S05]  /*106a0*/  BSYNC B0 ;  /* 0x0000000000007941 */ /* 0x000fea0003800000 */
.L_x_5324:
        /* <DEDUP_REMOVED lines=8> */
[----:B------:R-:W-:Y:S02]  /*10730*/  R2UR UR6, R172 ;  /* 0x00000000ac0672ca */ /* 0x000fe400000e0000 */
        /* <DEDUP_REMOVED lines=45> */
.L_x_5327:
        /* <DEDUP_REMOVED lines=10> */
.L_x_5316:
        /* <DEDUP_REMOVED lines=16> */
[----:B------:R4:W5:Y:S02]  /*10bb0*/  @P0 MUFU.RCP R4, R5 ;  /* 0x0000000500040308 */ /* 0x0009640000001000 */
[----:B----4-:R-:W-:-:S02]  /*10bc0*/  IMAD.U32 R5, RZ, RZ, UR37 ;  /* 0x00000025ff057e24 */ /* 0x010fc4000f8e00ff */
[----:B0-----:R-:W-:Y:S02]  /*10bd0*/  @P0 FMUL.FTZ R7, R7, 0.69314718246459960938 ;  /* 0x3f31721807070820 */ /* 0x001fe40000410000 */
[----:B------:R-:W-:-:S04]  /*10be0*/  @P0 FMUL.FTZ R5, R5, 0.69314718246459960938 ;  /* 0x3f31721805050820 */ /* 0x000fc80000410000 */
[----:B------:R-:W-:Y:S01]  /*10bf0*/  @P0 FFMA.FTZ R155, R5, R3, R7 ;  /* 0x00000003059b0223 */ /* 0x000fe20000010007 */
[-C--:B-----5:R-:W-:Y:S01]  /*10c00*/  FMUL.FTZ R152, R24, R4.reuse ;  /* 0x0000000418987220 */ /* 0x0a0fe20000410000 */
        /* <DEDUP_REMOVED lines=70> */
[----:B------:R4:W5:Y:S02]  /*11070*/  @P0 MUFU.RCP R3, R5 ;  /* 0x0000000500030308 */ /* 0x0009640000001000 */
[----:B----4-:R-:W-:-:S02]  /*11080*/  IMAD.U32 R5, RZ, RZ, UR37 ;  /* 0x00000025ff057e24 */ /* 0x010fc4000f8e00ff */
[----:B0-----:R-:W-:Y:S02]  /*11090*/  @P0 FMUL.FTZ R6, R6, 0.69314718246459960938 ;  /* 0x3f31721806060820 */ /* 0x001fe40000410000 */
[----:B------:R-:W-:-:S04]  /*110a0*/  @P0 FMUL.FTZ R5, R5, 0.69314718246459960938 ;  /* 0x3f31721805050820 */ /* 0x000fc80000410000 */
[----:B------:R-:W-:Y:S01]  /*110b0*/  @P0 FFMA.FTZ R154, R5, R0, R6 ;  /* 0x00000000059a0223 */ /* 0x000fe20000010006 */
[----:B------:R-:W-:Y:S01]  /*110c0*/  SEL R0, RZ, 0x1, P1 ;  /* 0x00000001ff007807 */ /* 0x000fe20000800000 */
        /* <DEDUP_REMOVED lines=68> */
.L_x_5257:
[----:B------:R-:W-:Y:S05]  /*11510*/  WARPSYNC.ALL ;  /* 0x0000000000007948 */ /* 0x000fea0003800000 */
[----:B------:R-:W0:Y:S08]  /*11520*/  S2UR UR41, SR_CgaCtaId ;  /* 0x00000000002979c3 */ /* 0x000e300000008800 */
[----:B------:R-:W-:Y:S06]  /*11530*/  BAR.SYNC.DEFER_BLOCKING 0x5, 0x180 ;  /* 0x0146000000007b1d */ /* 0x000fec0000010000 */
[----:B------:R-:W-:Y:S01]  /*11540*/  UMOV UR4, 0x400 ;  /* 0x0000040000047882 */ /* 0x000fe20000000000 */
[----:B------:R-:W-:Y:S01]  /*11550*/  BSSY B0, `(.L_x_5329) ;  /* 0x000051e000007945 */ /* 0x000fe20003800000 */
[----:B0-----:R-:W-:-:S06]  /*11560*/  ULEA UR4, UR41, UR4, 0x18 ;  /* 0x0000000429047291 */ /* 0x001fcc000f8ec03f */
[----:B------:R-:W-:-:S05]  /*11570*/  IMAD.U32 R22, RZ, RZ, UR4 ;  /* 0x00000004ff167e24 */ /* 0x000fca000f8e00ff */
[----:B------:R0:W3:Y:S01]  /*11580*/  LDS.128 R4, [R22+0x228d0] ;  /* 0x0228d00016047984 */ /* 0x0000e20000000c00 */
[----:B------:R-:W-:Y:S06]  /*11590*/  BAR.ARV 0x4, 0x180 ;  /* 0x0106000000007b1d */ /* 0x000fec0000002000 */
[----:B------:R-:W-:Y:S05]  /*115a0*/  @P0 BRA `(.L_x_5330) ;  /* 0x00000040000c0947 */ /* 0x000fea0003800000 */
[----:B------:R-:W4:Y:S01]  /*115b0*/  LDL R3, [R1+0x14c] ;  /* 0x00014c0001037983 */ /* 0x000f220000100800 */
[----:B------:R-:W-:-:S03]  /*115c0*/  ULDC UR4, c[0x0][0xad4] ;  /* 0x0002b50000047ab9 */ /* 0x000fc60000000800 */
[----:B------:R-:W3:Y:S01]  /*115d0*/  LDL.LU R10, [R1+0x2c] ;  /* 0x00002c00010a7983 */ /* 0x000ee20000300800 */
[----:B------:R-:W2:Y:S01]  /*115e0*/  S2R R0, SR_SWINHI ;  /* 0x0000000000007919 */ /* 0x000ea20000002f00 */
[----:B------:R-:W-:Y:S02]  /*115f0*/  F2FP.BF16.F32.PACK_AB R11, R31, R30 ;  /* 0x0000001e1f0b723e */ /* 0x000fe400000010ff */
[----:B------:R-:W-:Y:S01]  /*11600*/  F2FP.BF16.F32.PACK_AB R12, R33, R32 ;  /* 0x00000020210c723e */ /* 0x000fe200000010ff */
[----:B------:R-:W3:Y:S01]  /*11610*/  LDL.LU R157, [R1+0x34] ;  /* 0x00003400019d7983 */ /* 0x000ee20000300800 */
[----:B-1----:R-:W-:Y:S02]  /*11620*/  F2FP.BF16.F32.PACK_AB R13, R35, R34 ;  /* 0x00000022230d723e */ /* 0x002fe400000010ff */
[----:B------:R-:W-:Y:S01]  /*11630*/  F2FP.BF16.F32.PACK_AB R14, R37, R36 ;  /* 0x00000024250e723e */ /* 0x000fe200000010ff */
[----:B------:R-:W3:Y:S01]  /*11640*/  LDL.LU R156, [R1+0x38] ;  /* 0x00003800019c7983 */ /* 0x000ee20000300800 */
[----:B------:R-:W-:-:S02]  /*11650*/  MOV R20, R22 ;  /* 0x0000001600147202 */ /* 0x000fc40000000f00 */
[----:B--2---:R-:W-:Y:S02]  /*11660*/  MOV R21, R0 ;  /* 0x0000000000157202 */ /* 0x004fe40000000f00 */
[----:B------:R-:W-:Y:S01]  /*11670*/  F2FP.BF16.F32.PACK_AB R15, R39, R38 ;  /* 0x00000026270f723e */ /* 0x000fe200000010ff */
[----:B----45:R-:W-:Y:S01]  /*11680*/  IMAD.WIDE R24, R3, 0x2, R20 ;  /* 0x0000000203187825 */ /* 0x030fe200078e0214 */
[----:B---3--:R-:W-:-:S03]  /*11690*/  ISETP.NE.AND P0, PT, R10, RZ, PT ;  /* 0x000000ff0a00720c */ /* 0x008fc60003f05270 */
        /* <DEDUP_REMOVED lines=14> */
[----:B-1----:R-:W-:-:S04]  /*11780*/  IADD3 R8, P0, R24, 0x20, RZ ;  /* 0x0000002018087810 */ /* 0x002fc80007f1e0ff */
[----:B------:R-:W-:Y:S01]  /*11790*/  LOP3.LUT R3, R8, 0x380, RZ, 0xc0, !PT ;  /* 0x0000038008037812 */ /* 0x000fe200078ec0ff */
[----:B------:R-:W-:-:S03]  /*117a0*/  IMAD.X R9, RZ, RZ, R25, P0 ;  /* 0x000000ffff097224 */ /* 0x000fc600000e0619 */
[----:B------:R-:W-:-:S04]  /*117b0*/  SHF.R.U64 R3, R3, 0x3, RZ ;  /* 0x0000000303037819 */ /* 0x000fc800000012ff */
[----:B------:R-:W-:-:S04]  /*117c0*/  LOP3.LUT R8, R3, R8, RZ, 0x3c, !PT ;  /* 0x0000000803087212 */ /* 0x000fc800078e3cff */
[----:B------:R-:W-:-:S05]  /*117d0*/  MOV R8, R8 ;  /* 0x0000000800087202 */ /* 0x000fca0000000f00 */
[----:B------:R1:W-:Y:S02]  /*117e0*/  STSM.16.M88.4 [R8], R12 ;  /* 0x0000000c08007844 */ /* 0x0003e40000000200 */
[----:B-1----:R-:W-:-:S04]  /*117f0*/  IADD3 R8, P0, R24, 0x40, RZ ;  /* 0x0000004018087810 */ /* 0x002fc80007f1e0ff */
        /* <DEDUP_REMOVED lines=158> */
[----:B------:R-:W-:-:S07]  /*121e0*/  IADD3.X R11, R156, UR5, RZ, P0, !PT ;  /* 0x000000059c0b7c10 */ /* 0x000fce00087fe4ff */
[----:B------:R-:W5:Y:S01]  /*121f0*/  @P1 LDG.E R8, desc[UR42][R10.64] ;  /* 0x0000002a0a081981 */ /* 0x000f62000c1e1900 */
[----:B------:R-:W-:-:S04]  /*12200*/  ISETP.NE.U32.AND P0, PT, RZ, UR6, PT ;  /* 0x00000006ff007c0c */ /* 0x000fc8000bf05070 */
[----:B------:R-:W-:-:S13]  /*12210*/  ISETP.NE.AND.EX P0, PT, RZ, UR7, PT, P0 ;  /* 0x00000007ff007c0c */ /* 0x000fda000bf05300 */
[----:B-1----:R-:W-:Y:S01]  /*12220*/  @P0 IADD3 R12, P2, R157, UR6, RZ ;  /* 0x000000069d0c0c10 */ /* 0x002fe2000ff5e0ff */
[----:B------:R-:W-:-:S03]  /*12230*/  ULDC UR6, c[0x0][0xa88] ;  /* 0x0002a20000067ab9 */ /* 0x000fc60000000800 */
[----:B------:R-:W-:Y:S02]  /*12240*/  @P0 IADD3.X R13, R156, UR7, RZ, P2, !PT ;  /* 0x000000079c0d0c10 */ /* 0x000fe400097fe4ff */
[----:B------:R-:W-:Y:S01]  /*12250*/  ISETP.GT.AND P2, PT, R0, 0x1, PT ;  /* 0x000000010000780c */ /* 0x000fe20003f44270 */
[----:B------:R-:W-:Y:S02]  /*12260*/  IMAD.MOV.U32 R0, RZ, RZ, 0x9b8 ;  /* 0x000009b8ff007424 */ /* 0x000fe400078e00ff */
[----:B------:R-:W-:-:S03]  /*12270*/  IMAD.U32 R9, RZ, RZ, UR6 ;  /* 0x00000006ff097e24 */ /* 0x000fc6000f8e00ff */
[----:B------:R-:W-:-:S03]  /*12280*/  SEL R0, R0, 0x978, P2 ;  /* 0x0000097800007807 */ /* 0x000fc60001000000 */
[----:B------:R1:W5:Y:S01]  /*12290*/  @P0 LDG.E R9, desc[UR42][R12.64] ;  /* 0x0000002a0c090981 */ /* 0x000362000c1e1900 */
[----:B------:R2:W3:Y:S08]  /*122a0*/  LDC.64 R14, c[0x0][R0+0x220] ;  /* 0x00008800000e7b82 */ /* 0x0004f00000000a00 */
[----:B-1----:R2:W1:Y:S01]  /*122b0*/  LDC.64 R12, c[0x0][R0+0x218] ;  /* 0x00008600000c7b82 */ /* 0x0024620000000a00 */
[----:B------:R-:W-:Y:S05]  /*122c0*/  @P0 BRA `(.L_x_5331) ;  /* 0x0000000000100947 */ /* 0x000fea0003800000 */
[----:B------:R-:W-:Y:S05]  /*122d0*/  @!P1 BRA `(.L_x_5331) ;  /* 0x00000000000c9947 */ /* 0x000fea0003800000 */
[----:B-----5:R-:W4:Y:S04]  /*122e0*/  LDG.E R9, desc[UR42][R10.64] ;  /* 0x0000002a0a097981 */ /* 0x020f28000c1e1900 */
[----:B------:R-:W4:Y:S02]  /*122f0*/  LDG.E R10, desc[UR42][R10.64+0x4] ;  /* 0x0000042a0a0a7981 */ /* 0x000f24000c1e1900 */
[----:B----4-:R-:W-:-:S07]  /*12300*/  IMAD.IADD R9, R10, 0x1, -R9 ;  /* 0x000000010a097824 */ /* 0x010fce00078e0a09 */
.L_x_5331:
[----:B------:R-:W4:Y:S01]  /*12310*/  LDL.LU R4, [R1+0x30] ;  /* 0x0000300001047983 */ /* 0x000f220000300800 */
[----:B------:R-:W0:Y:S03]  /*12320*/  LDC R158, c[0x0][0xbe8] ;  /* 0x0002fa00ff9e7b82 */ /* 0x000e260000000800 */
[----:B------:R-:W2:Y:S04]  /*12330*/  LDL.LU R3, [R1+0xc0] ;  /* 0x0000c00001037983 */ /* 0x000ea80000300800 */
[----:B------:R-:W3:Y:S04]  /*12340*/  LDL R159, [R1+0x40] ;  /* 0x00004000019f7983 */ /* 0x000ee80000100800 */
[----:B------:R-:W3:Y:S04]  /*12350*/  LDL R162, [R1+0x1c] ;  /* 0x00001c0001a27983 */ /* 0x000ee80000100800 */
[----:B------:R-:W3:Y:S04]  /*12360*/  LDL R161, [R1+0x148] ;  /* 0x0001480001a17983 */ /* 0x000ee80000100800 */
[----:B------:R-:W3:Y:S01]  /*12370*/  LDL R160, [R1+0xc4] ;  /* 0x0000c40001a07983 */ /* 0x000ee20000100800 */
[----:B------:R-:W3:Y:S01]  /*12380*/  LDC.64 R10, c[0x0][R0+0x228] ;  /* 0x00008a00000a7b82 */ /* 0x000ee20000000a00 */
[----:B0-----:R-:W-:-:S02]  /*12390*/  ISETP.NE.AND P1, PT, R158, 0x1, PT ;  /* 0x000000019e00780c */ /* 0x001fc40003f25270 */
[----:B------:R-:W-:-:S04]  /*123a0*/  ISETP.NE.U32.AND P0, PT, RZ, UR4, PT ;  /* 0x00000004ff007c0c */ /* 0x000fc8000bf05070 */
[----:B------:R-:W-:-:S07]  /*123b0*/  ISETP.NE.AND.EX P0, PT, RZ, UR5, PT, P0 ;  /* 0x00000005ff007c0c */ /* 0x000fce000bf05300 */
[----:B------:R-:W0:Y:S01]  /*123c0*/  @P1 LDC R25, c[0x0][0xbec] ;  /* 0x0002fb00ff191b82 */ /* 0x000e220000000800 */
[-C--:B-1----:R-:W-:Y:S02]  /*123d0*/  IMAD R24, R13, R207.reuse, RZ ;  /* 0x000000cf0d187224 */ /* 0x082fe400078e02ff */
[----:B------:R-:W-:-:S05]  /*123e0*/  IMAD.WIDE.U32 R12, R12, R207, RZ ;  /* 0x000000cf0c0c7225 */ /* 0x000fca00078e00ff */
[----:B------:R-:W1:Y:S01]  /*123f0*/  @P1 LDC R157, c[0x0][0xbf0] ;  /* 0x0002fc00ff9d1b82 */ /* 0x000e620000000800 */
[----:B------:R-:W-:Y:S01]  /*12400*/  IMAD.IADD R156, R13, 0x1, R24 ;  /* 0x000000010d9c7824 */ /* 0x000fe200078e0218 */
[----:B----4-:R-:W-:Y:S02]  /*12410*/  SEL R4, R4, RZ, !P0 ;  /* 0x000000ff04047207 */ /* 0x010fe40004000000 */
[----:B--2---:R-:W-:-:S03]  /*12420*/  SEL R3, R3, RZ, !P0 ;  /* 0x000000ff03037207 */ /* 0x004fc60004000000 */
[----:B---3--:R-:W-:-:S04]  /*12430*/  IMAD R15, R15, R4, RZ ;  /* 0x000000040f0f7224 */ /* 0x008fc800078e02ff */
[C---:B------:R-:W-:Y:S02]  /*12440*/  IMAD R3, R14.reuse, R3, R15 ;  /* 0x000000030e037224 */ /* 0x040fe400078e020f */
[----:B------:R-:W-:-:S04]  /*12450*/  IMAD.WIDE.U32 R14, R14, R4, RZ ;  /* 0x000000040e0e7225 */ /* 0x000fc800078e00ff */
[----:B------:R-:W-:Y:S01]  /*12460*/  IMAD.IADD R15, R15, 0x1, R3 ;  /* 0x000000010f0f7824 */ /* 0x000fe200078e0203 */
[--C-:B-----5:R-:W-:Y:S02]  /*12470*/  IADD3 R14, P0, P3, R14, R12, R8.reuse ;  /* 0x0000000c0e0e7210 */ /* 0x120fe40007b1e008 */
[----:B------:R-:W-:Y:S02]  /*12480*/  SHF.R.S32.HI R3, RZ, 0x1f, R8 ;  /* 0x0000001fff037819 */ /* 0x000fe40000011408 */
[----:B------:R-:W-:Y:S02]  /*12490*/  SEL R12, R159, RZ, P2 ;  /* 0x000000ff9f0c7207 */ /* 0x000fe40001000000 */
[----:B------:R-:W-:Y:S01]  /*124a0*/  IADD3.X R15, R15, R156, R3, P0, P3 ;  /* 0x0000009c0f0f7210 */ /* 0x000fe200007e6403 */
[----:B------:R-:W-:Y:S02]  /*124b0*/  IMAD.IADD R156, R162, 0x1, R222 ;  /* 0x00000001a29c7824 */ /* 0x000fe400078e02de */
[----:B------:R-:W-:-:S02]  /*124c0*/  IMAD R24, R11, R12, RZ ;  /* 0x0000000c0b187224 */ /* 0x000fc400078e02ff */
[----:B------:R-:W-:-:S04]  /*124d0*/  IMAD.WIDE.U32 R12, R10, R12, RZ ;  /* 0x0000000c0a0c7225 */ /* 0x000fc800078e00ff */
[----:B0-----:R-:W-:-:S04]  /*124e0*/  @P1 IMAD.HI.U32 R10, R156, R25, RZ ;  /* 0x000000199c0a1227 */ /* 0x001fc800078e00ff */
[----:B------:R-:W-:Y:S01]  /*124f0*/  IMAD.MOV.U32 R25, RZ, RZ, R156 ;  /* 0x000000ffff197224 */ /* 0x000fe200078e009c */
[----:B-1----:R-:W-:Y:S02]  /*12500*/  @P1 SHF.R.U32.HI R25, RZ, R157, R10 ;  /* 0x0000009dff191219 */ /* 0x002fe4000001160a */
        /* <DEDUP_REMOVED lines=42> */
[----:B------:R-:W-:Y:S02]  /*127b0*/  IADD3 R33, P2, R20, 0x2000, RZ ;  /* 0x0000200014217810 */ /* 0x000fe40007f5e0ff */
[----:B------:R-:W-:Y:S02]  /*127c0*/  SHF.R.U64 R44, R44, 0x3, RZ ;  /* 0x000000032c2c7819 */ /* 0x000fe400000012ff */
[----:B------:R-:W-:-:S02]  /*127d0*/  IADD3 R37, P3, R20, 0x3000, RZ ;  /* 0x0000300014257810 */ /* 0x000fc40007f7e0ff */
[----:B------:R-:W-:Y:S01]  /*127e0*/  LOP3.LUT R44, R44, R45, RZ, 0x3c, !PT ;  /* 0x0000002d2c2c7212 */ /* 0x000fe200078e3cff */
[----:B------:R-:W-:Y:S01]  /*127f0*/  IMAD.X R45, RZ, RZ, R21, P5 ;  /* 0x000000ffff2d7224 */ /* 0x000fe200028e0615 */
[C---:B------:R-:W-:Y:S02]  /*12800*/  IADD3 R65, P5, R20.reuse, 0xa000, RZ ;  /* 0x0000a00014417810 */ /* 0x040fe40007fbe0ff */
[----:B------:R-:W-:Y:S02]  /*12810*/  IADD3 R41, P4, R20, 0x4000, RZ ;  /* 0x0000400014297810 */ /* 0x000fe40007f9e0ff */
[----:B------:R-:W-:Y:S01]  /*12820*/  LOP3.LUT R64, R65, 0x380, RZ, 0xc0, !PT ;  /* 0x0000038041407812 */ /* 0x000fe200078ec0ff */
[----:B------:R-:W-:Y:S01]  /*12830*/  IMAD R3, R3, UR4, RZ ;  /* 0x0000000403037c24 */ /* 0x000fe2000f8e02ff */
[----:B------:R-:W-:Y:S01]  /*12840*/  LOP3.LUT R28, R29, 0x380, RZ, 0xc0, !PT ;  /* 0x000003801d1c7812 */ /* 0x000fe200078ec0ff */
[----:B------:R-:W5:Y:S01]  /*12850*/  LD.E.128 R44, desc[UR42][R44.64] ;  /* 0x0000002a2c2c7980 */ /* 0x000f62000c101d00 */
[----:B------:R-:W-:-:S02]  /*12860*/  LOP3.LUT R32, R33, 0x380, RZ, 0xc0, !PT ;  /* 0x0000038021207812 */ /* 0x000fc400078ec0ff */
[----:B------:R-:W-:Y:S02]  /*12870*/  LOP3.LUT R36, R37, 0x380, RZ, 0xc0, !PT ;  /* 0x0000038025247812 */ /* 0x000fe400078ec0ff */
[----:B------:R-:W-:Y:S02]  /*12880*/  LOP3.LUT R40, R41, 0x380, RZ, 0xc0, !PT ;  /* 0x0000038029287812 */ /* 0x000fe400078ec0ff */
[----:B------:R-:W-:Y:S02]  /*12890*/  SHF.R.U64 R64, R64, 0x3, RZ ;  /* 0x0000000340407819 */ /* 0x000fe400000012ff */
[----:B------:R-:W-:Y:S02]  /*128a0*/  SHF.R.U64 R28, R28, 0x3, RZ ;  /* 0x000000031c1c7819 */ /* 0x000fe400000012ff */
[----:B------:R-:W-:Y:S02]  /*128b0*/  SHF.R.U64 R32, R32, 0x3, RZ ;  /* 0x0000000320207819 */ /* 0x000fe400000012ff */
[----:B------:R-:W-:-:S02]  /*128c0*/  SHF.R.U64 R36, R36, 0x3, RZ ;  /* 0x0000000324247819 */ /* 0x000fc400000012ff */
        /* <DEDUP_REMOVED lines=11> */
[----:B------:R-:W-:Y:S01]  /*12980*/  IADD3 R14, P5, R20, 0xf000, RZ ;  /* 0x0000f000140e7810 */ /* 0x000fe20007fbe0ff */
[----:B------:R-:W-:Y:S01]  /*12990*/  IMAD R3, R8, UR5, R3 ;  /* 0x0000000508037c24 */ /* 0x000fe2000f8e0203 */
[C---:B------:R-:W-:Y:S01]  /*129a0*/  IADD3 R49, P0, R20.reuse, 0x6000, RZ ;  /* 0x0000600014317810 */ /* 0x040fe20007f1e0ff */
[----:B------:R-:W5:Y:S01]  /*129b0*/  LD.E.128 R28, desc[UR42][R28.64] ;  /* 0x0000002a1c1c7980 */ /* 0x000f62000c101d00 */
[C---:B------:R-:W-:Y:S01]  /*129c0*/  IADD3 R53, P2, R20.reuse, 0x7000, RZ ;  /* 0x0000700014357810 */ /* 0x040fe20007f5e0ff */
[----:B------:R-:W-:Y:S01]  /*129d0*/  IMAD.X R85, RZ, RZ, R21, P5 ;  /* 0x000000ffff557224 */ /* 0x000fe200028e0615 */
        /* <DEDUP_REMOVED lines=11> */
[----:B------:R-:W-:-:S02]  /*12a90*/  SHF.R.U64 R9, R9, 0x3, RZ ;  /* 0x0000000309097819 */ /* 0x000fc400000012ff */
[----:B------:R-:W-:Y:S02]  /*12aa0*/  SHF.R.U64 R48, R48, 0x3, RZ ;  /* 0x0000000330307819 */ /* 0x000fe400000012ff */
[----:B------:R-:W-:Y:S02]  /*12ab0*/  SHF.R.U64 R52, R52, 0x3, RZ ;  /* 0x0000000334347819 */ /* 0x000fe400000012ff */
[----:B------:R-:W-:Y:S02]  /*12ac0*/  SHF.R.U64 R56, R56, 0x3, RZ ;  /* 0x0000000338387819 */ /* 0x000fe400000012ff */
[----:B------:R-:W-:Y:S02]  /*12ad0*/  SHF.R.U64 R60, R60, 0x3, RZ ;  /* 0x000000033c3c7819 */ /* 0x000fe400000012ff */
[----:B------:R-:W-:Y:S02]  /*12ae0*/  LOP3.LUT R84, R9, R14, RZ, 0x3c, !PT ;  /* 0x0000000e09547212 */ /* 0x000fe400078e3cff */
[----:B------:R-:W-:Y:S01]  /*12af0*/  LOP3.LUT R48, R48, R49, RZ, 0x3c, !PT ;  /* 0x0000003130307212 */ /* 0x000fe200078e3cff */
[----:B------:R-:W0:Y:S01]  /*12b00*/  @P1 LDC R14, c[0x0][0xbf0] ;  /* 0x0002fc00ff0e1b82 */ /* 0x000e220000000800 */
[----:B------:R-:W-:Y:S01]  /*12b10*/  LOP3.LUT R52, R52, R53, RZ, 0x3c, !PT ;  /* 0x0000003534347212 */ /* 0x000fe200078e3cff */
[--C-:B------:R-:W-:Y:S01]  /*12b20*/  IMAD.X R49, RZ, RZ, R21.reuse, P0 ;  /* 0x000000ffff317224 */ /* 0x100fe200000e0615 */
[----:B------:R-:W-:Y:S01]  /*12b30*/  LOP3.LUT R56, R56, R57, RZ, 0x3c, !PT ;  /* 0x0000003938387212 */ /* 0x000fe200078e3cff */
[--C-:B------:R-:W-:Y:S01]  /*12b40*/  IMAD.X R53, RZ, RZ, R21.reuse, P2 ;  /* 0x000000ffff357224 */ /* 0x100fe200010e0615 */
[----:B------:R-:W-:Y:S01]  /*12b50*/  LOP3.LUT R60, R60, R61, RZ, 0x3c, !PT ;  /* 0x0000003d3c3c7212 */ /* 0x000fe200078e3cff */
[--C-:B------:R-:W-:Y:S01]  /*12b60*/  IMAD.X R57, RZ, RZ, R21.reuse, P3 ;  /* 0x000000ffff397224 */ /* 0x100fe200018e0615 */
[C---:B------:R-:W-:Y:S01]  /*12b70*/  IADD3 R69, P0, R20.reuse, 0xb000, RZ ;  /* 0x0000b00014457810 */ /* 0x040fe20007f1e0ff */
[----:B------:R-:W-:Y:S01]  /*12b80*/  IMAD.X R61, RZ, RZ, R21, P4 ;  /* 0x000000ffff3d7224 */ /* 0x000fe200020e0615 */
[----:B------:R-:W-:Y:S01]  /*12b90*/  IADD3 R73, P2, R20, 0xc000, RZ ;  /* 0x0000c00014497810 */ /* 0x000fe20007f5e0ff */
[----:B------:R-:W-:Y:S01]  /*12ba0*/  IMAD.WIDE.U32 R8, R8, UR4, RZ ;  /* 0x0000000408087c25 */ /* 0x000fe2000f8e00ff */
[C---:B------:R-:W-:Y:S01]  /*12bb0*/  IADD3 R77, P3, R20.reuse, 0xd000, RZ ;  /* 0x0000d000144d7810 */ /* 0x040fe20007f7e0ff */
[----:B------:R-:W-:Y:S01]  /*12bc0*/  ULDC.64 UR4, c[0x0][0xae8] ;  /* 0x0002ba0000047ab9 */ /* 0x000fe20000000a00 */
[----:B------:R-:W-:-:S02]  /*12bd0*/  IADD3 R81, P4, R20, 0xe000, RZ ;  /* 0x0000e00014517810 */ /* 0x000fc40007f9e0ff */
[----:B------:R-:W-:Y:S01]  /*12be0*/  LOP3.LUT R12, R12, 0xfffffff8, RZ, 0xc0, !PT ;  /* 0xfffffff80c0c7812 */ /* 0x000fe200078ec0ff */
[----:B------:R-:W-:Y:S01]  /*12bf0*/  IMAD.IADD R9, R9, 0x1, R3 ;  /* 0x0000000109097824 */ /* 0x000fe200078e0203 */
[----:B------:R-:W-:Y:S01]  /*12c00*/  LOP3.LUT R68, R69, 0x380, RZ, 0xc0, !PT ;  /* 0x0000038045447812 */ /* 0x000fe200078ec0ff */
[----:B------:R-:W5:Y:S01]  /*12c10*/  LD.E.128 R48, desc[UR42][R48.64] ;  /* 0x0000002a30307980 */ /* 0x000f62000c101d00 */
[----:B------:R-:W-:Y:S01]  /*12c20*/  LOP3.LUT R72, R73, 0x380, RZ, 0xc0, !PT ;  /* 0x0000038049487812 */ /* 0x000fe200078ec0ff */
[----:B------:R-:W-:Y:S01]  /*12c30*/  IMAD.IADD R3, R11, 0x1, -R12 ;  /* 0x000000010b037824 */ /* 0x000fe200078e0a0c */
[----:B------:R-:W-:Y:S01]  /*12c40*/  LOP3.LUT R76, R77, 0x380, RZ, 0xc0, !PT ;  /* 0x000003804d4c7812 */ /* 0x000fe200078ec0ff */
[----:B------:R-:W5:Y:S01]  /*12c50*/  LD.E.128 R52, desc[UR42][R52.64] ;  /* 0x0000002a34347980 */ /* 0x000f62000c101d00 */
[----:B------:R-:W-:Y:S02]  /*12c60*/  LOP3.LUT R80, R81, 0x380, RZ, 0xc0, !PT ;  /* 0x0000038051507812 */ /* 0x000fe400078ec0ff */
[----:B------:R-:W-:Y:S01]  /*12c70*/  LOP3.LUT R25, R20, 0x380, RZ, 0xc0, !PT ;  /* 0x0000038014197812 */ /* 0x000fe200078ec0ff */
[----:B------:R-:W-:Y:S01]  /*12c80*/  IMAD R3, R3, 0x20, R10 ;  /* 0x0000002003037824 */ /* 0x000fe200078e020a */
[----:B------:R-:W-:Y:S01]  /*12c90*/  SHF.R.U64 R68, R68, 0x3, RZ ;  /* 0x0000000344447819 */ /* 0x000fe200000012ff */
[----:B------:R-:W5:Y:S01]  /*12ca0*/  LD.E.128 R56, desc[UR42][R56.64] ;  /* 0x0000002a38387980 */ /* 0x000f62000c101d00 */
[----:B------:R-:W-:-:S02]  /*12cb0*/  SHF.R.U64 R72, R72, 0x3, RZ ;  /* 0x0000000348487819 */ /* 0x000fc400000012ff */
[----:B------:R-:W-:Y:S01]  /*12cc0*/  SHF.R.U64 R76, R76, 0x3, RZ ;  /* 0x000000034c4c7819 */ /* 0x000fe200000012ff */
[----:B------:R-:W5:Y:S01]  /*12cd0*/  LD.E.128 R60, desc[UR42][R60.64] ;  /* 0x0000002a3c3c7980 */ /* 0x000f62000c101d00 */
[----:B------:R-:W-:Y:S02]  /*12ce0*/  SHF.R.U64 R80, R80, 0x3, RZ ;  /* 0x0000000350507819 */ /* 0x000fe400000012ff */
[----:B------:R-:W-:Y:S01]  /*12cf0*/  SHF.R.U64 R25, R25, 0x3, RZ ;  /* 0x0000000319197819 */ /* 0x000fe200000012ff */
[----:B------:R-:W-:Y:S01]  /*12d00*/  IMAD.WIDE.U32 R8, R207, UR4, R8 ;  /* 0x00000004cf087c25 */ /* 0x000fe2000f8e0008 */
[----:B------:R-:W-:Y:S01]  /*12d10*/  LOP3.LUT R68, R68, R69, RZ, 0x3c, !PT ;  /* 0x0000004544447212 */ /* 0x000fe200078e3cff */
        /* <DEDUP_REMOVED lines=9> */
[----:B------:R-:W-:Y:S01]  /*12db0*/  SHF.R.S32.HI R13, RZ, 0x1f, R4 ;  /* 0x0000001fff0d7819 */ /* 0x000fe20000011404 */
[----:B------:R-:W-:Y:S01]  /*12dc0*/  IMAD.MOV.U32 R25, RZ, RZ, R21 ;  /* 0x000000ffff197224 */ /* 0x000fe200078e0015 */
[----:B------:R-:W5:Y:S01]  /*12dd0*/  LD.E.128 R68, desc[UR42][R68.64] ;  /* 0x0000002a44447980 */ /* 0x000f62000c101d00 */
[----:B------:R-:W-:-:S02]  /*12de0*/  IMAD.IADD R12, R222, 0x1, R3 ;  /* 0x00000001de0c7824 */ /* 0x000fc400078e0203 */
[----:B------:R-:W-:Y:S01]  /*12df0*/  IMAD R9, R207, UR5, R9 ;  /* 0x00000005cf097c24 */ /* 0x000fe2000f8e0209 */
[----:B------:R-:W-:Y:S01]  /*12e00*/  ULDC.64 UR4, c[0x0][0xaf0] ;  /* 0x0002bc0000047ab9 */ /* 0x000fe20000000a00 */
[----:B-1----:R-:W-:Y:S01]  /*12e10*/  @P1 IMAD.HI.U32 R3, R12, R15, RZ ;  /* 0x0000000f0c031227 */ /* 0x002fe200078e00ff */
[----:B------:R-:W5:Y:S03]  /*12e20*/  LD.E.128 R24, desc[UR42][R24.64] ;  /* 0x0000002a18187980 */ /* 0x000f66000c101d00 */
[----:B------:R-:W-:Y:S01]  /*12e30*/  IMAD R13, R13, UR4, RZ ;  /* 0x000000040d0d7c24 */ /* 0x000fe2000f8e02ff */
[----:B------:R-:W5:Y:S01]  /*12e40*/  LD.E.128 R72, desc[UR42][R72.64] ;  /* 0x0000002a48487980 */ /* 0x000f62000c101d00 */
[----:B------:R-:W-:-:S03]  /*12e50*/  IMAD.MOV.U32 R11, RZ, RZ, R12 ;  /* 0x000000ffff0b7224 */ /* 0x000fc600078e000c */
[----:B------:R-:W5:Y:S01]  /*12e60*/  LD.E.128 R76, desc[UR42][R76.64] ;  /* 0x0000002a4c4c7980 */ /* 0x000f62000c101d00 */
[----:B------:R-:W-:-:S03]  /*12e70*/  IMAD R13, R4, UR5, R13 ;  /* 0x00000005040d7c24 */ /* 0x000fc6000f8e020d */
[----:B------:R-:W5:Y:S01]  /*12e80*/  LD.E.128 R80, desc[UR42][R80.64] ;  /* 0x0000002a50507980 */ /* 0x000f62000c101d00 */
[----:B------:R-:W-:Y:S01]  /*12e90*/  IMAD.WIDE.U32 R8, R4, UR4, R8 ;  /* 0x0000000404087c25 */ /* 0x000fe2000f8e0008 */
[----:B0-----:R-:W-:Y:S01]  /*12ea0*/  @P1 SHF.R.U32.HI R11, RZ, R14, R3 ;  /* 0x0000000eff0b1219 */ /* 0x001fe20000011603 */
[----:B------:R-:W-:Y:S01]  /*12eb0*/  ULDC.64 UR4, c[0x0][0xae0] ;  /* 0x0002b80000047ab9 */ /* 0x000fe20000000a00 */
[----:B------:R-:W-:Y:S01]  /*12ec0*/  @!PT LDS RZ, [RZ] ;  /* 0x00000000fffff984 */ /* 0x000fe20000000800 */
[----:B------:R-:W-:Y:S01]  /*12ed0*/  @!PT LDS RZ, [RZ] ;  /* 0x00000000fffff984 */ /* 0x000fe20000000800 */
[----:B------:R-:W-:Y:S01]  /*12ee0*/  @!PT LDS RZ, [RZ] ;  /* 0x00000000fffff984 */ /* 0x000fe20000000800 */
[----:B------:R-:W-:Y:S01]  /*12ef0*/  @!PT LDS RZ, [RZ] ;  /* 0x00000000fffff984 */ /* 0x000fe20000000800 */
[----:B------:R0:W-:Y:S06]  /*12f00*/  MEMBAR.ALL.CTA ;  /* 0x0000000000007992 */ /* 0x0001ec0000008000 */
[----:B0-----:R-:W0:Y:S01]  /*12f10*/  FENCE.VIEW.ASYNC.S ;  /* 0x00000000000073c6 */ /* 0x001e220000000000 */
[----:B------:R-:W-:Y:S01]  /*12f20*/  IMAD.IADD R9, R9, 0x1, R13 ;  /* 0x0000000109097824 */ /* 0x000fe200078e020d */
[--C-:B------:R-:W-:Y:S01]  /*12f30*/  SHF.R.S32.HI R3, RZ, 0x1f, R11.reuse ;  /* 0x0000001fff037819 */ /* 0x100fe2000001140b */
[----:B------:R-:W-:-:S04]  /*12f40*/  IMAD.MOV R13, RZ, RZ, -R11 ;  /* 0x000000ffff0d7224 */ /* 0x000fc800078e0a0b */
[----:B------:R-:W-:Y:S02]  /*12f50*/  IMAD R4, R3, UR4, RZ ;  /* 0x0000000403047c24 */ /* 0x000fe4000f8e02ff */
[----:B------:R-:W-:Y:S02]  /*12f60*/  IMAD R13, R158, R13, R12 ;  /* 0x0000000d9e0d7224 */ /* 0x000fe400078e020c */
[----:B------:R-:W-:-:S04]  /*12f70*/  IMAD.WIDE.U32 R8, R11, UR4, R8 ;  /* 0x000000040b087c25 */ /* 0x000fc8000f8e0008 */
[----:B------:R-:W-:Y:S02]  /*12f80*/  VIADD R3, R22, 0x22820 ;  /* 0x0002282016037836 */ /* 0x000fe40000000000 */
[----:B------:R-:W-:Y:S01]  /*12f90*/  IMAD R11, R11, UR5, R4 ;  /* 0x000000050b0b7c24 */ /* 0x000fe2000f8e0204 */
[----:B------:R-:W-:Y:S01]  /*12fa0*/  SHF.R.S32.HI R4, RZ, 0x1f, R13 ;  /* 0x0000001fff047819 */ /* 0x000fe2000001140d */
[----:B------:R-:W-:Y:S01]  /*12fb0*/  ULDC.64 UR4, c[0x0][0xad8] ;  /* 0x0002b60000047ab9 */ /* 0x000fe20000000a00 */
[----:B------:R-:W-:Y:S01]  /*12fc0*/  PRMT R3, RZ, 0x654, R3 ;  /* 0x00000654ff037816 */ /* 0x000fe20000000003 */
[----:B------:R-:W-:Y:S02]  /*12fd0*/  IMAD.IADD R9, R9, 0x1, R11 ;  /* 0x0000000109097824 */ /* 0x000fe400078e020b */
[----:B------:R-:W-:Y:S01]  /*12fe0*/  IMAD R4, R4, UR4, RZ ;  /* 0x0000000404047c24 */ /* 0x000fe2000f8e02ff */
[----:B0-----:R0:W-:Y:S01]  /*12ff0*/  SYNCS.ARRIVE.TRANS64.RED.A1T0 RZ, [R3+URZ], RZ ;  /* 0x000000ff03ff79a7 */ /* 0x0011e2000810043f */
[----:B------:R-:W-:-:S04]  /*13000*/  IMAD.WIDE.U32 R8, R13, UR4, R8 ;  /* 0x000000040d087c25 */ /* 0x000fc8000f8e0008 */
[----:B0-----:R-:W-:Y:S01]  /*13010*/  IMAD R3, R13, UR5, R4 ;  /* 0x000000050d037c24 */ /* 0x001fe2000f8e0204 */
        /* <DEDUP_REMOVED lines=8> */
.L_x_5543:
        /* <DEDUP_REMOVED lines=14> */
[----:B------:R-:W-:Y:S01]  /*13180*/  VIADD R89, R212, 0xc0 ;  /* 0x000000c0d4597836 */ /* 0x000fe20000000000 */
[----:B------:R-:W-:-:S02]  /*13190*/  SHF.R.S32.HI R12, RZ, 0x1f, R212 ;  /* 0x0000001fff0c7819 */ /* 0x000fc400000114d4 */
[----:B------:R-:W-:Y:S02]  /*131a0*/  SHF.R.S32.HI R92, RZ, 0x1f, R92 ;  /* 0x0000001fff5c7819 */ /* 0x000fe4000001145c */
[----:B------:R-:W-:Y:S02]  /*131b0*/  SHF.R.S32.HI R91, RZ, 0x1f, R91 ;  /* 0x0000001fff5b7819 */ /* 0x000fe4000001145b */
[CC--:B--2---:R-:W-:Y:S02]  /*131c0*/  @!P3 LEA R8, P5, R212.reuse, R14.reuse, 0x1 ;  /* 0x0000000ed408b211 */ /* 0x0c4fe400078a08ff */
[-C--:B------:R-:W-:Y:S02]  /*131d0*/  @!P2 LEA R10, P4, R15, R14.reuse, 0x1 ;  /* 0x0000000e0f0aa211 */ /* 0x080fe400078808ff */
[----:B-1----:R-:W-:Y:S02]  /*131e0*/  @!P3 LEA.HI.X R9, R212, R3, R12, 0x1, P5 ;  /* 0x00000003d409b211 */ /* 0x002fe400028f0c0c */
[----:B------:R-:W-:-:S02]  /*131f0*/  @!P1 LEA R12, P5, R90, R14, 0x1 ;  /* 0x0000000e5a0c9211 */ /* 0x000fc400078a08ff */
[-C--:B------:R-:W-:Y:S01]  /*13200*/  @!P2 LEA.HI.X R11, R15, R3.reuse, R92, 0x1, P4 ;  /* 0x000000030f0ba211 */ /* 0x080fe200020f0c5c */
        /* <DEDUP_REMOVED lines=8> */
.L_x_5335:
[----:B------:R-:W-:Y:S05]  /*13290*/  BSYNC B1 ;  /* 0x0000000000017941 */ /* 0x000fea0003800000 */
.L_x_5334:
[----:B------:R-:W-:-:S03]  /*132a0*/  UMOV UR4, 0xffffffff ;  /* 0xffffffff00047882 */ /* 0x000fc60000000000 */
[----:B------:R-:W-:Y:S05]  /*132b0*/  BRA.DIV UR4, `(.L_x_5336) ;  /* 0x000000c204c87947 */ /* 0x000fea000b800000 */
[----:B-1----:R1:W4:Y:S04]  /*132c0*/  SHFL.IDX PT, R3, R20, 0x1, 0x181f ;  /* 0x00381f0014037f89 */ /* 0x00232800000e0000 */
[----:B--23--:R1:W2:Y:S02]  /*132d0*/  SHFL.IDX PT, R14, R4, 0x1, 0x181f ;  /* 0x00381f00040e7f89 */ /* 0x00c2a400000e0000 */
.L_x_5547:
[----:B------:R-:W-:Y:S01]  /*132e0*/  VIADD R9, R21, 0x20 ;  /* 0x0000002015097836 */ /* 0x000fe20000000000 */
[----:B------:R-:W-:Y:S04]  /*132f0*/  BSSY B1, `(.L_x_5337) ;  /* 0x000001e000017945 */ /* 0x000fe80003800000 */
[----:B------:R-:W-:-:S13]  /*13300*/  ISETP.GE.AND P0, PT, R9, R0, PT ;  /* 0x000000000900720c */ /* 0x000fda0003f06270 */
[----:B------:R-:W-:Y:S05]  /*13310*/  @P0 BRA `(.L_x_5338) ;  /* 0x00000000006c0947 */ /* 0x000fea0003800000 */
[C---:B------:R-:W-:Y:S01]  /*13320*/  VIADD R15, R212.reuse, 0x40 ;  /* 0x00000040d40f7836 */ /* 0x040fe20000000000 */
[----:B------:R-:W-:Y:S01]  /*13330*/  ULDC UR4, c[0x0][0xac8] ;  /* 0x0002b20000047ab9 */ /* 0x000fe20000000800 */
[C---:B-----5:R-:W-:Y:S01]  /*13340*/  VIADD R26, R212.reuse, 0x80 ;  /* 0x00000080d41a7836 */ /* 0x060fe20000000000 */
        /* <DEDUP_REMOVED lines=13> */
[----:B----4-:R-:W-:Y:S02]  /*13420*/  @!P3 LEA.HI.X R9, R212, R3, R12, 0x1, P5 ;  /* 0x00000003d409b211 */ /* 0x010fe400028f0c0c */
[----:B------:R-:W-:-:S02]  /*13430*/  @!P1 LEA R12, P5, R26, R14, 0x1 ;  /* 0x0000000e1a0c9211 */ /* 0x000fc400078a08ff */
[-C--:B------:R-:W-:Y:S01]  /*13440*/  @!P2 LEA.HI.X R11, R15, R3.reuse, R40, 0x1, P4 ;  /* 0x000000030f0ba211 */ /* 0x080fe200020f0c28 */
[----:B------:R3:W-:Y:S01]  /*13450*/  @!P3 ST.E.128 desc[UR42][R8.64], R28 ;  /* 0x0000001c0800b985 */ /* 0x0007e2000c101d2a */
[----:B------:R-:W-:Y:S02]  /*13460*/  SHF.R.S32.HI R25, RZ, 0x1f, R25 ;  /* 0x0000001fff197819 */ /* 0x000fe40000011419 */
[----:B------:R-:W-:Y:S01]  /*13470*/  @!P0 LEA R14, P4, R24, R14, 0x1 ;  /* 0x0000000e180e8211 */ /* 0x000fe200078808ff */
[----:B------:R3:W-:Y:S01]  /*13480*/  @!P2 ST.E.128 desc[UR42][R10.64], R44 ;  /* 0x0000002c0a00a985 */ /* 0x0007e2000c101d2a */
[-C--:B------:R-:W-:Y:S02]  /*13490*/  @!P1 LEA.HI.X R13, R26, R3.reuse, R27, 0x1, P5 ;  /* 0x000000031a0d9211 */ /* 0x080fe400028f0c1b */
[----:B------:R-:W-:-:S03]  /*134a0*/  @!P0 LEA.HI.X R15, R24, R3, R25, 0x1, P4 ;  /* 0x00000003180f8211 */ /* 0x000fc600020f0c19 */
[----:B------:R3:W-:Y:S04]  /*134b0*/  @!P1 ST.E.128 desc[UR42][R12.64], R60 ;  /* 0x0000003c0c009985 */ /* 0x0007e8000c101d2a */
[----:B------:R3:W-:Y:S02]  /*134c0*/  @!P0 ST.E.128 desc[UR42][R14.64], R76 ;  /* 0x0000004c0e008985 */ /* 0x0007e4000c101d2a */
.L_x_5338:
[----:B------:R-:W-:Y:S05]  /*134d0*/  BSYNC B1 ;  /* 0x0000000000017941 */ /* 0x000fea0003800000 */
.L_x_5337:
[----:B------:R-:W-:-:S03]  /*134e0*/  UMOV UR4, 0xffffffff ;  /* 0xffffffff00047882 */ /* 0x000fc60000000000 */
[----:B------:R-:W-:Y:S05]  /*134f0*/  BRA.DIV UR4, `(.L_x_5339) ;  /* 0x000000c204807947 */ /* 0x000fea000b800000 */
[----:B----4-:R4:W0:Y:S04]  /*13500*/  SHFL.IDX PT, R3, R20, 0x2, 0x181f ;  /* 0x00581f0014037f89 */ /* 0x01082800000e0000 */
[----:B--23--:R4:W2:Y:S02]  /*13510*/  SHFL.IDX PT, R14, R4, 0x2, 0x181f ;  /* 0x00581f00040e7f89 */ /* 0x00c8a400000e0000 */
.L_x_5551:
        /* <DEDUP_REMOVED lines=20> */
[----:B0-----:R-:W-:Y:S02]  /*13660*/  @!P3 LEA.HI.X R9, R212, R3, R12, 0x1, P5 ;  /* 0x00000003d409b211 */ /* 0x001fe400028f0c0c */
        /* <DEDUP_REMOVED lines=10> */
.L_x_5341:
[----:B------:R-:W-:Y:S05]  /*13710*/  BSYNC B1 ;  /* 0x0000000000017941 */ /* 0x000fea0003800000 */
.L_x_5340:
[----:B------:R-:W-:-:S03]  /*13720*/  UMOV UR4, 0xffffffff ;  /* 0xffffffff00047882 */ /* 0x000fc60000000000 */
[----:B------:R-:W-:Y:S05]  /*13730*/  BRA.DIV UR4, `(.L_x_5342) ;  /* 0x000000c204387947 */ /* 0x000fea000b800000 */
[----:B0-----:R0:W0:Y:S04]  /*13740*/  SHFL.IDX PT, R3, R20, 0x3, 0x181f ;  /* 0x00781f0014037f89 */ /* 0x00102800000e0000 */
[----:B--23--:R2:W3:Y:S02]  /*13750*/  SHFL.IDX PT, R14, R4, 0x3, 0x181f ;  /* 0x00781f00040e7f89 */ /* 0x00c4e400000e0000 */
.L_x_5555:
[----:B------:R-:W-:-:S05]  /*13760*/  VIADD R9, R21, 0x60 ;  /* 0x0000006015097836 */ /* 0x000fca0000000000 */
[----:B------:R-:W-:-:S13]  /*13770*/  ISETP.GE.AND P0, PT, R9, R0, PT ;  /* 0x000000000900720c */ /* 0x000fda0003f06270 */
[----:B------:R-:W-:Y:S05]  /*13780*/  @P0 BRA `(.L_x_5343) ;  /* 0x0000002c00e80947 */ /* 0x000fea0003800000 */
[C---:B01--4-:R-:W-:Y:S01]  /*13790*/  VIADD R20, R212.reuse, 0x40 ;  /* 0x00000040d4147836 */ /* 0x053fe20000000000 */
[----:B------:R-:W-:Y:S01]  /*137a0*/  ULDC UR4, c[0x0][0xac8] ;  /* 0x0002b20000047ab9 */ /* 0x000fe20000000800 */
[C---:B--2---:R-:W-:Y:S01]  /*137b0*/  VIADD R4, R212.reuse, 0x80 ;  /* 0x00000080d4047836 */ /* 0x044fe20000000000 */
[C---:B------:R-:W-:Y:S01]  /*137c0*/  ISETP.GE.AND P3, PT, R212.reuse, UR4, PT ;  /* 0x00000004d4007c0c */ /* 0x040fe2000bf66270 */
[----:B-----5:R-:W-:Y:S01]  /*137d0*/  VIADD R24, R212, 0x40 ;  /* 0x00000040d4187836 */ /* 0x020fe20000000000 */
[----:B------:R-:W-:Y:S01]  /*137e0*/  ISETP.GE.AND P4, PT, R20, UR4, PT ;  /* 0x0000000414007c0c */ /* 0x000fe2000bf86270 */
[----:B------:R-:W-:Y:S01]  /*137f0*/  VIADD R15, R212, 0x80 ;  /* 0x00000080d40f7836 */ /* 0x000fe20000000000 */
[----:B------:R-:W-:Y:S02]  /*13800*/  ISETP.GE.AND P5, PT, R4, UR4, PT ;  /* 0x0000000404007c0c */ /* 0x000fe4000bfa6270 */
[----:B------:R-:W-:Y:S02]  /*13810*/  SHF.R.S32.HI R25, RZ, 0x1f, R212 ;  /* 0x0000001fff197819 */ /* 0x000fe400000114d4 */
[----:B------:R-:W-:-:S02]  /*13820*/  SHF.R.S32.HI R24, RZ, 0x1f, R24 ;  /* 0x0000001fff187819 */ /* 0x000fc40000011418 */
[----:B------:R-:W-:-:S03]  /*13830*/  SHF.R.S32.HI R15, RZ, 0x1f, R15 ;  /* 0x0000001fff0f7819 */ /* 0x000fc6000001140f */
[-C--:B---3--:R-:W-:Y:S02]  /*13840*/  @!P3 LEA R8, P0, R212, R14.reuse, 0x1 ;  /* 0x0000000ed408b211 */ /* 0x088fe400078008ff */
        /* <DEDUP_REMOVED lines=17> */
.L_x_5332:
        /* <DEDUP_REMOVED lines=29> */
[----:B------:R-:W-:Y:S01]  /*13b30*/  ULDC.64 UR4, c[0x0][0xb28] ;  /* 0x0002ca0000047ab9 */ /* 0x000fe20000000a00 */
[----:B------:R-:W-:Y:S02]  /*13b40*/  VIADD R10, R22, 0x22820 ;  /* 0x00022820160a7836 */ /* 0x000fe40000000000 */
[----:B------:R-:W-:Y:S01]  /*13b50*/  IMAD.IADD R9, R9, 0x1, R4 ;  /* 0x0000000109097824 */ /* 0x000fe200078e0204 */
[----:B------:R-:W-:Y:S02]  /*13b60*/  SHF.R.S32.HI R4, RZ, 0x1f, R3 ;  /* 0x0000001fff047819 */ /* 0x000fe40000011403 */
[----:B------:R-:W-:Y:S01]  /*13b70*/  PRMT R10, RZ, 0x654, R10 ;  /* 0x00000654ff0a7816 */ /* 0x000fe2000000000a */
[----:B------:R-:W-:-:S03]  /*13b80*/  IMAD.WIDE.U32 R8, R3, UR4, R8 ;  /* 0x0000000403087c25 */ /* 0x000fc6000f8e0008 */
[----:B------:R0:W-:Y:S01]  /*13b90*/  SYNCS.ARRIVE.TRANS64.RED.A1T0 RZ, [R10+URZ], RZ ;  /* 0x000000ff0aff79a7 */ /* 0x0001e2000810043f */
        /* <DEDUP_REMOVED lines=10> */
.L_x_5558:
        /* <DEDUP_REMOVED lines=28> */
[----:B------:R1:W-:Y:S04]  /*13e00*/  @!P0 ST.E.64 desc[UR42][R8.64], R28 ;  /* 0x0000001c08008985 */ /* 0x0003e8000c101b2a */
[----:B------:R-:W5:Y:S04]  /*13e10*/  LDL R13, [R1+0xa0] ;  /* 0x0000a000010d7983 */ /* 0x000f680000100800 */
[----:B-1----:R-:W4:Y:S01]  /*13e20*/  LDL R28, [R1+0x128] ;  /* 0x00012800011c7983 */ /* 0x002f220000100800 */
[----:B------:R-:W-:-:S02]  /*13e30*/  ISETP.GE.AND P0, PT, R10, UR4, PT ;  /* 0x000000040a007c0c */ /* 0x000fc4000bf06270 */
[----:B------:R-:W-:Y:S01]  /*13e40*/  ISETP.GE.AND P1, PT, R14, UR4, PT ;  /* 0x000000040e007c0c */ /* 0x000fe2000bf26270 */
[----:B------:R-:W5:Y:S10]  /*13e50*/  LDL R29, [R1+0x84] ;  /* 0x00008400011d7983 */ /* 0x000f740000100800 */
[----:B------:R-:W-:-:S04]  /*13e60*/  @!P0 LEA R8, P2, R10, R12, 0x2 ;  /* 0x0000000c0a088211 */ /* 0x000fc800078410ff */
[----:B------:R-:W-:Y:S02]  /*13e70*/  @!P0 LEA.HI.X R9, R10, R20, R158, 0x2, P2 ;  /* 0x000000140a098211 */ /* 0x000fe400010f149e */
[----:B------:R-:W5:Y:S04]  /*13e80*/  LDL R10, [R1+0x9c] ;  /* 0x00009c00010a7983 */ /* 0x000f680000100800 */
[----:B------:R1:W-:Y:S01]  /*13e90*/  @!P0 ST.E.64 desc[UR42][R8.64], R32 ;  /* 0x0000002008008985 */ /* 0x0003e2000c101b2a */
[----:B------:R-:W-:Y:S02]  /*13ea0*/  ISETP.GE.AND P0, PT, R11, UR4, PT ;  /* 0x000000040b007c0c */ /* 0x000fe4000bf06270 */
[C---:B-1----:R-:W-:Y:S01]  /*13eb0*/  @!P1 LEA R8, P2, R14.reuse, R12, 0x2 ;  /* 0x0000000c0e089211 */ /* 0x042fe200078410ff */
[----:B------:R-:W5:Y:S03]  /*13ec0*/  LDL R33, [R1+0x98] ;  /* 0x0000980001217983 */ /* 0x000f660000100800 */
[----:B------:R-:W-:Y:S01]  /*13ed0*/  @!P1 LEA.HI.X R9, R14, R20, R157, 0x2, P2 ;  /* 0x000000140e099211 */ /* 0x000fe200010f149d */
[----:B------:R-:W5:Y:S04]  /*13ee0*/  LDL R32, [R1+0x118] ;  /* 0x0001180001207983 */ /* 0x000f680000100800 */
[----:B------:R1:W-:Y:S01]  /*13ef0*/  @!P1 ST.E.64 desc[UR42][R8.64], R36 ;  /* 0x0000002408009985 */ /* 0x0003e2000c101b2a */
[----:B------:R-:W-:-:S03]  /*13f00*/  ISETP.GE.AND P1, PT, R155, UR4, PT ;  /* 0x000000049b007c0c */ /* 0x000fc6000bf26270 */
[----:B------:R-:W5:Y:S01]  /*13f10*/  LDL R14, [R1+0x124] ;  /* 0x00012400010e7983 */ /* 0x000f620000100800 */
[----:B-1----:R-:W-:-:S03]  /*13f20*/  @!P0 LEA R8, P2, R11, R12, 0x2 ;  /* 0x0000000c0b088211 */ /* 0x002fc600078410ff */
[----:B------:R-:W5:Y:S01]  /*13f30*/  LDL R36, [R1+0x108] ;  /* 0x0001080001247983 */ /* 0x000f620000100800 */
[----:B------:R-:W-:-:S03]  /*13f40*/  @!P0 LEA.HI.X R9, R11, R20, R15, 0x2, P2 ;  /* 0x000000140b098211 */ /* 0x000fc600010f140f */
[----:B------:R-:W5:Y:S04]  /*13f50*/  LDL R37, [R1+0x80] ;  /* 0x0000800001257983 */ /* 0x000f680000100800 */
[----:B------:R1:W-:Y:S01]  /*13f60*/  @!P0 ST.E.64 desc[UR42][R8.64], R40 ;  /* 0x0000002808008985 */ /* 0x0003e2000c101b2a */
[----:B------:R-:W-:-:S03]  /*13f70*/  ISETP.GE.AND P0, PT, R154, UR4, PT ;  /* 0x000000049a007c0c */ /* 0x000fc6000bf06270 */
[----:B------:R-:W5:Y:S04]  /*13f80*/  LDL R11, [R1+0x120] ;  /* 0x00012000010b7983 */ /* 0x000f680000100800 */
[----:B------:R-:W5:Y:S01]  /*13f90*/  LDL R15, [R1+0x8c] ;  /* 0x00008c00010f7983 */ /* 0x000f620000100800 */
[----:B-1----:R-:W-:-:S03]  /*13fa0*/  @!P1 LEA R8, P2, R155, R12, 0x2 ;  /* 0x0000000c9b089211 */ /* 0x002fc600078410ff */
[----:B------:R-:W5:Y:S01]  /*13fb0*/  LDL R40, [R1+0x11c] ;  /* 0x00011c0001287983 */ /* 0x000f620000100800 */
[----:B------:R-:W-:-:S03]  /*13fc0*/  @!P1 LEA.HI.X R9, R155, R20, R156, 0x2, P2 ;  /* 0x000000149b099211 */ /* 0x000fc600010f149c */
[----:B------:R-:W5:Y:S04]  /*13fd0*/  LDL R41, [R1+0x88] ;  /* 0x0000880001297983 */ /* 0x000f680000100800 */
[----:B------:R1:W-:Y:S02]  /*13fe0*/  @!P1 ST.E.64 desc[UR42][R8.64], R44 ;  /* 0x0000002c08009985 */ /* 0x0003e4000c101b2a */
[----:B-1----:R-:W-:Y:S02]  /*13ff0*/  @!P0 LEA R8, P2, R154, R12, 0x2 ;  /* 0x0000000c9a088211 */ /* 0x002fe400078410ff */
[----:B------:R-:W5:Y:S04]  /*14000*/  LDL R45, [R1+0x114] ;  /* 0x00011400012d7983 */ /* 0x000f680000100800 */
[----:B------:R-:W5:Y:S01]  /*14010*/  LDL R44, [R1+0x10c] ;  /* 0x00010c00012c7983 */ /* 0x000f620000100800 */
[----:B--2---:R-:W-:-:S02]  /*14020*/  ISETP.GE.AND P1, PT, R21, UR4, PT ;  /* 0x0000000415007c0c */ /* 0x004fc4000bf26270 */
[----:B---3--:R-:W-:-:S05]  /*14030*/  @!P0 LEA.HI.X R9, R154, R20, R153, 0x2, P2 ;  /* 0x000000149a098211 */ /* 0x008fca00010f1499 */
[----:B------:R1:W-:Y:S06]  /*14040*/  @!P0 ST.E.64 desc[UR42][R8.64], R48 ;  /* 0x0000003008008985 */ /* 0x0003ec000c101b2a */
[C---:B-1----:R-:W-:Y:S01]  /*14050*/  @!P1 LEA R8, P2, R21.reuse, R12, 0x2 ;  /* 0x0000000c15089211 */ /* 0x042fe200078410ff */
[----:B------:R-:W2:Y:S03]  /*14060*/  LDL R49, [R1+0x64] ;  /* 0x0000640001317983 */ /* 0x000ea60000100800 */
[----:B----4-:R-:W-:Y:S01]  /*14070*/  @!P1 LEA.HI.X R9, R21, R20, R28, 0x2, P2 ;  /* 0x0000001415099211 */ /* 0x010fe200010f141c */
[----:B------:R-:W3:Y:S04]  /*14080*/  LDL R48, [R1+0xe0] ;  /* 0x0000e00001307983 */ /* 0x000ee80000100800 */
[----:B------:R-:W4:Y:S01]  /*14090*/  LDL R28, [R1+0x110] ;  /* 0x00011000011c7983 */ /* 0x000f220000100800 */
[----:B-----5:R-:W-:-:S03]  /*140a0*/  ISETP.GE.AND P0, PT, R13, UR4, PT ;  /* 0x000000040d007c0c */ /* 0x020fc6000bf06270 */
[----:B------:R1:W-:Y:S04]  /*140b0*/  @!P1 ST.E.64 desc[UR42][R8.64], R52 ;  /* 0x0000003408009985 */ /* 0x0003e8000c101b2a */
[----:B------:R-:W5:Y:S01]  /*140c0*/  LDL R21, [R1+0x78] ;  /* 0x0000780001157983 */ /* 0x000f620000100800 */
[----:B------:R-:W-:-:S05]  /*140d0*/  ISETP.GE.AND P1, PT, R10, UR4, PT ;  /* 0x000000040a007c0c */ /* 0x000fca000bf26270 */
[----:B-1----:R-:W-:Y:S01]  /*140e0*/  @!P0 LEA R8, P2, R13, R12, 0x2 ;  /* 0x0000000c0d088211 */ /* 0x002fe200078410ff */
[----:B------:R-:W2:Y:S04]  /*140f0*/  LDL R53, [R1+0x68] ;  /* 0x0000680001357983 */ /* 0x000ea80000100800 */
[----:B------:R-:W3:Y:S01]  /*14100*/  LDL R52, [R1+0xe8] ;  /* 0x0000e80001347983 */ /* 0x000ee20000100800 */
[----:B------:R-:W-:Y:S02]  /*14110*/  ISETP.GE.AND P3, PT, R33, UR4, PT ;  /* 0x0000000421007c0c */ /* 0x000fe4000bf66270 */
[----:B------:R-:W-:Y:S02]  /*14120*/  @!P0 LEA.HI.X R9, R13, R20, R14, 0x2, P2 ;  /* 0x000000140d098211 */ /* 0x000fe400010f140e */
[----:B------:R-:W5:Y:S04]  /*14130*/  LDL R14, [R1+0x7c] ;  /* 0x00007c00010e7983 */ /* 0x000f680000100800 */
[----:B------:R1:W-:Y:S01]  /*14140*/  @!P0 ST.E.64 desc[UR42][R8.64], R56 ;  /* 0x0000003808008985 */ /* 0x0003e2000c101b2a */
[----:B------:R-:W-:-:S03]  /*14150*/  ISETP.GE.AND P2, PT, R25, UR4, PT ;  /* 0x0000000419007c0c */ /* 0x000fc6000bf46270 */
[----:B------:R-:W2:Y:S01]  /*14160*/  LDL R13, [R1+0x74] ;  /* 0x00007400010d7983 */ /* 0x000ea20000100800 */
[----:B-1----:R-:W-:-:S03]  /*14170*/  @!P1 LEA R8, P0, R10, R12, 0x2 ;  /* 0x0000000c0a089211 */ /* 0x002fc600078010ff */
[----:B------:R-:W3:Y:S01]  /*14180*/  LDL R56, [R1+0xec] ;  /* 0x0000ec0001387983 */ /* 0x000ee20000100800 */
[----:B------:R-:W-:-:S05]  /*14190*/  @!P1 LEA.HI.X R9, R10, R20, R11, 0x2, P0 ;  /* 0x000000140a099211 */ /* 0x000fca00000f140b */
[----:B------:R1:W-:Y:S01]  /*141a0*/  @!P1 ST.E.64 desc[UR42][R8.64], R60 ;  /* 0x0000003c08009985 */ /* 0x0003e2000c101b2a */
[----:B------:R-:W-:Y:S02]  /*141b0*/  ISETP.GE.AND P1, PT, R15, UR4, PT ;  /* 0x000000040f007c0c */ /* 0x000fe4000bf26270 */
[-C--:B------:R-:W-:Y:S02]  /*141c0*/  @!P2 LEA R10, P5, R25, R12.reuse, 0x2 ;  /* 0x0000000c190aa211 */ /* 0x080fe400078a10ff */
[----:B-1----:R-:W-:-:S04]  /*141d0*/  @!P3 LEA R8, P4, R33, R12, 0x2 ;  /* 0x0000000c2108b211 */ /* 0x002fc800078810ff */
[-C--:B------:R-:W-:Y:S02]  /*141e0*/  @!P3 LEA.HI.X R9, R33, R20.reuse, R40, 0x2, P4 ;  /* 0x000000142109b211 */ /* 0x080fe400020f1428 */
[----:B------:R-:W3:Y:S01]  /*141f0*/  LDL R33, [R1+0x100] ;  /* 0x0001000001217983 */ /* 0x000ee20000100800 */
[----:B------:R-:W-:-:S03]  /*14200*/  @!P2 LEA.HI.X R11, R25, R20, R32, 0x2, P5 ;  /* 0x00000014190ba211 */ /* 0x000fc600028f1420 */
[----:B------:R-:W3:Y:S01]  /*14210*/  LDL R40, [R1+0x104] ;  /* 0x0001040001287983 */ /* 0x000ee20000100800 */
[----:B------:R-:W-:-:S03]  /*14220*/  ISETP.GE.AND P0, PT, R152, UR4, PT ;  /* 0x0000000498007c0c */ /* 0x000fc6000bf06270 */
[----:B------:R-:W-:Y:S04]  /*14230*/  @!P3 ST.E.64 desc[UR42][R8.64], R64 ;  /* 0x000000400800b985 */ /* 0x000fe8000c101b2a */
[----:B------:R1:W-:Y:S01]  /*14240*/  @!P2 ST.E.64 desc[UR42][R10.64], R68 ;  /* 0x000000440a00a985 */ /* 0x0003e2000c101b2a */
[----:B------:R-:W-:-:S03]  /*14250*/  ISETP.GE.AND P2, PT, R29, UR4, PT ;  /* 0x000000041d007c0c */ /* 0x000fc6000bf46270 */
[----:B------:R-:W3:Y:S04]  /*14260*/  LDL R32, [R1+0x70] ;  /* 0x0000700001207983 */ /* 0x000ee80000100800 */
[----:B------:R-:W3:Y:S01]  /*14270*/  LDL R25, [R1+0x6c] ;  /* 0x00006c0001197983 */ /* 0x000ee20000100800 */
[-C--:B-1----:R-:W-:Y:S02]  /*14280*/  @!P1 LEA R10, P5, R15, R12.reuse, 0x2 ;  /* 0x0000000c0f0a9211 */ /* 0x082fe400078a10ff */
[----:B------:R-:W-:-:S04]  /*14290*/  @!P0 LEA R8, P4, R152, R12, 0x2 ;  /* 0x0000000c98088211 */ /* 0x000fc800078810ff */
[-C--:B------:R-:W-:Y:S02]  /*142a0*/  @!P0 LEA.HI.X R9, R152, R20.reuse, R45, 0x2, P4 ;  /* 0x0000001498098211 */ /* 0x080fe400020f142d */
[----:B------:R-:W-:Y:S01]  /*142b0*/  ISETP.GE.AND P3, PT, R41, UR4, PT ;  /* 0x0000000429007c0c */ /* 0x000fe2000bf66270 */
[----:B------:R-:W3:Y:S04]  /*142c0*/  LDL R45, [R1+0x5c] ;  /* 0x00005c00012d7983 */ /* 0x000ee80000100800 */
[----:B------:R-:W-:Y:S01]  /*142d0*/  @!P0 ST.E.64 desc[UR42][R8.64], R72 ;  /* 0x0000004808008985 */ /* 0x000fe2000c101b2a */
[----:B----4-:R-:W-:-:S03]  /*142e0*/  @!P1 LEA.HI.X R11, R15, R20, R28, 0x2, P5 ;  /* 0x000000140f0b9211 */ /* 0x010fc600028f141c */
[----:B------:R-:W4:Y:S04]  /*142f0*/  LDL R15, [R1+0xf8] ;  /* 0x0000f800010f7983 */ /* 0x000f280000100800 */
[----:B------:R-:W4:Y:S04]  /*14300*/  LDL R28, [R1+0xfc] ;  /* 0x0000fc00011c7983 */ /* 0x000f280000100800 */
[----:B------:R1:W-:Y:S02]  /*14310*/  @!P1 ST.E.64 desc[UR42][R10.64], R76 ;  /* 0x0000004c0a009985 */ /* 0x0003e4000c101b2a */
[----:B-1----:R-:W-:-:S04]  /*14320*/  @!P2 LEA R10, P5, R29, R12, 0x2 ;  /* 0x0000000c1d0aa211 */ /* 0x002fc800078a10ff */
[----:B------:R-:W-:Y:S02]  /*14330*/  @!P2 LEA.HI.X R11, R29, R20, R36, 0x2, P5 ;  /* 0x000000141d0ba211 */ /* 0x000fe400028f1424 */
[----:B------:R-:W4:Y:S04]  /*14340*/  LDL R36, [R1+0xf4] ;  /* 0x0000f40001247983 */ /* 0x000f280000100800 */
[----:B------:R-:W4:Y:S01]  /*14350*/  LDL R29, [R1+0xf0] ;  /* 0x0000f000011d7983 */ /* 0x000f220000100800 */
[----:B------:R-:W-:Y:S02]  /*14360*/  @!P3 LEA R8, P4, R41, R12, 0x2 ;  /* 0x0000000c2908b211 */ /* 0x000fe400078810ff */
[----:B------:R-:W-:Y:S02]  /*14370*/  ISETP.GE.AND P0, PT, R37, UR4, PT ;  /* 0x0000000425007c0c */ /* 0x000fe4000bf06270 */
[----:B------:R-:W-:-:S02]  /*14380*/  @!P3 LEA.HI.X R9, R41, R20, R44, 0x2, P4 ;  /* 0x000000142909b211 */ /* 0x000fc400020f142c */
[----:B------:R-:W4:Y:S01]  /*14390*/  LDL R41, [R1+0x58] ;  /* 0x0000580001297983 */ /* 0x000f220000100800 */
[----:B-----5:R-:W-:-:S03]  /*143a0*/  ISETP.GE.AND P1, PT, R14, UR4, PT ;  /* 0x000000040e007c0c */ /* 0x020fc6000bf26270 */
[----:B------:R-:W-:Y:S04]  /*143b0*/  @!P3 ST.E.64 desc[UR42][R8.64], R80 ;  /* 0x000000500800b985 */ /* 0x000fe8000c101b2a */
[----:B------:R1:W-:Y:S01]  /*143c0*/  @!P2 ST.E.64 desc[UR42][R10.64], R84 ;  /* 0x000000540a00a985 */ /* 0x0003e2000c101b2a */
[----:B--2---:R-:W-:-:S03]  /*143d0*/  ISETP.GE.AND P2, PT, R13, UR4, PT ;  /* 0x000000040d007c0c */ /* 0x004fc6000bf46270 */
[----:B------:R-:W2:Y:S02]  /*143e0*/  LDL R44, [R1+0xdc] ;  /* 0x0000dc00012c7983 */ /* 0x000ea40000100800 */
[CC--:B-1----:R-:W-:Y:S02]  /*143f0*/  @!P1 LEA R10, P5, R14.reuse, R12.reuse, 0x2 ;  /* 0x0000000c0e0a9211 */ /* 0x0c2fe400078a10ff */
[----:B------:R-:W-:Y:S02]  /*14400*/  @!P0 LEA R8, P4, R37, R12, 0x2 ;  /* 0x0000000c25088211 */ /* 0x000fe400078810ff */
[----:B------:R-:W-:Y:S02]  /*14410*/  ISETP.GE.AND P3, PT, R21, UR4, PT ;  /* 0x0000000415007c0c */ /* 0x000fe4000bf66270 */
[-C--:B---3--:R-:W-:Y:S02]  /*14420*/  @!P1 LEA.HI.X R11, R14, R20.reuse, R33, 0x2, P5 ;  /* 0x000000140e0b9211 */ /* 0x088fe400028f1421 */
[----:B------:R-:W3:Y:S01]  /*14430*/  LDL R14, [R1+0x60] ;  /* 0x00006000010e7983 */ /* 0x000ee20000100800 */
        /* <DEDUP_REMOVED lines=10> */
[----:B----4-:R-:W-:-:S02]  /*144e0*/  @!P2 LEA.HI.X R11, R13, R20, R15, 0x2, P5 ;  /* 0x000000140d0ba211 */ /* 0x010fc400028f140f */
[----:B------:R-:W4:Y:S04]  /*144f0*/  LDL R15, [R1+0xe4] ;  /* 0x0000e400010f7983 */ /* 0x000f280000100800 */
[----:B------:R-:W2:Y:S01]  /*14500*/  LDL R13, [R1+0x4c] ;  /* 0x00004c00010d7983 */ /* 0x000ea20000100800 */
[----:B------:R-:W-:-:S03]  /*14510*/  @!P3 LEA.HI.X R9, R21, R20, R28, 0x2, P4 ;  /* 0x000000141509b211 */ /* 0x000fc600020f141c */
[----:B------:R-:W2:Y:S04]  /*14520*/  LDL R28, [R1+0x48] ;  /* 0x00004800011c7983 */ /* 0x000ea80000100800 */
[----:B------:R-:W2:Y:S04]  /*14530*/  LDL R21, [R1+0x44] ;  /* 0x0000440001157983 */ /* 0x000ea80000100800 */
[----:B------:R1:W-:Y:S04]  /*14540*/  @!P3 ST.E.64 desc[UR42][R8.64], R96 ;  /* 0x000000600800b985 */ /* 0x0003e8000c101b2a */
[----:B------:R0:W-:Y:S01]  /*14550*/  @!P2 ST.E.64 desc[UR42][R10.64], R100 ;  /* 0x000000640a00a985 */ /* 0x0001e2000c101b2a */
[----:B-1----:R-:W-:-:S04]  /*14560*/  @!P0 LEA R8, P5, R32, R12, 0x2 ;  /* 0x0000000c20088211 */ /* 0x002fc800078a10ff */
[----:B------:R-:W-:Y:S02]  /*14570*/  @!P0 LEA.HI.X R9, R32, R20, R36, 0x2, P5 ;  /* 0x0000001420098211 */ /* 0x000fe400028f1424 */
        /* <DEDUP_REMOVED lines=16> */
[----:B------:R0:W-:Y:S01]  /*14680*/  @!P3 ST.E.64 desc[UR42][R8.64], R112 ;  /* 0x000000700800b985 */ /* 0x0001e2000c101b2a */
[----:B---3--:R-:W-:-:S03]  /*14690*/  ISETP.GE.AND P2, PT, R14, UR4, PT ;  /* 0x000000040e007c0c */ /* 0x008fc6000bf46270 */
[----:B------:R1:W-:Y:S01]  /*146a0*/  @!P4 ST.E.64 desc[UR42][R10.64], R116 ;  /* 0x000000740a00c985 */ /* 0x0003e2000c101b2a */
[----:B-----5:R-:W-:-:S09]  /*146b0*/  ISETP.GE.AND P4, PT, R37, UR4, PT ;  /* 0x0000000425007c0c */ /* 0x020fd2000bf86270 */
[-C--:B0-----:R-:W-:Y:S02]  /*146c0*/  @!P2 LEA R8, P3, R14, R12.reuse, 0x2 ;  /* 0x0000000c0e08a211 */ /* 0x081fe400078610ff */
[----:B-1----:R-:W-:-:S04]  /*146d0*/  @!P1 LEA R10, P5, R45, R12, 0x2 ;  /* 0x0000000c2d0a9211 */ /* 0x002fc800078a10ff */
[-C--:B------:R-:W-:Y:S02]  /*146e0*/  @!P1 LEA.HI.X R11, R45, R20.reuse, R48, 0x2, P5 ;  /* 0x000000142d0b9211 */ /* 0x080fe400028f1430 */
[----:B----4-:R-:W-:Y:S02]  /*146f0*/  @!P2 LEA.HI.X R9, R14, R20, R15, 0x2, P3 ;  /* 0x000000140e09a211 */ /* 0x010fe400018f140f */
        /* <DEDUP_REMOVED lines=13> */
[----:B--2---:R-:W-:Y:S02]  /*147d0*/  @!P3 LEA R14, P4, R13, R12, 0x2 ;  /* 0x0000000c0d0eb211 */ /* 0x004fe400078810ff */
[-C--:B------:R-:W-:Y:S02]  /*147e0*/  @!P2 LEA.HI.X R11, R33, R20.reuse, R36, 0x2, P5 ;  /* 0x00000014210ba211 */ /* 0x080fe400028f1424 */
[----:B------:R-:W-:Y:S02]  /*147f0*/  @!P3 LEA.HI.X R15, R13, R20, R32, 0x2, P4 ;  /* 0x000000140d0fb211 */ /* 0x000fe400020f1420 */
[CC--:B0-----:R-:W-:Y:S02]  /*14800*/  @!P1 LEA R8, P5, R28.reuse, R12.reuse, 0x2 ;  /* 0x0000000c1c089211 */ /* 0x0c1fe400078a10ff */
[----:B------:R-:W-:Y:S02]  /*14810*/  @!P0 LEA R12, P4, R21, R12, 0x2 ;  /* 0x0000000c150c8211 */ /* 0x000fe400078810ff */
[----:B------:R-:W-:-:S02]  /*14820*/  @!P1 LEA.HI.X R9, R28, R20, R29, 0x2, P5 ;  /* 0x000000141c099211 */ /* 0x000fc400028f141d */
[----:B------:R-:W-:Y:S01]  /*14830*/  @!P0 LEA.HI.X R13, R21, R20, R25, 0x2, P4 ;  /* 0x00000014150d8211 */ /* 0x000fe200020f1419 */
[----:B------:R3:W-:Y:S04]  /*14840*/  @!P2 ST.E.64 desc[UR42][R10.64], R136 ;  /* 0x000000880a00a985 */ /* 0x0007e8000c101b2a */
[----:B------:R3:W-:Y:S04]  /*14850*/  @!P3 ST.E.64 desc[UR42][R14.64], R140 ;  /* 0x0000008c0e00b985 */ /* 0x0007e8000c101b2a */
[----:B------:R3:W-:Y:S04]  /*14860*/  @!P1 ST.E.64 desc[UR42][R8.64], R144 ;  /* 0x0000009008009985 */ /* 0x0007e8000c101b2a */
[----:B------:R3:W-:Y:S02]  /*14870*/  @!P0 ST.E.64 desc[UR42][R12.64], R148 ;  /* 0x000000940c008985 */ /* 0x0007e4000c101b2a */
.L_x_5346:
[----:B------:R-:W-:Y:S05]  /*14880*/  BSYNC B1 ;  /* 0x0000000000017941 */ /* 0x000fea0003800000 */
.L_x_5345:
[----:B------:R-:W-:-:S03]  /*14890*/  UMOV UR4, 0xffffffff ;  /* 0xffffffff00047882 */ /* 0x000fc60000000000 */
[----:B------:R-:W-:Y:S05]  /*148a0*/  BRA.DIV UR4, `(.L_x_5347) ;  /* 0x000000b2045c7947 */ /* 0x000fea000b800000 */
[----:B0-----:R-:W0:Y:S04]  /*148b0*/  SHFL.IDX PT, R4, R4, 0x1, 0x1c1f ;  /* 0x003c1f0004047f89 */ /* 0x001e2800000e0000 */
[----:B------:R-:W4:Y:S02]  /*148c0*/  SHFL.IDX PT, R3, R3, 0x1, 0x1c1f ;  /* 0x003c1f0003037f89 */ /* 0x000f2400000e0000 */
.L_x_5562:
        /* <DEDUP_REMOVED lines=40> */
[----:B-1----:R-:W2:Y:S01]  /*14b50*/  LDL R20, [R1+0x44] ;  /* 0x0000440001147983 */ /* 0x002ea20000100800 */
        /* <DEDUP_REMOVED lines=125> */
[-C--:B0-----:R-:W-:Y:S02]  /*15330*/  @!P4 LEA R10, P0, R52, R3.reuse, 0x2 ;  /* 0x00000003340ac211 */ /* 0x081fe400078010ff */
        /* <DEDUP_REMOVED lines=42> */
.L_x_5330:
[----:B------:R-:W4:Y:S01]  /*155e0*/  LDL.LU R10, [R1+0x34] ;  /* 0x00003400010a7983 */ /* 0x000f220000300800 */
[----:B------:R-:W-:Y:S01]  /*155f0*/  ULDC.64 UR6, c[0x0][0xc08] ;  /* 0x0003020000067ab9 */ /* 0x000fe20000000a00 */
[----:B------:R-:W-:Y:S02]  /*15600*/  ULDC.64 UR4, c[0x0][0xc00] ;  /* 0x0003000000047ab9 */ /* 0x000fe40000000a00 */
[----:B------:R-:W2:Y:S04]  /*15610*/  LDL.LU R0, [R1+0x38] ;  /* 0x0000380001007983 */ /* 0x000ea80000300800 */
[----:B---3--:R-:W3:Y:S01]  /*15620*/  LDL R4, [R1+0x2c] ;  /* 0x00002c0001047983 */ /* 0x008ee20000100800 */
[----:B------:R-:W-:Y:S01]  /*15630*/  ISETP.NE.U32.AND P1, PT, RZ, UR6, PT ;  /* 0x00000006ff007c0c */ /* 0x000fe2000bf25070 */
[----:B------:R-:W-:Y:S01]  /*15640*/  IMAD.MOV.U32 R3, RZ, RZ, RZ ;  /* 0x000000ffff037224 */ /* 0x000fe200078e00ff */
[----:B------:R-:W-:-:S02]  /*15650*/  ISETP.NE.U32.AND P0, PT, RZ, UR4, PT ;  /* 0x00000004ff007c0c */ /* 0x000fc4000bf05070 */
[----:B------:R-:W-:Y:S02]  /*15660*/  ISETP.NE.AND.EX P1, PT, RZ, UR7, PT, P1 ;  /* 0x00000007ff007c0c */ /* 0x000fe4000bf25310 */
[----:B------:R-:W-:Y:S01]  /*15670*/  ISETP.NE.AND.EX P0, PT, RZ, UR5, PT, P0 ;  /* 0x00000005ff007c0c */ /* 0x000fe2000bf05300 */
[----:B------:R-:W1:Y:S01]  /*15680*/  S2R R35, SR_TID.X ;  /* 0x0000000000237919 */ /* 0x000e620000002100 */
        /* <DEDUP_REMOVED lines=9> */
[----:B-1----:R-:W-:-:S05]  /*15720*/  VIADD R0, R35, 0xffffff80 ;  /* 0xffffff8023007836 */ /* 0x002fca0000000000 */
[----:B------:R-:W-:-:S07]  /*15730*/  ISETP.GT.AND P3, PT, R0, 0x7f, PT ;  /* 0x0000007f0000780c */ /* 0x000fce0003f64270 */
[----:B------:R-:W1:Y:S02]  /*15740*/  @!P2 LDC R4, c[0x0][0xad4] ;  /* 0x0002b500ff04ab82 */ /* 0x000e640000000800 */
[----:B-1----:R2:W-:Y:S01]  /*15750*/  @!P2 STL [R1+0x2c], R4 ;  /* 0x00002c040100a387 */ /* 0x0025e20000100800 */
[----:B------:R-:W-:Y:S01]  /*15760*/  ISETP.GT.AND P2, PT, R4, 0x1, PT ;  /* 0x000000010400780c */ /* 0x000fe20003f44270 */
[----:B------:R-:W-:-:S12]  /*15770*/  @P1 BRA `(.L_x_5348) ;  /* 0x0000000000101947 */ /* 0x000fd80003800000 */
[----:B------:R-:W-:Y:S05]  /*15780*/  @!P0 BRA `(.L_x_5348) ;  /* 0x00000000000c8947 */ /* 0x000fea0003800000 */
[----:B--2---:R-:W2:Y:S04]  /*15790*/  LDG.E R11, desc[UR42][R8.64] ;  /* 0x0000002a080b7981 */ /* 0x004ea8000c1e1900 */
[----:B-----5:R-:W2:Y:S02]  /*157a0*/  LDG.E R26, desc[UR42][R8.64+0x4] ;  /* 0x0000042a081a7981 */ /* 0x020ea4000c1e1900 */
[----:B--2---:R-:W-:-:S07]  /*157b0*/  IMAD.IADD R26, R26, 0x1, -R11 ;  /* 0x000000011a1a7824 */ /* 0x004fce00078e0a0b */
.L_x_5348:
[----:B--2---:R-:W2:Y:S04]  /*157c0*/  LDL.LU R8, [R1+0x30] ;  /* 0x0000300001087983 */ /* 0x004ea80000300800 */
[----:B------:R-:W3:Y:S01]  /*157d0*/  LDL.LU R0, [R1+0xc0] ;  /* 0x0000c00001007983 */ /* 0x000ee20000300800 */
[----:B------:R-:W-:Y:S01]  /*157e0*/  BSSY B1, `(.L_x_5349) ;  /* 0x0000036000017945 */ /* 0x000fe20003800000 */
[----:B-----5:R-:W-:Y:S02]  /*157f0*/  SHF.R.S32.HI R28, RZ, 0x1f, R3 ;  /* 0x0000001fff1c7819 */ /* 0x020fe40000011403 */
[----:B--2---:R-:W-:Y:S02]  /*15800*/  SEL R33, R8, RZ, !P0 ;  /* 0x000000ff08217207 */ /* 0x004fe40004000000 */
[----:B---3--:R-:W-:Y:S01]  /*15810*/  SEL R30, R0, RZ, !P0 ;  /* 0x000000ff001e7207 */ /* 0x008fe20004000000 */
[----:B------:R-:W-:Y:S06]  /*15820*/  @P3 BRA `(.L_x_5350) ;  /* 0x0000000000c43947 */ /* 0x000fec0003800000 */
[----:B------:R-:W1:Y:S01]  /*15830*/  LDC R37, c[0x0][0xbe8] ;  /* 0x0002fa00ff257b82 */ /* 0x000e620000000800 */
[----:B------:R-:W-:Y:S01]  /*15840*/  IADD3 R35, R222, -0x80, R35 ;  /* 0xffffff80de237810 */ /* 0x000fe20007ffe023 */
[----:B-1----:R-:W-:-:S05]  /*15850*/  IMAD R0, R26, R37, RZ ;  /* 0x000000251a007224 */ /* 0x002fca00078e02ff */
[----:B------:R-:W-:-:S13]  /*15860*/  ISETP.GE.AND P0, PT, R35, R0, PT ;  /* 0x000000002300720c */ /* 0x000fda0003f06270 */
[----:B------:R-:W-:Y:S05]  /*15870*/  @P0 BRA `(.L_x_5350) ;  /* 0x0000000000b00947 */ /* 0x000fea0003800000 */
[----:B------:R-:W2:Y:S01]  /*15880*/  LDL.LU R32, [R1+0x40] ;  /* 0x0000400001207983 */ /* 0x000ea20000300800 */
[----:B------:R-:W-:Y:S01]  /*15890*/  ISETP.GT.AND P0, PT, R4, 0x1, PT ;  /* 0x000000010400780c */ /* 0x000fe20003f04270 */
[----:B------:R-:W-:Y:S01]  /*158a0*/  IMAD.MOV.U32 R4, RZ, RZ, 0x9b8 ;  /* 0x000009b8ff047424 */ /* 0x000fe200078e00ff */
[----:B------:R-:W-:Y:S01]  /*158b0*/  ISETP.NE.AND P1, PT, R37, 0x1, PT ;  /* 0x000000012500780c */ /* 0x000fe20003f25270 */
[----:B------:R-:W1:Y:S01]  /*158c0*/  LDC.64 R14, c[0x0][0xba8] ;  /* 0x0002ea00ff0e7b82 */ /* 0x000e620000000a00 */
[----:B------:R-:W-:Y:S02]  /*158d0*/  IMAD.MOV.U32 R27, RZ, RZ, R35 ;  /* 0x000000ffff1b7224 */ /* 0x000fe400078e0023 */
        /* <DEDUP_REMOVED lines=38> */
.L_x_5350:
[----:B------:R-:W-:Y:S05]  /*15b40*/  BSYNC B1 ;  /* 0x0000000000017941 */ /* 0x000fea0003800000 */
.L_x_5349:
[----:B------:R-:W-:Y:S05]  /*15b50*/  @P2 BRA `(.L_x_5343) ;  /* 0x0000000800f42947 */ /* 0x000fea0003800000 */
[----:B------:R-:W2:Y:S01]  /*15b60*/  S2R R0, SR_TID.X ;  /* 0x0000000000007919 */ /* 0x000ea20000002100 */
[----:B------:R-:W3:Y:S01]  /*15b70*/  LDC R21, c[0x0][0xbe8] ;  /* 0x0002fa00ff157b82 */ /* 0x000ee20000000800 */
[----:B------:R-:W-:Y:S01]  /*15b80*/  ULDC.64 UR4, c[0x0][0xaa0] ;  /* 0x0002a80000047ab9 */ /* 0x000fe20000000a00 */
[----:B---3--:R-:W-:Y:S01]  /*15b90*/  ISETP.NE.AND P0, PT, R21, 0x1, PT ;  /* 0x000000011500780c */ /* 0x008fe20003f05270 */
[----:B--2---:R-:W-:Y:S02]  /*15ba0*/  VIADD R4, R0, 0xffffff80 ;  /* 0xffffff8000047836 */ /* 0x004fe40000000000 */
[----:B------:R-:W-:-:S03]  /*15bb0*/  IMAD R0, R28, UR4, RZ ;  /* 0x000000041c007c24 */ /* 0x000fc6000f8e02ff */
[----:B-1----:R-:W-:-:S07]  /*15bc0*/  SHF.R.S32.HI R9, RZ, 0x1f, R4 ;  /* 0x0000001fff097819 */ /* 0x002fce0000011404 */
[----:B------:R-:W1:Y:S01]  /*15bd0*/  @P0 LDC R13, c[0x0][0xbec] ;  /* 0x0002fb00ff0d0b82 */ /* 0x000e620000000800 */
[----:B------:R-:W-:Y:S01]  /*15be0*/  IMAD R11, R3, UR5, R0 ;  /* 0x00000005030b7c24 */ /* 0x000fe2000f8e0200 */
[----:B------:R-:W-:Y:S01]  /*15bf0*/  LEA.HI R0, R9, R4, RZ, 0x3 ;  /* 0x0000000409007211 */ /* 0x000fe200078f18ff */
[----:B------:R-:W-:Y:S01]  /*15c00*/  IMAD.WIDE.U32 R8, R3, UR4, RZ ;  /* 0x0000000403087c25 */ /* 0x000fe2000f8e00ff */
[----:B------:R-:W-:Y:S02]  /*15c10*/  ULDC.64 UR4, c[0x0][0xae8] ;  /* 0x0002ba0000047ab9 */ /* 0x000fe40000000a00 */
[----:B------:R-:W-:Y:S02]  /*15c20*/  LOP3.LUT R3, R0, 0xfffffff8, RZ, 0xc0, !PT ;  /* 0xfffffff800037812 */ /* 0x000fe400078ec0ff */
[----:B------:R-:W2:Y:S01]  /*15c30*/  @P0 LDC R15, c[0x0][0xbf0] ;  /* 0x0002fc00ff0f0b82 */ /* 0x000ea20000000800 */
        /* <DEDUP_REMOVED lines=9> */
[----:B-1----:R-:W-:-:S04]  /*15cd0*/  @P0 IMAD.HI.U32 R0, R10, R13, RZ ;  /* 0x0000000d0a000227 */ /* 0x002fc800078e00ff */
[----:B------:R-:W-:Y:S02]  /*15ce0*/  IMAD.MOV.U32 R3, RZ, RZ, R10 ;  /* 0x000000ffff037224 */ /* 0x000fe400078e000a */
[C---:B------:R-:W-:Y:S01]  /*15cf0*/  IMAD R11, R33.reuse, UR5, R4 ;  /* 0x00000005210b7c24 */ /* 0x040fe2000f8e0204 */
[----:B--2---:R-:W-:Y:S01]  /*15d00*/  @P0 SHF.R.U32.HI R3, RZ, R15, R0 ;  /* 0x0000000fff030219 */ /* 0x004fe20000011600 */
        /* <DEDUP_REMOVED lines=23> */
.L_x_5565:
[----:B------:R-:W-:Y:S01]  /*15e80*/  IMAD R21, R26, R21, RZ ;  /* 0x000000151a157224 */ /* 0x000fe200078e02ff */
[----:B------:R-:W-:Y:S01]  /*15e90*/  BSSY B1, `(.L_x_5352) ;  /* 0x000001f000017945 */ /* 0x000fe20003800000 */
[----:B------:R-:W-:-:S05]  /*15ea0*/  IMAD.IADD R222, R25, 0x1, R222 ;  /* 0x0000000119de7824 */ /* 0x000fca00078e02de */
        /* <DEDUP_REMOVED lines=16> */
[-C--:B---3--:R-:W-:Y:S02]  /*15fb0*/  @!P3 LEA R10, P5, R212, R9.reuse, 0x1 ;  /* 0x00000009d40ab211 */ /* 0x088fe400078a08ff */
        /* <DEDUP_REMOVED lines=12> */
.L_x_5353:
[----:B------:R-:W-:Y:S05]  /*16080*/  BSYNC B1 ;  /* 0x0000000000017941 */ /* 0x000fea0003800000 */
.L_x_5352:
[----:B------:R-:W-:-:S03]  /*16090*/  UMOV UR4, 0xffffffff ;  /* 0xffffffff00047882 */ /* 0x000fc60000000000 */
[----:B------:R-:W-:Y:S05]  /*160a0*/  BRA.DIV UR4, `(.L_x_5354) ;  /* 0x0000009a04e07947 */ /* 0x000fea000b800000 */
[----:B--2---:R2:W0:Y:S04]  /*160b0*/  SHFL.IDX PT, R3, R4, 0x1, 0x181f ;  /* 0x00381f0004037f89 */ /* 0x00442800000e0000 */
[----:B---34-:R2:W3:Y:S02]  /*160c0*/  SHFL.IDX PT, R9, R0, 0x1, 0x181f ;  /* 0x00381f0000097f89 */ /* 0x0184e400000e0000 */
.L_x_5569:
        /* <DEDUP_REMOVED lines=31> */
.L_x_5356:
[----:B------:R-:W-:Y:S05]  /*162c0*/  BSYNC B1 ;  /* 0x0000000000017941 */ /* 0x000fea0003800000 */
.L_x_5355:
[----:B------:R-:W-:-:S03]  /*162d0*/  UMOV UR4, 0xffffffff ;  /* 0xffffffff00047882 */ /* 0x000fc60000000000 */
[----:B------:R-:W-:Y:S05]  /*162e0*/  BRA.DIV UR4, `(.L_x_5357) ;  /* 0x0000009a049c7947 */ /* 0x000fea000b800000 */
[----:B0-----:R0:W0:Y:S04]  /*162f0*/  SHFL.IDX PT, R3, R4, 0x2, 0x181f ;  /* 0x00581f0004037f89 */ /* 0x00102800000e0000 */
[----:B---34-:R3:W4:Y:S02]  /*16300*/  SHFL.IDX PT, R9, R0, 0x2, 0x181f ;  /* 0x00581f0000097f89 */ /* 0x01872400000e0000 */
.L_x_5573:
        /* <DEDUP_REMOVED lines=31> */
.L_x_5359:
[----:B------:R-:W-:Y:S05]  /*16500*/  BSYNC B1 ;  /* 0x0000000000017941 */ /* 0x000fea0003800000 */
.L_x_5358:
[----:B------:R-:W-:-:S03]  /*16510*/  UMOV UR4, 0xffffffff ;  /* 0xffffffff00047882 */ /* 0x000fc60000000000 */
[----:B------:R-:W-:Y:S05]  /*16520*/  BRA.DIV UR4, `(.L_x_5360) ;  /* 0x0000009a04587947 */ /* 0x000fea000b800000 */
[----:B0-----:R0:W0:Y:S04]  /*16530*/  SHFL.IDX PT, R3, R4, 0x3, 0x181f ;  /* 0x00781f0004037f89 */ /* 0x00102800000e0000 */
[----:B----4-:R4:W0:Y:S02]  /*16540*/  SHFL.IDX PT, R9, R0, 0x3, 0x181f ;  /* 0x00781f0000097f89 */ /* 0x01082400000e0000 */
.L_x_5577:
[----:B-1234-:R-:W-:-:S05]  /*16550*/  VIADD R0, R222, 0x60 ;  /* 0x00000060de007836 */ /* 0x01efca0000000000 */
[----:B------:R-:W-:-:S13]  /*16560*/  ISETP.GE.AND P0, PT, R0, R21, PT ;  /* 0x000000150000720c */ /* 0x000fda0003f06270 */
[----:B------:R-:W-:Y:S05]  /*16570*/  @P0 BRA `(.L_x_5343) ;  /* 0x00000000006c0947 */ /* 0x000fea0003800000 */
[C---:B------:R-:W-:Y:S01]  /*16580*/  VIADD R8, R212.reuse, 0x40 ;  /* 0x00000040d4087836 */ /* 0x040fe20000000000 */
[----:B------:R-:W-:Y:S01]  /*16590*/  ULDC UR4, c[0x0][0xac8] ;  /* 0x0002b20000047ab9 */ /* 0x000fe20000000800 */
[C---:B------:R-:W-:Y:S01]  /*165a0*/  VIADD R24, R212.reuse, 0x80 ;  /* 0x00000080d4187836 */ /* 0x040fe20000000000 */
[C---:B------:R-:W-:Y:S01]  /*165b0*/  ISETP.GE.AND P3, PT, R212.reuse, UR4, PT ;  /* 0x00000004d4007c0c */ /* 0x040fe2000bf66270 */
[----:B0-----:R-:W-:Y:S01]  /*165c0*/  VIADD R4, R212, 0xc0 ;  /* 0x000000c0d4047836 */ /* 0x001fe20000000000 */
        /* <DEDUP_REMOVED lines=9> */
[-C--:B------:R-:W-:Y:S02]  /*16660*/  @!P3 LEA R10, P5, R212, R9.reuse, 0x1 ;  /* 0x00000009d40ab211 */ /* 0x080fe400078a08ff */
[----:B------:R-:W-:Y:S02]  /*16670*/  @!P2 LEA R12, P4, R8, R9, 0x1 ;  /* 0x00000009080ca211 */ /* 0x000fe400078808ff */
[----:B------:R-:W-:Y:S02]  /*16680*/  @!P3 LEA.HI.X R11, R212, R3, R14, 0x1, P5 ;  /* 0x00000003d40bb211 */ /* 0x000fe400028f0c0e */
[----:B------:R-:W-:-:S02]  /*16690*/  @!P1 LEA R14, P5, R24, R9, 0x1 ;  /* 0x00000009180e9211 */ /* 0x000fc400078a08ff */
[----:B------:R-:W-:Y:S01]  /*166a0*/  @!P2 LEA.HI.X R13, R8, R3, R26, 0x1, P4 ;  /* 0x00000003080da211 */ /* 0x000fe200020f0c1a */
[----:B------:R0:W-:Y:S01]  /*166b0*/  @!P3 ST.E.128 desc[UR42][R10.64], RZ ;  /* 0x000000ff0a00b985 */ /* 0x0001e2000c101d2a */
[----:B------:R-:W-:Y:S02]  /*166c0*/  SHF.R.S32.HI R20, RZ, 0x1f, R20 ;  /* 0x0000001fff147819 */ /* 0x000fe40000011414 */
[----:B------:R-:W-:Y:S01]  /*166d0*/  @!P0 LEA R8, P4, R4, R9, 0x1 ;  /* 0x0000000904088211 */ /* 0x000fe200078808ff */
[----:B------:R0:W-:Y:S01]  /*166e0*/  @!P2 ST.E.128 desc[UR42][R12.64], RZ ;  /* 0x000000ff0c00a985 */ /* 0x0001e2000c101d2a */
[-C--:B------:R-:W-:Y:S02]  /*166f0*/  @!P1 LEA.HI.X R15, R24, R3.reuse, R25, 0x1, P5 ;  /* 0x00000003180f9211 */ /* 0x080fe400028f0c19 */
[----:B------:R-:W-:-:S03]  /*16700*/  @!P0 LEA.HI.X R9, R4, R3, R20, 0x1, P4 ;  /* 0x0000000304098211 */ /* 0x000fc600020f0c14 */
[----:B------:R0:W-:Y:S04]  /*16710*/  @!P1 ST.E.128 desc[UR42][R14.64], RZ ;  /* 0x000000ff0e009985 */ /* 0x0001e8000c101d2a */
[----:B------:R0:W-:Y:S02]  /*16720*/  @!P0 ST.E.128 desc[UR42][R8.64], RZ ;  /* 0x000000ff08008985 */ /* 0x0001e4000c101d2a */
.L_x_5343:
[----:B------:R-:W-:Y:S05]  /*16730*/  BSYNC B0 ;  /* 0x0000000000007941 */ /* 0x000fea0003800000 */
.L_x_5329:
[----:B------:R-:W-:Y:S02]  /*16740*/  ULDC UR4, c[0x0][0xc3c] ;  /* 0x00030f0000047ab9 */ /* 0x000fe40000000800 */
[----:B------:R-:W-:-:S13]  /*16750*/  ISETP.GE.AND P0, PT, R7, UR4, PT ;  /* 0x0000000407007c0c */ /* 0x000fda000bf06270 */
[----:B------:R-:W-:Y:S05]  /*16760*/  @!P0 BRA `(.L_x_5361) ;  /* 0xfffffeb000548947 */ /* 0x000fea000383ffff */
[----:B------:R-:W-:Y:S05]  /*16770*/  BRA `(.L_x_5189) ;  /* 0x00000078003c7947 */ /* 0x000fea0003800000 */
.L_x_5187:
        /* <DEDUP_REMOVED lines=16> */
.L_x_5362:
        /* <DEDUP_REMOVED lines=43> */
.L_x_5366:
        /* <DEDUP_REMOVED lines=37> */
.L_x_5364:
        /* <DEDUP_REMOVED lines=13> */
.L_x_5367:
        /* <DEDUP_REMOVED lines=62> */
.L_x_5368:
        /* <DEDUP_REMOVED lines=61> */
.L_x_5369:
[----:B------:R-:W-:-:S05]  /*17600*/  LOP3.LUT R25, RZ, R2, RZ, 0x33, !PT ;  /* 0x00000002ff197212 */ /* 0x000fca00078e33ff */
[----:B------:R-:W-:Y:S01]  /*17610*/  IMAD.IADD R25, R6, 0x1, R25 ;  /* 0x0000000106197824 */ /* 0x000fe200078e0219 */
[----:B------:R-:W-:Y:S06]  /*17620*/  BRA `(.L_x_5370) ;  /* 0x00000000000c7947 */ /* 0x000fec0003800000 */
.L_x_5365:
[----:B------:R-:W-:Y:S02]  /*17630*/  IMAD.MOV.U32 R25, RZ, RZ, RZ ;  /* 0x000000ffff197224 */ /* 0x000fe400078e00ff */
[----:B------:R-:W-:Y:S02]  /*17640*/  IMAD.U32 R24, RZ, RZ, UR6 ;  /* 0x00000006ff187e24 */ /* 0x000fe4000f8e00ff */
[----:B------:R-:W-:-:S07]  /*17650*/  IMAD.MOV.U32 R26, RZ, RZ, RZ ;  /* 0x000000ffff1a7224 */ /* 0x000fce00078e00ff */
.L_x_5370:
[----:B------:R-:W-:-:S13]  /*17660*/  ISETP.NE.AND P0, PT, R7, RZ, PT ;  /* 0x000000ff0700720c */ /* 0x000fda0003f05270 */
[----:B------:R-:W0:Y:S01]  /*17670*/  @!P0 S2R R3, SR_CgaCtaId ;  /* 0x0000000000038919 */ /* 0x000e220000008800 */
[----:B------:R-:W-:-:S04]  /*17680*/  @!P0 MOV R2, 0x400 ;  /* 0x0000040000028802 */ /* 0x000fc80000000f00 */
[----:B0-----:R-:W-:-:S05]  /*17690*/  @!P0 LEA R2, R3, R2, 0x18 ;  /* 0x0000000203028211 */ /* 0x001fca00078ec0ff */
[----:B------:R1:W-:Y:S01]  /*176a0*/  @!P0 STS.128 [R2+0x228d0], R24 ;  /* 0x0228d01802008388 */ /* 0x0003e20000000c00 */
[----:B------:R-:W-:Y:S06]  /*176b0*/  BAR.ARV 0x5, 0x180 ;  /* 0x0146000000007b1d */ /* 0x000fec0000002000 */
.L_x_5363:
        /* <DEDUP_REMOVED lines=12> */
[----:B------:R-:W-:Y:S01]  /*17780*/  LOP3.LUT R3, R2, 0x1f8, RZ, 0xc0, !PT ;  /* 0x000001f802037812 */ /* 0x000fe200078ec0ff */
        /* <DEDUP_REMOVED lines=11> */
[----:B------:R-:W-:-:S02]  /*17840*/  ULOP3.LUT UR38, UR36, 0x2, URZ, 0xfc, !UPT ;  /* 0x0000000224267892 */ /* 0x000fc4000f8efc3f */
[----:B------:R-:W-:Y:S01]  /*17850*/  LOP3.LUT R3, R3, 0x70, R0, 0xf8, !PT ;  /* 0x0000007003037812 */ /* 0x000fe200078ef800 */
[----:B------:R-:W-:Y:S01]  /*17860*/  ULDC UR37, c[0x0][0xc] ;  /* 0x0000030000257ab9 */ /* 0x000fe20000000800 */
[C---:B------:R-:W-:Y:S01]  /*17870*/  LOP3.LUT R0, R2.reuse, 0x40, RZ, 0xfc, !PT ;  /* 0x0000004002007812 */ /* 0x040fe200078efcff */
[----:B0-----:R-:W-:Y:S01]  /*17880*/  ULEA UR4, UR5, UR4, 0x18 ;  /* 0x0000000405047291 */ /* 0x001fe2000f8ec03f */
[C---:B------:R-:W-:Y:S02]  /*17890*/  LOP3.LUT R3, R2.reuse, 0x80, RZ, 0xfc, !PT ;  /* 0x0000008002037812 */ /* 0x040fe400078efcff */
[----:B------:R-:W-:-:S03]  /*178a0*/  LOP3.LUT R2, R2, 0xc0, RZ, 0xfc, !PT ;  /* 0x000000c002027812 */ /* 0x000fc600078efcff */
[----:B------:R-:W-:-:S04]  /*178b0*/  IMAD.U32 R16, RZ, RZ, UR4 ;  /* 0x00000004ff107e24 */ /* 0x000fc8000f8e00ff */
[----:B------:R-:W-:-:S05]  /*178c0*/  IMAD R0, R30, 0x2, R16 ;  /* 0x000000021e007824 */ /* 0x000fca00078e0210 */
[----:B------:R1:W-:Y:S02]  /*178d0*/  STL [R1+0x4], R0 ;  /* 0x0000040001007387 */ /* 0x0003e40000100800 */
.L_x_5474:
[----:B------:R-:W0:Y:S02]  /*178e0*/  LDC.64 R2, c[0x0][0xc88] ;  /* 0x00032200ff027b82 */ /* 0x000e240000000a00 */
[----:B0-----:R-:W-:-:S05]  /*178f0*/  IMAD.WIDE R2, R27, 0x4, R2 ;  /* 0x000000041b027825 */ /* 0x001fca00078e0202 */
[----:B-1----:R-:W1:Y:S01]  /*17900*/  LDG.E R35, desc[UR42][R2.64] ;  /* 0x0000002a02237981 */ /* 0x002e62000c1e1900 */
[----:B------:R-:W-:Y:S05]  /*17910*/  YIELD ;  /* 0x0000000000007946 */ /* 0x000fea0003800000 */
[----:B------:R-:W-:Y:S01]  /*17920*/  ULDC.64 UR4, c[0x0][0xa28] ;  /* 0x00028a0000047ab9 */ /* 0x000fe20000000a00 */
[----:B------:R-:W-:Y:S01]  /*17930*/  IMAD.MOV.U32 R32, RZ, RZ, RZ ;  /* 0x000000ffff207224 */ /* 0x000fe200078e00ff */
[----:B------:R-:W-:Y:S01]  /*17940*/  ISETP.NE.U32.AND P0, PT, RZ, UR4, PT ;  /* 0x00000004ff007c0c */ /* 0x000fe2000bf05070 */
[----:B--23--:R-:W-:Y:S01]  /*17950*/  IMAD.MOV.U32 R6, RZ, RZ, RZ ;  /* 0x000000ffff067224 */ /* 0x00cfe200078e00ff */
[----:B------:R-:W-:Y:S01]  /*17960*/  ULDC.64 UR8, c[0x0][0xa18] ;  /* 0x0002860000087ab9 */ /* 0x000fe20000000a00 */
[----:B------:R-:W-:Y:S01]  /*17970*/  ULDC.64 UR6, c[0x0][0xa10] ;  /* 0x0002840000067ab9 */ /* 0x000fe20000000a00 */
[----:B------:R-:W-:-:S02]  /*17980*/  ISETP.NE.AND.EX P0, PT, RZ, UR5, PT, P0 ;  /* 0x00000005ff007c0c */ /* 0x000fc4000bf05300 */
[----:B-1----:R-:W-:-:S11]  /*17990*/  SHF.R.S32.HI R0, RZ, 0x1f, R35 ;  /* 0x0000001fff007819 */ /* 0x002fd60000011423 */
        /* <DEDUP_REMOVED lines=16> */
[----:B------:R-:W-:-:S03]  /*17aa0*/  IADD3 R4, P4, R22, UR6, RZ ;  /* 0x0000000616047c10 */ /* 0x000fc6000ff9e0ff */
        /* <DEDUP_REMOVED lines=19> */
[----:B--2---:R0:W-:Y:S01]  /*17be0*/  STL [R1+0xc], R8 ;  /* 0x00000c0801007387 */ /* 0x0041e20000100800 */
[----:B------:R-:W-:Y:S01]  /*17bf0*/  IMAD.MOV.U32 R11, RZ, RZ, R8 ;  /* 0x000000ffff0b7224 */ /* 0x000fe200078e0008 */
[----:B----4-:R-:W-:Y:S06]  /*17c00*/  @P2 BRA `(.L_x_5372) ;  /* 0x0000000000142947 */ /* 0x010fec0003800000 */
[----:B------:R-:W-:Y:S05]  /*17c10*/  @!P0 BRA `(.L_x_5372) ;  /* 0x0000000000108947 */ /* 0x000fea0003800000 */
[----:B0-----:R-:W2:Y:S04]  /*17c20*/  LDG.E R8, desc[UR42][R2.64] ;  /* 0x0000002a02087981 */ /* 0x001ea8000c1e1900 */
[----:B------:R-:W2:Y:S02]  /*17c30*/  LDG.E R7, desc[UR42][R2.64+0x4] ;  /* 0x0000042a02077981 */ /* 0x000ea4000c1e1900 */
[----:B--2---:R-:W-:-:S05]  /*17c40*/  IMAD.IADD R11, R7, 0x1, -R8 ;  /* 0x00000001070b7824 */ /* 0x004fca00078e0a08 */
[----:B------:R1:W-:Y:S02]  /*17c50*/  STL [R1+0xc], R11 ;  /* 0x00000c0b01007387 */ /* 0x0003e40000100800 */
.L_x_5372:
        /* <DEDUP_REMOVED lines=14> */
.L_x_5373:
        /* <DEDUP_REMOVED lines=9> */
.L_x_5374:
[----:B0-----:R-:W2:Y:S01]  /*17dd0*/  @P1 LDG.E R2, desc[UR42][R4.64] ;  /* 0x0000002a04021981 */ /* 0x001ea2000c1e1900 */
[----:B------:R-:W0:Y:S03]  /*17de0*/  LDC R3, c[0x0][0x448] ;  /* 0x00011200ff037b82 */ /* 0x000e260000000800 */
[----:B------:R3:W2:Y:S01]  /*17df0*/  @P1 LDG.E R5, desc[UR42][R4.64+0x4] ;  /* 0x0000042a04051981 */ /* 0x0006a2000c1e1900 */
[----:B-----5:R-:W-:Y:S01]  /*17e00*/  IMAD.IADD R9, R9, 0x1, -R32 ;  /* 0x0000000109097824 */ /* 0x020fe200078e0a20 */
[----:B------:R-:W-:Y:S01]  /*17e10*/  BSSY B0, `(.L_x_5375) ;  /* 0x0000036000007945 */ /* 0x000fe20003800000 */
[----:B------:R-:W-:Y:S01]  /*17e20*/  LOP3.LUT R31, R8, 0xff, RZ, 0xc0, !PT ;  /* 0x000000ff081f7812 */ /* 0x000fe200078ec0ff */
[----:B------:R-:W-:Y:S01]  /*17e30*/  IMAD.MOV.U32 R13, RZ, RZ, RZ ;  /* 0x000000ffff0d7224 */ /* 0x000fe200078e00ff */
[----:B0-----:R-:W-:-:S13]  /*17e40*/  ISETP.NE.AND P0, PT, R3, 0x1, PT ;  /* 0x000000010300780c */ /* 0x001fda0003f05270 */
[----:B---3--:R-:W0:Y:S08]  /*17e50*/  @P0 LDC R4, c[0x0][0x44c] ;  /* 0x00011300ff040b82 */ /* 0x008e300000000800 */
[----:B------:R-:W3:Y:S01]  /*17e60*/  @P0 LDC R3, c[0x0][0x450] ;  /* 0x00011400ff030b82 */ /* 0x000ee20000000800 */
[----:B--2---:R-:W-:Y:S02]  /*17e70*/  @P1 IMAD.IADD R6, R5, 0x1, -R2 ;  /* 0x0000000105061824 */ /* 0x004fe400078e0a02 */
[----:B------:R-:W-:-:S02]  /*17e80*/  IMAD.SHL.U32 R2, R25, 0x80, RZ ;  /* 0x0000008019027824 */ /* 0x000fc400078e00ff */
[----:B------:R-:W-:Y:S02]  /*17e90*/  IMAD.IADD R7, R9, 0x1, R6 ;  /* 0x0000000109077824 */ /* 0x000fe400078e0206 */
[----:B------:R-:W-:Y:S02]  /*17ea0*/  VIADD R2, R2, 0x7f ;  /* 0x0000007f02027836 */ /* 0x000fe40000000000 */
[----:B------:R-:W-:Y:S01]  /*17eb0*/  VIADD R5, R7, 0x5f ;  /* 0x0000005f07057836 */ /* 0x000fe20000000000 */
[----:B------:R2:W-:Y:S01]  /*17ec0*/  STL [R1], R7 ;  /* 0x0000000701007387 */ /* 0x0005e20000100800 */
[----:B0-----:R-:W-:-:S04]  /*17ed0*/  @P0 IMAD.HI.U32 R4, R2, R4, RZ ;  /* 0x0000000402040227 */ /* 0x001fc800078e00ff */
[----:B------:R-:W-:Y:S01]  /*17ee0*/  IMAD.HI R5, R5, 0x2aaaaaab, RZ ;  /* 0x2aaaaaab05057827 */ /* 0x000fe200078e02ff */
[----:B---3--:R-:W-:Y:S02]  /*17ef0*/  @P0 SHF.R.U32.HI R2, RZ, R3, R4 ;  /* 0x00000003ff020219 */ /* 0x008fe40000011604 */
[----:B------:R-:W-:Y:S02]  /*17f00*/  SHF.R.U32.HI R4, RZ, 0x10, R8 ;  /* 0x00000010ff047819 */ /* 0x000fe40000011608 */
[----:B--2---:R-:W-:Y:S02]  /*17f10*/  IADD3 R7, R7, 0x60, -R11 ;  /* 0x0000006007077810 */ /* 0x004fe40007ffe80b */
[----:B------:R-:W-:-:S03]  /*17f20*/  SHF.R.U32.HI R3, RZ, 0x1f, R5 ;  /* 0x0000001fff037819 */ /* 0x000fc60000011605 */
[----:B------:R-:W-:Y:S01]  /*17f30*/  IMAD.IADD R2, R7, 0x1, R2 ;  /* 0x0000000107027824 */ /* 0x000fe200078e0202 */
[----:B------:R-:W-:-:S03]  /*17f40*/  LEA.HI.SX32 R5, R5, R3, 0x1c ;  /* 0x0000000305057211 */ /* 0x000fc600078fe2ff */
[----:B------:R-:W-:-:S05]  /*17f50*/  IMAD.HI R2, R2, 0x2aaaaaab, RZ ;  /* 0x2aaaaaab02027827 */ /* 0x000fca00078e02ff */
[----:B------:R-:W-:-:S04]  /*17f60*/  SHF.R.U32.HI R3, RZ, 0x1f, R2 ;  /* 0x0000001fff037819 */ /* 0x000fc80000011602 */
[----:B------:R-:W-:-:S04]  /*17f70*/  LEA.HI.SX32 R3, R2, R3, 0x1c ;  /* 0x0000000302037211 */ /* 0x000fc800078fe2ff */
[----:B------:R-:W-:-:S04]  /*17f80*/  VIMNMX R10, R5, R3, PT ;  /* 0x00000003050a7248 */ /* 0x000fc80003fe0100 */
[----:B------:R-:W-:-:S13]  /*17f90*/  ISETP.GE.AND P0, PT, R10, 0x1, PT ;  /* 0x000000010a00780c */ /* 0x000fda0003f06270 */
[----:B------:R-:W-:Y:S05]  /*17fa0*/  @!P0 BRA `(.L_x_5376) ;  /* 0x0000000000708947 */ /* 0x000fea0003800000 */
[----:B------:R-:W-:Y:S01]  /*17fb0*/  ISETP.NE.AND P0, PT, R4, RZ, PT ;  /* 0x000000ff0400720c */ /* 0x000fe20003f05270 */
[----:B------:R-:W-:-:S03]  /*17fc0*/  ULDC UR4, c[0x0][0x9f0] ;  /* 0x00027c0000047ab9 */ /* 0x000fc60000000800 */
[----:B------:R-:W-:-:S04]  /*17fd0*/  SEL R8, R4, UR4, P0 ;  /* 0x0000000404087c07 */ /* 0x000fc80008000000 */
[----:B------:R-:W-:Y:S02]  /*17fe0*/  IABS R12, R8 ;  /* 0x00000008000c7213 */ /* 0x000fe40000000000 */
[----:B-1----:R-:W-:Y:S02]  /*17ff0*/  IADD3 R11, R8, -0x1, R10 ;  /* 0xffffffff080b7810 */ /* 0x002fe40007ffe00a */
        /* <DEDUP_REMOVED lines=23> */
.L_x_5376:
[----:B------:R-:W-:Y:S05]  /*18170*/  BSYNC B0 ;  /* 0x0000000000007941 */ /* 0x000fea0003800000 */
.L_x_5375:
[-C--:B------:R-:W-:Y:S01]  /*18180*/  IMAD R2, R31, R13.reuse, RZ ;  /* 0x0000000d1f027224 */ /* 0x080fe200078e02ff */
        /* <DEDUP_REMOVED lines=24> */
.L_x_5580:
[----:B--2---:R-:W-:Y:S02]  /*18310*/  ISETP.NE.AND P0, PT, R14, RZ, PT ;  /* 0x000000ff0e00720c */ /* 0x004fe40003f05270 */
[----:B------:R-:W-:-:S11]  /*18320*/  PLOP3.LUT P6, PT, PT, PT, PT, 0x8, 0x0 ;  /* 0x000000000000781c */ /* 0x000fd60003fce170 */
[----:B------:R-:W-:Y:S05]  /*18330*/  @P0 BRA `(.L_x_5380) ;  /* 0x00000000000c0947 */ /* 0x000fea0003800000 */
[----:B------:R-:W-:-:S03]  /*18340*/  UMOV UR4, 0xffffffff ;  /* 0xffffffff00047882 */ /* 0x000fc60000000000 */
[----:B------:R-:W-:Y:S05]  /*18350*/  BRA.DIV UR4, `(.L_x_5381) ;  /* 0x0000007e044c7947 */ /* 0x000fea000b800000 */
[----:B------:R-:W-:-:S13]  /*18360*/  ELECT P6, URZ, PT ;  /* 0x00000000003f782f */ /* 0x000fda00038c0000 */
.L_x_5380:
        /* <DEDUP_REMOVED lines=9> */
.L_x_5583:
[----:B------:R-:W-:Y:S05]  /*18400*/  BSYNC B1 ;  /* 0x0000000000017941 */ /* 0x000fea0003800000 */
.L_x_5382:
        /* <DEDUP_REMOVED lines=10> */
.L_x_5584:
[----:B------:R-:W-:Y:S05]  /*184b0*/  BSYNC B2 ;  /* 0x0000000000027941 */ /* 0x000fea0003800000 */
.L_x_5386:
[----:B------:R-:W-:Y:S04]  /*184c0*/  BSSY B2, `(.L_x_5388) ;  /* 0x0000009000027945 */ /* 0x000fe80003800000 */
[----:B------:R-:W-:Y:S05]  /*184d0*/  @P1 BRA `(.L_x_5389) ;  /* 0x00000000001c1947 */ /* 0x000fea0003800000 */
[----:B-1----:R-:W1:Y:S01]  /*184e0*/  S2R R11, SR_TID.X ;  /* 0x00000000000b7919 */ /* 0x002e620000002100 */
[----:B------:R-:W-:-:S04]  /*184f0*/  IMAD.MOV.U32 R10, RZ, RZ, 0x3000 ;  /* 0x00003000ff0a7424 */ /* 0x000fc800078e00ff */
[----:B------:R2:W-:Y:S01]  /*18500*/  SYNCS.ARRIVE.TRANS64 RZ, [R3+URZ+0x22890], R10 ;  /* 0x0228900a03ff79a7 */ /* 0x0005e2000800003f */
[----:B-1----:R-:W-:-:S04]  /*18510*/  LOP3.LUT R11, R11, 0x1f, RZ, 0xc0, !PT ;  /* 0x0000001f0b0b7812 */ /* 0x002fc800078ec0ff */
[----:B------:R-:W-:-:S13]  /*18520*/  ISETP.NE.AND P0, PT, R11, RZ, PT ;  /* 0x000000ff0b00720c */ /* 0x000fda0003f05270 */
[----:B--2---:R-:W-:Y:S05]  /*18530*/  @!P0 BRA `(.L_x_5389) ;  /* 0x0000000000048947 */ /* 0x004fea0003800000 */
[----:B------:R-:W-:Y:S01]  /*18540*/  BPT.TRAP 0x1 ;  /* 0x000000040000795c */ /* 0x000fe20000300000 */
.L_x_5389:
[----:B------:R-:W-:Y:S05]  /*18550*/  BSYNC B2 ;  /* 0x0000000000027941 */ /* 0x000fea0003800000 */
.L_x_5388:
[----:B------:R-:W-:Y:S01]  /*18560*/  IMAD.MOV.U32 R14, RZ, RZ, RZ ;  /* 0x000000ffff0e7224 */ /* 0x000fe200078e00ff */
[----:B------:R-:W-:Y:S01]  /*18570*/  UIADD3 UR4, UP0, UR40, 0x570, URZ ;  /* 0x0000057028047890 */ /* 0x000fe2000ff1e03f */
[----:B------:R-:W-:Y:S01]  /*18580*/  IMAD R10, R2, 0x60, R0 ;  /* 0x00000060020a7824 */ /* 0x000fe200078e0200 */
[----:B------:R-:W-:Y:S01]  /*18590*/  PLOP3.LUT P0, PT, PT, PT, PT, 0x80, 0x0 ;  /* 0x000000000000781c */ /* 0x000fe20003f0f070 */
[----:B-1----:R-:W-:Y:S01]  /*185a0*/  IMAD R11, R17, 0x3000, R16 ;  /* 0x00003000110b7824 */ /* 0x002fe200078e0210 */
[----:B------:R-:W-:Y:S01]  /*185b0*/  R2UR UR10, R14 ;  /* 0x000000000e0a72ca */ /* 0x000fe200000e0000 */
[----:B------:R-:W-:Y:S01]  /*185c0*/  VIADD R10, R10, 0xffffffa0 ;  /* 0xffffffa00a0a7836 */ /* 0x000fe20000000000 */
[----:B------:R-:W-:Y:S01]  /*185d0*/  UIADD3.X UR5, URZ, UR41, URZ, UP0, !UPT ;  /* 0x000000293f057290 */ /* 0x000fe200087fe43f */
[----:B------:R-:W-:Y:S01]  /*185e0*/  VIADD R11, R11, 0x1c400 ;  /* 0x0001c4000b0b7836 */ /* 0x000fe20000000000 */
[----:B------:R-:W-:Y:S01]  /*185f0*/  UMOV UR6, 0x0 ;  /* 0x0000000000067882 */ /* 0x000fe20000000000 */
[----:B------:R-:W-:Y:S01]  /*18600*/  VIADD R12, R3, 0x22890 ;  /* 0x00022890030c7836 */ /* 0x000fe20000000000 */
[----:B------:R-:W-:-:S09]  /*18610*/  UMOV UR7, 0x12f00000 ;  /* 0x12f0000000077882 */ /* 0x000fd20000000000 */
.L_x_5390:
        /* <DEDUP_REMOVED lines=13> */
.L_x_5585:
[----:B------:R-:W-:Y:S05]  /*186f0*/  BSYNC B2 ;  /* 0x0000000000027941 */ /* 0x000fea0003800000 */
.L_x_5391:
        /* <DEDUP_REMOVED lines=11> */
.L_x_5394:
[----:B------:R-:W-:Y:S05]  /*187b0*/  BSYNC B2 ;  /* 0x0000000000027941 */ /* 0x000fea0003800000 */
.L_x_5393:
        /* <DEDUP_REMOVED lines=9> */
.L_x_5395:
        /* <DEDUP_REMOVED lines=15> */
.L_x_5396:
        /* <DEDUP_REMOVED lines=15> */
.L_x_5397:
        /* <DEDUP_REMOVED lines=15> */
.L_x_5398:
        /* <DEDUP_REMOVED lines=10> */
.L_x_5385:
[----:B------:R-:W-:Y:S05]  /*18bc0*/  BSYNC B1 ;  /* 0x0000000000017941 */ /* 0x000fea0003800000 */
.L_x_5384:
        /* <DEDUP_REMOVED lines=9> */
.L_x_5414:
[----:B------:R-:W-:Y:S05]  /*18c60*/  YIELD ;  /* 0x0000000000007946 */ /* 0x000fea0003800000 */
[----:B------:R-:W-:Y:S04]  /*18c70*/  BSSY B1, `(.L_x_5399) ;  /* 0x000007a000017945 */ /* 0x000fe80003800000 */
[----:B------:R-:W-:Y:S05]  /*18c80*/  @!P6 BRA `(.L_x_5400) ;  /* 0x0000000400e0e947 */ /* 0x000fea0003800000 */
[----:B------:R-:W-:Y:S01]  /*18c90*/  IMAD R9, R17, 0x8, R16 ;  /* 0x0000000811097824 */ /* 0x000fe200078e0210 */
[----:B------:R-:W-:Y:S01]  /*18ca0*/  SHF.L.U32 R2, R28, 0x1f, RZ ;  /* 0x0000001f1c027819 */ /* 0x000fe200000006ff */
[----:B0-----:R-:W0:Y:S01]  /*18cb0*/  S2R R3, SR_TID.X ;  /* 0x0000000000037919 */ /* 0x001e220000002100 */
[----:B------:R-:W-:Y:S02]  /*18cc0*/  BSSY B2, `(.L_x_5401) ;  /* 0x0000005000027945 */ /* 0x000fe40003800000 */
[----:B------:R-:W2:Y:S01]  /*18cd0*/  SYNCS.PHASECHK.TRANS64.TRYWAIT P1, [R9+URZ+0x228a0], R2 ;  /* 0x0228a002090075a7 */ /* 0x000ea2000802017f */
[----:B0-----:R-:W-:-:S04]  /*18ce0*/  LOP3.LUT R3, R3, 0x7f, RZ, 0xc0, !PT ;  /* 0x0000007f03037812 */ /* 0x001fc800078ec0ff */
[----:B------:R-:W-:Y:S01]  /*18cf0*/  ISETP.NE.AND P2, PT, R3, RZ, PT ;  /* 0x000000ff0300720c */ /* 0x000fe20003f45270 */
[----:B--2---:R-:W-:-:S12]  /*18d00*/  @!P1 BRA `(.L_x_5402) ;  /* 0x00000074003c9947 */ /* 0x004fd80003800000 */
.L_x_5586:
[----:B------:R-:W-:Y:S05]  /*18d10*/  BSYNC B2 ;  /* 0x0000000000027941 */ /* 0x000fea0003800000 */
.L_x_5401:
        /* <DEDUP_REMOVED lines=9> */
.L_x_5404:
[----:B------:R-:W-:Y:S05]  /*18db0*/  BSYNC B2 ;  /* 0x0000000000027941 */ /* 0x000fea0003800000 */
.L_x_5403:
        /* <DEDUP_REMOVED lines=10> */
[----:B------:R-:W-:-:S10]  /*18e60*/  UMOV UR7, 0x12f00000 ;  /* 0x12f0000000077882 */ /* 0x000fd40000000000 */
.L_x_5405:
        /* <DEDUP_REMOVED lines=13> */
.L_x_5587:
[----:B------:R-:W-:Y:S05]  /*18f40*/  BSYNC B2 ;  /* 0x0000000000027941 */ /* 0x000fea0003800000 */
.L_x_5406:
        /* <DEDUP_REMOVED lines=11> */
.L_x_5409:
[----:B------:R-:W-:Y:S05]  /*19000*/  BSYNC B2 ;  /* 0x0000000000027941 */ /* 0x000fea0003800000 */
.L_x_5408:
        /* <DEDUP_REMOVED lines=9> */
.L_x_5410:
        /* <DEDUP_REMOVED lines=15> */
.L_x_5411:
        /* <DEDUP_REMOVED lines=15> */
.L_x_5412:
        /* <DEDUP_REMOVED lines=15> */
.L_x_5413:
        /* <DEDUP_REMOVED lines=10> */
.L_x_5400:
[----:B------:R-:W-:Y:S05]  /*19410*/  BSYNC B1 ;  /* 0x0000000000017941 */ /* 0x000fea0003800000 */
.L_x_5399:
        /* <DEDUP_REMOVED lines=8> */
.L_x_5378:
[----:B------:R-:W-:Y:S05]  /*194a0*/  BSYNC B0 ;  /* 0x0000000000007941 */ /* 0x000fea0003800000 */
.L_x_5377:
[----:B------:R-:W2:Y:S01]  /*194b0*/  LDC R0, c[0x0][0x448] ;  /* 0x00011200ff007b82 */ /* 0x000ea20000000800 */
[----:B------:R-:W-:Y:S01]  /*194c0*/  LEA R2, R25, 0x7f, 0x7 ;  /* 0x0000007f19027811 */ /* 0x000fe200078e38ff */
[----:B------:R-:W-:Y:S06]  /*194d0*/  @!P0 WARPSYNC.ALL ;  /* 0x0000000000008948 */ /* 0x000fec0003800000 */
[----:B------:R-:W-:Y:S01]  /*194e0*/  @!P0 BAR.SYNC.DEFER_BLOCKING 0xc, 0x180 ;  /* 0x0306000000008b1d */ /* 0x000fe20000010000 */
[----:B------:R-:W-:-:S05]  /*194f0*/  ISETP.NE.AND P2, PT, R4, RZ, PT ;  /* 0x000000ff0400720c */ /* 0x000fca0003f45270 */
[----:B------:R-:W-:Y:S08]  /*19500*/  BSSY B0, `(.L_x_5415) ;  /* 0x0000029000007945 */ /* 0x000ff00003800000 */
[----:B------:R-:W3:Y:S01]  /*19510*/  @!P2 LDC R4, c[0x0][0x9f0] ;  /* 0x00027c00ff04ab82 */ /* 0x000ee20000000800 */
[----:B--2---:R-:W-:-:S13]  /*19520*/  ISETP.NE.AND P1, PT, R0, 0x1, PT ;  /* 0x000000010000780c */ /* 0x004fda0003f25270 */
[----:B0-----:R-:W0:Y:S08]  /*19530*/  @P1 LDC R3, c[0x0][0x44c] ;  /* 0x00011300ff031b82 */ /* 0x001e300000000800 */
[----:B------:R-:W2:Y:S01]  /*19540*/  @P1 LDC R0, c[0x0][0x450] ;  /* 0x00011400ff001b82 */ /* 0x000ea20000000800 */
[----:B0-----:R-:W-:-:S05]  /*19550*/  @P1 IMAD.HI.U32 R3, R2, R3, RZ ;  /* 0x0000000302031227 */ /* 0x001fca00078e00ff */
[----:B--2---:R-:W-:Y:S01]  /*19560*/  @P1 SHF.R.U32.HI R2, RZ, R0, R3 ;  /* 0x00000000ff021219 */ /* 0x004fe20000011603 */
[----:B------:R-:W-:-:S04]  /*19570*/  IMAD.MOV.U32 R0, RZ, RZ, RZ ;  /* 0x000000ffff007224 */ /* 0x000fc800078e00ff */
[----:B------:R-:W-:-:S04]  /*19580*/  IMAD.IADD R2, R7, 0x1, R2 ;  /* 0x0000000107027824 */ /* 0x000fc800078e0202 */
[----:B------:R-:W-:-:S05]  /*19590*/  IMAD.HI R2, R2, 0x2aaaaaab, RZ ;  /* 0x2aaaaaab02027827 */ /* 0x000fca00078e02ff */
[----:B------:R-:W-:-:S04]  /*195a0*/  SHF.R.U32.HI R3, RZ, 0x1f, R2 ;  /* 0x0000001fff037819 */ /* 0x000fc80000011602 */
[----:B------:R-:W-:-:S04]  /*195b0*/  LEA.HI.SX32 R2, R2, R3, 0x1c ;  /* 0x0000000302027211 */ /* 0x000fc800078fe2ff */
[----:B------:R-:W-:-:S04]  /*195c0*/  VIMNMX R5, R5, R2, PT ;  /* 0x0000000205057248 */ /* 0x000fc80003fe0100 */
[----:B------:R-:W-:-:S13]  /*195d0*/  ISETP.GE.AND P1, PT, R5, 0x1, PT ;  /* 0x000000010500780c */ /* 0x000fda0003f26270 */
[----:B---3--:R-:W-:Y:S05]  /*195e0*/  @!P1 BRA `(.L_x_5416) ;  /* 0x0000000000689947 */ /* 0x008fea0003800000 */
[-C--:B------:R-:W-:Y:S02]  /*195f0*/  IABS R0, R4.reuse ;  /* 0x0000000400007213 */ /* 0x080fe40000000000 */
[----:B------:R-:W-:Y:S02]  /*19600*/  IABS R7, R4 ;  /* 0x0000000400077213 */ /* 0x000fe40000000000 */
        /* <DEDUP_REMOVED lines=24> */
.L_x_5416:
[----:B------:R-:W-:Y:S05]  /*19790*/  BSYNC B0 ;  /* 0x0000000000007941 */ /* 0x000fea0003800000 */
.L_x_5415:
        /* <DEDUP_REMOVED lines=12> */
[----:B------:R-:W2:Y:S01]  /*19860*/  LDC.64 R2, c[0x0][0xc60] ;  /* 0x00031800ff027b82 */ /* 0x000ea20000000a00 */
[----:B------:R-:W0:Y:S02]  /*19870*/  FLO.U32 R0, UR4 ;  /* 0x0000000400007d00 */ /* 0x000e2400080e0000 */
[----:B0-----:R-:W-:-:S06]  /*19880*/  ISETP.EQ.U32.AND P0, PT, R0, R5, PT ;  /* 0x000000050000720c */ /* 0x001fcc0003f02070 */
[----:B------:R-:W2:Y:S07]  /*19890*/  POPC R5, UR4 ;  /* 0x0000000400057d09 */ /* 0x000eae0008000000 */
[----:B--2---:R-:W2:Y:S01]  /*198a0*/  @P0 ATOMG.E.ADD.STRONG.GPU PT, R3, desc[UR42][R2.64], R5 ;  /* 0x00000005020309a8 */ /* 0x004ea200081ee1ea */
[----:B------:R-:W0:Y:S02]  /*198b0*/  S2R R4, SR_LTMASK ;  /* 0x0000000000047919 */ /* 0x000e240000003900 */
[----:B0-----:R-:W-:-:S04]  /*198c0*/  LOP3.LUT R4, R4, UR4, RZ, 0xc0, !PT ;  /* 0x0000000404047c12 */ /* 0x001fc8000f8ec0ff */
[----:B------:R-:W0:Y:S01]  /*198d0*/  POPC R7, R4 ;  /* 0x0000000400077309 */ /* 0x000e220000000000 */
[----:B--2---:R-:W0:Y:S02]  /*198e0*/  SHFL.IDX PT, R0, R3, R0, 0x1f ;  /* 0x00001f0003007589 */ /* 0x004e2400000e0000 */
[----:B0-----:R-:W-:Y:S01]  /*198f0*/  IADD3 R24, R0, UR37, R7 ;  /* 0x0000002500187c10 */ /* 0x001fe2000fffe007 */
[----:B------:R-:W-:Y:S06]  /*19900*/  BRA `(.L_x_5419) ;  /* 0x0000003000e87947 */ /* 0x000fec0003800000 */
.L_x_5418:
        /* <DEDUP_REMOVED lines=14> */
[----:B-1----:R-:W-:Y:S02]  /*199f0*/  IMAD.U32 R11, RZ, RZ, UR5 ;  /* 0x00000005ff0b7e24 */ /* 0x002fe4000f8e00ff */
[----:B------:R-:W-:Y:S02]  /*19a00*/  IMAD.MOV.U32 R8, RZ, RZ, 0x70 ;  /* 0x00000070ff087424 */ /* 0x000fe400078e00ff */
[----:B------:R-:W-:Y:S02]  /*19a10*/  IMAD.MOV.U32 R12, RZ, RZ, 0x1 ;  /* 0x00000001ff0c7424 */ /* 0x000fe400078e00ff */
[----:B------:R-:W-:-:S07]  /*19a20*/  IMAD.MOV.U32 R13, RZ, RZ, RZ ;  /* 0x000000ffff0d7224 */ /* 0x000fce00078e00ff */
[----:B------:R-:W-:-:S07]  /*19a30*/  LEPC R20, `(.L_x_5421) ;  /* 0x000000001014794e */ /* 0x000fce0000000000 */
[----:B0-----:R-:W-:Y:S05]  /*19a40*/  CALL.ABS.NOINC R2 ;  /* 0x0000000002007343 */ /* 0x001fea0003c00000 */
.L_x_5421:
[----:B------:R-:W-:Y:S05]  /*19a50*/  BSYNC B6 ;  /* 0x0000000000067941 */ /* 0x000fea0003800000 */
.L_x_5420:
        /* <DEDUP_REMOVED lines=8> */
[----:B------:R0:W2:Y:S01]  /*19ae0*/  LDC.64 R2, c[0x4][R34] ;  /* 0x0100000022027b82 */ /* 0x0000a20000000a00 */
[----:B------:R-:W-:Y:S02]  /*19af0*/  IMAD.U32 R4, RZ, RZ, UR6 ;  /* 0x00000006ff047e24 */ /* 0x000fe4000f8e00ff */
[----:B------:R-:W-:Y:S02]  /*19b00*/  IMAD.U32 R5, RZ, RZ, UR7 ;  /* 0x00000007ff057e24 */ /* 0x000fe4000f8e00ff */
[----:B------:R-:W-:Y:S02]  /*19b10*/  IMAD.U32 R6, RZ, RZ, UR8 ;  /* 0x00000008ff067e24 */ /* 0x000fe4000f8e00ff */
[----:B------:R-:W-:-:S02]  /*19b20*/  IMAD.U32 R7, RZ, RZ, UR9 ;  /* 0x00000009ff077e24 */ /* 0x000fc4000f8e00ff */
[----:B------:R-:W-:Y:S02]  /*19b30*/  IMAD.U32 R10, RZ, RZ, UR4 ;  /* 0x00000004ff0a7e24 */ /* 0x000fe4000f8e00ff */
[----:B-1----:R-:W-:Y:S02]  /*19b40*/  IMAD.U32 R11, RZ, RZ, UR5 ;  /* 0x00000005ff0b7e24 */ /* 0x002fe4000f8e00ff */
[----:B------:R-:W-:Y:S02]  /*19b50*/  IMAD.MOV.U32 R8, RZ, RZ, 0x70 ;  /* 0x00000070ff087424 */ /* 0x000fe400078e00ff */
[----:B------:R-:W-:Y:S02]  /*19b60*/  IMAD.MOV.U32 R12, RZ, RZ, 0x1 ;  /* 0x00000001ff0c7424 */ /* 0x000fe400078e00ff */
[----:B0-----:R-:W-:-:S07]  /*19b70*/  IMAD.MOV.U32 R13, RZ, RZ, RZ ;  /* 0x000000ffff0d7224 */ /* 0x001fce00078e00ff */
[----:B------:R-:W-:-:S07]  /*19b80*/  LEPC R20, `(.L_x_5424) ;  /* 0x000000001014794e */ /* 0x000fce0000000000 */
[----:B--2---:R-:W-:Y:S05]  /*19b90*/  CALL.ABS.NOINC R2 ;  /* 0x0000000002007343 */ /* 0x004fea0003c00000 */
.L_x_5424:
        /* <DEDUP_REMOVED lines=15> */
.L_x_5423:
[----:B------:R-:W-:Y:S05]  /*19c90*/  BSYNC B6 ;  /* 0x0000000000067941 */ /* 0x000fea0003800000 */
.L_x_5422:
[----:B------:R-:W2:Y:S01]  /*19ca0*/  LDL R34, [R1+0x20] ;  /* 0x0000200001227983 */ /* 0x000ea20000100800 */
[----:B------:R-:W-:Y:S01]  /*19cb0*/  ULDC.64 UR4, c[0x0][0x9f8] ;  /* 0x00027e0000047ab9 */ /* 0x000fe20000000a00 */
[----:B------:R-:W0:Y:S02]  /*19cc0*/  LDC R8, c[0x0][0x430] ;  /* 0x00010c00ff087b82 */ /* 0x000e240000000800 */
[----:B------:R-:W3:Y:S01]  /*19cd0*/  LDL R20, [R1] ;  /* 0x0000000001147983 */ /* 0x000ee20000100800 */
[----:B------:R-:W-:Y:S01]  /*19ce0*/  ISETP.NE.U32.AND P0, PT, RZ, UR4, PT ;  /* 0x00000004ff007c0c */ /* 0x000fe2000bf05070 */
[----:B------:R-:W4:Y:S03]  /*19cf0*/  S2R R21, SR_TID.X ;  /* 0x0000000000157919 */ /* 0x000f260000002100 */
[----:B------:R-:W-:-:S13]  /*19d00*/  ISETP.NE.AND.EX P0, PT, RZ, UR5, PT, P0 ;  /* 0x00000005ff007c0c */ /* 0x000fda000bf05300 */
[----:B------:R-:W-:Y:S01]  /*19d10*/  @P0 IADD3 R2, P1, R22, UR4, RZ ;  /* 0x0000000416020c10 */ /* 0x000fe2000ff3e0ff */
[----:B------:R-:W-:Y:S02]  /*19d20*/  IMAD.MOV.U32 R36, RZ, RZ, RZ ;  /* 0x000000ffff247224 */ /* 0x000fe400078e00ff */
[----:B------:R-:W-:Y:S01]  /*19d30*/  IMAD.U32 R9, RZ, RZ, UR38 ;  /* 0x00000026ff097e24 */ /* 0x000fe2000f8e00ff */
[----:B------:R-:W-:Y:S01]  /*19d40*/  @P0 IADD3.X R3, R33, UR5, RZ, P1, !PT ;  /* 0x0000000521030c10 */ /* 0x000fe20008ffe4ff */
[----:B------:R-:W-:-:S04]  /*19d50*/  ULDC UR4, c[0x0][0x320] ;  /* 0x0000c80000047ab9 */ /* 0x000fc80000000800 */
[----:B------:R1:W3:Y:S01]  /*19d60*/  @P0 LDG.E R29, desc[UR42][R2.64] ;  /* 0x0000002a021d0981 */ /* 0x0002e2000c1e1900 */
[----:B----4-:R-:W-:-:S04]  /*19d70*/  LOP3.LUT R21, R21, 0x7f, RZ, 0xc0, !PT ;  /* 0x0000007f15157812 */ /* 0x010fc800078ec0ff */
[----:B------:R-:W-:Y:S02]  /*19d80*/  SHF.R.U32.HI R0, RZ, 0x3, R21 ;  /* 0x00000003ff007819 */ /* 0x000fe40000011615 */
[----:B------:R-:W4:Y:S01]  /*19d90*/  S2R R21, SR_TID.X ;  /* 0x0000000000157919 */ /* 0x000f220000002100 */
[----:B0-----:R-:W-:-:S13]  /*19da0*/  ISETP.NE.AND P1, PT, R8, 0x1, PT ;  /* 0x000000010800780c */ /* 0x001fda0003f25270 */
[----:B------:R-:W0:Y:S08]  /*19db0*/  @P1 LDC R5, c[0x0][0x434] ;  /* 0x00010d00ff051b82 */ /* 0x000e300000000800 */
[----:B------:R-:W0:Y:S01]  /*19dc0*/  @P1 LDC R4, c[0x0][0x438] ;  /* 0x00010e00ff041b82 */ /* 0x000e220000000800 */
[----:B----4-:R-:W-:-:S05]  /*19dd0*/  IMAD.SHL.U32 R21, R21, 0x10, RZ ;  /* 0x0000001015157824 */ /* 0x010fca00078e00ff */
[----:B------:R-:W-:Y:S02]  /*19de0*/  LOP3.LUT R21, R0, 0x70, R21, 0xf8, !PT ;  /* 0x0000007000157812 */ /* 0x000fe400078ef815 */
[----:B------:R-:W-:Y:S02]  /*19df0*/  ISETP.NE.AND P2, PT, R9, 0x3, PT ;  /* 0x000000030900780c */ /* 0x000fe40003f45270 */
[----:B------:R-:W-:Y:S01]  /*19e00*/  LOP3.LUT R18, R18, 0xffffffdf, RZ, 0xc0, !PT ;  /* 0xffffffdf12127812 */ /* 0x000fe200078ec0ff */
[----:B------:R-:W-:Y:S01]  /*19e10*/  UMOV UR5, 0xffffffff ;  /* 0xffffffff00057882 */ /* 0x000fe20000000000 */
[----:B--2---:R-:W-:-:S04]  /*19e20*/  VIADD R0, R34, 0xffffffff ;  /* 0xffffffff22007836 */ /* 0x004fc80000000000 */
[----:B------:R-:W-:-:S05]  /*19e30*/  IMAD R37, R0, 0x60, R21 ;  /* 0x0000006000257824 */ /* 0x000fca00078e0215 */
[----:B---3--:R-:W-:-:S04]  /*19e40*/  ISETP.GE.AND P0, PT, R37, R20, PT ;  /* 0x000000142500720c */ /* 0x008fc80003f06270 */
[----:B------:R-:W-:Y:S01]  /*19e50*/  ISETP.GT.U32.OR P0, PT, R21, 0x5f, P0 ;  /* 0x0000005f1500780c */ /* 0x000fe20000704470 */
[----:B------:R-:W-:-:S12]  /*19e60*/  IMAD.IADD R37, R37, 0x1, R32 ;  /* 0x0000000125257824 */ /* 0x000fd800078e0220 */
[----:B-1----:R-:W1:Y:S01]  /*19e70*/  @!P0 LDC.64 R2, c[0x0][0x428] ;  /* 0x00010a00ff028b82 */ /* 0x002e620000000a00 */
[----:B0-----:R-:W-:-:S04]  /*19e80*/  @P1 IMAD.HI.U32 R5, R37, R5, RZ ;  /* 0x0000000525051227 */ /* 0x001fc800078e00ff */
[----:B------:R-:W-:Y:S01]  /*19e90*/  IMAD.MOV.U32 R6, RZ, RZ, R37 ;  /* 0x000000ffff067224 */ /* 0x000fe200078e0025 */
[----:B------:R-:W-:Y:S02]  /*19ea0*/  @P1 SHF.R.U32.HI R6, RZ, R4, R5 ;  /* 0x00000004ff061219 */ /* 0x000fe40000011605 */
[----:B------:R-:W-:Y:S02]  /*19eb0*/  SHF.R.S32.HI R34, RZ, 0x1f, R29 ;  /* 0x0000001fff227819 */ /* 0x000fe4000001141d */
[--C-:B------:R-:W-:Y:S01]  /*19ec0*/  @!P0 SHF.R.S32.HI R5, RZ, 0x1f, R6.reuse ;  /* 0x0000001fff058819 */ /* 0x100fe20000011406 */
[----:B------:R-:W-:Y:S02]  /*19ed0*/  @!P0 IMAD.MOV.U32 R4, RZ, RZ, R6 ;  /* 0x000000ffff048224 */ /* 0x000fe400078e0006 */
[-C--:B-1----:R-:W-:Y:S02]  /*19ee0*/  @!P0 IMAD R7, R34, R2.reuse, RZ ;  /* 0x0000000222078224 */ /* 0x082fe400078e02ff */
[----:B------:R-:W-:-:S04]  /*19ef0*/  @!P0 IMAD.WIDE.U32 R4, R29, R2, R4 ;  /* 0x000000021d048225 */ /* 0x000fc800078e0004 */
[----:B------:R-:W-:Y:S02]  /*19f00*/  @!P0 IMAD R7, R29, R3, R7 ;  /* 0x000000031d078224 */ /* 0x000fe400078e0207 */
[----:B------:R-:W0:Y:S02]  /*19f10*/  @!P0 LDC.64 R2, c[0x0][0x418] ;  /* 0x00010600ff028b82 */ /* 0x000e240000000a00 */
[----:B------:R-:W-:Y:S01]  /*19f20*/  @!P0 IMAD.IADD R7, R5, 0x1, R7 ;  /* 0x0000000105078824 */ /* 0x000fe200078e0207 */
[----:B0-----:R-:W-:-:S04]  /*19f30*/  @!P0 LEA R2, P1, R4, R2, 0x2 ;  /* 0x0000000204028211 */ /* 0x001fc800078210ff */
[----:B------:R-:W-:-:S05]  /*19f40*/  @!P0 LEA.HI.X R3, R4, R3, R7, 0x2, P1 ;  /* 0x0000000304038211 */ /* 0x000fca00008f1407 */
[----:B------:R0:W5:Y:S01]  /*19f50*/  @!P0 LDG.E R36, desc[UR42][R2.64] ;  /* 0x0000002a02248981 */ /* 0x000162000c1e1900 */
[----:B------:R-:W-:Y:S02]  /*19f60*/  ISETP.GT.U32.AND P0, PT, R21, 0x5f, PT ;  /* 0x0000005f1500780c */ /* 0x000fe40003f04070 */
[----:B------:R-:W1:Y:S11]  /*19f70*/  S2R R21, SR_TID.X ;  /* 0x0000000000157919 */ /* 0x000e760000002100 */
[----:B------:R-:W-:-:S04]  /*19f80*/  @P0 LOP3.LUT R18, R18, 0x20, RZ, 0xfc, !PT ;  /* 0x0000002012120812 */ /* 0x000fc800078efcff */
[----:B------:R-:W-:Y:S01]  /*19f90*/  LOP3.LUT R18, R18, 0xffffffbf, RZ, 0xc0, !PT ;  /* 0xffffffbf12127812 */ /* 0x000fe200078ec0ff */
[----:B-1----:R-:W-:-:S05]  /*19fa0*/  IMAD.SHL.U32 R21, R21, 0x8, RZ ;  /* 0x0000000815157824 */ /* 0x002fca00078e00ff */
[----:B------:R-:W-:-:S04]  /*19fb0*/  LOP3.LUT R21, R21, 0x38, RZ, 0xc0, !PT ;  /* 0x0000003815157812 */ /* 0x000fc800078ec0ff */
[----:B------:R-:W-:-:S04]  /*19fc0*/  LOP3.LUT R11, R21, 0x40, RZ, 0xfc, !PT ;  /* 0x00000040150b7812 */ /* 0x000fc800078efcff */
[----:B------:R-:W-:Y:S02]  /*19fd0*/  ISETP.GE.AND P4, PT, R11, UR4, PT ;  /* 0x000000040b007c0c */ /* 0x000fe4000bf86270 */
[----:B------:R-:W-:Y:S02]  /*19fe0*/  @P2 LOP3.LUT R18, R18, 0x40, RZ, 0xfc, !PT ;  /* 0x0000004012122812 */ /* 0x000fe400078efcff */
[C---:B------:R-:W-:Y:S02]  /*19ff0*/  LOP3.LUT R10, R21.reuse, 0x80, RZ, 0xfc, !PT ;  /* 0x00000080150a7812 */ /* 0x040fe400078efcff */
[----:B------:R-:W-:Y:S02]  /*1a000*/  LOP3.LUT R18, R18, 0xfffffff7, RZ, 0xc0, !PT ;  /* 0xfffffff712127812 */ /* 0x000fe400078ec0ff */
[----:B------:R-:W-:Y:S02]  /*1a010*/  ISETP.GE.AND P3, PT, R10, UR4, PT ;  /* 0x000000040a007c0c */ /* 0x000fe4000bf66270 */
[----:B------:R-:W-:-:S03]  /*1a020*/  ISETP.GE.AND P0, PT, R21, UR4, PT ;  /* 0x0000000415007c0c */ /* 0x000fc6000bf06270 */
[----:B------:R-:W-:-:S04]  /*1a030*/  @P4 LOP3.LUT R18, R18, 0x8, RZ, 0xfc, !PT ;  /* 0x0000000812124812 */ /* 0x000fc800078efcff */
[----:B------:R-:W-:Y:S02]  /*1a040*/  LOP3.LUT R18, R18, 0xffffffef, RZ, 0xc0, !PT ;  /* 0xffffffef12127812 */ /* 0x000fe400078ec0ff */
[----:B------:R-:W-:Y:S02]  /*1a050*/  LOP3.LUT R9, R21, 0xc0, RZ, 0xfc, !PT ;  /* 0x000000c015097812 */ /* 0x000fe400078efcff */
[----:B------:R-:W-:Y:S02]  /*1a060*/  LOP3.LUT R18, R18, 0xfffffffb, RZ, 0xc0, !PT ;  /* 0xfffffffb12127812 */ /* 0x000fe400078ec0ff */
[----:B------:R-:W-:Y:S02]  /*1a070*/  ISETP.GE.AND P1, PT, R9, UR4, PT ;  /* 0x0000000409007c0c */ /* 0x000fe4000bf26270 */
[----:B------:R-:W-:-:S04]  /*1a080*/  @P3 LOP3.LUT R18, R18, 0x4, RZ, 0xfc, !PT ;  /* 0x0000000412123812 */ /* 0x000fc800078efcff */
[----:B------:R-:W-:Y:S01]  /*1a090*/  @P0 LOP3.LUT R18, R18, 0x10, RZ, 0xfc, !PT ;  /* 0x0000001012120812 */ /* 0x000fe200078efcff */
[----:B------:R-:W-:-:S03]  /*1a0a0*/  IMAD.MOV R4, RZ, RZ, -R6 ;  /* 0x000000ffff047224 */ /* 0x000fc600078e0a06 */
[----:B------:R-:W-:Y:S01]  /*1a0b0*/  LOP3.LUT R18, R18, 0xfffffffd, RZ, 0xc0, !PT ;  /* 0xfffffffd12127812 */ /* 0x000fe200078ec0ff */
[----:B------:R-:W-:-:S03]  /*1a0c0*/  IMAD R37, R8, R4, R37 ;  /* 0x0000000408257224 */ /* 0x000fc600078e0225 */
[----:B------:R-:W-:Y:S01]  /*1a0d0*/  @P1 LOP3.LUT R18, R18, 0x2, RZ, 0xfc, !PT ;  /* 0x0000000212121812 */ /* 0x000fe200078efcff */
[----:B0-----:R-:W-:Y:S06]  /*1a0e0*/  BRA.DIV UR5, `(.L_x_5425) ;  /* 0x00000062056c7947 */ /* 0x001fec000b800000 */
.L_x_5590:
[----:B------:R-:W-:Y:S01]  /*1a0f0*/  SEL R6, RZ, 0x1, P0 ;  /* 0x00000001ff067807 */ /* 0x000fe20000000000 */
[----:B------:R-:W-:Y:S06]  /*1a100*/  @!P2 BRA `(.L_x_5426) ;  /* 0x000000000004a947 */ /* 0x000fec0003800000 */
[----:B------:R-:W-:Y:S01]  /*1a110*/  BPT.TRAP 0x1 ;  /* 0x000000040000795c */ /* 0x000fe20000300000 */
.L_x_5426:
[----:B------:R-:W-:Y:S01]  /*1a120*/  IMAD R33, R0, -0x60, R20 ;  /* 0xffffffa000217824 */ /* 0x000fe200078e0214 */
[----:B------:R-:W-:Y:S01]  /*1a130*/  SHF.L.U32 R0, R23, 0x1f, RZ ;  /* 0x0000001f17007819 */ /* 0x000fe200000006ff */
[----:B------:R-:W-:Y:S01]  /*1a140*/  IMAD R22, R19, 0x8, R16 ;  /* 0x0000000813167824 */ /* 0x000fe200078e0210 */
[----:B------:R-:W-:Y:S03]  /*1a150*/  BSSY B0, `(.L_x_5427) ;  /* 0x0000003000007945 */ /* 0x000fe60003800000 */
[----:B------:R-:W0:Y:S02]  /*1a160*/  SYNCS.PHASECHK.TRANS64.TRYWAIT P0, [R22+URZ+0x22840], R0 ;  /* 0x02284000160075a7 */ /* 0x000e24000800017f */
[----:B0-----:R-:W-:Y:S05]  /*1a170*/  @!P0 BRA `(.L_x_5428) ;  /* 0x00000060007c8947 */ /* 0x001fea0003800000 */
.L_x_5591:
[----:B------:R-:W-:Y:S05]  /*1a180*/  BSYNC B0 ;  /* 0x0000000000007941 */ /* 0x000fea0003800000 */
.L_x_5427:
        /* <DEDUP_REMOVED lines=87> */
.L_x_5605:
        /* <DEDUP_REMOVED lines=10> */
.L_x_5430:
        /* <DEDUP_REMOVED lines=11> */
.L_x_5431:
[----:B------:R1:W5:Y:S01]  /*1a850*/  LDL.LU R4, [R1+0x14] ;  /* 0x0000140001047983 */ /* 0x0003620000300800 */
[----:B------:R-:W-:Y:S01]  /*1a860*/  LOP3.LUT P0, RZ, R18, 0x4, RZ, 0xc0, !PT ;  /* 0x0000000412ff7812 */ /* 0x000fe2000780c0ff */
[----:B------:R1:W-:Y:S02]  /*1a870*/  SYNCS.ARRIVE.TRANS64.A1T0 RZ, [R22+URZ+0x22830], RZ ;  /* 0x022830ff16ff79a7 */ /* 0x0003e4000810003f */
[----:B0-----:R1:W5:Y:S10]  /*1a880*/  LDL.LU R3, [R1+0x8] ;  /* 0x0000080001037983 */ /* 0x0013740000300800 */
[----:B------:R-:W-:Y:S05]  /*1a890*/  WARPSYNC.ALL ;  /* 0x0000000000007948 */ /* 0x000fea0003800000 */
[----:B------:R-:W-:Y:S01]  /*1a8a0*/  ULDC.64 UR4, c[0x0][0xa00] ;  /* 0x0002800000047ab9 */ /* 0x000fe20000000a00 */
[----:B------:R-:W-:Y:S01]  /*1a8b0*/  SEL R2, RZ, 0x4, P0 ;  /* 0x00000004ff027807 */ /* 0x000fe20000000000 */
[----:B------:R-:W-:Y:S01]  /*1a8c0*/  BSSY B6, `(.L_x_5432) ;  /* 0x0000029000067945 */ /* 0x000fe20003800000 */
[----:B------:R-:W-:Y:S01]  /*1a8d0*/  BAR.SYNC.DEFER_BLOCKING 0x8, 0x180 ;  /* 0x0206000000007b1d */ /* 0x000fe20000010000 */
[----:B------:R-:W-:Y:S02]  /*1a8e0*/  ISETP.NE.U32.AND P0, PT, RZ, UR4, PT ;  /* 0x00000004ff007c0c */ /* 0x000fe4000bf05070 */
[----:B------:R-:W-:-:S02]  /*1a8f0*/  LOP3.LUT P2, RZ, R18, 0x8, RZ, 0xc0, !PT ;  /* 0x0000000812ff7812 */ /* 0x000fc4000784c0ff */
[----:B------:R-:W-:Y:S01]  /*1a900*/  ISETP.NE.AND.EX P0, PT, RZ, UR5, PT, P0 ;  /* 0x00000005ff007c0c */ /* 0x000fe2000bf05300 */
[----:B------:R-:W-:Y:S01]  /*1a910*/  ULDC.64 UR4, c[0x0][0x298] ;  /* 0x0000a60000047ab9 */ /* 0x000fe20000000a00 */
[----:B------:R-:W-:Y:S02]  /*1a920*/  LOP3.LUT P1, RZ, R18, 0x2, RZ, 0xc0, !PT ;  /* 0x0000000212ff7812 */ /* 0x000fe4000782c0ff */
[----:B------:R-:W-:Y:S02]  /*1a930*/  SEL R0, RZ, 0x2, P2 ;  /* 0x00000002ff007807 */ /* 0x000fe40001000000 */
[----:B------:R-:W-:Y:S02]  /*1a940*/  SEL R5, R35, RZ, !P0 ;  /* 0x000000ff23057207 */ /* 0x000fe40004000000 */
[----:B------:R-:W-:Y:S02]  /*1a950*/  IADD3 R0, R2, R0, R6 ;  /* 0x0000000002007210 */ /* 0x000fe40007ffe006 */
[----:B------:R-:W-:Y:S01]  /*1a960*/  SEL R35, RZ, 0x8, P1 ;  /* 0x00000008ff237807 */ /* 0x000fe20000800000 */
[----:B------:R0:W-:Y:S04]  /*1a970*/  STL [R1], R5 ;  /* 0x0000000501007387 */ /* 0x0001e80000100800 */
[----:B------:R-:W-:Y:S01]  /*1a980*/  IMAD.IADD R35, R0, 0x1, R35 ;  /* 0x0000000100237824 */ /* 0x000fe200078e0223 */
[----:B-----5:R-:W-:-:S02]  /*1a990*/  SEL R2, R4, RZ, !P0 ;  /* 0x000000ff04027207 */ /* 0x020fc40004000000 */
[----:B------:R-:W-:Y:S01]  /*1a9a0*/  SHF.R.S32.HI R0, RZ, 0x1f, R3 ;  /* 0x0000001fff007819 */ /* 0x000fe20000011403 */
[C---:B0-----:R-:W-:Y:S02]  /*1a9b0*/  IMAD.WIDE.U32 R4, R3.reuse, UR4, RZ ;  /* 0x0000000403047c25 */ /* 0x041fe4000f8e00ff */
[----:B------:R0:W-:Y:S02]  /*1a9c0*/  STL [R1+0x14], R2 ;  /* 0x0000140201007387 */ /* 0x0001e40000100800 */
[----:B------:R-:W-:Y:S02]  /*1a9d0*/  IMAD R0, R0, UR4, RZ ;  /* 0x0000000400007c24 */ /* 0x000fe4000f8e02ff */
[----:B------:R2:W-:Y:S02]  /*1a9e0*/  STL.64 [R1+0x18], R4 ;  /* 0x0000180401007387 */ /* 0x0005e40000100a00 */
[----:B------:R-:W-:Y:S02]  /*1a9f0*/  IMAD R0, R3, UR5, R0 ;  /* 0x0000000503007c24 */ /* 0x000fe4000f8e0200 */
[----:B0-----:R-:W-:-:S02]  /*1aa00*/  VIADD R2, R16, 0x18400 ;  /* 0x0001840010027836 */ /* 0x001fc40000000000 */
[----:B------:R-:W-:-:S03]  /*1aa10*/  IMAD.IADD R0, R5, 0x1, R0 ;  /* 0x0000000105007824 */ /* 0x000fc600078e0200 */
[----:B------:R-:W-:Y:S02]  /*1aa20*/  LOP3.LUT P0, RZ, R2, 0x3ff, RZ, 0xc0, !PT ;  /* 0x000003ff02ff7812 */ /* 0x000fe4000780c0ff */
[----:B------:R2:W-:Y:S11]  /*1aa30*/  STL [R1+0x8], R0 ;  /* 0x0000080001007387 */ /* 0x0005f60000100800 */
[----:B--2---:R-:W-:Y:S05]  /*1aa40*/  @!P0 BRA `(.L_x_5433) ;  /* 0x0000000000408947 */ /* 0x004fea0003800000 */
        /* <DEDUP_REMOVED lines=16> */
.L_x_5433:
[----:B------:R-:W-:Y:S05]  /*1ab50*/  BSYNC B6 ;  /* 0x0000000000067941 */ /* 0x000fea0003800000 */
.L_x_5432:
[----:B------:R-:W2:Y:S01]  /*1ab60*/  LDL.LU R0, [R1+0x8] ;  /* 0x0000080001007983 */ /* 0x000ea20000300800 */
[----:B------:R-:W-:Y:S01]  /*1ab70*/  ULDC.64 UR4, c[0x0][0x2d8] ;  /* 0x0000b60000047ab9 */ /* 0x000fe20000000a00 */
[----:B------:R-:W0:Y:S02]  /*1ab80*/  LDC R7, c[0x0][0x448] ;  /* 0x00011200ff077b82 */ /* 0x000e240000000800 */
[----:B------:R-:W2:Y:S04]  /*1ab90*/  LDL.LU.64 R2, [R1+0x18] ;  /* 0x0000180001027983 */ /* 0x000ea80000300a00 */
[----:B------:R-:W3:Y:S04]  /*1aba0*/  LDL.LU R20, [R1+0x14] ;  /* 0x0000140001147983 */ /* 0x000ee80000300800 */
[----:B------:R-:W4:Y:S04]  /*1abb0*/  LDL.LU R21, [R1] ;  /* 0x0000000001157983 */ /* 0x000f280000300800 */
[----:B------:R0:W5:Y:S02]  /*1abc0*/  LDL R8, [R1+0x4] ;  /* 0x0000040001087983 */ /* 0x0001640000100800 */
[----:B0-----:R-:W-:-:S13]  /*1abd0*/  ISETP.NE.AND P0, PT, R7, 0x1, PT ;  /* 0x000000010700780c */ /* 0x001fda0003f05270 */
[----:B------:R-:W0:Y:S01]  /*1abe0*/  @P0 LDC R6, c[0x0][0x44c] ;  /* 0x00011300ff060b82 */ /* 0x000e220000000800 */
        /* <DEDUP_REMOVED lines=17> */
[----:B------:R-:W-:Y:S02]  /*1ad00*/  IMAD R5, R25, 0x80, R20 ;  /* 0x0000008019057824 */ /* 0x000fe400078e0214 */
[----:B------:R2:W5:Y:S02]  /*1ad10*/  LDL R20, [R1+0xc] ;  /* 0x00000c0001147983 */ /* 0x0005640000100800 */
        /* <DEDUP_REMOVED lines=27> */
[----:B--2---:R-:W-:Y:S10]  /*1aed0*/  BRA.DIV UR5, `(.L_x_5434) ;  /* 0x0000005e05387947 */ /* 0x004ff4000b800000 */
[----:B------:R-:W0:Y:S01]  /*1aee0*/  SHFL.IDX PT, R3, R0, RZ, 0x181f ;  /* 0x00181fff00037589 */ /* 0x000e2200000e0000 */
[----:B-----5:R-:W-:Y:S02]  /*1aef0*/  IMAD R5, R20, R7, RZ ;  /* 0x0000000714057224 */ /* 0x020fe400078e02ff */
[----:B------:R-:W-:Y:S01]  /*1af00*/  IMAD R25, R25, 0x80, R10 ;  /* 0x0000008019197824 */ /* 0x000fe200078e020a */
[----:B------:R-:W2:Y:S03]  /*1af10*/  SHFL.IDX PT, R2, R4, RZ, 0x181f ;  /* 0x00181fff04027589 */ /* 0x000ea600000e0000 */
[C---:B------:R-:W-:Y:S01]  /*1af20*/  VIADD R6, R25.reuse, 0x10 ;  /* 0x0000001019067836 */ /* 0x040fe20000000000 */
[----:B------:R-:W-:-:S13]  /*1af30*/  ISETP.GE.AND P0, PT, R25, R5, PT ;  /* 0x000000051900720c */ /* 0x000fda0003f06270 */
[----:B0-----:R-:W-:-:S05]  /*1af40*/  @!P0 LEA R3, P2, R9, R3, 0x1 ;  /* 0x0000000309038211 */ /* 0x001fca00078408ff */
[----:B--2---:R-:W-:-:S05]  /*1af50*/  @!P0 IMAD.X R2, RZ, RZ, R2, P2 ;  /* 0x000000ffff028224 */ /* 0x004fca00010e0602 */
        /* <DEDUP_REMOVED lines=58> */
[----:B------:R-:W3:Y:S04]  /*1b300*/  SHFL.IDX PT, R4, R4, 0x7, 0x181f ;  /* 0x00f81f0004047f89 */ /* 0x000ee800000e0000 */
[----:B------:R-:W4:Y:S01]  /*1b310*/  SHFL.IDX PT, R0, R0, 0x7, 0x181f ;  /* 0x00f81f0000007f89 */ /* 0x000f2200000e0000 */
[----:B0-----:R-:W-:-:S05]  /*1b320*/  @!P0 LEA R3, P2, R9, R3, 0x1 ;  /* 0x0000000309038211 */ /* 0x001fca00078408ff */
[----:B--2---:R-:W-:-:S05]  /*1b330*/  @!P0 IMAD.X R2, RZ, RZ, R2, P2 ;  /* 0x000000ffff028224 */ /* 0x004fca00010e0602 */
[----:B------:R-:W-:-:S04]  /*1b340*/  @!P0 LOP3.LUT R3, R3, R2, RZ, 0x3c, !PT ;  /* 0x0000000203038212 */ /* 0x000fc800078e3cff */
[----:B------:R-:W-:-:S04]  /*1b350*/  @!P0 LOP3.LUT R2, R3, R2, RZ, 0x3c, !PT ;  /* 0x0000000203028212 */ /* 0x000fc800078e3cff */
[----:B------:R-:W-:-:S05]  /*1b360*/  @!P0 LOP3.LUT R3, R3, R2, RZ, 0x3c, !PT ;  /* 0x0000000203038212 */ /* 0x000fca00078e3cff */
[----:B---34-:R2:W-:Y:S02]  /*1b370*/  @!P0 LDGSTS.E.BYPASS.LTC128B.128 [R8+0x1b400], desc[UR42][R2.64], !P1 ;  /* 0x1b40000002088fae */ /* 0x0185e4000c901d6a */
.L_x_5622:
[----:B------:R-:W-:-:S05]  /*1b380*/  VIADD R25, R25, 0x70 ;  /* 0x0000007019197836 */ /* 0x000fca0000000000 */
[----:B------:R-:W-:-:S13]  /*1b390*/  ISETP.GE.AND P0, PT, R25, R5, PT ;  /* 0x000000051900720c */ /* 0x000fda0003f06270 */
[----:B0-2---:R-:W-:-:S05]  /*1b3a0*/  @!P0 LEA R2, P2, R9, R0, 0x1 ;  /* 0x0000000009028211 */ /* 0x005fca00078408ff */
[----:B------:R-:W-:-:S05]  /*1b3b0*/  @!P0 IMAD.X R3, RZ, RZ, R4, P2 ;  /* 0x000000ffff038224 */ /* 0x000fca00010e0604 */
[----:B------:R-:W-:Y:S01]  /*1b3c0*/  @!PT LDS RZ, [RZ] ;  /* 0x00000000fffff984 */ /* 0x000fe20000000800 */
[----:B------:R-:W-:Y:S01]  /*1b3d0*/  @!PT LDS RZ, [RZ] ;  /* 0x00000000fffff984 */ /* 0x000fe20000000800 */
[----:B------:R-:W-:Y:S01]  /*1b3e0*/  @!PT LDS RZ, [RZ] ;  /* 0x00000000fffff984 */ /* 0x000fe20000000800 */
[----:B------:R0:W-:Y:S01]  /*1b3f0*/  @!P0 LDGSTS.E.BYPASS.LTC128B.128 [R8+0x1bc00], desc[UR42][R2.64], !P1 ;  /* 0x1bc0000002088fae */ /* 0x0001e2000c901d6a */
[----:B------:R-:W-:Y:S01]  /*1b400*/  PLOP3.LUT P0, PT, PT, PT, PT, 0x80, 0x0 ;  /* 0x000000000000781c */ /* 0x000fe20003f0f070 */
[----:B------:R-:W-:-:S12]  /*1b410*/  NOP ;  /* 0x0000000000007918 */ /* 0x000fd80000000000 */
.L_x_5435:
        /* <DEDUP_REMOVED lines=18> */
.L_x_5623:
[----:B------:R-:W-:Y:S05]  /*1b540*/  BSYNC B0 ;  /* 0x0000000000007941 */ /* 0x000fea0003800000 */
.L_x_5436:
[----:B------:R-:W-:-:S05]  /*1b550*/  IMAD.U32 R0, RZ, RZ, UR38 ;  /* 0x00000026ff007e24 */ /* 0x000fca000f8e00ff */
[----:B------:R-:W-:-:S13]  /*1b560*/  ISETP.NE.AND P0, PT, R0, 0x3, PT ;  /* 0x000000030000780c */ /* 0x000fda0003f05270 */
[----:B------:R-:W-:Y:S05]  /*1b570*/  @!P0 BRA `(.L_x_5438) ;  /* 0x0000000000048947 */ /* 0x000fea0003800000 */
[----:B------:R-:W-:Y:S01]  /*1b580*/  BPT.TRAP 0x1 ;  /* 0x000000040000795c */ /* 0x000fe20000300000 */
.L_x_5438:
[----:B0-----:R-:W-:Y:S01]  /*1b590*/  SHF.L.U32 R3, R23, 0x1f, RZ ;  /* 0x0000001f17037819 */ /* 0x001fe200000006ff */
[----:B------:R-:W-:Y:S03]  /*1b5a0*/  BSSY B0, `(.L_x_5439) ;  /* 0x0000003000007945 */ /* 0x000fe60003800000 */
[----:B------:R-:W0:Y:S02]  /*1b5b0*/  SYNCS.PHASECHK.TRANS64.TRYWAIT P0, [R22+URZ+0x22860], R3 ;  /* 0x02286003160075a7 */ /* 0x000e24000800017f */
[----:B0-----:R-:W-:Y:S05]  /*1b5c0*/  @!P0 BRA `(.L_x_5440) ;  /* 0x0000006000348947 */ /* 0x001fea0003800000 */
.L_x_5624:
[----:B------:R-:W-:Y:S05]  /*1b5d0*/  BSYNC B0 ;  /* 0x0000000000007941 */ /* 0x000fea0003800000 */
.L_x_5439:
[----:B------:R-:W2:Y:S01]  /*1b5e0*/  LDL.LU R0, [R1+0x28] ;  /* 0x0000280001007983 */ /* 0x000ea20000300800 */
[----:B------:R-:W-:Y:S01]  /*1b5f0*/  ULDC.64 UR4, c[0x0][0x328] ;  /* 0x0000ca0000047ab9 */ /* 0x000fe20000000a00 */
[----:B------:R-:W-:Y:S02]  /*1b600*/  ULDC.64 UR6, c[0x0][0x318] ;  /* 0x0000c60000067ab9 */ /* 0x000fe40000000a00 */
[----:B------:R-:W3:Y:S01]  /*1b610*/  LDL.LU R4, [R1+0x2c] ;  /* 0x00002c0001047983 */ /* 0x000ee20000300800 */
[----:B0-----:R-:W-:-:S04]  /*1b620*/  IMAD.WIDE.U32 R2, R37, UR4, RZ ;  /* 0x0000000425027c25 */ /* 0x001fc8000f8e00ff */
[----:B--2---:R-:W-:-:S04]  /*1b630*/  IMAD R0, R0, UR4, RZ ;  /* 0x0000000400007c24 */ /* 0x004fc8000f8e02ff */
[----:B------:R-:W-:Y:S01]  /*1b640*/  IMAD R5, R37, UR5, R0 ;  /* 0x0000000525057c24 */ /* 0x000fe2000f8e0200 */
[----:B------:R-:W-:-:S03]  /*1b650*/  ULDC.64 UR4, c[0x0][0x338] ;  /* 0x0000ce0000047ab9 */ /* 0x000fc60000000a00 */
[----:B------:R-:W-:Y:S02]  /*1b660*/  IMAD.IADD R3, R3, 0x1, R5 ;  /* 0x0000000103037824 */ /* 0x000fe400078e0205 */
[----:B---3--:R-:W-:Y:S02]  /*1b670*/  IMAD R5, R4, UR4, RZ ;  /* 0x0000000404057c24 */ /* 0x008fe4000f8e02ff */
        /* <DEDUP_REMOVED lines=15> */
[----:B------:R-:W2:Y:S01]  /*1b770*/  SHFL.IDX PT, R14, R5, RZ, 0x181f ;  /* 0x00181fff050e7589 */ /* 0x000ea200000e0000 */
[----:B------:R-:W-:Y:S02]  /*1b780*/  ISETP.NE.U32.AND P3, PT, R7, 0x1, PT ;  /* 0x000000010700780c */ /* 0x000fe40003f65070 */
[----:B------:R-:W-:Y:S01]  /*1b790*/  LOP3.LUT P1, RZ, R35, 0x4, RZ, 0xc0, !PT ;  /* 0x0000000423ff7812 */ /* 0x000fe2000782c0ff */
        /* <DEDUP_REMOVED lines=41> */
[----:B------:R-:W-:Y:S04]  /*1ba30*/  SHFL.IDX PT, R14, R5, 0x4, 0x181f ;  /* 0x00981f00050e7f89 */ /* 0x000fe800000e0000 */
[----:B0-----:R-:W0:Y:S02]  /*1ba40*/  SHFL.IDX PT, R3, R6, 0x3, 0x181f ;  /* 0x00781f0006037f89 */ /* 0x001e2400000e0000 */
[----:B0-----:R-:W-:Y:S01]  /*1ba50*/  IMAD.X R9, RZ, RZ, R3, P4 ;  /* 0x000000ffff097224 */ /* 0x001fe200020e0603 */
[C---:B------:R-:W-:Y:S01]  /*1ba60*/  ISETP.LT.OR P4, PT, R33.reuse, 0x31, P3 ;  /* 0x000000312100780c */ /* 0x040fe20001f81670 */
[----:B------:R-:W0:Y:S04]  /*1ba70*/  SHFL.IDX PT, R3, R6, 0x4, 0x181f ;  /* 0x00981f0006037f89 */ /* 0x000e2800000e0000 */
[----:B------:R-:W2:Y:S08]  /*1ba80*/  SHFL.IDX PT, R6, R6, 0x5, 0x181f ;  /* 0x00b81f0006067f89 */ /* 0x000eb000000e0000 */
        /* <DEDUP_REMOVED lines=8> */
[----:B------:R3:W4:Y:S02]  /*1bb10*/  SHFL.IDX PT, R14, R5, 0x5, 0x181f ;  /* 0x00b81f00050e7f89 */ /* 0x00072400000e0000 */
        /* <DEDUP_REMOVED lines=9> */
.L_x_5638:
[C---:B------:R-:W-:Y:S02]  /*1bbb0*/  ISETP.LT.OR P3, PT, R33.reuse, 0x51, P3 ;  /* 0x000000512100780c */ /* 0x040fe40001f61670 */
[C---:B------:R-:W-:Y:S02]  /*1bbc0*/  ISETP.LT.OR P2, PT, R33.reuse, 0x51, !P2 ;  /* 0x000000512100780c */ /* 0x040fe40005741670 */
[C---:B------:R-:W-:Y:S02]  /*1bbd0*/  ISETP.LT.OR P1, PT, R33.reuse, 0x51, !P1 ;  /* 0x000000512100780c */ /* 0x040fe40004f21670 */
[----:B0--3--:R-:W-:Y:S02]  /*1bbe0*/  IADD3 R2, P4, R14, R0, RZ ;  /* 0x000000000e027210 */ /* 0x009fe40007f9e0ff */
        /* <DEDUP_REMOVED lines=11> */
.L_x_5442:
        /* <DEDUP_REMOVED lines=11> */
.L_x_5443:
[----:B------:R-:W2:Y:S01]  /*1bd50*/  LDL.LU R2, [R1+0x20] ;  /* 0x0000200001027983 */ /* 0x000ea20000300800 */
[----:B------:R0:W-:Y:S01]  /*1bd60*/  SYNCS.ARRIVE.TRANS64.A1T0 RZ, [R22+URZ+0x22850], RZ ;  /* 0x022850ff16ff79a7 */ /* 0x0001e2000810003f */
[----:B------:R-:W-:Y:S01]  /*1bd70*/  BSSY B0, `(.L_x_5444) ;  /* 0x00000dc000007945 */ /* 0x000fe20003800000 */
[----:B--2---:R-:W-:-:S05]  /*1bd80*/  VIADD R10, R2, 0xfffffffe ;  /* 0xfffffffe020a7836 */ /* 0x004fca0000000000 */
[----:B------:R-:W-:-:S13]  /*1bd90*/  ISETP.GE.AND P0, PT, R10, R31, PT ;  /* 0x0000001f0a00720c */ /* 0x000fda0003f06270 */
[----:B0-----:R-:W-:Y:S05]  /*1bda0*/  @!P0 BRA `(.L_x_5445) ;  /* 0x0000000c00608947 */ /* 0x001fea0003800000 */
.L_x_5458:
[----:B0-----:R-:W0:Y:S01]  /*1bdb0*/  S2R R2, SR_TID.X ;  /* 0x0000000000027919 */ /* 0x001e220000002100 */
[----:B--2---:R-:W2:Y:S01]  /*1bdc0*/  LDC R8, c[0x0][0x430] ;  /* 0x00010c00ff087b82 */ /* 0x004ea20000000800 */
[----:B------:R-:W-:Y:S01]  /*1bdd0*/  IMAD R9, R10, 0x60, R32 ;  /* 0x000000600a097824 */ /* 0x000fe200078e0220 */
[----:B---3--:R-:W3:Y:S01]  /*1bde0*/  S2R R4, SR_TID.X ;  /* 0x0000000000047919 */ /* 0x008ee20000002100 */
[----:B------:R-:W-:Y:S01]  /*1bdf0*/  VIADD R19, R19, 0x1 ;  /* 0x0000000113137836 */ /* 0x000fe20000000000 */
[----:B--2---:R-:W-:Y:S02]  /*1be00*/  ISETP.NE.AND P0, PT, R8, 0x1, PT ;  /* 0x000000010800780c */ /* 0x004fe40003f05270 */
[----:B0-----:R-:W-:Y:S01]  /*1be10*/  LOP3.LUT R2, R2, 0x7f, RZ, 0xc0, !PT ;  /* 0x0000007f02027812 */ /* 0x001fe200078ec0ff */
[----:B---3--:R-:W-:-:S03]  /*1be20*/  IMAD.SHL.U32 R4, R4, 0x10, RZ ;  /* 0x0000001004047824 */ /* 0x008fc600078e00ff */
[----:B------:R-:W-:-:S07]  /*1be30*/  SHF.R.U32.HI R2, RZ, 0x3, R2 ;  /* 0x00000003ff027819 */ /* 0x000fce0000011602 */
[----:B------:R-:W0:Y:S01]  /*1be40*/  @P0 LDC R3, c[0x0][0x438] ;  /* 0x00010e00ff030b82 */ /* 0x000e220000000800 */
[----:B------:R-:W-:-:S04]  /*1be50*/  LOP3.LUT R4, R2, 0x70, R4, 0xf8, !PT ;  /* 0x0000007002047812 */ /* 0x000fc800078ef804 */
[----:B------:R-:W-:-:S03]  /*1be60*/  ISETP.GT.U32.AND P1, PT, R4, 0x5f, PT ;  /* 0x0000005f0400780c */ /* 0x000fc60003f24070 */
[----:B------:R-:W2:Y:S01]  /*1be70*/  @P0 LDC R2, c[0x0][0x434] ;  /* 0x00010d00ff020b82 */ /* 0x000ea20000000800 */
[----:B------:R-:W-:-:S04]  /*1be80*/  IMAD.IADD R9, R4, 0x1, R9 ;  /* 0x0000000104097824 */ /* 0x000fc800078e0209 */
[----:B------:R-:W-:-:S05]  /*1be90*/  IMAD.MOV.U32 R11, RZ, RZ, R9 ;  /* 0x000000ffff0b7224 */ /* 0x000fca00078e0009 */
[----:B------:R-:W3:Y:S08]  /*1bea0*/  @!P1 LDC.64 R4, c[0x0][0x428] ;  /* 0x00010a00ff049b82 */ /* 0x000ef00000000a00 */
[----:B------:R-:W4:Y:S01]  /*1beb0*/  @!P1 LDC.64 R6, c[0x0][0x418] ;  /* 0x00010600ff069b82 */ /* 0x000f220000000a00 */
[----:B--2---:R-:W-:-:S05]  /*1bec0*/  @P0 IMAD.HI.U32 R2, R9, R2, RZ ;  /* 0x0000000209020227 */ /* 0x004fca00078e00ff */
[----:B0-----:R-:W-:-:S04]  /*1bed0*/  @P0 SHF.R.U32.HI R11, RZ, R3, R2 ;  /* 0x00000003ff0b0219 */ /* 0x001fc80000011602 */
[----:B------:R-:W-:Y:S01]  /*1bee0*/  @!P1 SHF.R.S32.HI R3, RZ, 0x1f, R11 ;  /* 0x0000001fff039819 */ /* 0x000fe2000001140b */
[----:B---3--:R-:W-:-:S04]  /*1bef0*/  @!P1 IMAD R2, R34, R4, RZ ;  /* 0x0000000422029224 */ /* 0x008fc800078e02ff */
[----:B------:R-:W-:Y:S02]  /*1bf00*/  @!P1 IMAD R5, R29, R5, R2 ;  /* 0x000000051d059224 */ /* 0x000fe400078e0202 */
[----:B------:R-:W-:-:S04]  /*1bf10*/  @!P1 IMAD.MOV.U32 R2, RZ, RZ, R11 ;  /* 0x000000ffff029224 */ /* 0x000fc800078e000b */
[----:B------:R-:W-:-:S04]  /*1bf20*/  @!P1 IMAD.WIDE.U32 R2, R29, R4, R2 ;  /* 0x000000041d029225 */ /* 0x000fc800078e0002 */
[----:B------:R-:W-:Y:S01]  /*1bf30*/  @!P1 IMAD.IADD R5, R5, 0x1, R3 ;  /* 0x0000000105059824 */ /* 0x000fe200078e0203 */
[C---:B----4-:R-:W-:Y:S01]  /*1bf40*/  @!P1 LEA R6, P0, R2.reuse, R6, 0x2 ;  /* 0x0000000602069211 */ /* 0x050fe200078010ff */
[----:B------:R-:W-:Y:S02]  /*1bf50*/  IMAD.MOV.U32 R4, RZ, RZ, RZ ;  /* 0x000000ffff047224 */ /* 0x000fe400078e00ff */
[----:B------:R-:W-:Y:S01]  /*1bf60*/  IMAD.U32 R12, RZ, RZ, UR38 ;  /* 0x00000026ff0c7e24 */ /* 0x000fe2000f8e00ff */
        /* <DEDUP_REMOVED lines=8> */
[----:B------:R-:W-:Y:S01]  /*1bff0*/  IMAD.MOV.U32 R2, RZ, RZ, R10 ;  /* 0x000000ffff027224 */ /* 0x000fe200078e000a */
[----:B------:R-:W-:Y:S01]  /*1c000*/  SEL R19, R19, RZ, P0 ;  /* 0x000000ff13137207 */ /* 0x000fe20000000000 */
[----:B------:R-:W-:-:S02]  /*1c010*/  IMAD R5, R8, R5, R9 ;  /* 0x0000000508057224 */ /* 0x000fc400078e0209 */
[----:B------:R-:W-:Y:S01]  /*1c020*/  VIADD R10, R10, 0xffffffff ;  /* 0xffffffff0a0a7836 */ /* 0x000fe20000000000 */
[----:B------:R-:W-:Y:S01]  /*1c030*/  ISETP.GT.AND P2, PT, R2, R31, PT ;  /* 0x0000001f0200720c */ /* 0x000fe20003f44270 */
[----:B0-----:R-:W-:-:S12]  /*1c040*/  @!P1 BRA `(.L_x_5446) ;  /* 0x0000000000049947 */ /* 0x001fd80003800000 */
[----:B------:R-:W-:Y:S01]  /*1c050*/  BPT.TRAP 0x1 ;  /* 0x000000040000795c */ /* 0x000fe20000300000 */
.L_x_5446:
[----:B------:R-:W-:Y:S01]  /*1c060*/  IMAD R6, R19, 0x8, R16 ;  /* 0x0000000813067824 */ /* 0x000fe200078e0210 */
[----:B-1----:R-:W-:Y:S01]  /*1c070*/  SHF.L.U32 R22, R23, 0x1f, RZ ;  /* 0x0000001f17167819 */ /* 0x002fe200000006ff */
[----:B------:R-:W-:Y:S01]  /*1c080*/  BSSY B1, `(.L_x_5447) ;  /* 0x0000004000017945 */ /* 0x000fe20003800000 */
[----:B------:R-:W-:Y:S02]  /*1c090*/  SHF.R.S32.HI R20, RZ, 0x1f, R5 ;  /* 0x0000001fff147819 */ /* 0x000fe40000011405 */
[----:B------:R-:W0:Y:S02]  /*1c0a0*/  SYNCS.PHASECHK.TRANS64.TRYWAIT P0, [R6+URZ+0x22840], R22 ;  /* 0x02284016060075a7 */ /* 0x000e24000800017f */
[----:B0-----:R-:W-:Y:S05]  /*1c0b0*/  @!P0 BRA `(.L_x_5448) ;  /* 0x0000005c00d48947 */ /* 0x001fea0003800000 */
.L_x_5639:
[----:B------:R-:W-:Y:S05]  /*1c0c0*/  BSYNC B1 ;  /* 0x0000000000017941 */ /* 0x000fea0003800000 */
.L_x_5447:
        /* <DEDUP_REMOVED lines=50> */
.L_x_5653:
        /* <DEDUP_REMOVED lines=8> */
.L_x_5450:
        /* <DEDUP_REMOVED lines=11> */
.L_x_5451:
[----:B------:R2:W-:Y:S01]  /*1c520*/  SYNCS.ARRIVE.TRANS64.A1T0 RZ, [R6+URZ+0x22830], RZ ;  /* 0x022830ff06ff79a7 */ /* 0x0005e2000810003f */
[----:B------:R-:W-:Y:S05]  /*1c530*/  @!P3 BRA `(.L_x_5452) ;  /* 0x000000000004b947 */ /* 0x000fea0003800000 */
[----:B------:R-:W-:Y:S01]  /*1c540*/  BPT.TRAP 0x1 ;  /* 0x000000040000795c */ /* 0x000fe20000300000 */
.L_x_5452:
[----:B------:R-:W3:Y:S01]  /*1c550*/  SYNCS.PHASECHK.TRANS64.TRYWAIT P0, [R6+URZ+0x22860], R22 ;  /* 0x02286016060075a7 */ /* 0x000ee2000800017f */
[----:B------:R-:W-:Y:S04]  /*1c560*/  BSSY B1, `(.L_x_5453) ;  /* 0x0000002000017945 */ /* 0x000fe80003800000 */
[----:B---3--:R-:W-:Y:S05]  /*1c570*/  @!P0 BRA `(.L_x_5454) ;  /* 0x00000060005c8947 */ /* 0x008fea0003800000 */
.L_x_5654:
[----:B------:R-:W-:Y:S05]  /*1c580*/  BSYNC B1 ;  /* 0x0000000000017941 */ /* 0x000fea0003800000 */
.L_x_5453:
        /* <DEDUP_REMOVED lines=66> */
.L_x_5668:
        /* <DEDUP_REMOVED lines=11> */
.L_x_5456:
        /* <DEDUP_REMOVED lines=11> */
.L_x_5457:
[----:B------:R0:W-:Y:S01]  /*1cb10*/  SYNCS.ARRIVE.TRANS64.A1T0 RZ, [R6+URZ+0x22850], RZ ;  /* 0x022850ff06ff79a7 */ /* 0x0001e2000810003f */
[----:B------:R-:W-:Y:S05]  /*1cb20*/  @P2 BRA `(.L_x_5458) ;  /* 0xfffffff000a02947 */ /* 0x000fea000383ffff */
.L_x_5445:
[----:B------:R-:W-:Y:S05]  /*1cb30*/  BSYNC B0 ;  /* 0x0000000000007941 */ /* 0x000fea0003800000 */
.L_x_5444:
[----:B------:R-:W4:Y:S01]  /*1cb40*/  S2R R2, SR_TID.X ;  /* 0x0000000000027919 */ /* 0x000f220000002100 */
[----:B------:R-:W-:Y:S01]  /*1cb50*/  VIADD R19, R19, 0x1 ;  /* 0x0000000113137836 */ /* 0x000fe20000000000 */
[----:B------:R-:W-:Y:S04]  /*1cb60*/  BSSY B0, `(.L_x_5459) ;  /* 0x0000012000007945 */ /* 0x000fe80003800000 */
[----:B------:R-:W-:-:S04]  /*1cb70*/  ISETP.NE.AND P0, PT, R19, 0x2, PT ;  /* 0x000000021300780c */ /* 0x000fc80003f05270 */
[----:B------:R-:W-:Y:S02]  /*1cb80*/  SEL R0, RZ, 0x1, P0 ;  /* 0x00000001ff007807 */ /* 0x000fe40000000000 */
[----:B----4-:R-:W-:-:S04]  /*1cb90*/  LOP3.LUT R2, R2, 0x7f, RZ, 0xc0, !PT ;  /* 0x0000007f02027812 */ /* 0x010fc800078ec0ff */
[----:B------:R-:W-:-:S13]  /*1cba0*/  ISETP.NE.AND P1, PT, R2, RZ, PT ;  /* 0x000000ff0200720c */ /* 0x000fda0003f25270 */
[----:B------:R-:W-:Y:S05]  /*1cbb0*/  @P1 BRA `(.L_x_5460) ;  /* 0x0000000000301947 */ /* 0x000fea0003800000 */
[----:B------:R-:W4:Y:S01]  /*1cbc0*/  S2R R5, SR_LANEID ;  /* 0x0000000000057919 */ /* 0x000f220000000000 */
[----:B------:R-:W-:Y:S01]  /*1cbd0*/  VOTEU.ANY UR4, UPT, PT ;  /* 0x0000000000047886 */ /* 0x000fe200038e0100 */
[----:B------:R-:W5:Y:S01]  /*1cbe0*/  LDC.64 R2, c[0x0][0xc60] ;  /* 0x00031800ff027b82 */ /* 0x000f620000000a00 */
[----:B------:R-:W4:Y:S02]  /*1cbf0*/  FLO.U32 R4, UR4 ;  /* 0x0000000400047d00 */ /* 0x000f2400080e0000 */
[----:B----4-:R-:W-:-:S06]  /*1cc00*/  ISETP.EQ.U32.AND P1, PT, R4, R5, PT ;  /* 0x000000050400720c */ /* 0x010fcc0003f22070 */
[----:B------:R-:W5:Y:S07]  /*1cc10*/  POPC R5, UR4 ;  /* 0x0000000400057d09 */ /* 0x000f6e0008000000 */
[----:B-----5:R-:W4:Y:S01]  /*1cc20*/  @P1 ATOMG.E.ADD.STRONG.GPU PT, R3, desc[UR42][R2.64], R5 ;  /* 0x00000005020319a8 */ /* 0x020f2200081ee1ea */
[----:B0-23--:R-:W0:Y:S02]  /*1cc30*/  S2R R6, SR_LTMASK ;  /* 0x0000000000067919 */ /* 0x00de240000003900 */
[----:B0-----:R-:W-:-:S04]  /*1cc40*/  LOP3.LUT R6, R6, UR4, RZ, 0xc0, !PT ;  /* 0x0000000406067c12 */ /* 0x001fc8000f8ec0ff */
[----:B------:R-:W0:Y:S01]  /*1cc50*/  POPC R7, R6 ;  /* 0x0000000600077309 */ /* 0x000e220000000000 */
[----:B----4-:R-:W0:Y:S02]  /*1cc60*/  SHFL.IDX PT, R4, R3, R4, 0x1f ;  /* 0x00001f0403047589 */ /* 0x010e2400000e0000 */
[----:B0-----:R-:W-:-:S07]  /*1cc70*/  IADD3 R24, R4, UR37, R7 ;  /* 0x0000002504187c10 */ /* 0x001fce000fffe007 */
.L_x_5460:
[----:B------:R-:W-:Y:S05]  /*1cc80*/  BSYNC B0 ;  /* 0x0000000000007941 */ /* 0x000fea0003800000 */
.L_x_5459:
[----:B------:R-:W-:Y:S02]  /*1cc90*/  LOP3.LUT R23, R23, R0, RZ, 0x3c, !PT ;  /* 0x0000000017177212 */ /* 0x000fe400078e3cff */
[----:B------:R-:W-:-:S07]  /*1cca0*/  SEL R19, R19, RZ, P0 ;  /* 0x000000ff13137207 */ /* 0x000fce0000000000 */
.L_x_5419:
[----:B------:R-:W-:Y:S05]  /*1ccb0*/  BSYNC B7 ;  /* 0x0000000000077941 */ /* 0x000fea0003800000 */
.L_x_5417:
[----:B------:R-:W-:-:S13]  /*1ccc0*/  LOP3.LUT P0, RZ, R18, 0x80, RZ, 0xc0, !PT ;  /* 0x0000008012ff7812 */ /* 0x000fda000780c0ff */
[----:B------:R-:W-:Y:S05]  /*1ccd0*/  @!P0 BRA `(.L_x_5461) ;  /* 0x0000000000248947 */ /* 0x000fea0003800000 */
[----:B------:R-:W-:Y:S05]  /*1cce0*/  WARPSYNC.ALL ;  /* 0x0000000000007948 */ /* 0x000fea0003800000 */
[----:B------:R-:W4:Y:S08]  /*1ccf0*/  S2UR UR5, SR_CgaCtaId ;  /* 0x00000000000579c3 */ /* 0x000f300000008800 */
[----:B------:R-:W-:Y:S06]  /*1cd00*/  BAR.SYNC.DEFER_BLOCKING 0x5, 0x180 ;  /* 0x0146000000007b1d */ /* 0x000fec0000010000 */
[----:B------:R-:W-:-:S02]  /*1cd10*/  UMOV UR4, 0x400 ;  /* 0x0000040000047882 */ /* 0x000fc40000000000 */
[----:B----4-:R-:W-:-:S06]  /*1cd20*/  ULEA UR4, UR5, UR4, 0x18 ;  /* 0x0000000405047291 */ /* 0x010fcc000f8ec03f */
[----:B------:R-:W-:-:S05]  /*1cd30*/  IMAD.U32 R16, RZ, RZ, UR4 ;  /* 0x00000004ff107e24 */ /* 0x000fca000f8e00ff */
[----:B------:R4:W0:Y:S01]  /*1cd40*/  LDS.128 R24, [R16+0x228d0] ;  /* 0x0228d00010187984 */ /* 0x0008220000000c00 */
[----:B------:R-:W-:Y:S06]  /*1cd50*/  BAR.ARV 0x4, 0x180 ;  /* 0x0106000000007b1d */ /* 0x000fec0000002000 */
[----:B------:R-:W-:Y:S05]  /*1cd60*/  BRA `(.L_x_5462) ;  /* 0x0000000c00d47947 */ /* 0x000fea0003800000 */
.L_x_5461:
        /* <DEDUP_REMOVED lines=11> */
[----:B0-23--:R5:W2:Y:S02]  /*1ce20*/  @!P1 LDG.E R6, desc[UR42][R2.64] ;  /* 0x0000002a02069981 */ /* 0x00daa4000c1e1900 */
        /* <DEDUP_REMOVED lines=31> */
.L_x_5678:
[----:B------:R-:W-:Y:S02]  /*1d020*/  ULDC UR4, c[0x0][0xc38] ;  /* 0x00030e0000047ab9 */ /* 0x000fe40000000800 */
[----:B------:R-:W-:-:S04]  /*1d030*/  IMAD.U32 R5, RZ, RZ, UR4 ;  /* 0x00000004ff057e24 */ /* 0x000fc8000f8e00ff */
[----:B--2---:R-:W-:-:S04]  /*1d040*/  IMAD R14, R14, R5, RZ ;  /* 0x000000050e0e7224 */ /* 0x004fc800078e02ff */
[----:B------:R-:W-:-:S05]  /*1d050*/  IMAD.IADD R7, R7, 0x1, R14 ;  /* 0x0000000107077824 */ /* 0x000fca00078e020e */
[----:B------:R-:W-:-:S13]  /*1d060*/  ISETP.GT.AND P6, PT, R7, R0, PT ;  /* 0x000000000700720c */ /* 0x000fda0003fc4270 */
[----:B------:R-:W-:Y:S05]  /*1d070*/  @P6 BRA `(.L_x_5464) ;  /* 0x0000000000a46947 */ /* 0x000fea0003800000 */
.L_x_5467:
        /* <DEDUP_REMOVED lines=35> */
.L_x_5686:
[----:B------:R-:W-:Y:S02]  /*1d2b0*/  ULDC UR4, c[0x0][0xc38] ;  /* 0x00030e0000047ab9 */ /* 0x000fe40000000800 */
[----:B------:R-:W-:-:S04]  /*1d2c0*/  IMAD.U32 R5, RZ, RZ, UR4 ;  /* 0x00000004ff057e24 */ /* 0x000fc8000f8e00ff */
[----:B--2---:R-:W-:-:S04]  /*1d2d0*/  IMAD R14, R14, R5, RZ ;  /* 0x000000050e0e7224 */ /* 0x004fc800078e02ff */
[----:B------:R-:W-:-:S05]  /*1d2e0*/  IMAD.IADD R7, R14, 0x1, R7 ;  /* 0x000000010e077824 */ /* 0x000fca00078e0207 */
[----:B------:R-:W-:-:S13]  /*1d2f0*/  ISETP.GT.AND P6, PT, R7, R0, PT ;  /* 0x000000000700720c */ /* 0x000fda0003fc4270 */
[----:B------:R-:W-:Y:S05]  /*1d300*/  @!P6 BRA `(.L_x_5467) ;  /* 0xfffffffc005ce947 */ /* 0x000fea000383ffff */
.L_x_5464:
[----:B------:R-:W-:Y:S01]  /*1d310*/  IMAD.IADD R7, R7, 0x1, -R14 ;  /* 0x0000000107077824 */ /* 0x000fe200078e0a0e */
[----:B------:R-:W-:-:S03]  /*1d320*/  UMOV UR4, 0xffffffff ;  /* 0xffffffff00047882 */ /* 0x000fc60000000000 */
[----:B------:R-:W-:-:S05]  /*1d330*/  IMAD R3, R2, R5, R7 ;  /* 0x0000000502037224 */ /* 0x000fca00078e0207 */
[----:B------:R-:W-:Y:S01]  /*1d340*/  ISETP.GT.AND P6, PT, R3, R0, PT ;  /* 0x000000000300720c */ /* 0x000fe20003fc4270 */
[----:B------:R-:W-:-:S12]  /*1d350*/  BRA.DIV UR4, `(.L_x_5468) ;  /* 0x0000006204b47947 */ /* 0x000fd8000b800000 */
[----:B------:R-:W-:-:S04]  /*1d360*/  VOTE.ANY R3, PT, !P6 ;  /* 0x0000000000037806 */ /* 0x000fc800070e0100 */
[----:B------:R-:W2:Y:S02]  /*1d370*/  POPC R12, R3 ;  /* 0x00000003000c7309 */ /* 0x000ea40000000000 */
[----:B--2---:R2:W3:Y:S01]  /*1d380*/  SHFL.IDX PT, R25, R25, R12, 0x1f ;  /* 0x00001f0c19197589 */ /* 0x0044e200000e0000 */
[----:B------:R-:W-:-:S03]  /*1d390*/  IMAD.IADD R27, R12, 0x1, R27 ;  /* 0x000000010c1b7824 */ /* 0x000fc600078e021b */
[----:B------:R2:W4:Y:S04]  /*1d3a0*/  SHFL.IDX PT, R4, R4, R12, 0x1f ;  /* 0x00001f0c04047589 */ /* 0x00052800000e0000 */
.L_x_5691:
[----:B------:R-:W-:-:S13]  /*1d3b0*/  ISETP.NE.AND P0, PT, R3, RZ, PT ;  /* 0x000000ff0300720c */ /* 0x000fda0003f05270 */
[----:B------:R-:W-:Y:S05]  /*1d3c0*/  @!P0 BRA `(.L_x_5469) ;  /* 0x0000000000108947 */ /* 0x000fea0003800000 */
[----:B------:R-:W-:Y:S01]  /*1d3d0*/  UMOV UR4, 0xffffffff ;  /* 0xffffffff00047882 */ /* 0x000fe20000000000 */
[----:B--2---:R-:W-:Y:S02]  /*1d3e0*/  VIADD R12, R12, 0xffffffff ;  /* 0xffffffff0c0c7836 */ /* 0x004fe40000000000 */
[----:B------:R-:W-:Y:S05]  /*1d3f0*/  BRA.DIV UR4, `(.L_x_5470) ;  /* 0x0000006204e87947 */ /* 0x000fea000b800000 */
[----:B------:R2:W0:Y:S02]  /*1d400*/  SHFL.IDX PT, R6, R2, R12, 0x1f ;  /* 0x00001f0c02067589 */ /* 0x00042400000e0000 */
.L_x_5469:
[----:B----4-:R-:W-:Y:S01]  /*1d410*/  ISETP.NE.AND P0, PT, R4, 0x1, PT ;  /* 0x000000010400780c */ /* 0x010fe20003f05270 */
[----:B0-----:R-:W-:-:S04]  /*1d420*/  IMAD R24, R6, R5, R7 ;  /* 0x0000000506187224 */ /* 0x001fc800078e0207 */
[----:B------:R-:W-:-:S08]  /*1d430*/  IMAD.IADD R0, R0, 0x1, -R24 ;  /* 0x0000000100007824 */ /* 0x000fd000078e0a18 */
[----:B------:R-:W-:Y:S05]  /*1d440*/  @!P0 BRA `(.L_x_5471) ;  /* 0x0000000000dc8947 */ /* 0x000fea0003800000 */
[-C--:B---3--:R-:W-:Y:S02]  /*1d450*/  IABS R5, R25.reuse ;  /* 0x0000001900057213 */ /* 0x088fe40000000000 */
[----:B------:R-:W-:Y:S02]  /*1d460*/  IABS R6, R4 ;  /* 0x0000000400067213 */ /* 0x000fe40000000000 */
[----:B------:R-:W0:Y:S08]  /*1d470*/  I2F.RP R7, R5 ;  /* 0x0000000500077306 */ /* 0x000e300000209400 */
[----:B------:R-:W3:Y:S08]  /*1d480*/  I2F.RP R8, R6 ;  /* 0x0000000600087306 */ /* 0x000ef00000209400 */
[----:B0-----:R-:W2:Y:S08]  /*1d490*/  MUFU.RCP R7, R7 ;  /* 0x0000000700077308 */ /* 0x001eb00000001000 */
[----:B---3--:R-:W-:Y:S01]  /*1d4a0*/  MUFU.RCP R8, R8 ;  /* 0x0000000800087308 */ /* 0x008fe20000001000 */
[----:B--2---:R-:W-:Y:S01]  /*1d4b0*/  VIADD R2, R7, 0xffffffe ;  /* 0x0ffffffe07027836 */ /* 0x004fe20000000000 */
        /* <DEDUP_REMOVED lines=48> */
.L_x_5471:
[----:B--2---:R-:W0:Y:S02]  /*1d7c0*/  LDC.64 R2, c[0x0][0xc90] ;  /* 0x00032400ff027b82 */ /* 0x004e240000000a00 */
[----:B0-----:R-:W-:-:S05]  /*1d7d0*/  IMAD.WIDE R2, R27, 0x4, R2 ;  /* 0x000000041b027825 */ /* 0x001fca00078e0202 */
[----:B------:R0:W3:Y:S02]  /*1d7e0*/  LDG.E R6, desc[UR42][R2.64] ;  /* 0x0000002a02067981 */ /* 0x0000e4000c1e1900 */
[----:B0-----:R-:W-:Y:S02]  /*1d7f0*/  IMAD.MOV.U32 R2, RZ, RZ, RZ ;  /* 0x000000ffff027224 */ /* 0x001fe400078e00ff */
[----:B---3--:R-:W-:-:S05]  /*1d800*/  IMAD R7, R25, R6, RZ ;  /* 0x0000000619077224 */ /* 0x008fca00078e02ff */
[----:B------:R-:W-:-:S04]  /*1d810*/  IABS R4, R7 ;  /* 0x0000000700047213 */ /* 0x000fc80000000000 */
[----:B------:R-:W0:Y:S08]  /*1d820*/  I2F.RP R8, R4 ;  /* 0x0000000400087306 */ /* 0x000e300000209400 */
[----:B0-----:R-:W0:Y:S02]  /*1d830*/  MUFU.RCP R8, R8 ;  /* 0x0000000800087308 */ /* 0x001e240000001000 */
[----:B0-----:R-:W-:-:S06]  /*1d840*/  VIADD R9, R8, 0xffffffe ;  /* 0x0ffffffe08097836 */ /* 0x001fcc0000000000 */
[----:B------:R-:W1:Y:S02]  /*1d850*/  F2I.FTZ.U32.TRUNC.NTZ R3, R9 ;  /* 0x0000000900037305 */ /* 0x000e64000021f000 */
[----:B-1----:R-:W-:-:S04]  /*1d860*/  IMAD.MOV R11, RZ, RZ, -R3 ;  /* 0x000000ffff0b7224 */ /* 0x002fc800078e0a03 */
        /* <DEDUP_REMOVED lines=49> */
.L_x_5472:
[----:B------:R-:W-:-:S05]  /*1db80*/  LOP3.LUT R2, RZ, R2, RZ, 0x33, !PT ;  /* 0x00000002ff027212 */ /* 0x000fca00078e33ff */
[----:B------:R-:W-:Y:S01]  /*1db90*/  IMAD.IADD R25, R25, 0x1, R2 ;  /* 0x0000000119197824 */ /* 0x000fe200078e0202 */
[----:B------:R-:W-:Y:S06]  /*1dba0*/  BRA `(.L_x_5473) ;  /* 0x00000000001c7947 */ /* 0x000fec0003800000 */
.L_x_5465:
[----:B------:R-:W-:Y:S01]  /*1dbb0*/  UMOV UR4, URZ ;  /* 0x0000003f00047c82 */ /* 0x000fe20008000000 */
[----:B------:R-:W-:Y:S01]  /*1dbc0*/  UMOV UR5, URZ ;  /* 0x0000003f00057c82 */ /* 0x000fe20008000000 */
[----:B------:R-:W-:Y:S01]  /*1dbd0*/  ULDC UR6, c[0x0][0xc3c] ;  /* 0x00030f0000067ab9 */ /* 0x000fe20000000800 */
[----:B------:R-:W-:Y:S02]  /*1dbe0*/  IMAD.MOV.U32 R24, RZ, RZ, R0 ;  /* 0x000000ffff187224 */ /* 0x000fe400078e0000 */
[----:B------:R-:W-:Y:S02]  /*1dbf0*/  IMAD.U32 R25, RZ, RZ, UR4 ;  /* 0x00000004ff197e24 */ /* 0x000fe4000f8e00ff */
[----:B------:R-:W-:Y:S02]  /*1dc00*/  IMAD.U32 R26, RZ, RZ, UR5 ;  /* 0x00000005ff1a7e24 */ /* 0x000fe4000f8e00ff */
[----:B------:R-:W-:-:S07]  /*1dc10*/  IMAD.U32 R27, RZ, RZ, UR6 ;  /* 0x00000006ff1b7e24 */ /* 0x000fce000f8e00ff */
.L_x_5473:
        /* <DEDUP_REMOVED lines=10> */
.L_x_5462:
[----:B------:R-:W-:Y:S02]  /*1dcc0*/  ULDC UR4, c[0x0][0xc3c] ;  /* 0x00030f0000047ab9 */ /* 0x000fe40000000800 */
[----:B0-----:R-:W-:-:S13]  /*1dcd0*/  ISETP.GE.AND P0, PT, R27, UR4, PT ;  /* 0x000000041b007c0c */ /* 0x001fda000bf06270 */
[----:B------:R-:W-:Y:S05]  /*1dce0*/  @!P0 BRA `(.L_x_5474) ;  /* 0xffffff9800fc8947 */ /* 0x000fea000383ffff */
[----:B------:R-:W-:Y:S05]  /*1dcf0*/  BSYNC B8 ;  /* 0x0000000000087941 */ /* 0x000fea0003800000 */
.L_x_5371:
        /* <DEDUP_REMOVED lines=12> */
.L_x_5694:
[----:B------:R-:W-:Y:S05]  /*1ddc0*/  BSYNC B0 ;  /* 0x0000000000007941 */ /* 0x000fea0003800000 */
.L_x_5475:
[----:B------:R-:W-:-:S03]  /*1ddd0*/  UMOV UR4, 0xffffffff ;  /* 0xffffffff00047882 */ /* 0x000fc60000000000 */
[----:B------:R-:W-:Y:S05]  /*1dde0*/  BRA.DIV UR4, `(.L_x_5477) ;  /* 0x0000005a04a87947 */ /* 0x000fea000b800000 */
[----:B0-----:R-:W0:Y:S02]  /*1ddf0*/  S2R R0, SR_TID.X ;  /* 0x0000000000007919 */ /* 0x001e240000002100 */
[----:B0-----:R-:W-:-:S04]  /*1de00*/  SHF.R.U32.HI R0, RZ, 0x5, R0 ;  /* 0x00000005ff007819 */ /* 0x001fc80000011600 */
[----:B------:R-:W-:-:S05]  /*1de10*/  LOP3.LUT R0, R0, 0x3, RZ, 0xc0, !PT ;  /* 0x0000000300007812 */ /* 0x000fca00078ec0ff */
[----:B------:R0:W1:Y:S02]  /*1de20*/  SHFL.IDX PT, R14, R0, RZ, 0x1f ;  /* 0x00001fff000e7589 */ /* 0x00006400000e0000 */
.L_x_5697:
[----:B-1----:R-:W-:-:S13]  /*1de30*/  ISETP.NE.AND P0, PT, R14, RZ, PT ;  /* 0x000000ff0e00720c */ /* 0x002fda0003f05270 */
[----:B------:R-:W-:Y:S05]  /*1de40*/  @P0 BRA `(.L_x_5189) ;  /* 0x0000000000880947 */ /* 0x000fea0003800000 */
[----:B------:R-:W-:-:S03]  /*1de50*/  UMOV UR4, 0xffffffff ;  /* 0xffffffff00047882 */ /* 0x000fc60000000000 */
[----:B------:R-:W-:Y:S05]  /*1de60*/  BRA.DIV UR4, `(.L_x_5478) ;  /* 0x0000005a04bc7947 */ /* 0x000fea000b800000 */
[----:B------:R-:W-:-:S13]  /*1de70*/  ELECT P6, URZ, PT ;  /* 0x00000000003f782f */ /* 0x000fda00038c0000 */
.L_x_5700:
[----:B------:R-:W-:Y:S05]  /*1de80*/  @!P6 BRA `(.L_x_5189) ;  /* 0x000000000078e947 */ /* 0x000fea0003800000 */
[----:B------:R-:W-:-:S06]  /*1de90*/  ULOP3.LUT UR4, UR36, 0x2, URZ, 0xfc, !UPT ;  /* 0x0000000224047892 */ /* 0x000fcc000f8efc3f */
[----:B0-----:R-:W-:-:S05]  /*1dea0*/  IMAD.U32 R0, RZ, RZ, UR4 ;  /* 0x00000004ff007e24 */ /* 0x001fca000f8e00ff */
[----:B------:R-:W-:-:S13]  /*1deb0*/  ISETP.NE.AND P0, PT, R0, 0x3, PT ;  /* 0x000000030000780c */ /* 0x000fda0003f05270 */
[----:B------:R-:W-:Y:S05]  /*1dec0*/  @!P0 BRA `(.L_x_5479) ;  /* 0x0000000000048947 */ /* 0x000fea0003800000 */
[----:B------:R-:W-:Y:S01]  /*1ded0*/  BPT.TRAP 0x1 ;  /* 0x000000040000795c */ /* 0x000fe20000300000 */
.L_x_5479:
[----:B------:R-:W-:Y:S01]  /*1dee0*/  IMAD R3, R19, 0x8, R5 ;  /* 0x0000000813037824 */ /* 0x000fe200078e0205 */
[----:B------:R-:W-:Y:S01]  /*1def0*/  SHF.L.U32 R2, R23, 0x1f, RZ ;  /* 0x0000001f17027819 */ /* 0x000fe200000006ff */
[----:B------:R-:W-:-:S03]  /*1df00*/  VIADD R19, R19, 0x1 ;  /* 0x0000000113137836 */ /* 0x000fc60000000000 */
[----:B------:R-:W0:Y:S02]  /*1df10*/  SYNCS.PHASECHK.TRANS64.TRYWAIT P1, [R3+URZ+0x22840], R2 ;  /* 0x02284002030075a7 */ /* 0x000e24000802017f */
[----:B------:R-:W-:-:S04]  /*1df20*/  ISETP.NE.AND P2, PT, R19, 0x2, PT ;  /* 0x000000021300780c */ /* 0x000fc80003f45270 */
[----:B------:R-:W-:Y:S01]  /*1df30*/  SEL R0, RZ, 0x1, P2 ;  /* 0x00000001ff007807 */ /* 0x000fe20001000000 */
[----:B0-----:R-:W-:Y:S08]  /*1df40*/  @!P1 BRA `(.L_x_5480) ;  /* 0x0000005800a49947 */ /* 0x001ff00003800000 */
.L_x_5701:
[----:B------:R-:W-:Y:S02]  /*1df50*/  SEL R19, R19, RZ, P2 ;  /* 0x000000ff13137207 */ /* 0x000fe40001000000 */
[----:B------:R-:W-:Y:S01]  /*1df60*/  LOP3.LUT R0, R23, R0, RZ, 0x3c, !PT ;  /* 0x0000000017007212 */ /* 0x000fe200078e3cff */
[----:B------:R-:W-:Y:S06]  /*1df70*/  @!P0 BRA `(.L_x_5481) ;  /* 0x0000000000048947 */ /* 0x000fec0003800000 */
[----:B------:R-:W-:Y:S01]  /*1df80*/  BPT.TRAP 0x1 ;  /* 0x000000040000795c */ /* 0x000fe20000300000 */
.L_x_5481:
[----:B------:R-:W-:Y:S01]  /*1df90*/  IMAD R19, R19, 0x8, R5 ;  /* 0x0000000813137824 */ /* 0x000fe200078e0205 */
[----:B------:R-:W-:-:S04]  /*1dfa0*/  SHF.L.U32 R0, R0, 0x1f, RZ ;  /* 0x0000001f00007819 */ /* 0x000fc800000006ff */
[----:B------:R-:W1:Y:S02]  /*1dfb0*/  SYNCS.PHASECHK.TRANS64.TRYWAIT P1, [R19+URZ+0x22840], R0 ;  /* 0x02284000130075a7 */ /* 0x000e64000802017f */
[----:B-1----:R-:W-:Y:S05]  /*1dfc0*/  @!P1 BRA `(.L_x_5482) ;  /* 0x0000005800989947 */ /* 0x002fea0003800000 */
.L_x_5702:
[----:B------:R-:W-:Y:S05]  /*1dfd0*/  @!P0 BRA `(.L_x_5483) ;  /* 0x0000000000048947 */ /* 0x000fea0003800000 */
[----:B------:R-:W-:Y:S01]  /*1dfe0*/  BPT.TRAP 0x1 ;  /* 0x000000040000795c */ /* 0x000fe20000300000 */
.L_x_5483:
[----:B------:R-:W5:Y:S02]  /*1dff0*/  SYNCS.PHASECHK.TRANS64.TRYWAIT P1, [R3+URZ+0x22860], R2 ;  /* 0x02286002030075a7 */ /* 0x000f64000802017f */
[----:B-----5:R-:W-:Y:S05]  /*1e000*/  @!P1 BRA `(.L_x_5484) ;  /* 0x00000058009c9947 */ /* 0x020fea0003800000 */
.L_x_5703:
[----:B------:R-:W-:Y:S05]  /*1e010*/  @!P0 BRA `(.L_x_5485) ;  /* 0x0000000000048947 */ /* 0x000fea0003800000 */
[----:B------:R-:W-:Y:S01]  /*1e020*/  BPT.TRAP 0x1 ;  /* 0x000000040000795c */ /* 0x000fe20000300000 */
.L_x_5485:
[----:B------:R0:W0:Y:S02]  /*1e030*/  SYNCS.PHASECHK.TRANS64.TRYWAIT P0, [R19+URZ+0x22860], R0 ;  /* 0x02286000130075a7 */ /* 0x000024000800017f */
[----:B0-----:R-:W-:Y:S05]  /*1e040*/  @!P0 NANOSLEEP.SYNCS 0x989680 ;  /* 0x009896800000895d */ /* 0x001fea0003900000 */
[----:B------:R-:W0:Y:S02]  /*1e050*/  @!P0 SYNCS.PHASECHK.TRANS64 P0, [R19+URZ+0x22860], R0 ;  /* 0x02286000130085a7 */ /* 0x000e24000800007f */
[----:B0-----:R-:W-:Y:S05]  /*1e060*/  @!P0 BRA `(.L_x_5485) ;  /* 0xfffffffc00f08947 */ /* 0x001fea000383ffff */
.L_x_5189:
[----:B------:R-:W-:Y:S05]  /*1e070*/  BSYNC B9 ;  /* 0x0000000000097941 */ /* 0x000fea0003800000 */
.L_x_5186:
[----:B------:R-:W-:Y:S05]  /*1e080*/  EXIT ;  /* 0x000000000000794d */ /* 0x000fea0003800000 */
.L_x_5209:
[----:B0-----:R0:W1:Y:S02]  /*1e090*/  SYNCS.PHASECHK.TRANS64.TRYWAIT P5, [R87+URZ+0x22890], R95 ;  /* 0x0228905f570075a7 */ /* 0x00106400080a017f */
[----:B-1----:R-:W-:Y:S05]  /*1e0a0*/  @!P5 NANOSLEEP.SYNCS 0x989680 ;  /* 0x009896800000d95d */ /* 0x002fea0003900000 */
[----:B------:R-:W1:Y:S02]  /*1e0b0*/  @!P5 SYNCS.PHASECHK.TRANS64 P5, [R87+URZ+0x22890], R95 ;  /* 0x0228905f5700d5a7 */ /* 0x000e6400080a007f */
[----:B-1----:R-:W-:Y:S05]  /*1e0c0*/  @!P5 BRA `(.L_x_5209) ;  /* 0xfffffffc00f0d947 */ /* 0x002fea000383ffff */
[----:B------:R-:W-:Y:S05]  /*1e0d0*/  BRA `(.L_x_5486) ;  /* 0xfffffe5400e07947 */ /* 0x000fea000383ffff */
.L_x_5210:
        /* <DEDUP_REMOVED lines=8> */
.L_x_5488:
[----:B------:R-:W-:Y:S05]  /*1e160*/  BSYNC B1 ;  /* 0x0000000000017941 */ /* 0x000fea0003800000 */
.L_x_5487:
        /* <DEDUP_REMOVED lines=8> */
.L_x_5489:
[----:B------:R-:W-:Y:S05]  /*1e1f0*/  BRA `(.L_x_5490) ;  /* 0xfffffe5400ac7947 */ /* 0x000fea000383ffff */
.L_x_5219:
        /* <DEDUP_REMOVED lines=8> */
.L_x_5492:
[----:B------:R-:W-:Y:S05]  /*1e280*/  BSYNC B1 ;  /* 0x0000000000017941 */ /* 0x000fea0003800000 */
.L_x_5491:
        /* <DEDUP_REMOVED lines=8> */
.L_x_5493:
[----:B------:R-:W-:Y:S05]  /*1e310*/  BRA `(.L_x_5494) ;  /* 0xfffffe5c00347947 */ /* 0x000fea000383ffff */
.L_x_5229:
[----:B-1----:R1:W2:Y:S02]  /*1e320*/  SYNCS.PHASECHK.TRANS64.TRYWAIT P4, [R87+URZ+0x22890], R95 ;  /* 0x0228905f570075a7 */ /* 0x0022a4000808017f */
[----:B--2---:R-:W-:Y:S05]  /*1e330*/  @!P4 NANOSLEEP.SYNCS 0x989680 ;  /* 0x009896800000c95d */ /* 0x004fea0003900000 */
[----:B------:R-:W2:Y:S02]  /*1e340*/  @!P4 SYNCS.PHASECHK.TRANS64 P4, [R87+URZ+0x22890], R95 ;  /* 0x0228905f5700c5a7 */ /* 0x000ea4000808007f */
[----:B--2---:R-:W-:Y:S05]  /*1e350*/  @!P4 BRA `(.L_x_5229) ;  /* 0xfffffffc00f0c947 */ /* 0x004fea000383ffff */
[----:B------:R-:W-:Y:S05]  /*1e360*/  BRA `(.L_x_5495) ;  /* 0xfffffe6800287947 */ /* 0x000fea000383ffff */
.L_x_5230:
        /* <DEDUP_REMOVED lines=8> */
.L_x_5497:
[----:B------:R-:W-:Y:S05]  /*1e3f0*/  BSYNC B1 ;  /* 0x0000000000017941 */ /* 0x000fea0003800000 */
.L_x_5496:
        /* <DEDUP_REMOVED lines=8> */
.L_x_5498:
[----:B------:R-:W-:Y:S01]  /*1e480*/  IMAD.MOV.U32 R100, RZ, RZ, R14 ;  /* 0x000000ffff647224 */ /* 0x000fe200078e000e */
[----:B------:R-:W-:Y:S06]  /*1e490*/  BRA `(.L_x_5499) ;  /* 0xfffffe6400f47947 */ /* 0x000fec000383ffff */
.L_x_5235:
        /* <DEDUP_REMOVED lines=8> */
.L_x_5501:
[----:B------:R-:W-:Y:S05]  /*1e520*/  BSYNC B1 ;  /* 0x0000000000017941 */ /* 0x000fea0003800000 */
.L_x_5500:
        /* <DEDUP_REMOVED lines=8> */
.L_x_5502:
[----:B------:R-:W-:Y:S01]  /*1e5b0*/  IMAD.MOV.U32 R96, RZ, RZ, R14 ;  /* 0x000000ffff607224 */ /* 0x000fe200078e000e */
[----:B------:R-:W-:Y:S06]  /*1e5c0*/  BRA `(.L_x_5503) ;  /* 0xfffffe6c00a07947 */ /* 0x000fec000383ffff */
.L_x_5240:
[----:B0-----:R0:W1:Y:S02]  /*1e5d0*/  SYNCS.PHASECHK.TRANS64.TRYWAIT P2, [R87+URZ+0x22890], R95 ;  /* 0x0228905f570075a7 */ /* 0x001064000804017f */
[----:B-1----:R-:W-:Y:S05]  /*1e5e0*/  @!P2 NANOSLEEP.SYNCS 0x989680 ;  /* 0x009896800000a95d */ /* 0x002fea0003900000 */
[----:B------:R-:W1:Y:S02]  /*1e5f0*/  @!P2 SYNCS.PHASECHK.TRANS64 P2, [R87+URZ+0x22890], R95 ;  /* 0x0228905f5700a5a7 */ /* 0x000e64000804007f */
[----:B-1----:R-:W-:Y:S05]  /*1e600*/  @!P2 BRA `(.L_x_5240) ;  /* 0xfffffffc00f0a947 */ /* 0x002fea000383ffff */
[----:B------:R-:W-:Y:S05]  /*1e610*/  BRA `(.L_x_5504) ;  /* 0xfffffe7400b87947 */ /* 0x000fea000383ffff */
.L_x_5241:
        /* <DEDUP_REMOVED lines=8> */
.L_x_5506:
[----:B------:R-:W-:Y:S05]  /*1e6a0*/  BSYNC B1 ;  /* 0x0000000000017941 */ /* 0x000fea0003800000 */
.L_x_5505:
        /* <DEDUP_REMOVED lines=8> */
.L_x_5507:
[----:B------:R-:W-:Y:S01]  /*1e730*/  IMAD.MOV.U32 R7, RZ, RZ, R14 ;  /* 0x000000ffff077224 */ /* 0x000fe200078e000e */
[----:B------:R-:W-:Y:S06]  /*1e740*/  BRA `(.L_x_5508) ;  /* 0xfffffe7400d47947 */ /* 0x000fec000383ffff */
.L_x_5244:
        /* <DEDUP_REMOVED lines=8> */
.L_x_5510:
[----:B------:R-:W-:Y:S05]  /*1e7d0*/  BSYNC B1 ;  /* 0x0000000000017941 */ /* 0x000fea0003800000 */
.L_x_5509:
        /* <DEDUP_REMOVED lines=8> */
.L_x_5511:
[----:B------:R-:W-:Y:S01]  /*1e860*/  IMAD.MOV.U32 R7, RZ, RZ, R14 ;  /* 0x000000ffff077224 */ /* 0x000fe200078e000e */
[----:B------:R-:W-:Y:S06]  /*1e870*/  BRA `(.L_x_5512) ;  /* 0xfffffe7400d07947 */ /* 0x000fec000383ffff */
.L_x_5248:
[----:B---3--:R3:W4:Y:S02]  /*1e880*/  SYNCS.PHASECHK.TRANS64.TRYWAIT P3, [R87+URZ+0x228b0], R95 ;  /* 0x0228b05f570075a7 */ /* 0x008724000806017f */
[----:B----4-:R-:W-:Y:S05]  /*1e890*/  @!P3 NANOSLEEP.SYNCS 0x989680 ;  /* 0x009896800000b95d */ /* 0x010fea0003900000 */
[----:B------:R-:W4:Y:S02]  /*1e8a0*/  @!P3 SYNCS.PHASECHK.TRANS64 P3, [R87+URZ+0x228b0], R95 ;  /* 0x0228b05f5700b5a7 */ /* 0x000f24000806007f */
[----:B----4-:R-:W-:Y:S05]  /*1e8b0*/  @!P3 BRA `(.L_x_5248) ;  /* 0xfffffffc00f0b947 */ /* 0x010fea000383ffff */
[----:B------:R-:W-:Y:S05]  /*1e8c0*/  BRA `(.L_x_5513) ;  /* 0xfffffe7800487947 */ /* 0x000fea000383ffff */
.L_x_5258:
[----:B------:R-:W-:Y:S01]  /*1e8d0*/  BSSY B0, `(.L_x_5514) ;  /* 0x0000007000007945 */ /* 0x000fe20003800000 */
[----:B------:R-:W-:Y:S02]  /*1e8e0*/  IMAD.MOV.U32 R12, RZ, RZ, RZ ;  /* 0x000000ffff0c7224 */ /* 0x000fe400078e00ff */
[----:B------:R-:W-:Y:S02]  /*1e8f0*/  IMAD.MOV.U32 R11, RZ, RZ, 0x1f ;  /* 0x0000001fff0b7424 */ /* 0x000fe400078e00ff */
[----:B------:R-:W-:-:S07]  /*1e900*/  IMAD.MOV.U32 R15, RZ, RZ, -0x1 ;  /* 0xffffffffff0f7424 */ /* 0x000fce00078e00ff */
[----:B-----5:R-:W-:Y:S05]  /*1e910*/  WARPSYNC.COLLECTIVE R15, `(.L_x_5515) ;  /* 0x000000000f087348 */ /* 0x020fea0003c00000 */
[----:B------:R0:W1:Y:S02]  /*1e920*/  SHFL.IDX P6, R14, R13, R12, R11 ;  /* 0x0000000c0d0e7389 */ /* 0x00006400000c000b */
[----:B01---5:R-:W-:Y:S01]  /*1e930*/  ENDCOLLECTIVE ;  /* 0x000000000000791b */ /* 0x023fe20003800000 */
.L_x_5515:
[----:B------:R-:W-:Y:S05]  /*1e940*/  BSYNC B0 ;  /* 0x0000000000007941 */ /* 0x000fea0003800000 */
.L_x_5514:
[----:B------:R-:W-:Y:S05]  /*1e950*/  BRA `(.L_x_5516) ;  /* 0xfffffe88005c7947 */ /* 0x000fea000383ffff */
.L_x_5270:
        /* <DEDUP_REMOVED lines=8> */
.L_x_5518:
[----:B------:R-:W-:Y:S05]  /*1e9e0*/  BSYNC B1 ;  /* 0x0000000000017941 */ /* 0x000fea0003800000 */
.L_x_5517:
        /* <DEDUP_REMOVED lines=8> */
.L_x_5519:
[----:B------:R-:W-:Y:S02]  /*1ea70*/  IMAD.MOV.U32 R13, RZ, RZ, R34 ;  /* 0x000000ffff0d7224 */ /* 0x000fe400078e0022 */
[----:B------:R-:W-:-:S07]  /*1ea80*/  IMAD.MOV.U32 R3, RZ, RZ, R14 ;  /* 0x000000ffff037224 */ /* 0x000fce00078e000e */
[----:B------:R-:W-:Y:S05]  /*1ea90*/  WARPSYNC.COLLECTIVE R15, `(.L_x_5520) ;  /* 0x000000000f087348 */ /* 0x000fea0003c00000 */
[----:B------:R0:W1:Y:S02]  /*1eaa0*/  SHFL.IDX P6, R14, R13, R12, R11 ;  /* 0x0000000c0d0e7389 */ /* 0x00006400000c000b */
[----:B01----:R-:W-:Y:S01]  /*1eab0*/  ENDCOLLECTIVE ;  /* 0x000000000000791b */ /* 0x003fe20003800000 */
.L_x_5520:
[----:B------:R-:W-:Y:S02]  /*1eac0*/  IMAD.MOV.U32 R13, RZ, RZ, R30 ;  /* 0x000000ffff0d7224 */ /* 0x000fe400078e001e */
[----:B------:R-:W-:-:S07]  /*1ead0*/  IMAD.MOV.U32 R7, RZ, RZ, R14 ;  /* 0x000000ffff077224 */ /* 0x000fce00078e000e */
[----:B------:R-:W-:Y:S05]  /*1eae0*/  WARPSYNC.COLLECTIVE R15, `(.L_x_5521) ;  /* 0x000000000f087348 */ /* 0x000fea0003c00000 */
[----:B------:R0:W1:Y:S02]  /*1eaf0*/  SHFL.IDX P6, R14, R13, R12, R11 ;  /* 0x0000000c0d0e7389 */ /* 0x00006400000c000b */
[----:B01----:R-:W-:Y:S01]  /*1eb00*/  ENDCOLLECTIVE ;  /* 0x000000000000791b */ /* 0x003fe20003800000 */
.L_x_5521:
[----:B------:R-:W-:Y:S01]  /*1eb10*/  IMAD.MOV.U32 R8, RZ, RZ, R14 ;  /* 0x000000ffff087224 */ /* 0x000fe200078e000e */
[----:B------:R-:W-:Y:S06]  /*1eb20*/  BRA `(.L_x_5522) ;  /* 0xfffffe8c00d07947 */ /* 0x000fec000383ffff */
.L_x_5273:
        /* <DEDUP_REMOVED lines=8> */
.L_x_5524:
[----:B------:R-:W-:Y:S05]  /*1ebb0*/  BSYNC B1 ;  /* 0x0000000000017941 */ /* 0x000fea0003800000 */
.L_x_5523:
        /* <DEDUP_REMOVED lines=8> */
.L_x_5525:
[----:B------:R-:W-:Y:S02]  /*1ec40*/  IMAD.MOV.U32 R13, RZ, RZ, R34 ;  /* 0x000000ffff0d7224 */ /* 0x000fe400078e0022 */
[----:B------:R-:W-:-:S07]  /*1ec50*/  IMAD.MOV.U32 R3, RZ, RZ, R14 ;  /* 0x000000ffff037224 */ /* 0x000fce00078e000e */
[----:B------:R-:W-:Y:S05]  /*1ec60*/  WARPSYNC.COLLECTIVE R15, `(.L_x_5526) ;  /* 0x000000000f087348 */ /* 0x000fea0003c00000 */
[----:B------:R0:W1:Y:S02]  /*1ec70*/  SHFL.IDX P6, R14, R13, R12, R11 ;  /* 0x0000000c0d0e7389 */ /* 0x00006400000c000b */
[----:B01----:R-:W-:Y:S01]  /*1ec80*/  ENDCOLLECTIVE ;  /* 0x000000000000791b */ /* 0x003fe20003800000 */
.L_x_5526:
[----:B------:R-:W-:Y:S02]  /*1ec90*/  IMAD.MOV.U32 R13, RZ, RZ, R30 ;  /* 0x000000ffff0d7224 */ /* 0x000fe400078e001e */
[----:B------:R-:W-:-:S07]  /*1eca0*/  IMAD.MOV.U32 R7, RZ, RZ, R14 ;  /* 0x000000ffff077224 */ /* 0x000fce00078e000e */
[----:B------:R-:W-:Y:S05]  /*1ecb0*/  WARPSYNC.COLLECTIVE R15, `(.L_x_5527) ;  /* 0x000000000f087348 */ /* 0x000fea0003c00000 */
[----:B------:R0:W1:Y:S02]  /*1ecc0*/  SHFL.IDX P6, R14, R13, R12, R11 ;  /* 0x0000000c0d0e7389 */ /* 0x00006400000c000b */
[----:B01----:R-:W-:Y:S01]  /*1ecd0*/  ENDCOLLECTIVE ;  /* 0x000000000000791b */ /* 0x003fe20003800000 */
.L_x_5527:
[----:B------:R-:W-:Y:S01]  /*1ece0*/  IMAD.MOV.U32 R30, RZ, RZ, R14 ;  /* 0x000000ffff1e7224 */ /* 0x000fe200078e000e */
[----:B------:R-:W-:Y:S06]  /*1ecf0*/  BRA `(.L_x_5528) ;  /* 0xfffffe9000247947 */ /* 0x000fec000383ffff */
.L_x_5277:
[----:B0-----:R0:W1:Y:S02]  /*1ed00*/  SYNCS.PHASECHK.TRANS64.TRYWAIT P0, [R22+URZ+0x22800], R35 ;  /* 0x02280023160075a7 */ /* 0x001064000800017f */
[----:B-1----:R-:W-:Y:S05]  /*1ed10*/  @!P0 NANOSLEEP.SYNCS 0x989680 ;  /* 0x009896800000895d */ /* 0x002fea0003900000 */
[----:B------:R-:W1:Y:S02]  /*1ed20*/  @!P0 SYNCS.PHASECHK.TRANS64 P0, [R22+URZ+0x22800], R35 ;  /* 0x02280023160085a7 */ /* 0x000e64000800007f */
[----:B-1----:R-:W-:Y:S05]  /*1ed30*/  @!P0 BRA `(.L_x_5277) ;  /* 0xfffffffc00f08947 */ /* 0x002fea000383ffff */
[----:B------:R-:W-:Y:S05]  /*1ed40*/  BRA `(.L_x_5529) ;  /* 0xfffffe9400187947 */ /* 0x000fea000383ffff */
.L_x_5285:
        /* <DEDUP_REMOVED lines=9> */
.L_x_5531:
[----:B------:R-:W-:Y:S05]  /*1ede0*/  BSYNC B1 ;  /* 0x0000000000017941 */ /* 0x000fea0003800000 */
.L_x_5530:
        /* <DEDUP_REMOVED lines=10> */
.L_x_5532:
        /* <DEDUP_REMOVED lines=8> */
.L_x_5533:
[----:B------:R-:W-:-:S05]  /*1ef10*/  @!P1 IADD3 R8, P2, R3, R5, RZ ;  /* 0x0000000503089210 */ /* 0x000fca0007f5e0ff */
[----:B------:R-:W-:Y:S02]  /*1ef20*/  @!P1 IMAD.X R9, R0, 0x1, R7, P2 ;  /* 0x0000000100099824 */ /* 0x000fe400010e0607 */
[----:B------:R-:W-:Y:S02]  /*1ef30*/  IMAD.MOV.U32 R13, RZ, RZ, R37 ;  /* 0x000000ffff0d7224 */ /* 0x000fe400078e0025 */
[----:B------:R-:W-:-:S07]  /*1ef40*/  IMAD.MOV.U32 R4, RZ, RZ, R14 ;  /* 0x000000ffff047224 */ /* 0x000fce00078e000e */
[----:B------:R-:W-:Y:S05]  /*1ef50*/  WARPSYNC.COLLECTIVE R15, `(.L_x_5534) ;  /* 0x000000000f087348 */ /* 0x000fea0003c00000 */
[----:B------:R0:W1:Y:S02]  /*1ef60*/  SHFL.IDX P6, R14, R13, R12, R11 ;  /* 0x0000000c0d0e7389 */ /* 0x00006400000c000b */
[----:B01----:R-:W-:Y:S01]  /*1ef70*/  ENDCOLLECTIVE ;  /* 0x000000000000791b */ /* 0x003fe20003800000 */
.L_x_5534:
        /* <DEDUP_REMOVED lines=18> */
.L_x_5535:
        /* <DEDUP_REMOVED lines=18> */
.L_x_5536:
        /* <DEDUP_REMOVED lines=12> */
.L_x_5537:
[----:B------:R-:W-:Y:S02]  /*1f280*/  IMAD.MOV.U32 R13, RZ, RZ, R37 ;  /* 0x000000ffff0d7224 */ /* 0x000fe400078e0025 */
[----:B------:R-:W-:-:S07]  /*1f290*/  IMAD.MOV.U32 R24, RZ, RZ, R14 ;  /* 0x000000ffff187224 */ /* 0x000fce00078e000e */
[----:B------:R-:W-:Y:S05]  /*1f2a0*/  WARPSYNC.COLLECTIVE R15, `(.L_x_5538) ;  /* 0x000000000f087348 */ /* 0x000fea0003c00000 */
[----:B------:R0:W1:Y:S02]  /*1f2b0*/  SHFL.IDX P6, R14, R13, R12, R11 ;  /* 0x0000000c0d0e7389 */ /* 0x00006400000c000b */
[----:B01----:R-:W-:Y:S01]  /*1f2c0*/  ENDCOLLECTIVE ;  /* 0x000000000000791b */ /* 0x003fe20003800000 */
.L_x_5538:
[----:B------:R-:W-:Y:S05]  /*1f2d0*/  BRA `(.L_x_5539) ;  /* 0xfffffea000247947 */ /* 0x000fea000383ffff */
.L_x_5289:
[----:B0-----:R0:W1:Y:S02]  /*1f2e0*/  SYNCS.PHASECHK.TRANS64.TRYWAIT P1, [R22+URZ+0x22800], R13 ;  /* 0x0228000d160075a7 */ /* 0x001064000802017f */
[----:B-1----:R-:W-:Y:S05]  /*1f2f0*/  @!P1 NANOSLEEP.SYNCS 0x989680 ;  /* 0x009896800000995d */ /* 0x002fea0003900000 */
[----:B------:R-:W1:Y:S02]  /*1f300*/  @!P1 SYNCS.PHASECHK.TRANS64 P1, [R22+URZ+0x22800], R13 ;  /* 0x0228000d160095a7 */ /* 0x000e64000802007f */
[----:B-1----:R-:W-:Y:S05]  /*1f310*/  @!P1 BRA `(.L_x_5289) ;  /* 0xfffffffc00f09947 */ /* 0x002fea000383ffff */
[----:B------:R-:W-:Y:S05]  /*1f320*/  BRA `(.L_x_5540) ;  /* 0xfffffea000c87947 */ /* 0x000fea000383ffff */
.L_x_5295:
[----:B-1----:R1:W2:Y:S02]  /*1f330*/  SYNCS.PHASECHK.TRANS64.TRYWAIT P1, [R12+URZ+0x22830], R73 ;  /* 0x022830490c0075a7 */ /* 0x0022a4000802017f */
[----:B--2---:R-:W-:Y:S05]  /*1f340*/  @!P1 NANOSLEEP.SYNCS 0x989680 ;  /* 0x009896800000995d */ /* 0x004fea0003900000 */
[----:B------:R-:W2:Y:S02]  /*1f350*/  @!P1 SYNCS.PHASECHK.TRANS64 P1, [R12+URZ+0x22830], R73 ;  /* 0x022830490c0095a7 */ /* 0x000ea4000802007f */
[----:B--2---:R-:W-:Y:S05]  /*1f360*/  @!P1 BRA `(.L_x_5295) ;  /* 0xfffffffc00f09947 */ /* 0x004fea000383ffff */
[----:B------:R-:W-:Y:S05]  /*1f370*/  BRA `(.L_x_5294) ;  /* 0xfffffeb000987947 */ /* 0x000fea000383ffff */
.L_x_5301:
[----:B--2---:R2:W3:Y:S02]  /*1f380*/  SYNCS.PHASECHK.TRANS64.TRYWAIT P1, [R12+URZ+0x22850], R73 ;  /* 0x022850490c0075a7 */ /* 0x0044e4000802017f */
[----:B---3--:R-:W-:Y:S05]  /*1f390*/  @!P1 NANOSLEEP.SYNCS 0x989680 ;  /* 0x009896800000995d */ /* 0x008fea0003900000 */
[----:B------:R-:W3:Y:S02]  /*1f3a0*/  @!P1 SYNCS.PHASECHK.TRANS64 P1, [R12+URZ+0x22850], R73 ;  /* 0x022850490c0095a7 */ /* 0x000ee4000802007f */
[----:B---3--:R-:W-:Y:S05]  /*1f3b0*/  @!P1 BRA `(.L_x_5301) ;  /* 0xfffffffc00f09947 */ /* 0x008fea000383ffff */
[----:B------:R-:W-:Y:S05]  /*1f3c0*/  BRA `(.L_x_5300) ;  /* 0xfffffec800d87947 */ /* 0x000fea000383ffff */
.L_x_5307:
[----:B-1----:R1:W2:Y:S02]  /*1f3d0*/  SYNCS.PHASECHK.TRANS64.TRYWAIT P1, [R13+URZ+0x22830], R14 ;  /* 0x0228300e0d0075a7 */ /* 0x0022a4000802017f */
[----:B--2---:R-:W-:Y:S05]  /*1f3e0*/  @!P1 NANOSLEEP.SYNCS 0x989680 ;  /* 0x009896800000995d */ /* 0x004fea0003900000 */
[----:B------:R-:W2:Y:S02]  /*1f3f0*/  @!P1 SYNCS.PHASECHK.TRANS64 P1, [R13+URZ+0x22830], R14 ;  /* 0x0228300e0d0095a7 */ /* 0x000ea4000802007f */
[----:B--2---:R-:W-:Y:S05]  /*1f400*/  @!P1 BRA `(.L_x_5307) ;  /* 0xfffffffc00f09947 */ /* 0x004fea000383ffff */
[----:B------:R-:W-:Y:S05]  /*1f410*/  BRA `(.L_x_5306) ;  /* 0xfffffed000547947 */ /* 0x000fea000383ffff */
.L_x_5313:
[----:B-1----:R1:W2:Y:S02]  /*1f420*/  SYNCS.PHASECHK.TRANS64.TRYWAIT P1, [R13+URZ+0x22850], R14 ;  /* 0x0228500e0d0075a7 */ /* 0x0022a4000802017f */
[----:B--2---:R-:W-:Y:S05]  /*1f430*/  @!P1 NANOSLEEP.SYNCS 0x989680 ;  /* 0x009896800000995d */ /* 0x004fea0003900000 */
[----:B------:R-:W2:Y:S02]  /*1f440*/  @!P1 SYNCS.PHASECHK.TRANS64 P1, [R13+URZ+0x22850], R14 ;  /* 0x0228500e0d0095a7 */ /* 0x000ea4000802007f */
[----:B--2---:R-:W-:Y:S05]  /*1f450*/  @!P1 BRA `(.L_x_5313) ;  /* 0xfffffffc00f09947 */ /* 0x004fea000383ffff */
[----:B------:R-:W-:Y:S05]  /*1f460*/  BRA `(.L_x_5312) ;  /* 0xfffffef000b07947 */ /* 0x000fea000383ffff */
.L_x_5320:
[----:B-1----:R1:W2:Y:S02]  /*1f470*/  SYNCS.PHASECHK.TRANS64.TRYWAIT P1, [R13+URZ+0x22830], R14 ;  /* 0x0228300e0d0075a7 */ /* 0x0022a4000802017f */
[----:B--2---:R-:W-:Y:S05]  /*1f480*/  @!P1 NANOSLEEP.SYNCS 0x989680 ;  /* 0x009896800000995d */ /* 0x004fea0003900000 */
[----:B------:R-:W2:Y:S02]  /*1f490*/  @!P1 SYNCS.PHASECHK.TRANS64 P1, [R13+URZ+0x22830], R14 ;  /* 0x0228300e0d0095a7 */ /* 0x000ea4000802007f */
[----:B--2---:R-:W-:Y:S05]  /*1f4a0*/  @!P1 BRA `(.L_x_5320) ;  /* 0xfffffffc00f09947 */ /* 0x004fea000383ffff */
[----:B------:R-:W-:Y:S05]  /*1f4b0*/  BRA `(.L_x_5319) ;  /* 0xfffffef400fc7947 */ /* 0x000fea000383ffff */
.L_x_5326:
[----:B---3--:R3:W4:Y:S02]  /*1f4c0*/  SYNCS.PHASECHK.TRANS64.TRYWAIT P1, [R13+URZ+0x22850], R14 ;  /* 0x0228500e0d0075a7 */ /* 0x008724000802017f */
[----:B----4-:R-:W-:Y:S05]  /*1f4d0*/  @!P1 NANOSLEEP.SYNCS 0x989680 ;  /* 0x009896800000995d */ /* 0x010fea0003900000 */
[----:B------:R-:W4:Y:S02]  /*1f4e0*/  @!P1 SYNCS.PHASECHK.TRANS64 P1, [R13+URZ+0x22850], R14 ;  /* 0x0228500e0d0095a7 */ /* 0x000f24000802007f */
[----:B----4-:R-:W-:Y:S05]  /*1f4f0*/  @!P1 BRA `(.L_x_5326) ;  /* 0xfffffffc00f09947 */ /* 0x010fea000383ffff */
[----:B------:R-:W-:Y:S05]  /*1f500*/  BRA `(.L_x_5325) ;  /* 0xffffff1000647947 */ /* 0x000fea000383ffff */
.L_x_5333:
[----:B------:R-:W-:Y:S02]  /*1f510*/  IMAD.MOV.U32 R13, RZ, RZ, R20 ;  /* 0x000000ffff0d7224 */ /* 0x000fe400078e0014 */
[----:B------:R-:W-:Y:S02]  /*1f520*/  IMAD.MOV.U32 R12, RZ, RZ, RZ ;  /* 0x000000ffff0c7224 */ /* 0x000fe400078e00ff */
[----:B------:R-:W-:Y:S02]  /*1f530*/  IMAD.MOV.U32 R11, RZ, RZ, 0x181f ;  /* 0x0000181fff0b7424 */ /* 0x000fe400078e00ff */
[----:B------:R-:W-:-:S07]  /*1f540*/  IMAD.MOV.U32 R15, RZ, RZ, -0x1 ;  /* 0xffffffffff0f7424 */ /* 0x000fce00078e00ff */
[----:B-----5:R-:W-:Y:S05]  /*1f550*/  WARPSYNC.COLLECTIVE R15, `(.L_x_5541) ;  /* 0x000000000f087348 */ /* 0x020fea0003c00000 */
[----:B------:R0:W1:Y:S02]  /*1f560*/  SHFL.IDX P6, R14, R13, R12, R11 ;  /* 0x0000000c0d0e7389 */ /* 0x00006400000c000b */
[----:B01---5:R-:W-:Y:S01]  /*1f570*/  ENDCOLLECTIVE ;  /* 0x000000000000791b */ /* 0x023fe20003800000 */
.L_x_5541:
[----:B------:R-:W-:Y:S02]  /*1f580*/  IMAD.MOV.U32 R13, RZ, RZ, R4 ;  /* 0x000000ffff0d7224 */ /* 0x000fe400078e0004 */
[----:B------:R-:W-:-:S07]  /*1f590*/  IMAD.MOV.U32 R3, RZ, RZ, R14 ;  /* 0x000000ffff037224 */ /* 0x000fce00078e000e */
[----:B------:R-:W-:Y:S05]  /*1f5a0*/  WARPSYNC.COLLECTIVE R15, `(.L_x_5542) ;  /* 0x000000000f087348 */ /* 0x000fea0003c00000 */
[----:B------:R0:W1:Y:S02]  /*1f5b0*/  SHFL.IDX P6, R14, R13, R12, R11 ;  /* 0x0000000c0d0e7389 */ /* 0x00006400000c000b */
[----:B01----:R-:W-:Y:S01]  /*1f5c0*/  ENDCOLLECTIVE ;  /* 0x000000000000791b */ /* 0x003fe20003800000 */
.L_x_5542:
[----:B------:R-:W-:Y:S05]  /*1f5d0*/  BRA `(.L_x_5543) ;  /* 0xffffff3800b07947 */ /* 0x000fea000383ffff */
.L_x_5336:
        /* <DEDUP_REMOVED lines=8> */
.L_x_5545:
[----:B------:R-:W-:Y:S05]  /*1f660*/  BSYNC B1 ;  /* 0x0000000000017941 */ /* 0x000fea0003800000 */
.L_x_5544:
        /* <DEDUP_REMOVED lines=8> */
.L_x_5546:
[----:B------:R-:W-:Y:S05]  /*1f6f0*/  BRA `(.L_x_5547) ;  /* 0xffffff3800f87947 */ /* 0x000fea000383ffff */
.L_x_5339:
[----:B------:R-:W-:Y:S01]  /*1f700*/  BSSY B1, `(.L_x_5548) ;  /* 0x0000008000017945 */ /* 0x000fe20003800000 */
[----:B---3--:R-:W-:Y:S02]  /*1f710*/  IMAD.MOV.U32 R13, RZ, RZ, R20 ;  /* 0x000000ffff0d7224 */ /* 0x008fe400078e0014 */
[----:B------:R-:W-:Y:S02]  /*1f720*/  IMAD.MOV.U32 R12, RZ, RZ, 0x2 ;  /* 0x00000002ff0c7424 */ /* 0x000fe400078e00ff */
[----:B------:R-:W-:Y:S02]  /*1f730*/  IMAD.MOV.U32 R11, RZ, RZ, 0x181f ;  /* 0x0000181fff0b7424 */ /* 0x000fe400078e00ff */
[----:B------:R-:W-:-:S07]  /*1f740*/  IMAD.MOV.U32 R15, RZ, RZ, -0x1 ;  /* 0xffffffffff0f7424 */ /* 0x000fce00078e00ff */
[----:B012-45:R-:W-:Y:S05]  /*1f750*/  WARPSYNC.COLLECTIVE R15, `(.L_x_5549) ;  /* 0x000000000f087348 */ /* 0x037fea0003c00000 */
[----:B--2---:R2:W3:Y:S02]  /*1f760*/  SHFL.IDX P6, R14, R13, R12, R11 ;  /* 0x0000000c0d0e7389 */ /* 0x0044e400000c000b */
[----:B012345:R-:W-:Y:S01]  /*1f770*/  ENDCOLLECTIVE ;  /* 0x000000000000791b */ /* 0x03ffe20003800000 */
.L_x_5549:
[----:B------:R-:W-:Y:S05]  /*1f780*/  BSYNC B1 ;  /* 0x0000000000017941 */ /* 0x000fea0003800000 */
.L_x_5548:
        /* <DEDUP_REMOVED lines=8> */
.L_x_5550:
[----:B------:R-:W-:Y:S05]  /*1f810*/  BRA `(.L_x_5551) ;  /* 0xffffff3c00407947 */ /* 0x000fea000383ffff */
.L_x_5342:
        /* <DEDUP_REMOVED lines=8> */
.L_x_5553:
[----:B------:R-:W-:Y:S05]  /*1f8a0*/  BSYNC B1 ;  /* 0x0000000000017941 */ /* 0x000fea0003800000 */
.L_x_5552:
        /* <DEDUP_REMOVED lines=8> */
.L_x_5554:
[----:B------:R-:W-:Y:S05]  /*1f930*/  BRA `(.L_x_5555) ;  /* 0xffffff3c00887947 */ /* 0x000fea000383ffff */
.L_x_5344:
[----:B------:R-:W-:Y:S02]  /*1f940*/  IMAD.MOV.U32 R13, RZ, RZ, R4 ;  /* 0x000000ffff0d7224 */ /* 0x000fe400078e0004 */
[----:B------:R-:W-:Y:S02]  /*1f950*/  IMAD.MOV.U32 R12, RZ, RZ, RZ ;  /* 0x000000ffff0c7224 */ /* 0x000fe400078e00ff */
[----:B------:R-:W-:Y:S02]  /*1f960*/  IMAD.MOV.U32 R11, RZ, RZ, 0x1c1f ;  /* 0x00001c1fff0b7424 */ /* 0x000fe400078e00ff */
[----:B------:R-:W-:-:S07]  /*1f970*/  IMAD.MOV.U32 R15, RZ, RZ, -0x1 ;  /* 0xffffffffff0f7424 */ /* 0x000fce00078e00ff */
[----:B------:R-:W-:Y:S05]  /*1f980*/  WARPSYNC.COLLECTIVE R15, `(.L_x_5556) ;  /* 0x000000000f087348 */ /* 0x000fea0003c00000 */
[----:B------:R0:W1:Y:S02]  /*1f990*/  SHFL.IDX P6, R14, R13, R12, R11 ;  /* 0x0000000c0d0e7389 */ /* 0x00006400000c000b */
[----:B01----:R-:W-:Y:S01]  /*1f9a0*/  ENDCOLLECTIVE ;  /* 0x000000000000791b */ /* 0x003fe20003800000 */
.L_x_5556:
[----:B------:R-:W-:Y:S02]  /*1f9b0*/  IMAD.MOV.U32 R13, RZ, RZ, R3 ;  /* 0x000000ffff0d7224 */ /* 0x000fe400078e0003 */
[----:B------:R-:W-:-:S07]  /*1f9c0*/  IMAD.MOV.U32 R20, RZ, RZ, R14 ;  /* 0x000000ffff147224 */ /* 0x000fce00078e000e */
[----:B------:R-:W-:Y:S05]  /*1f9d0*/  WARPSYNC.COLLECTIVE R15, `(.L_x_5557) ;  /* 0x000000000f087348 */ /* 0x000fea0003c00000 */
[----:B------:R0:W1:Y:S02]  /*1f9e0*/  SHFL.IDX P6, R14, R13, R12, R11 ;  /* 0x0000000c0d0e7389 */ /* 0x00006400000c000b */
[----:B01----:R-:W-:Y:S01]  /*1f9f0*/  ENDCOLLECTIVE ;  /* 0x000000000000791b */ /* 0x003fe20003800000 */
.L_x_5557:
[----:B------:R-:W-:Y:S01]  /*1fa00*/  IMAD.MOV.U32 R12, RZ, RZ, R14 ;  /* 0x000000ffff0c7224 */ /* 0x000fe200078e000e */
[----:B------:R-:W-:Y:S06]  /*1fa10*/  BRA `(.L_x_5558) ;  /* 0xffffff4000887947 */ /* 0x000fec000383ffff */
.L_x_5347:
        /* <DEDUP_REMOVED lines=8> */
.L_x_5560:
[----:B------:R-:W-:Y:S05]  /*1faa0*/  BSYNC B1 ;  /* 0x0000000000017941 */ /* 0x000fea0003800000 */
.L_x_5559:
        /* <DEDUP_REMOVED lines=8> */
.L_x_5561:
[----:B------:R-:W-:Y:S01]  /*1fb30*/  IMAD.MOV.U32 R3, RZ, RZ, R14 ;  /* 0x000000ffff037224 */ /* 0x000fe200078e000e */
[----:B------:R-:W-:Y:S06]  /*1fb40*/  BRA `(.L_x_5562) ;  /* 0xffffff4c00607947 */ /* 0x000fec000383ffff */
.L_x_5351:
[----:B------:R-:W-:Y:S02]  /*1fb50*/  IMAD.MOV.U32 R13, RZ, RZ, R4 ;  /* 0x000000ffff0d7224 */ /* 0x000fe400078e0004 */
[----:B------:R-:W-:Y:S02]  /*1fb60*/  IMAD.MOV.U32 R12, RZ, RZ, RZ ;  /* 0x000000ffff0c7224 */ /* 0x000fe400078e00ff */
[----:B------:R-:W-:Y:S02]  /*1fb70*/  IMAD.MOV.U32 R11, RZ, RZ, 0x181f ;  /* 0x0000181fff0b7424 */ /* 0x000fe400078e00ff */
[----:B------:R-:W-:-:S07]  /*1fb80*/  IMAD.MOV.U32 R15, RZ, RZ, -0x1 ;  /* 0xffffffffff0f7424 */ /* 0x000fce00078e00ff */
[----:B0-----:R-:W-:Y:S05]  /*1fb90*/  WARPSYNC.COLLECTIVE R15, `(.L_x_5563) ;  /* 0x000000000f087348 */ /* 0x001fea0003c00000 */
[----:B------:R1:W2:Y:S02]  /*1fba0*/  SHFL.IDX P6, R14, R13, R12, R11 ;  /* 0x0000000c0d0e7389 */ /* 0x0002a400000c000b */
[----:B012---:R-:W-:Y:S01]  /*1fbb0*/  ENDCOLLECTIVE ;  /* 0x000000000000791b */ /* 0x007fe20003800000 */
.L_x_5563:
[----:B------:R-:W-:Y:S02]  /*1fbc0*/  IMAD.MOV.U32 R13, RZ, RZ, R0 ;  /* 0x000000ffff0d7224 */ /* 0x000fe400078e0000 */
[----:B------:R-:W-:-:S07]  /*1fbd0*/  IMAD.MOV.U32 R3, RZ, RZ, R14 ;  /* 0x000000ffff037224 */ /* 0x000fce00078e000e */
[----:B------:R-:W-:Y:S05]  /*1fbe0*/  WARPSYNC.COLLECTIVE R15, `(.L_x_5564) ;  /* 0x000000000f087348 */ /* 0x000fea0003c00000 */
[----:B------:R0:W1:Y:S02]  /*1fbf0*/  SHFL.IDX P6, R14, R13, R12, R11 ;  /* 0x0000000c0d0e7389 */ /* 0x00006400000c000b */
[----:B01----:R-:W-:Y:S01]  /*1fc00*/  ENDCOLLECTIVE ;  /* 0x000000000000791b */ /* 0x003fe20003800000 */
.L_x_5564:
[----:B------:R-:W-:Y:S01]  /*1fc10*/  IMAD.MOV.U32 R9, RZ, RZ, R14 ;  /* 0x000000ffff097224 */ /* 0x000fe200078e000e */
[----:B------:R-:W-:Y:S06]  /*1fc20*/  BRA `(.L_x_5565) ;  /* 0xffffff6000947947 */ /* 0x000fec000383ffff */
.L_x_5354:
        /* <DEDUP_REMOVED lines=8> */
.L_x_5567:
[----:B------:R-:W-:Y:S05]  /*1fcb0*/  BSYNC B1 ;  /* 0x0000000000017941 */ /* 0x000fea0003800000 */
.L_x_5566:
        /* <DEDUP_REMOVED lines=8> */
.L_x_5568:
[----:B------:R-:W-:Y:S01]  /*1fd40*/  IMAD.MOV.U32 R9, RZ, RZ, R14 ;  /* 0x000000ffff097224 */ /* 0x000fe200078e000e */
[----:B------:R-:W-:Y:S06]  /*1fd50*/  BRA `(.L_x_5569) ;  /* 0xffffff6000dc7947 */ /* 0x000fec000383ffff */
.L_x_5357:
        /* <DEDUP_REMOVED lines=8> */
.L_x_5571:
[----:B------:R-:W-:Y:S05]  /*1fde0*/  BSYNC B1 ;  /* 0x0000000000017941 */ /* 0x000fea0003800000 */
.L_x_5570:
        /* <DEDUP_REMOVED lines=8> */
.L_x_5572:
[----:B------:R-:W-:Y:S01]  /*1fe70*/  IMAD.MOV.U32 R9, RZ, RZ, R14 ;  /* 0x000000ffff097224 */ /* 0x000fe200078e000e */
[----:B------:R-:W-:Y:S06]  /*1fe80*/  BRA `(.L_x_5573) ;  /* 0xffffff6400207947 */ /* 0x000fec000383ffff */
.L_x_5360:
        /* <DEDUP_REMOVED lines=8> */
.L_x_5575:
[----:B------:R-:W-:Y:S05]  /*1ff10*/  BSYNC B1 ;  /* 0x0000000000017941 */ /* 0x000fea0003800000 */
.L_x_5574:
        /* <DEDUP_REMOVED lines=8> */
.L_x_5576:
[----:B------:R-:W-:Y:S01]  /*1ffa0*/  IMAD.MOV.U32 R9, RZ, RZ, R14 ;  /* 0x000000ffff097224 */ /* 0x000fe200078e000e */
[----:B------:R-:W-:Y:S06]  /*1ffb0*/  BRA `(.L_x_5577) ;  /* 0xffffff6400647947 */ /* 0x000fec000383ffff */
.L_x_5379:
[----:B-1----:R-:W0:Y:S01]  /*1ffc0*/  S2R R11, SR_TID.X ;  /* 0x00000000000b7919 */ /* 0x002e220000002100 */
[----:B------:R-:W-:Y:S01]  /*1ffd0*/  BSSY B1, `(.L_x_5578) ;  /* 0x000000a000017945 */ /* 0x000fe20003800000 */
[----:B------:R-:W-:Y:S02]  /*1ffe0*/  IMAD.MOV.U32 R12, RZ, RZ, RZ ;  /* 0x000000ffff0c7224 */ /* 0x000fe400078e00ff */
[----:B------:R-:W-:Y:S01]  /*1fff0*/  IMAD.MOV.U32 R15, RZ, RZ, -0x1 ;  /* 0xffffffffff0f7424 */ /* 0x000fe200078e00ff */
[----:B0-----:R-:W-:-:S04]  /*20000*/  SHF.R.U32.HI R11, RZ, 0x5, R11 ;  /* 0x00000005ff0b7819 */ /* 0x001fc8000001160b */
[----:B------:R-:W-:-:S05]  /*20010*/  LOP3.LUT R11, R11, 0x3, RZ, 0xc0, !PT ;  /* 0x000000030b0b7812 */ /* 0x000fca00078ec0ff */
[----:B------:R-:W-:Y:S02]  /*20020*/  IMAD.MOV.U32 R13, RZ, RZ, R11 ;  /* 0x000000ffff0d7224 */ /* 0x000fe400078e000b */
[----:B------:R-:W-:-:S07]  /*20030*/  IMAD.MOV.U32 R11, RZ, RZ, 0x1f ;  /* 0x0000001fff0b7424 */ /* 0x000fce00078e00ff */
[----:B------:R-:W-:Y:S05]  /*20040*/  WARPSYNC.COLLECTIVE R15, `(.L_x_5579) ;  /* 0x000000000f087348 */ /* 0x000fea0003c00000 */
[----:B------:R0:W1:Y:S02]  /*20050*/  SHFL.IDX P6, R14, R13, R12, R11 ;  /* 0x0000000c0d0e7389 */ /* 0x00006400000c000b */
[----:B01----:R-:W-:Y:S01]  /*20060*/  ENDCOLLECTIVE ;  /* 0x000000000000791b */ /* 0x003fe20003800000 */
.L_x_5579:
[----:B------:R-:W-:Y:S05]  /*20070*/  BSYNC B1 ;  /* 0x0000000000017941 */ /* 0x000fea0003800000 */
.L_x_5578:
[----:B------:R-:W-:Y:S05]  /*20080*/  BRA `(.L_x_5580) ;  /* 0xffffff8000a07947 */ /* 0x000fea000383ffff */
.L_x_5381:
[----:B------:R-:W-:Y:S01]  /*20090*/  BSSY B1, `(.L_x_5581) ;  /* 0x0000006000017945 */ /* 0x000fe20003800000 */
[----:B------:R-:W-:-:S07]  /*200a0*/  IMAD.MOV.U32 R15, RZ, RZ, -0x1 ;  /* 0xffffffffff0f7424 */ /* 0x000fce00078e00ff */
[----:B01----:R-:W-:Y:S05]  /*200b0*/  WARPSYNC.COLLECTIVE R15, `(.L_x_5582) ;  /* 0x000000000f0c7348 */ /* 0x003fea0003c00000 */
[----:B------:R-:W-:Y:S02]  /*200c0*/  ELECT P6, UR62, PT ;  /* 0x00000000003e782f */ /* 0x000fe400038c0000 */
[----:B------:R-:W-:Y:S01]  /*200d0*/  MOV R14, UR62 ;  /* 0x0000003e000e7c02 */ /* 0x000fe20008000f00 */
[----:B01----:R-:W-:Y:S10]  /*200e0*/  ENDCOLLECTIVE ;  /* 0x000000000000791b */ /* 0x003ff40003800000 */
.L_x_5582:
[----:B------:R-:W-:Y:S05]  /*200f0*/  BSYNC B1 ;  /* 0x0000000000017941 */ /* 0x000fea0003800000 */
.L_x_5581:
[----:B------:R-:W-:Y:S05]  /*20100*/  BRA `(.L_x_5380) ;  /* 0xffffff8000987947 */ /* 0x000fea000383ffff */
.L_x_5383:
[----:B0-----:R0:W2:Y:S02]  /*20110*/  SYNCS.PHASECHK.TRANS64.TRYWAIT P0, [R16+URZ+0x22820], R3 ;  /* 0x02282003100075a7 */ /* 0x0010a4000800017f */
[----:B--2---:R-:W-:Y:S05]  /*20120*/  @!P0 NANOSLEEP.SYNCS 0x989680 ;  /* 0x009896800000895d */ /* 0x004fea0003900000 */
[----:B------:R-:W2:Y:S02]  /*20130*/  @!P0 SYNCS.PHASECHK.TRANS64 P0, [R16+URZ+0x22820], R3 ;  /* 0x02282003100085a7 */ /* 0x000ea4000800007f */
[----:B--2---:R-:W-:Y:S05]  /*20140*/  @!P0 BRA `(.L_x_5383) ;  /* 0xfffffffc00f08947 */ /* 0x004fea000383ffff */
[----:B------:R-:W-:Y:S05]  /*20150*/  BRA `(.L_x_5583) ;  /* 0xffffff8000a87947 */ /* 0x000fea000383ffff */
.L_x_5387:
[----:B0-----:R0:W2:Y:S02]  /*20160*/  SYNCS.PHASECHK.TRANS64.TRYWAIT P0, [R3+URZ+0x228a0], R9 ;  /* 0x0228a009030075a7 */ /* 0x0010a4000800017f */
[----:B--2---:R-:W-:Y:S05]  /*20170*/  @!P0 NANOSLEEP.SYNCS 0x989680 ;  /* 0x009896800000895d */ /* 0x004fea0003900000 */
[----:B------:R-:W2:Y:S02]  /*20180*/  @!P0 SYNCS.PHASECHK.TRANS64 P0, [R3+URZ+0x228a0], R9 ;  /* 0x0228a009030085a7 */ /* 0x000ea4000800007f */
[----:B--2---:R-:W-:Y:S05]  /*20190*/  @!P0 BRA `(.L_x_5387) ;  /* 0xfffffffc00f08947 */ /* 0x004fea000383ffff */
[----:B------:R-:W-:Y:S05]  /*201a0*/  BRA `(.L_x_5584) ;  /* 0xffffff8000c07947 */ /* 0x000fea000383ffff */
.L_x_5392:
[----:B-1----:R1:W2:Y:S02]  /*201b0*/  SYNCS.PHASECHK.TRANS64.TRYWAIT P0, [R3+URZ+0x228c0], R9 ;  /* 0x0228c009030075a7 */ /* 0x0022a4000800017f */
[----:B--2---:R-:W-:Y:S05]  /*201c0*/  @!P0 NANOSLEEP.SYNCS 0x989680 ;  /* 0x009896800000895d */ /* 0x004fea0003900000 */
[----:B------:R-:W2:Y:S02]  /*201d0*/  @!P0 SYNCS.PHASECHK.TRANS64 P0, [R3+URZ+0x228c0], R9 ;  /* 0x0228c009030085a7 */ /* 0x000ea4000800007f */
[----:B--2---:R-:W-:Y:S05]  /*201e0*/  @!P0 BRA `(.L_x_5392) ;  /* 0xfffffffc00f08947 */ /* 0x004fea000383ffff */
[----:B------:R-:W-:Y:S05]  /*201f0*/  BRA `(.L_x_5585) ;  /* 0xffffff84003c7947 */ /* 0x000fea000383ffff */
.L_x_5402:
[----:B0-----:R0:W2:Y:S02]  /*20200*/  SYNCS.PHASECHK.TRANS64.TRYWAIT P1, [R9+URZ+0x228a0], R2 ;  /* 0x0228a002090075a7 */ /* 0x0010a4000802017f */
[----:B--2---:R-:W-:Y:S05]  /*20210*/  @!P1 NANOSLEEP.SYNCS 0x989680 ;  /* 0x009896800000995d */ /* 0x004fea0003900000 */
[----:B------:R-:W2:Y:S02]  /*20220*/  @!P1 SYNCS.PHASECHK.TRANS64 P1, [R9+URZ+0x228a0], R2 ;  /* 0x0228a002090095a7 */ /* 0x000ea4000802007f */
[----:B--2---:R-:W-:Y:S05]  /*20230*/  @!P1 BRA `(.L_x_5402) ;  /* 0xfffffffc00f09947 */ /* 0x004fea000383ffff */
[----:B------:R-:W-:Y:S05]  /*20240*/  BRA `(.L_x_5586) ;  /* 0xffffff8800b07947 */ /* 0x000fea000383ffff */
.L_x_5407:
[----:B-1----:R1:W2:Y:S02]  /*20250*/  SYNCS.PHASECHK.TRANS64.TRYWAIT P1, [R9+URZ+0x228c0], R2 ;  /* 0x0228c002090075a7 */ /* 0x0022a4000802017f */
[----:B--2---:R-:W-:Y:S05]  /*20260*/  @!P1 NANOSLEEP.SYNCS 0x989680 ;  /* 0x009896800000995d */ /* 0x004fea0003900000 */
[----:B------:R-:W2:Y:S02]  /*20270*/  @!P1 SYNCS.PHASECHK.TRANS64 P1, [R9+URZ+0x228c0], R2 ;  /* 0x0228c002090095a7 */ /* 0x000ea4000802007f */
[----:B--2---:R-:W-:Y:S05]  /*20280*/  @!P1 BRA `(.L_x_5407) ;  /* 0xfffffffc00f09947 */ /* 0x004fea000383ffff */
[----:B------:R-:W-:Y:S05]  /*20290*/  BRA `(.L_x_5587) ;  /* 0xffffff8c00287947 */ /* 0x000fea000383ffff */
.L_x_5425:
        /* <DEDUP_REMOVED lines=11> */
.L_x_5589:
[----:B------:R-:W-:Y:S05]  /*20350*/  BSYNC B0 ;  /* 0x0000000000007941 */ /* 0x000fea0003800000 */
.L_x_5588:
[----:B------:R-:W-:Y:S05]  /*20360*/  BRA `(.L_x_5590) ;  /* 0xffffff9c00607947 */ /* 0x000fea000383ffff */
.L_x_5428:
[----:B0-----:R0:W1:Y:S02]  /*20370*/  SYNCS.PHASECHK.TRANS64.TRYWAIT P0, [R22+URZ+0x22840], R0 ;  /* 0x02284000160075a7 */ /* 0x001064000800017f */
[----:B-1----:R-:W-:Y:S05]  /*20380*/  @!P0 NANOSLEEP.SYNCS 0x989680 ;  /* 0x009896800000895d */ /* 0x002fea0003900000 */
[----:B------:R-:W1:Y:S02]  /*20390*/  @!P0 SYNCS.PHASECHK.TRANS64 P0, [R22+URZ+0x22840], R0 ;  /* 0x02284000160085a7 */ /* 0x000e64000800007f */
[----:B-1----:R-:W-:Y:S05]  /*203a0*/  @!P0 BRA `(.L_x_5428) ;  /* 0xfffffffc00f08947 */ /* 0x002fea000383ffff */
[----:B------:R-:W-:Y:S05]  /*203b0*/  BRA `(.L_x_5591) ;  /* 0xffffff9c00707947 */ /* 0x000fea000383ffff */
.L_x_5429:
        /* <DEDUP_REMOVED lines=8> */
.L_x_5593:
[----:B------:R-:W-:Y:S05]  /*20440*/  BSYNC B0 ;  /* 0x0000000000007941 */ /* 0x000fea0003800000 */
.L_x_5592:
        /* <DEDUP_REMOVED lines=9> */
.L_x_5594:
[----:B------:R-:W-:Y:S02]  /*204e0*/  IMAD.MOV.U32 R13, RZ, RZ, R4 ;  /* 0x000000ffff0d7224 */ /* 0x000fe400078e0004 */
[----:B------:R-:W-:Y:S02]  /*204f0*/  IMAD.MOV.U32 R12, RZ, RZ, 0x1 ;  /* 0x00000001ff0c7424 */ /* 0x000fe400078e00ff */
[----:B------:R-:W-:-:S07]  /*20500*/  IMAD.MOV.U32 R3, RZ, RZ, R14 ;  /* 0x000000ffff037224 */ /* 0x000fce00078e000e */
[----:B------:R-:W-:Y:S05]  /*20510*/  WARPSYNC.COLLECTIVE R15, `(.L_x_5595) ;  /* 0x000000000f087348 */ /* 0x000fea0003c00000 */
[----:B------:R0:W1:Y:S02]  /*20520*/  SHFL.IDX P6, R14, R13, R12, R11 ;  /* 0x0000000c0d0e7389 */ /* 0x00006400000c000b */
[----:B01----:R-:W-:Y:S01]  /*20530*/  ENDCOLLECTIVE ;  /* 0x000000000000791b */ /* 0x003fe20003800000 */
.L_x_5595:
        /* <DEDUP_REMOVED lines=15> */
.L_x_5596:
[----:B------:R-:W-:Y:S02]  /*20630*/  @P0 IMAD R7, R5, 0x2, R16 ;  /* 0x0000000205070824 */ /* 0x000fe400078e0210 */
[----:B------:R-:W-:Y:S02]  /*20640*/  IMAD.MOV.U32 R13, RZ, RZ, R4 ;  /* 0x000000ffff0d7224 */ /* 0x000fe400078e0004 */
[----:B------:R-:W-:Y:S02]  /*20650*/  IMAD.MOV.U32 R12, RZ, RZ, 0x2 ;  /* 0x00000002ff0c7424 */ /* 0x000fe400078e00ff */
[----:B------:R-:W-:-:S07]  /*20660*/  IMAD.MOV.U32 R3, RZ, RZ, R14 ;  /* 0x000000ffff037224 */ /* 0x000fce00078e000e */
[----:B------:R-:W-:Y:S05]  /*20670*/  WARPSYNC.COLLECTIVE R15, `(.L_x_5597) ;  /* 0x000000000f087348 */ /* 0x000fea0003c00000 */
[----:B------:R0:W1:Y:S02]  /*20680*/  SHFL.IDX P6, R14, R13, R12, R11 ;  /* 0x0000000c0d0e7389 */ /* 0x00006400000c000b */
[----:B01----:R-:W-:Y:S01]  /*20690*/  ENDCOLLECTIVE ;  /* 0x000000000000791b */ /* 0x003fe20003800000 */
.L_x_5597:
        /* <DEDUP_REMOVED lines=15> */
.L_x_5598:
[----:B------:R-:W-:Y:S02]  /*20790*/  @P0 IMAD R7, R5, 0x2, R16 ;  /* 0x0000000205070824 */ /* 0x000fe400078e0210 */
[----:B------:R-:W-:Y:S02]  /*207a0*/  IMAD.MOV.U32 R13, RZ, RZ, R4 ;  /* 0x000000ffff0d7224 */ /* 0x000fe400078e0004 */
[----:B------:R-:W-:Y:S02]  /*207b0*/  IMAD.MOV.U32 R12, RZ, RZ, 0x3 ;  /* 0x00000003ff0c7424 */ /* 0x000fe400078e00ff */
[----:B------:R-:W-:-:S07]  /*207c0*/  IMAD.MOV.U32 R3, RZ, RZ, R14 ;  /* 0x000000ffff037224 */ /* 0x000fce00078e000e */
[----:B------:R-:W-:Y:S05]  /*207d0*/  WARPSYNC.COLLECTIVE R15, `(.L_x_5599) ;  /* 0x000000000f087348 */ /* 0x000fea0003c00000 */
[----:B------:R0:W1:Y:S02]  /*207e0*/  SHFL.IDX P6, R14, R13, R12, R11 ;  /* 0x0000000c0d0e7389 */ /* 0x00006400000c000b */
[----:B01----:R-:W-:Y:S01]  /*207f0*/  ENDCOLLECTIVE ;  /* 0x000000000000791b */ /* 0x003fe20003800000 */
.L_x_5599:
        /* <DEDUP_REMOVED lines=15> */
.L_x_5600:
[----:B------:R-:W-:Y:S02]  /*208f0*/  @P0 IMAD R7, R5, 0x2, R16 ;  /* 0x0000000205070824 */ /* 0x000fe400078e0210 */
[----:B------:R-:W-:Y:S02]  /*20900*/  IMAD.MOV.U32 R13, RZ, RZ, R4 ;  /* 0x000000ffff0d7224 */ /* 0x000fe400078e0004 */
[----:B------:R-:W-:Y:S02]  /*20910*/  IMAD.MOV.U32 R12, RZ, RZ, 0x4 ;  /* 0x00000004ff0c7424 */ /* 0x000fe400078e00ff */
[----:B------:R-:W-:-:S07]  /*20920*/  IMAD.MOV.U32 R3, RZ, RZ, R14 ;  /* 0x000000ffff037224 */ /* 0x000fce00078e000e */
[----:B------:R-:W-:Y:S05]  /*20930*/  WARPSYNC.COLLECTIVE R15, `(.L_x_5601) ;  /* 0x000000000f087348 */ /* 0x000fea0003c00000 */
[----:B------:R0:W1:Y:S02]  /*20940*/  SHFL.IDX P6, R14, R13, R12, R11 ;  /* 0x0000000c0d0e7389 */ /* 0x00006400000c000b */
[----:B01----:R-:W-:Y:S01]  /*20950*/  ENDCOLLECTIVE ;  /* 0x000000000000791b */ /* 0x003fe20003800000 */
.L_x_5601:
        /* <DEDUP_REMOVED lines=15> */
.L_x_5602:
[----:B------:R-:W-:Y:S02]  /*20a50*/  @P0 IMAD R7, R5, 0x2, R16 ;  /* 0x0000000205070824 */ /* 0x000fe400078e0210 */
[----:B------:R-:W-:Y:S02]  /*20a60*/  IMAD.MOV.U32 R13, RZ, RZ, R4 ;  /* 0x000000ffff0d7224 */ /* 0x000fe400078e0004 */
[----:B------:R-:W-:Y:S02]  /*20a70*/  IMAD.MOV.U32 R12, RZ, RZ, 0x5 ;  /* 0x00000005ff0c7424 */ /* 0x000fe400078e00ff */
[----:B------:R-:W-:-:S07]  /*20a80*/  IMAD.MOV.U32 R3, RZ, RZ, R14 ;  /* 0x000000ffff037224 */ /* 0x000fce00078e000e */
[----:B------:R-:W-:Y:S05]  /*20a90*/  WARPSYNC.COLLECTIVE R15, `(.L_x_5603) ;  /* 0x000000000f087348 */ /* 0x000fea0003c00000 */
[----:B------:R0:W1:Y:S02]  /*20aa0*/  SHFL.IDX P6, R14, R13, R12, R11 ;  /* 0x0000000c0d0e7389 */ /* 0x00006400000c000b */
[----:B01----:R-:W-:Y:S01]  /*20ab0*/  ENDCOLLECTIVE ;  /* 0x000000000000791b */ /* 0x003fe20003800000 */
.L_x_5603:
        /* <DEDUP_REMOVED lines=10> */
.L_x_5604:
[----:B------:R-:W-:Y:S01]  /*20b60*/  @!PT LDS RZ, [RZ] ;  /* 0x00000000fffff984 */ /* 0x000fe20000000800 */
[----:B------:R-:W-:Y:S01]  /*20b70*/  @!PT LDS RZ, [RZ] ;  /* 0x00000000fffff984 */ /* 0x000fe20000000800 */
[----:B------:R-:W-:Y:S01]  /*20b80*/  @!PT LDS RZ, [RZ] ;  /* 0x00000000fffff984 */ /* 0x000fe20000000800 */
[----:B------:R0:W-:Y:S01]  /*20b90*/  @P0 LDGSTS.E.BYPASS.LTC128B.128 [R7+0x1e400], desc[UR42][R2.64], !P2 ;  /* 0x1e40000002070fae */ /* 0x0001e2000d101d6a */
[----:B------:R-:W-:Y:S01]  /*20ba0*/  IMAD.MOV.U32 R0, RZ, RZ, R14 ;  /* 0x000000ffff007224 */ /* 0x000fe200078e000e */
[----:B------:R-:W-:Y:S06]  /*20bb0*/  BRA `(.L_x_5605) ;  /* 0xffffff9800d07947 */ /* 0x000fec000383ffff */
.L_x_5434:
[----:B------:R-:W-:Y:S02]  /*20bc0*/  IMAD.MOV.U32 R13, RZ, RZ, R4 ;  /* 0x000000ffff0d7224 */ /* 0x000fe400078e0004 */
[----:B------:R-:W-:Y:S02]  /*20bd0*/  IMAD.MOV.U32 R12, RZ, RZ, RZ ;  /* 0x000000ffff0c7224 */ /* 0x000fe400078e00ff */
[----:B------:R-:W-:Y:S02]  /*20be0*/  IMAD.MOV.U32 R11, RZ, RZ, 0x181f ;  /* 0x0000181fff0b7424 */ /* 0x000fe400078e00ff */
[----:B------:R-:W-:Y:S02]  /*20bf0*/  IMAD.MOV.U32 R15, RZ, RZ, -0x1 ;  /* 0xffffffffff0f7424 */ /* 0x000fe400078e00ff */
[----:B-----5:R-:W-:Y:S02]  /*20c00*/  IMAD R5, R20, R7, RZ ;  /* 0x0000000714057224 */ /* 0x020fe400078e02ff */
[----:B------:R-:W-:-:S07]  /*20c10*/  IMAD R25, R25, 0x80, R10 ;  /* 0x0000008019197824 */ /* 0x000fce00078e020a */
[----:B-1----:R-:W-:Y:S05]  /*20c20*/  WARPSYNC.COLLECTIVE R15, `(.L_x_5606) ;  /* 0x000000000f087348 */ /* 0x002fea0003c00000 */
[----:B------:R0:W2:Y:S02]  /*20c30*/  SHFL.IDX P6, R14, R13, R12, R11 ;  /* 0x0000000c0d0e7389 */ /* 0x0000a400000c000b */
[----:B012---:R-:W-:Y:S01]  /*20c40*/  ENDCOLLECTIVE ;  /* 0x000000000000791b */ /* 0x007fe20003800000 */
.L_x_5606:
[C---:B------:R-:W-:Y:S01]  /*20c50*/  VIADD R6, R25.reuse, 0x10 ;  /* 0x0000001019067836 */ /* 0x040fe20000000000 */
[----:B------:R-:W-:Y:S01]  /*20c60*/  ISETP.GE.AND P0, PT, R25, R5, PT ;  /* 0x000000051900720c */ /* 0x000fe20003f06270 */
[----:B------:R-:W-:Y:S02]  /*20c70*/  IMAD.MOV.U32 R13, RZ, RZ, R0 ;  /* 0x000000ffff0d7224 */ /* 0x000fe400078e0000 */
[----:B------:R-:W-:-:S10]  /*20c80*/  IMAD.MOV.U32 R2, RZ, RZ, R14 ;  /* 0x000000ffff027224 */ /* 0x000fd400078e000e */
[----:B------:R-:W-:Y:S05]  /*20c90*/  WARPSYNC.COLLECTIVE R15, `(.L_x_5607) ;  /* 0x000000000f087348 */ /* 0x000fea0003c00000 */
[----:B------:R0:W1:Y:S02]  /*20ca0*/  SHFL.IDX P6, R14, R13, R12, R11 ;  /* 0x0000000c0d0e7389 */ /* 0x00006400000c000b */
[----:B01----:R-:W-:Y:S01]  /*20cb0*/  ENDCOLLECTIVE ;  /* 0x000000000000791b */ /* 0x003fe20003800000 */
.L_x_5607:
[----:B------:R-:W-:Y:S02]  /*20cc0*/  IMAD.MOV.U32 R13, RZ, RZ, R4 ;  /* 0x000000ffff0d7224 */ /* 0x000fe400078e0004 */
[----:B------:R-:W-:Y:S02]  /*20cd0*/  IMAD.MOV.U32 R12, RZ, RZ, 0x1 ;  /* 0x00000001ff0c7424 */ /* 0x000fe400078e00ff */
[----:B------:R-:W-:-:S07]  /*20ce0*/  IMAD.MOV.U32 R3, RZ, RZ, R14 ;  /* 0x000000ffff037224 */ /* 0x000fce00078e000e */
[----:B------:R-:W-:Y:S05]  /*20cf0*/  WARPSYNC.COLLECTIVE R15, `(.L_x_5608) ;  /* 0x000000000f087348 */ /* 0x000fea0003c00000 */
[----:B------:R0:W1:Y:S02]  /*20d00*/  SHFL.IDX P6, R14, R13, R12, R11 ;  /* 0x0000000c0d0e7389 */ /* 0x00006400000c000b */
[----:B01----:R-:W-:Y:S01]  /*20d10*/  ENDCOLLECTIVE ;  /* 0x000000000000791b */ /* 0x003fe20003800000 */
.L_x_5608:
        /* <DEDUP_REMOVED lines=15> */
.L_x_5609:
[----:B------:R-:W-:Y:S02]  /*20e10*/  IMAD.MOV.U32 R13, RZ, RZ, R4 ;  /* 0x000000ffff0d7224 */ /* 0x000fe400078e0004 */
[----:B------:R-:W-:Y:S02]  /*20e20*/  IMAD.MOV.U32 R12, RZ, RZ, 0x2 ;  /* 0x00000002ff0c7424 */ /* 0x000fe400078e00ff */
[----:B------:R-:W-:-:S07]  /*20e30*/  IMAD.MOV.U32 R3, RZ, RZ, R14 ;  /* 0x000000ffff037224 */ /* 0x000fce00078e000e */
[----:B------:R-:W-:Y:S05]  /*20e40*/  WARPSYNC.COLLECTIVE R15, `(.L_x_5610) ;  /* 0x000000000f087348 */ /* 0x000fea0003c00000 */
[----:B------:R0:W1:Y:S02]  /*20e50*/  SHFL.IDX P6, R14, R13, R12, R11 ;  /* 0x0000000c0d0e7389 */ /* 0x00006400000c000b */
[----:B01----:R-:W-:Y:S01]  /*20e60*/  ENDCOLLECTIVE ;  /* 0x000000000000791b */ /* 0x003fe20003800000 */
.L_x_5610:
        /* <DEDUP_REMOVED lines=16> */
.L_x_5611:
[----:B------:R-:W-:Y:S02]  /*20f70*/  IMAD.MOV.U32 R13, RZ, RZ, R4 ;  /* 0x000000ffff0d7224 */ /* 0x000fe400078e0004 */
[----:B------:R-:W-:Y:S02]  /*20f80*/  IMAD.MOV.U32 R12, RZ, RZ, 0x3 ;  /* 0x00000003ff0c7424 */ /* 0x000fe400078e00ff */
[----:B------:R-:W-:-:S07]  /*20f90*/  IMAD.MOV.U32 R3, RZ, RZ, R14 ;  /* 0x000000ffff037224 */ /* 0x000fce00078e000e */
[----:B------:R-:W-:Y:S05]  /*20fa0*/  WARPSYNC.COLLECTIVE R15, `(.L_x_5612) ;  /* 0x000000000f087348 */ /* 0x000fea0003c00000 */
[----:B------:R0:W1:Y:S02]  /*20fb0*/  SHFL.IDX P6, R14, R13, R12, R11 ;  /* 0x0000000c0d0e7389 */ /* 0x00006400000c000b */
[----:B01----:R-:W-:Y:S01]  /*20fc0*/  ENDCOLLECTIVE ;  /* 0x000000000000791b */ /* 0x003fe20003800000 */
.L_x_5612:
        /* <DEDUP_REMOVED lines=16> */
.L_x_5613:
[----:B------:R-:W-:Y:S02]  /*210d0*/  IMAD.MOV.U32 R13, RZ, RZ, R4 ;  /* 0x000000ffff0d7224 */ /* 0x000fe400078e0004 */
[----:B------:R-:W-:Y:S02]  /*210e0*/  IMAD.MOV.U32 R12, RZ, RZ, 0x4 ;  /* 0x00000004ff0c7424 */ /* 0x000fe400078e00ff */
[----:B------:R-:W-:-:S07]  /*210f0*/  IMAD.MOV.U32 R3, RZ, RZ, R14 ;  /* 0x000000ffff037224 */ /* 0x000fce00078e000e */
[----:B------:R-:W-:Y:S05]  /*21100*/  WARPSYNC.COLLECTIVE R15, `(.L_x_5614) ;  /* 0x000000000f087348 */ /* 0x000fea0003c00000 */
[----:B------:R0:W1:Y:S02]  /*21110*/  SHFL.IDX P6, R14, R13, R12, R11 ;  /* 0x0000000c0d0e7389 */ /* 0x00006400000c000b */
[----:B01----:R-:W-:Y:S01]  /*21120*/  ENDCOLLECTIVE ;  /* 0x000000000000791b */ /* 0x003fe20003800000 */
.L_x_5614:
        /* <DEDUP_REMOVED lines=16> */
.L_x_5615:
[----:B------:R-:W-:Y:S02]  /*21230*/  IMAD.MOV.U32 R13, RZ, RZ, R4 ;  /* 0x000000ffff0d7224 */ /* 0x000fe400078e0004 */
[----:B------:R-:W-:Y:S02]  /*21240*/  IMAD.MOV.U32 R12, RZ, RZ, 0x5 ;  /* 0x00000005ff0c7424 */ /* 0x000fe400078e00ff */
[----:B------:R-:W-:-:S07]  /*21250*/  IMAD.MOV.U32 R3, RZ, RZ, R14 ;  /* 0x000000ffff037224 */ /* 0x000fce00078e000e */
[----:B------:R-:W-:Y:S05]  /*21260*/  WARPSYNC.COLLECTIVE R15, `(.L_x_5616) ;  /* 0x000000000f087348 */ /* 0x000fea0003c00000 */
[----:B------:R0:W1:Y:S02]  /*21270*/  SHFL.IDX P6, R14, R13, R12, R11 ;  /* 0x0000000c0d0e7389 */ /* 0x00006400000c000b */
[----:B01----:R-:W-:Y:S01]  /*21280*/  ENDCOLLECTIVE ;  /* 0x000000000000791b */ /* 0x003fe20003800000 */
.L_x_5616:
        /* <DEDUP_REMOVED lines=16> */
.L_x_5617:
[----:B------:R-:W-:Y:S02]  /*21390*/  IMAD.MOV.U32 R13, RZ, RZ, R4 ;  /* 0x000000ffff0d7224 */ /* 0x000fe400078e0004 */
[----:B------:R-:W-:Y:S02]  /*213a0*/  IMAD.MOV.U32 R12, RZ, RZ, 0x6 ;  /* 0x00000006ff0c7424 */ /* 0x000fe400078e00ff */
[----:B------:R-:W-:-:S07]  /*213b0*/  IMAD.MOV.U32 R3, RZ, RZ, R14 ;  /* 0x000000ffff037224 */ /* 0x000fce00078e000e */
[----:B------:R-:W-:Y:S05]  /*213c0*/  WARPSYNC.COLLECTIVE R15, `(.L_x_5618) ;  /* 0x000000000f087348 */ /* 0x000fea0003c00000 */
[----:B------:R0:W1:Y:S02]  /*213d0*/  SHFL.IDX P6, R14, R13, R12, R11 ;  /* 0x0000000c0d0e7389 */ /* 0x00006400000c000b */
[----:B01----:R-:W-:Y:S01]  /*213e0*/  ENDCOLLECTIVE ;  /* 0x000000000000791b */ /* 0x003fe20003800000 */
.L_x_5618:
        /* <DEDUP_REMOVED lines=16> */
.L_x_5619:
[----:B------:R-:W-:Y:S02]  /*214f0*/  IMAD.MOV.U32 R13, RZ, RZ, R4 ;  /* 0x000000ffff0d7224 */ /* 0x000fe400078e0004 */
[----:B------:R-:W-:Y:S02]  /*21500*/  IMAD.MOV.U32 R12, RZ, RZ, 0x7 ;  /* 0x00000007ff0c7424 */ /* 0x000fe400078e00ff */
[----:B------:R-:W-:-:S07]  /*21510*/  IMAD.MOV.U32 R3, RZ, RZ, R14 ;  /* 0x000000ffff037224 */ /* 0x000fce00078e000e */
[----:B------:R-:W-:Y:S05]  /*21520*/  WARPSYNC.COLLECTIVE R15, `(.L_x_5620) ;  /* 0x000000000f087348 */ /* 0x000fea0003c00000 */
[----:B------:R0:W1:Y:S02]  /*21530*/  SHFL.IDX P6, R14, R13, R12, R11 ;  /* 0x0000000c0d0e7389 */ /* 0x00006400000c000b */
[----:B01----:R-:W-:Y:S01]  /*21540*/  ENDCOLLECTIVE ;  /* 0x000000000000791b */ /* 0x003fe20003800000 */
.L_x_5620:
        /* <DEDUP_REMOVED lines=10> */
.L_x_5621:
[----:B------:R-:W-:Y:S01]  /*215f0*/  @!PT LDS RZ, [RZ] ;  /* 0x00000000fffff984 */ /* 0x000fe20000000800 */
[----:B------:R-:W-:Y:S01]  /*21600*/  @!PT LDS RZ, [RZ] ;  /* 0x00000000fffff984 */ /* 0x000fe20000000800 */
[----:B------:R-:W-:Y:S01]  /*21610*/  @!PT LDS RZ, [RZ] ;  /* 0x00000000fffff984 */ /* 0x000fe20000000800 */
[----:B------:R0:W-:Y:S01]  /*21620*/  @!P0 LDGSTS.E.BYPASS.LTC128B.128 [R8+0x1b400], desc[UR42][R2.64], !P1 ;  /* 0x1b40000002088fae */ /* 0x0001e2000c901d6a */
[----:B------:R-:W-:Y:S01]  /*21630*/  IMAD.MOV.U32 R0, RZ, RZ, R14 ;  /* 0x000000ffff007224 */ /* 0x000fe200078e000e */
[----:B------:R-:W-:Y:S06]  /*21640*/  BRA `(.L_x_5622) ;  /* 0xffffff9c004c7947 */ /* 0x000fec000383ffff */
.L_x_5437:
[----:B0-----:R0:W2:Y:S02]  /*21650*/  SYNCS.PHASECHK.TRANS64.TRYWAIT P0, [R16+URZ+0x22820], R3 ;  /* 0x02282003100075a7 */ /* 0x0010a4000800017f */
[----:B--2---:R-:W-:Y:S05]  /*21660*/  @!P0 NANOSLEEP.SYNCS 0x989680 ;  /* 0x009896800000895d */ /* 0x004fea0003900000 */
[----:B------:R-:W2:Y:S02]  /*21670*/  @!P0 SYNCS.PHASECHK.TRANS64 P0, [R16+URZ+0x22820], R3 ;  /* 0x02282003100085a7 */ /* 0x000ea4000800007f */
[----:B--2---:R-:W-:Y:S05]  /*21680*/  @!P0 BRA `(.L_x_5437) ;  /* 0xfffffffc00f08947 */ /* 0x004fea000383ffff */
[----:B------:R-:W-:Y:S05]  /*21690*/  BRA `(.L_x_5623) ;  /* 0xffffff9c00a87947 */ /* 0x000fea000383ffff */
.L_x_5440:
[----:B0-----:R0:W2:Y:S02]  /*216a0*/  SYNCS.PHASECHK.TRANS64.TRYWAIT P0, [R22+URZ+0x22860], R3 ;  /* 0x02286003160075a7 */ /* 0x0010a4000800017f */
[----:B--2---:R-:W-:Y:S05]  /*216b0*/  @!P0 NANOSLEEP.SYNCS 0x989680 ;  /* 0x009896800000895d */ /* 0x004fea0003900000 */
[----:B------:R-:W2:Y:S02]  /*216c0*/  @!P0 SYNCS.PHASECHK.TRANS64 P0, [R22+URZ+0x22860], R3 ;  /* 0x02286003160085a7 */ /* 0x000ea4000800007f */
[----:B--2---:R-:W-:Y:S05]  /*216d0*/  @!P0 BRA `(.L_x_5440) ;  /* 0xfffffffc00f08947 */ /* 0x004fea000383ffff */
[----:B------:R-:W-:Y:S05]  /*216e0*/  BRA `(.L_x_5624) ;  /* 0xffffff9c00b87947 */ /* 0x000fea000383ffff */
.L_x_5441:
        /* <DEDUP_REMOVED lines=8> */
.L_x_5626:
[----:B------:R-:W-:Y:S05]  /*21770*/  BSYNC B0 ;  /* 0x0000000000007941 */ /* 0x000fea0003800000 */
.L_x_5625:
        /* <DEDUP_REMOVED lines=13> */
.L_x_5627:
        /* <DEDUP_REMOVED lines=11> */
.L_x_5628:
        /* <DEDUP_REMOVED lines=17> */
.L_x_5629:
[----:B------:R-:W-:Y:S02]  /*21a10*/  IMAD.MOV.U32 R13, RZ, RZ, R6 ;  /* 0x000000ffff0d7224 */ /* 0x000fe400078e0006 */
[----:B------:R-:W-:Y:S01]  /*21a20*/  IMAD.MOV.U32 R12, RZ, RZ, 0x2 ;  /* 0x00000002ff0c7424 */ /* 0x000fe200078e00ff */
[----:B------:R-:W-:-:S13]  /*21a30*/  IADD3 R2, P4, R14, R0, RZ ;  /* 0x000000000e027210 */ /* 0x000fda0007f9e0ff */
[----:B------:R-:W-:Y:S05]  /*21a40*/  WARPSYNC.COLLECTIVE R15, `(.L_x_5630) ;  /* 0x000000000f087348 */ /* 0x000fea0003c00000 */
[----:B------:R0:W1:Y:S02]  /*21a50*/  SHFL.IDX P6, R14, R13, R12, R11 ;  /* 0x0000000c0d0e7389 */ /* 0x00006400000c000b */
[----:B01----:R-:W-:Y:S01]  /*21a60*/  ENDCOLLECTIVE ;  /* 0x000000000000791b */ /* 0x003fe20003800000 */
.L_x_5630:
        /* <DEDUP_REMOVED lines=17> */
.L_x_5631:
[----:B------:R-:W-:Y:S02]  /*21b80*/  IMAD.MOV.U32 R13, RZ, RZ, R6 ;  /* 0x000000ffff0d7224 */ /* 0x000fe400078e0006 */
[----:B------:R-:W-:Y:S01]  /*21b90*/  IMAD.MOV.U32 R12, RZ, RZ, 0x3 ;  /* 0x00000003ff0c7424 */ /* 0x000fe200078e00ff */
[----:B------:R-:W-:-:S13]  /*21ba0*/  IADD3 R2, P4, R14, R0, RZ ;  /* 0x000000000e027210 */ /* 0x000fda0007f9e0ff */
[----:B------:R-:W-:Y:S05]  /*21bb0*/  WARPSYNC.COLLECTIVE R15, `(.L_x_5632) ;  /* 0x000000000f087348 */ /* 0x000fea0003c00000 */
[----:B------:R0:W1:Y:S02]  /*21bc0*/  SHFL.IDX P6, R14, R13, R12, R11 ;  /* 0x0000000c0d0e7389 */ /* 0x00006400000c000b */
[----:B01----:R-:W-:Y:S01]  /*21bd0*/  ENDCOLLECTIVE ;  /* 0x000000000000791b */ /* 0x003fe20003800000 */
.L_x_5632:
        /* <DEDUP_REMOVED lines=17> */
.L_x_5633:
[----:B------:R-:W-:Y:S02]  /*21cf0*/  IMAD.MOV.U32 R13, RZ, RZ, R6 ;  /* 0x000000ffff0d7224 */ /* 0x000fe400078e0006 */
[----:B------:R-:W-:Y:S01]  /*21d00*/  IMAD.MOV.U32 R12, RZ, RZ, 0x4 ;  /* 0x00000004ff0c7424 */ /* 0x000fe200078e00ff */
[----:B------:R-:W-:-:S13]  /*21d10*/  IADD3 R2, P4, R14, R0, RZ ;  /* 0x000000000e027210 */ /* 0x000fda0007f9e0ff */
[----:B------:R-:W-:Y:S05]  /*21d20*/  WARPSYNC.COLLECTIVE R15, `(.L_x_5634) ;  /* 0x000000000f087348 */ /* 0x000fea0003c00000 */
[----:B------:R0:W1:Y:S02]  /*21d30*/  SHFL.IDX P6, R14, R13, R12, R11 ;  /* 0x0000000c0d0e7389 */ /* 0x00006400000c000b */
[----:B01----:R-:W-:Y:S01]  /*21d40*/  ENDCOLLECTIVE ;  /* 0x000000000000791b */ /* 0x003fe20003800000 */
.L_x_5634:
        /* <DEDUP_REMOVED lines=17> */
.L_x_5635:
[----:B------:R-:W-:Y:S02]  /*21e60*/  IMAD.MOV.U32 R13, RZ, RZ, R6 ;  /* 0x000000ffff0d7224 */ /* 0x000fe400078e0006 */
[----:B------:R-:W-:Y:S01]  /*21e70*/  IMAD.MOV.U32 R12, RZ, RZ, 0x5 ;  /* 0x00000005ff0c7424 */ /* 0x000fe200078e00ff */
[----:B------:R-:W-:-:S13]  /*21e80*/  IADD3 R2, P4, R14, R0, RZ ;  /* 0x000000000e027210 */ /* 0x000fda0007f9e0ff */
[----:B------:R-:W-:Y:S05]  /*21e90*/  WARPSYNC.COLLECTIVE R15, `(.L_x_5636) ;  /* 0x000000000f087348 */ /* 0x000fea0003c00000 */
[----:B------:R0:W1:Y:S02]  /*21ea0*/  SHFL.IDX P6, R14, R13, R12, R11 ;  /* 0x0000000c0d0e7389 */ /* 0x00006400000c000b */
[----:B01----:R-:W-:Y:S01]  /*21eb0*/  ENDCOLLECTIVE ;  /* 0x000000000000791b */ /* 0x003fe20003800000 */
.L_x_5636:
        /* <DEDUP_REMOVED lines=12> */
.L_x_5637:
        /* <DEDUP_REMOVED lines=9> */
.L_x_5448:
[----:B0-----:R0:W1:Y:S02]  /*22010*/  SYNCS.PHASECHK.TRANS64.TRYWAIT P0, [R6+URZ+0x22840], R22 ;  /* 0x02284016060075a7 */ /* 0x001064000800017f */
[----:B-1----:R-:W-:Y:S05]  /*22020*/  @!P0 NANOSLEEP.SYNCS 0x989680 ;  /* 0x009896800000895d */ /* 0x002fea0003900000 */
[----:B------:R-:W1:Y:S02]  /*22030*/  @!P0 SYNCS.PHASECHK.TRANS64 P0, [R6+URZ+0x22840], R22 ;  /* 0x02284016060085a7 */ /* 0x000e64000800007f */
[----:B-1----:R-:W-:Y:S05]  /*22040*/  @!P0 BRA `(.L_x_5448) ;  /* 0xfffffffc00f08947 */ /* 0x002fea000383ffff */
[----:B------:R-:W-:Y:S05]  /*22050*/  BRA `(.L_x_5639) ;  /* 0xffffffa000187947 */ /* 0x000fea000383ffff */
.L_x_5449:
        /* <DEDUP_REMOVED lines=8> */
.L_x_5641:
[----:B------:R-:W-:Y:S05]  /*220e0*/  BSYNC B1 ;  /* 0x0000000000017941 */ /* 0x000fea0003800000 */
.L_x_5640:
        /* <DEDUP_REMOVED lines=9> */
.L_x_5642:
[----:B------:R-:W-:Y:S02]  /*22180*/  IMAD.MOV.U32 R13, RZ, RZ, R9 ;  /* 0x000000ffff0d7224 */ /* 0x000fe400078e0009 */
[----:B------:R-:W-:Y:S02]  /*22190*/  IMAD.MOV.U32 R12, RZ, RZ, 0x1 ;  /* 0x00000001ff0c7424 */ /* 0x000fe400078e00ff */
[----:B------:R-:W-:-:S07]  /*221a0*/  IMAD.MOV.U32 R2, RZ, RZ, R14 ;  /* 0x000000ffff027224 */ /* 0x000fce00078e000e */
[----:B------:R-:W-:Y:S05]  /*221b0*/  WARPSYNC.COLLECTIVE R15, `(.L_x_5643) ;  /* 0x000000000f087348 */ /* 0x000fea0003c00000 */
[----:B------:R0:W1:Y:S02]  /*221c0*/  SHFL.IDX P6, R14, R13, R12, R11 ;  /* 0x0000000c0d0e7389 */ /* 0x00006400000c000b */
[----:B01----:R-:W-:Y:S01]  /*221d0*/  ENDCOLLECTIVE ;  /* 0x000000000000791b */ /* 0x003fe20003800000 */
.L_x_5643:
        /* <DEDUP_REMOVED lines=11> */
.L_x_5644:
[----:B------:R-:W-:Y:S02]  /*22290*/  IMAD.MOV.U32 R13, RZ, RZ, R9 ;  /* 0x000000ffff0d7224 */ /* 0x000fe400078e0009 */
[----:B------:R-:W-:Y:S02]  /*222a0*/  IMAD.MOV.U32 R12, RZ, RZ, 0x2 ;  /* 0x00000002ff0c7424 */ /* 0x000fe400078e00ff */
[----:B------:R-:W-:-:S07]  /*222b0*/  IMAD.MOV.U32 R2, RZ, RZ, R14 ;  /* 0x000000ffff027224 */ /* 0x000fce00078e000e */
[----:B------:R-:W-:Y:S05]  /*222c0*/  WARPSYNC.COLLECTIVE R15, `(.L_x_5645) ;  /* 0x000000000f087348 */ /* 0x000fea0003c00000 */
[----:B------:R0:W1:Y:S02]  /*222d0*/  SHFL.IDX P6, R14, R13, R12, R11 ;  /* 0x0000000c0d0e7389 */ /* 0x00006400000c000b */
[----:B01----:R-:W-:Y:S01]  /*222e0*/  ENDCOLLECTIVE ;  /* 0x000000000000791b */ /* 0x003fe20003800000 */
.L_x_5645:
        /* <DEDUP_REMOVED lines=11> */
.L_x_5646:
[----:B------:R-:W-:Y:S02]  /*223a0*/  IMAD.MOV.U32 R13, RZ, RZ, R9 ;  /* 0x000000ffff0d7224 */ /* 0x000fe400078e0009 */
[----:B------:R-:W-:Y:S02]  /*223b0*/  IMAD.MOV.U32 R12, RZ, RZ, 0x3 ;  /* 0x00000003ff0c7424 */ /* 0x000fe400078e00ff */
[----:B------:R-:W-:-:S07]  /*223c0*/  IMAD.MOV.U32 R2, RZ, RZ, R14 ;  /* 0x000000ffff027224 */ /* 0x000fce00078e000e */
[----:B------:R-:W-:Y:S05]  /*223d0*/  WARPSYNC.COLLECTIVE R15, `(.L_x_5647) ;  /* 0x000000000f087348 */ /* 0x000fea0003c00000 */
[----:B------:R0:W1:Y:S02]  /*223e0*/  SHFL.IDX P6, R14, R13, R12, R11 ;  /* 0x0000000c0d0e7389 */ /* 0x00006400000c000b */
[----:B01----:R-:W-:Y:S01]  /*223f0*/  ENDCOLLECTIVE ;  /* 0x000000000000791b */ /* 0x003fe20003800000 */
.L_x_5647:
        /* <DEDUP_REMOVED lines=11> */
.L_x_5648:
[----:B------:R-:W-:Y:S02]  /*224b0*/  IMAD.MOV.U32 R13, RZ, RZ, R9 ;  /* 0x000000ffff0d7224 */ /* 0x000fe400078e0009 */
[----:B------:R-:W-:Y:S02]  /*224c0*/  IMAD.MOV.U32 R12, RZ, RZ, 0x4 ;  /* 0x00000004ff0c7424 */ /* 0x000fe400078e00ff */
[----:B------:R-:W-:-:S07]  /*224d0*/  IMAD.MOV.U32 R2, RZ, RZ, R14 ;  /* 0x000000ffff027224 */ /* 0x000fce00078e000e */
[----:B------:R-:W-:Y:S05]  /*224e0*/  WARPSYNC.COLLECTIVE R15, `(.L_x_5649) ;  /* 0x000000000f087348 */ /* 0x000fea0003c00000 */
[----:B------:R0:W1:Y:S02]  /*224f0*/  SHFL.IDX P6, R14, R13, R12, R11 ;  /* 0x0000000c0d0e7389 */ /* 0x00006400000c000b */
[----:B01----:R-:W-:Y:S01]  /*22500*/  ENDCOLLECTIVE ;  /* 0x000000000000791b */ /* 0x003fe20003800000 */
.L_x_5649:
        /* <DEDUP_REMOVED lines=11> */
.L_x_5650:
[----:B------:R-:W-:Y:S02]  /*225c0*/  IMAD.MOV.U32 R13, RZ, RZ, R9 ;  /* 0x000000ffff0d7224 */ /* 0x000fe400078e0009 */
[----:B------:R-:W-:Y:S02]  /*225d0*/  IMAD.MOV.U32 R12, RZ, RZ, 0x5 ;  /* 0x00000005ff0c7424 */ /* 0x000fe400078e00ff */
[----:B------:R-:W-:-:S07]  /*225e0*/  IMAD.MOV.U32 R2, RZ, RZ, R14 ;  /* 0x000000ffff027224 */ /* 0x000fce00078e000e */
[----:B------:R-:W-:Y:S05]  /*225f0*/  WARPSYNC.COLLECTIVE R15, `(.L_x_5651) ;  /* 0x000000000f087348 */ /* 0x000fea0003c00000 */
[----:B------:R0:W1:Y:S02]  /*22600*/  SHFL.IDX P6, R14, R13, R12, R11 ;  /* 0x0000000c0d0e7389 */ /* 0x00006400000c000b */
[----:B01----:R-:W-:Y:S01]  /*22610*/  ENDCOLLECTIVE ;  /* 0x000000000000791b */ /* 0x003fe20003800000 */
.L_x_5651:
        /* <DEDUP_REMOVED lines=11> */
.L_x_5652:
[----:B------:R-:W-:Y:S01]  /*226d0*/  IMAD.MOV.U32 R2, RZ, RZ, R14 ;  /* 0x000000ffff027224 */ /* 0x000fe200078e000e */
[----:B------:R-:W-:Y:S06]  /*226e0*/  BRA `(.L_x_5653) ;  /* 0xffffff9c00407947 */ /* 0x000fec000383ffff */
.L_x_5454:
[----:B---3--:R3:W4:Y:S02]  /*226f0*/  SYNCS.PHASECHK.TRANS64.TRYWAIT P0, [R6+URZ+0x22860], R22 ;  /* 0x02286016060075a7 */ /* 0x008724000800017f */
[----:B----4-:R-:W-:Y:S05]  /*22700*/  @!P0 NANOSLEEP.SYNCS 0x989680 ;  /* 0x009896800000895d */ /* 0x010fea0003900000 */
[----:B------:R-:W4:Y:S02]  /*22710*/  @!P0 SYNCS.PHASECHK.TRANS64 P0, [R6+URZ+0x22860], R22 ;  /* 0x02286016060085a7 */ /* 0x000f24000800007f */
[----:B----4-:R-:W-:Y:S05]  /*22720*/  @!P0 BRA `(.L_x_5454) ;  /* 0xfffffffc00f08947 */ /* 0x010fea000383ffff */
[----:B------:R-:W-:Y:S05]  /*22730*/  BRA `(.L_x_5654) ;  /* 0xffffff9c00907947 */ /* 0x000fea000383ffff */
.L_x_5455:
        /* <DEDUP_REMOVED lines=8> */
.L_x_5656:
[----:B------:R-:W-:Y:S05]  /*227c0*/  BSYNC B1 ;  /* 0x0000000000017941 */ /* 0x000fea0003800000 */
.L_x_5655:
        /* <DEDUP_REMOVED lines=9> */
.L_x_5657:
[----:B------:R-:W-:Y:S02]  /*22860*/  IMAD.MOV.U32 R13, RZ, RZ, R9 ;  /* 0x000000ffff0d7224 */ /* 0x000fe400078e0009 */
[----:B------:R-:W-:Y:S01]  /*22870*/  IMAD.MOV.U32 R12, RZ, RZ, 0x1 ;  /* 0x00000001ff0c7424 */ /* 0x000fe200078e00ff */
[----:B------:R-:W-:-:S13]  /*22880*/  IADD3 R2, P0, R14, R0, RZ ;  /* 0x000000000e027210 */ /* 0x000fda0007f1e0ff */
[----:B------:R-:W-:Y:S05]  /*22890*/  WARPSYNC.COLLECTIVE R15, `(.L_x_5658) ;  /* 0x000000000f087348 */ /* 0x000fea0003c00000 */
[----:B------:R0:W1:Y:S02]  /*228a0*/  SHFL.IDX P6, R14, R13, R12, R11 ;  /* 0x0000000c0d0e7389 */ /* 0x00006400000c000b */
[----:B01----:R-:W-:Y:S01]  /*228b0*/  ENDCOLLECTIVE ;  /* 0x000000000000791b */ /* 0x003fe20003800000 */
.L_x_5658:
        /* <DEDUP_REMOVED lines=13> */
.L_x_5659:
[----:B------:R-:W-:Y:S02]  /*22990*/  IMAD.MOV.U32 R13, RZ, RZ, R9 ;  /* 0x000000ffff0d7224 */ /* 0x000fe400078e0009 */
[----:B------:R-:W-:Y:S01]  /*229a0*/  IMAD.MOV.U32 R12, RZ, RZ, 0x2 ;  /* 0x00000002ff0c7424 */ /* 0x000fe200078e00ff */
[----:B------:R-:W-:-:S13]  /*229b0*/  IADD3 R2, P0, R14, R0, RZ ;  /* 0x000000000e027210 */ /* 0x000fda0007f1e0ff */
[----:B------:R-:W-:Y:S05]  /*229c0*/  WARPSYNC.COLLECTIVE R15, `(.L_x_5660) ;  /* 0x000000000f087348 */ /* 0x000fea0003c00000 */
[----:B------:R0:W1:Y:S02]  /*229d0*/  SHFL.IDX P6, R14, R13, R12, R11 ;  /* 0x0000000c0d0e7389 */ /* 0x00006400000c000b */
[----:B01----:R-:W-:Y:S01]  /*229e0*/  ENDCOLLECTIVE ;  /* 0x000000000000791b */ /* 0x003fe20003800000 */
.L_x_5660:
        /* <DEDUP_REMOVED lines=13> */
.L_x_5661:
[----:B------:R-:W-:Y:S02]  /*22ac0*/  IMAD.MOV.U32 R13, RZ, RZ, R9 ;  /* 0x000000ffff0d7224 */ /* 0x000fe400078e0009 */
[----:B------:R-:W-:Y:S01]  /*22ad0*/  IMAD.MOV.U32 R12, RZ, RZ, 0x3 ;  /* 0x00000003ff0c7424 */ /* 0x000fe200078e00ff */
[----:B------:R-:W-:-:S13]  /*22ae0*/  IADD3 R2, P0, R14, R0, RZ ;  /* 0x000000000e027210 */ /* 0x000fda0007f1e0ff */
[----:B------:R-:W-:Y:S05]  /*22af0*/  WARPSYNC.COLLECTIVE R15, `(.L_x_5662) ;  /* 0x000000000f087348 */ /* 0x000fea0003c00000 */
[----:B------:R0:W1:Y:S02]  /*22b00*/  SHFL.IDX P6, R14, R13, R12, R11 ;  /* 0x0000000c0d0e7389 */ /* 0x00006400000c000b */
[----:B01----:R-:W-:Y:S01]  /*22b10*/  ENDCOLLECTIVE ;  /* 0x000000000000791b */ /* 0x003fe20003800000 */
.L_x_5662:
        /* <DEDUP_REMOVED lines=13> */
.L_x_5663:
[----:B------:R-:W-:Y:S02]  /*22bf0*/  IMAD.MOV.U32 R13, RZ, RZ, R9 ;  /* 0x000000ffff0d7224 */ /* 0x000fe400078e0009 */
[----:B------:R-:W-:Y:S01]  /*22c00*/  IMAD.MOV.U32 R12, RZ, RZ, 0x4 ;  /* 0x00000004ff0c7424 */ /* 0x000fe200078e00ff */
[----:B------:R-:W-:-:S13]  /*22c10*/  IADD3 R2, P0, R14, R0, RZ ;  /* 0x000000000e027210 */ /* 0x000fda0007f1e0ff */
[----:B------:R-:W-:Y:S05]  /*22c20*/  WARPSYNC.COLLECTIVE R15, `(.L_x_5664) ;  /* 0x000000000f087348 */ /* 0x000fea0003c00000 */
[----:B------:R0:W1:Y:S02]  /*22c30*/  SHFL.IDX P6, R14, R13, R12, R11 ;  /* 0x0000000c0d0e7389 */ /* 0x00006400000c000b */
[----:B01----:R-:W-:Y:S01]  /*22c40*/  ENDCOLLECTIVE ;  /* 0x000000000000791b */ /* 0x003fe20003800000 */
.L_x_5664:
        /* <DEDUP_REMOVED lines=13> */
.L_x_5665:
[----:B------:R-:W-:Y:S02]  /*22d20*/  IMAD.MOV.U32 R13, RZ, RZ, R9 ;  /* 0x000000ffff0d7224 */ /* 0x000fe400078e0009 */
[----:B------:R-:W-:Y:S01]  /*22d30*/  IMAD.MOV.U32 R12, RZ, RZ, 0x5 ;  /* 0x00000005ff0c7424 */ /* 0x000fe200078e00ff */
[----:B------:R-:W-:-:S13]  /*22d40*/  IADD3 R2, P0, R14, R0, RZ ;  /* 0x000000000e027210 */ /* 0x000fda0007f1e0ff */
[----:B------:R-:W-:Y:S05]  /*22d50*/  WARPSYNC.COLLECTIVE R15, `(.L_x_5666) ;  /* 0x000000000f087348 */ /* 0x000fea0003c00000 */
[----:B------:R0:W1:Y:S02]  /*22d60*/  SHFL.IDX P6, R14, R13, R12, R11 ;  /* 0x0000000c0d0e7389 */ /* 0x00006400000c000b */
[----:B01----:R-:W-:Y:S01]  /*22d70*/  ENDCOLLECTIVE ;  /* 0x000000000000791b */ /* 0x003fe20003800000 */
.L_x_5666:
        /* <DEDUP_REMOVED lines=13> */
.L_x_5667:
[----:B------:R-:W-:Y:S05]  /*22e50*/  BRA `(.L_x_5668) ;  /* 0xffffff9800d47947 */ /* 0x000fea000383ffff */
.L_x_5463:
[----:B------:R-:W-:Y:S01]  /*22e60*/  BSSY B0, `(.L_x_5669) ;  /* 0x0000008000007945 */ /* 0x000fe20003800000 */
[----:B------:R-:W-:Y:S02]  /*22e70*/  IMAD.MOV.U32 R13, RZ, RZ, R24 ;  /* 0x000000ffff0d7224 */ /* 0x000fe400078e0018 */
[----:B------:R-:W-:Y:S02]  /*22e80*/  IMAD.MOV.U32 R12, RZ, RZ, RZ ;  /* 0x000000ffff0c7224 */ /* 0x000fe400078e00ff */
[----:B-1----:R-:W-:Y:S02]  /*22e90*/  IMAD.MOV.U32 R11, RZ, RZ, 0x1f ;  /* 0x0000001fff0b7424 */ /* 0x002fe400078e00ff */
[----:B------:R-:W-:-:S07]  /*22ea0*/  IMAD.MOV.U32 R15, RZ, RZ, -0x1 ;  /* 0xffffffffff0f7424 */ /* 0x000fce00078e00ff */
[----:B0-23--:R-:W-:Y:S05]  /*22eb0*/  WARPSYNC.COLLECTIVE R15, `(.L_x_5670) ;  /* 0x000000000f087348 */ /* 0x00dfea0003c00000 */
[----:B------:R1:W4:Y:S02]  /*22ec0*/  SHFL.IDX P6, R14, R13, R12, R11 ;  /* 0x0000000c0d0e7389 */ /* 0x00032400000c000b */
[----:B01234-:R-:W-:Y:S01]  /*22ed0*/  ENDCOLLECTIVE ;  /* 0x000000000000791b */ /* 0x01ffe20003800000 */
.L_x_5670:
[----:B------:R-:W-:Y:S05]  /*22ee0*/  BSYNC B0 ;  /* 0x0000000000007941 */ /* 0x000fea0003800000 */
.L_x_5669:
        /* <DEDUP_REMOVED lines=9> */
.L_x_5671:
        /* <DEDUP_REMOVED lines=24> */
.L_x_5672:
[----:B------:R-:W-:Y:S01]  /*23100*/  IMAD.MOV.U32 R12, RZ, RZ, 0x2 ;  /* 0x00000002ff0c7424 */ /* 0x000fe200078e00ff */
[----:B------:R-:W-:-:S05]  /*23110*/  SEL R14, R14, RZ, P1 ;  /* 0x000000ff0e0e7207 */ /* 0x000fca0000800000 */
[----:B------:R-:W-:-:S04]  /*23120*/  IMAD.IADD R5, R13, 0x1, R14 ;  /* 0x000000010d057824 */ /* 0x000fc800078e020e */
[----:B------:R-:W-:-:S07]  /*23130*/  IMAD.MOV.U32 R13, RZ, RZ, R5 ;  /* 0x000000ffff0d7224 */ /* 0x000fce00078e0005 */
[----:B------:R-:W-:Y:S05]  /*23140*/  WARPSYNC.COLLECTIVE R15, `(.L_x_5673) ;  /* 0x000000000f087348 */ /* 0x000fea0003c00000 */
[----:B------:R0:W1:Y:S02]  /*23150*/  SHFL.UP P6, R14, R13, R12, R11 ;  /* 0x0400000c0d0e7389 */ /* 0x00006400000c000b */
[----:B01----:R-:W-:Y:S01]  /*23160*/  ENDCOLLECTIVE ;  /* 0x000000000000791b */ /* 0x003fe20003800000 */
.L_x_5673:
[----:B------:R-:W-:Y:S01]  /*23170*/  IMAD.MOV.U32 R12, RZ, RZ, 0x4 ;  /* 0x00000004ff0c7424 */ /* 0x000fe200078e00ff */
[----:B------:R-:W-:-:S05]  /*23180*/  SEL R2, R14, RZ, P2 ;  /* 0x000000ff0e027207 */ /* 0x000fca0001000000 */
[----:B------:R-:W-:-:S04]  /*23190*/  IMAD.IADD R2, R5, 0x1, R2 ;  /* 0x0000000105027824 */ /* 0x000fc800078e0202 */
[----:B------:R-:W-:-:S07]  /*231a0*/  IMAD.MOV.U32 R13, RZ, RZ, R2 ;  /* 0x000000ffff0d7224 */ /* 0x000fce00078e0002 */
[----:B------:R-:W-:Y:S05]  /*231b0*/  WARPSYNC.COLLECTIVE R15, `(.L_x_5674) ;  /* 0x000000000f087348 */ /* 0x000fea0003c00000 */
[----:B------:R0:W1:Y:S02]  /*231c0*/  SHFL.UP P6, R14, R13, R12, R11 ;  /* 0x0400000c0d0e7389 */ /* 0x00006400000c000b */
[----:B01----:R-:W-:Y:S01]  /*231d0*/  ENDCOLLECTIVE ;  /* 0x000000000000791b */ /* 0x003fe20003800000 */
.L_x_5674:
[----:B------:R-:W-:Y:S01]  /*231e0*/  IMAD.MOV.U32 R12, RZ, RZ, 0x8 ;  /* 0x00000008ff0c7424 */ /* 0x000fe200078e00ff */
[----:B------:R-:W-:-:S05]  /*231f0*/  SEL R3, R14, RZ, P3 ;  /* 0x000000ff0e037207 */ /* 0x000fca0001800000 */
[----:B------:R-:W-:-:S04]  /*23200*/  IMAD.IADD R3, R2, 0x1, R3 ;  /* 0x0000000102037824 */ /* 0x000fc800078e0203 */
[----:B------:R-:W-:-:S07]  /*23210*/  IMAD.MOV.U32 R13, RZ, RZ, R3 ;  /* 0x000000ffff0d7224 */ /* 0x000fce00078e0003 */
[----:B------:R-:W-:Y:S05]  /*23220*/  WARPSYNC.COLLECTIVE R15, `(.L_x_5675) ;  /* 0x000000000f087348 */ /* 0x000fea0003c00000 */
[----:B------:R0:W1:Y:S02]  /*23230*/  SHFL.UP P6, R14, R13, R12, R11 ;  /* 0x0400000c0d0e7389 */ /* 0x00006400000c000b */
[----:B01----:R-:W-:Y:S01]  /*23240*/  ENDCOLLECTIVE ;  /* 0x000000000000791b */ /* 0x003fe20003800000 */
.L_x_5675:
[----:B------:R-:W-:Y:S01]  /*23250*/  IMAD.MOV.U32 R12, RZ, RZ, 0x10 ;  /* 0x00000010ff0c7424 */ /* 0x000fe200078e00ff */
[----:B------:R-:W-:-:S05]  /*23260*/  SEL R14, R14, RZ, P4 ;  /* 0x000000ff0e0e7207 */ /* 0x000fca0002000000 */
[----:B------:R-:W-:-:S04]  /*23270*/  IMAD.IADD R5, R3, 0x1, R14 ;  /* 0x0000000103057824 */ /* 0x000fc800078e020e */
[----:B------:R-:W-:-:S07]  /*23280*/  IMAD.MOV.U32 R13, RZ, RZ, R5 ;  /* 0x000000ffff0d7224 */ /* 0x000fce00078e0005 */
[----:B------:R-:W-:Y:S05]  /*23290*/  WARPSYNC.COLLECTIVE R15, `(.L_x_5676) ;  /* 0x000000000f087348 */ /* 0x000fea0003c00000 */
[----:B------:R0:W1:Y:S02]  /*232a0*/  SHFL.UP P6, R14, R13, R12, R11 ;  /* 0x0400000c0d0e7389 */ /* 0x00006400000c000b */
[----:B01----:R-:W-:Y:S01]  /*232b0*/  ENDCOLLECTIVE ;  /* 0x000000000000791b */ /* 0x003fe20003800000 */
.L_x_5676:
        /* <DEDUP_REMOVED lines=8> */
.L_x_5677:
[----:B------:R-:W-:Y:S05]  /*23340*/  BRA `(.L_x_5678) ;  /* 0xffffff9c00347947 */ /* 0x000fea000383ffff */
.L_x_5466:
[----:B------:R-:W-:Y:S01]  /*23350*/  BSSY B0, `(.L_x_5679) ;  /* 0x0000007000007945 */ /* 0x000fe20003800000 */
[----:B------:R-:W-:Y:S02]  /*23360*/  IMAD.MOV.U32 R12, RZ, RZ, 0x1 ;  /* 0x00000001ff0c7424 */ /* 0x000fe400078e00ff */
[----:B-1----:R-:W-:Y:S02]  /*23370*/  IMAD.MOV.U32 R11, RZ, RZ, RZ ;  /* 0x000000ffff0b7224 */ /* 0x002fe400078e00ff */
[----:B------:R-:W-:-:S07]  /*23380*/  IMAD.MOV.U32 R15, RZ, RZ, -0x1 ;  /* 0xffffffffff0f7424 */ /* 0x000fce00078e00ff */
[----:B------:R-:W-:Y:S05]  /*23390*/  WARPSYNC.COLLECTIVE R15, `(.L_x_5680) ;  /* 0x000000000f087348 */ /* 0x000fea0003c00000 */
[----:B------:R0:W1:Y:S02]  /*233a0*/  SHFL.UP P6, R14, R13, R12, R11 ;  /* 0x0400000c0d0e7389 */ /* 0x00006400000c000b */
[----:B01----:R-:W-:Y:S01]  /*233b0*/  ENDCOLLECTIVE ;  /* 0x000000000000791b */ /* 0x003fe20003800000 */
.L_x_5680:
[----:B------:R-:W-:Y:S05]  /*233c0*/  BSYNC B0 ;  /* 0x0000000000007941 */ /* 0x000fea0003800000 */
.L_x_5679:
        /* <DEDUP_REMOVED lines=8> */
.L_x_5681:
[----:B------:R-:W-:Y:S01]  /*23450*/  IMAD.MOV.U32 R12, RZ, RZ, 0x4 ;  /* 0x00000004ff0c7424 */ /* 0x000fe200078e00ff */
[----:B------:R-:W-:-:S05]  /*23460*/  SEL R2, R14, RZ, P2 ;  /* 0x000000ff0e027207 */ /* 0x000fca0001000000 */
[----:B------:R-:W-:-:S04]  /*23470*/  IMAD.IADD R2, R13, 0x1, R2 ;  /* 0x000000010d027824 */ /* 0x000fc800078e0202 */
[----:B------:R-:W-:-:S07]  /*23480*/  IMAD.MOV.U32 R13, RZ, RZ, R2 ;  /* 0x000000ffff0d7224 */ /* 0x000fce00078e0002 */
[----:B------:R-:W-:Y:S05]  /*23490*/  WARPSYNC.COLLECTIVE R15, `(.L_x_5682) ;  /* 0x000000000f087348 */ /* 0x000fea0003c00000 */
[----:B------:R0:W1:Y:S02]  /*234a0*/  SHFL.UP P6, R14, R13, R12, R11 ;  /* 0x0400000c0d0e7389 */ /* 0x00006400000c000b */
[----:B01----:R-:W-:Y:S01]  /*234b0*/  ENDCOLLECTIVE ;  /* 0x000000000000791b */ /* 0x003fe20003800000 */
.L_x_5682:
[----:B------:R-:W-:Y:S01]  /*234c0*/  IMAD.MOV.U32 R12, RZ, RZ, 0x8 ;  /* 0x00000008ff0c7424 */ /* 0x000fe200078e00ff */
[----:B------:R-:W-:-:S05]  /*234d0*/  SEL R3, R14, RZ, P3 ;  /* 0x000000ff0e037207 */ /* 0x000fca0001800000 */
[----:B------:R-:W-:-:S04]  /*234e0*/  IMAD.IADD R3, R2, 0x1, R3 ;  /* 0x0000000102037824 */ /* 0x000fc800078e0203 */
[----:B------:R-:W-:-:S07]  /*234f0*/  IMAD.MOV.U32 R13, RZ, RZ, R3 ;  /* 0x000000ffff0d7224 */ /* 0x000fce00078e0003 */
[----:B------:R-:W-:Y:S05]  /*23500*/  WARPSYNC.COLLECTIVE R15, `(.L_x_5683) ;  /* 0x000000000f087348 */ /* 0x000fea0003c00000 */
[----:B------:R0:W1:Y:S02]  /*23510*/  SHFL.UP P6, R14, R13, R12, R11 ;  /* 0x0400000c0d0e7389 */ /* 0x00006400000c000b */
[----:B01----:R-:W-:Y:S01]  /*23520*/  ENDCOLLECTIVE ;  /* 0x000000000000791b */ /* 0x003fe20003800000 */
.L_x_5683:
[----:B------:R-:W-:Y:S01]  /*23530*/  IMAD.MOV.U32 R12, RZ, RZ, 0x10 ;  /* 0x00000010ff0c7424 */ /* 0x000fe200078e00ff */
[----:B------:R-:W-:-:S05]  /*23540*/  SEL R14, R14, RZ, P4 ;  /* 0x000000ff0e0e7207 */ /* 0x000fca0002000000 */
[----:B------:R-:W-:-:S04]  /*23550*/  IMAD.IADD R5, R3, 0x1, R14 ;  /* 0x0000000103057824 */ /* 0x000fc800078e020e */
[----:B------:R-:W-:-:S07]  /*23560*/  IMAD.MOV.U32 R13, RZ, RZ, R5 ;  /* 0x000000ffff0d7224 */ /* 0x000fce00078e0005 */
[----:B------:R-:W-:Y:S05]  /*23570*/  WARPSYNC.COLLECTIVE R15, `(.L_x_5684) ;  /* 0x000000000f087348 */ /* 0x000fea0003c00000 */
[----:B------:R0:W1:Y:S02]  /*23580*/  SHFL.UP P6, R14, R13, R12, R11 ;  /* 0x0400000c0d0e7389 */ /* 0x00006400000c000b */
[----:B01----:R-:W-:Y:S01]  /*23590*/  ENDCOLLECTIVE ;  /* 0x000000000000791b */ /* 0x003fe20003800000 */
.L_x_5684:
        /* <DEDUP_REMOVED lines=8> */
.L_x_5685:
[----:B------:R-:W-:Y:S05]  /*23620*/  BRA `(.L_x_5686) ;  /* 0xffffff9c00207947 */ /* 0x000fea000383ffff */
.L_x_5468:
[----:B------:R-:W-:Y:S01]  /*23630*/  BSSY B0, `(.L_x_5687) ;  /* 0x0000006000007945 */ /* 0x000fe20003800000 */
[----:B------:R-:W-:Y:S01]  /*23640*/  PLOP3.LUT P6, PT, P6, PT, PT, 0x8, 0x0 ;  /* 0x000000000000781c */ /* 0x000fe200037ce170 */
[----:B------:R-:W-:-:S12]  /*23650*/  IMAD.MOV.U32 R15, RZ, RZ, -0x1 ;  /* 0xffffffffff0f7424 */ /* 0x000fd800078e00ff */
[----:B01----:R-:W-:Y:S05]  /*23660*/  WARPSYNC.COLLECTIVE R15, `(.L_x_5688) ;  /* 0x000000000f087348 */ /* 0x003fea0003c00000 */
[----:B------:R-:W-:Y:S01]  /*23670*/  VOTE.ANY R14, PT, P6 ;  /* 0x00000000000e7806 */ /* 0x000fe200030e0100 */
[----:B01----:R-:W-:Y:S06]  /*23680*/  ENDCOLLECTIVE ;  /* 0x000000000000791b */ /* 0x003fec0003800000 */
.L_x_5688:
[----:B------:R-:W-:Y:S05]  /*23690*/  BSYNC B0 ;  /* 0x0000000000007941 */ /* 0x000fea0003800000 */
.L_x_5687:
        /* <DEDUP_REMOVED lines=8> */
.L_x_5689:
[----:B------:R-:W-:Y:S02]  /*23720*/  IMAD.IADD R27, R12, 0x1, R27 ;  /* 0x000000010c1b7824 */ /* 0x000fe400078e021b */
[----:B------:R-:W-:Y:S02]  /*23730*/  IMAD.MOV.U32 R13, RZ, RZ, R4 ;  /* 0x000000ffff0d7224 */ /* 0x000fe400078e0004 */
[----:B------:R-:W-:-:S07]  /*23740*/  IMAD.MOV.U32 R25, RZ, RZ, R14 ;  /* 0x000000ffff197224 */ /* 0x000fce00078e000e */
[----:B------:R-:W-:Y:S05]  /*23750*/  WARPSYNC.COLLECTIVE R15, `(.L_x_5690) ;  /* 0x000000000f087348 */ /* 0x000fea0003c00000 */
[----:B------:R0:W1:Y:S02]  /*23760*/  SHFL.IDX P6, R14, R13, R12, R11 ;  /* 0x0000000c0d0e7389 */ /* 0x00006400000c000b */
[----:B01----:R-:W-:Y:S01]  /*23770*/  ENDCOLLECTIVE ;  /* 0x000000000000791b */ /* 0x003fe20003800000 */
.L_x_5690:
[----:B------:R-:W-:Y:S01]  /*23780*/  IMAD.MOV.U32 R4, RZ, RZ, R14 ;  /* 0x000000ffff047224 */ /* 0x000fe200078e000e */
[----:B------:R-:W-:Y:S06]  /*23790*/  BRA `(.L_x_5691) ;  /* 0xffffff9c00047947 */ /* 0x000fec000383ffff */
.L_x_5470:
[----:B------:R-:W-:Y:S01]  /*237a0*/  BSSY B0, `(.L_x_5692) ;  /* 0x0000007000007945 */ /* 0x000fe20003800000 */
[----:B------:R-:W-:Y:S02]  /*237b0*/  IMAD.MOV.U32 R13, RZ, RZ, R2 ;  /* 0x000000ffff0d7224 */ /* 0x000fe400078e0002 */
[----:B-1----:R-:W-:Y:S02]  /*237c0*/  IMAD.MOV.U32 R11, RZ, RZ, 0x1f ;  /* 0x0000001fff0b7424 */ /* 0x002fe400078e00ff */
[----:B------:R-:W-:-:S07]  /*237d0*/  IMAD.MOV.U32 R15, RZ, RZ, -0x1 ;  /* 0xffffffffff0f7424 */ /* 0x000fce00078e00ff */
[----:B0--34-:R-:W-:Y:S05]  /*237e0*/  WARPSYNC.COLLECTIVE R15, `(.L_x_5693) ;  /* 0x000000000f087348 */ /* 0x019fea0003c00000 */
[----:B------:R1:W2:Y:S02]  /*237f0*/  SHFL.IDX P6, R14, R13, R12, R11 ;  /* 0x0000000c0d0e7389 */ /* 0x0002a400000c000b */
[----:B01234-:R-:W-:Y:S01]  /*23800*/  ENDCOLLECTIVE ;  /* 0x000000000000791b */ /* 0x01ffe20003800000 */
.L_x_5693:
[----:B------:R-:W-:Y:S05]  /*23810*/  BSYNC B0 ;  /* 0x0000000000007941 */ /* 0x000fea0003800000 */
.L_x_5692:
[----:B------:R-:W-:Y:S01]  /*23820*/  IMAD.MOV.U32 R6, RZ, RZ, R14 ;  /* 0x000000ffff067224 */ /* 0x000fe200078e000e */
[----:B------:R-:W-:Y:S06]  /*23830*/  BRA `(.L_x_5469) ;  /* 0xffffff9800f47947 */ /* 0x000fec000383ffff */
.L_x_5476:
[----:B0-----:R0:W1:Y:S02]  /*23840*/  SYNCS.PHASECHK.TRANS64.TRYWAIT P0, [R5+URZ+0x22820], R0 ;  /* 0x02282000050075a7 */ /* 0x001064000800017f */
[----:B-1----:R-:W-:Y:S05]  /*23850*/  @!P0 NANOSLEEP.SYNCS 0x989680 ;  /* 0x009896800000895d */ /* 0x002fea0003900000 */
[----:B------:R-:W1:Y:S02]  /*23860*/  @!P0 SYNCS.PHASECHK.TRANS64 P0, [R5+URZ+0x22820], R0 ;  /* 0x02282000050085a7 */ /* 0x000e64000800007f */
[----:B-1----:R-:W-:Y:S05]  /*23870*/  @!P0 BRA `(.L_x_5476) ;  /* 0xfffffffc00f08947 */ /* 0x002fea000383ffff */
[----:B------:R-:W-:Y:S05]  /*23880*/  BRA `(.L_x_5694) ;  /* 0xffffffa4004c7947 */ /* 0x000fea000383ffff */
.L_x_5477:
        /* <DEDUP_REMOVED lines=11> */
.L_x_5696:
[----:B------:R-:W-:Y:S05]  /*23940*/  BSYNC B0 ;  /* 0x0000000000007941 */ /* 0x000fea0003800000 */
.L_x_5695:
[----:B------:R-:W-:Y:S05]  /*23950*/  BRA `(.L_x_5697) ;  /* 0xffffffa400347947 */ /* 0x000fea000383ffff */
.L_x_5478:
[----:B------:R-:W-:Y:S01]  /*23960*/  BSSY B0, `(.L_x_5698) ;  /* 0x0000006000007945 */ /* 0x000fe20003800000 */
[----:B------:R-:W-:-:S07]  /*23970*/  IMAD.MOV.U32 R15, RZ, RZ, -0x1 ;  /* 0xffffffffff0f7424 */ /* 0x000fce00078e00ff */
[----:B0-234-:R-:W-:Y:S05]  /*23980*/  WARPSYNC.COLLECTIVE R15, `(.L_x_5699) ;  /* 0x000000000f0c7348 */ /* 0x01dfea0003c00000 */
[----:B------:R-:W-:Y:S02]  /*23990*/  ELECT P6, UR62, PT ;  /* 0x00000000003e782f */ /* 0x000fe400038c0000 */
[----:B------:R-:W-:Y:S01]  /*239a0*/  MOV R14, UR62 ;  /* 0x0000003e000e7c02 */ /* 0x000fe20008000f00 */
[----:B0-234-:R-:W-:Y:S10]  /*239b0*/  ENDCOLLECTIVE ;  /* 0x000000000000791b */ /* 0x01dff40003800000 */
.L_x_5699:
[----:B------:R-:W-:Y:S05]  /*239c0*/  BSYNC B0 ;  /* 0x0000000000007941 */ /* 0x000fea0003800000 */
.L_x_5698:
[----:B------:R-:W-:Y:S05]  /*239d0*/  BRA `(.L_x_5700) ;  /* 0xffffffa400287947 */ /* 0x000fea000383ffff */
.L_x_5480:
[----:B0-----:R0:W1:Y:S02]  /*239e0*/  SYNCS.PHASECHK.TRANS64.TRYWAIT P1, [R3+URZ+0x22840], R2 ;  /* 0x02284002030075a7 */ /* 0x001064000802017f */
[----:B-1----:R-:W-:Y:S05]  /*239f0*/  @!P1 NANOSLEEP.SYNCS 0x989680 ;  /* 0x009896800000995d */ /* 0x002fea0003900000 */
[----:B------:R-:W1:Y:S02]  /*23a00*/  @!P1 SYNCS.PHASECHK.TRANS64 P1, [R3+URZ+0x22840], R2 ;  /* 0x02284002030095a7 */ /* 0x000e64000802007f */
[----:B-1----:R-:W-:Y:S05]  /*23a10*/  @!P1 BRA `(.L_x_5480) ;  /* 0xfffffffc00f09947 */ /* 0x002fea000383ffff */
[----:B------:R-:W-:Y:S05]  /*23a20*/  BRA `(.L_x_5701) ;  /* 0xffffffa400487947 */ /* 0x000fea000383ffff */
.L_x_5482:
[----:B-1----:R1:W0:Y:S02]  /*23a30*/  SYNCS.PHASECHK.TRANS64.TRYWAIT P1, [R19+URZ+0x22840], R0 ;  /* 0x02284000130075a7 */ /* 0x002224000802017f */
[----:B0-----:R-:W-:Y:S05]  /*23a40*/  @!P1 NANOSLEEP.SYNCS 0x989680 ;  /* 0x009896800000995d */ /* 0x001fea0003900000 */
[----:B------:R-:W0:Y:S02]  /*23a50*/  @!P1 SYNCS.PHASECHK.TRANS64 P1, [R19+URZ+0x22840], R0 ;  /* 0x02284000130095a7 */ /* 0x000e24000802007f */
[----:B0-----:R-:W-:Y:S05]  /*23a60*/  @!P1 BRA `(.L_x_5482) ;  /* 0xfffffffc00f09947 */ /* 0x001fea000383ffff */
[----:B------:R-:W-:Y:S05]  /*23a70*/  BRA `(.L_x_5702) ;  /* 0xffffffa400547947 */ /* 0x000fea000383ffff */
.L_x_5484:
[----:B------:R0:W0:Y:S02]  /*23a80*/  SYNCS.PHASECHK.TRANS64.TRYWAIT P1, [R3+URZ+0x22860], R2 ;  /* 0x02286002030075a7 */ /* 0x000024000802017f */
[----:B0-----:R-:W-:Y:S05]  /*23a90*/  @!P1 NANOSLEEP.SYNCS 0x989680 ;  /* 0x009896800000995d */ /* 0x001fea0003900000 */
[----:B------:R-:W0:Y:S02]  /*23aa0*/  @!P1 SYNCS.PHASECHK.TRANS64 P1, [R3+URZ+0x22860], R2 ;  /* 0x02286002030095a7 */ /* 0x000e24000802007f */
[----:B0-----:R-:W-:Y:S05]  /*23ab0*/  @!P1 BRA `(.L_x_5484) ;  /* 0xfffffffc00f09947 */ /* 0x001fea000383ffff */
[----:B------:R-:W-:Y:S05]  /*23ac0*/  BRA `(.L_x_5703) ;  /* 0xffffffa400507947 */ /* 0x000fea000383ffff */
.L_x_5704:
        /* <DEDUP_REMOVED lines=11> */
.L_x_6574:


//--------------------- .text._ZN7cutlass13device_kernelIN5flash11enable_sm90INS1_16FlashAttnFwdSm90INS1_25CollectiveMainloopFwdSm90ILi2EN4cute5tupleIJNS5_1CILi1EEES8_S8_EEENS6_IJNS7_ILi128EEENS7_ILi96EEENS7_ILi64EEEEEELi256ENS_10bfloat16_tEfNS_4arch4Sm90ELb1ELb0ELb0ELb1ELb1ELb0ELb1ELb1ELb0ELb1ELb1ELb0EEENS1_21CollectiveEpilogueFwdINS6_IJSA_NS7_ILi256EEESB_EEES9_SE_SG_Li256ELb1ELb1ELb1ELb0EEENS1_36VarlenDynamicPersistentTileSchedulerILi128ELi96ELi256ELi128ELb1ELb1ELb1ELb1ELb1ELb1EEEEEEEEEvNT_6ParamsE --------------------------
	.section	.text._ZN7cutlass13device_kernelIN5flash11enable_sm90INS1_16FlashAttnFwdSm90INS1_25CollectiveMainloopFwdSm90ILi2EN4cute5tupleIJNS5_1CILi1EEES8_S8_EEENS6_IJNS7_ILi128EEENS7_ILi96EEENS7_ILi64EEEEEELi256ENS_10bfloat16_tEfNS_4arch4Sm90ELb1ELb0ELb0ELb1ELb1ELb0ELb1ELb1ELb0ELb1ELb1ELb0EEENS1_21CollectiveEpilogueFwdINS6_IJSA_NS7_ILi256EEESB_EEES9_SE_SG_Li256ELb1ELb1ELb1ELb0EEENS1_36VarlenDynamicPersistentTileSchedulerILi128ELi96ELi256ELi128ELb1ELb1ELb1ELb1ELb1ELb1EEEEEEEEEvNT_6ParamsE,"ax",@progbits
	.align	128
.text._ZN7cutlass13device_kernelIN5flash11enable_sm90INS1_16FlashAttnFwdSm90INS1_25CollectiveMainloopFwdSm90ILi2EN4cute5tupleIJNS5_1CILi1EEES8_S8_EEENS6_IJNS7_ILi128EEENS7_ILi96EEENS7_ILi64EEEEEELi256ENS_10bfloat16_tEfNS_4arch4Sm90ELb1ELb0ELb0ELb1ELb1ELb0ELb1ELb1ELb0ELb1ELb1ELb0EEENS1_21CollectiveEpilogueFwdINS6_IJSA_NS7_ILi256EEESB_EEES9_SE_SG_Li256ELb1ELb1ELb1ELb0EEENS1_36VarlenDynamicPersistentTileSchedulerILi128ELi96ELi256ELi128ELb1ELb1ELb1ELb1ELb1ELb1EEEEEEEEEvNT_6ParamsE:
        .type           _ZN7cutlass13device_kernelIN5flash11enable_sm90INS1_16FlashAttnFwdSm90INS1_25CollectiveMainloopFwdSm90ILi2EN4cute5tupleIJNS5_1CILi1EEES8_S8_EEENS6_IJNS7_ILi128EEENS7_ILi96EEENS7_ILi64EEEEEELi256ENS_10bfloat16_tEfNS_4arch4Sm90ELb1ELb0ELb0ELb1ELb1ELb0ELb1ELb1ELb0ELb1ELb1ELb0EEENS1_21CollectiveEpilogueFwdINS6_IJSA_NS7_ILi256EEESB_EEES9_SE_SG_Li256ELb1ELb1ELb1ELb0EEENS1_36VarlenDynamicPersistentTileSchedulerILi128ELi96ELi256ELi128ELb1ELb1ELb1ELb1ELb1ELb1EEEEEEEEEvNT_6ParamsE,@function
        .size           _ZN7cutlass13device_kernelIN5flash11enable_sm90INS1_16FlashAttnFwdSm90INS1_25CollectiveMainloopFwdSm90ILi2EN4cute5tupleIJNS5_1CILi1EEES8_S8_EEENS6_IJNS7_ILi128EEENS7_ILi96EEENS7_ILi64EEEEEELi256ENS_10bfloat16_tEfNS_4arch4Sm90ELb1ELb0ELb0ELb1ELb1ELb0ELb1ELb1ELb0ELb1ELb1ELb0EEENS1_21CollectiveEpilogueFwdINS6_IJSA_NS7_ILi256EEESB_EEES9_SE_SG_Li256ELb1ELb1ELb1ELb0EEENS1_36VarlenDynamicPersistentTileSchedulerILi128ELi96ELi256ELi128ELb1ELb1ELb1ELb1ELb1ELb1EEEEEEEEEvNT_6ParamsE,(.L_x_6575 - _ZN7cutlass13device_kernelIN5flash11enable_sm90INS1_16FlashAttnFwdSm90INS1_25CollectiveMainloopFwdSm90ILi2EN4cute5tupleIJNS5_1CILi1EEES8_S8_EEENS6_IJNS7_ILi128EEENS7_ILi96EEENS7_ILi64EEEEEELi256ENS_10bfloat16_tEfNS_4arch4Sm90ELb1ELb0ELb0ELb1ELb1ELb0ELb1ELb1ELb0ELb1ELb1ELb0EEENS1_21CollectiveEpilogueFwdINS6_IJSA_NS7_ILi256EEESB_EEES9_SE_SG_Li256ELb1ELb1ELb1ELb0EEENS1_36VarlenDynamicPersistentTileSchedulerILi128ELi96ELi256ELi128ELb1ELb1ELb1ELb1ELb1ELb1EEEEEEEEEvNT_6ParamsE)
        .other          _ZN7cutlass13device_kernelIN5flash11enable_sm90INS1_16FlashAttnFwdSm90INS1_25CollectiveMainloopFwdSm90ILi2EN4cute5tupleIJNS5_1CILi1EEES8_S8_EEENS6_IJNS7_ILi128EEENS7_ILi96EEENS7_ILi64EEEEEELi256ENS_10bfloat16_tEfNS_4arch4Sm90ELb1ELb0ELb0ELb1ELb1ELb0ELb1ELb1ELb0ELb1ELb1ELb0EEENS1_21CollectiveEpilogueFwdINS6_IJSA_NS7_ILi256EEESB_EEES9_SE_SG_Li256ELb1ELb1ELb1ELb0EEENS1_36VarlenDynamicPersistentTileSchedulerILi128ELi96ELi256ELi128ELb1ELb1ELb1ELb1ELb1ELb1EEEEEEEEEvNT_6ParamsE,@"STO_CUDA_ENTRY STV_DEFAULT"
_ZN7cutlass13device_kernelIN5flash11enable_sm90INS1_16FlashAttnFwdSm90INS1_25CollectiveMainloopFwdSm90ILi2EN4cute5tupleIJNS5_1CILi1EEES8_S8_EEENS6_IJNS7_ILi128EEENS7_ILi96EEENS7_ILi64EEEEEELi256ENS_10bfloat16_tEfNS_4arch4Sm90ELb1ELb0ELb0ELb1ELb1ELb0ELb1ELb1ELb0ELb1ELb1ELb0EEENS1_21CollectiveEpilogueFwdINS6_IJSA_NS7_ILi256EEESB_EEES9_SE_SG_Li256ELb1ELb1ELb1ELb0EEENS1_36VarlenDynamicPersistentTileSchedulerILi128ELi96ELi256ELi128ELb1ELb1ELb1ELb1ELb1ELb1EEEEEEEEEvNT_6ParamsE:
        /* <DEDUP_REMOVED lines=47> */
.L_x_5705:
        /* <DEDUP_REMOVED lines=22> */
.L_x_5706:
        /* <DEDUP_REMOVED lines=18> */
.L_x_5707:
        /* <DEDUP_REMOVED lines=22> */
.L_x_5708:
        /* <DEDUP_REMOVED lines=23> */
.L_x_5709:
        /* <DEDUP_REMOVED lines=10> */
.L_x_5711:
        /* <DEDUP_REMOVED lines=41> */
[----:B------:R0:W-:Y:S01]  /*0b70*/  STL [R1+0x2c], R16 ;  /* 0x00002c1001007387 */ /* 0x0001e20000100800 */
        /* <DEDUP_REMOVED lines=24> */
[----:B------:R-:W-:Y:S02]  /*0d00*/  IMAD.IADD R3, R12, 0x1, -R3 ;  /* 0x000000010c037824 */ /* 0x000fe400078e0a03 */
[----:B------:R-:W-:Y:S01]  /*0d10*/  IMAD.U32 R2, RZ, RZ, UR6 ;  /* 0x00000006ff027e24 */ /* 0x000fe2000f8e00ff */
[----:B------:R-:W-:Y:S01]  /*0d20*/  UMOV UR6, URZ ;  /* 0x0000003f00067c82 */ /* 0x000fe20008000000 */
[----:B------:R-:W-:Y:S01]  /*0d30*/  IMAD.SHL.U32 R17, R9, 0x2, RZ ;  /* 0x0000000209117824 */ /* 0x000fe200078e00ff */
[----:B------:R1:W-:Y:S01]  /*0d40*/  STL [R1+0x30], R0 ;  /* 0x0000300001007387 */ /* 0x0003e20000100800 */
[----:B------:R-:W-:-:S02]  /*0d50*/  IMAD R209, R3, 0x8, R0 ;  /* 0x0000000803d17824 */ /* 0x000fc400078e0200 */
[C---:B0-----:R-:W-:Y:S01]  /*0d60*/  VIADD R16, R17.reuse, 0x8 ;  /* 0x0000000811107836 */ /* 0x041fe20000000000 */
[----:B------:R0:W-:Y:S01]  /*0d70*/  STL [R1+0x38], R2 ;  /* 0x0000380201007387 */ /* 0x0001e20000100800 */
[C---:B------:R-:W-:Y:S02]  /*0d80*/  VIADD R15, R17.reuse, 0x10 ;  /* 0x00000010110f7836 */ /* 0x040fe40000000000 */
[C---:B------:R-:W-:Y:S01]  /*0d90*/  VIADD R14, R17.reuse, 0x18 ;  /* 0x00000018110e7836 */ /* 0x040fe20000000000 */
[----:B------:R-:W-:Y:S01]  /*0da0*/  SHF.R.S32.HI R18, RZ, 0x1f, R16 ;  /* 0x0000001fff127819 */ /* 0x000fe20000011410 */
[C---:B------:R-:W-:Y:S01]  /*0db0*/  VIADD R13, R17.reuse, 0x20 ;  /* 0x00000020110d7836 */ /* 0x040fe20000000000 */
[----:B------:R-:W-:Y:S01]  /*0dc0*/  SHF.R.S32.HI R16, RZ, 0x1f, R15 ;  /* 0x0000001fff107819 */ /* 0x000fe2000001140f */
[----:B-1----:R-:W-:Y:S01]  /*0dd0*/  IMAD.U32 R0, RZ, RZ, UR6 ;  /* 0x00000006ff007e24 */ /* 0x002fe2000f8e00ff */
        /* <DEDUP_REMOVED lines=17> */
[C---:B0-----:R-:W-:Y:S01]  /*0ef0*/  VIADD R2, R17.reuse, 0x68 ;  /* 0x0000006811027836 */ /* 0x041fe20000000000 */
        /* <DEDUP_REMOVED lines=29> */
[----:B-1----:R-:W-:-:S07]  /*10d0*/  SHF.R.S32.HI R2, RZ, 0x1f, R217 ;  /* 0x0000001fff027819 */ /* 0x002fce00000114d9 */
.L_x_5776:
[----:B------:R-:W-:Y:S01]  /*10e0*/  ULDC.64 UR6, c[0x0][0xd88] ;  /* 0x0003620000067ab9 */ /* 0x000fe20000000a00 */
[----:B------:R-:W-:Y:S01]  /*10f0*/  ULDC.64 UR8, c[0x0][0xb10] ;  /* 0x0002c40000087ab9 */ /* 0x000fe20000000a00 */
[----:B------:R-:W-:Y:S01]  /*1100*/  UIMAD.WIDE UR6, UR5, 0x4, UR6 ;  /* 0x00000004050678a5 */ /* 0x000fe2000f8e0206 */
[----:B0---4-:R-:W0:Y:S05]  /*1110*/  LDC.64 R8, c[0x0][0x418] ;  /* 0x00010600ff087b82 */ /* 0x011e2a0000000a00 */
[----:B------:R-:W-:Y:S02]  /*1120*/  IMAD.U32 R212, RZ, RZ, UR6 ;  /* 0x00000006ffd47e24 */ /* 0x000fe4000f8e00ff */
[----:B------:R-:W-:Y:S01]  /*1130*/  IMAD.U32 R213, RZ, RZ, UR7 ;  /* 0x00000007ffd57e24 */ /* 0x000fe2000f8e00ff */
[----:B------:R-:W-:Y:S01]  /*1140*/  ULDC.64 UR6, c[0x0][0xb20] ;  /* 0x0002c80000067ab9 */ /* 0x000fe20000000a00 */
[----:B-1----:R-:W1:Y:S03]  /*1150*/  LDC R0, c[0x0][0x424] ;  /* 0x00010900ff007b82 */ /* 0x002e660000000800 */
[----:B--2---:R-:W2:Y:S01]  /*1160*/  LDG.E R212, desc[UR36][R212.64] ;  /* 0x00000024d4d47981 */ /* 0x004ea2000c1e1900 */
[----:B------:R-:W-:Y:S01]  /*1170*/  ISETP.NE.U32.AND P1, PT, RZ, UR6, PT ;  /* 0x00000006ff007c0c */ /* 0x000fe2000bf25070 */
[----:B------:R-:W-:Y:S01]  /*1180*/  IMAD.MOV.U32 R4, RZ, RZ, RZ ;  /* 0x000000ffff047224 */ /* 0x000fe200078e00ff */
[----:B------:R-:W-:-:S02]  /*1190*/  ISETP.NE.U32.AND P0, PT, RZ, UR8, PT ;  /* 0x00000008ff007c0c */ /* 0x000fc4000bf05070 */
[----:B------:R-:W-:Y:S01]  /*11a0*/  ISETP.NE.AND.EX P1, PT, RZ, UR7, PT, P1 ;  /* 0x00000007ff007c0c */ /* 0x000fe2000bf25310 */
[----:B---3--:R-:W3:Y:S01]  /*11b0*/  LDC R7, c[0x0][0x2f0] ;  /* 0x0000bc00ff077b82 */ /* 0x008ee20000000800 */
[----:B------:R-:W-:Y:S02]  /*11c0*/  ISETP.NE.AND.EX P0, PT, RZ, UR9, PT, P0 ;  /* 0x00000009ff007c0c */ /* 0x000fe4000bf05300 */
[----:B--2---:R-:W-:-:S09]  /*11d0*/  SHF.R.S32.HI R216, RZ, 0x1f, R212 ;  /* 0x0000001fffd87819 */ /* 0x004fd200000114d4 */
[----:B------:R-:W-:-:S04]  /*11e0*/  @P1 LEA R2, P2, R212, UR6, 0x2 ;  /* 0x00000006d4021c11 */ /* 0x000fc8000f8410ff */
[C---:B------:R-:W-:Y:S02]  /*11f0*/  @P1 LEA.HI.X R3, R212.reuse, UR7, R216, 0x2, P2 ;  /* 0x00000007d4031c11 */ /* 0x040fe400090f14d8 */
[----:B------:R-:W-:-:S03]  /*1200*/  @P0 LEA R204, P2, R212, UR8, 0x2 ;  /* 0x00000008d4cc0c11 */ /* 0x000fc6000f8410ff */
[----:B------:R2:W5:Y:S01]  /*1210*/  @P1 LDG.E R4, desc[UR36][R2.64] ;  /* 0x0000002402041981 */ /* 0x000562000c1e1900 */
[----:B------:R-:W-:Y:S01]  /*1220*/  @P0 LEA.HI.X R205, R212, UR9, R216, 0x2, P2 ;  /* 0x00000009d4cd0c11 */ /* 0x000fe200090f14d8 */
[----:B------:R-:W-:-:S04]  /*1230*/  ULDC.64 UR8, c[0x0][0xb18] ;  /* 0x0002c60000087ab9 */ /* 0x000fc80000000a00 */
[----:B------:R2:W5:Y:S01]  /*1240*/  @P0 LDG.E R204, desc[UR36][R204.64] ;  /* 0x00000024cccc0981 */ /* 0x000562000c1e1900 */
[----:B0-----:R-:W-:Y:S02]  /*1250*/  ISETP.NE.U32.AND P1, PT, R8, RZ, PT ;  /* 0x000000ff0800720c */ /* 0x001fe40003f25070 */
[----:B------:R-:W-:Y:S02]  /*1260*/  ISETP.NE.U32.AND P2, PT, RZ, UR8, PT ;  /* 0x00000008ff007c0c */ /* 0x000fe4000bf45070 */
[----:B------:R-:W-:Y:S02]  /*1270*/  ISETP.NE.AND.EX P1, PT, R9, RZ, PT, P1 ;  /* 0x000000ff0900720c */ /* 0x000fe40003f25310 */
[----:B------:R-:W-:Y:S02]  /*1280*/  ISETP.NE.AND.EX P2, PT, RZ, UR9, PT, P2 ;  /* 0x00000009ff007c0c */ /* 0x000fe4000bf45320 */
[----:B-1----:R-:W-:Y:S01]  /*1290*/  SEL R0, R0, 0x1, P1 ;  /* 0x0000000100007807 */ /* 0x002fe20000800000 */
[----:B--23--:R-:W-:Y:S10]  /*12a0*/  @P0 BRA `(.L_x_5712) ;  /* 0x0000000000280947 */ /* 0x00cff40003800000 */
[----:B------:R-:W-:Y:S01]  /*12b0*/  ULDC.64 UR6, c[0x0][0xaf8] ;  /* 0x0002be0000067ab9 */ /* 0x000fe20000000a00 */
[----:B-----5:R-:W0:Y:S01]  /*12c0*/  LDC R204, c[0x0][0x288] ;  /* 0x0000a200ffcc7b82 */ /* 0x020e220000000800 */
[----:B------:R-:W-:-:S04]  /*12d0*/  ISETP.NE.U32.AND P0, PT, RZ, UR6, PT ;  /* 0x00000006ff007c0c */ /* 0x000fc8000bf05070 */
[----:B------:R-:W-:-:S13]  /*12e0*/  ISETP.NE.AND.EX P0, PT, RZ, UR7, PT, P0 ;  /* 0x00000007ff007c0c */ /* 0x000fda000bf05300 */
[----:B------:R-:W-:Y:S05]  /*12f0*/  @!P0 BRA `(.L_x_5712) ;  /* 0x0000000000148947 */ /* 0x000fea0003800000 */
[----:B------:R-:W1:Y:S02]  /*1300*/  LDC.64 R2, c[0x0][0xaf8] ;  /* 0x0002be00ff027b82 */ /* 0x000e640000000a00 */
[----:B-1----:R-:W-:-:S05]  /*1310*/  IMAD.WIDE R2, R212, 0x4, R2 ;  /* 0x00000004d4027825 */ /* 0x002fca00078e0202 */
[----:B0-----:R-:W2:Y:S04]  /*1320*/  LDG.E R204, desc[UR36][R2.64] ;  /* 0x0000002402cc7981 */ /* 0x001ea8000c1e1900 */
[----:B------:R-:W2:Y:S02]  /*1330*/  LDG.E R5, desc[UR36][R2.64+0x4] ;  /* 0x0000042402057981 */ /* 0x000ea4000c1e1900 */
[----:B--2---:R-:W-:-:S07]  /*1340*/  IMAD.IADD R204, R5, 0x1, -R204 ;  /* 0x0000000105cc7824 */ /* 0x004fce00078e0acc */
.L_x_5712:
[----:B------:R-:W-:Y:S01]  /*1350*/  IMAD R205, R0, R7, RZ ;  /* 0x0000000700cd7224 */ /* 0x000fe200078e02ff */
[----:B------:R-:W-:Y:S01]  /*1360*/  LOP3.LUT R213, R6, 0xffff, RZ, 0xc0, !PT ;  /* 0x0000ffff06d57812 */ /* 0x000fe200078ec0ff */
[----:B------:R-:W-:Y:S06]  /*1370*/  @!P2 BRA `(.L_x_5713) ;  /* 0x000000000010a947 */ /* 0x000fec0003800000 */
[----:B------:R-:W-:-:S04]  /*1380*/  LEA R2, P0, R212, UR8, 0x2 ;  /* 0x00000008d4027c11 */ /* 0x000fc8000f8010ff */
[----:B------:R-:W-:-:S05]  /*1390*/  LEA.HI.X R3, R212, UR9, R216, 0x2, P0 ;  /* 0x00000009d4037c11 */ /* 0x000fca00080f14d8 */
[----:B------:R1:W5:Y:S01]  /*13a0*/  LDG.E R205, desc[UR36][R2.64] ;  /* 0x0000002402cd7981 */ /* 0x000362000c1e1900 */
[----:B------:R-:W-:Y:S05]  /*13b0*/  BRA `(.L_x_5714) ;  /* 0x0000000000247947 */ /* 0x000fea0003800000 */
.L_x_5713:
        /* <DEDUP_REMOVED lines=9> */
.L_x_5714:
[----:B------:R-:W2:Y:S01]  /*1450*/  LDC R0, c[0x0][0x448] ;  /* 0x00011200ff007b82 */ /* 0x000ea20000000800 */
[----:B------:R-:W-:Y:S01]  /*1460*/  USHF.L.U32 UR4, UR4, 0x7, URZ ;  /* 0x0000000704047899 */ /* 0x000fe2000800063f */
[----:B-----5:R-:W-:Y:S01]  /*1470*/  IMAD.IADD R205, R205, 0x1, -R4 ;  /* 0x00000001cdcd7824 */ /* 0x020fe200078e0a04 */
[----:B------:R-:W-:Y:S01]  /*1480*/  LOP3.LUT R16, R16, 0xffffffef, RZ, 0xc0, !PT ;  /* 0xffffffef10107812 */ /* 0x000fe200078ec0ff */
[----:B------:R-:W-:-:S03]  /*1490*/  IMAD.MOV.U32 R161, RZ, RZ, RZ ;  /* 0x000000ffffa17224 */ /* 0x000fc600078e00ff */
[----:B------:R-:W-:Y:S01]  /*14a0*/  IMAD.U32 R206, RZ, RZ, UR4 ;  /* 0x00000004ffce7e24 */ /* 0x000fe2000f8e00ff */
[----:B------:R-:W-:Y:S01]  /*14b0*/  UIADD3 UR4, UR4, 0x7f, URZ ;  /* 0x0000007f04047890 */ /* 0x000fe2000fffe03f */
[----:B01----:R-:W-:Y:S02]  /*14c0*/  IADD3 R3, R205, 0x60, -R204 ;  /* 0x00000060cd037810 */ /* 0x003fe40007ffe8cc */
[----:B--2---:R-:W-:-:S03]  /*14d0*/  ISETP.NE.AND P0, PT, R0, 0x1, PT ;  /* 0x000000010000780c */ /* 0x004fc60003f05270 */
[----:B------:R-:W-:-:S10]  /*14e0*/  IMAD.U32 R0, RZ, RZ, UR4 ;  /* 0x00000004ff007e24 */ /* 0x000fd4000f8e00ff */
[----:B------:R-:W0:Y:S01]  /*14f0*/  @P0 LDC R2, c[0x0][0x44c] ;  /* 0x00011300ff020b82 */ /* 0x000e220000000800 */
[----:B------:R-:W-:-:S07]  /*1500*/  @P0 LOP3.LUT R16, R16, 0x10, RZ, 0xfc, !PT ;  /* 0x0000001010100812 */ /* 0x000fce00078efcff */
[----:B------:R-:W1:Y:S01]  /*1510*/  @P0 LDC R5, c[0x0][0x450] ;  /* 0x00011400ff050b82 */ /* 0x000e620000000800 */
[----:B0-----:R-:W-:-:S05]  /*1520*/  @P0 IMAD.HI.U32 R2, R2, UR4, RZ ;  /* 0x0000000402020c27 */ /* 0x001fca000f8e00ff */
[----:B-1----:R-:W-:Y:S01]  /*1530*/  @P0 SHF.R.U32.HI R0, RZ, R5, R2 ;  /* 0x00000005ff000219 */ /* 0x002fe20000011602 */
[----:B------:R-:W-:-:S04]  /*1540*/  VIADD R2, R205, 0x5f ;  /* 0x0000005fcd027836 */ /* 0x000fc80000000000 */
[----:B------:R-:W-:Y:S02]  /*1550*/  IMAD.IADD R0, R3, 0x1, R0 ;  /* 0x0000000103007824 */ /* 0x000fe400078e0200 */
[----:B------:R-:W-:-:S04]  /*1560*/  IMAD.HI R2, R2, 0x2aaaaaab, RZ ;  /* 0x2aaaaaab02027827 */ /* 0x000fc800078e02ff */
[----:B------:R-:W-:Y:S01]  /*1570*/  IMAD.HI R0, R0, 0x2aaaaaab, RZ ;  /* 0x2aaaaaab00007827 */ /* 0x000fe200078e02ff */
[----:B------:R-:W-:-:S04]  /*1580*/  SHF.R.U32.HI R3, RZ, 0x1f, R2 ;  /* 0x0000001fff037819 */ /* 0x000fc80000011602 */
[----:B------:R-:W-:Y:S02]  /*1590*/  SHF.R.U32.HI R5, RZ, 0x1f, R0 ;  /* 0x0000001fff057819 */ /* 0x000fe40000011600 */
[----:B------:R-:W-:Y:S02]  /*15a0*/  LEA.HI.SX32 R3, R2, R3, 0x1c ;  /* 0x0000000302037211 */ /* 0x000fe400078fe2ff */
[----:B------:R-:W-:Y:S02]  /*15b0*/  LEA.HI.SX32 R2, R0, R5, 0x1c ;  /* 0x0000000500027211 */ /* 0x000fe400078fe2ff */
[C---:B------:R-:W-:Y:S02]  /*15c0*/  LOP3.LUT R0, R6.reuse, 0xff000000, RZ, 0xc0, !PT ;  /* 0xff00000006007812 */ /* 0x040fe400078ec0ff */
[----:B------:R-:W-:Y:S02]  /*15d0*/  VIMNMX R8, R3, R2, PT ;  /* 0x0000000203087248 */ /* 0x000fe40003fe0100 */
[----:B------:R-:W-:-:S02]  /*15e0*/  LOP3.LUT R6, R6, 0xff0000, RZ, 0xc0, !PT ;  /* 0x00ff000006067812 */ /* 0x000fc400078ec0ff */
[----:B------:R-:W-:Y:S02]  /*15f0*/  SHF.R.U32.HI R3, RZ, 0x8, R0 ;  /* 0x00000008ff037819 */ /* 0x000fe40000011600 */
[----:B------:R-:W-:Y:S02]  /*1600*/  ISETP.GE.AND P0, PT, R8, 0x1, PT ;  /* 0x000000010800780c */ /* 0x000fe40003f06270 */
[----:B------:R-:W-:-:S04]  /*1610*/  LEA.HI R3, R6, R3, RZ, 0x10 ;  /* 0x0000000306037211 */ /* 0x000fc800078f80ff */
[----:B------:R-:W-:Y:S02]  /*1620*/  LOP3.LUT R11, R3, 0xff, RZ, 0xc0, !PT ;  /* 0x000000ff030b7812 */ /* 0x000fe400078ec0ff */
[----:B------:R-:W-:-:S03]  /*1630*/  SHF.R.U32.HI R214, RZ, 0x10, R3 ;  /* 0x00000010ffd67819 */ /* 0x000fc60000011603 */
[----:B------:R0:W-:Y:S02]  /*1640*/  STL [R1+0x20], R11 ;  /* 0x0000200b01007387 */ /* 0x0001e40000100800 */
        /* <DEDUP_REMOVED lines=31> */
.L_x_5715:
[-C--:B------:R-:W-:Y:S01]  /*1840*/  IMAD R208, R11, R161.reuse, RZ ;  /* 0x000000a10bd07224 */ /* 0x080fe200078e02ff */
[----:B------:R-:W-:Y:S01]  /*1850*/  PLOP3.LUT P0, PT, PT, PT, PT, 0x80, 0x0 ;  /* 0x000000000000781c */ /* 0x000fe20003f0f070 */
[----:B------:R-:W-:Y:S01]  /*1860*/  IMAD.MOV.U32 R0, RZ, RZ, RZ ;  /* 0x000000ffff007224 */ /* 0x000fe200078e00ff */
[----:B------:R-:W-:Y:S01]  /*1870*/  CS2R R150, SRZ ;  /* 0x0000000000967805 */ /* 0x000fe2000001ff00 */
[----:B------:R-:W-:Y:S01]  /*1880*/  IMAD.MOV.U32 R3, RZ, RZ, RZ ;  /* 0x000000ffff037224 */ /* 0x000fe200078e00ff */
[----:B------:R-:W-:Y:S02]  /*1890*/  VIADDMNMX R161, R208, R161, R8, PT ;  /* 0x000000a1d0a17246 */ /* 0x000fe40003800108 */
[----:B------:R-:W-:Y:S02]  /*18a0*/  CS2R R148, SRZ ;  /* 0x0000000000947805 */ /* 0x000fe4000001ff00 */
        /* <DEDUP_REMOVED lines=89> */
[----:B------:R-:W-:Y:S02]  /*1e40*/  IMAD.U32 R23, RZ, RZ, UR5 ;  /* 0x00000005ff177e24 */ /* 0x000fe4000f8e00ff */
[----:B------:R-:W-:Y:S01]  /*1e50*/  IMAD.U32 R22, RZ, RZ, UR4 ;  /* 0x00000004ff167e24 */ /* 0x000fe2000f8e00ff */
[----:B------:R-:W-:Y:S06]  /*1e60*/  @!P0 BRA `(.L_x_5717) ;  /* 0x0000000000408947 */ /* 0x000fec0003800000 */
        /* <DEDUP_REMOVED lines=16> */
.L_x_5717:
        /* <DEDUP_REMOVED lines=15> */
.L_x_5869:
        /* <DEDUP_REMOVED lines=8> */
.L_x_5719:
[----:B------:R-:W-:Y:S01]  /*20e0*/  R2UR UR6, R3 ;  /* 0x00000000030672ca */ /* 0x000fe200000e0000 */
[----:B------:R-:W-:-:S05]  /*20f0*/  IMAD.U32 R2, RZ, RZ, UR39 ;  /* 0x00000027ff027e24 */ /* 0x000fca000f8e00ff */
[----:B------:R-:W-:-:S07]  /*2100*/  SHF.L.U32 R2, R2, 0x1f, RZ ;  /* 0x0000001f02027819 */ /* 0x000fce00000006ff */
[----:B------:R-:W-:-:S09]  /*2110*/  ULEA UR6, UR38, UR6, 0x3 ;  /* 0x0000000626067291 */ /* 0x000fd2000f8e183f */
[----:B------:R2:W3:Y:S01]  /*2120*/  SYNCS.PHASECHK.TRANS64.TRYWAIT P1, [UR6+0x32430], R2 ;  /* 0x03243002ff0075a7 */ /* 0x0004e20008020146 */
[----:B------:R-:W-:Y:S05]  /*2130*/  @!P0 BRA `(.L_x_5720) ;  /* 0x0000000000048947 */ /* 0x000fea0003800000 */
[----:B------:R-:W-:Y:S01]  /*2140*/  BPT.TRAP 0x1 ;  /* 0x000000040000795c */ /* 0x000fe20000300000 */
.L_x_5720:
[----:B---3--:R-:W-:Y:S05]  /*2150*/  @P1 BRA `(.L_x_5721) ;  /* 0x0000000000081947 */ /* 0x008fea0003800000 */
[----:B------:R-:W3:Y:S02]  /*2160*/  SYNCS.PHASECHK.TRANS64.TRYWAIT P1, [UR6+0x32430], R2 ;  /* 0x03243002ff0075a7 */ /* 0x000ee40008020146 */
[----:B---3--:R-:W-:Y:S05]  /*2170*/  @!P1 BRA `(.L_x_5722) ;  /* 0x0000013400789947 */ /* 0x008fea0003800000 */
.L_x_5721:
[----:B------:R-:W-:Y:S01]  /*2180*/  R2UR UR4, R3 ;  /* 0x00000000030472ca */ /* 0x000fe200000e0000 */
[----:B------:R-:W-:Y:S01]  /*2190*/  WARPGROUP.ARRIVE ;  /* 0x00000000000079c5 */ /* 0x000fe20000000000 */
[----:B------:R-:W-:Y:S01]  /*21a0*/  UMOV UR8, UR41 ;  /* 0x0000002900087c82 */ /* 0x000fe20008000000 */
[----:B------:R-:W-:Y:S01]  /*21b0*/  UMOV UR9, 0x40000040 ;  /* 0x4000004000097882 */ /* 0x000fe20000000000 */
[----:B------:R-:W-:Y:S01]  /*21c0*/  UMOV UR11, 0x40000040 ;  /* 0x40000040000b7882 */ /* 0x000fe20000000000 */
[----:B------:R-:W-:-:S08]  /*21d0*/  UIADD3 UR5, UR41, 0x2, URZ ;  /* 0x0000000229057890 */ /* 0x000fd0000fffe03f */
        /* <DEDUP_REMOVED lines=42> */
.L_x_5870:
[----:B------:R-:W-:Y:S05]  /*2480*/  @!P0 BRA `(.L_x_5724) ;  /* 0x0000000000048947 */ /* 0x000fea0003800000 */
[----:B------:R-:W-:Y:S01]  /*2490*/  BPT.TRAP 0x1 ;  /* 0x000000040000795c */ /* 0x000fe20000300000 */
.L_x_5724:
[----:B------:R0:W0:Y:S01]  /*24a0*/  SYNCS.PHASECHK.TRANS64.TRYWAIT P1, [UR6+0x32450], R2 ;  /* 0x03245002ff0075a7 */ /* 0x0000220008020146 */
[----:B------:R-:W-:Y:S05]  /*24b0*/  @!P0 BRA `(.L_x_5725) ;  /* 0x0000000000048947 */ /* 0x000fea0003800000 */
[----:B------:R-:W-:Y:S01]  /*24c0*/  BPT.TRAP 0x1 ;  /* 0x000000040000795c */ /* 0x000fe20000300000 */
.L_x_5725:
[----:B0-----:R-:W-:Y:S05]  /*24d0*/  @P1 BRA `(.L_x_5726) ;  /* 0x0000000000081947 */ /* 0x001fea0003800000 */
[----:B------:R-:W0:Y:S02]  /*24e0*/  SYNCS.PHASECHK.TRANS64.TRYWAIT P1, [UR6+0x32450], R2 ;  /* 0x03245002ff0075a7 */ /* 0x000e240008020146 */
[----:B0-----:R-:W-:Y:S05]  /*24f0*/  @!P1 BRA `(.L_x_5727) ;  /* 0x0000013000c49947 */ /* 0x001fea0003800000 */
.L_x_5726:
[----:B------:R-:W-:Y:S01]  /*2500*/  R2UR UR4, R3 ;  /* 0x00000000030472ca */ /* 0x000fe200000e0000 */
[----:B------:R-:W-:Y:S01]  /*2510*/  WARPGROUP.ARRIVE ;  /* 0x00000000000079c5 */ /* 0x000fe20000000000 */
[----:B------:R-:W-:Y:S01]  /*2520*/  UMOV UR9, 0x40000040 ;  /* 0x4000004000097882 */ /* 0x000fe20000000000 */
[----:B------:R-:W-:Y:S01]  /*2530*/  UMOV UR11, 0x40000040 ;  /* 0x40000040000b7882 */ /* 0x000fe20000000000 */
[----:B------:R-:W-:Y:S01]  /*2540*/  IMAD.U32 R13, RZ, RZ, UR9 ;  /* 0x00000009ff0d7e24 */ /* 0x000fe2000f8e00ff */
[----:B------:R-:W-:Y:S01]  /*2550*/  UMOV UR13, 0x40000040 ;  /* 0x40000040000d7882 */ /* 0x000fe20000000000 */
        /* <DEDUP_REMOVED lines=9> */
[----:B------:R-:W-:Y:S01]  /*25f0*/  UMOV UR23, 0x40000040 ;  /* 0x4000004000177882 */ /* 0x000fe20000000000 */
[----:B------:R-:W-:Y:S01]  /*2600*/  UMOV UR25, 0x40000040 ;  /* 0x4000004000197882 */ /* 0x000fe20000000000 */
[----:B------:R-:W-:Y:S01]  /*2610*/  USHF.R.U32.HI UR4, URZ, 0x4, UR4 ;  /* 0x000000043f047899 */ /* 0x000fe20008011604 */
[----:B------:R-:W-:Y:S01]  /*2620*/  UMOV UR27, 0x40000040 ;  /* 0x40000040001b7882 */ /* 0x000fe20000000000 */
[----:B------:R-:W-:-:S02]  /*2630*/  UMOV UR29, 0x40000040 ;  /* 0x40000040001d7882 */ /* 0x000fc40000000000 */
[----:B------:R-:W-:Y:S02]  /*2640*/  ULOP3.LUT UR7, UR4, 0x3fff, URZ, 0xc0, !UPT ;  /* 0x00003fff04077892 */ /* 0x000fe4000f8ec03f */
[----:B------:R-:W-:Y:S02]  /*2650*/  ULOP3.LUT UR4, UR40, 0x10000, URZ, 0xfc, !UPT ;  /* 0x0001000028047892 */ /* 0x000fe4000f8efc3f */
[----:B------:R-:W-:Y:S02]  /*2660*/  ULOP3.LUT UR60, UR7, 0x10000, URZ, 0xfc, !UPT ;  /* 0x00010000073c7892 */ /* 0x000fe4000f8efc3f */
[----:B------:R-:W-:Y:S02]  /*2670*/  UIADD3 UR56, UR4, 0x402, URZ ;  /* 0x0000040204387890 */ /* 0x000fe4000fffe03f */
[----:B------:R-:W-:Y:S01]  /*2680*/  UIMAD UR5, UR38, 0xc00, UR60 ;  /* 0x00000c00260578a4 */ /* 0x000fe2000f8e023c */
[----:B------:R-:W-:Y:S01]  /*2690*/  UMOV UR8, UR4 ;  /* 0x0000000400087c82 */ /* 0x000fe20008000000 */
[----:B------:R-:W-:Y:S01]  /*26a0*/  UIADD3 UR16, UR4, 0x800, URZ ;  /* 0x0000080004107890 */ /* 0x000fe2000fffe03f */
[----:B------:R-:W-:Y:S01]  /*26b0*/  IMAD.U32 R12, RZ, RZ, UR8 ;  /* 0x00000008ff0c7e24 */ /* 0x000fe2000f8e00ff */
[----:B------:R-:W-:-:S03]  /*26c0*/  UIADD3 UR58, UR5, 0x302, URZ ;  /* 0x00000302053a7890 */ /* 0x000fc6000fffe03f */
[----:B------:R-:W-:Y:S01]  /*26d0*/  UMOV UR10, UR5 ;  /* 0x00000005000a7c82 */ /* 0x000fe20008000000 */
[----:B------:R-:W-:Y:S01]  /*26e0*/  UIADD3 UR18, UR5, 0x600, URZ ;  /* 0x0000060005127890 */ /* 0x000fe2000fffe03f */
[----:B------:R-:W-:Y:S01]  /*26f0*/  HGMMA.64x96x16.F32.BF16 R24, gdesc[UR8], R24, gsb0 ;  /* 0x01600000081879f0 */ /* 0x000fe20008001818 */
[----:B------:R-:W-:Y:S02]  /*2700*/  UIADD3 UR8, UR4, 0x2, URZ ;  /* 0x0000000204087890 */ /* 0x000fe4000fffe03f */
[----:B------:R-:W-:Y:S02]  /*2710*/  UIADD3 UR9, UR5, 0x2, URZ ;  /* 0x0000000205097890 */ /* 0x000fe4000fffe03f */
[----:B------:R-:W-:Y:S01]  /*2720*/  UIADD3 UR10, UR5, 0x304, URZ ;  /* 0x00000304050a7890 */ /* 0x000fe2000fffe03f */
[----:B------:R-:W-:Y:S02]  /*2730*/  UMOV UR11, 0x40000040 ;  /* 0x40000040000b7882 */ /* 0x000fe40000000000 */
[----:B------:R-:W-:Y:S01]  /*2740*/  UMOV UR12, UR8 ;  /* 0x00000008000c7c82 */ /* 0x000fe20008000000 */
[----:B------:R-:W-:Y:S01]  /*2750*/  UIADD3 UR8, UR4, 0x4, URZ ;  /* 0x0000000404087890 */ /* 0x000fe2000fffe03f */
[----:B------:R-:W-:Y:S01]  /*2760*/  IMAD.U32 R10, RZ, RZ, UR12 ;  /* 0x0000000cff0a7e24 */ /* 0x000fe2000f8e00ff */
[----:B------:R-:W-:Y:S01]  /*2770*/  UMOV UR14, UR9 ;  /* 0x00000009000e7c82 */ /* 0x000fe20008000000 */
[----:B------:R-:W-:Y:S01]  /*2780*/  UIADD3 UR9, UR5, 0x4, URZ ;  /* 0x0000000405097890 */ /* 0x000fe2000fffe03f */
[----:B-1----:R-:W-:Y:S01]  /*2790*/  SHF.R.U32.HI R0, RZ, 0x7, R0 ;  /* 0x00000007ff007819 */ /* 0x002fe20000011600 */
[----:B------:R-:W-:-:S02]  /*27a0*/  UIADD3 UR20, UR4, 0x802, URZ ;  /* 0x0000080204147890 */ /* 0x000fc4000fffe03f */
[----:B------:R-:W-:Y:S01]  /*27b0*/  UIADD3 UR22, UR5, 0x602, URZ ;  /* 0x0000060205167890 */ /* 0x000fe2000fffe03f */
[----:B------:R-:W-:Y:S01]  /*27c0*/  IADD3 R0, -R0, 0xb, RZ ;  /* 0x0000000b00007810 */ /* 0x000fe20007ffe1ff */
[----:B------:R-:W-:Y:S02]  /*27d0*/  UIADD3 UR24, UR4, 0x804, URZ ;  /* 0x0000080404187890 */ /* 0x000fe4000fffe03f */
[----:B------:R-:W-:Y:S02]  /*27e0*/  UIADD3 UR26, UR5, 0x604, URZ ;  /* 0x00000604051a7890 */ /* 0x000fe4000fffe03f */
[----:B------:R-:W-:Y:S02]  /*27f0*/  UIADD3 UR28, UR4, 0x806, URZ ;  /* 0x00000806041c7890 */ /* 0x000fe4000fffe03f */
[----:B------:R-:W-:Y:S01]  /*2800*/  UIADD3 UR30, UR5, 0x606, URZ ;  /* 0x00000606051e7890 */ /* 0x000fe2000fffe03f */
        /* <DEDUP_REMOVED lines=48> */
[----:B------:R-:W-:Y:S01]  /*2b10*/  UMOV UR9, 0x40000040 ;  /* 0x4000004000097882 */ /* 0x000fe20000000000 */
[----:B0--3--:R-:W-:Y:S01]  /*2b20*/  IMAD.U32 R5, RZ, RZ, UR13 ;  /* 0x0000000dff057e24 */ /* 0x009fe2000f8e00ff */
        /* <DEDUP_REMOVED lines=44> */
.L_x_5728:
[----:B--2---:R-:W1:Y:S01]  /*2df0*/  LDC R2, c[0x0][0x448] ;  /* 0x00011200ff027b82 */ /* 0x004e620000000800 */
[----:B------:R-:W-:Y:S01]  /*2e00*/  R2UR UR4, R206 ;  /* 0x00000000ce0472ca */ /* 0x000fe200000e0000 */
[----:B------:R-:W-:Y:S01]  /*2e10*/  ULDC UR5, c[0x0][0xa80] ;  /* 0x0002a00000057ab9 */ /* 0x000fe20000000800 */
[----:B------:R-:W-:Y:S01]  /*2e20*/  ULOP3.LUT UR54, UR7, 0x3000000, URZ, 0xfc, !UPT ;  /* 0x0300000007367892 */ /* 0x000fe2000f8efc3f */
[----:B------:R-:W-:Y:S01]  /*2e30*/  UMOV UR11, 0x40000040 ;  /* 0x40000040000b7882 */ /* 0x000fe20000000000 */
[----:B------:R-:W-:-:S03]  /*2e40*/  UMOV UR15, 0x40000040 ;  /* 0x40000040000f7882 */ /* 0x000fc60000000000 */
[----:B------:R-:W2:Y:S01]  /*2e50*/  S2UR UR10, SR_CgaCtaId ;  /* 0x00000000000a79c3 */ /* 0x000ea20000008800 */
[----:B-1----:R-:W-:-:S05]  /*2e60*/  ISETP.NE.AND P6, PT, R2, 0x1, PT ;  /* 0x000000010200780c */ /* 0x002fca0003fc5270 */
[----:B------:R-:W-:Y:S01]  /*2e70*/  VIADD R2, R209, UR4 ;  /* 0x00000004d1027c36 */ /* 0x000fe20008000000 */
[----:B------:R-:W-:-:S04]  /*2e80*/  UIADD3 UR4, UR6, 0x32440, URZ ;  /* 0x0003244006047890 */ /* 0x000fc8000fffe03f */
[----:B--2---:R-:W-:Y:S02]  /*2e90*/  UPRMT UR4, UR10, 0x654, UR4 ;  /* 0x000006540a047896 */ /* 0x004fe40008000004 */
[----:B------:R-:W-:Y:S01]  /*2ea0*/  UIMAD UR10, UR38, 0xc00, UR54 ;  /* 0x00000c00260a78a4 */ /* 0x000fe2000f8e0236 */
[----:B------:R-:W1:Y:S03]  /*2eb0*/  @P6 LDC R3, c[0x0][0x44c] ;  /* 0x00011300ff036b82 */ /* 0x000e660000000800 */
[----:B------:R-:W-:-:S05]  /*2ec0*/  UIADD3 UR14, UR10, 0x80, URZ ;  /* 0x000000800a0e7890 */ /* 0x000fca000fffe03f */
[----:B------:R-:W2:Y:S01]  /*2ed0*/  @P6 LDC R74, c[0x0][0x450] ;  /* 0x00011400ff4a6b82 */ /* 0x000ea20000000800 */
[----:B------:R-:W-:Y:S01]  /*2ee0*/  SYNCS.ARRIVE.TRANS64.RED.A1T0 RZ, [UR4], RZ ;  /* 0x000000ffffff79a7 */ /* 0x000fe20008100404 */
[----:B------:R-:W-:Y:S01]  /*2ef0*/  UIADD3 UR4, UR10, 0x100, URZ ;  /* 0x000001000a047890 */ /* 0x000fe2000fffe03f */
[----:B-1----:R-:W-:-:S05]  /*2f00*/  @P6 IMAD.HI.U32 R3, R2, R3, RZ ;  /* 0x0000000302036227 */ /* 0x002fca00078e00ff */
[----:B--2---:R-:W-:Y:S01]  /*2f10*/  @P6 SHF.R.U32.HI R2, RZ, R74, R3 ;  /* 0x0000004aff026219 */ /* 0x004fe20000011603 */
[----:B------:R-:W-:-:S04]  /*2f20*/  IMAD R74, R161, -0x60, R205 ;  /* 0xffffffa0a14a7824 */ /* 0x000fc800078e02cd */
[----:B------:R-:W1:Y:S01]  /*2f30*/  SHFL.IDX PT, R75, R2, RZ, 0x1c1f ;  /* 0x001c1fff024b7589 */ /* 0x000e6200000e0000 */
[C-C-:B------:R-:W-:Y:S02]  /*2f40*/  IADD3 R3, -R17.reuse, 0x61, R74.reuse ;  /* 0x0000006111037810 */ /* 0x140fe40007ffe14a */
[----:B------:R-:W-:Y:S01]  /*2f50*/  IADD3 R73, -R17, 0x60, R74 ;  /* 0x0000006011497810 */ /* 0x000fe20007ffe14a */
[----:B------:R2:W3:Y:S02]  /*2f60*/  SHFL.IDX PT, R76, R2, 0x1, 0x1c1f ;  /* 0x003c1f00024c7f89 */ /* 0x0004e400000e0000 */
[----:B------:R-:W-:-:S05]  /*2f70*/  IMAD.IADD R74, R3, 0x1, -R204 ;  /* 0x00000001034a7824 */ /* 0x000fca00078e0acc */
[----:B-1----:R-:W-:Y:S01]  /*2f80*/  VIADDMNMX R75, R75, R74, R73, PT ;  /* 0x0000004a4b4b7246 */ /* 0x002fe20003800149 */
[----:B------:R1:W-:Y:S03]  /*2f90*/  BAR.SYNC.DEFER_BLOCKING R72, 0x100 ;  /* 0x000400480000751d */ /* 0x0003e60000010000 */
[C---:B------:R-:W-:Y:S02]  /*2fa0*/  ISETP.GT.AND P3, PT, R75.reuse, RZ, PT ;  /* 0x000000ff4b00720c */ /* 0x040fe40003f64270 */
[C---:B------:R-:W-:Y:S02]  /*2fb0*/  ISETP.GT.AND P4, PT, R75.reuse, 0x1, PT ;  /* 0x000000014b00780c */ /* 0x040fe40003f84270 */
[----:B------:R-:W-:Y:S02]  /*2fc0*/  ISETP.GT.AND P5, PT, R75, 0x8, PT ;  /* 0x000000084b00780c */ /* 0x000fe40003fa4270 */
[----:B------:R-:W-:-:S02]  /*2fd0*/  FSEL R24, R24, -INF , P3 ;  /* 0xff80000018187808 */ /* 0x000fc40001800000 */
[----:B------:R-:W-:Y:S02]  /*2fe0*/  FSEL R25, R25, -INF , P4 ;  /* 0xff80000019197808 */ /* 0x000fe40002000000 */
[C---:B------:R-:W-:Y:S02]  /*2ff0*/  ISETP.GT.AND P1, PT, R75.reuse, 0x9, PT ;  /* 0x000000094b00780c */ /* 0x040fe40003f24270 */
[----:B------:R-:W-:Y:S02]  /*3000*/  FSEL R28, R28, -INF , P5 ;  /* 0xff8000001c1c7808 */ /* 0x000fe40002800000 */
[----:B------:R-:W-:Y:S02]  /*3010*/  FMNMX.FTZ R3, R24, R25, !PT ;  /* 0x0000001918037209 */ /* 0x000fe40007810000 */
[----:B------:R-:W-:Y:S02]  /*3020*/  ISETP.GT.AND P2, PT, R75, 0x10, PT ;  /* 0x000000104b00780c */ /* 0x000fe40003f44270 */
[----:B------:R-:W-:-:S02]  /*3030*/  FSEL R29, R29, -INF , P1 ;  /* 0xff8000001d1d7808 */ /* 0x000fc40000800000 */
[----:B--2---:R-:W-:Y:S02]  /*3040*/  FMNMX.FTZ R2, R28, R3, !PT ;  /* 0x000000031c027209 */ /* 0x004fe40007810000 */
[----:B------:R-:W-:Y:S02]  /*3050*/  ISETP.GT.AND P3, PT, R75, 0x11, PT ;  /* 0x000000114b00780c */ /* 0x000fe40003f64270 */
[----:B------:R-:W-:Y:S02]  /*3060*/  FSEL R32, R32, -INF , P2 ;  /* 0xff80000020207808 */ /* 0x000fe40001000000 */
[----:B------:R-:W-:Y:S02]  /*3070*/  FMNMX.FTZ R3, R29, R2, !PT ;  /* 0x000000021d037209 */ /* 0x000fe40007810000 */
[----:B------:R-:W-:Y:S02]  /*3080*/  ISETP.GT.AND P4, PT, R75, 0x18, PT ;  /* 0x000000184b00780c */ /* 0x000fe40003f84270 */
[----:B------:R-:W-:-:S02]  /*3090*/  FSEL R33, R33, -INF , P3 ;  /* 0xff80000021217808 */ /* 0x000fc40001800000 */
[----:B------:R-:W-:Y:S02]  /*30a0*/  FMNMX.FTZ R2, R32, R3, !PT ;  /* 0x0000000320027209 */ /* 0x000fe40007810000 */
        /* <DEDUP_REMOVED lines=15> */
[C---:B------:R-:W-:Y:S02]  /*31a0*/  ISETP.GT.AND P2, PT, R75.reuse, 0x38, PT ;  /* 0x000000384b00780c */ /* 0x040fe40003f44270 */
[----:B------:R-:W-:-:S02]  /*31b0*/  ISETP.GT.AND P3, PT, R75, 0x39, PT ;  /* 0x000000394b00780c */ /* 0x000fc40003f64270 */
[----:B------:R-:W-:Y:S02]  /*31c0*/  ISETP.GT.AND P5, PT, R75, 0x30, PT ;  /* 0x000000304b00780c */ /* 0x000fe40003fa4270 */
[----:B------:R-:W-:Y:S02]  /*31d0*/  FSEL R45, R45, -INF , P4 ;  /* 0xff8000002d2d7808 */ /* 0x000fe40002000000 */
[----:B------:R-:W-:Y:S02]  /*31e0*/  FMNMX.FTZ R2, R44, R3, !PT ;  /* 0x000000032c027209 */ /* 0x000fe40007810000 */
[----:B------:R-:W-:Y:S02]  /*31f0*/  ISETP.GT.AND P4, PT, R75, 0x40, PT ;  /* 0x000000404b00780c */ /* 0x000fe40003f84270 */
[----:B------:R-:W-:Y:S02]  /*3200*/  FSEL R52, R52, -INF , P2 ;  /* 0xff80000034347808 */ /* 0x000fe40001000000 */
[----:B------:R-:W-:-:S02]  /*3210*/  FSEL R53, R53, -INF , P3 ;  /* 0xff80000035357808 */ /* 0x000fc40001800000 */
[C---:B------:R-:W-:Y:S02]  /*3220*/  ISETP.GT.AND P1, PT, R75.reuse, 0x31, PT ;  /* 0x000000314b00780c */ /* 0x040fe40003f24270 */
[----:B------:R-:W-:Y:S02]  /*3230*/  FSEL R48, R48, -INF , P5 ;  /* 0xff80000030307808 */ /* 0x000fe40002800000 */
[C---:B------:R-:W-:Y:S02]  /*3240*/  ISETP.GT.AND P2, PT, R75.reuse, 0x49, PT ;  /* 0x000000494b00780c */ /* 0x040fe40003f44270 */
[----:B------:R-:W-:Y:S02]  /*3250*/  ISETP.GT.AND P3, PT, R75, 0x50, PT ;  /* 0x000000504b00780c */ /* 0x000fe40003f64270 */
[----:B------:R-:W-:Y:S02]  /*3260*/  FMNMX.FTZ R3, R45, R2, !PT ;  /* 0x000000022d037209 */ /* 0x000fe40007810000 */
[----:B---3--:R-:W-:-:S02]  /*3270*/  VIADDMNMX R73, R76, R74, R73, PT ;  /* 0x0000004a4c497246 */ /* 0x008fc40003800149 */
[----:B------:R-:W-:Y:S02]  /*3280*/  ISETP.GT.AND P5, PT, R75, 0x41, PT ;  /* 0x000000414b00780c */ /* 0x000fe40003fa4270 */
[----:B------:R-:W-:Y:S02]  /*3290*/  FSEL R56, R56, -INF , P4 ;  /* 0xff80000038387808 */ /* 0x000fe40002000000 */
[----:B------:R-:W-:Y:S02]  /*32a0*/  FSEL R49, R49, -INF , P1 ;  /* 0xff80000031317808 */ /* 0x000fe40000800000 */
[----:B------:R-:W-:Y:S02]  /*32b0*/  ISETP.GT.AND P4, PT, R75, 0x51, PT ;  /* 0x000000514b00780c */ /* 0x000fe40003f84270 */
[----:B------:R-:W-:Y:S02]  /*32c0*/  FSEL R61, R61, -INF , P2 ;  /* 0xff8000003d3d7808 */ /* 0x000fe40001000000 */
[----:B------:R-:W-:-:S02]  /*32d0*/  FMNMX.FTZ R2, R48, R3, !PT ;  /* 0x0000000330027209 */ /* 0x000fc40007810000 */
[----:B------:R-:W-:Y:S02]  /*32e0*/  FSEL R64, R64, -INF , P3 ;  /* 0xff80000040407808 */ /* 0x000fe40001800000 */
[C---:B------:R-:W-:Y:S02]  /*32f0*/  ISETP.GT.AND P2, PT, R73.reuse, RZ, PT ;  /* 0x000000ff4900720c */ /* 0x040fe40003f44270 */
[----:B------:R-:W-:Y:S02]  /*3300*/  ISETP.GT.AND P3, PT, R73, 0x1, PT ;  /* 0x000000014900780c */ /* 0x000fe40003f64270 */
[----:B------:R-:W-:Y:S02]  /*3310*/  FSEL R57, R57, -INF , P5 ;  /* 0xff80000039397808 */ /* 0x000fe40002800000 */
[----:B------:R-:W-:Y:S02]  /*3320*/  ISETP.GT.AND P5, PT, R75, 0x58, PT ;  /* 0x000000584b00780c */ /* 0x000fe40003fa4270 */
[----:B------:R-:W-:-:S02]  /*3330*/  FMNMX.FTZ R3, R49, R2, !PT ;  /* 0x0000000231037209 */ /* 0x000fc40007810000 */
[----:B------:R-:W-:Y:S02]  /*3340*/  FSEL R65, R65, -INF , P4 ;  /* 0xff80000041417808 */ /* 0x000fe40002000000 */
[----:B------:R-:W-:Y:S02]  /*3350*/  ISETP.GT.AND P4, PT, R73, 0x8, PT ;  /* 0x000000084900780c */ /* 0x000fe40003f84270 */
[----:B------:R-:W-:Y:S02]  /*3360*/  FSEL R26, R26, -INF , P2 ;  /* 0xff8000001a1a7808 */ /* 0x000fe40001000000 */
[----:B------:R-:W-:Y:S02]  /*3370*/  FSEL R74, R27, -INF , P3 ;  /* 0xff8000001b4a7808 */ /* 0x000fe40001800000 */
        /* <DEDUP_REMOVED lines=12> */
[----:B------:R-:W-:Y:S02]  /*3440*/  ISETP.GT.AND P1, PT, R75, 0x48, PT ;  /* 0x000000484b00780c */ /* 0x000fe40003f24270 */
        /* <DEDUP_REMOVED lines=14> */
[----:B------:R-:W-:Y:S02]  /*3530*/  FMNMX.FTZ R27, R61, R2, !PT ;  /* 0x000000023d1b7209 */ /* 0x000fe40007810000 */
        /* <DEDUP_REMOVED lines=18> */
[----:B------:R-:W-:Y:S01]  /*3660*/  FSEL R3, R50, -INF , P1 ;  /* 0xff80000032037808 */ /* 0x000fe20000800000 */
[----:B------:R-:W2:Y:S01]  /*3670*/  SHFL.BFLY PT, R86, R31, 0x2, 0x1f ;  /* 0x0c401f001f567f89 */ /* 0x000ea200000e0000 */
        /* <DEDUP_REMOVED lines=16> */
[C---:B------:R-:W-:Y:S02]  /*3780*/  ISETP.GT.AND P2, PT, R73.reuse, 0x49, PT ;  /* 0x000000494900780c */ /* 0x040fe40003f44270 */
        /* <DEDUP_REMOVED lines=11> */
[----:B--2---:R-:W-:Y:S02]  /*3840*/  FMNMX.FTZ R86, R31, R86, !PT ;  /* 0x000000561f567209 */ /* 0x004fe40007810000 */
[----:B------:R-:W-:Y:S02]  /*3850*/  ISETP.GT.AND P2, PT, R73, 0x59, PT ;  /* 0x000000594900780c */ /* 0x000fe40003f44270 */
[----:B------:R-:W-:Y:S01]  /*3860*/  FSEL R174, R70, -INF , P1 ;  /* 0xff80000046ae7808 */ /* 0x000fe20000800000 */
[----:B------:R-:W2:Y:S01]  /*3870*/  SHFL.BFLY PT, R207, R86, 0x1, 0x1f ;  /* 0x0c201f0056cf7f89 */ /* 0x000ea200000e0000 */
[----:B------:R-:W-:Y:S02]  /*3880*/  FMNMX.FTZ R27, R173, R50, !PT ;  /* 0x00000032ad1b7209 */ /* 0x000fe40007810000 */
[----:B------:R-:W-:-:S02]  /*3890*/  FSEL R176, R71, -INF , P2 ;  /* 0xff80000047b07808 */ /* 0x000fc40001000000 */
[----:B------:R-:W-:-:S04]  /*38a0*/  FMNMX.FTZ R27, R174, R27, !PT ;  /* 0x0000001bae1b7209 */ /* 0x000fc80007810000 */
[----:B------:R-:W-:-:S05]  /*38b0*/  FMNMX.FTZ R27, R176, R27, !PT ;  /* 0x0000001bb01b7209 */ /* 0x000fca0007810000 */
[----:B------:R-:W3:Y:S01]  /*38c0*/  SHFL.BFLY PT, R50, R27, 0x2, 0x1f ;  /* 0x0c401f001b327f89 */ /* 0x000ee200000e0000 */
[----:B--2---:R-:W-:-:S04]  /*38d0*/  FMNMX.FTZ R207, R86, R207, !PT ;  /* 0x000000cf56cf7209 */ /* 0x004fc80007810000 */
[C---:B------:R-:W-:Y:S01]  /*38e0*/  FSETP.NEU.FTZ.AND P1, PT, R207.reuse, -INF , PT ;  /* 0xff800000cf00780b */ /* 0x040fe20003f3d000 */
[----:B------:R-:W-:-:S05]  /*38f0*/  FMUL.FTZ R31, R207, UR5 ;  /* 0x00000005cf1f7c20 */ /* 0x000fca0008410000 */
[----:B------:R-:W-:Y:S02]  /*3900*/  FSEL R31, R31, RZ, P1 ;  /* 0x000000ff1f1f7208 */ /* 0x000fe40000800000 */
[----:B---3--:R-:W-:-:S03]  /*3910*/  FMNMX.FTZ R50, R27, R50, !PT ;  /* 0x000000321b327209 */ /* 0x008fc60007810000 */
[--C-:B------:R-:W-:Y:S01]  /*3920*/  FFMA.FTZ R35, R25, UR5, -R31.reuse ;  /* 0x0000000519237c23 */ /* 0x100fe2000801081f */
[--C-:B------:R-:W-:Y:S01]  /*3930*/  FFMA.FTZ R24, R24, UR5, -R31.reuse ;  /* 0x0000000518187c23 */ /* 0x100fe2000801081f */
[--C-:B------:R-:W-:Y:S01]  /*3940*/  FFMA.FTZ R28, R28, UR5, -R31.reuse ;  /* 0x000000051c1c7c23 */ /* 0x100fe2000801081f */
[--C-:B------:R-:W-:Y:S01]  /*3950*/  FFMA.FTZ R29, R29, UR5, -R31.reuse ;  /* 0x000000051d1d7c23 */ /* 0x100fe2000801081f */
[----:B------:R-:W2:Y:S01]  /*3960*/  SHFL.BFLY PT, R25, R50, 0x1, 0x1f ;  /* 0x0c201f0032197f89 */ /* 0x000ea200000e0000 */
        /* <DEDUP_REMOVED lines=21> */
[--C-:B------:R-:W-:Y:S01]  /*3ac0*/  FFMA.FTZ R170, R68, UR5, -R31.reuse ;  /* 0x0000000544aa7c23 */ /* 0x100fe2000801081f */
[----:B------:R-:W-:Y:S01]  /*3ad0*/  FFMA.FTZ R171, R69, UR5, -R31 ;  /* 0x0000000545ab7c23 */ /* 0x000fe2000801081f */
[----:B--2---:R-:W-:-:S02]  /*3ae0*/  FMNMX.FTZ R160, R50, R25, !PT ;  /* 0x0000001932a07209 */ /* 0x004fc40007810000 */
[----:B------:R-:W2:Y:S01]  /*3af0*/  MUFU.EX2 R29, R29 ;  /* 0x0000001d001d7308 */ /* 0x000ea20000000800 */
[----:B---3--:R-:W-:Y:S01]  /*3b00*/  FADD.FTZ R25, R24, R35 ;  /* 0x0000002318197221 */ /* 0x008fe20000010000 */
[C---:B------:R-:W-:Y:S01]  /*3b10*/  FSETP.NEU.FTZ.AND P1, PT, R160.reuse, -INF , PT ;  /* 0xff800000a000780b */ /* 0x040fe20003f3d000 */
[----:B------:R-:W-:Y:S01]  /*3b20*/  FMUL.FTZ R175, R160, UR5 ;  /* 0x00000005a0af7c20 */ /* 0x000fe20008410000 */
[----:B------:R-:W-:-:S04]  /*3b30*/  F2FP.BF16.F32.PACK_AB R200, R35, R24 ;  /* 0x0000001823c8723e */ /* 0x000fc800000010ff */
[----:B------:R-:W-:Y:S01]  /*3b40*/  FSEL R175, R175, RZ, P1 ;  /* 0x000000ffafaf7208 */ /* 0x000fe20000800000 */
[----:B------:R-:W3:Y:S01]  /*3b50*/  MUFU.EX2 R32, R32 ;  /* 0x0000002000207308 */ /* 0x000ee20000000800 */
[----:B----4-:R-:W-:-:S03]  /*3b60*/  FADD.FTZ R48, R28, R25 ;  /* 0x000000191c307221 */ /* 0x010fc60000010000 */
        /* <DEDUP_REMOVED lines=10> */
[C---:B--2---:R-:W-:Y:S01]  /*3c10*/  FADD.FTZ R25, R29.reuse, R48 ;  /* 0x000000301d197221 */ /* 0x044fe20000010000 */
[----:B------:R-:W-:Y:S01]  /*3c20*/  FFMA.FTZ R38, R38, UR5, -R175 ;  /* 0x0000000526267c23 */ /* 0x000fe200080108af */
[----:B------:R-:W-:Y:S01]  /*3c30*/  F2FP.BF16.F32.PACK_AB R202, R29, R28 ;  /* 0x0000001c1dca723e */ /* 0x000fe200000010ff */
[----:B------:R-:W2:Y:S01]  /*3c40*/  MUFU.EX2 R26, R26 ;  /* 0x0000001a001a7308 */ /* 0x000ea20000000800 */
[----:B---3--:R-:W-:Y:S01]  /*3c50*/  FADD.FTZ R24, R32, R25 ;  /* 0x0000001920187221 */ /* 0x008fe20000010000 */
[--C-:B------:R-:W-:Y:S01]  /*3c60*/  FFMA.FTZ R80, R80, UR5, -R175.reuse ;  /* 0x0000000550507c23 */ /* 0x100fe200080108af */
[--C-:B------:R-:W-:Y:S01]  /*3c70*/  FFMA.FTZ R46, R46, UR5, -R175.reuse ;  /* 0x000000052e2e7c23 */ /* 0x100fe200080108af */
[--C-:B------:R-:W-:Y:S01]  /*3c80*/  FFMA.FTZ R166, R166, UR5, -R175.reuse ;  /* 0x00000005a6a67c23 */ /* 0x100fe200080108af */
[--C-:B------:R-:W-:Y:S01]  /*3c90*/  FFMA.FTZ R172, R172, UR5, -R175.reuse ;  /* 0x00000005acac7c23 */ /* 0x100fe200080108af */
[--C-:B------:R-:W-:Y:S01]  /*3ca0*/  FFMA.FTZ R173, R173, UR5, -R175.reuse ;  /* 0x00000005adad7c23 */ /* 0x100fe200080108af */
[----:B------:R-:W-:Y:S01]  /*3cb0*/  FFMA.FTZ R174, R174, UR5, -R175 ;  /* 0x00000005aeae7c23 */ /* 0x000fe200080108af */
[----:B------:R-:W3:Y:S08]  /*3cc0*/  MUFU.EX2 R30, R30 ;  /* 0x0000001e001e7308 */ /* 0x000ef00000000800 */
[----:B------:R-:W4:Y:S01]  /*3cd0*/  MUFU.EX2 R203, R76 ;  /* 0x0000004c00cb7308 */ /* 0x000f220000000800 */
[----:B--2---:R-:W-:Y:S01]  /*3ce0*/  FADD.FTZ R27, R26, R201 ;  /* 0x000000c91a1b7221 */ /* 0x004fe20000010000 */
        /* <DEDUP_REMOVED lines=38> */
[----:B------:R-:W-:Y:S01]  /*3f50*/  MUFU.EX2 R182, R182 ;  /* 0x000000b600b67308 */ /* 0x000fe20000000800 */
[C---:B---3--:R-:W-:Y:S01]  /*3f60*/  FADD.FTZ R186, R159.reuse, R186 ;  /* 0x000000ba9fba7221 */ /* 0x048fe20000010000 */
[----:B------:R-:W-:-:S06]  /*3f70*/  F2FP.BF16.F32.PACK_AB R159, R159, R80 ;  /* 0x000000509f9f723e */ /* 0x000fcc00000010ff */
[----:B------:R-:W-:Y:S01]  /*3f80*/  MUFU.EX2 R183, R183 ;  /* 0x000000b700b77308 */ /* 0x000fe20000000800 */
[C---:B----4-:R-:W-:Y:S01]  /*3f90*/  FADD.FTZ R185, R45.reuse, R24 ;  /* 0x000000182db97221 */ /* 0x050fe20000010000 */
        /* <DEDUP_REMOVED lines=20> */
[----:B------:R-:W-:Y:S01]  /*40e0*/  WARPGROUP.ARRIVE ;  /* 0x00000000000079c5 */ /* 0x000fe20000000000 */
[--C-:B------:R-:W-:Y:S01]  /*40f0*/  FFMA.FTZ R153, R3, UR5, -R175.reuse ;  /* 0x0000000503997c23 */ /* 0x100fe200080108af */
[--C-:B------:R-:W-:Y:S01]  /*4100*/  FFMA.FTZ R154, R163, UR5, -R175.reuse ;  /* 0x00000005a39a7c23 */ /* 0x100fe200080108af */
[----:B------:R-:W-:Y:S01]  /*4110*/  FFMA.FTZ R3, R164, UR5, -R175 ;  /* 0x00000005a4037c23 */ /* 0x000fe200080108af */
[----:B------:R-:W-:-:S15]  /*4120*/  MUFU.EX2 R152, R181 ;  /* 0x000000b500987308 */ /* 0x000fde0000000800 */
[----:B------:R-:W-:-:S03]  /*4130*/  NOP ;  /* 0x0000000000007918 */ /* 0x000fc60000000000 */
[----:B------:R-:W-:Y:S01]  /*4140*/  HGMMA.64x256x16.F32.BF16 R24, R156, gdesc[UR12].tnspB, R24, gsb0 ;  /* 0x43e0000c9c187df0 */ /* 0x000fe20008001818 */
[----:B------:R-:W-:Y:S01]  /*4150*/  UMOV UR14, UR4 ;  /* 0x00000004000e7c82 */ /* 0x000fe20008000000 */
[----:B------:R-:W-:Y:S01]  /*4160*/  UMOV UR15, 0x40000040 ;  /* 0x40000040000f7882 */ /* 0x000fe20000000000 */
[----:B------:R-:W-:Y:S02]  /*4170*/  UIADD3 UR4, UR10, 0x200, URZ ;  /* 0x000002000a047890 */ /* 0x000fe4000fffe03f */
[----:B------:R-:W-:Y:S01]  /*4180*/  UIADD3 UR10, UR10, 0x280, URZ ;  /* 0x000002800a0a7890 */ /* 0x000fe2000fffe03f */
[----:B------:R-:W1:Y:S08]  /*4190*/  MUFU.EX2 R153, R153 ;  /* 0x0000009900997308 */ /* 0x000e700000000800 */
[----:B------:R-:W2:Y:S08]  /*41a0*/  MUFU.EX2 R154, R154 ;  /* 0x0000009a009a7308 */ /* 0x000eb00000000800 */
[----:B------:R-:W3:Y:S01]  /*41b0*/  MUFU.EX2 R3, R3 ;  /* 0x0000000300037308 */ /* 0x000ee20000000800 */
[----:B------:R-:W-:-:S02]  /*41c0*/  WARPGROUP.DEPBAR.LE gsb0, 0x0 ;  /* 0x00008000000079c5 */ /* 0x000fc40000010000 */
[----:B------:R-:W-:Y:S01]  /*41d0*/  FFMA.FTZ R156, R167, UR5, -R175 ;  /* 0x00000005a79c7c23 */ /* 0x000fe200080108af */
[----:B-1----:R-:W-:Y:S01]  /*41e0*/  FADD.FTZ R158, R153, R186 ;  /* 0x000000ba999e7221 */ /* 0x002fe20000010000 */
[----:B------:R-:W-:Y:S01]  /*41f0*/  FADD.FTZ R157, R152, R185 ;  /* 0x000000b9989d7221 */ /* 0x000fe20000010000 */
[C---:B--2---:R-:W-:Y:S01]  /*4200*/  F2FP.BF16.F32.PACK_AB R153, R154.reuse, R153 ;  /* 0x000000999a99723e */ /* 0x044fe200000010ff */
[----:B------:R-:W-:Y:S01]  /*4210*/  FFMA.FTZ R159, R165, UR5, -R175 ;  /* 0x00000005a59f7c23 */ /* 0x000fe200080108af */
[----:B------:R-:W-:Y:S01]  /*4220*/  FADD.FTZ R158, R154, R158 ;  /* 0x0000009e9a9e7221 */ /* 0x000fe20000010000 */
[----:B------:R-:W1:Y:S01]  /*4230*/  MUFU.EX2 R156, R156 ;  /* 0x0000009c009c7308 */ /* 0x000e620000000800 */
[C---:B------:R-:W-:Y:S01]  /*4240*/  F2FP.BF16.F32.PACK_AB R152, R182.reuse, R152 ;  /* 0x00000098b698723e */ /* 0x040fe200000010ff */
[----:B------:R-:W-:Y:S01]  /*4250*/  FADD.FTZ R157, R182, R157 ;  /* 0x0000009db69d7221 */ /* 0x000fe20000010000 */
[----:B------:R-:W-:Y:S01]  /*4260*/  F2FP.BF16.F32.PACK_AB R154, R184, R183 ;  /* 0x000000b7b89a723e */ /* 0x000fe200000010ff */
[----:B---3--:R-:W-:-:S02]  /*4270*/  FADD.FTZ R158, R3, R158 ;  /* 0x0000009e039e7221 */ /* 0x008fc40000010000 */
[----:B------:R-:W-:Y:S02]  /*4280*/  FADD.FTZ R157, R183, R157 ;  /* 0x0000009db79d7221 */ /* 0x000fe40000010000 */
[----:B------:R-:W-:Y:S02]  /*4290*/  MUFU.EX2 R159, R159 ;  /* 0x0000009f009f7308 */ /* 0x000fe40000000800 */
[----:B------:R-:W-:-:S06]  /*42a0*/  FADD.FTZ R184, R184, R157 ;  /* 0x0000009db8b87221 */ /* 0x000fcc0000010000 */
[----:B------:R-:W2:Y:S01]  /*42b0*/  MUFU.EX2 R157, R166 ;  /* 0x000000a6009d7308 */ /* 0x000ea20000000800 */
[C---:B-1----:R-:W-:Y:S01]  /*42c0*/  F2FP.BF16.F32.PACK_AB R155, R156.reuse, R3 ;  /* 0x000000039c9b723e */ /* 0x042fe200000010ff */
[----:B------:R-:W-:-:S03]  /*42d0*/  FADD.FTZ R158, R156, R158 ;  /* 0x0000009e9c9e7221 */ /* 0x000fc60000010000 */
[----:B------:R-:W-:-:S06]  /*42e0*/  WARPGROUP.ARRIVE ;  /* 0x00000000000079c5 */ /* 0x000fcc0000000000 */
[----:B------:R-:W-:Y:S01]  /*42f0*/  HGMMA.64x256x16.F32.BF16 R24, R152, gdesc[UR12].tnspB, R24, gsb0 ;  /* 0x43e0000c98187df0 */ /* 0x000fe20008001818 */
[----:B------:R-:W-:Y:S01]  /*4300*/  UMOV UR14, UR4 ;  /* 0x00000004000e7c82 */ /* 0x000fe20008000000 */
[----:B------:R-:W-:Y:S01]  /*4310*/  UMOV UR15, 0x40000040 ;  /* 0x40000040000f7882 */ /* 0x000fe20000000000 */
[----:B------:R-:W-:Y:S02]  /*4320*/  WARPGROUP.DEPBAR.LE gsb0, 0x0 ;  /* 0x00008000000079c5 */ /* 0x000fe40000010000 */
[--C-:B------:R-:W-:Y:S01]  /*4330*/  FFMA.FTZ R153, R2, UR5, -R175.reuse ;  /* 0x0000000502997c23 */ /* 0x100fe200080108af */
[--C-:B------:R-:W-:Y:S01]  /*4340*/  FFMA.FTZ R2, R162, UR5, -R175.reuse ;  /* 0x00000005a2027c23 */ /* 0x100fe200080108af */
[----:B------:R-:W1:Y:S01]  /*4350*/  MUFU.EX2 R152, R177 ;  /* 0x000000b100987308 */ /* 0x000e620000000800 */
[----:B------:R-:W-:Y:S01]  /*4360*/  F2FP.BF16.F32.PACK_AB R154, R180, R179 ;  /* 0x000000b3b49a723e */ /* 0x000fe200000010ff */
[----:B------:R-:W-:Y:S01]  /*4370*/  FFMA.FTZ R175, R176, UR5, -R175 ;  /* 0x00000005b0af7c23 */ /* 0x000fe200080108af */
[----:B--2---:R-:W-:-:S05]  /*4380*/  F2FP.BF16.F32.PACK_AB R155, R157, R159 ;  /* 0x0000009f9d9b723e */ /* 0x004fca00000010ff */
[----:B------:R-:W2:Y:S08]  /*4390*/  MUFU.EX2 R153, R153 ;  /* 0x0000009900997308 */ /* 0x000eb00000000800 */
[----:B------:R-:W3:Y:S01]  /*43a0*/  MUFU.EX2 R2, R2 ;  /* 0x0000000200027308 */ /* 0x000ee20000000800 */
[----:B-1----:R-:W-:Y:S01]  /*43b0*/  FADD.FTZ R3, R152, R184 ;  /* 0x000000b898037221 */ /* 0x002fe20000010000 */
[----:B------:R-:W-:-:S03]  /*43c0*/  F2FP.BF16.F32.PACK_AB R152, R178, R152 ;  /* 0x00000098b298723e */ /* 0x000fc600000010ff */
[----:B------:R-:W-:-:S03]  /*43d0*/  FADD.FTZ R3, R178, R3 ;  /* 0x00000003b2037221 */ /* 0x000fc60000010000 */
[----:B------:R-:W1:Y:S01]  /*43e0*/  MUFU.EX2 R175, R175 ;  /* 0x000000af00af7308 */ /* 0x000e620000000800 */
[----:B--2---:R-:W-:Y:S01]  /*43f0*/  FADD.FTZ R158, R153, R158 ;  /* 0x0000009e999e7221 */ /* 0x004fe20000010000 */
[----:B------:R-:W-:-:S04]  /*4400*/  FADD.FTZ R3, R179, R3 ;  /* 0x00000003b3037221 */ /* 0x000fc80000010000 */
[----:B------:R-:W-:Y:S01]  /*4410*/  FADD.FTZ R3, R180, R3 ;  /* 0x00000003b4037221 */ /* 0x000fe20000010000 */
[C---:B---3--:R-:W-:Y:S01]  /*4420*/  F2FP.BF16.F32.PACK_AB R153, R2.reuse, R153 ;  /* 0x000000990299723e */ /* 0x048fe200000010ff */
[----:B------:R-:W-:-:S03]  /*4430*/  FADD.FTZ R158, R2, R158 ;  /* 0x0000009e029e7221 */ /* 0x000fc60000010000 */
[----:B------:R-:W-:Y:S01]  /*4440*/  WARPGROUP.ARRIVE ;  /* 0x00000000000079c5 */ /* 0x000fe20000000000 */
[----:B------:R-:W-:-:S04]  /*4450*/  FADD.FTZ R158, R159, R158 ;  /* 0x0000009e9f9e7221 */ /* 0x000fc80000010000 */
[----:B------:R-:W-:Y:S01]  /*4460*/  FADD.FTZ R158, R157, R158 ;  /* 0x0000009e9d9e7221 */ /* 0x000fe20000010000 */
[----:B------:R-:W-:Y:S03]  /*4470*/  HGMMA.64x256x16.F32.BF16 R24, R152, gdesc[UR12].tnspB, R24, gsb0 ;  /* 0x43e0000c98187df0 */ /* 0x000fe60008001818 */
[----:B------:R-:W-:Y:S02]  /*4480*/  WARPGROUP.DEPBAR.LE gsb0, 0x0 ;  /* 0x00008000000079c5 */ /* 0x000fe40000010000 */
[----:B------:R-:W2:Y:S01]  /*4490*/  MUFU.EX2 R152, R168 ;  /* 0x000000a800987308 */ /* 0x000ea20000000800 */
[----:B------:R-:W-:Y:S02]  /*44a0*/  F2FP.BF16.F32.PACK_AB R154, R171, R170 ;  /* 0x000000aaab9a723e */ /* 0x000fe400000010ff */
[----:B-1----:R-:W-:-:S05]  /*44b0*/  F2FP.BF16.F32.PACK_AB R155, R175, R174 ;  /* 0x000000aeaf9b723e */ /* 0x002fca00000010ff */
[----:B------:R-:W1:Y:S01]  /*44c0*/  MUFU.EX2 R153, R172 ;  /* 0x000000ac00997308 */ /* 0x000e620000000800 */
[----:B--2---:R-:W-:Y:S01]  /*44d0*/  FADD.FTZ R2, R152, R3 ;  /* 0x0000000398027221 */ /* 0x004fe20000010000 */
[----:B------:R-:W-:-:S03]  /*44e0*/  F2FP.BF16.F32.PACK_AB R152, R169, R152 ;  /* 0x00000098a998723e */ /* 0x000fc600000010ff */
[----:B------:R-:W-:Y:S01]  /*44f0*/  FADD.FTZ R2, R169, R2 ;  /* 0x00000002a9027221 */ /* 0x000fe20000010000 */
[----:B-1----:R-:W-:Y:S01]  /*4500*/  FADD.FTZ R158, R153, R158 ;  /* 0x0000009e999e7221 */ /* 0x002fe20000010000 */
[C---:B------:R-:W-:Y:S02]  /*4510*/  F2FP.BF16.F32.PACK_AB R153, R173.reuse, R153 ;  /* 0x00000099ad99723e */ /* 0x040fe400000010ff */
[----:B------:R-:W-:Y:S01]  /*4520*/  FADD.FTZ R2, R170, R2 ;  /* 0x00000002aa027221 */ /* 0x000fe20000010000 */
[----:B------:R-:W-:Y:S01]  /*4530*/  FADD.FTZ R173, R173, R158 ;  /* 0x0000009eadad7221 */ /* 0x000fe20000010000 */
[----:B------:R-:W-:Y:S02]  /*4540*/  WARPGROUP.ARRIVE ;  /* 0x00000000000079c5 */ /* 0x000fe40000000000 */
[----:B------:R-:W-:Y:S01]  /*4550*/  FADD.FTZ R2, R171, R2 ;  /* 0x00000002ab027221 */ /* 0x000fe20000010000 */
[----:B------:R-:W-:-:S03]  /*4560*/  FADD.FTZ R174, R174, R173 ;  /* 0x000000adaeae7221 */ /* 0x000fc60000010000 */
[----:B------:R-:W-:Y:S01]  /*4570*/  HGMMA.64x256x16.F32.BF16 R24, R152, gdesc[UR8].tnspB, R24, gsb0 ;  /* 0x43e0000898187df0 */ /* 0x000fe20008001818 */
[----:B------:R-:W-:Y:S02]  /*4580*/  FADD.FTZ R3, R175, R174 ;  /* 0x000000aeaf037221 */ /* 0x000fe40000010000 */
[----:B------:R-:W-:Y:S02]  /*4590*/  WARPGROUP.DEPBAR.LE gsb0, 0x0 ;  /* 0x00008000000079c5 */ /* 0x000fe40000010000 */
[----:B------:R-:W-:Y:S05]  /*45a0*/  @!P0 BRA `(.L_x_5729) ;  /* 0x0000000000048947 */ /* 0x000fea0003800000 */
[----:B------:R-:W-:Y:S01]  /*45b0*/  BPT.TRAP 0x1 ;  /* 0x000000040000795c */ /* 0x000fe20000300000 */
.L_x_5729:
[----:B------:R-:W1:Y:S01]  /*45c0*/  @P6 LDC R153, c[0x0][0x44c] ;  /* 0x00011300ff996b82 */ /* 0x000e620000000800 */
[----:B------:R-:W-:Y:S01]  /*45d0*/  R2UR UR7, R206 ;  /* 0x00000000ce0772ca */ /* 0x000fe200000e0000 */
[----:B------:R-:W-:Y:S01]  /*45e0*/  VIADD R161, R161, 0xfffffffe ;  /* 0xfffffffea1a17836 */ /* 0x000fe20000000000 */
[----:B------:R-:W-:-:S05]  /*45f0*/  UIADD3 UR6, UR6, 0x32460, URZ ;  /* 0x0003246006067890 */ /* 0x000fca000fffe03f */
[----:B------:R-:W2:Y:S06]  /*4600*/  @P6 LDC R154, c[0x0][0x450] ;  /* 0x00011400ff9a6b82 */ /* 0x000eac0000000800 */
[----:B------:R-:W-:Y:S02]  /*4610*/  IMAD.U32 R152, RZ, RZ, UR7 ;  /* 0x00000007ff987e24 */ /* 0x000fe4000f8e00ff */
[----:B------:R-:W3:Y:S01]  /*4620*/  S2UR UR4, SR_CgaCtaId ;  /* 0x00000000000479c3 */ /* 0x000ee20000008800 */
[----:B-1----:R-:W-:Y:S01]  /*4630*/  @P6 IMAD.HI.U32 R153, R153, UR7, RZ ;  /* 0x0000000799996c27 */ /* 0x002fe2000f8e00ff */
[----:B------:R-:W-:-:S04]  /*4640*/  R2UR UR7, R161 ;  /* 0x00000000a10772ca */ /* 0x000fc800000e0000 */
[----:B--2---:R-:W-:-:S04]  /*4650*/  @P6 SHF.R.U32.HI R152, RZ, R154, R153 ;  /* 0x0000009aff986219 */ /* 0x004fc80000011699 */
[----:B------:R-:W-:Y:S01]  /*4660*/  IADD3 R152, R152, R205, -R204 ;  /* 0x000000cd98987210 */ /* 0x000fe20007ffe8cc */
[----:B---3--:R-:W-:-:S04]  /*4670*/  UPRMT UR6, UR4, 0x654, UR6 ;  /* 0x0000065404067896 */ /* 0x008fc80008000006 */
[----:B------:R-:W-:-:S05]  /*4680*/  IMAD.HI R152, R152, 0x2aaaaaab, RZ ;  /* 0x2aaaaaab98987827 */ /* 0x000fca00078e02ff */
[----:B------:R-:W-:Y:S01]  /*4690*/  SHF.R.U32.HI R153, RZ, 0x1f, R152 ;  /* 0x0000001fff997819 */ /* 0x000fe20000011698 */
[----:B------:R-:W-:Y:S03]  /*46a0*/  SYNCS.ARRIVE.TRANS64.RED.A1T0 RZ, [UR6], RZ ;  /* 0x000000ffffff79a7 */ /* 0x000fe60008100406 */
[----:B------:R-:W-:-:S04]  /*46b0*/  LEA.HI.SX32 R153, R152, R153, 0x1c ;  /* 0x0000009998997211 */ /* 0x000fc800078fe2ff */
[----:B------:R-:W-:-:S04]  /*46c0*/  VIMNMX R200, R208, R153, !PT ;  /* 0x00000099d0c87248 */ /* 0x000fc80007fe0100 */
[----:B------:R-:W-:-:S13]  /*46d0*/  ISETP.LE.AND P1, PT, R200, UR7, PT ;  /* 0x00000007c8007c0c */ /* 0x000fda000bf23270 */
[----:B------:R-:W-:Y:S05]  /*46e0*/  @!P1 BRA `(.L_x_5730) ;  /* 0x0000002800e09947 */ /* 0x000fea0003800000 */
[----:B------:R-:W-:Y:S02]  /*46f0*/  IMAD.MOV.U32 R202, RZ, RZ, R160 ;  /* 0x000000ffffca7224 */ /* 0x000fe400078e00a0 */
[----:B------:R-:W-:-:S07]  /*4700*/  IMAD.MOV.U32 R201, RZ, RZ, R207 ;  /* 0x000000ffffc97224 */ /* 0x000fce00078e00cf */
.L_x_5741:
[----:B------:R-:W-:-:S04]  /*4710*/  UIADD3 UR38, UR38, 0x1, URZ ;  /* 0x0000000126267890 */ /* 0x000fc8000fffe03f */
[----:B------:R-:W-:-:S04]  /*4720*/  UISETP.NE.AND UP0, UPT, UR38, 0x2, UPT ;  /* 0x000000022600788c */ /* 0x000fc8000bf05270 */
[----:B------:R-:W-:Y:S02]  /*4730*/  USEL UR6, UR38, URZ, UP0 ;  /* 0x0000003f26067287 */ /* 0x000fe40008000000 */
[----:B------:R-:W-:-:S04]  /*4740*/  USEL UR4, URZ, 0x1, UP0 ;  /* 0x000000013f047887 */ /* 0x000fc80008000000 */
[----:B------:R-:W-:Y:S01]  /*4750*/  ULOP3.LUT UR39, UR39, UR4, URZ, 0x3c, !UPT ;  /* 0x0000000427277292 */ /* 0x000fe2000f8e3c3f */
[----:B------:R-:W-:Y:S01]  /*4760*/  UMOV UR38, UR6 ;  /* 0x0000000600267c82 */ /* 0x000fe20008000000 */
[----:B------:R-:W-:Y:S10]  /*4770*/  @!P0 BRA `(.L_x_5731) ;  /* 0x0000000000048947 */ /* 0x000ff40003800000 */
[----:B------:R-:W-:Y:S01]  /*4780*/  BPT.TRAP 0x1 ;  /* 0x000000040000795c */ /* 0x000fe20000300000 */
.L_x_5731:
        /* <DEDUP_REMOVED lines=9> */
.L_x_5732:
[----:B-1----:R-:W-:Y:S05]  /*4820*/  @P1 BRA `(.L_x_5733) ;  /* 0x0000000000081947 */ /* 0x002fea0003800000 */
[----:B------:R-:W1:Y:S02]  /*4830*/  SYNCS.PHASECHK.TRANS64.TRYWAIT P1, [UR4+0x32430], R0 ;  /* 0x03243000ff0075a7 */ /* 0x000e640008020144 */
[----:B-1----:R-:W-:Y:S05]  /*4840*/  @!P1 BRA `(.L_x_5734) ;  /* 0x0000011000089947 */ /* 0x002fea0003800000 */
.L_x_5733:
        /* <DEDUP_REMOVED lines=31> */
.L_x_5735:
[----:B------:R1:W2:Y:S01]  /*4a40*/  SYNCS.PHASECHK.TRANS64.TRYWAIT P1, [UR4+0x32450], R0 ;  /* 0x03245000ff0075a7 */ /* 0x0002a20008020144 */
[----:B------:R-:W-:Y:S05]  /*4a50*/  @!P0 BRA `(.L_x_5736) ;  /* 0x0000000000048947 */ /* 0x000fea0003800000 */
[----:B------:R-:W-:Y:S01]  /*4a60*/  BPT.TRAP 0x1 ;  /* 0x000000040000795c */ /* 0x000fe20000300000 */
.L_x_5736:
[----:B--2---:R-:W-:Y:S05]  /*4a70*/  @P1 BRA `(.L_x_5737) ;  /* 0x0000000000081947 */ /* 0x004fea0003800000 */
[----:B------:R-:W2:Y:S02]  /*4a80*/  SYNCS.PHASECHK.TRANS64.TRYWAIT P1, [UR4+0x32450], R0 ;  /* 0x03245000ff0075a7 */ /* 0x000ea40008020144 */
[----:B--2---:R-:W-:Y:S05]  /*4a90*/  @!P1 BRA `(.L_x_5738) ;  /* 0x0000010c008c9947 */ /* 0x004fea0003800000 */
.L_x_5737:
        /* <DEDUP_REMOVED lines=57> */
[----:B------:R-:W-:Y:S01]  /*4e30*/  UMOV UR51, 0x40000040 ;  /* 0x4000004000337882 */ /* 0x000fe20000000000 */
[----:B------:R-:W-:Y:S01]  /*4e40*/  UMOV UR48, UR56 ;  /* 0x0000003800307c82 */ /* 0x000fe20008000000 */
[----:B------:R-:W-:Y:S01]  /*4e50*/  UMOV UR49, UR57 ;  /* 0x0000003900317c82 */ /* 0x000fe20008000000 */
        /* <DEDUP_REMOVED lines=41> */
.L_x_5739:
[----:B------:R-:W1:Y:S01]  /*50f0*/  LDC R203, c[0x0][0x448] ;  /* 0x00011200ffcb7b82 */ /* 0x000e620000000800 */
[----:B------:R-:W-:Y:S01]  /*5100*/  R2UR UR5, R206 ;  /* 0x00000000ce0572ca */ /* 0x000fe200000e0000 */
[----:B------:R-:W-:Y:S01]  /*5110*/  UIADD3 UR10, UR4, 0x32440, URZ ;  /* 0x00032440040a7890 */ /* 0x000fe2000fffe03f */
[----:B------:R-:W-:Y:S01]  /*5120*/  LOP3.LUT R16, R16, 0xfffbffff, RZ, 0xc0, !PT ;  /* 0xfffbffff10107812 */ /* 0x000fe200078ec0ff */
[----:B------:R-:W-:Y:S02]  /*5130*/  UIMAD UR6, UR6, 0xc00, UR54 ;  /* 0x00000c00060678a4 */ /* 0x000fe4000f8e0236 */
[----:B------:R-:W-:Y:S01]  /*5140*/  UPRMT UR10, UR55, 0x654, UR10 ;  /* 0x00000654370a7896 */ /* 0x000fe2000800000a */
[----:B------:R-:W-:Y:S01]  /*5150*/  @P0 LOP3.LUT R16, R16, 0x40000, RZ, 0xfc, !PT ;  /* 0x0004000010100812 */ /* 0x000fe200078efcff */
[----:B------:R-:W-:-:S03]  /*5160*/  UMOV UR11, 0x40000040 ;  /* 0x40000040000b7882 */ /* 0x000fc60000000000 */
[----:B------:R-:W-:-:S03]  /*5170*/  LOP3.LUT R16, R16, 0xfff7ffff, RZ, 0xc0, !PT ;  /* 0xfff7ffff10107812 */ /* 0x000fc600078ec0ff */
[----:B------:R-:W-:Y:S01]  /*5180*/  VIADD R207, R209, UR5 ;  /* 0x00000005d1cf7c36 */ /* 0x000fe20008000000 */
[----:B------:R-:W-:Y:S01]  /*5190*/  UIMAD UR5, UR7, -0x60, URZ ;  /* 0xffffffa0070578a4 */ /* 0x000fe2000f8e023f */
[----:B------:R-:W-:Y:S01]  /*51a0*/  SYNCS.ARRIVE.TRANS64.RED.A1T0 RZ, [UR10], RZ ;  /* 0x000000ffffff79a7 */ /* 0x000fe2000810040a */
[----:B------:R-:W-:Y:S01]  /*51b0*/  UMOV UR10, UR6 ;  /* 0x00000006000a7c82 */ /* 0x000fe20008000000 */
[----:B-1----:R-:W-:-:S13]  /*51c0*/  ISETP.NE.AND P1, PT, R203, 0x1, PT ;  /* 0x00000001cb00780c */ /* 0x002fda0003f25270 */
[----:B------:R-:W1:Y:S08]  /*51d0*/  @P1 LDC R210, c[0x0][0x44c] ;  /* 0x00011300ffd21b82 */ /* 0x000e700000000800 */
[----:B------:R-:W2:Y:S01]  /*51e0*/  @P1 LDC R203, c[0x0][0x450] ;  /* 0x00011400ffcb1b82 */ /* 0x000ea20000000800 */
[----:B-1----:R-:W-:-:S05]  /*51f0*/  @P1 IMAD.HI.U32 R210, R207, R210, RZ ;  /* 0x000000d2cfd21227 */ /* 0x002fca00078e00ff */
[----:B--2---:R-:W-:Y:S01]  /*5200*/  @P1 SHF.R.U32.HI R207, RZ, R203, R210 ;  /* 0x000000cbffcf1219 */ /* 0x004fe200000116d2 */
[----:B------:R-:W-:Y:S01]  /*5210*/  IMAD.U32 R210, RZ, RZ, UR5 ;  /* 0x00000005ffd27e24 */ /* 0x000fe2000f8e00ff */
[----:B------:R-:W-:-:S03]  /*5220*/  ULDC UR5, c[0x0][0xa80] ;  /* 0x0002a00000057ab9 */ /* 0x000fc60000000800 */
[----:B------:R-:W1:Y:S01]  /*5230*/  SHFL.IDX PT, R203, R207, RZ, 0x1c1f ;  /* 0x001c1fffcfcb7589 */ /* 0x000e6200000e0000 */
[----:B------:R-:W-:-:S03]  /*5240*/  IADD3 R210, -R17, 0x1, R210 ;  /* 0x0000000111d27810 */ /* 0x000fc60007ffe1d2 */
[----:B------:R-:W2:Y:S01]  /*5250*/  SHFL.IDX PT, R207, R207, 0x1, 0x1c1f ;  /* 0x003c1f00cfcf7f89 */ /* 0x000ea200000e0000 */
[----:B------:R-:W-:-:S05]  /*5260*/  IADD3 R210, -R204, R210, R205 ;  /* 0x000000d2ccd27210 */ /* 0x000fca0007ffe1cd */
[C---:B-1----:R-:W-:Y:S02]  /*5270*/  IMAD.IADD R203, R210.reuse, 0x1, R203 ;  /* 0x00000001d2cb7824 */ /* 0x042fe400078e02cb */
[----:B--2---:R-:W-:-:S03]  /*5280*/  IMAD.IADD R207, R210, 0x1, R207 ;  /* 0x00000001d2cf7824 */ /* 0x004fc600078e02cf */
[C---:B------:R-:W-:Y:S02]  /*5290*/  ISETP.GT.AND P4, PT, R203.reuse, 0x1, PT ;  /* 0x00000001cb00780c */ /* 0x040fe40003f84270 */
[----:B------:R-:W-:Y:S02]  /*52a0*/  ISETP.GT.AND P3, PT, R203, 0x8, PT ;  /* 0x00000008cb00780c */ /* 0x000fe40003f64270 */
[----:B------:R-:W-:Y:S02]  /*52b0*/  ISETP.GT.AND P6, PT, R207, RZ, PT ;  /* 0x000000ffcf00720c */ /* 0x000fe40003fc4270 */
[----:B------:R-:W-:Y:S02]  /*52c0*/  FSEL R211, R153, -INF , P4 ;  /* 0xff80000099d37808 */ /* 0x000fe40002000000 */
[----:B------:R-:W-:Y:S02]  /*52d0*/  FSEL R154, R154, -INF , P6 ;  /* 0xff8000009a9a7808 */ /* 0x000fe40003000000 */
[----:B------:R-:W-:-:S02]  /*52e0*/  ISETP.GT.AND P6, PT, R207, 0x1, PT ;  /* 0x00000001cf00780c */ /* 0x000fc40003fc4270 */
[----:B------:R-:W-:Y:S02]  /*52f0*/  FMNMX.FTZ R153, R154, R202, !PT ;  /* 0x000000ca9a997209 */ /* 0x000fe40007810000 */
[----:B------:R-:W-:Y:S02]  /*5300*/  FSEL R155, R155, -INF , P6 ;  /* 0xff8000009b9b7808 */ /* 0x000fe40003000000 */
[----:B------:R-:W-:Y:S02]  /*5310*/  ISETP.GT.AND P6, PT, R207, 0x8, PT ;  /* 0x00000008cf00780c */ /* 0x000fe40003fc4270 */
[----:B------:R-:W-:Y:S02]  /*5320*/  FMNMX.FTZ R153, R155, R153, !PT ;  /* 0x000000999b997209 */ /* 0x000fe40007810000 */
        /* <DEDUP_REMOVED lines=67> */
[----:B------:R-:W-:-:S02]  /*5760*/  FSEL R156, R160, -INF , P1 ;  /* 0xff800000a09c7808 */ /* 0x000fc40000800000 */
[----:B------:R-:W1:Y:S01]  /*5770*/  SHFL.BFLY PT, R160, R153, 0x2, 0x1f ;  /* 0x0c401f0099a07f89 */ /* 0x000e6200000e0000 */
[C---:B------:R-:W-:Y:S02]  /*5780*/  ISETP.GT.AND P5, PT, R203.reuse, RZ, PT ;  /* 0x000000ffcb00720c */ /* 0x040fe40003fa4270 */
[----:B------:R-:W-:Y:S02]  /*5790*/  ISETP.GT.AND P2, PT, R203, 0x9, PT ;  /* 0x00000009cb00780c */ /* 0x000fe40003f44270 */
[----:B------:R-:W-:Y:S02]  /*57a0*/  FSEL R152, R152, -INF , P5 ;  /* 0xff80000098987808 */ /* 0x000fe40002800000 */
[----:B------:R-:W-:Y:S02]  /*57b0*/  FSEL R157, R157, -INF , P2 ;  /* 0xff8000009d9d7808 */ /* 0x000fe40001000000 */
[C---:B------:R-:W-:Y:S02]  /*57c0*/  ISETP.GT.AND P5, PT, R203.reuse, 0x11, PT ;  /* 0x00000011cb00780c */ /* 0x040fe40003fa4270 */
[----:B------:R-:W-:-:S02]  /*57d0*/  ISETP.GT.AND P4, PT, R203, 0x18, PT ;  /* 0x00000018cb00780c */ /* 0x000fc40003f84270 */
[----:B------:R-:W-:Y:S02]  /*57e0*/  FSEL R161, R161, -INF , P5 ;  /* 0xff800000a1a17808 */ /* 0x000fe40002800000 */
[C---:B------:R-:W-:Y:S02]  /*57f0*/  ISETP.GT.AND P3, PT, R203.reuse, 0x19, PT ;  /* 0x00000019cb00780c */ /* 0x040fe40003f64270 */
[----:B------:R-:W-:Y:S02]  /*5800*/  FSEL R164, R164, -INF , P4 ;  /* 0xff800000a4a47808 */ /* 0x000fe40002000000 */
[----:B------:R-:W-:Y:S02]  /*5810*/  ISETP.GT.AND P2, PT, R203, 0x20, PT ;  /* 0x00000020cb00780c */ /* 0x000fe40003f44270 */
[----:B------:R-:W-:Y:S02]  /*5820*/  FSEL R165, R165, -INF , P3 ;  /* 0xff800000a5a57808 */ /* 0x000fe40001800000 */
[----:B------:R-:W-:-:S02]  /*5830*/  ISETP.GT.AND P1, PT, R203, 0x21, PT ;  /* 0x00000021cb00780c */ /* 0x000fc40003f24270 */
[----:B-1----:R-:W-:Y:S02]  /*5840*/  FMNMX.FTZ R160, R153, R160, !PT ;  /* 0x000000a099a07209 */ /* 0x002fe40007810000 */
[----:B------:R-:W-:Y:S02]  /*5850*/  FSEL R168, R168, -INF , P2 ;  /* 0xff800000a8a87808 */ /* 0x000fe40001000000 */
[C---:B------:R-:W-:Y:S01]  /*5860*/  ISETP.GT.AND P0, PT, R203.reuse, 0x41, PT ;  /* 0x00000041cb00780c */ /* 0x040fe20003f04270 */
[----:B------:R-:W1:Y:S01]  /*5870*/  SHFL.BFLY PT, R153, R160, 0x1, 0x1f ;  /* 0x0c201f00a0997f89 */ /* 0x000e6200000e0000 */
[----:B------:R-:W-:Y:S02]  /*5880*/  ISETP.GT.AND P5, PT, R203, 0x28, PT ;  /* 0x00000028cb00780c */ /* 0x000fe40003fa4270 */
[----:B------:R-:W-:Y:S02]  /*5890*/  FSEL R169, R169, -INF , P1 ;  /* 0xff800000a9a97808 */ /* 0x000fe40000800000 */
[----:B------:R-:W-:-:S02]  /*58a0*/  ISETP.GT.AND P4, PT, R203, 0x29, PT ;  /* 0x00000029cb00780c */ /* 0x000fc40003f84270 */
[----:B------:R-:W-:Y:S02]  /*58b0*/  FSEL R172, R172, -INF , P5 ;  /* 0xff800000acac7808 */ /* 0x000fe40002800000 */
[C---:B------:R-:W-:Y:S02]  /*58c0*/  ISETP.GT.AND P5, PT, R203.reuse, 0x49, PT ;  /* 0x00000049cb00780c */ /* 0x040fe40003fa4270 */
[----:B------:R-:W-:Y:S02]  /*58d0*/  ISETP.GT.AND P3, PT, R203, 0x30, PT ;  /* 0x00000030cb00780c */ /* 0x000fe40003f64270 */
[----:B------:R-:W-:Y:S02]  /*58e0*/  FSEL R173, R173, -INF , P4 ;  /* 0xff800000adad7808 */ /* 0x000fe40002000000 */
[----:B------:R-:W-:Y:S02]  /*58f0*/  @P0 LOP3.LUT R16, R16, 0x80000, RZ, 0xfc, !PT ;  /* 0x0008000010100812 */ /* 0x000fe400078efcff */
[----:B------:R-:W-:-:S02]  /*5900*/  ISETP.GT.AND P2, PT, R203, 0x31, PT ;  /* 0x00000031cb00780c */ /* 0x000fc40003f44270 */
[----:B------:R-:W-:Y:S02]  /*5910*/  FSEL R176, R176, -INF , P3 ;  /* 0xff800000b0b07808 */ /* 0x000fe40001800000 */
[----:B------:R-:W-:Y:S02]  /*5920*/  LOP3.LUT R16, R16, 0xffefffff, RZ, 0xc0, !PT ;  /* 0xffefffff10107812 */ /* 0x000fe400078ec0ff */
[----:B------:R-:W-:Y:S02]  /*5930*/  ISETP.GT.AND P1, PT, R203, 0x38, PT ;  /* 0x00000038cb00780c */ /* 0x000fe40003f24270 */
[----:B-1----:R-:W-:Y:S02]  /*5940*/  FMNMX.FTZ R160, R160, R153, !PT ;  /* 0x00000099a0a07209 */ /* 0x002fe40007810000 */
[----:B------:R-:W-:Y:S02]  /*5950*/  FSEL R177, R177, -INF , P2 ;  /* 0xff800000b1b17808 */ /* 0x000fe40001000000 */
[----:B------:R-:W-:-:S02]  /*5960*/  FSETP.NEU.FTZ.AND P6, PT, R160, -INF , PT ;  /* 0xff800000a000780b */ /* 0x000fc40003fdd000 */
[----:B------:R-:W-:Y:S02]  /*5970*/  @P5 LOP3.LUT R16, R16, 0x100000, RZ, 0xfc, !PT ;  /* 0x0010000010105812 */ /* 0x000fe400078efcff */
[----:B------:R-:W-:Y:S02]  /*5980*/  FSEL R153, R160, RZ, P6 ;  /* 0x000000ffa0997208 */ /* 0x000fe40003000000 */
[----:B------:R-:W-:Y:S02]  /*5990*/  FSEL R180, R180, -INF , P1 ;  /* 0xff800000b4b47808 */ /* 0x000fe40000800000 */
[----:B------:R-:W-:Y:S01]  /*59a0*/  ISETP.GT.AND P5, PT, R203, 0x39, PT ;  /* 0x00000039cb00780c */ /* 0x000fe20003fa4270 */
[----:B------:R-:W-:Y:S01]  /*59b0*/  FADD.FTZ R202, -R153, R202 ;  /* 0x000000ca99ca7221 */ /* 0x000fe20000010100 */
[----:B------:R-:W-:Y:S01]  /*59c0*/  FMUL.FTZ R153, R160, UR5 ;  /* 0x00000005a0997c20 */ /* 0x000fe20008410000 */
[----:B------:R-:W-:Y:S02]  /*59d0*/  ISETP.GT.AND P0, PT, R203, 0x40, PT ;  /* 0x00000040cb00780c */ /* 0x000fe40003f04270 */
[----:B------:R-:W-:-:S02]  /*59e0*/  FSEL R181, R181, -INF , P5 ;  /* 0xff800000b5b57808 */ /* 0x000fc40002800000 */
[----:B------:R-:W-:Y:S02]  /*59f0*/  FSEL R153, R153, RZ, P6 ;  /* 0x000000ff99997208 */ /* 0x000fe40003000000 */
[----:B------:R-:W-:Y:S02]  /*5a00*/  FSEL R184, R184, -INF , P0 ;  /* 0xff800000b8b87808 */ /* 0x000fe40000000000 */
[----:B------:R-:W-:Y:S01]  /*5a10*/  LOP3.LUT P0, RZ, R16, 0x80000, RZ, 0xc0, !PT ;  /* 0x0008000010ff7812 */ /* 0x000fe2000780c0ff */
        /* <DEDUP_REMOVED lines=24> */
[----:B------:R-:W-:Y:S01]  /*5ba0*/  ISETP.GT.AND P6, PT, R203, 0x48, PT ;  /* 0x00000048cb00780c */ /* 0x000fe20003fc4270 */
[----:B------:R1:W-:Y:S01]  /*5bb0*/  MUFU.EX2 R153, R154 ;  /* 0x0000009a00997308 */ /* 0x0003e20000000800 */
[----:B------:R-:W-:-:S02]  /*5bc0*/  FSEL R185, R185, -INF , P0 ;  /* 0xff800000b9b97808 */ /* 0x000fc40000000000 */
[----:B------:R-:W-:Y:S02]  /*5bd0*/  LOP3.LUT P5, RZ, R16, 0x100000, RZ, 0xc0, !PT ;  /* 0x0010000010ff7812 */ /* 0x000fe400078ac0ff */
[----:B------:R-:W-:Y:S02]  /*5be0*/  FSEL R188, R188, -INF , P6 ;  /* 0xff800000bcbc7808 */ /* 0x000fe40003000000 */
[----:B------:R-:W-:Y:S01]  /*5bf0*/  ISETP.GT.AND P4, PT, R203, 0x50, PT ;  /* 0x00000050cb00780c */ /* 0x000fe20003f84270 */
[----:B------:R-:W-:Y:S01]  /*5c00*/  MUFU.EX2 R158, R158 ;  /* 0x0000009e009e7308 */ /* 0x000fe20000000800 */
[----:B-1----:R-:W-:Y:S01]  /*5c10*/  FMUL.FTZ R154, R202, UR5 ;  /* 0x00000005ca9a7c20 */ /* 0x002fe20008410000 */
[----:B------:R-:W-:Y:S02]  /*5c20*/  FSEL R189, R189, -INF , P5 ;  /* 0xff800000bdbd7808 */ /* 0x000fe40002800000 */
[----:B------:R-:W-:Y:S02]  /*5c30*/  ISETP.GT.AND P3, PT, R203, 0x51, PT ;  /* 0x00000051cb00780c */ /* 0x000fe40003f64270 */
[----:B------:R-:W-:-:S02]  /*5c40*/  FSEL R192, R192, -INF , P4 ;  /* 0xff800000c0c07808 */ /* 0x000fc40002000000 */
[----:B------:R-:W1:Y:S01]  /*5c50*/  MUFU.EX2 R154, R154 ;  /* 0x0000009a009a7308 */ /* 0x000e620000000800 */
[----:B------:R-:W-:Y:S02]  /*5c60*/  ISETP.GT.AND P2, PT, R203, 0x58, PT ;  /* 0x00000058cb00780c */ /* 0x000fe40003f44270 */
[----:B------:R-:W-:Y:S02]  /*5c70*/  FSEL R193, R193, -INF , P3 ;  /* 0xff800000c1c17808 */ /* 0x000fe40001800000 */
[----:B------:R-:W-:Y:S02]  /*5c80*/  ISETP.GT.AND P1, PT, R203, 0x59, PT ;  /* 0x00000059cb00780c */ /* 0x000fe40003f24270 */
[----:B------:R-:W-:Y:S01]  /*5c90*/  FSEL R196, R196, -INF , P2 ;  /* 0xff800000c4c47808 */ /* 0x000fe20001000000 */
[----:B------:R1:W2:Y:S01]  /*5ca0*/  MUFU.EX2 R202, R155 ;  /* 0x0000009b00ca7308 */ /* 0x0002a20000000800 */
[----:B------:R-:W-:Y:S01]  /*5cb0*/  FSEL R197, R197, -INF , P1 ;  /* 0xff800000c5c57808 */ /* 0x000fe20000800000 */
[----:B------:R-:W3:Y:S01]  /*5cc0*/  S2R R203, SR_TID.X ;  /* 0x0000000000cb7919 */ /* 0x000ee20000002100 */
[----:B------:R-:W-:-:S05]  /*5cd0*/  LOP3.LUT P0, RZ, R16, 0x40000, RZ, 0xc0, !PT ;  /* 0x0004000010ff7812 */ /* 0x000fca000780c0ff */
[----:B------:R-:W-:Y:S01]  /*5ce0*/  MUFU.EX2 R159, R159 ;  /* 0x0000009f009f7308 */ /* 0x000fe20000000800 */
[----:B-1----:R-:W-:Y:S01]  /*5cf0*/  FFMA.FTZ R155, R154, R3, R153 ;  /* 0x000000039a9b7223 */ /* 0x002fe20000010099 */
[----:B------:R-:W-:Y:S01]  /*5d00*/  FMNMX.FTZ R3, R152, R201, !PT ;  /* 0x000000c998037209 */ /* 0x000fe20007810000 */
[-C--:B------:R-:W-:Y:S01]  /*5d10*/  FMUL.FTZ R26, R26, R154.reuse ;  /* 0x0000009a1a1a7220 */ /* 0x080fe20000410000 */
[-C--:B------:R-:W-:Y:S01]  /*5d20*/  FMUL.FTZ R27, R27, R154.reuse ;  /* 0x0000009a1b1b7220 */ /* 0x080fe20000410000 */
[-C--:B------:R-:W-:Y:S01]  /*5d30*/  FMUL.FTZ R30, R30, R154.reuse ;  /* 0x0000009a1e1e7220 */ /* 0x080fe20000410000 */
[----:B------:R-:W-:Y:S01]  /*5d40*/  FMNMX.FTZ R3, R211, R3, !PT ;  /* 0x00000003d3037209 */ /* 0x000fe20007810000 */
[-C--:B------:R-:W-:Y:S01]  /*5d50*/  FMUL.FTZ R31, R31, R154.reuse ;  /* 0x0000009a1f1f7220 */ /* 0x080fe20000410000 */
[-C--:B------:R-:W-:Y:S01]  /*5d60*/  FMUL.FTZ R34, R34, R154.reuse ;  /* 0x0000009a22227220 */ /* 0x080fe20000410000 */
[----:B--2---:R-:W-:Y:S01]  /*5d70*/  FADD.FTZ R155, R202, R155 ;  /* 0x0000009bca9b7221 */ /* 0x004fe20000010000 */
[----:B------:R-:W-:Y:S01]  /*5d80*/  FMNMX.FTZ R3, R210, R3, !PT ;  /* 0x00000003d2037209 */ /* 0x000fe20007810000 */
[-C--:B------:R-:W-:Y:S01]  /*5d90*/  FMUL.FTZ R35, R35, R154.reuse ;  /* 0x0000009a23237220 */ /* 0x080fe20000410000 */
[----:B------:R-:W-:Y:S01]  /*5da0*/  F2FP.BF16.F32.PACK_AB R153, R202, R153 ;  /* 0x00000099ca99723e */ /* 0x000fe200000010ff */
        /* <DEDUP_REMOVED lines=15> */
[----:B---3--:R-:W-:Y:S01]  /*5ea0*/  SHF.R.U32.HI R203, RZ, 0x7, R203 ;  /* 0x00000007ffcb7819 */ /* 0x008fe200000116cb */
        /* <DEDUP_REMOVED lines=63> */
[----:B------:R-:W-:Y:S01]  /*62a0*/  VIADD R154, R203, 0x8 ;  /* 0x00000008cb9a7836 */ /* 0x000fe20000000000 */
[----:B------:R-:W-:Y:S01]  /*62b0*/  MUFU.EX2 R163, R163 ;  /* 0x000000a300a37308 */ /* 0x000fe20000000800 */
[----:B------:R-:W-:-:S05]  /*62c0*/  FMNMX.FTZ R3, R197, R3, !PT ;  /* 0x00000003c5037209 */ /* 0x000fca0007810000 */
[----:B------:R-:W1:Y:S02]  /*62d0*/  SHFL.BFLY PT, R202, R3, 0x2, 0x1f ;  /* 0x0c401f0003ca7f89 */ /* 0x000e6400000e0000 */
        /* <DEDUP_REMOVED lines=9> */
[----:B-1----:R-:W-:-:S04]  /*6370*/  FMNMX.FTZ R207, R202, R207, !PT ;  /* 0x000000cfcacf7209 */ /* 0x002fc80007810000 */
[----:B------:R-:W-:-:S03]  /*6380*/  FSETP.NEU.FTZ.AND P1, PT, R207, -INF , PT ;  /* 0xff800000cf00780b */ /* 0x000fc60003f3d000 */
[----:B------:R-:W-:Y:S01]  /*6390*/  MUFU.EX2 R182, R182 ;  /* 0x000000b600b67308 */ /* 0x000fe20000000800 */
[----:B------:R-:W-:-:S05]  /*63a0*/  FSEL R3, R207, RZ, P1 ;  /* 0x000000ffcf037208 */ /* 0x000fca0000800000 */
[----:B------:R-:W-:Y:S01]  /*63b0*/  FADD.FTZ R201, -R3, R201 ;  /* 0x000000c903c97221 */ /* 0x000fe20000010100 */
[----:B------:R-:W-:Y:S01]  /*63c0*/  FMUL.FTZ R3, R207, UR5 ;  /* 0x00000005cf037c20 */ /* 0x000fe20008410000 */
[----:B------:R-:W-:Y:S02]  /*63d0*/  MUFU.EX2 R183, R183 ;  /* 0x000000b700b77308 */ /* 0x000fe40000000800 */
[----:B------:R-:W-:Y:S02]  /*63e0*/  FMUL.FTZ R201, R201, UR5 ;  /* 0x00000005c9c97c20 */ /* 0x000fe40008410000 */
[----:B------:R-:W-:-:S04]  /*63f0*/  FSEL R3, R3, RZ, P1 ;  /* 0x000000ff03037208 */ /* 0x000fc80000800000 */
        /* <DEDUP_REMOVED lines=9> */
[----:B------:R-:W-:-:S07]  /*6490*/  FFMA.FTZ R196, R196, UR5, -R3 ;  /* 0x00000005c4c47c23 */ /* 0x000fce0008010803 */
[----:B------:R-:W3:Y:S01]  /*64a0*/  MUFU.EX2 R202, R202 ;  /* 0x000000ca00ca7308 */ /* 0x000ee20000000800 */
        /* <DEDUP_REMOVED lines=8> */
[----:B--2---:R-:W-:Y:S01]  /*6530*/  FFMA.FTZ R2, R201, R2, R152 ;  /* 0x00000002c9027223 */ /* 0x004fe20000010098 */
        /* <DEDUP_REMOVED lines=57> */
[C---:B---3--:R-:W-:Y:S01]  /*68d0*/  FADD.FTZ R2, R202.reuse, R2 ;  /* 0x00000002ca027221 */ /* 0x048fe20000010000 */
[----:B------:R-:W-:Y:S01]  /*68e0*/  F2FP.BF16.F32.PACK_AB R152, R202, R152 ;  /* 0x00000098ca98723e */ /* 0x000fe200000010ff */
[----:B------:R-:W-:Y:S01]  /*68f0*/  FADD.FTZ R202, R158, R155 ;  /* 0x0000009b9eca7221 */ /* 0x000fe20000010000 */
[----:B------:R-:W-:Y:S01]  /*6900*/  F2FP.BF16.F32.PACK_AB R155, R159, R158 ;  /* 0x0000009e9f9b723e */ /* 0x000fe200000010ff */
[--C-:B------:R-:W-:Y:S01]  /*6910*/  FFMA.FTZ R158, R161, UR5, -R3.reuse ;  /* 0x00000005a19e7c23 */ /* 0x100fe20008010803 */
[--C-:B------:R-:W-:Y:S01]  /*6920*/  FFMA.FTZ R161, R164, UR5, -R3.reuse ;  /* 0x00000005a4a17c23 */ /* 0x100fe20008010803 */
[----:B------:R-:W-:Y:S01]  /*6930*/  FADD.FTZ R202, R159, R202 ;  /* 0x000000ca9fca7221 */ /* 0x000fe20000010000 */
[----:B------:R-:W1:Y:S01]  /*6940*/  MUFU.EX2 R201, R210 ;  /* 0x000000d200c97308 */ /* 0x000e620000000800 */
[----:B------:R1:W-:Y:S01]  /*6950*/  BAR.SYNC.DEFER_BLOCKING R154, 0x100 ;  /* 0x0004009a0000751d */ /* 0x0003e20000010000 */
[----:B------:R-:W-:-:S06]  /*6960*/  FFMA.FTZ R164, R172, UR5, -R3 ;  /* 0x00000005aca47c23 */ /* 0x000fcc0008010803 */
[----:B------:R-:W2:Y:S08]  /*6970*/  MUFU.EX2 R156, R156 ;  /* 0x0000009c009c7308 */ /* 0x000eb00000000800 */
[----:B------:R-:W3:Y:S01]  /*6980*/  MUFU.EX2 R158, R158 ;  /* 0x0000009e009e7308 */ /* 0x000ee20000000800 */
[----:B-1----:R-:W-:Y:S01]  /*6990*/  F2FP.BF16.F32.PACK_AB R154, R157, R201 ;  /* 0x000000c99d9a723e */ /* 0x002fe200000010ff */
[----:B------:R-:W-:Y:S01]  /*69a0*/  FADD.FTZ R201, R201, R2 ;  /* 0x00000002c9c97221 */ /* 0x000fe20000010000 */
[--C-:B------:R-:W-:Y:S01]  /*69b0*/  FFMA.FTZ R2, R165, UR5, -R3.reuse ;  /* 0x00000005a5027c23 */ /* 0x100fe20008010803 */
[----:B------:R-:W-:-:S02]  /*69c0*/  FFMA.FTZ R165, R168, UR5, -R3 ;  /* 0x00000005a8a57c23 */ /* 0x000fc40008010803 */
[----:B------:R-:W-:Y:S02]  /*69d0*/  FADD.FTZ R157, R157, R201 ;  /* 0x000000c99d9d7221 */ /* 0x000fe40000010000 */
[----:B------:R-:W-:Y:S01]  /*69e0*/  MUFU.EX2 R161, R161 ;  /* 0x000000a100a17308 */ /* 0x000fe20000000800 */
[----:B------:R-:W-:Y:S01]  /*69f0*/  WARPGROUP.ARRIVE ;  /* 0x00000000000079c5 */ /* 0x000fe20000000000 */
[----:B--2---:R-:W-:-:S05]  /*6a00*/  FADD.FTZ R157, R156, R157 ;  /* 0x0000009d9c9d7221 */ /* 0x004fca0000010000 */
[----:B------:R-:W-:Y:S01]  /*6a10*/  HGMMA.64x256x16.F32.BF16 R24, R152, gdesc[UR8].tnspB, R24, gsb0 ;  /* 0x43e0000898187df0 */ /* 0x000fe20008001818 */
[----:B------:R-:W1:Y:S01]  /*6a20*/  MUFU.EX2 R2, R2 ;  /* 0x0000000200027308 */ /* 0x000e620000000800 */
[----:B------:R-:W-:Y:S01]  /*6a30*/  UIADD3 UR10, UR6, 0x80, URZ ;  /* 0x00000080060a7890 */ /* 0x000fe2000fffe03f */
[----:B---3--:R-:W-:Y:S01]  /*6a40*/  FADD.FTZ R157, R158, R157 ;  /* 0x0000009d9e9d7221 */ /* 0x008fe20000010000 */
        /* <DEDUP_REMOVED lines=15> */
[----:B------:R2:W3:Y:S01]  /*6b40*/  MUFU.EX2 R153, R162 ;  /* 0x000000a200997308 */ /* 0x0004e20000000800 */
[----:B------:R-:W-:Y:S01]  /*6b50*/  F2FP.BF16.F32.PACK_AB R152, R158, R156 ;  /* 0x0000009c9e98723e */ /* 0x000fe200000010ff */
[----:B------:R-:W-:Y:S01]  /*6b60*/  FFMA.FTZ R156, R177, UR5, -R3 ;  /* 0x00000005b19c7c23 */ /* 0x000fe20008010803 */
[----:B-1----:R-:W-:Y:S01]  /*6b70*/  F2FP.BF16.F32.PACK_AB R154, R2, R161 ;  /* 0x000000a1029a723e */ /* 0x002fe200000010ff */
[----:B------:R-:W-:Y:S01]  /*6b80*/  FADD.FTZ R161, R161, R157 ;  /* 0x0000009da1a17221 */ /* 0x000fe20000010000 */
[--C-:B------:R-:W-:Y:S01]  /*6b90*/  FFMA.FTZ R157, R180, UR5, -R3.reuse ;  /* 0x00000005b49d7c23 */ /* 0x100fe20008010803 */
[--C-:B------:R-:W-:Y:S02]  /*6ba0*/  FFMA.FTZ R158, R181, UR5, -R3.reuse ;  /* 0x00000005b59e7c23 */ /* 0x100fe40008010803 */
[----:B------:R1:W4:Y:S01]  /*6bb0*/  MUFU.EX2 R155, R166 ;  /* 0x000000a6009b7308 */ /* 0x0003220000000800 */
[----:B--2---:R-:W-:Y:S01]  /*6bc0*/  FFMA.FTZ R162, R173, UR5, -R3 ;  /* 0x00000005ada27c23 */ /* 0x004fe20008010803 */
[----:B------:R-:W-:Y:S01]  /*6bd0*/  FADD.FTZ R161, R2, R161 ;  /* 0x000000a102a17221 */ /* 0x000fe20000010000 */
[----:B------:R-:W-:-:S05]  /*6be0*/  FFMA.FTZ R2, R184, UR5, -R3 ;  /* 0x00000005b8027c23 */ /* 0x000fca0008010803 */
[----:B------:R-:W-:Y:S01]  /*6bf0*/  MUFU.EX2 R162, R162 ;  /* 0x000000a200a27308 */ /* 0x000fe20000000800 */
[----:B---3--:R-:W-:Y:S01]  /*6c00*/  FADD.FTZ R159, R153, R202 ;  /* 0x000000ca999f7221 */ /* 0x008fe20000010000 */
[C---:B------:R-:W-:Y:S01]  /*6c10*/  F2FP.BF16.F32.PACK_AB R153, R163.reuse, R153 ;  /* 0x00000099a399723e */ /* 0x040fe200000010ff */
[----:B-1----:R-:W-:Y:S02]  /*6c20*/  FFMA.FTZ R166, R176, UR5, -R3 ;  /* 0x00000005b0a67c23 */ /* 0x002fe40008010803 */
[----:B------:R-:W-:Y:S01]  /*6c30*/  FADD.FTZ R159, R163, R159 ;  /* 0x0000009fa39f7221 */ /* 0x000fe20000010000 */
[----:B------:R-:W-:Y:S02]  /*6c40*/  FFMA.FTZ R163, R169, UR5, -R3 ;  /* 0x00000005a9a37c23 */ /* 0x000fe40008010803 */
[----:B------:R-:W-:Y:S01]  /*6c50*/  MUFU.EX2 R156, R156 ;  /* 0x0000009c009c7308 */ /* 0x000fe20000000800 */
[----:B----4-:R-:W-:Y:S01]  /*6c60*/  FADD.FTZ R159, R155, R159 ;  /* 0x0000009f9b9f7221 */ /* 0x010fe20000010000 */
[----:B------:R-:W-:-:S03]  /*6c70*/  F2FP.BF16.F32.PACK_AB R155, R167, R155 ;  /* 0x0000009ba79b723e */ /* 0x000fc600000010ff */
[----:B------:R-:W-:Y:S01]  /*6c80*/  FADD.FTZ R159, R167, R159 ;  /* 0x0000009fa79f7221 */ /* 0x000fe20000010000 */
[----:B------:R-:W-:Y:S01]  /*6c90*/  WARPGROUP.ARRIVE ;  /* 0x00000000000079c5 */ /* 0x000fe20000000000 */
[----:B------:R-:W-:Y:S01]  /*6ca0*/  FFMA.FTZ R167, R189, UR5, -R3 ;  /* 0x00000005bda77c23 */ /* 0x000fe20008010803 */
[----:B------:R-:W1:Y:S01]  /*6cb0*/  MUFU.EX2 R163, R163 ;  /* 0x000000a300a37308 */ /* 0x000e620000000800 */
[----:B------:R-:W-:-:S03]  /*6cc0*/  FADD.FTZ R159, R170, R159 ;  /* 0x0000009faa9f7221 */ /* 0x000fc60000010000 */
[----:B------:R-:W-:Y:S01]  /*6cd0*/  HGMMA.64x256x16.F32.BF16 R24, R152, gdesc[UR8].tnspB, R24, gsb0 ;  /* 0x43e0000898187df0 */ /* 0x000fe20008001818 */
[----:B------:R-:W-:Y:S01]  /*6ce0*/  UIADD3 UR10, UR6, 0x100, URZ ;  /* 0x00000100060a7890 */ /* 0x000fe2000fffe03f */
[----:B------:R-:W-:Y:S02]  /*6cf0*/  UMOV UR11, 0x40000040 ;  /* 0x40000040000b7882 */ /* 0x000fe40000000000 */
[----:B------:R-:W2:Y:S08]  /*6d00*/  MUFU.EX2 R166, R166 ;  /* 0x000000a600a67308 */ /* 0x000eb00000000800 */
[----:B------:R-:W-:Y:S08]  /*6d10*/  MUFU.EX2 R157, R157 ;  /* 0x0000009d009d7308 */ /* 0x000ff00000000800 */
[----:B------:R-:W3:Y:S08]  /*6d20*/  MUFU.EX2 R158, R158 ;  /* 0x0000009e009e7308 */ /* 0x000ef00000000800 */
[----:B------:R-:W4:Y:S08]  /*6d30*/  MUFU.EX2 R2, R2 ;  /* 0x0000000200027308 */ /* 0x000f300000000800 */
[----:B------:R-:W-:Y:S01]  /*6d40*/  MUFU.EX2 R167, R167 ;  /* 0x000000a700a77308 */ /* 0x000fe20000000800 */
[----:B------:R-:W-:-:S02]  /*6d50*/  WARPGROUP.DEPBAR.LE gsb0, 0x0 ;  /* 0x00008000000079c5 */ /* 0x000fc40000010000 */
[----:B-1----:R-:W-:Y:S01]  /*6d60*/  F2FP.BF16.F32.PACK_AB R152, R163, R165 ;  /* 0x000000a5a398723e */ /* 0x002fe200000010ff */
[----:B------:R-:W-:Y:S01]  /*6d70*/  FADD.FTZ R165, R165, R161 ;  /* 0x000000a1a5a57221 */ /* 0x000fe20000010000 */
[C---:B------:R-:W-:Y:S01]  /*6d80*/  F2FP.BF16.F32.PACK_AB R153, R171.reuse, R170 ;  /* 0x000000aaab99723e */ /* 0x040fe200000010ff */
[----:B------:R-:W-:Y:S01]  /*6d90*/  FADD.FTZ R171, R171, R159 ;  /* 0x0000009fabab7221 */ /* 0x000fe20000010000 */
[----:B------:R-:W-:Y:S01]  /*6da0*/  F2FP.BF16.F32.PACK_AB R154, R162, R164 ;  /* 0x000000a4a29a723e */ /* 0x000fe200000010ff */
[--C-:B------:R-:W-:Y:S01]  /*6db0*/  FFMA.FTZ R159, R185, UR5, -R3.reuse ;  /* 0x00000005b99f7c23 */ /* 0x100fe20008010803 */
[----:B------:R-:W-:Y:S01]  /*6dc0*/  F2FP.BF16.F32.PACK_AB R155, R175, R174 ;  /* 0x000000aeaf9b723e */ /* 0x000fe200000010ff */
[--C-:B------:R-:W-:Y:S01]  /*6dd0*/  FFMA.FTZ R161, R188, UR5, -R3.reuse ;  /* 0x00000005bca17c23 */ /* 0x100fe20008010803 */
[----:B------:R-:W-:Y:S01]  /*6de0*/  FFMA.FTZ R3, R197, UR5, -R3 ;  /* 0x00000005c5037c23 */ /* 0x000fe20008010803 */
[----:B------:R-:W-:Y:S01]  /*6df0*/  FADD.FTZ R165, R163, R165 ;  /* 0x000000a5a3a57221 */ /* 0x000fe20000010000 */
[----:B------:R-:W-:Y:S01]  /*6e00*/  WARPGROUP.ARRIVE ;  /* 0x00000000000079c5 */ /* 0x000fe20000000000 */
[----:B------:R-:W1:Y:S01]  /*6e10*/  MUFU.EX2 R159, R159 ;  /* 0x0000009f009f7308 */ /* 0x000e620000000800 */
[----:B------:R-:W-:Y:S01]  /*6e20*/  FADD.FTZ R171, R174, R171 ;  /* 0x000000abaeab7221 */ /* 0x000fe20000010000 */
[----:B------:R-:W-:-:S03]  /*6e30*/  FADD.FTZ R165, R164, R165 ;  /* 0x000000a5a4a57221 */ /* 0x000fc60000010000 */
[----:B------:R-:W-:Y:S01]  /*6e40*/  HGMMA.64x256x16.F32.BF16 R24, R152, gdesc[UR8].tnspB, R24, gsb0 ;  /* 0x43e0000898187df0 */ /* 0x000fe20008001818 */
[----:B------:R-:W-:Y:S01]  /*6e50*/  UIADD3 UR10, UR6, 0x180, URZ ;  /* 0x00000180060a7890 */ /* 0x000fe2000fffe03f */
[----:B------:R-:W-:Y:S01]  /*6e60*/  FADD.FTZ R171, R175, R171 ;  /* 0x000000abafab7221 */ /* 0x000fe20000010000 */
[----:B------:R-:W-:Y:S01]  /*6e70*/  UMOV UR11, 0x40000040 ;  /* 0x40000040000b7882 */ /* 0x000fe20000000000 */
[----:B------:R-:W5:Y:S01]  /*6e80*/  MUFU.EX2 R161, R161 ;  /* 0x000000a100a17308 */ /* 0x000f620000000800 */
[----:B------:R-:W-:-:S07]  /*6e90*/  FADD.FTZ R165, R162, R165 ;  /* 0x000000a5a2a57221 */ /* 0x000fce0000010000 */
[----:B------:R0:W0:Y:S01]  /*6ea0*/  MUFU.EX2 R163, R3 ;  /* 0x0000000300a37308 */ /* 0x0000220000000800 */
[----:B------:R-:W-:Y:S02]  /*6eb0*/  WARPGROUP.DEPBAR.LE gsb0, 0x0 ;  /* 0x00008000000079c5 */ /* 0x000fe40000010000 */
[----:B--2---:R-:W-:Y:S01]  /*6ec0*/  F2FP.BF16.F32.PACK_AB R152, R156, R166 ;  /* 0x000000a69c98723e */ /* 0x004fe200000010ff */
[----:B------:R-:W-:Y:S01]  /*6ed0*/  FADD.FTZ R166, R166, R165 ;  /* 0x000000a5a6a67221 */ /* 0x000fe20000010000 */
[----:B------:R-:W-:Y:S01]  /*6ee0*/  F2FP.BF16.F32.PACK_AB R153, R179, R178 ;  /* 0x000000b2b399723e */ /* 0x000fe200000010ff */
[----:B------:R-:W-:Y:S01]  /*6ef0*/  FADD.FTZ R178, R178, R171 ;  /* 0x000000abb2b27221 */ /* 0x000fe20000010000 */
[----:B---3--:R-:W-:Y:S01]  /*6f00*/  F2FP.BF16.F32.PACK_AB R154, R158, R157 ;  /* 0x0000009d9e9a723e */ /* 0x008fe200000010ff */
[----:B------:R-:W-:Y:S01]  /*6f10*/  FADD.FTZ R166, R156, R166 ;  /* 0x000000a69ca67221 */ /* 0x000fe20000010000 */
[----:B------:R-:W-:Y:S01]  /*6f20*/  F2FP.BF16.F32.PACK_AB R155, R183, R182 ;  /* 0x000000b6b79b723e */ /* 0x000fe200000010ff */
        /* <DEDUP_REMOVED lines=8> */
[----:B----4-:R-:W-:Y:S01]  /*6fb0*/  FADD.FTZ R166, R2, R166 ;  /* 0x000000a602a67221 */ /* 0x010fe20000010000 */
[----:B------:R-:W-:Y:S01]  /*6fc0*/  UMOV UR11, 0x40000040 ;  /* 0x40000040000b7882 */ /* 0x000fe20000000000 */
[----:B------:R-:W-:-:S02]  /*6fd0*/  FADD.FTZ R178, R186, R178 ;  /* 0x000000b2bab27221 */ /* 0x000fc40000010000 */
[----:B-1----:R-:W-:Y:S02]  /*6fe0*/  FADD.FTZ R166, R159, R166 ;  /* 0x000000a69fa67221 */ /* 0x002fe40000010000 */
[----:B------:R-:W-:Y:S02]  /*6ff0*/  FADD.FTZ R178, R187, R178 ;  /* 0x000000b2bbb27221 */ /* 0x000fe40000010000 */
[----:B-----5:R-:W-:Y:S02]  /*7000*/  FADD.FTZ R166, R161, R166 ;  /* 0x000000a6a1a67221 */ /* 0x020fe40000010000 */
[----:B------:R-:W-:Y:S02]  /*7010*/  FADD.FTZ R178, R190, R178 ;  /* 0x000000b2beb27221 */ /* 0x000fe40000010000 */
[----:B------:R-:W-:Y:S02]  /*7020*/  FADD.FTZ R166, R167, R166 ;  /* 0x000000a6a7a67221 */ /* 0x000fe40000010000 */
[----:B------:R-:W-:-:S02]  /*7030*/  FADD.FTZ R178, R191, R178 ;  /* 0x000000b2bfb27221 */ /* 0x000fc40000010000 */
[----:B------:R-:W-:Y:S02]  /*7040*/  FADD.FTZ R166, R192, R166 ;  /* 0x000000a6c0a67221 */ /* 0x000fe40000010000 */
[----:B------:R-:W-:-:S04]  /*7050*/  FADD.FTZ R178, R194, R178 ;  /* 0x000000b2c2b27221 */ /* 0x000fc80000010000 */
[----:B------:R-:W-:-:S04]  /*7060*/  FADD.FTZ R178, R195, R178 ;  /* 0x000000b2c3b27221 */ /* 0x000fc80000010000 */
[----:B------:R-:W-:-:S04]  /*7070*/  FADD.FTZ R178, R198, R178 ;  /* 0x000000b2c6b27221 */ /* 0x000fc80000010000 */
[----:B0-----:R-:W-:Y:S01]  /*7080*/  FADD.FTZ R3, R199, R178 ;  /* 0x000000b2c7037221 */ /* 0x001fe20000010000 */
[----:B------:R-:W-:Y:S02]  /*7090*/  WARPGROUP.DEPBAR.LE gsb0, 0x0 ;  /* 0x00008000000079c5 */ /* 0x000fe40000010000 */
[----:B------:R-:W-:Y:S02]  /*70a0*/  F2FP.BF16.F32.PACK_AB R152, R159, R2 ;  /* 0x000000029f98723e */ /* 0x000fe400000010ff */
[----:B------:R-:W-:Y:S02]  /*70b0*/  F2FP.BF16.F32.PACK_AB R153, R187, R186 ;  /* 0x000000babb99723e */ /* 0x000fe400000010ff */
[----:B------:R-:W-:Y:S02]  /*70c0*/  F2FP.BF16.F32.PACK_AB R154, R167, R161 ;  /* 0x000000a1a79a723e */ /* 0x000fe400000010ff */
[----:B------:R-:W-:-:S04]  /*70d0*/  F2FP.BF16.F32.PACK_AB R155, R191, R190 ;  /* 0x000000bebf9b723e */ /* 0x000fc800000010ff */
[----:B------:R-:W-:-:S06]  /*70e0*/  WARPGROUP.ARRIVE ;  /* 0x00000000000079c5 */ /* 0x000fcc0000000000 */
[----:B------:R-:W-:Y:S01]  /*70f0*/  HGMMA.64x256x16.F32.BF16 R24, R152, gdesc[UR8].tnspB, R24, gsb0 ;  /* 0x43e0000898187df0 */ /* 0x000fe20008001818 */
[----:B------:R-:W-:Y:S01]  /*7100*/  UIADD3 UR10, UR6, 0x280, URZ ;  /* 0x00000280060a7890 */ /* 0x000fe2000fffe03f */
[----:B------:R-:W-:Y:S01]  /*7110*/  UMOV UR11, 0x40000040 ;  /* 0x40000040000b7882 */ /* 0x000fe20000000000 */
[----:B------:R-:W-:Y:S02]  /*7120*/  WARPGROUP.DEPBAR.LE gsb0, 0x0 ;  /* 0x00008000000079c5 */ /* 0x000fe40000010000 */
[C---:B------:R-:W-:Y:S01]  /*7130*/  F2FP.BF16.F32.PACK_AB R152, R193.reuse, R192 ;  /* 0x000000c0c198723e */ /* 0x040fe200000010ff */
[----:B------:R-:W-:Y:S01]  /*7140*/  FADD.FTZ R193, R193, R166 ;  /* 0x000000a6c1c17221 */ /* 0x000fe20000010000 */
[----:B------:R-:W-:Y:S02]  /*7150*/  F2FP.BF16.F32.PACK_AB R153, R195, R194 ;  /* 0x000000c2c399723e */ /* 0x000fe400000010ff */
[----:B------:R-:W-:Y:S01]  /*7160*/  F2FP.BF16.F32.PACK_AB R154, R163, R196 ;  /* 0x000000c4a39a723e */ /* 0x000fe200000010ff */
[----:B------:R-:W-:Y:S01]  /*7170*/  FADD.FTZ R2, R196, R193 ;  /* 0x000000c1c4027221 */ /* 0x000fe20000010000 */
[----:B------:R-:W-:-:S03]  /*7180*/  F2FP.BF16.F32.PACK_AB R155, R199, R198 ;  /* 0x000000c6c79b723e */ /* 0x000fc600000010ff */
[----:B------:R-:W-:Y:S01]  /*7190*/  FADD.FTZ R2, R163, R2 ;  /* 0x00000002a3027221 */ /* 0x000fe20000010000 */
[----:B------:R-:W-:-:S13]  /*71a0*/  WARPGROUP.ARRIVE ;  /* 0x00000000000079c5 */ /* 0x000fda0000000000 */
[----:B------:R-:W-:Y:S03]  /*71b0*/  HGMMA.64x256x16.F32.BF16 R24, R152, gdesc[UR8].tnspB, R24, gsb0 ;  /* 0x43e0000898187df0 */ /* 0x000fe60008001818 */
[----:B------:R-:W-:Y:S02]  /*71c0*/  WARPGROUP.DEPBAR.LE gsb0, 0x0 ;  /* 0x00008000000079c5 */ /* 0x000fe40000010000 */
[----:B------:R-:W-:Y:S05]  /*71d0*/  @!P0 BRA `(.L_x_5740) ;  /* 0x0000000000048947 */ /* 0x000fea0003800000 */
[----:B------:R-:W-:Y:S01]  /*71e0*/  BPT.TRAP 0x1 ;  /* 0x000000040000795c */ /* 0x000fe20000300000 */
.L_x_5740:
[----:B------:R-:W-:Y:S01]  /*71f0*/  UIADD3 UR4, UR4, 0x32460, URZ ;  /* 0x0003246004047890 */ /* 0x000fe2000fffe03f */
[----:B------:R-:W-:Y:S01]  /*7200*/  ISETP.LT.AND P1, PT, R200, UR7, PT ;  /* 0x00000007c8007c0c */ /* 0x000fe2000bf21270 */
[----:B------:R-:W-:Y:S01]  /*7210*/  UIADD3 UR7, UR7, -0x1, URZ ;  /* 0xffffffff07077890 */ /* 0x000fe2000fffe03f */
[----:B------:R-:W-:Y:S01]  /*7220*/  IMAD.MOV.U32 R202, RZ, RZ, R160 ;  /* 0x000000ffffca7224 */ /* 0x000fe200078e00a0 */
[----:B------:R-:W-:Y:S01]  /*7230*/  UPRMT UR4, UR55, 0x654, UR4 ;  /* 0x0000065437047896 */ /* 0x000fe20008000004 */
[----:B------:R-:W-:-:S08]  /*7240*/  IMAD.MOV.U32 R201, RZ, RZ, R207 ;  /* 0x000000ffffc97224 */ /* 0x000fd000078e00cf */
[----:B------:R-:W-:Y:S01]  /*7250*/  SYNCS.ARRIVE.TRANS64.RED.A1T0 RZ, [UR4], RZ ;  /* 0x000000ffffff79a7 */ /* 0x000fe20008100404 */
[----:B------:R-:W-:Y:S05]  /*7260*/  @P1 BRA `(.L_x_5741) ;  /* 0xffffffd400281947 */ /* 0x000fea000383ffff */
.L_x_5730:
[----:B------:R-:W-:-:S13]  /*7270*/  ISETP.LE.AND P1, PT, R208, UR7, PT ;  /* 0x00000007d0007c0c */ /* 0x000fda000bf23270 */
[----:B------:R-:W-:Y:S05]  /*7280*/  @!P1 BRA `(.L_x_5742) ;  /* 0x0000002000d89947 */ /* 0x000fea0003800000 */
[----:B------:R-:W-:Y:S02]  /*7290*/  IMAD.MOV.U32 R201, RZ, RZ, R160 ;  /* 0x000000ffffc97224 */ /* 0x000fe400078e00a0 */
[----:B------:R-:W-:-:S07]  /*72a0*/  IMAD.MOV.U32 R202, RZ, RZ, R207 ;  /* 0x000000ffffca7224 */ /* 0x000fce00078e00cf */
.L_x_5753:
[----:B------:R-:W-:-:S04]  /*72b0*/  UIADD3 UR38, UR38, 0x1, URZ ;  /* 0x0000000126267890 */ /* 0x000fc8000fffe03f */
[----:B------:R-:W-:-:S04]  /*72c0*/  UISETP.NE.AND UP0, UPT, UR38, 0x2, UPT ;  /* 0x000000022600788c */ /* 0x000fc8000bf05270 */
[----:B------:R-:W-:Y:S02]  /*72d0*/  USEL UR4, URZ, 0x1, UP0 ;  /* 0x000000013f047887 */ /* 0x000fe40008000000 */
[----:B------:R-:W-:Y:S02]  /*72e0*/  USEL UR38, UR38, URZ, UP0 ;  /* 0x0000003f26267287 */ /* 0x000fe40008000000 */
[----:B------:R-:W-:Y:S01]  /*72f0*/  ULOP3.LUT UR39, UR39, UR4, URZ, 0x3c, !UPT ;  /* 0x0000000427277292 */ /* 0x000fe2000f8e3c3f */
[----:B------:R-:W-:Y:S11]  /*7300*/  @!P0 BRA `(.L_x_5743) ;  /* 0x0000000000048947 */ /* 0x000ff60003800000 */
[----:B------:R-:W-:Y:S01]  /*7310*/  BPT.TRAP 0x1 ;  /* 0x000000040000795c */ /* 0x000fe20000300000 */
.L_x_5743:
        /* <DEDUP_REMOVED lines=9> */
.L_x_5744:
[----:B-1----:R-:W-:Y:S05]  /*73b0*/  @P1 BRA `(.L_x_5745) ;  /* 0x0000000000081947 */ /* 0x002fea0003800000 */
[----:B------:R-:W1:Y:S02]  /*73c0*/  SYNCS.PHASECHK.TRANS64.TRYWAIT P1, [UR4+0x32430], R0 ;  /* 0x03243000ff0075a7 */ /* 0x000e640008020144 */
[----:B-1----:R-:W-:Y:S05]  /*73d0*/  @!P1 BRA `(.L_x_5746) ;  /* 0x000000e400549947 */ /* 0x002fea0003800000 */
.L_x_5745:
        /* <DEDUP_REMOVED lines=31> */
.L_x_5747:
[----:B------:R1:W2:Y:S01]  /*75d0*/  SYNCS.PHASECHK.TRANS64.TRYWAIT P1, [UR4+0x32450], R0 ;  /* 0x03245000ff0075a7 */ /* 0x0002a20008020144 */
[----:B------:R-:W-:Y:S05]  /*75e0*/  @!P0 BRA `(.L_x_5748) ;  /* 0x0000000000048947 */ /* 0x000fea0003800000 */
[----:B------:R-:W-:Y:S01]  /*75f0*/  BPT.TRAP 0x1 ;  /* 0x000000040000795c */ /* 0x000fe20000300000 */
.L_x_5748:
[----:B--2---:R-:W-:Y:S05]  /*7600*/  @P1 BRA `(.L_x_5749) ;  /* 0x0000000000081947 */ /* 0x004fea0003800000 */
[----:B------:R-:W2:Y:S02]  /*7610*/  SYNCS.PHASECHK.TRANS64.TRYWAIT P1, [UR4+0x32450], R0 ;  /* 0x03245000ff0075a7 */ /* 0x000ea40008020144 */
[----:B--2---:R-:W-:Y:S05]  /*7620*/  @!P1 BRA `(.L_x_5750) ;  /* 0x000000e000d89947 */ /* 0x004fea0003800000 */
.L_x_5749:
[----:B------:R-:W-:Y:S01]  /*7630*/  R2UR UR48, R12 ;  /* 0x000000000c3072ca */ /* 0x000fe200000e0000 */
[----:B------:R-:W-:Y:S01]  /*7640*/  UIMAD UR5, UR38, 0xc00, UR60 ;  /* 0x00000c00260578a4 */ /* 0x000fe2000f8e023c */
[----:B------:R-:W-:Y:S01]  /*7650*/  R2UR UR49, R13 ;  /* 0x000000000d3172ca */ /* 0x000fe200000e0000 */
[----:B------:R-:W-:Y:S01]  /*7660*/  WARPGROUP.ARRIVE ;  /* 0x00000000000079c5 */ /* 0x000fe20000000000 */
[----:B------:R-:W-:Y:S01]  /*7670*/  UMOV UR51, 0x40000040 ;  /* 0x4000004000337882 */ /* 0x000fe20000000000 */
[----:B------:R-:W-:-:S04]  /*7680*/  UIADD3 UR10, UR5, 0x304, URZ ;  /* 0x00000304050a7890 */ /* 0x000fc8000fffe03f */
[----:B------:R-:W3:Y:S01]  /*7690*/  S2R R205, SR_TID.X ;  /* 0x0000000000cd7919 */ /* 0x000ee20000002100 */
        /* <DEDUP_REMOVED lines=23> */
[----:B---3--:R-:W-:-:S04]  /*7810*/  SHF.R.U32.HI R205, RZ, 0x7, R205 ;  /* 0x00000007ffcd7819 */ /* 0x008fc800000116cd */
[----:B012---:R-:W-:Y:S01]  /*7820*/  IADD3 R0, -R205, 0xb, RZ ;  /* 0x0000000bcd007810 */ /* 0x007fe20007ffe1ff */
        /* <DEDUP_REMOVED lines=69> */
.L_x_5751:
        /* <DEDUP_REMOVED lines=8> */
[----:B------:R-:W-:Y:S01]  /*7d00*/  FMNMX.FTZ R200, R157, R200, !PT ;  /* 0x000000c89dc87209 */ /* 0x000fe20007810000 */
[----:B------:R-:W-:Y:S02]  /*7d10*/  UIADD3 UR14, UR10, 0x80, URZ ;  /* 0x000000800a0e7890 */ /* 0x000fe4000fffe03f */
[----:B------:R-:W-:Y:S01]  /*7d20*/  SYNCS.ARRIVE.TRANS64.RED.A1T0 RZ, [UR11], RZ ;  /* 0x000000ffffff79a7 */ /* 0x000fe2000810040b */
[----:B------:R-:W-:Y:S01]  /*7d30*/  FMNMX.FTZ R200, R160, R200, !PT ;  /* 0x000000c8a0c87209 */ /* 0x000fe20007810000 */
[----:B------:R-:W-:-:S03]  /*7d40*/  UMOV UR11, 0x40000040 ;  /* 0x40000040000b7882 */ /* 0x000fc60000000000 */
        /* <DEDUP_REMOVED lines=23> */
[C---:B------:R-:W-:Y:S01]  /*7ec0*/  FADD.FTZ R203, -R207.reuse, R202 ;  /* 0x000000cacfcb7221 */ /* 0x040fe20000010100 */
[----:B------:R-:W-:-:S03]  /*7ed0*/  FMUL.FTZ R200, R207, UR5 ;  /* 0x00000005cfc87c20 */ /* 0x000fc60008410000 */
[----:B------:R-:W-:Y:S01]  /*7ee0*/  FMUL.FTZ R203, R203, UR5 ;  /* 0x00000005cbcb7c20 */ /* 0x000fe20008410000 */
        /* <DEDUP_REMOVED lines=24> */
[----:B------:R-:W1:Y:S08]  /*8070*/  MUFU.EX2 R203, R203 ;  /* 0x000000cb00cb7308 */ /* 0x000e700000000800 */
[----:B------:R-:W2:Y:S08]  /*8080*/  MUFU.EX2 R200, R202 ;  /* 0x000000ca00c87308 */ /* 0x000eb00000000800 */
        /* <DEDUP_REMOVED lines=25> */
[----:B-1----:R-:W-:Y:S01]  /*8220*/  FADD.FTZ R2, R156, R2 ;  /* 0x000000029c027221 */ /* 0x002fe20000010000 */
[-C--:B------:R-:W-:Y:S01]  /*8230*/  FMUL.FTZ R57, R57, R203.reuse ;  /* 0x000000cb39397220 */ /* 0x080fe20000410000 */
[----:B------:R-:W-:Y:S01]  /*8240*/  FMUL.FTZ R60, R60, R203 ;  /* 0x000000cb3c3c7220 */ /* 0x000fe20000410000 */
[----:B------:R-:W-:Y:S01]  /*8250*/  FMNMX.FTZ R153, R158, R153, !PT ;  /* 0x000000999e997209 */ /* 0x000fe20007810000 */
[-C--:B------:R-:W-:Y:S01]  /*8260*/  FMUL.FTZ R61, R61, R203.reuse ;  /* 0x000000cb3d3d7220 */ /* 0x080fe20000410000 */
[-C--:B------:R-:W-:Y:S01]  /*8270*/  FMUL.FTZ R64, R64, R203.reuse ;  /* 0x000000cb40407220 */ /* 0x080fe20000410000 */
[----:B------:R-:W-:Y:S01]  /*8280*/  FMUL.FTZ R65, R65, R203 ;  /* 0x000000cb41417220 */ /* 0x000fe20000410000 */
[----:B------:R-:W-:Y:S01]  /*8290*/  FMNMX.FTZ R153, R159, R153, !PT ;  /* 0x000000999f997209 */ /* 0x000fe20007810000 */
[-C--:B------:R-:W-:Y:S01]  /*82a0*/  FMUL.FTZ R68, R68, R203.reuse ;  /* 0x000000cb44447220 */ /* 0x080fe20000410000 */
[----:B--2---:R-:W-:Y:S01]  /*82b0*/  F2FP.BF16.F32.PACK_AB R202, R157, R156 ;  /* 0x0000009c9dca723e */ /* 0x004fe200000010ff */
[----:B------:R-:W-:Y:S01]  /*82c0*/  FMUL.FTZ R69, R69, R203 ;  /* 0x000000cb45457220 */ /* 0x000fe20000410000 */
[----:B------:R-:W-:Y:S01]  /*82d0*/  FMNMX.FTZ R153, R162, R153, !PT ;  /* 0x00000099a2997209 */ /* 0x000fe20007810000 */
[-C--:B------:R-:W-:Y:S01]  /*82e0*/  FMUL.FTZ R72, R72, R203.reuse ;  /* 0x000000cb48487220 */ /* 0x080fe20000410000 */
        /* <DEDUP_REMOVED lines=51> */
[----:B------:R-:W-:Y:S01]  /*8620*/  FMUL.FTZ R149, R149, R203 ;  /* 0x000000cb95957220 */ /* 0x000fe20000410000 */
[----:B------:R-:W1:Y:S01]  /*8630*/  MUFU.EX2 R152, R152 ;  /* 0x0000009800987308 */ /* 0x000e620000000800 */
[----:B------:R-:W-:Y:S01]  /*8640*/  FADD.FTZ R2, R157, R2 ;  /* 0x000000029d027221 */ /* 0x000fe20000010000 */
[----:B------:R-:W-:-:S04]  /*8650*/  FMNMX.FTZ R153, R190, R153, !PT ;  /* 0x00000099be997209 */ /* 0x000fc80007810000 */
[----:B------:R-:W-:Y:S02]  /*8660*/  FMNMX.FTZ R153, R191, R153, !PT ;  /* 0x00000099bf997209 */ /* 0x000fe40007810000 */
[----:B------:R-:W2:Y:S02]  /*8670*/  MUFU.EX2 R161, R161 ;  /* 0x000000a100a17308 */ /* 0x000ea40000000800 */
[----:B------:R-:W-:-:S04]  /*8680*/  FMNMX.FTZ R153, R194, R153, !PT ;  /* 0x00000099c2997209 */ /* 0x000fc80007810000 */
[----:B------:R-:W-:Y:S02]  /*8690*/  FMNMX.FTZ R153, R195, R153, !PT ;  /* 0x00000099c3997209 */ /* 0x000fe40007810000 */
[----:B------:R-:W-:Y:S01]  /*86a0*/  MUFU.EX2 R165, R165 ;  /* 0x000000a500a57308 */ /* 0x000fe20000000800 */
[----:B-1----:R-:W-:Y:S01]  /*86b0*/  FADD.FTZ R2, R152, R2 ;  /* 0x0000000298027221 */ /* 0x002fe20000010000 */
[----:B------:R-:W-:-:S04]  /*86c0*/  FMNMX.FTZ R153, R198, R153, !PT ;  /* 0x00000099c6997209 */ /* 0x000fc80007810000 */
[----:B------:R-:W-:Y:S02]  /*86d0*/  FMNMX.FTZ R153, R199, R153, !PT ;  /* 0x00000099c7997209 */ /* 0x000fe40007810000 */
[----:B------:R-:W-:Y:S01]  /*86e0*/  MUFU.EX2 R169, R169 ;  /* 0x000000a900a97308 */ /* 0x000fe20000000800 */
[C---:B--2---:R-:W-:Y:S01]  /*86f0*/  FADD.FTZ R2, R161.reuse, R2 ;  /* 0x00000002a1027221 */ /* 0x044fe20000010000 */
[----:B------:R-:W-:Y:S01]  /*8700*/  F2FP.BF16.F32.PACK_AB R152, R161, R152 ;  /* 0x00000098a198723e */ /* 0x000fe200000010ff */
[----:B------:R-:W1:Y:S05]  /*8710*/  SHFL.BFLY PT, R156, R153, 0x2, 0x1f ;  /* 0x0c401f00999c7f89 */ /* 0x000e6a00000e0000 */
[----:B------:R-:W-:Y:S08]  /*8720*/  MUFU.EX2 R173, R173 ;  /* 0x000000ad00ad7308 */ /* 0x000ff00000000800 */
[----:B------:R-:W-:Y:S08]  /*8730*/  MUFU.EX2 R177, R177 ;  /* 0x000000b100b17308 */ /* 0x000ff00000000800 */
[----:B------:R-:W-:Y:S01]  /*8740*/  MUFU.EX2 R181, R181 ;  /* 0x000000b500b57308 */ /* 0x000fe20000000800 */
[----:B-1----:R-:W-:-:S05]  /*8750*/  FMNMX.FTZ R156, R153, R156, !PT ;  /* 0x0000009c999c7209 */ /* 0x002fca0007810000 */
[----:B------:R-:W1:Y:S02]  /*8760*/  SHFL.BFLY PT, R160, R156, 0x1, 0x1f ;  /* 0x0c201f009ca07f89 */ /* 0x000e6400000e0000 */
        /* <DEDUP_REMOVED lines=34> */
[----:B------:R-:W-:Y:S01]  /*8990*/  VIADD R153, R205, 0x8 ;  /* 0x00000008cd997836 */ /* 0x000fe20000000000 */
[----:B------:R-:W2:Y:S01]  /*89a0*/  MUFU.EX2 R155, R155 ;  /* 0x0000009b009b7308 */ /* 0x000ea20000000800 */
[----:B-1----:R-:W-:Y:S01]  /*89b0*/  FFMA.FTZ R204, R156, R3, R154 ;  /* 0x000000039ccc7223 */ /* 0x002fe2000001009a */
[-C--:B------:R-:W-:Y:S01]  /*89c0*/  FMUL.FTZ R26, R26, R156.reuse ;  /* 0x0000009c1a1a7220 */ /* 0x080fe20000410000 */
[-C--:B------:R-:W-:Y:S01]  /*89d0*/  FMUL.FTZ R27, R27, R156.reuse ;  /* 0x0000009c1b1b7220 */ /* 0x080fe20000410000 */
[-C--:B------:R-:W-:Y:S01]  /*89e0*/  FMUL.FTZ R30, R30, R156.reuse ;  /* 0x0000009c1e1e7220 */ /* 0x080fe20000410000 */
[----:B------:R-:W-:-:S03]  /*89f0*/  FMUL.FTZ R31, R31, R156 ;  /* 0x0000009c1f1f7220 */ /* 0x000fc60000410000 */
        /* <DEDUP_REMOVED lines=62> */
[----:B--2---:R-:W-:Y:S01]  /*8de0*/  F2FP.BF16.F32.PACK_AB R201, R155, R154 ;  /* 0x0000009a9bc9723e */ /* 0x004fe200000010ff */
[----:B------:R-:W2:Y:S01]  /*8df0*/  MUFU.EX2 R162, R162 ;  /* 0x000000a200a27308 */ /* 0x000ea20000000800 */
[----:B-1----:R-:W-:Y:S01]  /*8e00*/  F2FP.BF16.F32.PACK_AB R203, R3, R158 ;  /* 0x0000009e03cb723e */ /* 0x002fe200000010ff */
[----:B------:R1:W-:Y:S01]  /*8e10*/  BAR.SYNC.DEFER_BLOCKING R153, 0x100 ;  /* 0x000400990000751d */ /* 0x0003e20000010000 */
[----:B------:R-:W-:-:S04]  /*8e20*/  FADD.FTZ R204, R155, R204 ;  /* 0x000000cc9bcc7221 */ /* 0x000fc80000010000 */
[----:B------:R-:W-:Y:S01]  /*8e30*/  FADD.FTZ R204, R158, R204 ;  /* 0x000000cc9ecc7221 */ /* 0x000fe20000010000 */
[----:B------:R-:W3:Y:S03]  /*8e40*/  MUFU.EX2 R154, R164 ;  /* 0x000000a4009a7308 */ /* 0x000ee60000000800 */
[----:B------:R-:W-:-:S05]  /*8e50*/  FADD.FTZ R204, R3, R204 ;  /* 0x000000cc03cc7221 */ /* 0x000fca0000010000 */
[----:B------:R-:W1:Y:S01]  /*8e60*/  MUFU.EX2 R163, R163 ;  /* 0x000000a300a37308 */ /* 0x000e620000000800 */
[----:B--2---:R-:W-:-:S07]  /*8e70*/  FADD.FTZ R204, R162, R204 ;  /* 0x000000cca2cc7221 */ /* 0x004fce0000010000 */
[----:B------:R-:W2:Y:S01]  /*8e80*/  MUFU.EX2 R166, R166 ;  /* 0x000000a600a67308 */ /* 0x000ea20000000800 */
[----:B---3--:R-:W-:Y:S01]  /*8e90*/  FADD.FTZ R2, R154, R2 ;  /* 0x000000029a027221 */ /* 0x008fe20000010000 */
[----:B------:R-:W-:Y:S01]  /*8ea0*/  WARPGROUP.ARRIVE ;  /* 0x00000000000079c5 */ /* 0x000fe20000000000 */
[C---:B------:R-:W-:Y:S02]  /*8eb0*/  F2FP.BF16.F32.PACK_AB R154, R165.reuse, R154 ;  /* 0x0000009aa59a723e */ /* 0x040fe400000010ff */
[----:B------:R-:W-:-:S03]  /*8ec0*/  FADD.FTZ R2, R165, R2 ;  /* 0x00000002a5027221 */ /* 0x000fc60000010000 */
[----:B------:R-:W-:Y:S01]  /*8ed0*/  HGMMA.64x256x16.F32.BF16 R24, R200, gdesc[UR8].tnspB, R24, gsb0 ;  /* 0x43e00008c8187df0 */ /* 0x000fe20008001818 */
[----:B------:R-:W3:Y:S01]  /*8ee0*/  MUFU.EX2 R167, R167 ;  /* 0x000000a700a77308 */ /* 0x000ee20000000800 */
[C---:B-1----:R-:W-:Y:S01]  /*8ef0*/  F2FP.BF16.F32.PACK_AB R153, R163.reuse, R162 ;  /* 0x000000a2a399723e */ /* 0x042fe200000010ff */
[----:B------:R-:W-:Y:S01]  /*8f00*/  UMOV UR11, 0x40000040 ;  /* 0x40000040000b7882 */ /* 0x000fe20000000000 */
[----:B------:R-:W-:-:S05]  /*8f10*/  FADD.FTZ R204, R163, R204 ;  /* 0x000000cca3cc7221 */ /* 0x000fca0000010000 */
        /* <DEDUP_REMOVED lines=14> */
[----:B---3--:R-:W-:-:S07]  /*9000*/  FADD.FTZ R204, R170, R204 ;  /* 0x000000ccaacc7221 */ /* 0x008fce0000010000 */
        /* <DEDUP_REMOVED lines=11> */
[----:B--2---:R-:W-:-:S07]  /*90c0*/  FADD.FTZ R204, R179, R204 ;  /* 0x000000ccb3cc7221 */ /* 0x004fce0000010000 */
[----:B------:R-:W-:Y:S01]  /*90d0*/  MUFU.EX2 R186, R186 ;  /* 0x000000ba00ba7308 */ /* 0x000fe20000000800 */
[----:B---3--:R-:W-:-:S07]  /*90e0*/  FADD.FTZ R204, R182, R204 ;  /* 0x000000ccb6cc7221 */ /* 0x008fce0000010000 */
        /* <DEDUP_REMOVED lines=14> */
[----:B------:R-:W2:Y:S01]  /*91d0*/  MUFU.EX2 R152, R176 ;  /* 0x000000b000987308 */ /* 0x000ea20000000800 */
[----:B------:R-:W-:Y:S02]  /*91e0*/  F2FP.BF16.F32.PACK_AB R153, R179, R178 ;  /* 0x000000b2b399723e */ /* 0x000fe400000010ff */
[C---:B-1----:R-:W-:Y:S01]  /*91f0*/  F2FP.BF16.F32.PACK_AB R155, R183.reuse, R182 ;  /* 0x000000b6b79b723e */ /* 0x042fe200000010ff */
[----:B------:R-:W-:-:S15]  /*9200*/  FADD.FTZ R183, R183, R204 ;  /* 0x000000ccb7b77221 */ /* 0x000fde0000010000 */
[----:B------:R-:W-:-:S03]  /*9210*/  NOP ;  /* 0x0000000000007918 */ /* 0x000fc60000000000 */
[----:B------:R-:W-:Y:S01]  /*9220*/  HGMMA.64x256x16.F32.BF16 R24, R156, gdesc[UR12].tnspB, R24, gsb0 ;  /* 0x43e0000c9c187df0 */ /* 0x000fe20008001818 */
[----:B------:R-:W-:Y:S01]  /*9230*/  UIADD3 UR14, UR10, 0x180, URZ ;  /* 0x000001800a0e7890 */ /* 0x000fe2000fffe03f */
[----:B------:R-:W1:Y:S01]  /*9240*/  MUFU.EX2 R154, R180 ;  /* 0x000000b4009a7308 */ /* 0x000e620000000800 */
[----:B------:R-:W-:Y:S01]  /*9250*/  UMOV UR15, 0x40000040 ;  /* 0x40000040000f7882 */ /* 0x000fe20000000000 */
[----:B--2---:R-:W-:Y:S01]  /*9260*/  FADD.FTZ R2, R152, R2 ;  /* 0x0000000298027221 */ /* 0x004fe20000010000 */
[----:B------:R-:W-:-:S03]  /*9270*/  F2FP.BF16.F32.PACK_AB R152, R177, R152 ;  /* 0x00000098b198723e */ /* 0x000fc600000010ff */
[----:B------:R-:W-:-:S04]  /*9280*/  FADD.FTZ R2, R177, R2 ;  /* 0x00000002b1027221 */ /* 0x000fc80000010000 */
[----:B-1----:R-:W-:Y:S01]  /*9290*/  FADD.FTZ R2, R154, R2 ;  /* 0x000000029a027221 */ /* 0x002fe20000010000 */
[----:B------:R-:W-:-:S03]  /*92a0*/  F2FP.BF16.F32.PACK_AB R154, R181, R154 ;  /* 0x0000009ab59a723e */ /* 0x000fc600000010ff */
[----:B------:R-:W-:Y:S01]  /*92b0*/  FADD.FTZ R2, R181, R2 ;  /* 0x00000002b5027221 */ /* 0x000fe20000010000 */
[----:B------:R-:W-:Y:S02]  /*92c0*/  WARPGROUP.DEPBAR.LE gsb0, 0x0 ;  /* 0x00008000000079c5 */ /* 0x000fe40000010000 */
[----:B------:R-:W-:-:S09]  /*92d0*/  WARPGROUP.ARRIVE ;  /* 0x00000000000079c5 */ /* 0x000fd20000000000 */
[----:B------:R-:W-:Y:S01]  /*92e0*/  HGMMA.64x256x16.F32.BF16 R24, R152, gdesc[UR12].tnspB, R24, gsb0 ;  /* 0x43e0000c98187df0 */ /* 0x000fe20008001818 */
[----:B------:R-:W-:Y:S01]  /*92f0*/  UIADD3 UR14, UR10, 0x200, URZ ;  /* 0x000002000a0e7890 */ /* 0x000fe2000fffe03f */
[----:B------:R-:W-:Y:S01]  /*9300*/  UMOV UR15, 0x40000040 ;  /* 0x40000040000f7882 */ /* 0x000fe20000000000 */
[----:B------:R-:W-:Y:S01]  /*9310*/  UIADD3 UR10, UR10, 0x280, URZ ;  /* 0x000002800a0a7890 */ /* 0x000fe2000fffe03f */
        /* <DEDUP_REMOVED lines=37> */
.L_x_5752:
        /* <DEDUP_REMOVED lines=8> */
.L_x_5742:
        /* <DEDUP_REMOVED lines=10> */
[----:B------:R-:W-:-:S02]  /*9690*/  IMAD.MOV.U32 R2, RZ, RZ, RZ ;  /* 0x000000ffff027224 */ /* 0x000fc400078e00ff */
[----:B---3--:R-:W-:Y:S02]  /*96a0*/  FADD.FTZ R7, R4, R3 ;  /* 0x0000000304077221 */ /* 0x008fe40000010000 */
[----:B------:R-:W1:Y:S04]  /*96b0*/  SHFL.BFLY PT, R5, R6, 0x1, 0x1f ;  /* 0x0c201f0006057f89 */ /* 0x000e6800000e0000 */
[----:B------:R-:W3:Y:S01]  /*96c0*/  SHFL.BFLY PT, R4, R7, 0x1, 0x1f ;  /* 0x0c201f0007047f89 */ /* 0x000ee200000e0000 */
[----:B-1----:R-:W-:Y:S01]  /*96d0*/  FADD.FTZ R8, R6, R5 ;  /* 0x0000000506087221 */ /* 0x002fe20000010000 */
[----:B------:R-:W-:Y:S02]  /*96e0*/  IMAD.MOV.U32 R5, RZ, RZ, RZ ;  /* 0x000000ffff057224 */ /* 0x000fe400078e00ff */
[----:B------:R-:W-:-:S02]  /*96f0*/  IMAD.U32 R6, RZ, RZ, UR5 ;  /* 0x00000005ff067e24 */ /* 0x000fc4000f8e00ff */
[----:B---3--:R-:W-:Y:S01]  /*9700*/  FADD.FTZ R3, R7, R4 ;  /* 0x0000000407037221 */ /* 0x008fe20000010000 */
[----:B------:R-:W-:-:S04]  /*9710*/  FSETP.NE.FTZ.AND P1, PT, R8, RZ, PT ;  /* 0x000000ff0800720b */ /* 0x000fc80003f35000 */
[----:B------:R-:W-:-:S09]  /*9720*/  FSETP.NE.FTZ.AND P2, PT, R3, RZ, PT ;  /* 0x000000ff0300720b */ /* 0x000fd20003f55000 */
        /* <DEDUP_REMOVED lines=147> */
.L_x_5716:
        /* <DEDUP_REMOVED lines=10> */
[----:B------:R-:W2:Y:S01]  /*a100*/  LDL R2, [R1+0x34] ;  /* 0x0000340001027983 */ /* 0x000ea20000100800 */
[----:B------:R-:W1:Y:S01]  /*a110*/  S2UR UR8, SR_SWINHI ;  /* 0x00000000000879c3 */ /* 0x000e620000002f00 */
[----:B------:R-:W-:Y:S01]  /*a120*/  IMAD.MOV.U32 R152, RZ, RZ, 0x2 ;  /* 0x00000002ff987424 */ /* 0x000fe200078e00ff */
[----:B------:R-:W-:Y:S01]  /*a130*/  F2FP.BF16.F32.PACK_AB R10, R29, R28 ;  /* 0x0000001c1d0a723e */ /* 0x000fe200000010ff */
[----:B------:R-:W3:Y:S01]  /*a140*/  LDL R163, [R1+0x20] ;  /* 0x0000200001a37983 */ /* 0x000ee20000100800 */
[----:B0-----:R-:W-:Y:S01]  /*a150*/  F2FP.BF16.F32.PACK_AB R11, R31, R30 ;  /* 0x0000001e1f0b723e */ /* 0x001fe200000010ff */
[----:B------:R-:W-:Y:S01]  /*a160*/  ULDC.64 UR10, c[0x0][0xd08] ;  /* 0x00034200000a7ab9 */ /* 0x000fe20000000a00 */
[----:B------:R-:W-:Y:S01]  /*a170*/  R2UR UR12, R206 ;  /* 0x00000000ce0c72ca */ /* 0x000fe200000e0000 */
[----:B------:R-:W-:Y:S01]  /*a180*/  UMOV UR6, UR9 ;  /* 0x0000000900067c82 */ /* 0x000fe20008000000 */
[----:B-1----:R-:W-:Y:S01]  /*a190*/  UMOV UR7, UR8 ;  /* 0x0000000800077c82 */ /* 0x002fe20008000000 */
[----:B------:R-:W-:-:S02]  /*a1a0*/  F2FP.BF16.F32.PACK_AB R14, R37, R36 ;  /* 0x00000024250e723e */ /* 0x000fc400000010ff */
[----:B------:R-:W-:Y:S01]  /*a1b0*/  F2FP.BF16.F32.PACK_AB R15, R39, R38 ;  /* 0x00000026270f723e */ /* 0x000fe200000010ff */
[----:B------:R-:W-:Y:S01]  /*a1c0*/  BAR.SYNC.DEFER_BLOCKING 0x1, 0x100 ;  /* 0x0044000000007b1d */ /* 0x000fe20000010000 */
[----:B--2---:R-:W-:-:S03]  /*a1d0*/  IMAD.WIDE R152, R2, R152, UR6 ;  /* 0x0000000602987e25 */ /* 0x004fc6000f8e0298 */
[C---:B------:R-:W-:Y:S02]  /*a1e0*/  LOP3.LUT R9, R152.reuse, 0x380, RZ, 0xc0, !PT ;  /* 0x0000038098097812 */ /* 0x040fe400078ec0ff */
[C---:B------:R-:W-:Y:S02]  /*a1f0*/  IADD3 R5, P0, R152.reuse, 0xc060, RZ ;  /* 0x0000c06098057810 */ /* 0x040fe40007f1e0ff */
[C---:B------:R-:W-:Y:S02]  /*a200*/  IADD3 R13, P4, R152.reuse, 0x20, RZ ;  /* 0x00000020980d7810 */ /* 0x040fe40007f9e0ff */
[----:B------:R-:W-:Y:S02]  /*a210*/  IADD3 R21, P3, R152, 0x40, RZ ;  /* 0x0000004098157810 */ /* 0x000fe40007f7e0ff */
[----:B------:R-:W-:Y:S02]  /*a220*/  SHF.R.U64 R9, R9, 0x3, RZ ;  /* 0x0000000309097819 */ /* 0x000fe400000012ff */
[----:B------:R-:W-:-:S02]  /*a230*/  LOP3.LUT R4, R5, 0x380, RZ, 0xc0, !PT ;  /* 0x0000038005047812 */ /* 0x000fc400078ec0ff */
[----:B------:R-:W-:Y:S02]  /*a240*/  LOP3.LUT R12, R13, 0x380, RZ, 0xc0, !PT ;  /* 0x000003800d0c7812 */ /* 0x000fe400078ec0ff */
[----:B------:R-:W-:Y:S02]  /*a250*/  LOP3.LUT R20, R21, 0x380, RZ, 0xc0, !PT ;  /* 0x0000038015147812 */ /* 0x000fe400078ec0ff */
[----:B------:R-:W-:Y:S01]  /*a260*/  LOP3.LUT R8, R9, R152, RZ, 0x3c, !PT ;  /* 0x0000009809087212 */ /* 0x000fe200078e3cff */
[----:B------:R-:W-:Y:S01]  /*a270*/  IMAD.MOV.U32 R9, RZ, RZ, R153 ;  /* 0x000000ffff097224 */ /* 0x000fe200078e0099 */
[----:B------:R-:W-:Y:S02]  /*a280*/  SHF.R.U64 R4, R4, 0x3, RZ ;  /* 0x0000000304047819 */ /* 0x000fe400000012ff */
[----:B------:R-:W-:Y:S02]  /*a290*/  SHF.R.U64 R12, R12, 0x3, RZ ;  /* 0x000000030c0c7819 */ /* 0x000fe400000012ff */
[----:B------:R-:W-:-:S02]  /*a2a0*/  IADD3 R157, P5, R152, 0x60, RZ ;  /* 0x00000060989d7810 */ /* 0x000fc40007fbe0ff */
[----:B------:R-:W-:Y:S02]  /*a2b0*/  SHF.R.U64 R20, R20, 0x3, RZ ;  /* 0x0000000314147819 */ /* 0x000fe400000012ff */
[----:B------:R-:W-:Y:S02]  /*a2c0*/  LOP3.LUT R4, R4, R5, RZ, 0x3c, !PT ;  /* 0x0000000504047212 */ /* 0x000fe400078e3cff */
[----:B------:R-:W-:Y:S01]  /*a2d0*/  LOP3.LUT R12, R12, R13, RZ, 0x3c, !PT ;  /* 0x0000000d0c0c7212 */ /* 0x000fe200078e3cff */
[----:B------:R-:W-:Y:S01]  /*a2e0*/  IMAD.X R13, RZ, RZ, R153, P4 ;  /* 0x000000ffff0d7224 */ /* 0x000fe200020e0699 */
[----:B------:R-:W-:Y:S02]  /*a2f0*/  LOP3.LUT R156, R157, 0x380, RZ, 0xc0, !PT ;  /* 0x000003809d9c7812 */ /* 0x000fe400078ec0ff */
[----:B------:R-:W-:Y:S02]  /*a300*/  MOV R5, R8 ;  /* 0x0000000800057202 */ /* 0x000fe40000000f00 */
[----:B------:R-:W-:-:S02]  /*a310*/  F2FP.BF16.F32.PACK_AB R8, R25, R24 ;  /* 0x000000181908723e */ /* 0x000fc400000010ff */
[----:B------:R-:W-:Y:S02]  /*a320*/  F2FP.BF16.F32.PACK_AB R9, R27, R26 ;  /* 0x0000001a1b09723e */ /* 0x000fe400000010ff */
[----:B------:R-:W-:Y:S01]  /*a330*/  LOP3.LUT R20, R20, R21, RZ, 0x3c, !PT ;  /* 0x0000001514147212 */ /* 0x000fe200078e3cff */
[----:B------:R-:W-:Y:S01]  /*a340*/  IMAD.X R21, RZ, RZ, R153, P3 ;  /* 0x000000ffff157224 */ /* 0x000fe200018e0699 */
[----:B------:R-:W-:Y:S02]  /*a350*/  SHF.R.U64 R156, R156, 0x3, RZ ;  /* 0x000000039c9c7819 */ /* 0x000fe400000012ff */
[----:B------:R-:W-:Y:S01]  /*a360*/  IADD3 R23, P4, R152, 0x4000, RZ ;  /* 0x0000400098177810 */ /* 0x000fe20007f9e0ff */
[----:B------:R0:W-:Y:S01]  /*a370*/  STSM.16.M88.4 [R5], R8 ;  /* 0x0000000805007844 */ /* 0x0001e20000000200 */
[----:B------:R-:W-:Y:S02]  /*a380*/  MOV R2, R12 ;  /* 0x0000000c00027202 */ /* 0x000fe40000000f00 */
[----:B------:R-:W-:-:S02]  /*a390*/  F2FP.BF16.F32.PACK_AB R12, R33, R32 ;  /* 0x00000020210c723e */ /* 0x000fc400000010ff */
[----:B------:R-:W-:Y:S02]  /*a3a0*/  F2FP.BF16.F32.PACK_AB R13, R35, R34 ;  /* 0x00000022230d723e */ /* 0x000fe400000010ff */
[----:B------:R-:W-:Y:S02]  /*a3b0*/  IADD3 R7, P3, R152, 0x8020, RZ ;  /* 0x0000802098077810 */ /* 0x000fe40007f7e0ff */
[----:B------:R-:W-:Y:S01]  /*a3c0*/  LOP3.LUT R156, R156, R157, RZ, 0x3c, !PT ;  /* 0x0000009d9c9c7212 */ /* 0x000fe200078e3cff */
[----:B------:R-:W-:Y:S01]  /*a3d0*/  IMAD.X R157, RZ, RZ, R153, P5 ;  /* 0x000000ffff9d7224 */ /* 0x000fe200028e0699 */
[----:B------:R-:W-:Y:S02]  /*a3e0*/  MOV R21, R20 ;  /* 0x0000001400157202 */ /* 0x000fe40000000f00 */
[----:B------:R-:W-:Y:S02]  /*a3f0*/  LOP3.LUT R22, R23, 0x380, RZ, 0xc0, !PT ;  /* 0x0000038017167812 */ /* 0x000fe400078ec0ff */
[----:B0-----:R-:W-:-:S02]  /*a400*/  F2FP.BF16.F32.PACK_AB R8, R41, R40 ;  /* 0x000000282908723e */ /* 0x001fc400000010ff */
[----:B------:R-:W-:Y:S02]  /*a410*/  F2FP.BF16.F32.PACK_AB R9, R43, R42 ;  /* 0x0000002a2b09723e */ /* 0x000fe400000010ff */
[----:B------:R-:W-:Y:S02]  /*a420*/  F2FP.BF16.F32.PACK_AB R10, R45, R44 ;  /* 0x0000002c2d0a723e */ /* 0x000fe400000010ff */
[----:B------:R-:W-:Y:S02]  /*a430*/  F2FP.BF16.F32.PACK_AB R11, R47, R46 ;  /* 0x0000002e2f0b723e */ /* 0x000fe400000010ff */
[----:B------:R-:W-:Y:S01]  /*a440*/  IADD3 R5, P5, R152, 0x4020, RZ ;  /* 0x0000402098057810 */ /* 0x000fe20007fbe0ff */
[----:B------:R-:W-:Y:S01]  /*a450*/  STSM.16.M88.4 [R2], R12 ;  /* 0x0000000c02007844 */ /* 0x000fe20000000200 */
[----:B------:R-:W-:Y:S02]  /*a460*/  LOP3.LUT R20, R7, 0x380, RZ, 0xc0, !PT ;  /* 0x0000038007147812 */ /* 0x000fe400078ec0ff */
[----:B------:R-:W-:Y:S01]  /*a470*/  SHF.R.U64 R22, R22, 0x3, RZ ;  /* 0x0000000316167819 */ /* 0x000fe200000012ff */
[----:B------:R0:W-:Y:S01]  /*a480*/  STSM.16.M88.4 [R21], R8 ;  /* 0x0000000815007844 */ /* 0x0001e20000000200 */
[----:B------:R-:W-:-:S02]  /*a490*/  SHF.R.U64 R20, R20, 0x3, RZ ;  /* 0x0000000314147819 */ /* 0x000fc400000012ff */
[----:B------:R-:W-:Y:S01]  /*a4a0*/  LOP3.LUT R22, R22, R23, RZ, 0x3c, !PT ;  /* 0x0000001716167212 */ /* 0x000fe200078e3cff */
[----:B------:R-:W-:Y:S01]  /*a4b0*/  IMAD.X R23, RZ, RZ, R153, P4 ;  /* 0x000000ffff177224 */ /* 0x000fe200020e0699 */
[----:B------:R-:W-:Y:S02]  /*a4c0*/  LOP3.LUT R20, R20, R7, RZ, 0x3c, !PT ;  /* 0x0000000714147212 */ /* 0x000fe400078e3cff */
[----:B------:R-:W-:Y:S02]  /*a4d0*/  MOV R7, R156 ;  /* 0x0000009c00077202 */ /* 0x000fe40000000f00 */
[C---:B------:R-:W-:Y:S02]  /*a4e0*/  IADD3 R157, P6, R152.reuse, 0x8000, RZ ;  /* 0x00008000989d7810 */ /* 0x040fe40007fde0ff */
[----:B0-----:R-:W-:Y:S02]  /*a4f0*/  LOP3.LUT R8, R5, 0x380, RZ, 0xc0, !PT ;  /* 0x0000038005087812 */ /* 0x001fe400078ec0ff */
[----:B------:R-:W-:-:S02]  /*a500*/  IADD3 R2, P4, R152, 0x4040, RZ ;  /* 0x0000404098027810 */ /* 0x000fc40007f9e0ff */
[----:B------:R-:W-:Y:S02]  /*a510*/  SHF.R.U64 R8, R8, 0x3, RZ ;  /* 0x0000000308087819 */ /* 0x000fe400000012ff */
[----:B------:R-:W-:Y:S02]  /*a520*/  F2FP.BF16.F32.PACK_AB R12, R49, R48 ;  /* 0x00000030310c723e */ /* 0x000fe400000010ff */
[----:B------:R-:W-:Y:S02]  /*a530*/  F2FP.BF16.F32.PACK_AB R13, R51, R50 ;  /* 0x00000032330d723e */ /* 0x000fe400000010ff */
[----:B------:R-:W-:Y:S02]  /*a540*/  F2FP.BF16.F32.PACK_AB R14, R53, R52 ;  /* 0x00000034350e723e */ /* 0x000fe400000010ff */
[----:B------:R-:W-:Y:S02]  /*a550*/  F2FP.BF16.F32.PACK_AB R15, R55, R54 ;  /* 0x00000036370f723e */ /* 0x000fe400000010ff */
[----:B------:R-:W-:-:S02]  /*a560*/  LOP3.LUT R160, R8, R5, RZ, 0x3c, !PT ;  /* 0x0000000508a07212 */ /* 0x000fc400078e3cff */
[----:B------:R-:W-:Y:S01]  /*a570*/  LOP3.LUT R5, R2, 0x380, RZ, 0xc0, !PT ;  /* 0x0000038002057812 */ /* 0x000fe200078ec0ff */
[----:B------:R0:W-:Y:S01]  /*a580*/  STSM.16.M88.4 [R7], R12 ;  /* 0x0000000c07007844 */ /* 0x0001e20000000200 */
[----:B------:R-:W-:Y:S01]  /*a590*/  LOP3.LUT R156, R157, 0x380, RZ, 0xc0, !PT ;  /* 0x000003809d9c7812 */ /* 0x000fe200078ec0ff */
[--C-:B------:R-:W-:Y:S01]  /*a5a0*/  IMAD.X R161, RZ, RZ, R153.reuse, P5 ;  /* 0x000000ffffa17224 */ /* 0x100fe200028e0699 */
[C---:B------:R-:W-:Y:S02]  /*a5b0*/  IADD3 R155, P1, R152.reuse, 0x8040, RZ ;  /* 0x00008040989b7810 */ /* 0x040fe40007f3e0ff */
[----:B------:R-:W-:Y:S02]  /*a5c0*/  IADD3 R158, P5, R152, 0x4060, RZ ;  /* 0x00004060989e7810 */ /* 0x000fe40007fbe0ff */
[----:B------:R-:W-:Y:S02]  /*a5d0*/  SHF.R.U64 R156, R156, 0x3, RZ ;  /* 0x000000039c9c7819 */ /* 0x000fe400000012ff */
[----:B------:R-:W-:Y:S01]  /*a5e0*/  LOP3.LUT R154, R155, 0x380, RZ, 0xc0, !PT ;  /* 0x000003809b9a7812 */ /* 0x000fe200078ec0ff */
[----:B------:R-:W-:Y:S01]  /*a5f0*/  IMAD.X R21, RZ, RZ, R153, P3 ;  /* 0x000000ffff157224 */ /* 0x000fe200018e0699 */
[----:B------:R-:W-:-:S02]  /*a600*/  LOP3.LUT R159, R158, 0x380, RZ, 0xc0, !PT ;  /* 0x000003809e9f7812 */ /* 0x000fc400078ec0ff */
[----:B0-----:R-:W-:Y:S02]  /*a610*/  MOV R7, R22 ;  /* 0x0000001600077202 */ /* 0x001fe40000000f00 */
[----:B------:R-:W-:Y:S02]  /*a620*/  SHF.R.U64 R23, R5, 0x3, RZ ;  /* 0x0000000305177819 */ /* 0x000fe400000012ff */
[----:B------:R-:W-:Y:S02]  /*a630*/  LOP3.LUT R156, R156, R157, RZ, 0x3c, !PT ;  /* 0x0000009d9c9c7212 */ /* 0x000fe400078e3cff */
[----:B------:R-:W-:Y:S01]  /*a640*/  LOP3.LUT R22, R23, R2, RZ, 0x3c, !PT ;  /* 0x0000000217167212 */ /* 0x000fe200078e3cff */
[--C-:B------:R-:W-:Y:S01]  /*a650*/  IMAD.X R23, RZ, RZ, R153.reuse, P4 ;  /* 0x000000ffff177224 */ /* 0x100fe200020e0699 */
[----:B------:R-:W-:Y:S01]  /*a660*/  F2FP.BF16.F32.PACK_AB R8, R57, R56 ;  /* 0x000000383908723e */ /* 0x000fe200000010ff */
[----:B------:R-:W-:Y:S01]  /*a670*/  IMAD.X R157, RZ, RZ, R153, P6 ;  /* 0x000000ffff9d7224 */ /* 0x000fe200030e0699 */
[----:B------:R-:W-:-:S02]  /*a680*/  F2FP.BF16.F32.PACK_AB R9, R59, R58 ;  /* 0x0000003a3b09723e */ /* 0x000fc400000010ff */
[----:B------:R-:W-:Y:S02]  /*a690*/  F2FP.BF16.F32.PACK_AB R10, R61, R60 ;  /* 0x0000003c3d0a723e */ /* 0x000fe400000010ff */
[----:B------:R-:W-:Y:S02]  /*a6a0*/  F2FP.BF16.F32.PACK_AB R11, R63, R62 ;  /* 0x0000003e3f0b723e */ /* 0x000fe400000010ff */
[----:B------:R-:W-:Y:S02]  /*a6b0*/  SHF.R.U64 R154, R154, 0x3, RZ ;  /* 0x000000039a9a7819 */ /* 0x000fe400000012ff */
[----:B------:R-:W-:Y:S02]  /*a6c0*/  MOV R160, R160 ;  /* 0x000000a000a07202 */ /* 0x000fe40000000f00 */
[----:B------:R-:W-:Y:S02]  /*a6d0*/  F2FP.BF16.F32.PACK_AB R12, R65, R64 ;  /* 0x00000040410c723e */ /* 0x000fe400000010ff */
[----:B------:R-:W-:-:S02]  /*a6e0*/  F2FP.BF16.F32.PACK_AB R13, R67, R66 ;  /* 0x00000042430d723e */ /* 0x000fc400000010ff */
[----:B------:R-:W-:Y:S02]  /*a6f0*/  F2FP.BF16.F32.PACK_AB R14, R69, R68 ;  /* 0x00000044450e723e */ /* 0x000fe400000010ff */
[----:B------:R-:W-:Y:S02]  /*a700*/  F2FP.BF16.F32.PACK_AB R15, R71, R70 ;  /* 0x00000046470f723e */ /* 0x000fe400000010ff */
[----:B------:R-:W-:Y:S01]  /*a710*/  SHF.R.U64 R159, R159, 0x3, RZ ;  /* 0x000000039f9f7819 */ /* 0x000fe200000012ff */
[----:B------:R-:W-:Y:S01]  /*a720*/  STSM.16.M88.4 [R7], R8 ;  /* 0x0000000807007844 */ /* 0x000fe20000000200 */
[----:B------:R-:W-:Y:S02]  /*a730*/  MOV R2, R20 ;  /* 0x0000001400027202 */ /* 0x000fe40000000f00 */
[----:B------:R-:W-:Y:S01]  /*a740*/  MOV R5, R22 ;  /* 0x0000001600057202 */ /* 0x000fe20000000f00 */
[----:B------:R0:W-:Y:S01]  /*a750*/  STSM.16.M88.4 [R160], R12 ;  /* 0x0000000ca0007844 */ /* 0x0001e20000000200 */
[----:B------:R-:W-:Y:S01]  /*a760*/  LOP3.LUT R154, R154, R155, RZ, 0x3c, !PT ;  /* 0x0000009b9a9a7212 */ /* 0x000fe200078e3cff */
[----:B------:R-:W-:Y:S01]  /*a770*/  IMAD.X R155, RZ, RZ, R153, P1 ;  /* 0x000000ffff9b7224 */ /* 0x000fe200008e0699 */
[----:B------:R-:W-:-:S02]  /*a780*/  F2FP.BF16.F32.PACK_AB R20, R73, R72 ;  /* 0x000000484914723e */ /* 0x000fc400000010ff */
[----:B------:R-:W-:Y:S02]  /*a790*/  F2FP.BF16.F32.PACK_AB R21, R75, R74 ;  /* 0x0000004a4b15723e */ /* 0x000fe400000010ff */
[----:B------:R-:W-:Y:S02]  /*a7a0*/  F2FP.BF16.F32.PACK_AB R22, R77, R76 ;  /* 0x0000004c4d16723e */ /* 0x000fe400000010ff */
[----:B------:R-:W-:Y:S02]  /*a7b0*/  F2FP.BF16.F32.PACK_AB R23, R79, R78 ;  /* 0x0000004e4f17723e */ /* 0x000fe400000010ff */
[----:B------:R-:W-:Y:S01]  /*a7c0*/  LOP3.LUT R158, R159, R158, RZ, 0x3c, !PT ;  /* 0x0000009e9f9e7212 */ /* 0x000fe200078e3cff */
[----:B------:R-:W-:Y:S01]  /*a7d0*/  IMAD.X R159, RZ, RZ, R153, P5 ;  /* 0x000000ffff9f7224 */ /* 0x000fe200028e0699 */
[----:B------:R-:W-:Y:S02]  /*a7e0*/  MOV R156, R156 ;  /* 0x0000009c009c7202 */ /* 0x000fe40000000f00 */
[----:B------:R-:W-:-:S02]  /*a7f0*/  IADD3 R162, P3, R152, 0xc020, RZ ;  /* 0x0000c02098a27810 */ /* 0x000fc40007f7e0ff */
[C---:B------:R-:W-:Y:S02]  /*a800*/  IADD3 R19, P2, R152.reuse, 0xc040, RZ ;  /* 0x0000c04098137810 */ /* 0x040fe40007f5e0ff */
[C---:B0-----:R-:W-:Y:S02]  /*a810*/  IADD3 R160, P4, R152.reuse, 0x8060, RZ ;  /* 0x0000806098a07810 */ /* 0x041fe40007f9e0ff */
[----:B------:R-:W-:Y:S01]  /*a820*/  IADD3 R157, P1, R152, 0xc000, RZ ;  /* 0x0000c000989d7810 */ /* 0x000fe20007f3e0ff */
[----:B------:R0:W-:Y:S01]  /*a830*/  STSM.16.M88.4 [R5], R20 ;  /* 0x0000001405007844 */ /* 0x0001e20000000200 */
[----:B------:R-:W-:Y:S02]  /*a840*/  LOP3.LUT R7, R162, 0x380, RZ, 0xc0, !PT ;  /* 0x00000380a2077812 */ /* 0x000fe400078ec0ff */
[----:B------:R-:W-:Y:S02]  /*a850*/  LOP3.LUT R18, R19, 0x380, RZ, 0xc0, !PT ;  /* 0x0000038013127812 */ /* 0x000fe400078ec0ff */
[----:B------:R-:W-:-:S02]  /*a860*/  LOP3.LUT R152, R157, 0x380, RZ, 0xc0, !PT ;  /* 0x000003809d987812 */ /* 0x000fc400078ec0ff */
[----:B------:R-:W-:Y:S02]  /*a870*/  MOV R158, R158 ;  /* 0x0000009e009e7202 */ /* 0x000fe40000000f00 */
[----:B------:R-:W-:Y:S02]  /*a880*/  F2FP.BF16.F32.PACK_AB R8, R81, R80 ;  /* 0x000000505108723e */ /* 0x000fe400000010ff */
[----:B------:R-:W-:Y:S02]  /*a890*/  F2FP.BF16.F32.PACK_AB R9, R83, R82 ;  /* 0x000000525309723e */ /* 0x000fe400000010ff */
[----:B------:R-:W-:Y:S02]  /*a8a0*/  F2FP.BF16.F32.PACK_AB R10, R85, R84 ;  /* 0x00000054550a723e */ /* 0x000fe400000010ff */
[----:B------:R-:W-:Y:S02]  /*a8b0*/  F2FP.BF16.F32.PACK_AB R11, R87, R86 ;  /* 0x00000056570b723e */ /* 0x000fe400000010ff */
[----:B0-----:R-:W-:-:S02]  /*a8c0*/  LOP3.LUT R5, R160, 0x380, RZ, 0xc0, !PT ;  /* 0x00000380a0057812 */ /* 0x001fc400078ec0ff */
[----:B------:R-:W-:Y:S02]  /*a8d0*/  SHF.R.U64 R7, R7, 0x3, RZ ;  /* 0x0000000307077819 */ /* 0x000fe400000012ff */
[----:B------:R-:W-:Y:S02]  /*a8e0*/  SHF.R.U64 R18, R18, 0x3, RZ ;  /* 0x0000000312127819 */ /* 0x000fe400000012ff */
[----:B------:R-:W-:Y:S02]  /*a8f0*/  SHF.R.U64 R5, R5, 0x3, RZ ;  /* 0x0000000305057819 */ /* 0x000fe400000012ff */
[----:B------:R-:W-:Y:S01]  /*a900*/  SHF.R.U64 R152, R152, 0x3, RZ ;  /* 0x0000000398987819 */ /* 0x000fe200000012ff */
[----:B------:R0:W-:Y:S01]  /*a910*/  STSM.16.M88.4 [R158], R8 ;  /* 0x000000089e007844 */ /* 0x0001e20000000200 */
[----:B------:R-:W-:Y:S02]  /*a920*/  F2FP.BF16.F32.PACK_AB R12, R89, R88 ;  /* 0x00000058590c723e */ /* 0x000fe400000010ff */
[----:B------:R-:W-:-:S02]  /*a930*/  F2FP.BF16.F32.PACK_AB R13, R91, R90 ;  /* 0x0000005a5b0d723e */ /* 0x000fc400000010ff */
[----:B------:R-:W-:Y:S02]  /*a940*/  F2FP.BF16.F32.PACK_AB R14, R93, R92 ;  /* 0x0000005c5d0e723e */ /* 0x000fe400000010ff */
[----:B------:R-:W-:Y:S02]  /*a950*/  F2FP.BF16.F32.PACK_AB R15, R95, R94 ;  /* 0x0000005e5f0f723e */ /* 0x000fe400000010ff */
[----:B------:R-:W-:Y:S01]  /*a960*/  LOP3.LUT R18, R18, R19, RZ, 0x3c, !PT ;  /* 0x0000001312127212 */ /* 0x000fe200078e3cff */
[----:B------:R-:W-:Y:S01]  /*a970*/  IMAD.X R19, RZ, RZ, R153, P2 ;  /* 0x000000ffff137224 */ /* 0x000fe200010e0699 */
[----:B------:R-:W-:Y:S02]  /*a980*/  F2FP.BF16.F32.PACK_AB R20, R97, R96 ;  /* 0x000000606114723e */ /* 0x000fe400000010ff */
[----:B------:R-:W-:Y:S02]  /*a990*/  F2FP.BF16.F32.PACK_AB R21, R99, R98 ;  /* 0x000000626315723e */ /* 0x000fe400000010ff */
[----:B------:R-:W-:-:S02]  /*a9a0*/  F2FP.BF16.F32.PACK_AB R22, R101, R100 ;  /* 0x000000646516723e */ /* 0x000fc400000010ff */
[----:B0-----:R-:W-:Y:S01]  /*a9b0*/  LOP3.LUT R8, R7, R162, RZ, 0x3c, !PT ;  /* 0x000000a207087212 */ /* 0x001fe200078e3cff */
[--C-:B------:R-:W-:Y:S01]  /*a9c0*/  IMAD.X R11, RZ, RZ, R153.reuse, P4 ;  /* 0x000000ffff0b7224 */ /* 0x100fe200020e0699 */
[----:B------:R-:W-:Y:S01]  /*a9d0*/  F2FP.BF16.F32.PACK_AB R23, R103, R102 ;  /* 0x000000666717723e */ /* 0x000fe200000010ff */
[--C-:B------:R-:W-:Y:S01]  /*a9e0*/  IMAD.X R9, RZ, RZ, R153.reuse, P3 ;  /* 0x000000ffff097224 */ /* 0x100fe200018e0699 */
[----:B------:R-:W-:Y:S01]  /*a9f0*/  LOP3.LUT R10, R5, R160, RZ, 0x3c, !PT ;  /* 0x000000a0050a7212 */ /* 0x000fe200078e3cff */
[--C-:B------:R-:W-:Y:S01]  /*aa00*/  IMAD.X R5, RZ, RZ, R153.reuse, P0 ;  /* 0x000000ffff057224 */ /* 0x100fe200000e0699 */
[----:B------:R-:W-:Y:S01]  /*aa10*/  MOV R7, R154 ;  /* 0x0000009a00077202 */ /* 0x000fe20000000f00 */
[----:B------:R-:W-:Y:S01]  /*aa20*/  IMAD.X R155, RZ, RZ, R153, P1 ;  /* 0x000000ffff9b7224 */ /* 0x000fe200008e0699 */
[----:B------:R-:W-:Y:S02]  /*aa30*/  LOP3.LUT R154, R152, R157, RZ, 0x3c, !PT ;  /* 0x0000009d989a7212 */ /* 0x000fe400078e3cff */
[----:B------:R-:W0:Y:S01]  /*aa40*/  LDC.64 R152, c[0x0][0xd00] ;  /* 0x00034000ff987b82 */ /* 0x000e220000000a00 */
[----:B------:R1:W-:Y:S01]  /*aa50*/  STSM.16.M88.4 [R156], R12 ;  /* 0x0000000c9c007844 */ /* 0x0003e20000000200 */
[----:B------:R-:W-:-:S03]  /*aa60*/  MOV R154, R154 ;  /* 0x0000009a009a7202 */ /* 0x000fc60000000f00 */
[----:B------:R2:W-:Y:S01]  /*aa70*/  STSM.16.M88.4 [R2], R20 ;  /* 0x0000001402007844 */ /* 0x0005e20000000200 */
[----:B------:R-:W-:Y:S02]  /*aa80*/  MOV R18, R18 ;  /* 0x0000001200127202 */ /* 0x000fe40000000f00 */
[----:B-1----:R-:W-:Y:S02]  /*aa90*/  F2FP.BF16.F32.PACK_AB R12, R105, R104 ;  /* 0x00000068690c723e */ /* 0x002fe400000010ff */
[----:B------:R-:W-:Y:S02]  /*aaa0*/  F2FP.BF16.F32.PACK_AB R13, R107, R106 ;  /* 0x0000006a6b0d723e */ /* 0x000fe400000010ff */
[----:B------:R-:W-:Y:S02]  /*aab0*/  F2FP.BF16.F32.PACK_AB R14, R109, R108 ;  /* 0x0000006c6d0e723e */ /* 0x000fe400000010ff */
[----:B------:R-:W-:Y:S02]  /*aac0*/  F2FP.BF16.F32.PACK_AB R15, R111, R110 ;  /* 0x0000006e6f0f723e */ /* 0x000fe400000010ff */
[----:B------:R-:W-:-:S02]  /*aad0*/  MOV R156, R10 ;  /* 0x0000000a009c7202 */ /* 0x000fc40000000f00 */
[----:B--2---:R-:W-:Y:S02]  /*aae0*/  F2FP.BF16.F32.PACK_AB R20, R113, R112 ;  /* 0x000000707114723e */ /* 0x004fe400000010ff */
[----:B------:R-:W-:Y:S02]  /*aaf0*/  F2FP.BF16.F32.PACK_AB R21, R115, R114 ;  /* 0x000000727315723e */ /* 0x000fe400000010ff */
[----:B------:R-:W-:Y:S02]  /*ab00*/  F2FP.BF16.F32.PACK_AB R22, R117, R116 ;  /* 0x000000747516723e */ /* 0x000fe400000010ff */
[----:B------:R-:W-:Y:S02]  /*ab10*/  F2FP.BF16.F32.PACK_AB R23, R119, R118 ;  /* 0x000000767717723e */ /* 0x000fe400000010ff */
[----:B------:R-:W-:Y:S02]  /*ab20*/  MOV R2, R8 ;  /* 0x0000000800027202 */ /* 0x000fe40000000f00 */
[----:B------:R-:W-:-:S02]  /*ab30*/  F2FP.BF16.F32.PACK_AB R8, R121, R120 ;  /* 0x000000787908723e */ /* 0x000fc400000010ff */
[----:B------:R-:W-:Y:S02]  /*ab40*/  F2FP.BF16.F32.PACK_AB R9, R123, R122 ;  /* 0x0000007a7b09723e */ /* 0x000fe400000010ff */
[----:B------:R-:W-:Y:S02]  /*ab50*/  F2FP.BF16.F32.PACK_AB R10, R125, R124 ;  /* 0x0000007c7d0a723e */ /* 0x000fe400000010ff */
[----:B------:R-:W-:Y:S01]  /*ab60*/  F2FP.BF16.F32.PACK_AB R11, R127, R126 ;  /* 0x0000007e7f0b723e */ /* 0x000fe200000010ff */
[----:B------:R1:W-:Y:S04]  /*ab70*/  STSM.16.M88.4 [R7], R12 ;  /* 0x0000000c07007844 */ /* 0x0003e80000000200 */
[----:B------:R2:W-:Y:S04]  /*ab80*/  STSM.16.M88.4 [R156], R20 ;  /* 0x000000149c007844 */ /* 0x0005e80000000200 */
[----:B------:R4:W-:Y:S01]  /*ab90*/  STSM.16.M88.4 [R154], R8 ;  /* 0x000000089a007844 */ /* 0x0009e20000000200 */
[----:B-1----:R-:W-:-:S02]  /*aba0*/  F2FP.BF16.F32.PACK_AB R12, R129, R128 ;  /* 0x00000080810c723e */ /* 0x002fc400000010ff */
[----:B------:R-:W-:Y:S02]  /*abb0*/  F2FP.BF16.F32.PACK_AB R13, R131, R130 ;  /* 0x00000082830d723e */ /* 0x000fe400000010ff */
[----:B------:R-:W-:Y:S02]  /*abc0*/  F2FP.BF16.F32.PACK_AB R14, R133, R132 ;  /* 0x00000084850e723e */ /* 0x000fe400000010ff */
[----:B------:R-:W-:Y:S02]  /*abd0*/  F2FP.BF16.F32.PACK_AB R15, R135, R134 ;  /* 0x00000086870f723e */ /* 0x000fe400000010ff */
[----:B--2---:R-:W-:Y:S02]  /*abe0*/  F2FP.BF16.F32.PACK_AB R20, R137, R136 ;  /* 0x000000888914723e */ /* 0x004fe400000010ff */
[----:B------:R-:W-:Y:S02]  /*abf0*/  F2FP.BF16.F32.PACK_AB R21, R139, R138 ;  /* 0x0000008a8b15723e */ /* 0x000fe400000010ff */
[----:B------:R-:W-:-:S02]  /*ac00*/  F2FP.BF16.F32.PACK_AB R22, R141, R140 ;  /* 0x0000008c8d16723e */ /* 0x000fc400000010ff */
[----:B------:R-:W-:Y:S02]  /*ac10*/  F2FP.BF16.F32.PACK_AB R23, R143, R142 ;  /* 0x0000008e8f17723e */ /* 0x000fe400000010ff */
[----:B------:R-:W-:Y:S02]  /*ac20*/  MOV R7, R4 ;  /* 0x0000000400077202 */ /* 0x000fe40000000f00 */
[----:B----4-:R-:W-:Y:S02]  /*ac30*/  F2FP.BF16.F32.PACK_AB R8, R145, R144 ;  /* 0x000000909108723e */ /* 0x010fe400000010ff */
        /* <DEDUP_REMOVED lines=9> */
[----:B------:R-:W-:Y:S01]  /*acd0*/  SHF.L.U64.HI R156, R212, 0x2, R216 ;  /* 0x00000002d49c7819 */ /* 0x000fe200000102d8 */
        /* <DEDUP_REMOVED lines=8> */
[----:B------:R-:W4:-:S12]  /*ad60*/  @P0 LDG.E R2, desc[UR36][R4.64] ;  /* 0x0000002404020981 */ /* 0x000f18000c1e1900 */
[----:B--2---:R-:W-:-:S04]  /*ad70*/  @P1 IADD3 R8, P2, R19, UR10, RZ ;  /* 0x0000000a13081c10 */ /* 0x004fc8000ff5e0ff */
[----:B------:R-:W-:Y:S01]  /*ad80*/  @P1 IADD3.X R9, R156, UR11, RZ, P2, !PT ;  /* 0x0000000b9c091c10 */ /* 0x000fe200097fe4ff */
[----:B------:R-:W-:Y:S01]  /*ad90*/  IMAD.MOV.U32 R22, RZ, RZ, 0xab8 ;  /* 0x00000ab8ff167424 */ /* 0x000fe200078e00ff */
[----:B------:R-:W-:-:S03]  /*ada0*/  ULDC UR11, c[0x0][0xce8] ;  /* 0x00033a00000b7ab9 */ /* 0x000fc60000000800 */
[----:B------:R2:W5:Y:S01]  /*adb0*/  @P1 LDG.E R154, desc[UR36][R8.64] ;  /* 0x00000024089a1981 */ /* 0x000562000c1e1900 */
        /* <DEDUP_REMOVED lines=10> */
[----:B------:R-:W4:Y:S01]  /*ae60*/  LDC.64 R12, c[0x0][R22+0x228] ;  /* 0x00008a00160c7b82 */ /* 0x000f220000000a00 */
[----:B------:R-:W-:Y:S02]  /*ae70*/  PLOP3.LUT P4, PT, PT, PT, UP0, 0x80, 0x0 ;  /* 0x000000000000781c */ /* 0x000fe40003f8f008 */
[----:B------:R-:W-:Y:S01]  /*ae80*/  SEL R7, R216, RZ, !P2 ;  /* 0x000000ffd8077207 */ /* 0x000fe20005000000 */
[----:B------:R-:W-:Y:S01]  /*ae90*/  VIADD R20, R209, UR12 ;  /* 0x0000000cd1147c36 */ /* 0x000fe20008000000 */
[----:B------:R-:W-:Y:S01]  /*aea0*/  @UP0 ULDC UR8, c[0x0][0xcec] ;  /* 0x00033b0000080ab9 */ /* 0x000fe20000000800 */
[-C--:B0-----:R-:W-:Y:S02]  /*aeb0*/  IMAD R11, R11, R212.reuse, RZ ;  /* 0x000000d40b0b7224 */ /* 0x081fe400078e02ff */
[----:B-1----:R-:W0:Y:S01]  /*aec0*/  @!P3 LDC R14, c[0x0][0xc50] ;  /* 0x00031400ff0ebb82 */ /* 0x002e220000000800 */
[----:B------:R-:W-:-:S04]  /*aed0*/  IMAD.WIDE.U32 R18, R10, R212, RZ ;  /* 0x000000d40a127225 */ /* 0x000fc800078e00ff */
[----:B------:R-:W-:Y:S02]  /*aee0*/  IMAD R21, R10, R7, R11 ;  /* 0x000000070a157224 */ /* 0x000fe400078e020b */
[-C--:B--2---:R-:W-:Y:S01]  /*aef0*/  IMAD.WIDE.U32 R10, R8, R213.reuse, RZ ;  /* 0x000000d5080a7225 */ /* 0x084fe200078e00ff */
[----:B------:R-:W1:Y:S03]  /*af00*/  @!P3 LDC R15, c[0x0][0xc54] ;  /* 0x00031500ff0fbb82 */ /* 0x000e660000000800 */
[----:B------:R-:W-:-:S05]  /*af10*/  IMAD R7, R9, R213, RZ ;  /* 0x000000d509077224 */ /* 0x000fca00078e02ff */
[----:B------:R-:W2:Y:S01]  /*af20*/  LDC.64 R8, c[0x0][R22+0x210] ;  /* 0x0000840016087b82 */ /* 0x000ea20000000a00 */
[----:B------:R-:W-:Y:S01]  /*af30*/  IMAD.IADD R23, R19, 0x1, R21 ;  /* 0x0000000113177824 */ /* 0x000fe200078e0215 */
[----:B---3--:R-:W-:Y:S01]  /*af40*/  SEL R19, R163, RZ, P3 ;  /* 0x000000ffa3137207 */ /* 0x008fe20001800000 */
[----:B------:R-:W-:Y:S01]  /*af50*/  IMAD.MOV.U32 R21, RZ, RZ, R20 ;  /* 0x000000ffff157224 */ /* 0x000fe200078e0014 */
[----:B----4-:R-:W-:Y:S01]  /*af60*/  IADD3 R18, P2, P5, R18, R10, R2 ;  /* 0x0000000a12127210 */ /* 0x010fe20007d5e002 */
        /* <DEDUP_REMOVED lines=8> */
[----:B------:R-:W-:Y:S01]  /*aff0*/  IMAD.MOV R23, RZ, RZ, -R21 ;  /* 0x000000ffff177224 */ /* 0x000fe200078e0a15 */
[----:B------:R-:W-:Y:S01]  /*b000*/  IADD3 R12, P2, P5, R21, R18, R12 ;  /* 0x00000012150c7210 */ /* 0x000fe20007d5e00c */
[----:B------:R-:W-:Y:S01]  /*b010*/  IMAD.IADD R13, R13, 0x1, R11 ;  /* 0x000000010d0d7824 */ /* 0x000fe200078e020b */
[----:B------:R-:W-:Y:S01]  /*b020*/  SHF.R.S32.HI R10, RZ, 0x1f, R21 ;  /* 0x0000001fff0a7819 */ /* 0x000fe20000011415 */
[----:B------:R-:W-:-:S03]  /*b030*/  IMAD R11, R23, UR11, R20 ;  /* 0x0000000b170b7c24 */ /* 0x000fc6000f8e0214 */
[----:B------:R-:W-:Y:S01]  /*b040*/  IADD3.X R13, R10, R19, R13, P2, P5 ;  /* 0x000000130a0d7210 */ /* 0x000fe200017ea40d */
[-C--:B--2---:R-:W-:Y:S01]  /*b050*/  IMAD R9, R9, R11.reuse, RZ ;  /* 0x0000000b09097224 */ /* 0x084fe200078e02ff */
[----:B------:R-:W-:Y:S01]  /*b060*/  SHF.R.S32.HI R19, RZ, 0x1f, R11 ;  /* 0x0000001fff137819 */ /* 0x000fe2000001140b */
[----:B------:R-:W-:-:S04]  /*b070*/  IMAD.WIDE.U32 R12, R8, R11, R12 ;  /* 0x0000000b080c7225 */ /* 0x000fc800078e000c */
[----:B------:R-:W-:Y:S01]  /*b080*/  IMAD R9, R8, R19, R9 ;  /* 0x0000001308097224 */ /* 0x000fe200078e0209 */
[----:B0-----:R-:W-:Y:S01]  /*b090*/  LEA R14, P2, R12, R14, 0x2 ;  /* 0x0000000e0c0e7211 */ /* 0x001fe200078410ff */
[----:B------:R-:W-:Y:S02]  /*b0a0*/  ULDC UR8, c[0x0][0xb88] ;  /* 0x0002e20000087ab9 */ /* 0x000fe40000000800 */
[----:B------:R-:W-:Y:S01]  /*b0b0*/  IMAD.IADD R8, R13, 0x1, R9 ;  /* 0x000000010d087824 */ /* 0x000fe200078e0209 */
[----:B-----5:R-:W-:-:S04]  /*b0c0*/  @P1 R2UR UR8, R154 ;  /* 0x000000009a0812ca */ /* 0x020fc800000e0000 */
        /* <DEDUP_REMOVED lines=8> */
.L_x_5756:
[----:B------:R-:W2:Y:S04]  /*b150*/  LDL R11, [R1+0x30] ;  /* 0x00003000010b7983 */ /* 0x000ea80000100800 */
[----:B------:R-:W3:Y:S01]  /*b160*/  LDL R10, [R1+0x2c] ;  /* 0x00002c00010a7983 */ /* 0x000ee20000100800 */
[----:B------:R-:W-:Y:S01]  /*b170*/  R2UR UR10, R206 ;  /* 0x00000000ce0a72ca */ /* 0x000fe200000e0000 */
[----:B------:R-:W-:Y:S02]  /*b180*/  UIMAD UR8, UR8, UR11, URZ ;  /* 0x0000000b080872a4 */ /* 0x000fe4000f8e023f */
        /* <DEDUP_REMOVED lines=58> */
[----:B------:R-:W-:Y:S02]  /*b530*/  LOP3.LUT R40, R41, 0x380, RZ, 0xc0, !PT ;  /* 0x0000038029287812 */ /* 0x000fe400078ec0ff */
        /* <DEDUP_REMOVED lines=60> */
[----:B------:R-:W-:Y:S01]  /*b900*/  SHF.R.S32.HI R19, RZ, 0x1f, R212 ;  /* 0x0000001fff137819 */ /* 0x000fe200000114d4 */
[----:B------:R-:W-:-:S02]  /*b910*/  VIADD R80, R3, UR12 ;  /* 0x0000000c03507c36 */ /* 0x000fc40008000000 */
[----:B------:R-:W5:Y:S04]  /*b920*/  LD.E.128 R56, desc[UR36][R56.64] ;  /* 0x0000002438387980 */ /* 0x000f68000c101d00 */
[----:B------:R-:W5:Y:S01]  /*b930*/  LD.E.128 R60, desc[UR36][R60.64] ;  /* 0x000000243c3c7980 */ /* 0x000f62000c101d00 */
[----:B0-----:R-:W-:Y:S01]  /*b940*/  IMAD.WIDE.U32 R4, R2, UR6, RZ ;  /* 0x0000000602047c25 */ /* 0x001fe2000f8e00ff */
[----:B------:R-:W-:Y:S02]  /*b950*/  ULDC.64 UR6, c[0x0][0xbe8] ;  /* 0x0002fa0000067ab9 */ /* 0x000fe40000000a00 */
[----:B------:R-:W5:Y:S01]  /*b960*/  LD.E.128 R64, desc[UR36][R64.64] ;  /* 0x0000002440407980 */ /* 0x000f62000c101d00 */
[----:B------:R-:W-:Y:S02]  /*b970*/  IMAD.IADD R5, R5, 0x1, R7 ;  /* 0x0000000105057824 */ /* 0x000fe400078e0207 */
[----:B------:R-:W-:Y:S01]  /*b980*/  IMAD R2, R18, 0x20, R3 ;  /* 0x0000002012027824 */ /* 0x000fe200078e0203 */
[----:B------:R-:W5:Y:S01]  /*b990*/  LD.E.128 R68, desc[UR36][R68.64] ;  /* 0x0000002444447980 */ /* 0x000f62000c101d00 */
[----:B------:R-:W-:-:S03]  /*b9a0*/  IMAD.WIDE.U32 R4, R213, UR6, R4 ;  /* 0x00000006d5047c25 */ /* 0x000fc6000f8e0004 */
[----:B------:R-:W5:Y:S01]  /*b9b0*/  LD.E.128 R72, desc[UR36][R72.64] ;  /* 0x0000002448487980 */ /* 0x000f62000c101d00 */
[----:B------:R-:W-:Y:S02]  /*b9c0*/  VIADD R18, R2, UR12 ;  /* 0x0000000c02127c36 */ /* 0x000fe40008000000 */
[----:B------:R-:W-:Y:S01]  /*b9d0*/  IMAD R5, R213, UR7, R5 ;  /* 0x00000007d5057c24 */ /* 0x000fe2000f8e0205 */
[----:B------:R-:W-:Y:S01]  /*b9e0*/  ULDC.64 UR6, c[0x0][0xbf0] ;  /* 0x0002fc0000067ab9 */ /* 0x000fe20000000a00 */
        /* <DEDUP_REMOVED lines=8> */
[----:B------:R-:W-:-:S02]  /*ba70*/  IMAD R19, R19, UR6, RZ ;  /* 0x0000000613137c24 */ /* 0x000fc4000f8e02ff */
[----:B------:R-:W-:Y:S01]  /*ba80*/  IMAD.MOV.U32 R7, RZ, RZ, R18 ;  /* 0x000000ffff077224 */ /* 0x000fe200078e0012 */
[----:B------:R-:W-:Y:S01]  /*ba90*/  @P4 SHF.R.U32.HI R7, RZ, UR10, R2 ;  /* 0x0000000aff074c19 */ /* 0x000fe20008011602 */
[C---:B------:R-:W-:Y:S02]  /*baa0*/  IMAD R19, R212.reuse, UR7, R19 ;  /* 0x00000007d4137c24 */ /* 0x040fe4000f8e0213 */
[----:B------:R-:W-:Y:S01]  /*bab0*/  IMAD.WIDE.U32 R212, R212, UR6, R4 ;  /* 0x00000006d4d47c25 */ /* 0x000fe2000f8e0004 */
[----:B------:R-:W-:Y:S01]  /*bac0*/  SHF.R.S32.HI R2, RZ, 0x1f, R7 ;  /* 0x0000001fff027819 */ /* 0x000fe20000011407 */
[----:B------:R-:W-:Y:S02]  /*bad0*/  ULDC.64 UR6, c[0x0][0xbe0] ;  /* 0x0002f80000067ab9 */ /* 0x000fe40000000a00 */
[----:B------:R-:W-:Y:S02]  /*bae0*/  IMAD.IADD R213, R213, 0x1, R19 ;  /* 0x00000001d5d57824 */ /* 0x000fe400078e0213 */
[----:B------:R-:W-:-:S02]  /*baf0*/  IMAD.MOV R19, RZ, RZ, -R7 ;  /* 0x000000ffff137224 */ /* 0x000fc400078e0a07 */
        /* <DEDUP_REMOVED lines=50> */
.L_x_5759:
[----:B------:R-:W-:Y:S05]  /*be20*/  BSYNC B1 ;  /* 0x0000000000017941 */ /* 0x000fea0003800000 */
.L_x_5758:
        /* <DEDUP_REMOVED lines=21> */
.L_x_5761:
[----:B------:R-:W-:Y:S05]  /*bf80*/  BSYNC B1 ;  /* 0x0000000000017941 */ /* 0x000fea0003800000 */
.L_x_5760:
        /* <DEDUP_REMOVED lines=21> */
.L_x_5763:
[----:B------:R-:W-:Y:S05]  /*c0e0*/  BSYNC B1 ;  /* 0x0000000000017941 */ /* 0x000fea0003800000 */
.L_x_5762:
        /* <DEDUP_REMOVED lines=24> */
.L_x_5757:
        /* <DEDUP_REMOVED lines=51> */
[----:B------:R-:W-:Y:S02]  /*c5a0*/  IMAD.IADD R5, R5, 0x1, R9 ;  /* 0x0000000105057824 */ /* 0x000fe400078e0209 */
[C---:B------:R-:W-:Y:S02]  /*c5b0*/  IMAD R3, R7.reuse, UR7, R0 ;  /* 0x0000000707037c24 */ /* 0x040fe4000f8e0200 */
[----:B------:R-:W-:Y:S01]  /*c5c0*/  IMAD.WIDE.U32 R4, R7, UR6, R4 ;  /* 0x0000000607047c25 */ /* 0x000fe2000f8e0004 */
[----:B------:R-:W-:-:S03]  /*c5d0*/  ULDC.64 UR6, c[0x0][0xc00] ;  /* 0x0003000000067ab9 */ /* 0x000fc60000000a00 */
[----:B------:R-:W-:Y:S01]  /*c5e0*/  IMAD.IADD R7, R5, 0x1, R3 ;  /* 0x0000000105077824 */ /* 0x000fe200078e0203 */
[C---:B------:R-:W-:Y:S01]  /*c5f0*/  LEA R0, P1, R4.reuse, UR6, 0x2 ;  /* 0x0000000604007c11 */ /* 0x040fe2000f8210ff */
[C---:B------:R-:W-:Y:S02]  /*c600*/  VIADD R166, R17.reuse, 0x60 ;  /* 0x0000006011a67836 */ /* 0x040fe40000000000 */
        /* <DEDUP_REMOVED lines=38> */
[----:B------:R-:W-:Y:S01]  /*c870*/  VIADD R186, R17, 0x8 ;  /* 0x0000000811ba7836 */ /* 0x000fe20000000000 */
[----:B012---:R-:W-:Y:S06]  /*c880*/  @P2 BRA `(.L_x_5766) ;  /* 0x0000000800242947 */ /* 0x007fec0003800000 */
[----:B------:R-:W-:Y:S01]  /*c890*/  ULDC UR6, c[0x0][0xbc8] ;  /* 0x0002f20000067ab9 */ /* 0x000fe20000000800 */
[C---:B------:R-:W-:Y:S01]  /*c8a0*/  VIADD R19, R17.reuse, 0xe0 ;  /* 0x000000e011137836 */ /* 0x040fe20000000000 */
[----:B------:R-:W-:Y:S01]  /*c8b0*/  ISETP.GE.AND P2, PT, R186, UR6, PT ;  /* 0x00000006ba007c0c */ /* 0x000fe2000bf46270 */
[C---:B------:R-:W-:Y:S01]  /*c8c0*/  VIADD R21, R17.reuse, 0xf0 ;  /* 0x000000f011157836 */ /* 0x040fe20000000000 */
[C---:B------:R-:W-:Y:S01]  /*c8d0*/  ISETP.GE.AND P3, PT, R17.reuse, UR6, PT ;  /* 0x0000000611007c0c */ /* 0x040fe2000bf66270 */
[----:B------:R-:W-:Y:S01]  /*c8e0*/  VIADD R23, R17, 0xf8 ;  /* 0x000000f811177836 */ /* 0x000fe20000000000 */
[----:B------:R-:W-:Y:S02]  /*c8f0*/  ISETP.GE.AND P1, PT, R184, UR6, PT ;  /* 0x00000006b8007c0c */ /* 0x000fe4000bf26270 */
[----:B------:R-:W-:-:S07]  /*c900*/  ISETP.GE.AND P4, PT, R182, UR6, PT ;  /* 0x00000006b6007c0c */ /* 0x000fce000bf86270 */
[C---:B------:R-:W-:Y:S02]  /*c910*/  @!P2 LEA R8, P5, R186.reuse, R2, 0x2 ;  /* 0x00000002ba08a211 */ /* 0x040fe400078a10ff */
[----:B------:R-:W-:Y:S02]  /*c920*/  @!P3 IMAD.WIDE R4, R17, 0x4, R2 ;  /* 0x000000041104b825 */ /* 0x000fe400078e0202 */
[----:B------:R-:W-:-:S03]  /*c930*/  @!P2 LEA.HI.X R9, R186, R3, R187, 0x2, P5 ;  /* 0x00000003ba09a211 */ /* 0x000fc600028f14bb */
        /* <DEDUP_REMOVED lines=69> */
[-C--:B------:R-:W-:Y:S02]  /*cd90*/  @!P1 LEA.HI.X R5, R225, R3.reuse, R158, 0x2, P6 ;  /* 0x00000003e1059211 */ /* 0x080fe400030f149e */
[CC--:B-1----:R-:W-:Y:S02]  /*cda0*/  @!P4 LEA R8, P5, R224.reuse, R2.reuse, 0x2 ;  /* 0x00000002e008c211 */ /* 0x0c2fe400078a10ff */
[-C--:B------:R-:W-:Y:S01]  /*cdb0*/  @!P3 LEA R10, P6, R223, R2.reuse, 0x2 ;  /* 0x00000002df0ab211 */ /* 0x080fe200078c10ff */
[----:B------:R0:W-:Y:S01]  /*cdc0*/  @!P1 ST.E.64 desc[UR36][R4.64], R96 ;  /* 0x0000006004009985 */ /* 0x0001e2000c101b24 */
[----:B------:R-:W-:Y:S02]  /*cdd0*/  @!P4 LEA.HI.X R9, R224, R3, R157, 0x2, P5 ;  /* 0x00000003e009c211 */ /* 0x000fe400028f149d */
[----:B------:R-:W-:Y:S02]  /*cde0*/  ISETP.GE.AND P1, PT, R221, UR6, PT ;  /* 0x00000006dd007c0c */ /* 0x000fe4000bf26270 */
[----:B------:R-:W-:Y:S01]  /*cdf0*/  @!P2 LEA R12, P5, R222, R2, 0x2 ;  /* 0x00000002de0ca211 */ /* 0x000fe200078a10ff */
[----:B------:R1:W-:Y:S01]  /*ce00*/  @!P4 ST.E.64 desc[UR36][R8.64], R100 ;  /* 0x000000640800c985 */ /* 0x0003e2000c101b24 */
[----:B------:R-:W-:-:S02]  /*ce10*/  ISETP.GE.AND P4, PT, R220, UR6, PT ;  /* 0x00000006dc007c0c */ /* 0x000fc4000bf86270 */
[-C--:B------:R-:W-:Y:S02]  /*ce20*/  @!P3 LEA.HI.X R11, R223, R3.reuse, R156, 0x2, P6 ;  /* 0x00000003df0bb211 */ /* 0x080fe400030f149c */
[----:B------:R-:W-:-:S03]  /*ce30*/  @!P2 LEA.HI.X R13, R222, R3, R155, 0x2, P5 ;  /* 0x00000003de0da211 */ /* 0x000fc600028f149b */
[----:B------:R2:W-:Y:S01]  /*ce40*/  @!P3 ST.E.64 desc[UR36][R10.64], R104 ;  /* 0x000000680a00b985 */ /* 0x0005e2000c101b24 */
[----:B------:R-:W-:Y:S02]  /*ce50*/  ISETP.GE.AND P3, PT, R219, UR6, PT ;  /* 0x00000006db007c0c */ /* 0x000fe4000bf66270 */
[CC--:B------:R-:W-:Y:S01]  /*ce60*/  @!P1 LEA R14, P6, R221.reuse, R2.reuse, 0x2 ;  /* 0x00000002dd0e9211 */ /* 0x0c0fe200078c10ff */
[----:B------:R-:W-:Y:S01]  /*ce70*/  @!P2 ST.E.64 desc[UR36][R12.64], R108 ;  /* 0x0000006c0c00a985 */ /* 0x000fe2000c101b24 */
[----:B------:R-:W-:Y:S02]  /*ce80*/  ISETP.GE.AND P2, PT, R218, UR6, PT ;  /* 0x00000006da007c0c */ /* 0x000fe4000bf46270 */
[----:B------:R-:W-:Y:S02]  /*ce90*/  @!P1 LEA.HI.X R15, R221, R3, R154, 0x2, P6 ;  /* 0x00000003dd0f9211 */ /* 0x000fe400030f149a */
[----:B0-----:R-:W-:-:S03]  /*cea0*/  @!P4 LEA R4, P5, R220, R2, 0x2 ;  /* 0x00000002dc04c211 */ /* 0x001fc600078a10ff */
[----:B------:R0:W-:Y:S01]  /*ceb0*/  @!P1 ST.E.64 desc[UR36][R14.64], R112 ;  /* 0x000000700e009985 */ /* 0x0001e2000c101b24 */
[-C--:B------:R-:W-:Y:S02]  /*cec0*/  @!P4 LEA.HI.X R5, R220, R3.reuse, R153, 0x2, P5 ;  /* 0x00000003dc05c211 */ /* 0x080fe400028f1499 */
[----:B------:R-:W-:Y:S02]  /*ced0*/  ISETP.GE.AND P1, PT, R217, UR6, PT ;  /* 0x00000006d9007c0c */ /* 0x000fe4000bf26270 */
[CC--:B-1----:R-:W-:Y:S01]  /*cee0*/  @!P3 LEA R8, P6, R219.reuse, R2.reuse, 0x2 ;  /* 0x00000002db08b211 */ /* 0x0c2fe200078c10ff */
[----:B------:R1:W-:Y:S01]  /*cef0*/  @!P4 ST.E.64 desc[UR36][R4.64], R116 ;  /* 0x000000740400c985 */ /* 0x0003e2000c101b24 */
[C---:B--2---:R-:W-:Y:S02]  /*cf00*/  @!P2 LEA R10, P4, R218.reuse, R2, 0x2 ;  /* 0x00000002da0aa211 */ /* 0x044fe400078810ff */
[-C--:B------:R-:W-:Y:S02]  /*cf10*/  @!P3 LEA.HI.X R9, R219, R3.reuse, R152, 0x2, P6 ;  /* 0x00000003db09b211 */ /* 0x080fe400030f1498 */
[----:B------:R-:W-:-:S02]  /*cf20*/  @!P2 LEA.HI.X R11, R218, R3, R22, 0x2, P4 ;  /* 0x00000003da0ba211 */ /* 0x000fc400020f1416 */
[----:B------:R-:W-:Y:S01]  /*cf30*/  ISETP.GE.AND P4, PT, R215, UR6, PT ;  /* 0x00000006d7007c0c */ /* 0x000fe2000bf86270 */
[----:B------:R2:W-:Y:S01]  /*cf40*/  @!P3 ST.E.64 desc[UR36][R8.64], R120 ;  /* 0x000000780800b985 */ /* 0x0005e2000c101b24 */
[----:B------:R-:W-:Y:S01]  /*cf50*/  ISETP.GE.AND P3, PT, R19, UR6, PT ;  /* 0x0000000613007c0c */ /* 0x000fe2000bf66270 */
[----:B0-----:R-:W-:Y:S01]  /*cf60*/  VIADD R15, R17, 0xe8 ;  /* 0x000000e8110f7836 */ /* 0x001fe20000000000 */
[C---:B------:R-:W-:Y:S01]  /*cf70*/  @!P1 LEA R12, P5, R217.reuse, R2, 0x2 ;  /* 0x00000002d90c9211 */ /* 0x040fe200078a10ff */
[----:B------:R0:W-:Y:S01]  /*cf80*/  @!P2 ST.E.64 desc[UR36][R10.64], R124 ;  /* 0x0000007c0a00a985 */ /* 0x0001e2000c101b24 */
[----:B------:R-:W-:Y:S02]  /*cf90*/  SHF.R.S32.HI R14, RZ, 0x1f, R23 ;  /* 0x0000001fff0e7819 */ /* 0x000fe40000011417 */
[----:B------:R-:W-:Y:S02]  /*cfa0*/  @!P1 LEA.HI.X R13, R217, R3, R20, 0x2, P5 ;  /* 0x00000003d90d9211 */ /* 0x000fe400028f1414 */
[----:B------:R-:W-:-:S02]  /*cfb0*/  ISETP.GE.AND P2, PT, R15, UR6, PT ;  /* 0x000000060f007c0c */ /* 0x000fc4000bf46270 */
[----:B-1----:R-:W-:Y:S01]  /*cfc0*/  SHF.R.S32.HI R5, RZ, 0x1f, R19 ;  /* 0x0000001fff057819 */ /* 0x002fe20000011413 */
[----:B------:R1:W-:Y:S01]  /*cfd0*/  @!P1 ST.E.64 desc[UR36][R12.64], R128 ;  /* 0x000000800c009985 */ /* 0x0003e2000c101b24 */
[----:B------:R-:W-:Y:S02]  /*cfe0*/  ISETP.GE.AND P1, PT, R21, UR6, PT ;  /* 0x0000000615007c0c */ /* 0x000fe4000bf26270 */
[----:B--2---:R-:W-:Y:S02]  /*cff0*/  SHF.R.S32.HI R9, RZ, 0x1f, R215 ;  /* 0x0000001fff097819 */ /* 0x004fe400000114d7 */
[-C--:B------:R-:W-:Y:S02]  /*d000*/  @!P4 LEA R8, P5, R215, R2.reuse, 0x2 ;  /* 0x00000002d708c211 */ /* 0x080fe400078a10ff */
[----:B------:R-:W-:Y:S02]  /*d010*/  @!P3 LEA R4, P6, R19, R2, 0x2 ;  /* 0x000000021304b211 */ /* 0x000fe400078c10ff */
[----:B------:R-:W-:-:S02]  /*d020*/  @!P4 LEA.HI.X R9, R215, R3, R9, 0x2, P5 ;  /* 0x00000003d709c211 */ /* 0x000fc400028f1409 */
[----:B------:R-:W-:Y:S02]  /*d030*/  ISETP.GE.AND P5, PT, R23, UR6, PT ;  /* 0x0000000617007c0c */ /* 0x000fe4000bfa6270 */
[-C--:B------:R-:W-:Y:S01]  /*d040*/  @!P3 LEA.HI.X R5, R19, R3.reuse, R5, 0x2, P6 ;  /* 0x000000031305b211 */ /* 0x080fe200030f1405 */
[----:B------:R2:W-:Y:S01]  /*d050*/  @!P4 ST.E.64 desc[UR36][R8.64], R132 ;  /* 0x000000840800c985 */ /* 0x0005e2000c101b24 */
[----:B0-----:R-:W-:Y:S02]  /*d060*/  SHF.R.S32.HI R11, RZ, 0x1f, R15 ;  /* 0x0000001fff0b7819 */ /* 0x001fe4000001140f */
[C---:B------:R-:W-:Y:S01]  /*d070*/  @!P2 LEA R10, P6, R15.reuse, R2, 0x2 ;  /* 0x000000020f0aa211 */ /* 0x040fe200078c10ff */
[----:B------:R2:W-:Y:S01]  /*d080*/  @!P3 ST.E.64 desc[UR36][R4.64], R136 ;  /* 0x000000880400b985 */ /* 0x0005e2000c101b24 */
[----:B-1----:R-:W-:Y:S02]  /*d090*/  SHF.R.S32.HI R13, RZ, 0x1f, R21 ;  /* 0x0000001fff0d7819 */ /* 0x002fe40000011415 */
[----:B------:R-:W-:-:S02]  /*d0a0*/  @!P2 LEA.HI.X R11, R15, R3, R11, 0x2, P6 ;  /* 0x000000030f0ba211 */ /* 0x000fc400030f140b */
[----:B------:R-:W-:-:S03]  /*d0b0*/  @!P1 LEA R12, P6, R21, R2, 0x2 ;  /* 0x00000002150c9211 */ /* 0x000fc600078c10ff */
[----:B------:R2:W-:Y:S01]  /*d0c0*/  @!P2 ST.E.64 desc[UR36][R10.64], R140 ;  /* 0x0000008c0a00a985 */ /* 0x0005e2000c101b24 */
[----:B------:R-:W-:Y:S02]  /*d0d0*/  @!P1 LEA.HI.X R13, R21, R3, R13, 0x2, P6 ;  /* 0x00000003150d9211 */ /* 0x000fe400030f140d */
[----:B------:R-:W-:-:S03]  /*d0e0*/  @!P5 LEA R2, P6, R23, R2, 0x2 ;  /* 0x000000021702d211 */ /* 0x000fc600078c10ff */
[----:B------:R2:W-:Y:S01]  /*d0f0*/  @!P1 ST.E.64 desc[UR36][R12.64], R144 ;  /* 0x000000900c009985 */ /* 0x0005e2000c101b24 */
[----:B------:R-:W-:-:S05]  /*d100*/  @!P5 LEA.HI.X R3, R23, R3, R14, 0x2, P6 ;  /* 0x000000031703d211 */ /* 0x000fca00030f140e */
[----:B------:R2:W-:Y:S04]  /*d110*/  @!P5 ST.E.64 desc[UR36][R2.64], R148 ;  /* 0x000000940200d985 */ /* 0x0005e8000c101b24 */
.L_x_5766:
[----:B------:R-:W-:Y:S05]  /*d120*/  BSYNC B1 ;  /* 0x0000000000017941 */ /* 0x000fea0003800000 */
.L_x_5765:
[----:B--2---:R0:W1:Y:S04]  /*d130*/  SHFL.IDX PT, R3, R7, 0x1, 0x1c1f ;  /* 0x003c1f0007037f89 */ /* 0x00406800000e0000 */
[----:B------:R0:W2:Y:S01]  /*d140*/  SHFL.IDX PT, R2, R0, 0x1, 0x1c1f ;  /* 0x003c1f0000027f89 */ /* 0x0000a200000e0000 */
[----:B------:R-:W-:Y:S05]  /*d150*/  @P0 BRA `(.L_x_5764) ;  /* 0x0000001400d00947 */ /* 0x000fea0003800000 */
[----:B------:R-:W-:Y:S01]  /*d160*/  ULDC UR6, c[0x0][0xbc8] ;  /* 0x0002f20000067ab9 */ /* 0x000fe20000000800 */
[C---:B------:R-:W-:Y:S01]  /*d170*/  VIADD R21, R17.reuse, 0xe0 ;  /* 0x000000e011157836 */ /* 0x040fe20000000000 */
[----:B------:R-:W-:Y:S01]  /*d180*/  ISETP.GE.AND P5, PT, R186, UR6, PT ;  /* 0x00000006ba007c0c */ /* 0x000fe2000bfa6270 */
[C---:B0-----:R-:W-:Y:S01]  /*d190*/  VIADD R7, R17.reuse, 0xf0 ;  /* 0x000000f011077836 */ /* 0x041fe20000000000 */
[----:B------:R-:W-:Y:S02]  /*d1a0*/  ISETP.GE.AND P4, PT, R17, UR6, PT ;  /* 0x0000000611007c0c */ /* 0x000fe4000bf86270 */
[----:B------:R-:W-:Y:S02]  /*d1b0*/  ISETP.GE.AND P2, PT, R184, UR6, PT ;  /* 0x00000006b8007c0c */ /* 0x000fe4000bf46270 */
[----:B------:R-:W-:Y:S02]  /*d1c0*/  ISETP.GE.AND P1, PT, R182, UR6, PT ;  /* 0x00000006b6007c0c */ /* 0x000fe4000bf26270 */
[----:B------:R-:W-:-:S02]  /*d1d0*/  ISETP.GE.AND P0, PT, R180, UR6, PT ;  /* 0x00000006b4007c0c */ /* 0x000fc4000bf06270 */
[----:B------:R-:W-:-:S03]  /*d1e0*/  SHF.R.S32.HI R0, RZ, 0x1f, R21 ;  /* 0x0000001fff007819 */ /* 0x000fc60000011415 */
[CC--:B--2---:R-:W-:Y:S02]  /*d1f0*/  @!P5 LEA R8, P3, R186.reuse, R2.reuse, 0x2 ;  /* 0x00000002ba08d211 */ /* 0x0c4fe400078610ff */
[----:B-1----:R-:W-:Y:S02]  /*d200*/  @!P4 IMAD.WIDE R4, R17, 0x4, R2 ;  /* 0x000000041104c825 */ /* 0x002fe400078e0202 */
[-C--:B------:R-:W-:Y:S02]  /*d210*/  @!P5 LEA.HI.X R9, R186, R3.reuse, R187, 0x2, P3 ;  /* 0x00000003ba09d211 */ /* 0x080fe400018f14bb */
[-C--:B------:R-:W-:Y:S01]  /*d220*/  @!P2 LEA R10, P6, R184, R2.reuse, 0x2 ;  /* 0x00000002b80aa211 */ /* 0x080fe200078c10ff */
        /* <DEDUP_REMOVED lines=24> */
[-C--:B--2---:R-:W-:Y:S02]  /*d3b0*/  @!P0 LEA R10, P4, R173, R2.reuse, 0x2 ;  /* 0x00000002ad0a8211 */ /* 0x084fe400078810ff */
        /* <DEDUP_REMOVED lines=15> */
[-C--:B----4-:R-:W-:Y:S02]  /*d4b0*/  @!P4 LEA R8, P2, R165, R2.reuse, 0x2 ;  /* 0x00000002a508c211 */ /* 0x090fe400078410ff */
        /* <DEDUP_REMOVED lines=57> */
[-C--:B--2---:R-:W-:Y:S02]  /*d850*/  @!P1 LEA R12, P6, R217, R2.reuse, 0x2 ;  /* 0x00000002d90c9211 */ /* 0x084fe400078c10ff */
        /* <DEDUP_REMOVED lines=27> */
.L_x_5755:
        /* <DEDUP_REMOVED lines=26> */
.L_x_5767:
[----:B------:R-:W-:Y:S01]  /*dbb0*/  BSSY B1, `(.L_x_5768) ;  /* 0x0000039000017945 */ /* 0x000fe20003800000 */
[----:B------:R-:W-:Y:S02]  /*dbc0*/  SEL R23, R212, RZ, !P0 ;  /* 0x000000ffd4177207 */ /* 0x000fe40004000000 */
[----:B------:R-:W-:Y:S02]  /*dbd0*/  SEL R216, R216, RZ, !P0 ;  /* 0x000000ffd8d87207 */ /* 0x000fe40004000000 */
[----:B-----5:R-:W-:Y:S01]  /*dbe0*/  SHF.R.S32.HI R20, RZ, 0x1f, R7 ;  /* 0x0000001fff147819 */ /* 0x020fe20000011407 */
[----:B------:R-:W-:Y:S06]  /*dbf0*/  @P3 BRA `(.L_x_5769) ;  /* 0x0000000000d03947 */ /* 0x000fec0003800000 */
[----:B------:R-:W1:Y:S01]  /*dc00*/  S2R R25, SR_TID.X ;  /* 0x0000000000197919 */ /* 0x000e620000002100 */
[----:B------:R-:W2:Y:S01]  /*dc10*/  LDC R29, c[0x0][0xce8] ;  /* 0x00033a00ff1d7b82 */ /* 0x000ea20000000800 */
[----:B------:R-:W-:-:S13]  /*dc20*/  R2UR UR6, R206 ;  /* 0x00000000ce0672ca */ /* 0x000fda00000e0000 */
[----:B------:R-:W-:Y:S02]  /*dc30*/  IMAD.U32 R4, RZ, RZ, UR6 ;  /* 0x00000006ff047e24 */ /* 0x000fe4000f8e00ff */
[----:B--2---:R-:W-:-:S03]  /*dc40*/  IMAD R2, R0, R29, RZ ;  /* 0x0000001d00027224 */ /* 0x004fc600078e02ff */
[----:B-1----:R-:W-:-:S04]  /*dc50*/  IADD3 R25, R4, -0x80, R25 ;  /* 0xffffff8004197810 */ /* 0x002fc80007ffe019 */
        /* <DEDUP_REMOVED lines=13> */
[----:B---3--:R-:W-:-:S02]  /*dd30*/  IMAD R5, R5, R23, RZ ;  /* 0x0000001705057224 */ /* 0x008fc400078e02ff */
[----:B------:R-:W-:-:S05]  /*dd40*/  IMAD.WIDE.U32 R12, R4, R23, RZ ;  /* 0x00000017040c7225 */ /* 0x000fca00078e00ff */
[----:B------:R-:W3:Y:S01]  /*dd50*/  LDC.64 R8, c[0x0][R18+0x228] ;  /* 0x00008a0012087b82 */ /* 0x000ee20000000a00 */
[----:B----4-:R-:W-:-:S07]  /*dd60*/  @P1 IMAD.HI.U32 R14, R25, R14, RZ ;  /* 0x0000000e190e1227 */ /* 0x010fce00078e00ff */
        /* <DEDUP_REMOVED lines=29> */
.L_x_5769:
[----:B------:R-:W-:Y:S05]  /*df40*/  BSYNC B1 ;  /* 0x0000000000017941 */ /* 0x000fea0003800000 */
.L_x_5768:
[----:B------:R-:W-:Y:S05]  /*df50*/  @P2 BRA `(.L_x_5764) ;  /* 0x0000000800502947 */ /* 0x000fea0003800000 */
[----:B0-----:R-:W0:Y:S01]  /*df60*/  LDC R11, c[0x0][0xce8] ;  /* 0x00033a00ff0b7b82 */ /* 0x001e220000000800 */
[----:B-1----:R-:W-:Y:S01]  /*df70*/  SHF.R.S32.HI R3, RZ, 0x1f, R22 ;  /* 0x0000001fff037819 */ /* 0x002fe20000011416 */
[----:B------:R-:W-:Y:S01]  /*df80*/  ULDC.64 UR6, c[0x0][0xba0] ;  /* 0x0002e80000067ab9 */ /* 0x000fe20000000a00 */
[----:B------:R-:W-:Y:S01]  /*df90*/  R2UR UR8, R206 ;  /* 0x00000000ce0872ca */ /* 0x000fe200000e0000 */
[----:B------:R-:W-:Y:S01]  /*dfa0*/  IMAD R2, R20, UR6, RZ ;  /* 0x0000000614027c24 */ /* 0x000fe2000f8e02ff */
[----:B------:R-:W-:Y:S01]  /*dfb0*/  LEA.HI R4, R3, R22, RZ, 0x3 ;  /* 0x0000001603047211 */ /* 0x000fe200078f18ff */
[----:B------:R-:W-:Y:S02]  /*dfc0*/  BSSY B1, `(.L_x_5770) ;  /* 0x000004b000017945 */ /* 0x000fe40003800000 */
[C---:B------:R-:W-:Y:S01]  /*dfd0*/  IMAD R5, R7.reuse, UR7, R2 ;  /* 0x0000000707057c24 */ /* 0x040fe2000f8e0202 */
[----:B------:R-:W-:Y:S01]  /*dfe0*/  LOP3.LUT R9, R4, 0xfffffff8, RZ, 0xc0, !PT ;  /* 0xfffffff804097812 */ /* 0x000fe200078ec0ff */
[----:B------:R-:W-:Y:S01]  /*dff0*/  IMAD.WIDE.U32 R2, R7, UR6, RZ ;  /* 0x0000000607027c25 */ /* 0x000fe2000f8e00ff */
[----:B------:R-:W-:Y:S01]  /*e000*/  SHF.R.S32.HI R15, RZ, 0x3, R4 ;  /* 0x00000003ff0f7819 */ /* 0x000fe20000011404 */
[----:B------:R-:W-:-:S02]  /*e010*/  ULDC.64 UR6, c[0x0][0xbe8] ;  /* 0x0002fa0000067ab9 */ /* 0x000fc40000000a00 */
[----:B------:R-:W-:Y:S02]  /*e020*/  IMAD.IADD R22, R22, 0x1, -R9 ;  /* 0x0000000116167824 */ /* 0x000fe400078e0a09 */
[----:B------:R-:W-:Y:S02]  /*e030*/  IMAD.IADD R3, R3, 0x1, R5 ;  /* 0x0000000103037824 */ /* 0x000fe400078e0205 */
[----:B------:R-:W-:Y:S02]  /*e040*/  IMAD R4, R22, 0x20, R15 ;  /* 0x0000002016047824 */ /* 0x000fe400078e020f */
[----:B------:R-:W-:Y:S01]  /*e050*/  IMAD.WIDE.U32 R2, R213, UR6, R2 ;  /* 0x00000006d5027c25 */ /* 0x000fe2000f8e0002 */
[----:B0-----:R-:W-:-:S03]  /*e060*/  ISETP.NE.AND P0, PT, R11, 0x1, PT ;  /* 0x000000010b00780c */ /* 0x001fc60003f05270 */
[----:B------:R-:W-:Y:S02]  /*e070*/  VIADD R9, R4, UR8 ;  /* 0x0000000804097c36 */ /* 0x000fe40008000000 */
[----:B------:R-:W-:Y:S01]  /*e080*/  IMAD R3, R213, UR7, R3 ;  /* 0x00000007d5037c24 */ /* 0x000fe2000f8e0203 */
[----:B------:R-:W-:Y:S01]  /*e090*/  ULDC.64 UR6, c[0x0][0xbf0] ;  /* 0x0002fc0000067ab9 */ /* 0x000fe20000000a00 */
[----:B------:R-:W-:Y:S02]  /*e0a0*/  IMAD.MOV.U32 R5, RZ, RZ, R9 ;  /* 0x000000ffff057224 */ /* 0x000fe400078e0009 */
[----:B------:R-:W-:Y:S02]  /*e0b0*/  IMAD R7, R216, UR6, RZ ;  /* 0x00000006d8077c24 */ /* 0x000fe4000f8e02ff */
[C---:B------:R-:W-:Y:S02]  /*e0c0*/  IMAD.WIDE.U32 R2, R23.reuse, UR6, R2 ;  /* 0x0000000617027c25 */ /* 0x040fe4000f8e0002 */
[----:B------:R-:W0:Y:S02]  /*e0d0*/  @P0 LDC R8, c[0x0][0xcec] ;  /* 0x00033b00ff080b82 */ /* 0x000e240000000800 */
[----:B------:R-:W-:Y:S01]  /*e0e0*/  IMAD R7, R23, UR7, R7 ;  /* 0x0000000717077c24 */ /* 0x000fe2000f8e0207 */
[----:B------:R-:W-:-:S03]  /*e0f0*/  ULDC.64 UR6, c[0x0][0xbe0] ;  /* 0x0002f80000067ab9 */ /* 0x000fc60000000a00 */
[----:B------:R-:W-:Y:S02]  /*e100*/  IMAD.IADD R3, R3, 0x1, R7 ;  /* 0x0000000103037824 */ /* 0x000fe400078e0207 */
[----:B------:R-:W1:Y:S01]  /*e110*/  @P0 LDC R13, c[0x0][0xcf0] ;  /* 0x00033c00ff0d0b82 */ /* 0x000e620000000800 */
[----:B0-----:R-:W-:-:S05]  /*e120*/  @P0 IMAD.HI.U32 R4, R9, R8, RZ ;  /* 0x0000000809040227 */ /* 0x001fca00078e00ff */
[----:B-1----:R-:W-:-:S04]  /*e130*/  @P0 SHF.R.U32.HI R5, RZ, R13, R4 ;  /* 0x0000000dff050219 */ /* 0x002fc80000011604 */
        /* <DEDUP_REMOVED lines=8> */
[----:B------:R-:W-:Y:S01]  /*e1c0*/  ULDC.64 UR6, c[0x0][0xbd8] ;  /* 0x0002f60000067ab9 */ /* 0x000fe20000000a00 */
        /* <DEDUP_REMOVED lines=42> */
.L_x_5771:
[----:B------:R-:W-:Y:S05]  /*e470*/  BSYNC B1 ;  /* 0x0000000000017941 */ /* 0x000fea0003800000 */
.L_x_5770:
        /* <DEDUP_REMOVED lines=21> */
.L_x_5773:
[----:B------:R-:W-:Y:S05]  /*e5d0*/  BSYNC B1 ;  /* 0x0000000000017941 */ /* 0x000fea0003800000 */
.L_x_5772:
        /* <DEDUP_REMOVED lines=21> */
.L_x_5775:
[----:B------:R-:W-:Y:S05]  /*e730*/  BSYNC B1 ;  /* 0x0000000000017941 */ /* 0x000fea0003800000 */
.L_x_5774:
        /* <DEDUP_REMOVED lines=22> */
.L_x_5764:
[----:B------:R-:W-:Y:S05]  /*e8a0*/  BSYNC B0 ;  /* 0x0000000000007941 */ /* 0x000fea0003800000 */
.L_x_5754:
[----:B------:R-:W-:Y:S02]  /*e8b0*/  ULDC UR6, c[0x0][0xd3c] ;  /* 0x00034f0000067ab9 */ /* 0x000fe40000000800 */
[----:B------:R-:W-:-:S06]  /*e8c0*/  UISETP.GE.AND UP0, UPT, UR5, UR6, UPT ;  /* 0x000000060500728c */ /* 0x000fcc000bf06270 */
[----:B------:R-:W-:-:S13]  /*e8d0*/  PLOP3.LUT P0, PT, PT, PT, UP0, 0x80, 0x0 ;  /* 0x000000000000781c */ /* 0x000fda0003f0f008 */
[----:B------:R-:W-:Y:S05]  /*e8e0*/  @!P0 BRA `(.L_x_5776) ;  /* 0xffffff2400fc8947 */ /* 0x000fea000383ffff */
[----:B------:R-:W-:Y:S05]  /*e8f0*/  EXIT ;  /* 0x000000000000794d */ /* 0x000fea0003800000 */
.L_x_5710:
        /* <DEDUP_REMOVED lines=16> */
.L_x_5777:
        /* <DEDUP_REMOVED lines=43> */
.L_x_5781:
        /* <DEDUP_REMOVED lines=35> */
.L_x_5779:
        /* <DEDUP_REMOVED lines=13> */
.L_x_5782:
        /* <DEDUP_REMOVED lines=62> */
.L_x_5783:
        /* <DEDUP_REMOVED lines=61> */
.L_x_5784:
[----:B------:R-:W-:-:S05]  /*f760*/  LOP3.LUT R25, RZ, R2, RZ, 0x33, !PT ;  /* 0x00000002ff197212 */ /* 0x000fca00078e33ff */
[----:B------:R-:W-:Y:S01]  /*f770*/  IMAD.IADD R25, R6, 0x1, R25 ;  /* 0x0000000106197824 */ /* 0x000fe200078e0219 */
[----:B------:R-:W-:Y:S06]  /*f780*/  BRA `(.L_x_5785) ;  /* 0x0000000000147947 */ /* 0x000fec0003800000 */
.L_x_5780:
[----:B------:R-:W-:Y:S01]  /*f790*/  ULDC UR4, c[0x0][0xd3c] ;  /* 0x00034f0000047ab9 */ /* 0x000fe20000000800 */
[----:B------:R-:W-:Y:S02]  /*f7a0*/  IMAD.MOV.U32 R25, RZ, RZ, RZ ;  /* 0x000000ffff197224 */ /* 0x000fe400078e00ff */
[----:B------:R-:W-:Y:S02]  /*f7b0*/  IMAD.U32 R24, RZ, RZ, UR6 ;  /* 0x00000006ff187e24 */ /* 0x000fe4000f8e00ff */
[----:B------:R-:W-:Y:S02]  /*f7c0*/  IMAD.MOV.U32 R26, RZ, RZ, RZ ;  /* 0x000000ffff1a7224 */ /* 0x000fe400078e00ff */
[----:B------:R-:W-:-:S07]  /*f7d0*/  IMAD.U32 R27, RZ, RZ, UR4 ;  /* 0x00000004ff1b7e24 */ /* 0x000fce000f8e00ff */
.L_x_5785:
[----:B------:R-:W-:-:S13]  /*f7e0*/  ISETP.NE.AND P0, PT, R7, RZ, PT ;  /* 0x000000ff0700720c */ /* 0x000fda0003f05270 */
[----:B------:R-:W0:Y:S01]  /*f7f0*/  @!P0 S2R R3, SR_CgaCtaId ;  /* 0x0000000000038919 */ /* 0x000e220000008800 */
[----:B------:R-:W-:-:S04]  /*f800*/  @!P0 MOV R2, 0x400 ;  /* 0x0000040000028802 */ /* 0x000fc80000000f00 */
[----:B0-----:R-:W-:-:S05]  /*f810*/  @!P0 LEA R2, R3, R2, 0x18 ;  /* 0x0000000203028211 */ /* 0x001fca00078ec0ff */
[----:B------:R1:W-:Y:S01]  /*f820*/  @!P0 STS.128 [R2+0x324d0], R24 ;  /* 0x0324d01802008388 */ /* 0x0003e20000000c00 */
[----:B------:R-:W-:Y:S06]  /*f830*/  BAR.ARV 0x5, 0x180 ;  /* 0x0146000000007b1d */ /* 0x000fec0000002000 */
.L_x_5778:
        /* <DEDUP_REMOVED lines=31> */
.L_x_5855:
        /* <DEDUP_REMOVED lines=48> */
.L_x_5787:
        /* <DEDUP_REMOVED lines=9> */
.L_x_5788:
        /* <DEDUP_REMOVED lines=9> */
.L_x_5789:
[----:B------:R-:W3:Y:S01]  /*fe50*/  LDL R4, [R1+0x4] ;  /* 0x0000040001047983 */ /* 0x000ee20000100800 */
[----:B012---:R-:W0:Y:S01]  /*fe60*/  LDC R0, c[0x0][0x448] ;  /* 0x00011200ff007b82 */ /* 0x007e220000000800 */
[----:B-----5:R-:W-:Y:S01]  /*fe70*/  IMAD.IADD R19, R19, 0x1, -R32 ;  /* 0x0000000113137824 */ /* 0x020fe200078e0a20 */
[----:B------:R-:W-:Y:S01]  /*fe80*/  LOP3.LUT R16, R16, 0xfffeffff, RZ, 0xc0, !PT ;  /* 0xfffeffff10107812 */ /* 0x000fe200078ec0ff */
[----:B------:R-:W-:Y:S01]  /*fe90*/  BSSY B0, `(.L_x_5790) ;  /* 0x0000038000007945 */ /* 0x000fe20003800000 */
[----:B0-----:R-:W-:Y:S01]  /*fea0*/  ISETP.NE.AND P0, PT, R0, 0x1, PT ;  /* 0x000000010000780c */ /* 0x001fe20003f05270 */
[----:B------:R-:W-:-:S04]  /*feb0*/  IMAD.SHL.U32 R0, R25, 0x80, RZ ;  /* 0x0000008019007824 */ /* 0x000fc800078e00ff */
[----:B------:R-:W-:-:S08]  /*fec0*/  VIADD R0, R0, 0x7f ;  /* 0x0000007f00007836 */ /* 0x000fd00000000000 */
[----:B------:R-:W0:Y:S01]  /*fed0*/  @P0 LDC R3, c[0x0][0x44c] ;  /* 0x00011300ff030b82 */ /* 0x000e220000000800 */
[----:B------:R-:W-:-:S07]  /*fee0*/  @P0 LOP3.LUT R16, R16, 0x10000, RZ, 0xfc, !PT ;  /* 0x0001000010100812 */ /* 0x000fce00078efcff */
[----:B------:R-:W1:Y:S01]  /*fef0*/  @P0 LDC R5, c[0x0][0x450] ;  /* 0x00011400ff050b82 */ /* 0x000e620000000800 */
[----:B0-----:R-:W-:-:S05]  /*ff00*/  @P0 IMAD.HI.U32 R2, R0, R3, RZ ;  /* 0x0000000300020227 */ /* 0x001fca00078e00ff */
[----:B-1----:R-:W-:Y:S01]  /*ff10*/  @P0 SHF.R.U32.HI R0, RZ, R5, R2 ;  /* 0x00000005ff000219 */ /* 0x002fe20000011602 */
[----:B------:R-:W-:-:S04]  /*ff20*/  VIADD R2, R19, 0x5f ;  /* 0x0000005f13027836 */ /* 0x000fc80000000000 */
[----:B------:R-:W-:Y:S01]  /*ff30*/  IMAD.HI R2, R2, 0x2aaaaaab, RZ ;  /* 0x2aaaaaab02027827 */ /* 0x000fe200078e02ff */
[----:B---3--:R-:W-:-:S05]  /*ff40*/  IADD3 R3, R19, 0x60, -R4 ;  /* 0x0000006013037810 */ /* 0x008fca0007ffe804 */
        /* <DEDUP_REMOVED lines=44> */
.L_x_5791:
[----:B------:R-:W-:Y:S05]  /*10210*/  BSYNC B0 ;  /* 0x0000000000007941 */ /* 0x000fea0003800000 */
.L_x_5790:
        /* <DEDUP_REMOVED lines=23> */
.L_x_5793:
        /* <DEDUP_REMOVED lines=20> */
.L_x_5796:
[----:B------:R-:W-:Y:S05]  /*104d0*/  BSYNC B6 ;  /* 0x0000000000067941 */ /* 0x000fea0003800000 */
.L_x_5795:
        /* <DEDUP_REMOVED lines=20> */
.L_x_5799:
        /* <DEDUP_REMOVED lines=15> */
.L_x_5798:
[----:B------:R-:W-:Y:S05]  /*10710*/  BSYNC B6 ;  /* 0x0000000000067941 */ /* 0x000fea0003800000 */
.L_x_5797:
        /* <DEDUP_REMOVED lines=9> */
[----:B------:R3:W5:Y:S01]  /*107b0*/  @P0 LDG.E R29, desc[UR36][R2.64] ;  /* 0x00000024021d0981 */ /* 0x000762000c1e1900 */
[----:B------:R-:W-:Y:S01]  /*107c0*/  LOP3.LUT R16, R16, 0xfffffffe, RZ, 0xc0, !PT ;  /* 0xfffffffe10107812 */ /* 0x000fe200078ec0ff */
[----:B------:R-:W-:Y:S01]  /*107d0*/  UMOV UR5, 0xffffffff ;  /* 0xffffffff00057882 */ /* 0x000fe20000000000 */
[----:B------:R-:W4:Y:S02]  /*107e0*/  S2R R21, SR_TID.X ;  /* 0x0000000000157919 */ /* 0x000f240000002100 */
[----:B------:R-:W-:Y:S01]  /*107f0*/  LOP3.LUT R16, R16, 0xffffffef, RZ, 0xc0, !PT ;  /* 0xffffffef10107812 */ /* 0x000fe200078ec0ff */
[----:B-1----:R-:W-:-:S05]  /*10800*/  IMAD.SHL.U32 R20, R20, 0x8, RZ ;  /* 0x0000000814147824 */ /* 0x002fca00078e00ff */
[----:B------:R-:W-:-:S04]  /*10810*/  LOP3.LUT R20, R20, 0x38, RZ, 0xc0, !PT ;  /* 0x0000003814147812 */ /* 0x000fc800078ec0ff */
[C---:B------:R-:W-:Y:S02]  /*10820*/  LOP3.LUT R4, R20.reuse, 0x40, RZ, 0xfc, !PT ;  /* 0x0000004014047812 */ /* 0x040fe400078efcff */
[----:B------:R-:W-:Y:S02]  /*10830*/  LOP3.LUT R20, R20, 0x80, RZ, 0xfc, !PT ;  /* 0x0000008014147812 */ /* 0x000fe400078efcff */
[----:B------:R-:W-:Y:S02]  /*10840*/  ISETP.GE.AND P1, PT, R4, UR4, PT ;  /* 0x0000000404007c0c */ /* 0x000fe4000bf26270 */
[----:B------:R-:W-:Y:S02]  /*10850*/  ISETP.GE.AND P0, PT, R20, UR4, PT ;  /* 0x0000000414007c0c */ /* 0x000fe4000bf06270 */
[----:B------:R-:W1:Y:S09]  /*10860*/  S2R R20, SR_TID.X ;  /* 0x0000000000147919 */ /* 0x000e720000002100 */
[----:B------:R-:W-:Y:S01]  /*10870*/  @P1 LOP3.LUT R16, R16, 0x10, RZ, 0xfc, !PT ;  /* 0x0000001010101812 */ /* 0x000fe200078efcff */
[----:B----4-:R-:W-:-:S05]  /*10880*/  IMAD.SHL.U32 R21, R21, 0x8, RZ ;  /* 0x0000000815157824 */ /* 0x010fca00078e00ff */
[----:B------:R-:W-:-:S04]  /*10890*/  LOP3.LUT R21, R21, 0x38, RZ, 0xc0, !PT ;  /* 0x0000003815157812 */ /* 0x000fc800078ec0ff */
[C---:B------:R-:W-:Y:S02]  /*108a0*/  ISETP.GE.AND P2, PT, R21.reuse, UR4, PT ;  /* 0x0000000415007c0c */ /* 0x040fe4000bf46270 */
[----:B------:R-:W-:Y:S02]  /*108b0*/  LOP3.LUT R21, R21, 0xc0, RZ, 0xfc, !PT ;  /* 0x000000c015157812 */ /* 0x000fe400078efcff */
[----:B-1----:R-:W-:-:S09]  /*108c0*/  LOP3.LUT R20, R20, 0x7f, RZ, 0xc0, !PT ;  /* 0x0000007f14147812 */ /* 0x002fd200078ec0ff */
[----:B------:R-:W-:Y:S02]  /*108d0*/  @P2 LOP3.LUT R16, R16, 0x1, RZ, 0xfc, !PT ;  /* 0x0000000110102812 */ /* 0x000fe400078efcff */
[----:B------:R-:W-:Y:S02]  /*108e0*/  SHF.R.U32.HI R4, RZ, 0x3, R20 ;  /* 0x00000003ff047819 */ /* 0x000fe40000011614 */
[----:B------:R-:W1:Y:S01]  /*108f0*/  S2R R20, SR_TID.X ;  /* 0x0000000000147919 */ /* 0x000e620000002100 */
[----:B------:R-:W-:-:S04]  /*10900*/  LOP3.LUT R16, R16, 0xfffffff7, RZ, 0xc0, !PT ;  /* 0xfffffff710107812 */ /* 0x000fc800078ec0ff */
[----:B------:R-:W-:Y:S02]  /*10910*/  @P0 LOP3.LUT R16, R16, 0x8, RZ, 0xfc, !PT ;  /* 0x0000000810100812 */ /* 0x000fe400078efcff */
[----:B------:R-:W-:Y:S02]  /*10920*/  ISETP.GE.AND P0, PT, R21, UR4, PT ;  /* 0x0000000415007c0c */ /* 0x000fe4000bf06270 */
[----:B------:R-:W-:-:S11]  /*10930*/  LOP3.LUT R16, R16, 0xfffffffb, RZ, 0xc0, !PT ;  /* 0xfffffffb10107812 */ /* 0x000fd600078ec0ff */
[----:B------:R-:W-:Y:S01]  /*10940*/  @P0 LOP3.LUT R16, R16, 0x4, RZ, 0xfc, !PT ;  /* 0x0000000410100812 */ /* 0x000fe200078efcff */
[----:B-1----:R-:W-:-:S05]  /*10950*/  IMAD.SHL.U32 R20, R20, 0x10, RZ ;  /* 0x0000001014147824 */ /* 0x002fca00078e00ff */
[----:B------:R-:W-:Y:S01]  /*10960*/  LOP3.LUT R20, R4, 0x70, R20, 0xf8, !PT ;  /* 0x0000007004147812 */ /* 0x000fe200078ef814 */
[----:B--2---:R-:W-:-:S04]  /*10970*/  VIADD R0, R0, 0xffffffff ;  /* 0xffffffff00007836 */ /* 0x004fc80000000000 */
[----:B------:R-:W-:Y:S01]  /*10980*/  IMAD R37, R0, 0x60, R20 ;  /* 0x0000006000257824 */ /* 0x000fe200078e0214 */
[----:B0--3--:R-:W-:Y:S06]  /*10990*/  BRA.DIV UR5, `(.L_x_5800) ;  /* 0x0000005205147947 */ /* 0x009fec000b800000 */
.L_x_5873:
        /* <DEDUP_REMOVED lines=20> */
[----:B------:R-:W-:Y:S01]  /*10ae0*/  @!P0 IMAD.IADD R7, R3, 0x1, R7 ;  /* 0x0000000103078824 */ /* 0x000fe200078e0207 */
[----:B------:R-:W-:-:S05]  /*10af0*/  SEL R3, RZ, 0x1, P2 ;  /* 0x00000001ff037807 */ /* 0x000fca0001000000 */
[----:B------:R1:W-:Y:S01]  /*10b00*/  STL [R1+0x24], R3 ;  /* 0x0000240301007387 */ /* 0x0003e20000100800 */
[----:B0-----:R-:W-:-:S04]  /*10b10*/  @!P0 LEA R4, P1, R2, R4, 0x2 ;  /* 0x0000000402048211 */ /* 0x001fc800078210ff */
[----:B------:R-:W-:Y:S01]  /*10b20*/  @!P0 LEA.HI.X R5, R2, R5, R7, 0x2, P1 ;  /* 0x0000000502058211 */ /* 0x000fe200008f1407 */
[----:B------:R-:W-:-:S04]  /*10b30*/  IMAD.MOV R2, RZ, RZ, -R6 ;  /* 0x000000ffff027224 */ /* 0x000fc800078e0a06 */
[----:B------:R-:W-:Y:S01]  /*10b40*/  IMAD R37, R8, R2, R37 ;  /* 0x0000000208257224 */ /* 0x000fe200078e0225 */
[----:B------:R1:W5:Y:S01]  /*10b50*/  @!P0 LDG.E R36, desc[UR36][R4.64] ;  /* 0x0000002404248981 */ /* 0x000362000c1e1900 */
[----:B------:R-:W-:Y:S01]  /*10b60*/  IMAD.U32 R2, RZ, RZ, UR38 ;  /* 0x00000026ff027e24 */ /* 0x000fe2000f8e00ff */
[----:B------:R-:W-:Y:S02]  /*10b70*/  ISETP.GT.U32.AND P1, PT, R20, 0x5f, PT ;  /* 0x0000005f1400780c */ /* 0x000fe40003f24070 */
[----:B------:R-:W-:Y:S02]  /*10b80*/  LOP3.LUT R16, R16, 0xfffffbff, RZ, 0xc0, !PT ;  /* 0xfffffbff10107812 */ /* 0x000fe400078ec0ff */
[----:B------:R-:W-:Y:S02]  /*10b90*/  ISETP.NE.AND P0, PT, R2, 0x3, PT ;  /* 0x000000030200780c */ /* 0x000fe40003f05270 */
[----:B------:R-:W-:-:S11]  /*10ba0*/  LOP3.LUT R26, R26, 0xffff, RZ, 0xc0, !PT ;  /* 0x0000ffff1a1a7812 */ /* 0x000fd600078ec0ff */
[----:B------:R-:W-:-:S04]  /*10bb0*/  @P0 LOP3.LUT R16, R16, 0x400, RZ, 0xfc, !PT ;  /* 0x0000040010100812 */ /* 0x000fc800078efcff */
[----:B------:R-:W-:-:S04]  /*10bc0*/  LOP3.LUT R16, R16, 0xffffffdf, RZ, 0xc0, !PT ;  /* 0xffffffdf10107812 */ /* 0x000fc800078ec0ff */
[----:B------:R-:W-:Y:S01]  /*10bd0*/  @P1 LOP3.LUT R16, R16, 0x20, RZ, 0xfc, !PT ;  /* 0x0000002010101812 */ /* 0x000fe200078efcff */
[----:B-1----:R-:W-:Y:S06]  /*10be0*/  @!P0 BRA `(.L_x_5801) ;  /* 0x0000000000048947 */ /* 0x002fec0003800000 */
[----:B------:R-:W-:Y:S01]  /*10bf0*/  BPT.TRAP 0x1 ;  /* 0x000000040000795c */ /* 0x000fe20000300000 */
.L_x_5801:
[----:B------:R-:W-:Y:S01]  /*10c00*/  IMAD R22, R0, -0x60, R19 ;  /* 0xffffffa000167824 */ /* 0x000fe200078e0213 */
[----:B------:R-:W-:Y:S01]  /*10c10*/  SHF.L.U32 R0, R28, 0x1f, RZ ;  /* 0x0000001f1c007819 */ /* 0x000fe200000006ff */
[----:B------:R-:W-:Y:S01]  /*10c20*/  IMAD R19, R18, 0x8, R17 ;  /* 0x0000000812137824 */ /* 0x000fe200078e0211 */
[----:B------:R-:W-:Y:S03]  /*10c30*/  BSSY B0, `(.L_x_5802) ;  /* 0x0000003000007945 */ /* 0x000fe60003800000 */
[----:B------:R-:W0:Y:S02]  /*10c40*/  SYNCS.PHASECHK.TRANS64.TRYWAIT P0, [R19+URZ+0x32440], R0 ;  /* 0x03244000130075a7 */ /* 0x000e24000800017f */
[----:B0-----:R-:W-:Y:S05]  /*10c50*/  @!P0 BRA `(.L_x_5803) ;  /* 0x0000004c00988947 */ /* 0x001fea0003800000 */
.L_x_5874:
[----:B------:R-:W-:Y:S05]  /*10c60*/  BSYNC B0 ;  /* 0x0000000000007941 */ /* 0x000fea0003800000 */
.L_x_5802:
        /* <DEDUP_REMOVED lines=87> */
.L_x_5888:
        /* <DEDUP_REMOVED lines=10> */
.L_x_5805:
        /* <DEDUP_REMOVED lines=10> */
.L_x_5806:
[----:B------:R1:W5:Y:S01]  /*11320*/  LDL.LU R0, [R1+0x8] ;  /* 0x0000080001007983 */ /* 0x0003620000300800 */
[----:B------:R-:W-:Y:S01]  /*11330*/  LOP3.LUT P0, RZ, R16, 0x40, RZ, 0xc0, !PT ;  /* 0x0000004010ff7812 */ /* 0x000fe2000780c0ff */
[----:B------:R1:W-:-:S12]  /*11340*/  SYNCS.ARRIVE.TRANS64.A1T0 RZ, [R19+URZ+0x32430], RZ ;  /* 0x032430ff13ff79a7 */ /* 0x0003d8000810003f */
[----:B------:R-:W-:Y:S05]  /*11350*/  WARPSYNC.ALL ;  /* 0x0000000000007948 */ /* 0x000fea0003800000 */
[----:B0-----:R-:W-:Y:S01]  /*11360*/  SEL R2, R34, RZ, !P0 ;  /* 0x000000ff22027207 */ /* 0x001fe20004000000 */
[----:B------:R-:W-:Y:S04]  /*11370*/  BSSY B6, `(.L_x_5807) ;  /* 0x000001a000067945 */ /* 0x000fe80003800000 */
[----:B------:R0:W-:Y:S01]  /*11380*/  STL [R1], R2 ;  /* 0x0000000201007387 */ /* 0x0001e20000100800 */
[----:B------:R-:W-:Y:S01]  /*11390*/  BAR.SYNC.DEFER_BLOCKING 0x8, 0x180 ;  /* 0x0206000000007b1d */ /* 0x000fe20000010000 */
[----:B-----5:R-:W-:Y:S01]  /*113a0*/  SEL R34, R0, RZ, !P0 ;  /* 0x000000ff00227207 */ /* 0x020fe20004000000 */
[----:B------:R-:W-:-:S04]  /*113b0*/  VIADD R0, R17, 0x18400 ;  /* 0x0001840011007836 */ /* 0x000fc80000000000 */
[----:B------:R0:W-:Y:S01]  /*113c0*/  STL [R1+0xc], R34 ;  /* 0x00000c2201007387 */ /* 0x0001e20000100800 */
[----:B------:R-:W-:Y:S02]  /*113d0*/  LOP3.LUT P0, RZ, R0, 0x3ff, RZ, 0xc0, !PT ;  /* 0x000003ff00ff7812 */ /* 0x000fe4000780c0ff */
[----:B------:R-:W-:-:S05]  /*113e0*/  SHF.R.S32.HI R0, RZ, 0x1f, R35 ;  /* 0x0000001fff007819 */ /* 0x000fca0000011423 */
        /* <DEDUP_REMOVED lines=18> */
.L_x_5808:
[----:B------:R-:W-:Y:S05]  /*11510*/  BSYNC B6 ;  /* 0x0000000000067941 */ /* 0x000fea0003800000 */
.L_x_5807:
[----:B------:R-:W2:Y:S01]  /*11520*/  LDL R4, [R1+0x8] ;  /* 0x0000080001047983 */ /* 0x000ea20000100800 */
[----:B0-----:R-:W0:Y:S01]  /*11530*/  S2R R2, SR_TID.X ;  /* 0x0000000000027919 */ /* 0x001e220000002100 */
[----:B------:R-:W-:Y:S01]  /*11540*/  IMAD.MOV.U32 R21, RZ, RZ, R34 ;  /* 0x000000ffff157224 */ /* 0x000fe200078e0022 */
[----:B------:R-:W-:Y:S01]  /*11550*/  ULDC.64 UR4, c[0x0][0x298] ;  /* 0x0000a60000047ab9 */ /* 0x000fe20000000a00 */
[----:B------:R-:W3:Y:S01]  /*11560*/  LDC R5, c[0x0][0x448] ;  /* 0x00011200ff057b82 */ /* 0x000ee20000000800 */
[----:B------:R-:W4:Y:S01]  /*11570*/  LDL R20, [R1] ;  /* 0x0000000001147983 */ /* 0x000f220000100800 */
[----:B------:R-:W5:Y:S01]  /*11580*/  S2R R34, SR_TID.X ;  /* 0x0000000000227919 */ /* 0x000f620000002100 */
[----:B0-----:R-:W-:-:S04]  /*11590*/  LOP3.LUT R2, R2, 0x7f, RZ, 0xc0, !PT ;  /* 0x0000007f02027812 */ /* 0x001fc800078ec0ff */
[----:B------:R-:W-:Y:S02]  /*115a0*/  SHF.R.U32.HI R0, RZ, 0x3, R2 ;  /* 0x00000003ff007819 */ /* 0x000fe40000011602 */
[----:B------:R-:W0:Y:S02]  /*115b0*/  LDC R2, c[0x0][0x448] ;  /* 0x00011200ff027b82 */ /* 0x000e240000000800 */
[----:B0-----:R-:W-:Y:S01]  /*115c0*/  ISETP.NE.AND P6, PT, R2, 0x1, PT ;  /* 0x000000010200780c */ /* 0x001fe20003fc5270 */
[----:B-----5:R-:W-:-:S12]  /*115d0*/  IMAD.SHL.U32 R34, R34, 0x10, RZ ;  /* 0x0000001022227824 */ /* 0x020fd800078e00ff */
[----:B------:R-:W0:Y:S08]  /*115e0*/  @P6 LDC R3, c[0x0][0x44c] ;  /* 0x00011300ff036b82 */ /* 0x000e300000000800 */
[----:B------:R-:W5:Y:S01]  /*115f0*/  @P6 LDC R2, c[0x0][0x450] ;  /* 0x00011400ff026b82 */ /* 0x000f620000000800 */
[----:B------:R-:W-:-:S05]  /*11600*/  LOP3.LUT R34, R0, 0x70, R34, 0xf8, !PT ;  /* 0x0000007000227812 */ /* 0x000fca00078ef822 */
[----:B------:R-:W-:-:S04]  /*11610*/  IMAD R34, R25, 0x80, R34 ;  /* 0x0000008019227824 */ /* 0x000fc800078e0222 */
[----:B------:R-:W-:Y:S02]  /*11620*/  IMAD.MOV.U32 R0, RZ, RZ, R34 ;  /* 0x000000ffff007224 */ /* 0x000fe400078e0022 */
[----:B0-----:R-:W-:-:S05]  /*11630*/  @P6 IMAD.HI.U32 R3, R34, R3, RZ ;  /* 0x0000000322036227 */ /* 0x001fca00078e00ff */
[----:B-----5:R-:W-:Y:S01]  /*11640*/  @P6 SHF.R.U32.HI R0, RZ, R2, R3 ;  /* 0x00000002ff006219 */ /* 0x020fe20000011603 */
[----:B------:R-:W-:-:S04]  /*11650*/  IMAD.WIDE.U32 R2, R35, UR4, RZ ;  /* 0x0000000423027c25 */ /* 0x000fc8000f8e00ff */
[----:B--2---:R-:W-:-:S04]  /*11660*/  IMAD R4, R4, UR4, RZ ;  /* 0x0000000404047c24 */ /* 0x004fc8000f8e02ff */
[----:B------:R-:W-:Y:S01]  /*11670*/  IMAD R4, R35, UR5, R4 ;  /* 0x0000000523047c24 */ /* 0x000fe2000f8e0204 */
[----:B------:R-:W-:-:S03]  /*11680*/  ULDC.64 UR4, c[0x0][0x2d8] ;  /* 0x0000b60000047ab9 */ /* 0x000fc60000000a00 */
[----:B------:R-:W-:Y:S02]  /*11690*/  IMAD.IADD R3, R3, 0x1, R4 ;  /* 0x0000000103037824 */ /* 0x000fe400078e0204 */
[----:B------:R-:W-:-:S04]  /*116a0*/  IMAD.WIDE.U32 R2, R26, UR4, R2 ;  /* 0x000000041a027c25 */ /* 0x000fc8000f8e0002 */
[----:B------:R-:W-:Y:S01]  /*116b0*/  IMAD R3, R26, UR5, R3 ;  /* 0x000000051a037c24 */ /* 0x000fe2000f8e0203 */
[----:B------:R-:W-:Y:S02]  /*116c0*/  ULDC.64 UR4, c[0x0][0x2e0] ;  /* 0x0000b80000047ab9 */ /* 0x000fe40000000a00 */
[----:B------:R-:W-:Y:S02]  /*116d0*/  IMAD R4, R21, UR4, RZ ;  /* 0x0000000415047c24 */ /* 0x000fe4000f8e02ff */
[----:B----4-:R-:W-:-:S04]  /*116e0*/  IMAD.WIDE.U32 R2, R20, UR4, R2 ;  /* 0x0000000414027c25 */ /* 0x010fc8000f8e0002 */
[----:B------:R-:W-:Y:S01]  /*116f0*/  IMAD R4, R20, UR5, R4 ;  /* 0x0000000514047c24 */ /* 0x000fe2000f8e0204 */
[----:B------:R-:W-:Y:S01]  /*11700*/  ULDC.64 UR4, c[0x0][0x2d0] ;  /* 0x0000b40000047ab9 */ /* 0x000fe20000000a00 */
[----:B------:R-:W0:Y:S02]  /*11710*/  S2R R20, SR_TID.X ;  /* 0x0000000000147919 */ /* 0x000e240000002100 */
[----:B------:R-:W-:Y:S01]  /*11720*/  IMAD.IADD R3, R3, 0x1, R4 ;  /* 0x0000000103037824 */ /* 0x000fe200078e0204 */
[----:B------:R-:W-:Y:S01]  /*11730*/  SHF.R.S32.HI R4, RZ, 0x1f, R0 ;  /* 0x0000001fff047819 */ /* 0x000fe20000011400 */
[----:B------:R-:W2:Y:S04]  /*11740*/  S2R R21, SR_TID.X ;  /* 0x0000000000157919 */ /* 0x000ea80000002100 */
[----:B------:R-:W-:-:S02]  /*11750*/  IMAD R4, R4, UR4, RZ ;  /* 0x0000000404047c24 */ /* 0x000fc4000f8e02ff */
[----:B------:R-:W-:-:S04]  /*11760*/  IMAD.WIDE.U32 R2, R0, UR4, R2 ;  /* 0x0000000400027c25 */ /* 0x000fc8000f8e0002 */
[----:B------:R-:W-:Y:S01]  /*11770*/  IMAD R4, R0, UR5, R4 ;  /* 0x0000000500047c24 */ /* 0x000fe2000f8e0204 */
[----:B------:R-:W-:Y:S01]  /*11780*/  ULDC.64 UR4, c[0x0][0x2c8] ;  /* 0x0000b20000047ab9 */ /* 0x000fe20000000a00 */
[----:B------:R-:W-:-:S04]  /*11790*/  IMAD.MOV R0, RZ, RZ, -R0 ;  /* 0x000000ffff007224 */ /* 0x000fc800078e0a00 */
[----:B---3--:R-:W-:Y:S02]  /*117a0*/  IMAD R0, R5, R0, R34 ;  /* 0x0000000005007224 */ /* 0x008fe400078e0222 */
[----:B------:R-:W-:-:S03]  /*117b0*/  IMAD.IADD R3, R3, 0x1, R4 ;  /* 0x0000000103037824 */ /* 0x000fc600078e0204 */
[----:B------:R-:W-:Y:S01]  /*117c0*/  SHF.R.S32.HI R4, RZ, 0x1f, R0 ;  /* 0x0000001fff047819 */ /* 0x000fe20000011400 */
[----:B------:R-:W-:-:S04]  /*117d0*/  IMAD.WIDE.U32 R2, R0, UR4, R2 ;  /* 0x0000000400027c25 */ /* 0x000fc8000f8e0002 */
[----:B------:R-:W-:-:S04]  /*117e0*/  IMAD R4, R4, UR4, RZ ;  /* 0x0000000404047c24 */ /* 0x000fc8000f8e02ff */
[----:B------:R-:W-:Y:S01]  /*117f0*/  IMAD R4, R0, UR5, R4 ;  /* 0x0000000500047c24 */ /* 0x000fe2000f8e0204 */
[----:B------:R-:W-:Y:S01]  /*11800*/  ULDC.64 UR4, c[0x0][0x280] ;  /* 0x0000a00000047ab9 */ /* 0x000fe20000000a00 */
[----:B0-----:R-:W-:Y:S01]  /*11810*/  IMAD.SHL.U32 R20, R20, 0x8, RZ ;  /* 0x0000000814147824 */ /* 0x001fe200078e00ff */
[----:B------:R-:W-:Y:S01]  /*11820*/  LEA R0, P0, R2, UR4, 0x1 ;  /* 0x0000000402007c11 */ /* 0x000fe2000f8008ff */
[----:B------:R-:W-:Y:S01]  /*11830*/  IMAD.IADD R4, R3, 0x1, R4 ;  /* 0x0000000103047824 */ /* 0x000fe200078e0204 */
[----:B------:R-:W-:Y:S02]  /*11840*/  ULDC UR4, c[0x0][0x2b8] ;  /* 0x0000ae0000047ab9 */ /* 0x000fe40000000800 */
[----:B------:R-:W-:Y:S02]  /*11850*/  LOP3.LUT R20, R20, 0x38, RZ, 0xc0, !PT ;  /* 0x0000003814147812 */ /* 0x000fe400078ec0ff */
[----:B------:R-:W-:Y:S01]  /*11860*/  LEA.HI.X R4, R2, UR5, R4, 0x1, P0 ;  /* 0x0000000502047c11 */ /* 0x000fe200080f0c04 */
[----:B------:R-:W-:Y:S01]  /*11870*/  UMOV UR5, 0xffffffff ;  /* 0xffffffff00057882 */ /* 0x000fe20000000000 */
[----:B--2---:R-:W-:-:S02]  /*11880*/  LOP3.LUT R21, R21, 0x7f, RZ, 0xc0, !PT ;  /* 0x0000007f15157812 */ /* 0x004fc400078ec0ff */
[----:B------:R-:W-:Y:S02]  /*11890*/  ISETP.GE.AND P0, PT, R20, UR4, PT ;  /* 0x0000000414007c0c */ /* 0x000fe4000bf06270 */
[----:B------:R-:W-:Y:S01]  /*118a0*/  SHF.R.U32.HI R21, RZ, 0x3, R21 ;  /* 0x00000003ff157819 */ /* 0x000fe20000011615 */
[----:B------:R-:W-:Y:S10]  /*118b0*/  BRA.DIV UR5, `(.L_x_5809) ;  /* 0x0000004a05947947 */ /* 0x000ff4000b800000 */
[----:B------:R-:W2:Y:S01]  /*118c0*/  LDL.LU R2, [R1+0x4] ;  /* 0x0000040001027983 */ /* 0x000ea20000300800 */
[----:B------:R-:W-:Y:S01]  /*118d0*/  IMAD R25, R25, 0x80, R21 ;  /* 0x0000008019197824 */ /* 0x000fe200078e0215 */
[----:B------:R-:W-:Y:S02]  /*118e0*/  LOP3.LUT R16, R16, 0xffffdfff, RZ, 0xc0, !PT ;  /* 0xffffdfff10107812 */ /* 0x000fe400078ec0ff */
[----:B------:R-:W0:Y:S01]  /*118f0*/  SHFL.IDX PT, R9, R0, RZ, 0x181f ;  /* 0x00181fff00097589 */ /* 0x000e2200000e0000 */
[----:B------:R-:W-:-:S03]  /*11900*/  VIADD R7, R25, 0x10 ;  /* 0x0000001019077836 */ /* 0x000fc60000000000 */
[----:B------:R-:W3:Y:S04]  /*11910*/  SHFL.IDX PT, R3, R4, RZ, 0x181f ;  /* 0x00181fff04037589 */ /* 0x000ee800000e0000 */
[----:B------:R-:W4:Y:S04]  /*11920*/  SHFL.IDX PT, R6, R0, 0x1, 0x181f ;  /* 0x00381f0000067f89 */ /* 0x000f2800000e0000 */
[----:B------:R-:W-:Y:S04]  /*11930*/  SHFL.IDX PT, R10, R0, 0x2, 0x181f ;  /* 0x00581f00000a7f89 */ /* 0x000fe800000e0000 */
[----:B------:R-:W-:Y:S01]  /*11940*/  SHFL.IDX PT, R11, R0, 0x3, 0x181f ;  /* 0x00781f00000b7f89 */ /* 0x000fe200000e0000 */
[----:B--2---:R-:W-:-:S03]  /*11950*/  IMAD R5, R2, R5, RZ ;  /* 0x0000000502057224 */ /* 0x004fc600078e02ff */
[----:B------:R-:W2:Y:S02]  /*11960*/  SHFL.IDX PT, R2, R4, 0x1, 0x181f ;  /* 0x00381f0004027f89 */ /* 0x000ea400000e0000 */
[-C--:B------:R-:W-:Y:S02]  /*11970*/  ISETP.GE.AND P6, PT, R25, R5.reuse, PT ;  /* 0x000000051900720c */ /* 0x080fe40003fc6270 */
[----:B------:R-:W-:Y:S01]  /*11980*/  ISETP.GE.AND P5, PT, R7, R5, PT ;  /* 0x000000050700720c */ /* 0x000fe20003fa6270 */
[----:B------:R-:W-:-:S05]  /*11990*/  VIADD R7, R25, 0x20 ;  /* 0x0000002019077836 */ /* 0x000fca0000000000 */
[----:B------:R-:W-:-:S05]  /*119a0*/  ISETP.GE.AND P3, PT, R7, R5, PT ;  /* 0x000000050700720c */ /* 0x000fca0003f66270 */
[----:B0-----:R-:W-:Y:S02]  /*119b0*/  @!P6 LEA R9, P1, R20, R9, 0x1 ;  /* 0x000000091409e211 */ /* 0x001fe400078208ff */
[----:B------:R-:W-:-:S03]  /*119c0*/  @P6 LOP3.LUT R16, R16, 0x2000, RZ, 0xfc, !PT ;  /* 0x0000200010106812 */ /* 0x000fc600078efcff */
[----:B---3--:R-:W-:Y:S01]  /*119d0*/  @!P6 IMAD.X R3, RZ, RZ, R3, P1 ;  /* 0x000000ffff03e224 */ /* 0x008fe200008e0603 */
[----:B----4-:R-:W-:Y:S02]  /*119e0*/  @!P5 LEA R6, P1, R20, R6, 0x1 ;  /* 0x000000061406d211 */ /* 0x010fe400078208ff */
[----:B------:R-:W-:-:S03]  /*119f0*/  LOP3.LUT R16, R16, 0xffffefff, RZ, 0xc0, !PT ;  /* 0xffffefff10107812 */ /* 0x000fc600078ec0ff */
[----:B--2---:R-:W-:Y:S01]  /*11a00*/  @!P5 IMAD.X R8, RZ, RZ, R2, P1 ;  /* 0x000000ffff08d224 */ /* 0x004fe200008e0602 */
[----:B------:R-:W-:Y:S01]  /*11a10*/  @!P3 LEA R10, P1, R20, R10, 0x1 ;  /* 0x0000000a140ab211 */ /* 0x000fe200078208ff */
[----:B------:R-:W0:Y:S01]  /*11a20*/  SHFL.IDX PT, R2, R4, 0x2, 0x181f ;  /* 0x00581f0004027f89 */ /* 0x000e2200000e0000 */
[----:B------:R-:W-:-:S04]  /*11a30*/  @P5 LOP3.LUT R16, R16, 0x1000, RZ, 0xfc, !PT ;  /* 0x0000100010105812 */ /* 0x000fc800078efcff */
[----:B------:R-:W-:-:S04]  /*11a40*/  LOP3.LUT R16, R16, 0xfffff7ff, RZ, 0xc0, !PT ;  /* 0xfffff7ff10107812 */ /* 0x000fc800078ec0ff */
[----:B------:R-:W-:-:S04]  /*11a50*/  @P3 LOP3.LUT R16, R16, 0x800, RZ, 0xfc, !PT ;  /* 0x0000080010103812 */ /* 0x000fc800078efcff */
[----:B------:R-:W-:Y:S01]  /*11a60*/  LOP3.LUT R16, R16, 0xfffffdff, RZ, 0xc0, !PT ;  /* 0xfffffdff10107812 */ /* 0x000fe200078ec0ff */
[----:B0-----:R-:W-:Y:S02]  /*11a70*/  @!P3 IMAD.X R7, RZ, RZ, R2, P1 ;  /* 0x000000ffff07b224 */ /* 0x001fe400008e0602 */
[----:B------:R-:W-:-:S05]  /*11a80*/  VIADD R2, R25, 0x30 ;  /* 0x0000003019027836 */ /* 0x000fca0000000000 */
[----:B------:R-:W-:Y:S01]  /*11a90*/  ISETP.GE.AND P2, PT, R2, R5, PT ;  /* 0x000000050200720c */ /* 0x000fe20003f46270 */
[----:B------:R-:W-:-:S05]  /*11aa0*/  VIADD R2, R25, 0x40 ;  /* 0x0000004019027836 */ /* 0x000fca0000000000 */
[----:B------:R-:W-:Y:S02]  /*11ab0*/  ISETP.GE.AND P4, PT, R2, R5, PT ;  /* 0x000000050200720c */ /* 0x000fe40003f86270 */
[----:B------:R-:W0:Y:S05]  /*11ac0*/  SHFL.IDX PT, R2, R4, 0x3, 0x181f ;  /* 0x00781f0004027f89 */ /* 0x000e2a00000e0000 */
[----:B------:R-:W-:Y:S02]  /*11ad0*/  @!P2 LEA R13, P1, R20, R11, 0x1 ;  /* 0x0000000b140da211 */ /* 0x000fe400078208ff */
[----:B------:R-:W2:Y:S01]  /*11ae0*/  SHFL.IDX PT, R11, R0, 0x4, 0x181f ;  /* 0x00981f00000b7f89 */ /* 0x000ea200000e0000 */
[----:B------:R-:W-:-:S04]  /*11af0*/  @P2 LOP3.LUT R16, R16, 0x200, RZ, 0xfc, !PT ;  /* 0x0000020010102812 */ /* 0x000fc800078efcff */
[----:B------:R-:W-:-:S04]  /*11b00*/  LOP3.LUT R16, R16, 0xfffffeff, RZ, 0xc0, !PT ;  /* 0xfffffeff10107812 */ /* 0x000fc800078ec0ff */
[----:B------:R-:W-:-:S04]  /*11b10*/  @P4 LOP3.LUT R16, R16, 0x100, RZ, 0xfc, !PT ;  /* 0x0000010010104812 */ /* 0x000fc800078efcff */
[----:B------:R-:W-:Y:S01]  /*11b20*/  LOP3.LUT R16, R16, 0xffffff7f, RZ, 0xc0, !PT ;  /* 0xffffff7f10107812 */ /* 0x000fe200078ec0ff */
[----:B0-----:R-:W-:Y:S02]  /*11b30*/  @!P2 IMAD.X R12, RZ, RZ, R2, P1 ;  /* 0x000000ffff0ca224 */ /* 0x001fe400008e0602 */
[----:B------:R-:W0:Y:S01]  /*11b40*/  SHFL.IDX PT, R2, R4, 0x4, 0x181f ;  /* 0x00981f0004027f89 */ /* 0x000e2200000e0000 */
[----:B--2---:R-:W-:-:S05]  /*11b50*/  @!P4 LEA R14, P1, R20, R11, 0x1 ;  /* 0x0000000b140ec211 */ /* 0x004fca00078208ff */
[----:B0-----:R-:W-:Y:S02]  /*11b60*/  @!P4 IMAD.X R11, RZ, RZ, R2, P1 ;  /* 0x000000ffff0bc224 */ /* 0x001fe400008e0602 */
[----:B------:R-:W-:-:S05]  /*11b70*/  @!P6 IMAD.MOV.U32 R2, RZ, RZ, R9 ;  /* 0x000000ffff02e224 */ /* 0x000fca00078e0009 */
[----:B------:R0:W-:Y:S02]  /*11b80*/  @!P6 LDGSTS.E.BYPASS.LTC128B.128 [R23+0x18400], desc[UR36][R2.64], !P0 ;  /* 0x184000000217efae */ /* 0x0001e4000c101d64 */
[----:B0-----:R-:W-:Y:S02]  /*11b90*/  @!P5 IMAD.MOV.U32 R2, RZ, RZ, R6 ;  /* 0x000000ffff02d224 */ /* 0x001fe400078e0006 */
[----:B------:R-:W-:Y:S01]  /*11ba0*/  @!P5 IMAD.MOV.U32 R3, RZ, RZ, R8 ;  /* 0x000000ffff03d224 */ /* 0x000fe200078e0008 */
[----:B------:R-:W-:Y:S04]  /*11bb0*/  SHFL.IDX PT, R6, R0, 0x6, 0x181f ;  /* 0x00d81f0000067f89 */ /* 0x000fe800000e0000 */
[----:B------:R0:W-:Y:S04]  /*11bc0*/  @!P5 LDGSTS.E.BYPASS.LTC128B.128 [R23+0x18c00], desc[UR36][R2.64], !P0 ;  /* 0x18c000000217dfae */ /* 0x0001e8000c101d64 */
[----:B------:R-:W2:Y:S04]  /*11bd0*/  SHFL.IDX PT, R8, R0, 0x5, 0x181f ;  /* 0x00b81f0000087f89 */ /* 0x000ea800000e0000 */
[----:B------:R-:W-:Y:S01]  /*11be0*/  SHFL.IDX PT, R0, R0, 0x7, 0x181f ;  /* 0x00f81f0000007f89 */ /* 0x000fe200000e0000 */
[----:B0-----:R-:W-:-:S02]  /*11bf0*/  @!P3 IMAD.MOV.U32 R2, RZ, RZ, R10 ;  /* 0x000000ffff02b224 */ /* 0x001fc400078e000a */
[----:B------:R-:W-:Y:S02]  /*11c00*/  @!P3 IMAD.MOV.U32 R3, RZ, RZ, R7 ;  /* 0x000000ffff03b224 */ /* 0x000fe400078e0007 */
[----:B------:R-:W0:Y:S04]  /*11c10*/  SHFL.IDX PT, R7, R4, 0x5, 0x181f ;  /* 0x00b81f0004077f89 */ /* 0x000e2800000e0000 */
[----:B------:R3:W-:Y:S02]  /*11c20*/  @!P3 LDGSTS.E.BYPASS.LTC128B.128 [R23+0x19400], desc[UR36][R2.64], !P0 ;  /* 0x194000000217bfae */ /* 0x0007e4000c101d64 */
[----:B---3--:R-:W-:Y:S02]  /*11c30*/  VIADD R2, R25, 0x50 ;  /* 0x0000005019027836 */ /* 0x008fe40000000000 */
[----:B------:R-:W-:-:S03]  /*11c40*/  @!P2 IMAD.MOV.U32 R3, RZ, RZ, R12 ;  /* 0x000000ffff03a224 */ /* 0x000fc600078e000c */
[----:B------:R-:W-:Y:S01]  /*11c50*/  ISETP.GE.AND P3, PT, R2, R5, PT ;  /* 0x000000050200720c */ /* 0x000fe20003f66270 */
[----:B------:R-:W-:-:S05]  /*11c60*/  @!P2 IMAD.MOV.U32 R2, RZ, RZ, R13 ;  /* 0x000000ffff02a224 */ /* 0x000fca00078e000d */
[----:B------:R3:W-:Y:S07]  /*11c70*/  @!P2 LDGSTS.E.BYPASS.LTC128B.128 [R23+0x19c00], desc[UR36][R2.64], !P0 ;  /* 0x19c000000217afae */ /* 0x0007ee000c101d64 */
[----:B--2---:R-:W-:Y:S02]  /*11c80*/  @!P3 LEA R8, P1, R20, R8, 0x1 ;  /* 0x000000081408b211 */ /* 0x004fe400078208ff */
[----:B------:R-:W-:Y:S01]  /*11c90*/  @P3 LOP3.LUT R16, R16, 0x80, RZ, 0xfc, !PT ;  /* 0x0000008010103812 */ /* 0x000fe200078efcff */
[----:B---3--:R-:W2:Y:S01]  /*11ca0*/  SHFL.IDX PT, R2, R4, 0x6, 0x181f ;  /* 0x00d81f0004027f89 */ /* 0x008ea200000e0000 */
[----:B------:R-:W-:-:S02]  /*11cb0*/  VIADD R3, R25, 0x60 ;  /* 0x0000006019037836 */ /* 0x000fc40000000000 */
[----:B------:R-:W-:Y:S01]  /*11cc0*/  LOP3.LUT R16, R16, 0xffffffbf, RZ, 0xc0, !PT ;  /* 0xffffffbf10107812 */ /* 0x000fe200078ec0ff */
[----:B0-----:R-:W-:Y:S01]  /*11cd0*/  @!P3 IMAD.X R7, RZ, RZ, R7, P1 ;  /* 0x000000ffff07b224 */ /* 0x001fe200008e0607 */
[----:B------:R-:W0:Y:S01]  /*11ce0*/  SHFL.IDX PT, R4, R4, 0x7, 0x181f ;  /* 0x00f81f0004047f89 */ /* 0x000e2200000e0000 */
[----:B------:R-:W-:Y:S01]  /*11cf0*/  ISETP.GE.AND P2, PT, R3, R5, PT ;  /* 0x000000050300720c */ /* 0x000fe20003f46270 */
[----:B------:R-:W-:-:S12]  /*11d00*/  @!P4 IMAD.MOV.U32 R3, RZ, RZ, R11 ;  /* 0x000000ffff03c224 */ /* 0x000fd800078e000b */
[----:B------:R-:W-:Y:S02]  /*11d10*/  @!P2 LEA R6, P1, R20, R6, 0x1 ;  /* 0x000000061406a211 */ /* 0x000fe400078208ff */
[----:B------:R-:W-:-:S03]  /*11d20*/  @P2 LOP3.LUT R16, R16, 0x40, RZ, 0xfc, !PT ;  /* 0x0000004010102812 */ /* 0x000fc600078efcff */
[----:B--2---:R-:W-:Y:S02]  /*11d30*/  @!P2 IMAD.X R9, RZ, RZ, R2, P1 ;  /* 0x000000ffff09a224 */ /* 0x004fe400008e0602 */
[----:B------:R-:W-:-:S05]  /*11d40*/  @!P4 IMAD.MOV.U32 R2, RZ, RZ, R14 ;  /* 0x000000ffff02c224 */ /* 0x000fca00078e000e */
[----:B------:R2:W-:Y:S02]  /*11d50*/  @!P4 LDGSTS.E.BYPASS.LTC128B.128 [R23+0x1a400], desc[UR36][R2.64], !P0 ;  /* 0x1a4000000217cfae */ /* 0x0005e4000c101d64 */
[----:B--2---:R-:W-:Y:S02]  /*11d60*/  @!P3 IMAD.MOV.U32 R2, RZ, RZ, R8 ;  /* 0x000000ffff02b224 */ /* 0x004fe400078e0008 */
[----:B------:R-:W-:-:S05]  /*11d70*/  @!P3 IMAD.MOV.U32 R3, RZ, RZ, R7 ;  /* 0x000000ffff03b224 */ /* 0x000fca00078e0007 */
[----:B------:R2:W-:Y:S02]  /*11d80*/  @!P3 LDGSTS.E.BYPASS.LTC128B.128 [R23+0x1ac00], desc[UR36][R2.64], !P0 ;  /* 0x1ac000000217bfae */ /* 0x0005e4000c101d64 */
[----:B--2---:R-:W-:Y:S02]  /*11d90*/  @!P2 IMAD.MOV.U32 R2, RZ, RZ, R6 ;  /* 0x000000ffff02a224 */ /* 0x004fe400078e0006 */
[----:B------:R-:W-:-:S05]  /*11da0*/  @!P2 IMAD.MOV.U32 R3, RZ, RZ, R9 ;  /* 0x000000ffff03a224 */ /* 0x000fca00078e0009 */
[----:B0-----:R2:W-:Y:S02]  /*11db0*/  @!P2 LDGSTS.E.BYPASS.LTC128B.128 [R23+0x1b400], desc[UR36][R2.64], !P0 ;  /* 0x1b4000000217afae */ /* 0x0015e4000c101d64 */
.L_x_5905:
[----:B------:R-:W-:Y:S01]  /*11dc0*/  VIADD R25, R25, 0x70 ;  /* 0x0000007019197836 */ /* 0x000fe20000000000 */
[----:B------:R-:W-:-:S04]  /*11dd0*/  LOP3.LUT R16, R16, 0xffffbfff, RZ, 0xc0, !PT ;  /* 0xffffbfff10107812 */ /* 0x000fc800078ec0ff */
[----:B------:R-:W-:-:S13]  /*11de0*/  ISETP.GE.AND P2, PT, R25, R5, PT ;  /* 0x000000051900720c */ /* 0x000fda0003f46270 */
[----:B--2---:R-:W-:Y:S02]  /*11df0*/  @!P2 LEA R2, P1, R20, R0, 0x1 ;  /* 0x000000001402a211 */ /* 0x004fe400078208ff */
        /* <DEDUP_REMOVED lines=8> */
.L_x_5810:
        /* <DEDUP_REMOVED lines=11> */
[----:B--2---:R-:W-:Y:S05]  /*11f30*/  @!P0 BRA `(.L_x_5812) ;  /* 0x0000000000408947 */ /* 0x004fea0003800000 */
        /* <DEDUP_REMOVED lines=16> */
.L_x_5812:
[----:B------:R-:W-:Y:S05]  /*12040*/  BSYNC B6 ;  /* 0x0000000000067941 */ /* 0x000fea0003800000 */
.L_x_5811:
[----:B------:R-:W2:Y:S01]  /*12050*/  LDL.LU R25, [R1+0x8] ;  /* 0x0000080001197983 */ /* 0x000ea20000300800 */
[----:B0-----:R-:W0:Y:S01]  /*12060*/  LDC R2, c[0x0][0x448] ;  /* 0x00011200ff027b82 */ /* 0x001e220000000800 */
[----:B------:R-:W-:Y:S02]  /*12070*/  ULDC.64 UR4, c[0x0][0x398] ;  /* 0x0000e60000047ab9 */ /* 0x000fe40000000a00 */
[----:B------:R-:W3:Y:S04]  /*12080*/  LDL.LU R21, [R1+0xc] ;  /* 0x00000c0001157983 */ /* 0x000ee80000300800 */
[----:B------:R-:W4:Y:S01]  /*12090*/  LDL.LU R20, [R1] ;  /* 0x0000000001147983 */ /* 0x000f220000300800 */
[----:B0-----:R-:W-:-:S13]  /*120a0*/  ISETP.NE.AND P6, PT, R2, 0x1, PT ;  /* 0x000000010200780c */ /* 0x001fda0003fc5270 */
[----:B------:R-:W0:Y:S08]  /*120b0*/  @P6 LDC R3, c[0x0][0x44c] ;  /* 0x00011300ff036b82 */ /* 0x000e300000000800 */
[----:B------:R-:W5:Y:S01]  /*120c0*/  @P6 LDC R2, c[0x0][0x450] ;  /* 0x00011400ff026b82 */ /* 0x000f620000000800 */
[----:B------:R-:W-:Y:S02]  /*120d0*/  IMAD.MOV.U32 R0, RZ, RZ, R34 ;  /* 0x000000ffff007224 */ /* 0x000fe400078e0022 */
[----:B0-----:R-:W-:-:S05]  /*120e0*/  @P6 IMAD.HI.U32 R3, R34, R3, RZ ;  /* 0x0000000322036227 */ /* 0x001fca00078e00ff */
[----:B-----5:R-:W-:Y:S01]  /*120f0*/  @P6 SHF.R.U32.HI R0, RZ, R2, R3 ;  /* 0x00000002ff006219 */ /* 0x020fe20000011603 */
        /* <DEDUP_REMOVED lines=15> */
[----:B------:R-:W-:Y:S02]  /*121f0*/  IMAD R4, R20, UR5, R4 ;  /* 0x0000000514047c24 */ /* 0x000fe4000f8e0204 */
[----:B------:R-:W0:Y:S02]  /*12200*/  S2R R20, SR_TID.X ;  /* 0x0000000000147919 */ /* 0x000e240000002100 */
        /* <DEDUP_REMOVED lines=14> */
[----:B0-----:R-:W-:Y:S02]  /*122f0*/  IMAD.SHL.U32 R20, R20, 0x8, RZ ;  /* 0x0000000814147824 */ /* 0x001fe400078e00ff */
[----:B------:R-:W-:Y:S01]  /*12300*/  IMAD.IADD R3, R3, 0x1, R0 ;  /* 0x0000000103037824 */ /* 0x000fe200078e0200 */
[----:B------:R-:W-:Y:S01]  /*12310*/  LEA R0, P0, R2, UR4, 0x1 ;  /* 0x0000000402007c11 */ /* 0x000fe2000f8008ff */
[----:B------:R-:W-:Y:S01]  /*12320*/  ULDC UR4, c[0x0][0x3b8] ;  /* 0x0000ee0000047ab9 */ /* 0x000fe20000000800 */
[----:B------:R-:W-:Y:S02]  /*12330*/  LOP3.LUT R20, R20, 0x38, RZ, 0xc0, !PT ;  /* 0x0000003814147812 */ /* 0x000fe400078ec0ff */
[----:B------:R-:W-:Y:S02]  /*12340*/  LEA.HI.X R4, R2, UR5, R3, 0x1, P0 ;  /* 0x0000000502047c11 */ /* 0x000fe400080f0c03 */
[----:B------:R-:W-:-:S02]  /*12350*/  LOP3.LUT R9, R20, 0x40, RZ, 0xfc, !PT ;  /* 0x0000004014097812 */ /* 0x000fc400078efcff */
[C---:B------:R-:W-:Y:S02]  /*12360*/  LOP3.LUT R7, R20.reuse, 0x80, RZ, 0xfc, !PT ;  /* 0x0000008014077812 */ /* 0x040fe400078efcff */
[----:B------:R-:W-:Y:S01]  /*12370*/  LOP3.LUT R6, R20, 0xc0, RZ, 0xfc, !PT ;  /* 0x000000c014067812 */ /* 0x000fe200078efcff */
        /* <DEDUP_REMOVED lines=9> */
[----:B------:R-:W2:Y:S10]  /*12410*/  SHFL.IDX PT, R2, R4, RZ, 0x181f ;  /* 0x00181fff04027589 */ /* 0x000eb400000e0000 */
[----:B0-----:R-:W-:-:S02]  /*12420*/  @!P6 LEA R5, P0, R8, R14, 0x1 ;  /* 0x0000000e0805e211 */ /* 0x001fc400078008ff */
[----:B------:R-:W0:Y:S03]  /*12430*/  SHFL.IDX PT, R14, R0, 0x1, 0x181f ;  /* 0x00381f00000e7f89 */ /* 0x000e2600000e0000 */
[----:B--2---:R-:W-:Y:S02]  /*12440*/  @!P6 IMAD.X R3, RZ, RZ, R2, P0 ;  /* 0x000000ffff03e224 */ /* 0x004fe400000e0602 */
[----:B------:R-:W-:Y:S02]  /*12450*/  @!P6 IMAD.MOV.U32 R2, RZ, RZ, R5 ;  /* 0x000000ffff02e224 */ /* 0x000fe400078e0005 */
[----:B------:R-:W2:Y:S04]  /*12460*/  SHFL.IDX PT, R5, R4, 0x1, 0x181f ;  /* 0x00381f0004057f89 */ /* 0x000ea800000e0000 */
        /* <DEDUP_REMOVED lines=8> */
[----:B--2---:R-:W-:Y:S02]  /*124f0*/  @!P5 IMAD.X R7, RZ, RZ, R5, P0 ;  /* 0x000000ffff07d224 */ /* 0x004fe400000e0605 */
[----:B------:R-:W2:Y:S01]  /*12500*/  SHFL.IDX PT, R5, R4, 0x2, 0x181f ;  /* 0x00581f0004057f89 */ /* 0x000ea200000e0000 */
[----:B---3--:R-:W-:Y:S02]  /*12510*/  @!P5 IMAD.MOV.U32 R2, RZ, RZ, R6 ;  /* 0x000000ffff02d224 */ /* 0x008fe400078e0006 */
        /* <DEDUP_REMOVED lines=16> */
[----:B--2---:R-:W-:Y:S02]  /*12620*/  @!P5 IMAD.X R7, RZ, RZ, R5, P0 ;  /* 0x000000ffff07d224 */ /* 0x004fe400000e0605 */
[----:B------:R-:W2:Y:S01]  /*12630*/  SHFL.IDX PT, R5, R4, 0x3, 0x181f ;  /* 0x00781f0004057f89 */ /* 0x000ea200000e0000 */
[----:B---3--:R-:W-:Y:S02]  /*12640*/  @!P5 IMAD.MOV.U32 R2, RZ, RZ, R6 ;  /* 0x000000ffff02d224 */ /* 0x008fe400078e0006 */
[----:B------:R-:W-:-:S05]  /*12650*/  @!P5 IMAD.MOV.U32 R3, RZ, RZ, R7 ;  /* 0x000000ffff03d224 */ /* 0x000fca00078e0007 */
[----:B------:R-:W-:Y:S04]  /*12660*/  @!P5 LDGSTS.E.BYPASS.LTC128B.128 [R23+0x23400], desc[UR36][R2.64], !P4 ;  /* 0x234000000217dfae */ /* 0x000fe8000e101d64 */
[----:B------:R-:W-:Y:S04]  /*12670*/  @!P5 LDGSTS.E.BYPASS.LTC128B.128 [R23+0x27400], desc[UR36][R2.64+0x80], !P3 ;  /* 0x274000800217dfae */ /* 0x000fe8000d901d64 */
[----:B------:R-:W-:Y:S01]  /*12680*/  @!P5 LDGSTS.E.BYPASS.LTC128B.128 [R23+0x2b400], desc[UR36][R2.64+0x100], !P2 ;  /* 0x2b4001000217dfae */ /* 0x000fe2000d101d64 */
[----:B0-----:R-:W-:-:S03]  /*12690*/  @!P6 LEA R6, P0, R8, R14, 0x1 ;  /* 0x0000000e0806e211 */ /* 0x001fc600078008ff */
[----:B------:R0:W-:Y:S01]  /*126a0*/  @!P5 LDGSTS.E.BYPASS.LTC128B.128 [R23+0x2f400], desc[UR36][R2.64+0x180], !P1 ;  /* 0x2f4001800217dfae */ /* 0x0001e2000c901d64 */
[----:B------:R-:W-:-:S03]  /*126b0*/  LOP3.LUT P5, RZ, R16, 0x100000, RZ, 0xc0, !PT ;  /* 0x0010000010ff7812 */ /* 0x000fc600078ac0ff */
[----:B------:R-:W3:Y:S01]  /*126c0*/  SHFL.IDX PT, R14, R0, 0x4, 0x181f ;  /* 0x00981f00000e7f89 */ /* 0x000ee200000e0000 */
[----:B--2---:R-:W-:-:S03]  /*126d0*/  @!P6 IMAD.X R7, RZ, RZ, R5, P0 ;  /* 0x000000ffff07e224 */ /* 0x004fc600000e0605 */
[----:B------:R-:W2:Y:S01]  /*126e0*/  SHFL.IDX PT, R5, R4, 0x4, 0x181f ;  /* 0x00981f0004057f89 */ /* 0x000ea200000e0000 */
[----:B0-----:R-:W-:Y:S02]  /*126f0*/  @!P6 IMAD.MOV.U32 R2, RZ, RZ, R6 ;  /* 0x000000ffff02e224 */ /* 0x001fe400078e0006 */
[----:B------:R-:W-:-:S05]  /*12700*/  @!P6 IMAD.MOV.U32 R3, RZ, RZ, R7 ;  /* 0x000000ffff03e224 */ /* 0x000fca00078e0007 */
[----:B------:R-:W-:Y:S04]  /*12710*/  @!P6 LDGSTS.E.BYPASS.LTC128B.128 [R23+0x23c00], desc[UR36][R2.64], !P4 ;  /* 0x23c000000217efae */ /* 0x000fe8000e101d64 */
[----:B------:R-:W-:Y:S04]  /*12720*/  @!P6 LDGSTS.E.BYPASS.LTC128B.128 [R23+0x27c00], desc[UR36][R2.64+0x80], !P3 ;  /* 0x27c000800217efae */ /* 0x000fe8000d901d64 */
[----:B------:R-:W-:Y:S01]  /*12730*/  @!P6 LDGSTS.E.BYPASS.LTC128B.128 [R23+0x2bc00], desc[UR36][R2.64+0x100], !P2 ;  /* 0x2bc001000217efae */ /* 0x000fe2000d101d64 */
[----:B---3--:R-:W-:-:S03]  /*12740*/  @!P5 LEA R6, P0, R8, R14, 0x1 ;  /* 0x0000000e0806d211 */ /* 0x008fc600078008ff */
[----:B------:R-:W0:Y:S02]  /*12750*/  SHFL.IDX PT, R14, R0, 0x5, 0x181f ;  /* 0x00b81f00000e7f89 */ /* 0x000e2400000e0000 */
[----:B--2---:R-:W-:Y:S02]  /*12760*/  @!P5 IMAD.X R7, RZ, RZ, R5, P0 ;  /* 0x000000ffff07d224 */ /* 0x004fe400000e0605 */
[----:B------:R-:W2:Y:S04]  /*12770*/  SHFL.IDX PT, R5, R4, 0x5, 0x181f ;  /* 0x00b81f0004057f89 */ /* 0x000ea800000e0000 */
[----:B------:R3:W-:Y:S01]  /*12780*/  @!P6 LDGSTS.E.BYPASS.LTC128B.128 [R23+0x2fc00], desc[UR36][R2.64+0x180], !P1 ;  /* 0x2fc001800217efae */ /* 0x0007e2000c901d64 */
[----:B------:R-:W-:Y:S01]  /*12790*/  LOP3.LUT P6, RZ, R16, 0x80000, RZ, 0xc0, !PT ;  /* 0x0008000010ff7812 */ /* 0x000fe200078cc0ff */
[----:B---3--:R-:W-:-:S02]  /*127a0*/  @!P5 IMAD.MOV.U32 R2, RZ, RZ, R6 ;  /* 0x000000ffff02d224 */ /* 0x008fc400078e0006 */
[----:B------:R-:W-:-:S10]  /*127b0*/  @!P5 IMAD.MOV.U32 R3, RZ, RZ, R7 ;  /* 0x000000ffff03d224 */ /* 0x000fd400078e0007 */
[----:B0-----:R-:W-:Y:S02]  /*127c0*/  @!P6 LEA R6, P0, R8, R14, 0x1 ;  /* 0x0000000e0806e211 */ /* 0x001fe400078008ff */
[----:B------:R-:W0:Y:S03]  /*127d0*/  SHFL.IDX PT, R14, R0, 0x6, 0x181f ;  /* 0x00d81f00000e7f89 */ /* 0x000e2600000e0000 */
[----:B--2---:R-:W-:Y:S01]  /*127e0*/  @!P6 IMAD.X R7, RZ, RZ, R5, P0 ;  /* 0x000000ffff07e224 */ /* 0x004fe200000e0605 */
[----:B------:R-:W-:Y:S04]  /*127f0*/  @!P5 LDGSTS.E.BYPASS.LTC128B.128 [R23+0x24400], desc[UR36][R2.64], !P4 ;  /* 0x244000000217dfae */ /* 0x000fe8000e101d64 */
[----:B------:R-:W2:Y:S04]  /*12800*/  SHFL.IDX PT, R5, R4, 0x6, 0x181f ;  /* 0x00d81f0004057f89 */ /* 0x000ea800000e0000 */
[----:B------:R-:W-:Y:S04]  /*12810*/  @!P5 LDGSTS.E.BYPASS.LTC128B.128 [R23+0x28400], desc[UR36][R2.64+0x80], !P3 ;  /* 0x284000800217dfae */ /* 0x000fe8000d901d64 */
[----:B------:R-:W-:Y:S04]  /*12820*/  @!P5 LDGSTS.E.BYPASS.LTC128B.128 [R23+0x2c400], desc[UR36][R2.64+0x100], !P2 ;  /* 0x2c4001000217dfae */ /* 0x000fe8000d101d64 */
[----:B------:R3:W-:Y:S01]  /*12830*/  @!P5 LDGSTS.E.BYPASS.LTC128B.128 [R23+0x30400], desc[UR36][R2.64+0x180], !P1 ;  /* 0x304001800217dfae */ /* 0x0007e2000c901d64 */
[----:B------:R-:W-:Y:S01]  /*12840*/  LOP3.LUT P5, RZ, R16, 0x40000, RZ, 0xc0, !PT ;  /* 0x0004000010ff7812 */ /* 0x000fe200078ac0ff */
[----:B---3--:R-:W-:-:S02]  /*12850*/  @!P6 IMAD.MOV.U32 R2, RZ, RZ, R6 ;  /* 0x000000ffff02e224 */ /* 0x008fc400078e0006 */
[----:B------:R-:W-:-:S10]  /*12860*/  @!P6 IMAD.MOV.U32 R3, RZ, RZ, R7 ;  /* 0x000000ffff03e224 */ /* 0x000fd400078e0007 */
[----:B0-----:R-:W-:Y:S02]  /*12870*/  @!P5 LEA R6, P0, R8, R14, 0x1 ;  /* 0x0000000e0806d211 */ /* 0x001fe400078008ff */
[----:B------:R0:W3:Y:S03]  /*12880*/  SHFL.IDX PT, R14, R0, 0x7, 0x181f ;  /* 0x00f81f00000e7f89 */ /* 0x0000e600000e0000 */
[----:B--2---:R-:W-:Y:S01]  /*12890*/  @!P5 IMAD.X R7, RZ, RZ, R5, P0 ;  /* 0x000000ffff07d224 */ /* 0x004fe200000e0605 */
[----:B------:R-:W-:Y:S04]  /*128a0*/  @!P6 LDGSTS.E.BYPASS.LTC128B.128 [R23+0x24c00], desc[UR36][R2.64], !P4 ;  /* 0x24c000000217efae */ /* 0x000fe8000e101d64 */
[----:B------:R-:W-:Y:S04]  /*128b0*/  @!P6 LDGSTS.E.BYPASS.LTC128B.128 [R23+0x28c00], desc[UR36][R2.64+0x80], !P3 ;  /* 0x28c000800217efae */ /* 0x000fe8000d901d64 */
[----:B------:R-:W-:Y:S04]  /*128c0*/  @!P6 LDGSTS.E.BYPASS.LTC128B.128 [R23+0x2cc00], desc[UR36][R2.64+0x100], !P2 ;  /* 0x2cc001000217efae */ /* 0x000fe8000d101d64 */
[----:B------:R2:W-:Y:S04]  /*128d0*/  @!P6 LDGSTS.E.BYPASS.LTC128B.128 [R23+0x30c00], desc[UR36][R2.64+0x180], !P1 ;  /* 0x30c001800217efae */ /* 0x0005e8000c901d64 */
[----:B------:R0:W4:Y:S01]  /*128e0*/  SHFL.IDX PT, R5, R4, 0x7, 0x181f ;  /* 0x00f81f0004057f89 */ /* 0x00012200000e0000 */
[----:B--2---:R-:W-:-:S02]  /*128f0*/  @!P5 IMAD.MOV.U32 R2, RZ, RZ, R6 ;  /* 0x000000ffff02d224 */ /* 0x004fc400078e0006 */
[----:B------:R-:W-:-:S05]  /*12900*/  @!P5 IMAD.MOV.U32 R3, RZ, RZ, R7 ;  /* 0x000000ffff03d224 */ /* 0x000fca00078e0007 */
[----:B------:R0:W-:Y:S04]  /*12910*/  @!P5 LDGSTS.E.BYPASS.LTC128B.128 [R23+0x25400], desc[UR36][R2.64], !P4 ;  /* 0x254000000217dfae */ /* 0x0001e8000e101d64 */
[----:B------:R0:W-:Y:S04]  /*12920*/  @!P5 LDGSTS.E.BYPASS.LTC128B.128 [R23+0x29400], desc[UR36][R2.64+0x80], !P3 ;  /* 0x294000800217dfae */ /* 0x0001e8000d901d64 */
[----:B------:R0:W-:Y:S04]  /*12930*/  @!P5 LDGSTS.E.BYPASS.LTC128B.128 [R23+0x2d400], desc[UR36][R2.64+0x100], !P2 ;  /* 0x2d4001000217dfae */ /* 0x0001e8000d101d64 */
[----:B---34-:R0:W-:Y:S02]  /*12940*/  @!P5 LDGSTS.E.BYPASS.LTC128B.128 [R23+0x31400], desc[UR36][R2.64+0x180], !P1 ;  /* 0x314001800217dfae */ /* 0x0181e4000c901d64 */
.L_x_5923:
        /* <DEDUP_REMOVED lines=12> */
.L_x_5815:
[----:B------:R-:W-:Y:S05]  /*12a10*/  BSYNC B0 ;  /* 0x0000000000007941 */ /* 0x000fea0003800000 */
.L_x_5814:
[----:B------:R-:W-:Y:S01]  /*12a20*/  NOP ;  /* 0x0000000000007918 */ /* 0x000fe20000000000 */
[----:B------:R-:W-:-:S13]  /*12a30*/  PLOP3.LUT P0, PT, PT, PT, PT, 0x80, 0x0 ;  /* 0x000000000000781c */ /* 0x000fda0003f0f070 */
.L_x_5816:
[----:B------:R-:W-:Y:S02]  /*12a40*/  PLOP3.LUT P1, PT, P1, P0, PT, 0xa2, 0x0 ;  /* 0x000000000000781c */ /* 0x000fe40000f21472 */
[----:B------:R-:W-:-:S08]  /*12a50*/  @P0 R2UR P1, UR4, R17 ;  /* 0x00000000110402ca */ /* 0x000fd00000020000 */
[----:B------:R-:W-:-:S05]  /*12a60*/  @P0 PLOP3.LUT P0, PT, P1, PT, PT, 0x80, 0x0 ;  /* 0x000000000000081c */ /* 0x000fca0000f0f070 */
[----:B------:R-:W-:Y:S01]  /*12a70*/  @!P1 SYNCS.ARRIVE.TRANS64.RED.A0T1 RZ, [UR4+0x32410], RZ ;  /* 0x032410ffffff99a7 */ /* 0x000fe20008200404 */
[----:B------:R-:W-:Y:S07]  /*12a80*/  @!P1 ARRIVES.LDGSTSBAR.64.TRANSCNT [UR4+0x32410] ;  /* 0x03241000ff0099b0 */ /* 0x000fee0008000a84 */
[----:B------:R-:W-:Y:S05]  /*12a90*/  @P0 BRA.U.ANY `(.L_x_5816) ;  /* 0xfffffffd00e80947 */ /* 0x000fea000393ffff */
[----:B0-2---:R-:W2:Y:S02]  /*12aa0*/  LDL.LU R2, [R1+0x1c] ;  /* 0x00001c0001027983 */ /* 0x005ea40000300800 */
        /* <DEDUP_REMOVED lines=11> */
.L_x_5924:
[----:B------:R-:W-:Y:S05]  /*12b60*/  BSYNC B0 ;  /* 0x0000000000007941 */ /* 0x000fea0003800000 */
.L_x_5817:
[----:B------:R-:W-:-:S13]  /*12b70*/  LOP3.LUT P0, RZ, R16, 0x400, RZ, 0xc0, !PT ;  /* 0x0000040010ff7812 */ /* 0x000fda000780c0ff */
[----:B------:R-:W-:Y:S05]  /*12b80*/  @!P0 BRA `(.L_x_5819) ;  /* 0x0000000000048947 */ /* 0x000fea0003800000 */
[----:B------:R-:W-:Y:S01]  /*12b90*/  BPT.TRAP 0x1 ;  /* 0x000000040000795c */ /* 0x000fe20000300000 */
.L_x_5819:
[----:B0-----:R-:W-:Y:S01]  /*12ba0*/  SHF.L.U32 R0, R28, 0x1f, RZ ;  /* 0x0000001f1c007819 */ /* 0x001fe200000006ff */
[----:B------:R-:W-:Y:S03]  /*12bb0*/  BSSY B0, `(.L_x_5820) ;  /* 0x0000003000007945 */ /* 0x000fe60003800000 */
[----:B------:R-:W0:Y:S02]  /*12bc0*/  SYNCS.PHASECHK.TRANS64.TRYWAIT P0, [R19+URZ+0x32460], R0 ;  /* 0x03246000130075a7 */ /* 0x000e24000800017f */
[----:B0-----:R-:W-:Y:S05]  /*12bd0*/  @!P0 BRA `(.L_x_5821) ;  /* 0x0000004c00548947 */ /* 0x001fea0003800000 */
.L_x_5925:
[----:B------:R-:W-:Y:S05]  /*12be0*/  BSYNC B0 ;  /* 0x0000000000007941 */ /* 0x000fea0003800000 */
.L_x_5820:
[----:B------:R-:W0:Y:S01]  /*12bf0*/  LDL.LU R2, [R1+0x14] ;  /* 0x0000140001027983 */ /* 0x000e220000300800 */
        /* <DEDUP_REMOVED lines=9> */
[----:B0-----:R-:W-:Y:S02]  /*12c90*/  IMAD R0, R2, UR4, RZ ;  /* 0x0000000402007c24 */ /* 0x001fe4000f8e02ff */
[----:B------:R-:W-:-:S04]  /*12ca0*/  IMAD.WIDE.U32 R2, R37, UR4, RZ ;  /* 0x0000000425027c25 */ /* 0x000fc8000f8e00ff */
        /* <DEDUP_REMOVED lines=89> */
.L_x_5939:
        /* <DEDUP_REMOVED lines=15> */
.L_x_5823:
        /* <DEDUP_REMOVED lines=10> */
.L_x_5824:
[----:B0-----:R-:W2:Y:S01]  /*133d0*/  LDL.LU R2, [R1+0x10] ;  /* 0x0000100001027983 */ /* 0x001ea20000300800 */
[----:B------:R0:W-:Y:S01]  /*133e0*/  SYNCS.ARRIVE.TRANS64.A1T0 RZ, [R19+URZ+0x32450], RZ ;  /* 0x032450ff13ff79a7 */ /* 0x0001e2000810003f */
[----:B------:R-:W-:Y:S01]  /*133f0*/  BSSY B0, `(.L_x_5825) ;  /* 0x00000d9000007945 */ /* 0x000fe20003800000 */
[----:B--2---:R-:W-:-:S05]  /*13400*/  VIADD R21, R2, 0xfffffffe ;  /* 0xfffffffe02157836 */ /* 0x004fca0000000000 */
[----:B------:R-:W-:-:S13]  /*13410*/  ISETP.GE.AND P0, PT, R21, R31, PT ;  /* 0x0000001f1500720c */ /* 0x000fda0003f06270 */
[----:B0-----:R-:W-:Y:S05]  /*13420*/  @!P0 BRA `(.L_x_5826) ;  /* 0x0000000c00548947 */ /* 0x001fea0003800000 */
.L_x_5839:
[----:B0-----:R-:W0:Y:S01]  /*13430*/  S2R R2, SR_TID.X ;  /* 0x0000000000027919 */ /* 0x001e220000002100 */
[----:B--2---:R-:W2:Y:S01]  /*13440*/  LDC R3, c[0x0][0x430] ;  /* 0x00010c00ff037b82 */ /* 0x004ea20000000800 */
[----:B------:R-:W-:Y:S01]  /*13450*/  IMAD R8, R21, 0x60, R32 ;  /* 0x0000006015087824 */ /* 0x000fe200078e0220 */
[----:B------:R-:W-:Y:S01]  /*13460*/  LOP3.LUT P1, RZ, R16, 0x400, RZ, 0xc0, !PT ;  /* 0x0000040010ff7812 */ /* 0x000fe2000782c0ff */
        /* <DEDUP_REMOVED lines=22> */
[----:B--2---:R-:W-:Y:S01]  /*135d0*/  @!P2 LEA R6, P0, R2, R6, 0x2 ;  /* 0x000000060206a211 */ /* 0x004fe200078010ff */
        /* <DEDUP_REMOVED lines=14> */
[----:B-1----:R-:W-:-:S12]  /*136c0*/  @!P1 BRA `(.L_x_5827) ;  /* 0x0000000000049947 */ /* 0x002fd80003800000 */
[----:B------:R-:W-:Y:S01]  /*136d0*/  BPT.TRAP 0x1 ;  /* 0x000000040000795c */ /* 0x000fe20000300000 */
.L_x_5827:
[----:B------:R-:W-:Y:S01]  /*136e0*/  IMAD R10, R18, 0x8, R17 ;  /* 0x00000008120a7824 */ /* 0x000fe200078e0211 */
[----:B------:R-:W-:Y:S01]  /*136f0*/  SHF.L.U32 R20, R28, 0x1f, RZ ;  /* 0x0000001f1c147819 */ /* 0x000fe200000006ff */
[----:B------:R-:W-:Y:S01]  /*13700*/  BSSY B1, `(.L_x_5828) ;  /* 0x0000004000017945 */ /* 0x000fe20003800000 */
[----:B------:R-:W-:Y:S02]  /*13710*/  SHF.R.S32.HI R9, RZ, 0x1f, R5 ;  /* 0x0000001fff097819 */ /* 0x000fe40000011405 */
[----:B------:R-:W2:Y:S02]  /*13720*/  SYNCS.PHASECHK.TRANS64.TRYWAIT P0, [R10+URZ+0x32440], R20 ;  /* 0x032440140a0075a7 */ /* 0x000ea4000800017f */
[----:B--2---:R-:W-:Y:S05]  /*13730*/  @!P0 BRA `(.L_x_5829) ;  /* 0x0000004800d08947 */ /* 0x004fea0003800000 */
.L_x_5940:
[----:B------:R-:W-:Y:S05]  /*13740*/  BSYNC B1 ;  /* 0x0000000000017941 */ /* 0x000fea0003800000 */
.L_x_5828:
[----:B------:R-:W-:Y:S01]  /*13750*/  ULDC.64 UR4, c[0x0][0x300] ;  /* 0x0000c00000047ab9 */ /* 0x000fe20000000a00 */
[----:B-1---5:R-:W-:Y:S01]  /*13760*/  SHF.R.S32.HI R19, RZ, 0x1f, R4 ;  /* 0x0000001fff137819 */ /* 0x022fe20000011404 */
        /* <DEDUP_REMOVED lines=22> */
[----:B------:R-:W-:Y:S01]  /*138d0*/  SHFL.IDX PT, R14, R6, 0x5, 0x181f ;  /* 0x00b81f00060e7f89 */ /* 0x000fe200000e0000 */
[----:B0-----:R-:W-:-:S05]  /*138e0*/  IADD3 R2, P0, R2, R0, RZ ;  /* 0x0000000002027210 */ /* 0x001fca0007f1e0ff */
[----:B-1----:R-:W-:-:S05]  /*138f0*/  IMAD.X R3, RZ, RZ, R3, P0 ;  /* 0x000000ffff037224 */ /* 0x002fca00000e0603 */
[----:B------:R0:W-:Y:S04]  /*13900*/  LDGSTS.E.BYPASS.LTC128B.128 [R7+0x1c400], desc[UR36][R2.64], !P1 ;  /* 0x1c40000002077fae */ /* 0x0001e8000c901d64 */
[----:B0-----:R-:W0:Y:S04]  /*13910*/  SHFL.IDX PT, R2, R6, 0x1, 0x181f ;  /* 0x00381f0006027f89 */ /* 0x001e2800000e0000 */
[----:B------:R-:W1:Y:S01]  /*13920*/  SHFL.IDX PT, R3, R8, 0x1, 0x181f ;  /* 0x00381f0008037f89 */ /* 0x000e6200000e0000 */
        /* <DEDUP_REMOVED lines=14> */
[----:B------:R-:W1:Y:S04]  /*13a10*/  SHFL.IDX PT, R3, R8, 0x4, 0x181f ;  /* 0x00981f0008037f89 */ /* 0x000e6800000e0000 */
[----:B------:R-:W3:Y:S01]  /*13a20*/  SHFL.IDX PT, R8, R8, 0x5, 0x181f ;  /* 0x00b81f0008087f89 */ /* 0x000ee200000e0000 */
[----:B0-----:R-:W-:-:S05]  /*13a30*/  IADD3 R2, P0, R2, R0, RZ ;  /* 0x0000000002027210 */ /* 0x001fca0007f1e0ff */
[----:B-1----:R-:W-:-:S05]  /*13a40*/  IMAD.X R3, RZ, RZ, R3, P0 ;  /* 0x000000ffff037224 */ /* 0x002fca00000e0603 */
[----:B---3--:R0:W-:Y:S03]  /*13a50*/  LDGSTS.E.BYPASS.LTC128B.128 [R7+0x1e400], desc[UR36][R2.64], !P1 ;  /* 0x1e40000002077fae */ /* 0x0081e6000c901d64 */
.L_x_5954:
        /* <DEDUP_REMOVED lines=8> */
.L_x_5831:
        /* <DEDUP_REMOVED lines=10> */
.L_x_5832:
[----:B------:R1:W-:Y:S01]  /*13b80*/  SYNCS.ARRIVE.TRANS64.A1T0 RZ, [R10+URZ+0x32430], RZ ;  /* 0x032430ff0aff79a7 */ /* 0x0003e2000810003f */
[----:B------:R-:W-:Y:S05]  /*13b90*/  @!P3 BRA `(.L_x_5833) ;  /* 0x000000000004b947 */ /* 0x000fea0003800000 */
[----:B------:R-:W-:Y:S01]  /*13ba0*/  BPT.TRAP 0x1 ;  /* 0x000000040000795c */ /* 0x000fe20000300000 */
.L_x_5833:
[----:B------:R-:W3:Y:S01]  /*13bb0*/  SYNCS.PHASECHK.TRANS64.TRYWAIT P0, [R10+URZ+0x32460], R20 ;  /* 0x032460140a0075a7 */ /* 0x000ee2000800017f */
[----:B------:R-:W-:Y:S04]  /*13bc0*/  BSSY B1, `(.L_x_5834) ;  /* 0x0000002000017945 */ /* 0x000fe80003800000 */
[----:B---3--:R-:W-:Y:S05]  /*13bd0*/  @!P0 BRA `(.L_x_5835) ;  /* 0x0000004c005c8947 */ /* 0x008fea0003800000 */
.L_x_5955:
[----:B------:R-:W-:Y:S05]  /*13be0*/  BSYNC B1 ;  /* 0x0000000000017941 */ /* 0x000fea0003800000 */
.L_x_5834:
[----:B------:R-:W-:Y:S01]  /*13bf0*/  ULDC.64 UR4, c[0x0][0x328] ;  /* 0x0000ca0000047ab9 */ /* 0x000fe20000000a00 */
[----:B------:R-:W-:Y:S01]  /*13c00*/  ULDC.64 UR6, c[0x0][0x318] ;  /* 0x0000c60000067ab9 */ /* 0x000fe20000000a00 */
[----:B0-----:R-:W-:Y:S01]  /*13c10*/  IMAD R2, R9, UR4, RZ ;  /* 0x0000000409027c24 */ /* 0x001fe2000f8e02ff */
[----:B------:R-:W-:Y:S01]  /*13c20*/  LOP3.LUT P5, RZ, R16, 0x1, RZ, 0xc0, !PT ;  /* 0x0000000110ff7812 */ /* 0x000fe200078ac0ff */
[----:B--23--:R-:W-:Y:S01]  /*13c30*/  IMAD R20, R18, 0x6000, R30 ;  /* 0x0000600012147824 */ /* 0x00cfe200078e021e */
        /* <DEDUP_REMOVED lines=61> */
.L_x_5969:
        /* <DEDUP_REMOVED lines=11> */
.L_x_5837:
        /* <DEDUP_REMOVED lines=10> */
.L_x_5838:
[----:B------:R2:W-:Y:S01]  /*14160*/  SYNCS.ARRIVE.TRANS64.A1T0 RZ, [R10+URZ+0x32450], RZ ;  /* 0x032450ff0aff79a7 */ /* 0x0005e2000810003f */
[----:B------:R-:W-:Y:S05]  /*14170*/  @P2 BRA `(.L_x_5839) ;  /* 0xfffffff000ac2947 */ /* 0x000fea000383ffff */
.L_x_5826:
[----:B------:R-:W-:Y:S05]  /*14180*/  BSYNC B0 ;  /* 0x0000000000007941 */ /* 0x000fea0003800000 */
.L_x_5825:
        /* <DEDUP_REMOVED lines=20> */
.L_x_5841:
[----:B------:R-:W-:Y:S05]  /*142d0*/  BSYNC B0 ;  /* 0x0000000000007941 */ /* 0x000fea0003800000 */
.L_x_5840:
[----:B------:R-:W-:Y:S02]  /*142e0*/  SEL R18, R18, RZ, P0 ;  /* 0x000000ff12127207 */ /* 0x000fe40000000000 */
[----:B------:R-:W-:-:S07]  /*142f0*/  LOP3.LUT R28, R28, R5, RZ, 0x3c, !PT ;  /* 0x000000051c1c7212 */ /* 0x000fce00078e3cff */
.L_x_5794:
[----:B------:R-:W-:Y:S05]  /*14300*/  BSYNC B7 ;  /* 0x0000000000077941 */ /* 0x000fea0003800000 */
.L_x_5792:
        /* <DEDUP_REMOVED lines=11> */
.L_x_5842:
        /* <DEDUP_REMOVED lines=43> */
.L_x_5979:
[----:B------:R-:W-:Y:S02]  /*14670*/  ULDC UR4, c[0x0][0xd38] ;  /* 0x00034e0000047ab9 */ /* 0x000fe40000000800 */
[----:B------:R-:W-:-:S04]  /*14680*/  IMAD.U32 R5, RZ, RZ, UR4 ;  /* 0x00000004ff057e24 */ /* 0x000fc8000f8e00ff */
[----:B---3--:R-:W-:-:S04]  /*14690*/  IMAD R14, R14, R5, RZ ;  /* 0x000000050e0e7224 */ /* 0x008fc800078e02ff */
[----:B------:R-:W-:-:S05]  /*146a0*/  IMAD.IADD R7, R7, 0x1, R14 ;  /* 0x0000000107077824 */ /* 0x000fca00078e020e */
[----:B------:R-:W-:-:S13]  /*146b0*/  ISETP.GT.AND P6, PT, R7, R0, PT ;  /* 0x000000000700720c */ /* 0x000fda0003fc4270 */
[----:B------:R-:W-:Y:S05]  /*146c0*/  @P6 BRA `(.L_x_5845) ;  /* 0x0000000000a46947 */ /* 0x000fea0003800000 */
.L_x_5848:
        /* <DEDUP_REMOVED lines=35> */
.L_x_5987:
[----:B------:R-:W-:Y:S02]  /*14900*/  ULDC UR4, c[0x0][0xd38] ;  /* 0x00034e0000047ab9 */ /* 0x000fe40000000800 */
[----:B------:R-:W-:-:S04]  /*14910*/  IMAD.U32 R5, RZ, RZ, UR4 ;  /* 0x00000004ff057e24 */ /* 0x000fc8000f8e00ff */
[----:B---3--:R-:W-:-:S04]  /*14920*/  IMAD R14, R14, R5, RZ ;  /* 0x000000050e0e7224 */ /* 0x008fc800078e02ff */
[----:B------:R-:W-:-:S05]  /*14930*/  IMAD.IADD R7, R14, 0x1, R7 ;  /* 0x000000010e077824 */ /* 0x000fca00078e0207 */
[----:B------:R-:W-:-:S13]  /*14940*/  ISETP.GT.AND P6, PT, R7, R0, PT ;  /* 0x000000000700720c */ /* 0x000fda0003fc4270 */
[----:B------:R-:W-:Y:S05]  /*14950*/  @!P6 BRA `(.L_x_5848) ;  /* 0xfffffffc005ce947 */ /* 0x000fea000383ffff */
.L_x_5845:
        /* <DEDUP_REMOVED lines=10> */
.L_x_5992:
[----:B------:R-:W-:-:S13]  /*14a00*/  ISETP.NE.AND P0, PT, R3, RZ, PT ;  /* 0x000000ff0300720c */ /* 0x000fda0003f05270 */
[----:B------:R-:W-:Y:S05]  /*14a10*/  @!P0 BRA `(.L_x_5850) ;  /* 0x0000000000108947 */ /* 0x000fea0003800000 */
[----:B------:R-:W-:Y:S01]  /*14a20*/  UMOV UR4, 0xffffffff ;  /* 0xffffffff00047882 */ /* 0x000fe20000000000 */
[----:B---3--:R-:W-:Y:S02]  /*14a30*/  VIADD R12, R12, 0xffffffff ;  /* 0xffffffff0c0c7836 */ /* 0x008fe40000000000 */
[----:B------:R-:W-:Y:S05]  /*14a40*/  BRA.DIV UR4, `(.L_x_5851) ;  /* 0x0000004e04f07947 */ /* 0x000fea000b800000 */
[----:B------:R3:W0:Y:S02]  /*14a50*/  SHFL.IDX PT, R6, R2, R12, 0x1f ;  /* 0x00001f0c02067589 */ /* 0x00062400000e0000 */
.L_x_5850:
        /* <DEDUP_REMOVED lines=59> */
.L_x_5852:
        /* <DEDUP_REMOVED lines=60> */
.L_x_5853:
[----:B------:R-:W-:-:S05]  /*151d0*/  LOP3.LUT R2, RZ, R2, RZ, 0x33, !PT ;  /* 0x00000002ff027212 */ /* 0x000fca00078e33ff */
[----:B------:R-:W-:Y:S01]  /*151e0*/  IMAD.IADD R25, R25, 0x1, R2 ;  /* 0x0000000119197824 */ /* 0x000fe200078e0202 */
[----:B------:R-:W-:Y:S06]  /*151f0*/  BRA `(.L_x_5854) ;  /* 0x00000000001c7947 */ /* 0x000fec0003800000 */
.L_x_5846:
[----:B------:R-:W-:Y:S01]  /*15200*/  UMOV UR4, URZ ;  /* 0x0000003f00047c82 */ /* 0x000fe20008000000 */
[----:B------:R-:W-:Y:S01]  /*15210*/  UMOV UR5, URZ ;  /* 0x0000003f00057c82 */ /* 0x000fe20008000000 */
[----:B------:R-:W-:Y:S01]  /*15220*/  ULDC UR6, c[0x0][0xd3c] ;  /* 0x00034f0000067ab9 */ /* 0x000fe20000000800 */
[----:B------:R-:W-:Y:S02]  /*15230*/  IMAD.MOV.U32 R24, RZ, RZ, R0 ;  /* 0x000000ffff187224 */ /* 0x000fe400078e0000 */
[----:B------:R-:W-:Y:S02]  /*15240*/  IMAD.U32 R25, RZ, RZ, UR4 ;  /* 0x00000004ff197e24 */ /* 0x000fe4000f8e00ff */
[----:B------:R-:W-:Y:S02]  /*15250*/  IMAD.U32 R26, RZ, RZ, UR5 ;  /* 0x00000005ff1a7e24 */ /* 0x000fe4000f8e00ff */
[----:B------:R-:W-:-:S07]  /*15260*/  IMAD.U32 R27, RZ, RZ, UR6 ;  /* 0x00000006ff1b7e24 */ /* 0x000fce000f8e00ff */
.L_x_5854:
        /* <DEDUP_REMOVED lines=10> */
.L_x_5843:
[----:B------:R-:W-:Y:S02]  /*15310*/  ULDC UR4, c[0x0][0xd3c] ;  /* 0x00034f0000047ab9 */ /* 0x000fe40000000800 */
[----:B---3--:R-:W-:-:S13]  /*15320*/  ISETP.GE.AND P0, PT, R27, UR4, PT ;  /* 0x000000041b007c0c */ /* 0x008fda000bf06270 */
[----:B------:R-:W-:Y:S05]  /*15330*/  @!P0 BRA `(.L_x_5855) ;  /* 0xffffffa400bc8947 */ /* 0x000fea000383ffff */
[----:B------:R-:W-:Y:S05]  /*15340*/  BSYNC B8 ;  /* 0x0000000000087941 */ /* 0x000fea0003800000 */
.L_x_5786:
        /* <DEDUP_REMOVED lines=12> */
.L_x_5995:
[----:B------:R-:W-:Y:S05]  /*15410*/  BSYNC B0 ;  /* 0x0000000000007941 */ /* 0x000fea0003800000 */
.L_x_5856:
[----:B------:R-:W-:-:S03]  /*15420*/  UMOV UR4, 0xffffffff ;  /* 0xffffffff00047882 */ /* 0x000fc60000000000 */
[----:B------:R-:W-:Y:S05]  /*15430*/  BRA.DIV UR4, `(.L_x_5858) ;  /* 0x0000004604b07947 */ /* 0x000fea000b800000 */
[----:B-1----:R-:W1:Y:S02]  /*15440*/  S2R R0, SR_TID.X ;  /* 0x0000000000007919 */ /* 0x002e640000002100 */
[----:B-1----:R-:W-:-:S04]  /*15450*/  SHF.R.U32.HI R0, RZ, 0x5, R0 ;  /* 0x00000005ff007819 */ /* 0x002fc80000011600 */
[----:B------:R-:W-:-:S05]  /*15460*/  LOP3.LUT R0, R0, 0x3, RZ, 0xc0, !PT ;  /* 0x0000000300007812 */ /* 0x000fca00078ec0ff */
[----:B------:R1:W3:Y:S02]  /*15470*/  SHFL.IDX PT, R14, R0, RZ, 0x1f ;  /* 0x00001fff000e7589 */ /* 0x0002e400000e0000 */
.L_x_5998:
[----:B---3--:R-:W-:Y:S01]  /*15480*/  ISETP.NE.AND P0, PT, R14, RZ, PT ;  /* 0x000000ff0e00720c */ /* 0x008fe20003f05270 */
[----:B------:R-:W-:-:S12]  /*15490*/  BSSY B0, `(.L_x_5859) ;  /* 0x0000026000007945 */ /* 0x000fd80003800000 */
[----:B------:R-:W-:Y:S05]  /*154a0*/  @P0 BRA `(.L_x_5860) ;  /* 0x0000000000900947 */ /* 0x000fea0003800000 */
[----:B------:R-:W-:-:S03]  /*154b0*/  UMOV UR4, 0xffffffff ;  /* 0xffffffff00047882 */ /* 0x000fc60000000000 */
[----:B------:R-:W-:Y:S05]  /*154c0*/  BRA.DIV UR4, `(.L_x_5861) ;  /* 0x0000004604c07947 */ /* 0x000fea000b800000 */
[----:B------:R-:W-:-:S13]  /*154d0*/  ELECT P6, URZ, PT ;  /* 0x00000000003f782f */ /* 0x000fda00038c0000 */
.L_x_6001:
        /* <DEDUP_REMOVED lines=8> */
.L_x_5862:
[----:B------:R-:W-:Y:S01]  /*15560*/  IMAD R5, R18, 0x8, R7 ;  /* 0x0000000812057824 */ /* 0x000fe200078e0207 */
[----:B------:R-:W-:Y:S01]  /*15570*/  SHF.L.U32 R0, R28, 0x1f, RZ ;  /* 0x0000001f1c007819 */ /* 0x000fe200000006ff */
[----:B------:R-:W-:-:S03]  /*15580*/  VIADD R18, R18, 0x1 ;  /* 0x0000000112127836 */ /* 0x000fc60000000000 */
[----:B------:R-:W1:Y:S02]  /*15590*/  SYNCS.PHASECHK.TRANS64.TRYWAIT P1, [R5+URZ+0x32440], R0 ;  /* 0x03244000050075a7 */ /* 0x000e64000802017f */
[----:B------:R-:W-:-:S04]  /*155a0*/  ISETP.NE.AND P2, PT, R18, 0x2, PT ;  /* 0x000000021200780c */ /* 0x000fc80003f45270 */
[----:B------:R-:W-:Y:S01]  /*155b0*/  SEL R3, RZ, 0x1, P2 ;  /* 0x00000001ff037807 */ /* 0x000fe20001000000 */
[----:B-1----:R-:W-:Y:S08]  /*155c0*/  @!P1 BRA `(.L_x_5863) ;  /* 0x0000004400a09947 */ /* 0x002ff00003800000 */
.L_x_6002:
[----:B------:R-:W-:Y:S02]  /*155d0*/  SEL R18, R18, RZ, P2 ;  /* 0x000000ff12127207 */ /* 0x000fe40001000000 */
[----:B------:R-:W-:Y:S01]  /*155e0*/  LOP3.LUT R2, R28, R3, RZ, 0x3c, !PT ;  /* 0x000000031c027212 */ /* 0x000fe200078e3cff */
[----:B------:R-:W-:Y:S06]  /*155f0*/  @!P0 BRA `(.L_x_5864) ;  /* 0x0000000000048947 */ /* 0x000fec0003800000 */
[----:B------:R-:W-:Y:S01]  /*15600*/  BPT.TRAP 0x1 ;  /* 0x000000040000795c */ /* 0x000fe20000300000 */
.L_x_5864:
[----:B------:R-:W-:Y:S01]  /*15610*/  IMAD R3, R18, 0x8, R7 ;  /* 0x0000000812037824 */ /* 0x000fe200078e0207 */
[----:B------:R-:W-:-:S04]  /*15620*/  SHF.L.U32 R2, R2, 0x1f, RZ ;  /* 0x0000001f02027819 */ /* 0x000fc800000006ff */
[----:B------:R-:W3:Y:S02]  /*15630*/  SYNCS.PHASECHK.TRANS64.TRYWAIT P1, [R3+URZ+0x32440], R2 ;  /* 0x03244002030075a7 */ /* 0x000ee4000802017f */
[----:B---3--:R-:W-:Y:S05]  /*15640*/  @!P1 BRA `(.L_x_5865) ;  /* 0x0000004400949947 */ /* 0x008fea0003800000 */
.L_x_6003:
[----:B------:R-:W-:Y:S05]  /*15650*/  @!P0 BRA `(.L_x_5866) ;  /* 0x0000000000048947 */ /* 0x000fea0003800000 */
[----:B------:R-:W-:Y:S01]  /*15660*/  BPT.TRAP 0x1 ;  /* 0x000000040000795c */ /* 0x000fe20000300000 */
.L_x_5866:
[----:B------:R-:W5:Y:S02]  /*15670*/  SYNCS.PHASECHK.TRANS64.TRYWAIT P1, [R5+URZ+0x32460], R0 ;  /* 0x03246000050075a7 */ /* 0x000f64000802017f */
[----:B-----5:R-:W-:Y:S05]  /*15680*/  @!P1 BRA `(.L_x_5867) ;  /* 0x0000004400989947 */ /* 0x020fea0003800000 */
.L_x_6004:
[----:B------:R-:W-:Y:S05]  /*15690*/  @!P0 BRA `(.L_x_5868) ;  /* 0x0000000000048947 */ /* 0x000fea0003800000 */
[----:B------:R-:W-:Y:S01]  /*156a0*/  BPT.TRAP 0x1 ;  /* 0x000000040000795c */ /* 0x000fe20000300000 */
.L_x_5868:
[----:B------:R0:W0:Y:S02]  /*156b0*/  SYNCS.PHASECHK.TRANS64.TRYWAIT P0, [R3+URZ+0x32460], R2 ;  /* 0x03246002030075a7 */ /* 0x000024000800017f */
[----:B0-----:R-:W-:Y:S05]  /*156c0*/  @!P0 NANOSLEEP.SYNCS 0x989680 ;  /* 0x009896800000895d */ /* 0x001fea0003900000 */
[----:B------:R-:W0:Y:S02]  /*156d0*/  @!P0 SYNCS.PHASECHK.TRANS64 P0, [R3+URZ+0x32460], R2 ;  /* 0x03246002030085a7 */ /* 0x000e24000800007f */
[----:B0-----:R-:W-:Y:S05]  /*156e0*/  @!P0 BRA `(.L_x_5868) ;  /* 0xfffffffc00f08947 */ /* 0x001fea000383ffff */
.L_x_5860:
[----:B------:R-:W-:Y:S05]  /*156f0*/  BSYNC B0 ;  /* 0x0000000000007941 */ /* 0x000fea0003800000 */
.L_x_5859:
[----:B------:R-:W-:Y:S05]  /*15700*/  EXIT ;  /* 0x000000000000794d */ /* 0x000fea0003800000 */
.L_x_5718:
[----:B-1----:R1:W2:Y:S02]  /*15710*/  SYNCS.PHASECHK.TRANS64.TRYWAIT P0, [R3+URZ+0x32400], R0 ;  /* 0x03240000030075a7 */ /* 0x0022a4000800017f */
[----:B--2---:R-:W-:Y:S05]  /*15720*/  @!P0 NANOSLEEP.SYNCS 0x989680 ;  /* 0x009896800000895d */ /* 0x004fea0003900000 */
[----:B------:R-:W2:Y:S02]  /*15730*/  @!P0 SYNCS.PHASECHK.TRANS64 P0, [R3+URZ+0x32400], R0 ;  /* 0x03240000030085a7 */ /* 0x000ea4000800007f */
[----:B--2---:R-:W-:Y:S05]  /*15740*/  @!P0 BRA `(.L_x_5718) ;  /* 0xfffffffc00f08947 */ /* 0x004fea000383ffff */
[----:B------:R-:W-:Y:S05]  /*15750*/  BRA `(.L_x_5869) ;  /* 0xfffffec800407947 */ /* 0x000fea000383ffff */
.L_x_5722:
[----:B---3--:R-:W-:-:S04]  /*15760*/  IMAD.U32 R5, RZ, RZ, UR6 ;  /* 0x00000006ff057e24 */ /* 0x008fc8000f8e00ff */
[----:B------:R3:W4:Y:S03]  /*15770*/  SYNCS.PHASECHK.TRANS64.TRYWAIT P1, [R5+URZ+0x32430], R2 ;  /* 0x03243002050075a7 */ /* 0x000726000802017f */
[----:B----4-:R-:W-:Y:S05]  /*15780*/  @!P1 NANOSLEEP.SYNCS 0x989680 ;  /* 0x009896800000995d */ /* 0x010fea0003900000 */
[----:B------:R-:W4:Y:S02]  /*15790*/  @!P1 SYNCS.PHASECHK.TRANS64 P1, [R5+URZ+0x32430], R2 ;  /* 0x03243002050095a7 */ /* 0x000f24000802007f */
[----:B----4-:R-:W-:Y:S05]  /*157a0*/  @!P1 BRA `(.L_x_5722) ;  /* 0xfffffffc00ec9947 */ /* 0x010fea000383ffff */
[----:B------:R-:W-:Y:S05]  /*157b0*/  BRA `(.L_x_5721) ;  /* 0xfffffec800707947 */ /* 0x000fea000383ffff */
.L_x_5723:
[----:B----4-:R4:W0:Y:S02]  /*157c0*/  SYNCS.PHASECHK.TRANS64.TRYWAIT P1, [R3+URZ+0x32410], R0 ;  /* 0x03241000030075a7 */ /* 0x010824000802017f */
[----:B0-----:R-:W-:Y:S05]  /*157d0*/  @!P1 NANOSLEEP.SYNCS 0x989680 ;  /* 0x009896800000995d */ /* 0x001fea0003900000 */
[----:B------:R-:W0:Y:S02]  /*157e0*/  @!P1 SYNCS.PHASECHK.TRANS64 P1, [R3+URZ+0x32410], R0 ;  /* 0x03241000030095a7 */ /* 0x000e24000802007f */
[----:B0-----:R-:W-:Y:S05]  /*157f0*/  @!P1 BRA `(.L_x_5723) ;  /* 0xfffffffc00f09947 */ /* 0x001fea000383ffff */
[----:B------:R-:W-:Y:S05]  /*15800*/  BRA `(.L_x_5870) ;  /* 0xfffffecc001c7947 */ /* 0x000fea000383ffff */
.L_x_5727:
[----:B0--3--:R-:W-:-:S04]  /*15810*/  IMAD.U32 R5, RZ, RZ, UR6 ;  /* 0x00000006ff057e24 */ /* 0x009fc8000f8e00ff */
[----:B------:R0:W3:Y:S03]  /*15820*/  SYNCS.PHASECHK.TRANS64.TRYWAIT P1, [R5+URZ+0x32450], R2 ;  /* 0x03245002050075a7 */ /* 0x0000e6000802017f */
[----:B---3--:R-:W-:Y:S05]  /*15830*/  @!P1 NANOSLEEP.SYNCS 0x989680 ;  /* 0x009896800000995d */ /* 0x008fea0003900000 */
[----:B------:R-:W3:Y:S02]  /*15840*/  @!P1 SYNCS.PHASECHK.TRANS64 P1, [R5+URZ+0x32450], R2 ;  /* 0x03245002050095a7 */ /* 0x000ee4000802007f */
[----:B---3--:R-:W-:Y:S05]  /*15850*/  @!P1 BRA `(.L_x_5727) ;  /* 0xfffffffc00ec9947 */ /* 0x008fea000383ffff */
[----:B------:R-:W-:Y:S05]  /*15860*/  BRA `(.L_x_5726) ;  /* 0xfffffecc00247947 */ /* 0x000fea000383ffff */
.L_x_5734:
[----:B-1----:R-:W-:-:S04]  /*15870*/  IMAD.U32 R153, RZ, RZ, UR4 ;  /* 0x00000004ff997e24 */ /* 0x002fc8000f8e00ff */
[----:B------:R1:W2:Y:S03]  /*15880*/  SYNCS.PHASECHK.TRANS64.TRYWAIT P1, [R153+URZ+0x32430], R0 ;  /* 0x03243000990075a7 */ /* 0x0002a6000802017f */
[----:B--2---:R-:W-:Y:S05]  /*15890*/  @!P1 NANOSLEEP.SYNCS 0x989680 ;  /* 0x009896800000995d */ /* 0x004fea0003900000 */
[----:B------:R-:W2:Y:S02]  /*158a0*/  @!P1 SYNCS.PHASECHK.TRANS64 P1, [R153+URZ+0x32430], R0 ;  /* 0x03243000990095a7 */ /* 0x000ea4000802007f */
[----:B--2---:R-:W-:Y:S05]  /*158b0*/  @!P1 BRA `(.L_x_5734) ;  /* 0xfffffffc00ec9947 */ /* 0x004fea000383ffff */
[----:B------:R-:W-:Y:S05]  /*158c0*/  BRA `(.L_x_5733) ;  /* 0xfffffeec00e07947 */ /* 0x000fea000383ffff */
.L_x_5738:
[----:B--2---:R-:W-:-:S04]  /*158d0*/  IMAD.U32 R203, RZ, RZ, UR4 ;  /* 0x00000004ffcb7e24 */ /* 0x004fc8000f8e00ff */
[----:B------:R2:W3:Y:S03]  /*158e0*/  SYNCS.PHASECHK.TRANS64.TRYWAIT P1, [R203+URZ+0x32450], R0 ;  /* 0x03245000cb0075a7 */ /* 0x0004e6000802017f */
[----:B---3--:R-:W-:Y:S05]  /*158f0*/  @!P1 NANOSLEEP.SYNCS 0x989680 ;  /* 0x009896800000995d */ /* 0x008fea0003900000 */
[----:B------:R-:W3:Y:S02]  /*15900*/  @!P1 SYNCS.PHASECHK.TRANS64 P1, [R203+URZ+0x32450], R0 ;  /* 0x03245000cb0095a7 */ /* 0x000ee4000802007f */
[----:B---3--:R-:W-:Y:S05]  /*15910*/  @!P1 BRA `(.L_x_5738) ;  /* 0xfffffffc00ec9947 */ /* 0x008fea000383ffff */
[----:B------:R-:W-:Y:S05]  /*15920*/  BRA `(.L_x_5737) ;  /* 0xfffffef0005c7947 */ /* 0x000fea000383ffff */
.L_x_5746:
[----:B-1----:R-:W-:-:S04]  /*15930*/  IMAD.U32 R153, RZ, RZ, UR4 ;  /* 0x00000004ff997e24 */ /* 0x002fc8000f8e00ff */
[----:B------:R1:W2:Y:S03]  /*15940*/  SYNCS.PHASECHK.TRANS64.TRYWAIT P1, [R153+URZ+0x32430], R0 ;  /* 0x03243000990075a7 */ /* 0x0002a6000802017f */
[----:B--2---:R-:W-:Y:S05]  /*15950*/  @!P1 NANOSLEEP.SYNCS 0x989680 ;  /* 0x009896800000995d */ /* 0x004fea0003900000 */
[----:B------:R-:W2:Y:S02]  /*15960*/  @!P1 SYNCS.PHASECHK.TRANS64 P1, [R153+URZ+0x32430], R0 ;  /* 0x03243000990095a7 */ /* 0x000ea4000802007f */
[----:B--2---:R-:W-:Y:S05]  /*15970*/  @!P1 BRA `(.L_x_5746) ;  /* 0xfffffffc00ec9947 */ /* 0x004fea000383ffff */
[----:B------:R-:W-:Y:S05]  /*15980*/  BRA `(.L_x_5745) ;  /* 0xffffff1800947947 */ /* 0x000fea000383ffff */
.L_x_5750:
[----:B--2---:R-:W-:-:S04]  /*15990*/  IMAD.U32 R200, RZ, RZ, UR4 ;  /* 0x00000004ffc87e24 */ /* 0x004fc8000f8e00ff */
[----:B------:R2:W3:Y:S03]  /*159a0*/  SYNCS.PHASECHK.TRANS64.TRYWAIT P1, [R200+URZ+0x32450], R0 ;  /* 0x03245000c80075a7 */ /* 0x0004e6000802017f */
[----:B---3--:R-:W-:Y:S05]  /*159b0*/  @!P1 NANOSLEEP.SYNCS 0x989680 ;  /* 0x009896800000995d */ /* 0x008fea0003900000 */
[----:B------:R-:W3:Y:S02]  /*159c0*/  @!P1 SYNCS.PHASECHK.TRANS64 P1, [R200+URZ+0x32450], R0 ;  /* 0x03245000c80095a7 */ /* 0x000ee4000802007f */
[----:B---3--:R-:W-:Y:S05]  /*159d0*/  @!P1 BRA `(.L_x_5750) ;  /* 0xfffffffc00ec9947 */ /* 0x008fea000383ffff */
[----:B------:R-:W-:Y:S05]  /*159e0*/  BRA `(.L_x_5749) ;  /* 0xffffff1c00107947 */ /* 0x000fea000383ffff */
.L_x_5800:
        /* <DEDUP_REMOVED lines=11> */
.L_x_5872:
[----:B------:R-:W-:Y:S05]  /*15aa0*/  BSYNC B0 ;  /* 0x0000000000007941 */ /* 0x000fea0003800000 */
.L_x_5871:
[----:B------:R-:W-:Y:S05]  /*15ab0*/  BRA `(.L_x_5873) ;  /* 0xffffffac00b87947 */ /* 0x000fea000383ffff */
.L_x_5803:
[----:B0-----:R0:W1:Y:S02]  /*15ac0*/  SYNCS.PHASECHK.TRANS64.TRYWAIT P0, [R19+URZ+0x32440], R0 ;  /* 0x03244000130075a7 */ /* 0x001064000800017f */
[----:B-1----:R-:W-:Y:S05]  /*15ad0*/  @!P0 NANOSLEEP.SYNCS 0x989680 ;  /* 0x009896800000895d */ /* 0x002fea0003900000 */
[----:B------:R-:W1:Y:S02]  /*15ae0*/  @!P0 SYNCS.PHASECHK.TRANS64 P0, [R19+URZ+0x32440], R0 ;  /* 0x03244000130085a7 */ /* 0x000e64000800007f */
[----:B-1----:R-:W-:Y:S05]  /*15af0*/  @!P0 BRA `(.L_x_5803) ;  /* 0xfffffffc00f08947 */ /* 0x002fea000383ffff */
[----:B------:R-:W-:Y:S05]  /*15b00*/  BRA `(.L_x_5874) ;  /* 0xffffffb000547947 */ /* 0x000fea000383ffff */
.L_x_5804:
        /* <DEDUP_REMOVED lines=8> */
.L_x_5876:
[----:B------:R-:W-:Y:S05]  /*15b90*/  BSYNC B0 ;  /* 0x0000000000007941 */ /* 0x000fea0003800000 */
.L_x_5875:
        /* <DEDUP_REMOVED lines=9> */
.L_x_5877:
[----:B------:R-:W-:Y:S02]  /*15c30*/  IMAD.MOV.U32 R13, RZ, RZ, R4 ;  /* 0x000000ffff0d7224 */ /* 0x000fe400078e0004 */
[----:B------:R-:W-:Y:S02]  /*15c40*/  IMAD.MOV.U32 R12, RZ, RZ, 0x1 ;  /* 0x00000001ff0c7424 */ /* 0x000fe400078e00ff */
[----:B------:R-:W-:-:S07]  /*15c50*/  IMAD.MOV.U32 R3, RZ, RZ, R14 ;  /* 0x000000ffff037224 */ /* 0x000fce00078e000e */
[----:B------:R-:W-:Y:S05]  /*15c60*/  WARPSYNC.COLLECTIVE R15, `(.L_x_5878) ;  /* 0x000000000f087348 */ /* 0x000fea0003c00000 */
[----:B------:R0:W1:Y:S02]  /*15c70*/  SHFL.IDX P6, R14, R13, R12, R11 ;  /* 0x0000000c0d0e7389 */ /* 0x00006400000c000b */
[----:B01----:R-:W-:Y:S01]  /*15c80*/  ENDCOLLECTIVE ;  /* 0x000000000000791b */ /* 0x003fe20003800000 */
.L_x_5878:
        /* <DEDUP_REMOVED lines=15> */
.L_x_5879:
[----:B------:R-:W-:Y:S02]  /*15d80*/  @P0 IMAD R6, R5, 0x2, R17 ;  /* 0x0000000205060824 */ /* 0x000fe400078e0211 */
[----:B------:R-:W-:Y:S02]  /*15d90*/  IMAD.MOV.U32 R13, RZ, RZ, R4 ;  /* 0x000000ffff0d7224 */ /* 0x000fe400078e0004 */
[----:B------:R-:W-:Y:S02]  /*15da0*/  IMAD.MOV.U32 R12, RZ, RZ, 0x2 ;  /* 0x00000002ff0c7424 */ /* 0x000fe400078e00ff */
[----:B------:R-:W-:-:S07]  /*15db0*/  IMAD.MOV.U32 R3, RZ, RZ, R14 ;  /* 0x000000ffff037224 */ /* 0x000fce00078e000e */
[----:B------:R-:W-:Y:S05]  /*15dc0*/  WARPSYNC.COLLECTIVE R15, `(.L_x_5880) ;  /* 0x000000000f087348 */ /* 0x000fea0003c00000 */
[----:B------:R0:W1:Y:S02]  /*15dd0*/  SHFL.IDX P6, R14, R13, R12, R11 ;  /* 0x0000000c0d0e7389 */ /* 0x00006400000c000b */
[----:B01----:R-:W-:Y:S01]  /*15de0*/  ENDCOLLECTIVE ;  /* 0x000000000000791b */ /* 0x003fe20003800000 */
.L_x_5880:
        /* <DEDUP_REMOVED lines=15> */
.L_x_5881:
[----:B------:R-:W-:Y:S02]  /*15ee0*/  @P0 IMAD R6, R5, 0x2, R17 ;  /* 0x0000000205060824 */ /* 0x000fe400078e0211 */
[----:B------:R-:W-:Y:S02]  /*15ef0*/  IMAD.MOV.U32 R13, RZ, RZ, R4 ;  /* 0x000000ffff0d7224 */ /* 0x000fe400078e0004 */
[----:B------:R-:W-:Y:S02]  /*15f00*/  IMAD.MOV.U32 R12, RZ, RZ, 0x3 ;  /* 0x00000003ff0c7424 */ /* 0x000fe400078e00ff */
[----:B------:R-:W-:-:S07]  /*15f10*/  IMAD.MOV.U32 R3, RZ, RZ, R14 ;  /* 0x000000ffff037224 */ /* 0x000fce00078e000e */
[----:B------:R-:W-:Y:S05]  /*15f20*/  WARPSYNC.COLLECTIVE R15, `(.L_x_5882) ;  /* 0x000000000f087348 */ /* 0x000fea0003c00000 */
[----:B------:R0:W1:Y:S02]  /*15f30*/  SHFL.IDX P6, R14, R13, R12, R11 ;  /* 0x0000000c0d0e7389 */ /* 0x00006400000c000b */
[----:B01----:R-:W-:Y:S01]  /*15f40*/  ENDCOLLECTIVE ;  /* 0x000000000000791b */ /* 0x003fe20003800000 */
.L_x_5882:
        /* <DEDUP_REMOVED lines=15> */
.L_x_5883:
[----:B------:R-:W-:Y:S02]  /*16040*/  @P0 IMAD R6, R5, 0x2, R17 ;  /* 0x0000000205060824 */ /* 0x000fe400078e0211 */
[----:B------:R-:W-:Y:S02]  /*16050*/  IMAD.MOV.U32 R13, RZ, RZ, R4 ;  /* 0x000000ffff0d7224 */ /* 0x000fe400078e0004 */
[----:B------:R-:W-:Y:S02]  /*16060*/  IMAD.MOV.U32 R12, RZ, RZ, 0x4 ;  /* 0x00000004ff0c7424 */ /* 0x000fe400078e00ff */
[----:B------:R-:W-:-:S07]  /*16070*/  IMAD.MOV.U32 R3, RZ, RZ, R14 ;  /* 0x000000ffff037224 */ /* 0x000fce00078e000e */
[----:B------:R-:W-:Y:S05]  /*16080*/  WARPSYNC.COLLECTIVE R15, `(.L_x_5884) ;  /* 0x000000000f087348 */ /* 0x000fea0003c00000 */
[----:B------:R0:W1:Y:S02]  /*16090*/  SHFL.IDX P6, R14, R13, R12, R11 ;  /* 0x0000000c0d0e7389 */ /* 0x00006400000c000b */
[----:B01----:R-:W-:Y:S01]  /*160a0*/  ENDCOLLECTIVE ;  /* 0x000000000000791b */ /* 0x003fe20003800000 */
.L_x_5884:
        /* <DEDUP_REMOVED lines=15> */
.L_x_5885:
[----:B------:R-:W-:Y:S02]  /*161a0*/  @P0 IMAD R6, R5, 0x2, R17 ;  /* 0x0000000205060824 */ /* 0x000fe400078e0211 */
[----:B------:R-:W-:Y:S02]  /*161b0*/  IMAD.MOV.U32 R13, RZ, RZ, R4 ;  /* 0x000000ffff0d7224 */ /* 0x000fe400078e0004 */
[----:B------:R-:W-:Y:S02]  /*161c0*/  IMAD.MOV.U32 R12, RZ, RZ, 0x5 ;  /* 0x00000005ff0c7424 */ /* 0x000fe400078e00ff */
[----:B------:R-:W-:-:S07]  /*161d0*/  IMAD.MOV.U32 R3, RZ, RZ, R14 ;  /* 0x000000ffff037224 */ /* 0x000fce00078e000e */
[----:B------:R-:W-:Y:S05]  /*161e0*/  WARPSYNC.COLLECTIVE R15, `(.L_x_5886) ;  /* 0x000000000f087348 */ /* 0x000fea0003c00000 */
[----:B------:R0:W1:Y:S02]  /*161f0*/  SHFL.IDX P6, R14, R13, R12, R11 ;  /* 0x0000000c0d0e7389 */ /* 0x00006400000c000b */
[----:B01----:R-:W-:Y:S01]  /*16200*/  ENDCOLLECTIVE ;  /* 0x000000000000791b */ /* 0x003fe20003800000 */
.L_x_5886:
        /* <DEDUP_REMOVED lines=10> */
.L_x_5887:
[----:B------:R-:W-:Y:S01]  /*162b0*/  @!PT LDS RZ, [RZ] ;  /* 0x00000000fffff984 */ /* 0x000fe20000000800 */
[----:B------:R-:W-:Y:S01]  /*162c0*/  @!PT LDS RZ, [RZ] ;  /* 0x00000000fffff984 */ /* 0x000fe20000000800 */
[----:B------:R-:W-:Y:S01]  /*162d0*/  @!PT LDS RZ, [RZ] ;  /* 0x00000000fffff984 */ /* 0x000fe20000000800 */
[----:B------:R0:W-:Y:S01]  /*162e0*/  @P0 LDGSTS.E.BYPASS.LTC128B.128 [R6+0x1e400], desc[UR36][R2.64], !P2 ;  /* 0x1e40000002060fae */ /* 0x0001e2000d101d64 */
[----:B------:R-:W-:Y:S01]  /*162f0*/  IMAD.MOV.U32 R0, RZ, RZ, R14 ;  /* 0x000000ffff007224 */ /* 0x000fe200078e000e */
[----:B------:R-:W-:Y:S06]  /*16300*/  BRA `(.L_x_5888) ;  /* 0xffffffac00b47947 */ /* 0x000fec000383ffff */
.L_x_5809:
[----:B------:R0:W5:Y:S01]  /*16310*/  LDL.LU R6, [R1+0x4] ;  /* 0x0000040001067983 */ /* 0x0001620000300800 */
[----:B------:R-:W-:Y:S01]  /*16320*/  IMAD.MOV.U32 R13, RZ, RZ, R4 ;  /* 0x000000ffff0d7224 */ /* 0x000fe200078e0004 */
[----:B------:R-:W-:Y:S01]  /*16330*/  LOP3.LUT R16, R16, 0xffffdfff, RZ, 0xc0, !PT ;  /* 0xffffdfff10107812 */ /* 0x000fe200078ec0ff */
[----:B------:R-:W-:Y:S02]  /*16340*/  IMAD.MOV.U32 R12, RZ, RZ, RZ ;  /* 0x000000ffff0c7224 */ /* 0x000fe400078e00ff */
[----:B------:R-:W-:Y:S02]  /*16350*/  IMAD.MOV.U32 R11, RZ, RZ, 0x181f ;  /* 0x0000181fff0b7424 */ /* 0x000fe400078e00ff */
[----:B------:R-:W-:Y:S02]  /*16360*/  IMAD.MOV.U32 R15, RZ, RZ, -0x1 ;  /* 0xffffffffff0f7424 */ /* 0x000fe400078e00ff */
[----:B0-----:R-:W-:-:S07]  /*16370*/  IMAD R25, R25, 0x80, R21 ;  /* 0x0000008019197824 */ /* 0x001fce00078e0215 */
[----:B-1---5:R-:W-:Y:S05]  /*16380*/  WARPSYNC.COLLECTIVE R15, `(.L_x_5889) ;  /* 0x000000000f087348 */ /* 0x022fea0003c00000 */
[----:B------:R0:W2:Y:S02]  /*16390*/  SHFL.IDX P6, R14, R13, R12, R11 ;  /* 0x0000000c0d0e7389 */ /* 0x0000a400000c000b */
[----:B012--5:R-:W-:Y:S01]  /*163a0*/  ENDCOLLECTIVE ;  /* 0x000000000000791b */ /* 0x027fe20003800000 */
.L_x_5889:
[----:B------:R-:W-:Y:S02]  /*163b0*/  IMAD.MOV.U32 R13, RZ, RZ, R0 ;  /* 0x000000ffff0d7224 */ /* 0x000fe400078e0000 */
[----:B------:R-:W-:-:S07]  /*163c0*/  IMAD.MOV.U32 R3, RZ, RZ, R14 ;  /* 0x000000ffff037224 */ /* 0x000fce00078e000e */
[----:B------:R-:W-:Y:S05]  /*163d0*/  WARPSYNC.COLLECTIVE R15, `(.L_x_5890) ;  /* 0x000000000f087348 */ /* 0x000fea0003c00000 */
[----:B------:R0:W1:Y:S02]  /*163e0*/  SHFL.IDX P6, R14, R13, R12, R11 ;  /* 0x0000000c0d0e7389 */ /* 0x00006400000c000b */
[----:B01----:R-:W-:Y:S01]  /*163f0*/  ENDCOLLECTIVE ;  /* 0x000000000000791b */ /* 0x003fe20003800000 */
.L_x_5890:
[----:B------:R-:W-:Y:S02]  /*16400*/  IMAD.MOV.U32 R13, RZ, RZ, R4 ;  /* 0x000000ffff0d7224 */ /* 0x000fe400078e0004 */
[----:B------:R-:W-:Y:S02]  /*16410*/  IMAD.MOV.U32 R12, RZ, RZ, 0x1 ;  /* 0x00000001ff0c7424 */ /* 0x000fe400078e00ff */
[----:B------:R-:W-:-:S07]  /*16420*/  IMAD.MOV.U32 R9, RZ, RZ, R14 ;  /* 0x000000ffff097224 */ /* 0x000fce00078e000e */
[----:B------:R-:W-:Y:S05]  /*16430*/  WARPSYNC.COLLECTIVE R15, `(.L_x_5891) ;  /* 0x000000000f087348 */ /* 0x000fea0003c00000 */
[----:B------:R0:W1:Y:S02]  /*16440*/  SHFL.IDX P6, R14, R13, R12, R11 ;  /* 0x0000000c0d0e7389 */ /* 0x00006400000c000b */
[----:B01----:R-:W-:Y:S01]  /*16450*/  ENDCOLLECTIVE ;  /* 0x000000000000791b */ /* 0x003fe20003800000 */
.L_x_5891:
        /* <DEDUP_REMOVED lines=18> */
.L_x_5892:
        /* <DEDUP_REMOVED lines=8> */
.L_x_5893:
        /* <DEDUP_REMOVED lines=15> */
.L_x_5894:
        /* <DEDUP_REMOVED lines=8> */
.L_x_5895:
        /* <DEDUP_REMOVED lines=15> */
.L_x_5896:
        /* <DEDUP_REMOVED lines=8> */
[----:B------:R-:W-:Y:S02]  /*168e0*/  IMAD.MOV.U32 R13, RZ, RZ, R4 ;  /* 0x000000ffff0d7224 */ /* 0x000fe400078e0004 */
[----:B------:R-:W-:Y:S01]  /*168f0*/  IMAD.MOV.U32 R12, RZ, RZ, 0x4 ;  /* 0x00000004ff0c7424 */ /* 0x000fe200078e00ff */
[----:B------:R-:W-:Y:S01]  /*16900*/  @!PT LDS RZ, [RZ] ;  /* 0x00000000fffff984 */ /* 0x000fe20000000800 */
[----:B------:R-:W-:Y:S01]  /*16910*/  @!PT LDS RZ, [RZ] ;  /* 0x00000000fffff984 */ /* 0x000fe20000000800 */
[----:B------:R-:W-:Y:S01]  /*16920*/  @!PT LDS RZ, [RZ] ;  /* 0x00000000fffff984 */ /* 0x000fe20000000800 */
[----:B------:R0:W-:Y:S06]  /*16930*/  @!P2 LDGSTS.E.BYPASS.LTC128B.128 [R23+0x19c00], desc[UR36][R2.64], !P0 ;  /* 0x19c000000217afae */ /* 0x0001ec000c101d64 */
[----:B0-----:R-:W-:Y:S05]  /*16940*/  WARPSYNC.COLLECTIVE R15, `(.L_x_5897) ;  /* 0x000000000f087348 */ /* 0x001fea0003c00000 */
[----:B------:R1:W2:Y:S02]  /*16950*/  SHFL.IDX P6, R14, R13, R12, R11 ;  /* 0x0000000c0d0e7389 */ /* 0x0002a400000c000b */
[----:B012---:R-:W-:Y:S01]  /*16960*/  ENDCOLLECTIVE ;  /* 0x000000000000791b */ /* 0x007fe20003800000 */
.L_x_5897:
[----:B------:R-:W-:-:S05]  /*16970*/  VIADD R2, R25, 0x40 ;  /* 0x0000004019027836 */ /* 0x000fca0000000000 */
[----:B------:R-:W-:Y:S01]  /*16980*/  ISETP.GE.AND P2, PT, R2, R5, PT ;  /* 0x000000050200720c */ /* 0x000fe20003f46270 */
[----:B------:R-:W-:Y:S02]  /*16990*/  IMAD.MOV.U32 R13, RZ, RZ, R0 ;  /* 0x000000ffff0d7224 */ /* 0x000fe400078e0000 */
[----:B------:R-:W-:-:S10]  /*169a0*/  IMAD.MOV.U32 R2, RZ, RZ, R14 ;  /* 0x000000ffff027224 */ /* 0x000fd400078e000e */
[----:B------:R-:W-:Y:S05]  /*169b0*/  WARPSYNC.COLLECTIVE R15, `(.L_x_5898) ;  /* 0x000000000f087348 */ /* 0x000fea0003c00000 */
[----:B------:R0:W1:Y:S02]  /*169c0*/  SHFL.IDX P6, R14, R13, R12, R11 ;  /* 0x0000000c0d0e7389 */ /* 0x00006400000c000b */
[----:B01----:R-:W-:Y:S01]  /*169d0*/  ENDCOLLECTIVE ;  /* 0x000000000000791b */ /* 0x003fe20003800000 */
.L_x_5898:
[----:B------:R-:W-:-:S04]  /*169e0*/  @P2 LOP3.LUT R16, R16, 0x100, RZ, 0xfc, !PT ;  /* 0x0000010010102812 */ /* 0x000fc800078efcff */
[----:B------:R-:W-:Y:S01]  /*169f0*/  LOP3.LUT R16, R16, 0xffffff7f, RZ, 0xc0, !PT ;  /* 0xffffff7f10107812 */ /* 0x000fe200078ec0ff */
[----:B------:R-:W-:Y:S02]  /*16a00*/  IMAD.MOV.U32 R13, RZ, RZ, R4 ;  /* 0x000000ffff0d7224 */ /* 0x000fe400078e0004 */
[----:B------:R-:W-:Y:S02]  /*16a10*/  IMAD.MOV.U32 R12, RZ, RZ, 0x5 ;  /* 0x00000005ff0c7424 */ /* 0x000fe400078e00ff */
[----:B------:R-:W-:-:S05]  /*16a20*/  IMAD.MOV.U32 R11, RZ, RZ, R14 ;  /* 0x000000ffff0b7224 */ /* 0x000fca00078e000e */
        /* <DEDUP_REMOVED lines=12> */
.L_x_5899:
[----:B------:R-:W-:-:S05]  /*16af0*/  VIADD R2, R25, 0x50 ;  /* 0x0000005019027836 */ /* 0x000fca0000000000 */
[----:B------:R-:W-:Y:S01]  /*16b00*/  ISETP.GE.AND P2, PT, R2, R5, PT ;  /* 0x000000050200720c */ /* 0x000fe20003f46270 */
[----:B------:R-:W-:Y:S02]  /*16b10*/  IMAD.MOV.U32 R13, RZ, RZ, R0 ;  /* 0x000000ffff0d7224 */ /* 0x000fe400078e0000 */
[----:B------:R-:W-:-:S10]  /*16b20*/  IMAD.MOV.U32 R7, RZ, RZ, R14 ;  /* 0x000000ffff077224 */ /* 0x000fd400078e000e */
[----:B------:R-:W-:Y:S05]  /*16b30*/  WARPSYNC.COLLECTIVE R15, `(.L_x_5900) ;  /* 0x000000000f087348 */ /* 0x000fea0003c00000 */
[----:B------:R0:W1:Y:S02]  /*16b40*/  SHFL.IDX P6, R14, R13, R12, R11 ;  /* 0x0000000c0d0e7389 */ /* 0x00006400000c000b */
[----:B01----:R-:W-:Y:S01]  /*16b50*/  ENDCOLLECTIVE ;  /* 0x000000000000791b */ /* 0x003fe20003800000 */
.L_x_5900:
        /* <DEDUP_REMOVED lines=8> */
.L_x_5901:
        /* <DEDUP_REMOVED lines=15> */
.L_x_5902:
[----:B------:R-:W-:Y:S01]  /*16cd0*/  @P2 LOP3.LUT R16, R16, 0x40, RZ, 0xfc, !PT ;  /* 0x0000004010102812 */ /* 0x000fe200078efcff */
[----:B------:R-:W-:Y:S02]  /*16ce0*/  IMAD.MOV.U32 R13, RZ, RZ, R4 ;  /* 0x000000ffff0d7224 */ /* 0x000fe400078e0004 */
[----:B------:R-:W-:Y:S02]  /*16cf0*/  IMAD.MOV.U32 R12, RZ, RZ, 0x7 ;  /* 0x00000007ff0c7424 */ /* 0x000fe400078e00ff */
[----:B------:R-:W-:-:S07]  /*16d00*/  IMAD.MOV.U32 R6, RZ, RZ, R14 ;  /* 0x000000ffff067224 */ /* 0x000fce00078e000e */
[----:B------:R-:W-:Y:S05]  /*16d10*/  WARPSYNC.COLLECTIVE R15, `(.L_x_5903) ;  /* 0x000000000f087348 */ /* 0x000fea0003c00000 */
[----:B------:R0:W1:Y:S02]  /*16d20*/  SHFL.IDX P6, R14, R13, R12, R11 ;  /* 0x0000000c0d0e7389 */ /* 0x00006400000c000b */
[----:B01----:R-:W-:Y:S01]  /*16d30*/  ENDCOLLECTIVE ;  /* 0x000000000000791b */ /* 0x003fe20003800000 */
.L_x_5903:
        /* <DEDUP_REMOVED lines=13> */
.L_x_5904:
[----:B------:R-:W-:Y:S01]  /*16e10*/  IMAD.MOV.U32 R0, RZ, RZ, R14 ;  /* 0x000000ffff007224 */ /* 0x000fe200078e000e */
[----:B------:R-:W-:Y:S06]  /*16e20*/  BRA `(.L_x_5905) ;  /* 0xffffffac00e47947 */ /* 0x000fec000383ffff */
.L_x_5813:
        /* <DEDUP_REMOVED lines=8> */
.L_x_5907:
[----:B------:R-:W-:Y:S05]  /*16eb0*/  BSYNC B0 ;  /* 0x0000000000007941 */ /* 0x000fea0003800000 */
.L_x_5906:
        /* <DEDUP_REMOVED lines=9> */
.L_x_5908:
[----:B------:R-:W-:Y:S02]  /*16f50*/  IMAD.MOV.U32 R13, RZ, RZ, R4 ;  /* 0x000000ffff0d7224 */ /* 0x000fe400078e0004 */
[----:B------:R-:W-:Y:S01]  /*16f60*/  IMAD.MOV.U32 R12, RZ, RZ, 0x1 ;  /* 0x00000001ff0c7424 */ /* 0x000fe200078e00ff */
[----:B------:R-:W-:-:S13]  /*16f70*/  @!P5 LEA R5, P0, R8, R14, 0x1 ;  /* 0x0000000e0805d211 */ /* 0x000fda00078008ff */
[----:B------:R-:W-:Y:S05]  /*16f80*/  WARPSYNC.COLLECTIVE R15, `(.L_x_5909) ;  /* 0x000000000f087348 */ /* 0x000fea0003c00000 */
[----:B------:R0:W1:Y:S02]  /*16f90*/  SHFL.IDX P6, R14, R13, R12, R11 ;  /* 0x0000000c0d0e7389 */ /* 0x00006400000c000b */
[----:B01----:R-:W-:Y:S01]  /*16fa0*/  ENDCOLLECTIVE ;  /* 0x000000000000791b */ /* 0x003fe20003800000 */
.L_x_5909:
        /* <DEDUP_REMOVED lines=15> */
.L_x_5910:
        /* <DEDUP_REMOVED lines=17> */
.L_x_5911:
[----:B------:R-:W-:Y:S02]  /*171b0*/  IMAD.MOV.U32 R13, RZ, RZ, R0 ;  /* 0x000000ffff0d7224 */ /* 0x000fe400078e0000 */
[----:B------:R-:W-:-:S07]  /*171c0*/  IMAD.MOV.U32 R5, RZ, RZ, R14 ;  /* 0x000000ffff057224 */ /* 0x000fce00078e000e */
[----:B------:R-:W-:Y:S05]  /*171d0*/  WARPSYNC.COLLECTIVE R15, `(.L_x_5912) ;  /* 0x000000000f087348 */ /* 0x000fea0003c00000 */
[----:B------:R0:W1:Y:S02]  /*171e0*/  SHFL.IDX P6, R14, R13, R12, R11 ;  /* 0x0000000c0d0e7389 */ /* 0x00006400000c000b */
[----:B01----:R-:W-:Y:S01]  /*171f0*/  ENDCOLLECTIVE ;  /* 0x000000000000791b */ /* 0x003fe20003800000 */
.L_x_5912:
[----:B------:R-:W-:Y:S02]  /*17200*/  IMAD.MOV.U32 R13, RZ, RZ, R4 ;  /* 0x000000ffff0d7224 */ /* 0x000fe400078e0004 */
[----:B------:R-:W-:Y:S01]  /*17210*/  IMAD.MOV.U32 R12, RZ, RZ, 0x3 ;  /* 0x00000003ff0c7424 */ /* 0x000fe200078e00ff */
[----:B------:R-:W-:-:S13]  /*17220*/  @!P5 LEA R6, P0, R8, R14, 0x1 ;  /* 0x0000000e0806d211 */ /* 0x000fda00078008ff */
[----:B------:R-:W-:Y:S05]  /*17230*/  WARPSYNC.COLLECTIVE R15, `(.L_x_5913) ;  /* 0x000000000f087348 */ /* 0x000fea0003c00000 */
[----:B------:R0:W1:Y:S02]  /*17240*/  SHFL.IDX P6, R14, R13, R12, R11 ;  /* 0x0000000c0d0e7389 */ /* 0x00006400000c000b */
[----:B01----:R-:W-:Y:S01]  /*17250*/  ENDCOLLECTIVE ;  /* 0x000000000000791b */ /* 0x003fe20003800000 */
.L_x_5913:
        /* <DEDUP_REMOVED lines=16> */
.L_x_5914:
        /* <DEDUP_REMOVED lines=17> */
.L_x_5915:
[----:B------:R-:W-:Y:S02]  /*17470*/  IMAD.MOV.U32 R13, RZ, RZ, R0 ;  /* 0x000000ffff0d7224 */ /* 0x000fe400078e0000 */
[----:B------:R-:W-:-:S07]  /*17480*/  IMAD.MOV.U32 R5, RZ, RZ, R14 ;  /* 0x000000ffff057224 */ /* 0x000fce00078e000e */
[----:B------:R-:W-:Y:S05]  /*17490*/  WARPSYNC.COLLECTIVE R15, `(.L_x_5916) ;  /* 0x000000000f087348 */ /* 0x000fea0003c00000 */
[----:B------:R0:W1:Y:S02]  /*174a0*/  SHFL.IDX P6, R14, R13, R12, R11 ;  /* 0x0000000c0d0e7389 */ /* 0x00006400000c000b */
[----:B01----:R-:W-:Y:S01]  /*174b0*/  ENDCOLLECTIVE ;  /* 0x000000000000791b */ /* 0x003fe20003800000 */
.L_x_5916:
[----:B------:R-:W-:Y:S02]  /*174c0*/  IMAD.MOV.U32 R13, RZ, RZ, R4 ;  /* 0x000000ffff0d7224 */ /* 0x000fe400078e0004 */
[----:B------:R-:W-:Y:S01]  /*174d0*/  IMAD.MOV.U32 R12, RZ, RZ, 0x5 ;  /* 0x00000005ff0c7424 */ /* 0x000fe200078e00ff */
[----:B------:R-:W-:-:S13]  /*174e0*/  @!P5 LEA R6, P0, R8, R14, 0x1 ;  /* 0x0000000e0806d211 */ /* 0x000fda00078008ff */
[----:B------:R-:W-:Y:S05]  /*174f0*/  WARPSYNC.COLLECTIVE R15, `(.L_x_5917) ;  /* 0x000000000f087348 */ /* 0x000fea0003c00000 */
[----:B------:R0:W1:Y:S02]  /*17500*/  SHFL.IDX P6, R14, R13, R12, R11 ;  /* 0x0000000c0d0e7389 */ /* 0x00006400000c000b */
[----:B01----:R-:W-:Y:S01]  /*17510*/  ENDCOLLECTIVE ;  /* 0x000000000000791b */ /* 0x003fe20003800000 */
.L_x_5917:
        /* <DEDUP_REMOVED lines=16> */
.L_x_5918:
        /* <DEDUP_REMOVED lines=17> */
.L_x_5919:
[----:B------:R-:W-:Y:S02]  /*17730*/  IMAD.MOV.U32 R13, RZ, RZ, R0 ;  /* 0x000000ffff0d7224 */ /* 0x000fe400078e0000 */
[----:B------:R-:W-:-:S07]  /*17740*/  IMAD.MOV.U32 R5, RZ, RZ, R14 ;  /* 0x000000ffff057224 */ /* 0x000fce00078e000e */
[----:B------:R-:W-:Y:S05]  /*17750*/  WARPSYNC.COLLECTIVE R15, `(.L_x_5920) ;  /* 0x000000000f087348 */ /* 0x000fea0003c00000 */
[----:B------:R0:W1:Y:S02]  /*17760*/  SHFL.IDX P6, R14, R13, R12, R11 ;  /* 0x0000000c0d0e7389 */ /* 0x00006400000c000b */
[----:B01----:R-:W-:Y:S01]  /*17770*/  ENDCOLLECTIVE ;  /* 0x000000000000791b */ /* 0x003fe20003800000 */
.L_x_5920:
[----:B------:R-:W-:Y:S02]  /*17780*/  IMAD.MOV.U32 R13, RZ, RZ, R4 ;  /* 0x000000ffff0d7224 */ /* 0x000fe400078e0004 */
[----:B------:R-:W-:Y:S01]  /*17790*/  IMAD.MOV.U32 R12, RZ, RZ, 0x7 ;  /* 0x00000007ff0c7424 */ /* 0x000fe200078e00ff */
[----:B------:R-:W-:-:S13]  /*177a0*/  @!P5 LEA R6, P0, R8, R14, 0x1 ;  /* 0x0000000e0806d211 */ /* 0x000fda00078008ff */
[----:B------:R-:W-:Y:S05]  /*177b0*/  WARPSYNC.COLLECTIVE R15, `(.L_x_5921) ;  /* 0x000000000f087348 */ /* 0x000fea0003c00000 */
[----:B------:R0:W1:Y:S02]  /*177c0*/  SHFL.IDX P6, R14, R13, R12, R11 ;  /* 0x0000000c0d0e7389 */ /* 0x00006400000c000b */
[----:B01----:R-:W-:Y:S01]  /*177d0*/  ENDCOLLECTIVE ;  /* 0x000000000000791b */ /* 0x003fe20003800000 */
.L_x_5921:
        /* <DEDUP_REMOVED lines=15> */
.L_x_5922:
[----:B------:R-:W-:Y:S05]  /*178d0*/  BRA `(.L_x_5923) ;  /* 0xffffffb0001c7947 */ /* 0x000fea000383ffff */
.L_x_5818:
[----:B0-----:R0:W2:Y:S02]  /*178e0*/  SYNCS.PHASECHK.TRANS64.TRYWAIT P0, [R17+URZ+0x32420], R0 ;  /* 0x03242000110075a7 */ /* 0x0010a4000800017f */
[----:B--2---:R-:W-:Y:S05]  /*178f0*/  @!P0 NANOSLEEP.SYNCS 0x989680 ;  /* 0x009896800000895d */ /* 0x004fea0003900000 */
[----:B------:R-:W2:Y:S02]  /*17900*/  @!P0 SYNCS.PHASECHK.TRANS64 P0, [R17+URZ+0x32420], R0 ;  /* 0x03242000110085a7 */ /* 0x000ea4000800007f */
[----:B--2---:R-:W-:Y:S05]  /*17910*/  @!P0 BRA `(.L_x_5818) ;  /* 0xfffffffc00f08947 */ /* 0x004fea000383ffff */
[----:B------:R-:W-:Y:S05]  /*17920*/  BRA `(.L_x_5924) ;  /* 0xffffffb0008c7947 */ /* 0x000fea000383ffff */
.L_x_5821:
[----:B0-----:R0:W2:Y:S02]  /*17930*/  SYNCS.PHASECHK.TRANS64.TRYWAIT P0, [R19+URZ+0x32460], R0 ;  /* 0x03246000130075a7 */ /* 0x0010a4000800017f */
[----:B--2---:R-:W-:Y:S05]  /*17940*/  @!P0 NANOSLEEP.SYNCS 0x989680 ;  /* 0x009896800000895d */ /* 0x004fea0003900000 */
[----:B------:R-:W2:Y:S02]  /*17950*/  @!P0 SYNCS.PHASECHK.TRANS64 P0, [R19+URZ+0x32460], R0 ;  /* 0x03246000130085a7 */ /* 0x000ea4000800007f */
[----:B--2---:R-:W-:Y:S05]  /*17960*/  @!P0 BRA `(.L_x_5821) ;  /* 0xfffffffc00f08947 */ /* 0x004fea000383ffff */
[----:B------:R-:W-:Y:S05]  /*17970*/  BRA `(.L_x_5925) ;  /* 0xffffffb000987947 */ /* 0x000fea000383ffff */
.L_x_5822:
        /* <DEDUP_REMOVED lines=8> */
.L_x_5927:
[----:B------:R-:W-:Y:S05]  /*17a00*/  BSYNC B0 ;  /* 0x0000000000007941 */ /* 0x000fea0003800000 */
.L_x_5926:
        /* <DEDUP_REMOVED lines=13> */
.L_x_5928:
        /* <DEDUP_REMOVED lines=9> */
.L_x_5929:
        /* <DEDUP_REMOVED lines=17> */
.L_x_5930:
[----:B------:R-:W-:Y:S02]  /*17c80*/  IMAD.MOV.U32 R13, RZ, RZ, R6 ;  /* 0x000000ffff0d7224 */ /* 0x000fe400078e0006 */
[----:B------:R-:W-:Y:S01]  /*17c90*/  IMAD.MOV.U32 R12, RZ, RZ, 0x2 ;  /* 0x00000002ff0c7424 */ /* 0x000fe200078e00ff */
[----:B------:R-:W-:-:S13]  /*17ca0*/  IADD3 R2, P3, R14, R0, RZ ;  /* 0x000000000e027210 */ /* 0x000fda0007f7e0ff */
[----:B------:R-:W-:Y:S05]  /*17cb0*/  WARPSYNC.COLLECTIVE R15, `(.L_x_5931) ;  /* 0x000000000f087348 */ /* 0x000fea0003c00000 */
[----:B------:R0:W1:Y:S02]  /*17cc0*/  SHFL.IDX P6, R14, R13, R12, R11 ;  /* 0x0000000c0d0e7389 */ /* 0x00006400000c000b */
[----:B01----:R-:W-:Y:S01]  /*17cd0*/  ENDCOLLECTIVE ;  /* 0x000000000000791b */ /* 0x003fe20003800000 */
.L_x_5931:
        /* <DEDUP_REMOVED lines=17> */
.L_x_5932:
[----:B------:R-:W-:Y:S02]  /*17df0*/  IMAD.MOV.U32 R13, RZ, RZ, R6 ;  /* 0x000000ffff0d7224 */ /* 0x000fe400078e0006 */
[----:B------:R-:W-:Y:S01]  /*17e00*/  IMAD.MOV.U32 R12, RZ, RZ, 0x3 ;  /* 0x00000003ff0c7424 */ /* 0x000fe200078e00ff */
[----:B------:R-:W-:-:S13]  /*17e10*/  IADD3 R2, P3, R14, R0, RZ ;  /* 0x000000000e027210 */ /* 0x000fda0007f7e0ff */
[----:B------:R-:W-:Y:S05]  /*17e20*/  WARPSYNC.COLLECTIVE R15, `(.L_x_5933) ;  /* 0x000000000f087348 */ /* 0x000fea0003c00000 */
[----:B------:R0:W1:Y:S02]  /*17e30*/  SHFL.IDX P6, R14, R13, R12, R11 ;  /* 0x0000000c0d0e7389 */ /* 0x00006400000c000b */
[----:B01----:R-:W-:Y:S01]  /*17e40*/  ENDCOLLECTIVE ;  /* 0x000000000000791b */ /* 0x003fe20003800000 */
.L_x_5933:
        /* <DEDUP_REMOVED lines=17> */
.L_x_5934:
[----:B------:R-:W-:Y:S02]  /*17f60*/  IMAD.MOV.U32 R13, RZ, RZ, R6 ;  /* 0x000000ffff0d7224 */ /* 0x000fe400078e0006 */
[----:B------:R-:W-:Y:S01]  /*17f70*/  IMAD.MOV.U32 R12, RZ, RZ, 0x4 ;  /* 0x00000004ff0c7424 */ /* 0x000fe200078e00ff */
[----:B------:R-:W-:-:S13]  /*17f80*/  IADD3 R2, P3, R14, R0, RZ ;  /* 0x000000000e027210 */ /* 0x000fda0007f7e0ff */
[----:B------:R-:W-:Y:S05]  /*17f90*/  WARPSYNC.COLLECTIVE R15, `(.L_x_5935) ;  /* 0x000000000f087348 */ /* 0x000fea0003c00000 */
[----:B------:R0:W1:Y:S02]  /*17fa0*/  SHFL.IDX P6, R14, R13, R12, R11 ;  /* 0x0000000c0d0e7389 */ /* 0x00006400000c000b */
[----:B01----:R-:W-:Y:S01]  /*17fb0*/  ENDCOLLECTIVE ;  /* 0x000000000000791b */ /* 0x003fe20003800000 */
.L_x_5935:
        /* <DEDUP_REMOVED lines=17> */
.L_x_5936:
[----:B------:R-:W-:Y:S02]  /*180d0*/  IMAD.MOV.U32 R13, RZ, RZ, R6 ;  /* 0x000000ffff0d7224 */ /* 0x000fe400078e0006 */
[----:B------:R-:W-:Y:S01]  /*180e0*/  IMAD.MOV.U32 R12, RZ, RZ, 0x5 ;  /* 0x00000005ff0c7424 */ /* 0x000fe200078e00ff */
[----:B------:R-:W-:-:S13]  /*180f0*/  IADD3 R2, P3, R14, R0, RZ ;  /* 0x000000000e027210 */ /* 0x000fda0007f7e0ff */
[----:B------:R-:W-:Y:S05]  /*18100*/  WARPSYNC.COLLECTIVE R15, `(.L_x_5937) ;  /* 0x000000000f087348 */ /* 0x000fea0003c00000 */
[----:B------:R0:W1:Y:S02]  /*18110*/  SHFL.IDX P6, R14, R13, R12, R11 ;  /* 0x0000000c0d0e7389 */ /* 0x00006400000c000b */
[----:B01----:R-:W-:Y:S01]  /*18120*/  ENDCOLLECTIVE ;  /* 0x000000000000791b */ /* 0x003fe20003800000 */
.L_x_5937:
        /* <DEDUP_REMOVED lines=12> */
.L_x_5938:
        /* <DEDUP_REMOVED lines=9> */
.L_x_5829:
[----:B--2---:R2:W3:Y:S02]  /*18280*/  SYNCS.PHASECHK.TRANS64.TRYWAIT P0, [R10+URZ+0x32440], R20 ;  /* 0x032440140a0075a7 */ /* 0x0044e4000800017f */
[----:B---3--:R-:W-:Y:S05]  /*18290*/  @!P0 NANOSLEEP.SYNCS 0x989680 ;  /* 0x009896800000895d */ /* 0x008fea0003900000 */
[----:B------:R-:W3:Y:S02]  /*182a0*/  @!P0 SYNCS.PHASECHK.TRANS64 P0, [R10+URZ+0x32440], R20 ;  /* 0x032440140a0085a7 */ /* 0x000ee4000800007f */
[----:B---3--:R-:W-:Y:S05]  /*182b0*/  @!P0 BRA `(.L_x_5829) ;  /* 0xfffffffc00f08947 */ /* 0x008fea000383ffff */
[----:B------:R-:W-:Y:S05]  /*182c0*/  BRA `(.L_x_5940) ;  /* 0xffffffb4001c7947 */ /* 0x000fea000383ffff */
.L_x_5830:
        /* <DEDUP_REMOVED lines=8> */
.L_x_5942:
[----:B------:R-:W-:Y:S05]  /*18350*/  BSYNC B1 ;  /* 0x0000000000017941 */ /* 0x000fea0003800000 */
.L_x_5941:
        /* <DEDUP_REMOVED lines=9> */
.L_x_5943:
[----:B------:R-:W-:Y:S02]  /*183f0*/  IMAD.MOV.U32 R13, RZ, RZ, R8 ;  /* 0x000000ffff0d7224 */ /* 0x000fe400078e0008 */
[----:B------:R-:W-:Y:S02]  /*18400*/  IMAD.MOV.U32 R12, RZ, RZ, 0x1 ;  /* 0x00000001ff0c7424 */ /* 0x000fe400078e00ff */
[----:B------:R-:W-:-:S07]  /*18410*/  IMAD.MOV.U32 R2, RZ, RZ, R14 ;  /* 0x000000ffff027224 */ /* 0x000fce00078e000e */
[----:B------:R-:W-:Y:S05]  /*18420*/  WARPSYNC.COLLECTIVE R15, `(.L_x_5944) ;  /* 0x000000000f087348 */ /* 0x000fea0003c00000 */
[----:B------:R0:W1:Y:S02]  /*18430*/  SHFL.IDX P6, R14, R13, R12, R11 ;  /* 0x0000000c0d0e7389 */ /* 0x00006400000c000b */
[----:B01----:R-:W-:Y:S01]  /*18440*/  ENDCOLLECTIVE ;  /* 0x000000000000791b */ /* 0x003fe20003800000 */
.L_x_5944:
        /* <DEDUP_REMOVED lines=11> */
.L_x_5945:
[----:B------:R-:W-:Y:S02]  /*18500*/  IMAD.MOV.U32 R13, RZ, RZ, R8 ;  /* 0x000000ffff0d7224 */ /* 0x000fe400078e0008 */
[----:B------:R-:W-:Y:S02]  /*18510*/  IMAD.MOV.U32 R12, RZ, RZ, 0x2 ;  /* 0x00000002ff0c7424 */ /* 0x000fe400078e00ff */
[----:B------:R-:W-:-:S07]  /*18520*/  IMAD.MOV.U32 R2, RZ, RZ, R14 ;  /* 0x000000ffff027224 */ /* 0x000fce00078e000e */
[----:B------:R-:W-:Y:S05]  /*18530*/  WARPSYNC.COLLECTIVE R15, `(.L_x_5946) ;  /* 0x000000000f087348 */ /* 0x000fea0003c00000 */
[----:B------:R0:W1:Y:S02]  /*18540*/  SHFL.IDX P6, R14, R13, R12, R11 ;  /* 0x0000000c0d0e7389 */ /* 0x00006400000c000b */
[----:B01----:R-:W-:Y:S01]  /*18550*/  ENDCOLLECTIVE ;  /* 0x000000000000791b */ /* 0x003fe20003800000 */
.L_x_5946:
        /* <DEDUP_REMOVED lines=11> */
.L_x_5947:
[----:B------:R-:W-:Y:S02]  /*18610*/  IMAD.MOV.U32 R13, RZ, RZ, R8 ;  /* 0x000000ffff0d7224 */ /* 0x000fe400078e0008 */
[----:B------:R-:W-:Y:S02]  /*18620*/  IMAD.MOV.U32 R12, RZ, RZ, 0x3 ;  /* 0x00000003ff0c7424 */ /* 0x000fe400078e00ff */
[----:B------:R-:W-:-:S07]  /*18630*/  IMAD.MOV.U32 R2, RZ, RZ, R14 ;  /* 0x000000ffff027224 */ /* 0x000fce00078e000e */
[----:B------:R-:W-:Y:S05]  /*18640*/  WARPSYNC.COLLECTIVE R15, `(.L_x_5948) ;  /* 0x000000000f087348 */ /* 0x000fea0003c00000 */
[----:B------:R0:W1:Y:S02]  /*18650*/  SHFL.IDX P6, R14, R13, R12, R11 ;  /* 0x0000000c0d0e7389 */ /* 0x00006400000c000b */
[----:B01----:R-:W-:Y:S01]  /*18660*/  ENDCOLLECTIVE ;  /* 0x000000000000791b */ /* 0x003fe20003800000 */
.L_x_5948:
        /* <DEDUP_REMOVED lines=11> */
.L_x_5949:
[----:B------:R-:W-:Y:S02]  /*18720*/  IMAD.MOV.U32 R13, RZ, RZ, R8 ;  /* 0x000000ffff0d7224 */ /* 0x000fe400078e0008 */
[----:B------:R-:W-:Y:S02]  /*18730*/  IMAD.MOV.U32 R12, RZ, RZ, 0x4 ;  /* 0x00000004ff0c7424 */ /* 0x000fe400078e00ff */
[----:B------:R-:W-:-:S07]  /*18740*/  IMAD.MOV.U32 R2, RZ, RZ, R14 ;  /* 0x000000ffff027224 */ /* 0x000fce00078e000e */
[----:B------:R-:W-:Y:S05]  /*18750*/  WARPSYNC.COLLECTIVE R15, `(.L_x_5950) ;  /* 0x000000000f087348 */ /* 0x000fea0003c00000 */
[----:B------:R0:W1:Y:S02]  /*18760*/  SHFL.IDX P6, R14, R13, R12, R11 ;  /* 0x0000000c0d0e7389 */ /* 0x00006400000c000b */
[----:B01----:R-:W-:Y:S01]  /*18770*/  ENDCOLLECTIVE ;  /* 0x000000000000791b */ /* 0x003fe20003800000 */
.L_x_5950:
        /* <DEDUP_REMOVED lines=11> */
.L_x_5951:
[----:B------:R-:W-:Y:S02]  /*18830*/  IMAD.MOV.U32 R13, RZ, RZ, R8 ;  /* 0x000000ffff0d7224 */ /* 0x000fe400078e0008 */
[----:B------:R-:W-:Y:S02]  /*18840*/  IMAD.MOV.U32 R12, RZ, RZ, 0x5 ;  /* 0x00000005ff0c7424 */ /* 0x000fe400078e00ff */
[----:B------:R-:W-:-:S07]  /*18850*/  IMAD.MOV.U32 R2, RZ, RZ, R14 ;  /* 0x000000ffff027224 */ /* 0x000fce00078e000e */
[----:B------:R-:W-:Y:S05]  /*18860*/  WARPSYNC.COLLECTIVE R15, `(.L_x_5952) ;  /* 0x000000000f087348 */ /* 0x000fea0003c00000 */
[----:B------:R0:W1:Y:S02]  /*18870*/  SHFL.IDX P6, R14, R13, R12, R11 ;  /* 0x0000000c0d0e7389 */ /* 0x00006400000c000b */
[----:B01----:R-:W-:Y:S01]  /*18880*/  ENDCOLLECTIVE ;  /* 0x000000000000791b */ /* 0x003fe20003800000 */
.L_x_5952:
        /* <DEDUP_REMOVED lines=11> */
.L_x_5953:
[----:B------:R-:W-:Y:S05]  /*18940*/  BRA `(.L_x_5954) ;  /* 0xffffffb000447947 */ /* 0x000fea000383ffff */
.L_x_5835:
[----:B---3--:R3:W4:Y:S02]  /*18950*/  SYNCS.PHASECHK.TRANS64.TRYWAIT P0, [R10+URZ+0x32460], R20 ;  /* 0x032460140a0075a7 */ /* 0x008724000800017f */
[----:B----4-:R-:W-:Y:S05]  /*18960*/  @!P0 NANOSLEEP.SYNCS 0x989680 ;  /* 0x009896800000895d */ /* 0x010fea0003900000 */
[----:B------:R-:W4:Y:S02]  /*18970*/  @!P0 SYNCS.PHASECHK.TRANS64 P0, [R10+URZ+0x32460], R20 ;  /* 0x032460140a0085a7 */ /* 0x000f24000800007f */
[----:B----4-:R-:W-:Y:S05]  /*18980*/  @!P0 BRA `(.L_x_5835) ;  /* 0xfffffffc00f08947 */ /* 0x010fea000383ffff */
[----:B------:R-:W-:Y:S05]  /*18990*/  BRA `(.L_x_5955) ;  /* 0xffffffb000907947 */ /* 0x000fea000383ffff */
.L_x_5836:
        /* <DEDUP_REMOVED lines=8> */
.L_x_5957:
[----:B------:R-:W-:Y:S05]  /*18a20*/  BSYNC B1 ;  /* 0x0000000000017941 */ /* 0x000fea0003800000 */
.L_x_5956:
        /* <DEDUP_REMOVED lines=9> */
.L_x_5958:
[----:B------:R-:W-:Y:S02]  /*18ac0*/  IMAD.MOV.U32 R13, RZ, RZ, R22 ;  /* 0x000000ffff0d7224 */ /* 0x000fe400078e0016 */
[----:B------:R-:W-:Y:S01]  /*18ad0*/  IMAD.MOV.U32 R12, RZ, RZ, 0x1 ;  /* 0x00000001ff0c7424 */ /* 0x000fe200078e00ff */
[----:B------:R-:W-:-:S13]  /*18ae0*/  IADD3 R2, P0, R14, R0, RZ ;  /* 0x000000000e027210 */ /* 0x000fda0007f1e0ff */
[----:B------:R-:W-:Y:S05]  /*18af0*/  WARPSYNC.COLLECTIVE R15, `(.L_x_5959) ;  /* 0x000000000f087348 */ /* 0x000fea0003c00000 */
[----:B------:R0:W1:Y:S02]  /*18b00*/  SHFL.IDX P6, R14, R13, R12, R11 ;  /* 0x0000000c0d0e7389 */ /* 0x00006400000c000b */
[----:B01----:R-:W-:Y:S01]  /*18b10*/  ENDCOLLECTIVE ;  /* 0x000000000000791b */ /* 0x003fe20003800000 */
.L_x_5959:
        /* <DEDUP_REMOVED lines=13> */
.L_x_5960:
[----:B------:R-:W-:Y:S02]  /*18bf0*/  IMAD.MOV.U32 R13, RZ, RZ, R22 ;  /* 0x000000ffff0d7224 */ /* 0x000fe400078e0016 */
[----:B------:R-:W-:Y:S01]  /*18c00*/  IMAD.MOV.U32 R12, RZ, RZ, 0x2 ;  /* 0x00000002ff0c7424 */ /* 0x000fe200078e00ff */
[----:B------:R-:W-:-:S13]  /*18c10*/  IADD3 R2, P0, R14, R0, RZ ;  /* 0x000000000e027210 */ /* 0x000fda0007f1e0ff */
[----:B------:R-:W-:Y:S05]  /*18c20*/  WARPSYNC.COLLECTIVE R15, `(.L_x_5961) ;  /* 0x000000000f087348 */ /* 0x000fea0003c00000 */
[----:B------:R0:W1:Y:S02]  /*18c30*/  SHFL.IDX P6, R14, R13, R12, R11 ;  /* 0x0000000c0d0e7389 */ /* 0x00006400000c000b */
[----:B01----:R-:W-:Y:S01]  /*18c40*/  ENDCOLLECTIVE ;  /* 0x000000000000791b */ /* 0x003fe20003800000 */
.L_x_5961:
        /* <DEDUP_REMOVED lines=13> */
.L_x_5962:
[----:B------:R-:W-:Y:S02]  /*18d20*/  IMAD.MOV.U32 R13, RZ, RZ, R22 ;  /* 0x000000ffff0d7224 */ /* 0x000fe400078e0016 */
[----:B------:R-:W-:Y:S02]  /*18d30*/  IMAD.MOV.U32 R12, RZ, RZ, 0x3 ;  /* 0x00000003ff0c7424 */ /* 0x000fe400078e00ff */
[----:B------:R-:W-:-:S07]  /*18d40*/  IMAD.MOV.U32 R8, RZ, RZ, R14 ;  /* 0x000000ffff087224 */ /* 0x000fce00078e000e */
[----:B------:R-:W-:Y:S05]  /*18d50*/  WARPSYNC.COLLECTIVE R15, `(.L_x_5963) ;  /* 0x000000000f087348 */ /* 0x000fea0003c00000 */
[----:B------:R0:W1:Y:S02]  /*18d60*/  SHFL.IDX P6, R14, R13, R12, R11 ;  /* 0x0000000c0d0e7389 */ /* 0x00006400000c000b */
[----:B01----:R-:W-:Y:S01]  /*18d70*/  ENDCOLLECTIVE ;  /* 0x000000000000791b */ /* 0x003fe20003800000 */
.L_x_5963:
        /* <DEDUP_REMOVED lines=14> */
.L_x_5964:
[----:B------:R-:W-:Y:S02]  /*18e60*/  IMAD.MOV.U32 R13, RZ, RZ, R22 ;  /* 0x000000ffff0d7224 */ /* 0x000fe400078e0016 */
[----:B------:R-:W-:Y:S01]  /*18e70*/  IMAD.MOV.U32 R12, RZ, RZ, 0x4 ;  /* 0x00000004ff0c7424 */ /* 0x000fe200078e00ff */
[----:B------:R-:W-:-:S13]  /*18e80*/  IADD3 R2, P0, R14, R0, RZ ;  /* 0x000000000e027210 */ /* 0x000fda0007f1e0ff */
[----:B------:R-:W-:Y:S05]  /*18e90*/  WARPSYNC.COLLECTIVE R15, `(.L_x_5965) ;  /* 0x000000000f087348 */ /* 0x000fea0003c00000 */
[----:B------:R0:W1:Y:S02]  /*18ea0*/  SHFL.IDX P6, R14, R13, R12, R11 ;  /* 0x0000000c0d0e7389 */ /* 0x00006400000c000b */
[----:B01----:R-:W-:Y:S01]  /*18eb0*/  ENDCOLLECTIVE ;  /* 0x000000000000791b */ /* 0x003fe20003800000 */
.L_x_5965:
        /* <DEDUP_REMOVED lines=13> */
.L_x_5966:
[----:B------:R-:W-:Y:S02]  /*18f90*/  IMAD.MOV.U32 R13, RZ, RZ, R22 ;  /* 0x000000ffff0d7224 */ /* 0x000fe400078e0016 */
[----:B------:R-:W-:Y:S01]  /*18fa0*/  IMAD.MOV.U32 R12, RZ, RZ, 0x5 ;  /* 0x00000005ff0c7424 */ /* 0x000fe200078e00ff */
[----:B------:R-:W-:-:S13]  /*18fb0*/  IADD3 R2, P0, R14, R0, RZ ;  /* 0x000000000e027210 */ /* 0x000fda0007f1e0ff */
[----:B------:R-:W-:Y:S05]  /*18fc0*/  WARPSYNC.COLLECTIVE R15, `(.L_x_5967) ;  /* 0x000000000f087348 */ /* 0x000fea0003c00000 */
[----:B------:R0:W1:Y:S02]  /*18fd0*/  SHFL.IDX P6, R14, R13, R12, R11 ;  /* 0x0000000c0d0e7389 */ /* 0x00006400000c000b */
[----:B01----:R-:W-:Y:S01]  /*18fe0*/  ENDCOLLECTIVE ;  /* 0x000000000000791b */ /* 0x003fe20003800000 */
.L_x_5967:
        /* <DEDUP_REMOVED lines=13> */
.L_x_5968:
[----:B------:R-:W-:Y:S05]  /*190c0*/  BRA `(.L_x_5969) ;  /* 0xffffffac00d07947 */ /* 0x000fea000383ffff */
.L_x_5844:
        /* <DEDUP_REMOVED lines=8> */
.L_x_5971:
[----:B------:R-:W-:Y:S05]  /*19150*/  BSYNC B0 ;  /* 0x0000000000007941 */ /* 0x000fea0003800000 */
.L_x_5970:
        /* <DEDUP_REMOVED lines=9> */
.L_x_5972:
        /* <DEDUP_REMOVED lines=24> */
.L_x_5973:
[----:B------:R-:W-:Y:S01]  /*19370*/  IMAD.MOV.U32 R12, RZ, RZ, 0x2 ;  /* 0x00000002ff0c7424 */ /* 0x000fe200078e00ff */
[----:B------:R-:W-:-:S05]  /*19380*/  SEL R14, R14, RZ, P1 ;  /* 0x000000ff0e0e7207 */ /* 0x000fca0000800000 */
[----:B------:R-:W-:-:S04]  /*19390*/  IMAD.IADD R5, R13, 0x1, R14 ;  /* 0x000000010d057824 */ /* 0x000fc800078e020e */
[----:B------:R-:W-:-:S07]  /*193a0*/  IMAD.MOV.U32 R13, RZ, RZ, R5 ;  /* 0x000000ffff0d7224 */ /* 0x000fce00078e0005 */
[----:B------:R-:W-:Y:S05]  /*193b0*/  WARPSYNC.COLLECTIVE R15, `(.L_x_5974) ;  /* 0x000000000f087348 */ /* 0x000fea0003c00000 */
[----:B------:R0:W1:Y:S02]  /*193c0*/  SHFL.UP P6, R14, R13, R12, R11 ;  /* 0x0400000c0d0e7389 */ /* 0x00006400000c000b */
[----:B01----:R-:W-:Y:S01]  /*193d0*/  ENDCOLLECTIVE ;  /* 0x000000000000791b */ /* 0x003fe20003800000 */
.L_x_5974:
[----:B------:R-:W-:Y:S01]  /*193e0*/  IMAD.MOV.U32 R12, RZ, RZ, 0x4 ;  /* 0x00000004ff0c7424 */ /* 0x000fe200078e00ff */
[----:B------:R-:W-:-:S05]  /*193f0*/  SEL R2, R14, RZ, P2 ;  /* 0x000000ff0e027207 */ /* 0x000fca0001000000 */
[----:B------:R-:W-:-:S04]  /*19400*/  IMAD.IADD R2, R5, 0x1, R2 ;  /* 0x0000000105027824 */ /* 0x000fc800078e0202 */
[----:B------:R-:W-:-:S07]  /*19410*/  IMAD.MOV.U32 R13, RZ, RZ, R2 ;  /* 0x000000ffff0d7224 */ /* 0x000fce00078e0002 */
[----:B------:R-:W-:Y:S05]  /*19420*/  WARPSYNC.COLLECTIVE R15, `(.L_x_5975) ;  /* 0x000000000f087348 */ /* 0x000fea0003c00000 */
[----:B------:R0:W1:Y:S02]  /*19430*/  SHFL.UP P6, R14, R13, R12, R11 ;  /* 0x0400000c0d0e7389 */ /* 0x00006400000c000b */
[----:B01----:R-:W-:Y:S01]  /*19440*/  ENDCOLLECTIVE ;  /* 0x000000000000791b */ /* 0x003fe20003800000 */
.L_x_5975:
[----:B------:R-:W-:Y:S01]  /*19450*/  IMAD.MOV.U32 R12, RZ, RZ, 0x8 ;  /* 0x00000008ff0c7424 */ /* 0x000fe200078e00ff */
[----:B------:R-:W-:-:S05]  /*19460*/  SEL R3, R14, RZ, P3 ;  /* 0x000000ff0e037207 */ /* 0x000fca0001800000 */
[----:B------:R-:W-:-:S04]  /*19470*/  IMAD.IADD R3, R2, 0x1, R3 ;  /* 0x0000000102037824 */ /* 0x000fc800078e0203 */
[----:B------:R-:W-:-:S07]  /*19480*/  IMAD.MOV.U32 R13, RZ, RZ, R3 ;  /* 0x000000ffff0d7224 */ /* 0x000fce00078e0003 */
[----:B------:R-:W-:Y:S05]  /*19490*/  WARPSYNC.COLLECTIVE R15, `(.L_x_5976) ;  /* 0x000000000f087348 */ /* 0x000fea0003c00000 */
[----:B------:R0:W1:Y:S02]  /*194a0*/  SHFL.UP P6, R14, R13, R12, R11 ;  /* 0x0400000c0d0e7389 */ /* 0x00006400000c000b */
[----:B01----:R-:W-:Y:S01]  /*194b0*/  ENDCOLLECTIVE ;  /* 0x000000000000791b */ /* 0x003fe20003800000 */
.L_x_5976:
[----:B------:R-:W-:Y:S01]  /*194c0*/  IMAD.MOV.U32 R12, RZ, RZ, 0x10 ;  /* 0x00000010ff0c7424 */ /* 0x000fe200078e00ff */
[----:B------:R-:W-:-:S05]  /*194d0*/  SEL R14, R14, RZ, P4 ;  /* 0x000000ff0e0e7207 */ /* 0x000fca0002000000 */
[----:B------:R-:W-:-:S04]  /*194e0*/  IMAD.IADD R5, R3, 0x1, R14 ;  /* 0x0000000103057824 */ /* 0x000fc800078e020e */
[----:B------:R-:W-:-:S07]  /*194f0*/  IMAD.MOV.U32 R13, RZ, RZ, R5 ;  /* 0x000000ffff0d7224 */ /* 0x000fce00078e0005 */
[----:B------:R-:W-:Y:S05]  /*19500*/  WARPSYNC.COLLECTIVE R15, `(.L_x_5977) ;  /* 0x000000000f087348 */ /* 0x000fea0003c00000 */
[----:B------:R0:W1:Y:S02]  /*19510*/  SHFL.UP P6, R14, R13, R12, R11 ;  /* 0x0400000c0d0e7389 */ /* 0x00006400000c000b */
[----:B01----:R-:W-:Y:S01]  /*19520*/  ENDCOLLECTIVE ;  /* 0x000000000000791b */ /* 0x003fe20003800000 */
.L_x_5977:
        /* <DEDUP_REMOVED lines=8> */
.L_x_5978:
[----:B------:R-:W-:Y:S05]  /*195b0*/  BRA `(.L_x_5979) ;  /* 0xffffffb0002c7947 */ /* 0x000fea000383ffff */
.L_x_5847:
[----:B------:R-:W-:Y:S01]  /*195c0*/  BSSY B0, `(.L_x_5980) ;  /* 0x0000007000007945 */ /* 0x000fe20003800000 */
[----:B------:R-:W-:Y:S02]  /*195d0*/  IMAD.MOV.U32 R12, RZ, RZ, 0x1 ;  /* 0x00000001ff0c7424 */ /* 0x000fe400078e00ff */
[----:B------:R-:W-:Y:S02]  /*195e0*/  IMAD.MOV.U32 R11, RZ, RZ, RZ ;  /* 0x000000ffff0b7224 */ /* 0x000fe400078e00ff */
[----:B------:R-:W-:-:S07]  /*195f0*/  IMAD.MOV.U32 R15, RZ, RZ, -0x1 ;  /* 0xffffffffff0f7424 */ /* 0x000fce00078e00ff */
[----:B-12---:R-:W-:Y:S05]  /*19600*/  WARPSYNC.COLLECTIVE R15, `(.L_x_5981) ;  /* 0x000000000f087348 */ /* 0x006fea0003c00000 */
[----:B------:R0:W3:Y:S02]  /*19610*/  SHFL.UP P6, R14, R13, R12, R11 ;  /* 0x0400000c0d0e7389 */ /* 0x0000e400000c000b */
[----:B0123--:R-:W-:Y:S01]  /*19620*/  ENDCOLLECTIVE ;  /* 0x000000000000791b */ /* 0x00ffe20003800000 */
.L_x_5981:
[----:B------:R-:W-:Y:S05]  /*19630*/  BSYNC B0 ;  /* 0x0000000000007941 */ /* 0x000fea0003800000 */
.L_x_5980:
        /* <DEDUP_REMOVED lines=8> */
.L_x_5982:
[----:B------:R-:W-:Y:S01]  /*196c0*/  IMAD.MOV.U32 R12, RZ, RZ, 0x4 ;  /* 0x00000004ff0c7424 */ /* 0x000fe200078e00ff */
[----:B------:R-:W-:-:S05]  /*196d0*/  SEL R2, R14, RZ, P2 ;  /* 0x000000ff0e027207 */ /* 0x000fca0001000000 */
[----:B------:R-:W-:-:S04]  /*196e0*/  IMAD.IADD R2, R13, 0x1, R2 ;  /* 0x000000010d027824 */ /* 0x000fc800078e0202 */
[----:B------:R-:W-:-:S07]  /*196f0*/  IMAD.MOV.U32 R13, RZ, RZ, R2 ;  /* 0x000000ffff0d7224 */ /* 0x000fce00078e0002 */
[----:B------:R-:W-:Y:S05]  /*19700*/  WARPSYNC.COLLECTIVE R15, `(.L_x_5983) ;  /* 0x000000000f087348 */ /* 0x000fea0003c00000 */
[----:B------:R0:W1:Y:S02]  /*19710*/  SHFL.UP P6, R14, R13, R12, R11 ;  /* 0x0400000c0d0e7389 */ /* 0x00006400000c000b */
[----:B01----:R-:W-:Y:S01]  /*19720*/  ENDCOLLECTIVE ;  /* 0x000000000000791b */ /* 0x003fe20003800000 */
.L_x_5983:
[----:B------:R-:W-:Y:S01]  /*19730*/  IMAD.MOV.U32 R12, RZ, RZ, 0x8 ;  /* 0x00000008ff0c7424 */ /* 0x000fe200078e00ff */
[----:B------:R-:W-:-:S05]  /*19740*/  SEL R3, R14, RZ, P3 ;  /* 0x000000ff0e037207 */ /* 0x000fca0001800000 */
[----:B------:R-:W-:-:S04]  /*19750*/  IMAD.IADD R3, R2, 0x1, R3 ;  /* 0x0000000102037824 */ /* 0x000fc800078e0203 */
[----:B------:R-:W-:-:S07]  /*19760*/  IMAD.MOV.U32 R13, RZ, RZ, R3 ;  /* 0x000000ffff0d7224 */ /* 0x000fce00078e0003 */
[----:B------:R-:W-:Y:S05]  /*19770*/  WARPSYNC.COLLECTIVE R15, `(.L_x_5984) ;  /* 0x000000000f087348 */ /* 0x000fea0003c00000 */
[----:B------:R0:W1:Y:S02]  /*19780*/  SHFL.UP P6, R14, R13, R12, R11 ;  /* 0x0400000c0d0e7389 */ /* 0x00006400000c000b */
[----:B01----:R-:W-:Y:S01]  /*19790*/  ENDCOLLECTIVE ;  /* 0x000000000000791b */ /* 0x003fe20003800000 */
.L_x_5984:
[----:B------:R-:W-:Y:S01]  /*197a0*/  IMAD.MOV.U32 R12, RZ, RZ, 0x10 ;  /* 0x00000010ff0c7424 */ /* 0x000fe200078e00ff */
[----:B------:R-:W-:-:S05]  /*197b0*/  SEL R14, R14, RZ, P4 ;  /* 0x000000ff0e0e7207 */ /* 0x000fca0002000000 */
[----:B------:R-:W-:-:S04]  /*197c0*/  IMAD.IADD R5, R3, 0x1, R14 ;  /* 0x0000000103057824 */ /* 0x000fc800078e020e */
[----:B------:R-:W-:-:S07]  /*197d0*/  IMAD.MOV.U32 R13, RZ, RZ, R5 ;  /* 0x000000ffff0d7224 */ /* 0x000fce00078e0005 */
[----:B------:R-:W-:Y:S05]  /*197e0*/  WARPSYNC.COLLECTIVE R15, `(.L_x_5985) ;  /* 0x000000000f087348 */ /* 0x000fea0003c00000 */
[----:B------:R0:W1:Y:S02]  /*197f0*/  SHFL.UP P6, R14, R13, R12, R11 ;  /* 0x0400000c0d0e7389 */ /* 0x00006400000c000b */
[----:B01----:R-:W-:Y:S01]  /*19800*/  ENDCOLLECTIVE ;  /* 0x000000000000791b */ /* 0x003fe20003800000 */
.L_x_5985:
        /* <DEDUP_REMOVED lines=8> */
.L_x_5986:
[----:B------:R-:W-:Y:S05]  /*19890*/  BRA `(.L_x_5987) ;  /* 0xffffffb000187947 */ /* 0x000fea000383ffff */
.L_x_5849:
[----:B------:R-:W-:Y:S01]  /*198a0*/  BSSY B0, `(.L_x_5988) ;  /* 0x0000006000007945 */ /* 0x000fe20003800000 */
[----:B------:R-:W-:Y:S01]  /*198b0*/  PLOP3.LUT P6, PT, P6, PT, PT, 0x8, 0x0 ;  /* 0x000000000000781c */ /* 0x000fe200037ce170 */
[----:B------:R-:W-:-:S12]  /*198c0*/  IMAD.MOV.U32 R15, RZ, RZ, -0x1 ;  /* 0xffffffffff0f7424 */ /* 0x000fd800078e00ff */
[----:B012---:R-:W-:Y:S05]  /*198d0*/  WARPSYNC.COLLECTIVE R15, `(.L_x_5989) ;  /* 0x000000000f087348 */ /* 0x007fea0003c00000 */
[----:B------:R-:W-:Y:S01]  /*198e0*/  VOTE.ANY R14, PT, P6 ;  /* 0x00000000000e7806 */ /* 0x000fe200030e0100 */
[----:B012---:R-:W-:Y:S06]  /*198f0*/  ENDCOLLECTIVE ;  /* 0x000000000000791b */ /* 0x007fec0003800000 */
.L_x_5989:
[----:B------:R-:W-:Y:S05]  /*19900*/  BSYNC B0 ;  /* 0x0000000000007941 */ /* 0x000fea0003800000 */
.L_x_5988:
        /* <DEDUP_REMOVED lines=8> */
.L_x_5990:
[----:B------:R-:W-:Y:S02]  /*19990*/  IMAD.IADD R27, R12, 0x1, R27 ;  /* 0x000000010c1b7824 */ /* 0x000fe400078e021b */
[----:B------:R-:W-:Y:S02]  /*199a0*/  IMAD.MOV.U32 R13, RZ, RZ, R4 ;  /* 0x000000ffff0d7224 */ /* 0x000fe400078e0004 */
[----:B------:R-:W-:-:S07]  /*199b0*/  IMAD.MOV.U32 R25, RZ, RZ, R14 ;  /* 0x000000ffff197224 */ /* 0x000fce00078e000e */
[----:B------:R-:W-:Y:S05]  /*199c0*/  WARPSYNC.COLLECTIVE R15, `(.L_x_5991) ;  /* 0x000000000f087348 */ /* 0x000fea0003c00000 */
[----:B------:R0:W1:Y:S02]  /*199d0*/  SHFL.IDX P6, R14, R13, R12, R11 ;  /* 0x0000000c0d0e7389 */ /* 0x00006400000c000b */
[----:B01----:R-:W-:Y:S01]  /*199e0*/  ENDCOLLECTIVE ;  /* 0x000000000000791b */ /* 0x003fe20003800000 */
.L_x_5991:
[----:B------:R-:W-:Y:S01]  /*199f0*/  IMAD.MOV.U32 R4, RZ, RZ, R14 ;  /* 0x000000ffff047224 */ /* 0x000fe200078e000e */
[----:B------:R-:W-:Y:S06]  /*19a00*/  BRA `(.L_x_5992) ;  /* 0xffffffac00fc7947 */ /* 0x000fec000383ffff */
.L_x_5851:
[----:B------:R-:W-:Y:S01]  /*19a10*/  BSSY B0, `(.L_x_5993) ;  /* 0x0000007000007945 */ /* 0x000fe20003800000 */
[----:B------:R-:W-:Y:S02]  /*19a20*/  IMAD.MOV.U32 R13, RZ, RZ, R2 ;  /* 0x000000ffff0d7224 */ /* 0x000fe400078e0002 */
[----:B------:R-:W-:Y:S02]  /*19a30*/  IMAD.MOV.U32 R11, RZ, RZ, 0x1f ;  /* 0x0000001fff0b7424 */ /* 0x000fe400078e00ff */
[----:B------:R-:W-:-:S07]  /*19a40*/  IMAD.MOV.U32 R15, RZ, RZ, -0x1 ;  /* 0xffffffffff0f7424 */ /* 0x000fce00078e00ff */
[----:B012-4-:R-:W-:Y:S05]  /*19a50*/  WARPSYNC.COLLECTIVE R15, `(.L_x_5994) ;  /* 0x000000000f087348 */ /* 0x017fea0003c00000 */
[----:B------:R3:W0:Y:S02]  /*19a60*/  SHFL.IDX P6, R14, R13, R12, R11 ;  /* 0x0000000c0d0e7389 */ /* 0x00062400000c000b */
[----:B01234-:R-:W-:Y:S01]  /*19a70*/  ENDCOLLECTIVE ;  /* 0x000000000000791b */ /* 0x01ffe20003800000 */
.L_x_5994:
[----:B------:R-:W-:Y:S05]  /*19a80*/  BSYNC B0 ;  /* 0x0000000000007941 */ /* 0x000fea0003800000 */
.L_x_5993:
[----:B------:R-:W-:Y:S01]  /*19a90*/  IMAD.MOV.U32 R6, RZ, RZ, R14 ;  /* 0x000000ffff067224 */ /* 0x000fe200078e000e */
[----:B------:R-:W-:Y:S06]  /*19aa0*/  BRA `(.L_x_5850) ;  /* 0xffffffac00ec7947 */ /* 0x000fec000383ffff */
.L_x_5857:
[----:B-1----:R1:W3:Y:S02]  /*19ab0*/  SYNCS.PHASECHK.TRANS64.TRYWAIT P0, [R7+URZ+0x32420], R0 ;  /* 0x03242000070075a7 */ /* 0x0022e4000800017f */
[----:B---3--:R-:W-:Y:S05]  /*19ac0*/  @!P0 NANOSLEEP.SYNCS 0x989680 ;  /* 0x009896800000895d */ /* 0x008fea0003900000 */
[----:B------:R-:W3:Y:S02]  /*19ad0*/  @!P0 SYNCS.PHASECHK.TRANS64 P0, [R7+URZ+0x32420], R0 ;  /* 0x03242000070085a7 */ /* 0x000ee4000800007f */
[----:B---3--:R-:W-:Y:S05]  /*19ae0*/  @!P0 BRA `(.L_x_5857) ;  /* 0xfffffffc00f08947 */ /* 0x008fea000383ffff */
[----:B------:R-:W-:Y:S05]  /*19af0*/  BRA `(.L_x_5995) ;  /* 0xffffffb800447947 */ /* 0x000fea000383ffff */
.L_x_5858:
        /* <DEDUP_REMOVED lines=11> */
.L_x_5997:
[----:B------:R-:W-:Y:S05]  /*19bb0*/  BSYNC B0 ;  /* 0x0000000000007941 */ /* 0x000fea0003800000 */
.L_x_5996:
[----:B------:R-:W-:Y:S05]  /*19bc0*/  BRA `(.L_x_5998) ;  /* 0xffffffb8002c7947 */ /* 0x000fea000383ffff */
.L_x_5861:
[----:B------:R-:W-:Y:S01]  /*19bd0*/  BSSY B1, `(.L_x_5999) ;  /* 0x0000006000017945 */ /* 0x000fe20003800000 */
[----:B------:R-:W-:-:S07]  /*19be0*/  IMAD.MOV.U32 R15, RZ, RZ, -0x1 ;  /* 0xffffffffff0f7424 */ /* 0x000fce00078e00ff */
[----:B012-4-:R-:W-:Y:S05]  /*19bf0*/  WARPSYNC.COLLECTIVE R15, `(.L_x_6000) ;  /* 0x000000000f0c7348 */ /* 0x017fea0003c00000 */
[----:B------:R-:W-:Y:S02]  /*19c00*/  ELECT P6, UR62, PT ;  /* 0x00000000003e782f */ /* 0x000fe400038c0000 */
[----:B------:R-:W-:Y:S01]  /*19c10*/  MOV R14, UR62 ;  /* 0x0000003e000e7c02 */ /* 0x000fe20008000f00 */
[----:B012-4-:R-:W-:Y:S10]  /*19c20*/  ENDCOLLECTIVE ;  /* 0x000000000000791b */ /* 0x017ff40003800000 */
.L_x_6000:
[----:B------:R-:W-:Y:S05]  /*19c30*/  BSYNC B1 ;  /* 0x0000000000017941 */ /* 0x000fea0003800000 */
.L_x_5999:
[----:B------:R-:W-:Y:S05]  /*19c40*/  BRA `(.L_x_6001) ;  /* 0xffffffb800247947 */ /* 0x000fea000383ffff */
.L_x_5863:
[----:B-1----:R1:W3:Y:S02]  /*19c50*/  SYNCS.PHASECHK.TRANS64.TRYWAIT P1, [R5+URZ+0x32440], R0 ;  /* 0x03244000050075a7 */ /* 0x0022e4000802017f */
[----:B---3--:R-:W-:Y:S05]  /*19c60*/  @!P1 NANOSLEEP.SYNCS 0x989680 ;  /* 0x009896800000995d */ /* 0x008fea0003900000 */
[----:B------:R-:W3:Y:S02]  /*19c70*/  @!P1 SYNCS.PHASECHK.TRANS64 P1, [R5+URZ+0x32440], R0 ;  /* 0x03244000050095a7 */ /* 0x000ee4000802007f */
[----:B---3--:R-:W-:Y:S05]  /*19c80*/  @!P1 BRA `(.L_x_5863) ;  /* 0xfffffffc00f09947 */ /* 0x008fea000383ffff */
[----:B------:R-:W-:Y:S05]  /*19c90*/  BRA `(.L_x_6002) ;  /* 0xffffffb8004c7947 */ /* 0x000fea000383ffff */
.L_x_5865:
[----:B---3--:R3:W0:Y:S02]  /*19ca0*/  SYNCS.PHASECHK.TRANS64.TRYWAIT P1, [R3+URZ+0x32440], R2 ;  /* 0x03244002030075a7 */ /* 0x008624000802017f */
[----:B0-----:R-:W-:Y:S05]  /*19cb0*/  @!P1 NANOSLEEP.SYNCS 0x989680 ;  /* 0x009896800000995d */ /* 0x001fea0003900000 */
[----:B------:R-:W0:Y:S02]  /*19cc0*/  @!P1 SYNCS.PHASECHK.TRANS64 P1, [R3+URZ+0x32440], R2 ;  /* 0x03244002030095a7 */ /* 0x000e24000802007f */
[----:B0-----:R-:W-:Y:S05]  /*19cd0*/  @!P1 BRA `(.L_x_5865) ;  /* 0xfffffffc00f09947 */ /* 0x001fea000383ffff */
[----:B------:R-:W-:Y:S05]  /*19ce0*/  BRA `(.L_x_6003) ;  /* 0xffffffb800587947 */ /* 0x000fea000383ffff */
.L_x_5867:
[----:B------:R0:W0:Y:S02]  /*19cf0*/  SYNCS.PHASECHK.TRANS64.TRYWAIT P1, [R5+URZ+0x32460], R0 ;  /* 0x03246000050075a7 */ /* 0x000024000802017f */
[----:B0-----:R-:W-:Y:S05]  /*19d00*/  @!P1 NANOSLEEP.SYNCS 0x989680 ;  /* 0x009896800000995d */ /* 0x001fea0003900000 */
[----:B------:R-:W0:Y:S02]  /*19d10*/  @!P1 SYNCS.PHASECHK.TRANS64 P1, [R5+URZ+0x32460], R0 ;  /* 0x03246000050095a7 */ /* 0x000e24000802007f */
[----:B0-----:R-:W-:Y:S05]  /*19d20*/  @!P1 BRA `(.L_x_5867) ;  /* 0xfffffffc00f09947 */ /* 0x001fea000383ffff */
[----:B------:R-:W-:Y:S05]  /*19d30*/  BRA `(.L_x_6004) ;  /* 0xffffffb800547947 */ /* 0x000fea000383ffff */
.L_x_6005:
        /* <DEDUP_REMOVED lines=12> */
.L_x_6575:


//--------------------- .text._ZN7cutlass13device_kernelIN5flash11enable_sm90INS1_16FlashAttnFwdSm90INS1_25CollectiveMainloopFwdSm90ILi2EN4cute5tupleIJNS5_1CILi1EEES8_S8_EEENS6_IJNS7_ILi128EEENS7_ILi96EEENS7_ILi64EEEEEELi256ENS_10bfloat16_tEfNS_4arch4Sm90ELb1ELb0ELb0ELb1ELb1ELb1ELb1ELb1ELb0ELb1ELb1ELb0EEENS1_21CollectiveEpilogueFwdINS6_IJSA_NS7_ILi256EEESB_EEES9_SE_SG_Li256ELb1ELb1ELb1ELb0EEENS1_36VarlenDynamicPersistentTileSchedulerILi128ELi96ELi256ELi128ELb1ELb1ELb1ELb1ELb1ELb1EEEEEEEEEvNT_6ParamsE --------------------------
	.section	.text._ZN7cutlass13device_kernelIN5flash11enable_sm90INS1_16FlashAttnFwdSm90INS1_25CollectiveMainloopFwdSm90ILi2EN4cute5tupleIJNS5_1CILi1EEES8_S8_EEENS6_IJNS7_ILi128EEENS7_ILi96EEENS7_ILi64EEEEEELi256ENS_10bfloat16_tEfNS_4arch4Sm90ELb1ELb0ELb0ELb1ELb1ELb1ELb1ELb1ELb0ELb1ELb1ELb0EEENS1_21CollectiveEpilogueFwdINS6_IJSA_NS7_ILi256EEESB_EEES9_SE_SG_Li256ELb1ELb1ELb1ELb0EEENS1_36VarlenDynamicPersistentTileSchedulerILi128ELi96ELi256ELi128ELb1ELb1ELb1ELb1ELb1ELb1EEEEEEEEEvNT_6ParamsE,"ax",@progbits
	.align	128
.text._ZN7cutlass13device_kernelIN5flash11enable_sm90INS1_16FlashAttnFwdSm90INS1_25CollectiveMainloopFwdSm90ILi2EN4cute5tupleIJNS5_1CILi1EEES8_S8_EEENS6_IJNS7_ILi128EEENS7_ILi96EEENS7_ILi64EEEEEELi256ENS_10bfloat16_tEfNS_4arch4Sm90ELb1ELb0ELb0ELb1ELb1ELb1ELb1ELb1ELb0ELb1ELb1ELb0EEENS1_21CollectiveEpilogueFwdINS6_IJSA_NS7_ILi256EEESB_EEES9_SE_SG_Li256ELb1ELb1ELb1ELb0EEENS1_36VarlenDynamicPersistentTileSchedulerILi128ELi96ELi256ELi128ELb1ELb1ELb1ELb1ELb1ELb1EEEEEEEEEvNT_6ParamsE:
        .type           _ZN7cutlass13device_kernelIN5flash11enable_sm90INS1_16FlashAttnFwdSm90INS1_25CollectiveMainloopFwdSm90ILi2EN4cute5tupleIJNS5_1CILi1EEES8_S8_EEENS6_IJNS7_ILi128EEENS7_ILi96EEENS7_ILi64EEEEEELi256ENS_10bfloat16_tEfNS_4arch4Sm90ELb1ELb0ELb0ELb1ELb1ELb1ELb1ELb1ELb0ELb1ELb1ELb0EEENS1_21CollectiveEpilogueFwdINS6_IJSA_NS7_ILi256EEESB_EEES9_SE_SG_Li256ELb1ELb1ELb1ELb0EEENS1_36VarlenDynamicPersistentTileSchedulerILi128ELi96ELi256ELi128ELb1ELb1ELb1ELb1ELb1ELb1EEEEEEEEEvNT_6ParamsE,@function
        .size           _ZN7cutlass13device_kernelIN5flash11enable_sm90INS1_16FlashAttnFwdSm90INS1_25CollectiveMainloopFwdSm90ILi2EN4cute5tupleIJNS5_1CILi1EEES8_S8_EEENS6_IJNS7_ILi128EEENS7_ILi96EEENS7_ILi64EEEEEELi256ENS_10bfloat16_tEfNS_4arch4Sm90ELb1ELb0ELb0ELb1ELb1ELb1ELb1ELb1ELb0ELb1ELb1ELb0EEENS1_21CollectiveEpilogueFwdINS6_IJSA_NS7_ILi256EEESB_EEES9_SE_SG_Li256ELb1ELb1ELb1ELb0EEENS1_36VarlenDynamicPersistentTileSchedulerILi128ELi96ELi256ELi128ELb1ELb1ELb1ELb1ELb1ELb1EEEEEEEEEvNT_6ParamsE,(.L_x_6576 - _ZN7cutlass13device_kernelIN5flash11enable_sm90INS1_16FlashAttnFwdSm90INS1_25CollectiveMainloopFwdSm90ILi2EN4cute5tupleIJNS5_1CILi1EEES8_S8_EEENS6_IJNS7_ILi128EEENS7_ILi96EEENS7_ILi64EEEEEELi256ENS_10bfloat16_tEfNS_4arch4Sm90ELb1ELb0ELb0ELb1ELb1ELb1ELb1ELb1ELb0ELb1ELb1ELb0EEENS1_21CollectiveEpilogueFwdINS6_IJSA_NS7_ILi256EEESB_EEES9_SE_SG_Li256ELb1ELb1ELb1ELb0EEENS1_36VarlenDynamicPersistentTileSchedulerILi128ELi96ELi256ELi128ELb1ELb1ELb1ELb1ELb1ELb1EEEEEEEEEvNT_6ParamsE)
        .other          _ZN7cutlass13device_kernelIN5flash11enable_sm90INS1_16FlashAttnFwdSm90INS1_25CollectiveMainloopFwdSm90ILi2EN4cute5tupleIJNS5_1CILi1EEES8_S8_EEENS6_IJNS7_ILi128EEENS7_ILi96EEENS7_ILi64EEEEEELi256ENS_10bfloat16_tEfNS_4arch4Sm90ELb1ELb0ELb0ELb1ELb1ELb1ELb1ELb1ELb0ELb1ELb1ELb0EEENS1_21CollectiveEpilogueFwdINS6_IJSA_NS7_ILi256EEESB_EEES9_SE_SG_Li256ELb1ELb1ELb1ELb0EEENS1_36VarlenDynamicPersistentTileSchedulerILi128ELi96ELi256ELi128ELb1ELb1ELb1ELb1ELb1ELb1EEEEEEEEEvNT_6ParamsE,@"STO_CUDA_ENTRY STV_DEFAULT"
_ZN7cutlass13device_kernelIN5flash11enable_sm90INS1_16FlashAttnFwdSm90INS1_25CollectiveMainloopFwdSm90ILi2EN4cute5tupleIJNS5_1CILi1EEES8_S8_EEENS6_IJNS7_ILi128EEENS7_ILi96EEENS7_ILi64EEEEEELi256ENS_10bfloat16_tEfNS_4arch4Sm90ELb1ELb0ELb0ELb1ELb1ELb1ELb1ELb1ELb0ELb1ELb1ELb0EEENS1_21CollectiveEpilogueFwdINS6_IJSA_NS7_ILi256EEESB_EEES9_SE_SG_Li256ELb1ELb1ELb1ELb0EEENS1_36VarlenDynamicPersistentTileSchedulerILi128ELi96ELi256ELi128ELb1ELb1ELb1ELb1ELb1ELb1EEEEEEEEEvNT_6ParamsE:
        /* <DEDUP_REMOVED lines=18> */
.L_x_6007:
[----:B------:R-:W-:Y:S05]  /*0120*/  BSYNC B0 ;  /* 0x0000000000007941 */ /* 0x000fea0003800000 */
.L_x_6006:
        /* <DEDUP_REMOVED lines=43> */
.L_x_6008:
        /* <DEDUP_REMOVED lines=22> */
.L_x_6009:
        /* <DEDUP_REMOVED lines=18> */
.L_x_6010:
        /* <DEDUP_REMOVED lines=22> */
.L_x_6011:
        /* <DEDUP_REMOVED lines=22> */
.L_x_6012:
[----:B------:R-:W-:Y:S01]  /*0920*/  PLOP3.LUT P0, PT, PT, PT, UP0, 0x80, 0x0 ;  /* 0x000000000000781c */ /* 0x000fe20003f0f008 */
[----:B------:R-:W-:Y:S01]  /*0930*/  UMOV UR36, 0x1 ;  /* 0x0000000100247882 */ /* 0x000fe20000000000 */
[----:B------:R-:W-:Y:S01]  /*0940*/  NOP ;  /* 0x0000000000007918 */ /* 0x000fe20000000000 */
[----:B------:R-:W-:Y:S01]  /*0950*/  USEL UR36, UR36, 0x2, !UP0 ;  /* 0x0000000224247887 */ /* 0x000fe2000c000000 */
[----:B------:R-:W-:Y:S01]  /*0960*/  BSSY B9, `(.L_x_6013) ;  /* 0x000204c000097945 */ /* 0x000fe20003800000 */
[----:B------:R-:W-:Y:S01]  /*0970*/  ULDC.64 UR42, c[0x0][0x208] ;  /* 0x00008200002a7ab9 */ /* 0x000fe20000000a00 */
[----:B0123--:R-:W-:Y:S07]  /*0980*/  BAR.SYNC.DEFER_BLOCKING 0x0 ;  /* 0x0000000000007b1d */ /* 0x00ffee0000010000 */
[----:B------:R-:W-:Y:S05]  /*0990*/  @!P0 BRA `(.L_x_6014) ;  /* 0x0000017c00f48947 */ /* 0x000fea0003800000 */
.L_x_6015:
        /* <DEDUP_REMOVED lines=48> */
[CC--:B------:R-:W-:Y:S02]  /*0ca0*/  LEA.HI R2, R3.reuse, R0.reuse, RZ, 0x5 ;  /* 0x0000000003027211 */ /* 0x0c0fe400078f28ff */
[----:B------:R-:W-:Y:S01]  /*0cb0*/  LEA.HI R3, R3, R0, RZ, 0x3 ;  /* 0x0000000003037211 */ /* 0x000fe200078f18ff */
[----:B------:R-:W-:Y:S01]  /*0cc0*/  IMAD.IADD R12, R11, 0x1, -R12 ;  /* 0x000000010b0c7824 */ /* 0x000fe200078e0a0c */
[----:B------:R-:W-:Y:S02]  /*0cd0*/  SHF.R.S32.HI R9, RZ, 0x5, R9 ;  /* 0x00000005ff097819 */ /* 0x000fe40000011409 */
[----:B------:R-:W-:-:S02]  /*0ce0*/  LOP3.LUT R5, R4, 0x3fffff0, RZ, 0xc0, !PT ;  /* 0x03fffff004057812 */ /* 0x000fc400078ec0ff */
[----:B------:R-:W-:Y:S01]  /*0cf0*/  LOP3.LUT R7, R3, 0xfffffff8, RZ, 0xc0, !PT ;  /* 0xfffffff803077812 */ /* 0x000fe200078ec0ff */
[----:B------:R-:W-:Y:S01]  /*0d00*/  IMAD R9, R9, 0x10, R12 ;  /* 0x0000001009097824 */ /* 0x000fe200078e020c */
[----:B------:R-:W-:Y:S01]  /*0d10*/  LOP3.LUT R3, R206, 0xfffffffc, RZ, 0xc0, !PT ;  /* 0xfffffffcce037812 */ /* 0x000fe200078ec0ff */
[----:B------:R-:W-:Y:S01]  /*0d20*/  IMAD.IADD R5, R0, 0x1, -R5 ;  /* 0x0000000100057824 */ /* 0x000fe200078e0a05 */
[----:B------:R-:W-:Y:S01]  /*0d30*/  SHF.R.S32.HI R16, RZ, 0x5, R2 ;  /* 0x00000005ff107819 */ /* 0x000fe20000011402 */
[----:B------:R-:W-:Y:S01]  /*0d40*/  IMAD R8, R8, 0x40, R9 ;  /* 0x0000004008087824 */ /* 0x000fe200078e0209 */
[----:B------:R-:W-:Y:S01]  /*0d50*/  SHF.R.S32.HI R206, RZ, 0x2, R206 ;  /* 0x00000002ffce7819 */ /* 0x000fe200000114ce */
[----:B------:R-:W-:Y:S01]  /*0d60*/  IMAD.IADD R3, R0, 0x1, -R3 ;  /* 0x0000000100037824 */ /* 0x000fe200078e0a03 */
[----:B------:R-:W-:Y:S01]  /*0d70*/  LOP3.LUT R10, R10, 0x7ffffffc, RZ, 0xc0, !PT ;  /* 0x7ffffffc0a0a7812 */ /* 0x000fe200078ec0ff */
[----:B------:R0:W-:Y:S01]  /*0d80*/  STL [R1+0x9c], R16 ;  /* 0x00009c1001007387 */ /* 0x0001e20000100800 */
[----:B------:R-:W-:-:S02]  /*0d90*/  IMAD R5, R16, 0x10, R5 ;  /* 0x0000001010057824 */ /* 0x000fc400078e0205 */
[----:B------:R-:W-:Y:S01]  /*0da0*/  VIADD R9, R206, 0x40 ;  /* 0x00000040ce097836 */ /* 0x000fe20000000000 */
[----:B------:R-:W-:Y:S01]  /*0db0*/  STL [R1+0x1c4], R8 ;  /* 0x0001c40801007387 */ /* 0x000fe20000100800 */
[----:B------:R-:W-:Y:S01]  /*0dc0*/  IMAD.IADD R212, R0, 0x1, -R7 ;  /* 0x0000000100d47824 */ /* 0x000fe200078e0a07 */
[----:B------:R-:W-:Y:S01]  /*0dd0*/  LEA.HI R0, R3, R3, RZ, 0x1 ;  /* 0x0000000303007211 */ /* 0x000fe200078f08ff */
[----:B------:R-:W-:Y:S01]  /*0de0*/  IMAD.MOV.U32 R7, RZ, RZ, R15 ;  /* 0x000000ffff077224 */ /* 0x000fe200078e000f */
[----:B------:R-:W-:Y:S01]  /*0df0*/  SHF.R.S32.HI R4, RZ, 0x1f, R9 ;  /* 0x0000001fff047819 */ /* 0x000fe20000011409 */
[----:B------:R-:W-:Y:S01]  /*0e00*/  IMAD.SHL.U32 R2, R9, 0x40, RZ ;  /* 0x0000004009027824 */ /* 0x000fe200078e00ff */
[----:B------:R-:W-:Y:S01]  /*0e10*/  LOP3.LUT R0, R0, 0x1ffffffe, RZ, 0xc0, !PT ;  /* 0x1ffffffe00007812 */ /* 0x000fe200078ec0ff */
[C---:B0-----:R-:W-:Y:S01]  /*0e20*/  IMAD.SHL.U32 R16, R3.reuse, 0x8, RZ ;  /* 0x0000000803107824 */ /* 0x041fe200078e00ff */
[----:B------:R-:W-:Y:S01]  /*0e30*/  LEA.HI R4, R4, R9, RZ, 0x3 ;  /* 0x0000000904047211 */ /* 0x000fe200078f18ff */
[----:B------:R-:W-:Y:S01]  /*0e40*/  STL [R1+0xb8], RZ ;  /* 0x0000b8ff01007387 */ /* 0x000fe20000100800 */
[----:B------:R-:W-:-:S02]  /*0e50*/  IMAD.SHL.U32 R204, R3, 0x4, RZ ;  /* 0x0000000403cc7824 */ /* 0x000fc400078e00ff */
[C---:B------:R-:W-:Y:S01]  /*0e60*/  VIADD R216, R16.reuse, 0x40 ;  /* 0x0000004010d87836 */ /* 0x040fe20000000000 */
[----:B------:R-:W-:Y:S01]  /*0e70*/  SHF.R.S32.HI R17, RZ, 0x1f, R16 ;  /* 0x0000001fff117819 */ /* 0x000fe20000011410 */
[C---:B------:R-:W-:Y:S02]  /*0e80*/  VIADD R215, R16.reuse, 0x60 ;  /* 0x0000006010d77836 */ /* 0x040fe40000000000 */
[C---:B------:R-:W-:Y:S01]  /*0e90*/  VIADD R214, R16.reuse, 0x80 ;  /* 0x0000008010d67836 */ /* 0x040fe20000000000 */
[----:B------:R-:W-:Y:S01]  /*0ea0*/  SHF.R.S32.HI R24, RZ, 0x1f, R216 ;  /* 0x0000001fff187819 */ /* 0x000fe200000114d8 */
[C---:B------:R-:W-:Y:S01]  /*0eb0*/  VIADD R213, R16.reuse, 0xa0 ;  /* 0x000000a010d57836 */ /* 0x040fe20000000000 */
[----:B------:R-:W-:Y:S01]  /*0ec0*/  SHF.R.S32.HI R21, RZ, 0x1f, R215 ;  /* 0x0000001fff157819 */ /* 0x000fe200000114d7 */
[C---:B------:R-:W-:Y:S01]  /*0ed0*/  VIADD R218, R16.reuse, 0xc0 ;  /* 0x000000c010da7836 */ /* 0x040fe20000000000 */
[----:B------:R-:W-:Y:S01]  /*0ee0*/  SHF.R.S32.HI R15, RZ, 0x1f, R214 ;  /* 0x0000001fff0f7819 */ /* 0x000fe200000114d6 */
[----:B------:R-:W-:Y:S01]  /*0ef0*/  VIADD R217, R16, 0xe0 ;  /* 0x000000e010d97836 */ /* 0x000fe20000000000 */
[----:B------:R0:W-:Y:S01]  /*0f00*/  STL [R1+0x90], R24 ;  /* 0x0000901801007387 */ /* 0x0001e20000100800 */
[----:B------:R-:W-:-:S02]  /*0f10*/  IMAD.SHL.U32 R4, R4, 0x40, RZ ;  /* 0x0000004004047824 */ /* 0x000fc400078e00ff */
[----:B------:R-:W-:Y:S01]  /*0f20*/  IMAD.IADD R0, R3, 0x1, -R0 ;  /* 0x0000000103007824 */ /* 0x000fe200078e0a00 */
[----:B------:R-:W-:Y:S01]  /*0f30*/  LOP3.LUT R3, R2, 0x1c0, RZ, 0xc0, !PT ;  /* 0x000001c002037812 */ /* 0x000fe200078ec0ff */
[----:B------:R1:W-:Y:S01]  /*0f40*/  STL [R1+0x8c], R21 ;  /* 0x00008c1501007387 */ /* 0x0003e20000100800 */
[----:B------:R-:W-:Y:S01]  /*0f50*/  IMAD.SHL.U32 R212, R212, 0x8, RZ ;  /* 0x00000008d4d47824 */ /* 0x000fe200078e00ff */
[----:B------:R-:W-:Y:S01]  /*0f60*/  LOP3.LUT R4, R4, 0xfffffe00, RZ, 0xc0, !PT ;  /* 0xfffffe0004047812 */ /* 0x000fe200078ec0ff */
[----:B------:R-:W-:Y:S01]  /*0f70*/  IMAD.IADD R10, R20, 0x1, -R10 ;  /* 0x00000001140a7824 */ /* 0x000fe200078e0a0a */
[----:B------:R2:W-:Y:S01]  /*0f80*/  STL [R1+0x88], R15 ;  /* 0x0000880f01007387 */ /* 0x0005e20000100800 */
[----:B0-----:R-:W-:Y:S01]  /*0f90*/  SHF.R.S32.HI R24, RZ, 0x1f, R213 ;  /* 0x0000001fff187819 */ /* 0x001fe200000114d5 */
[----:B------:R-:W-:Y:S01]  /*0fa0*/  IMAD R11, R5, 0x8, R6 ;  /* 0x00000008050b7824 */ /* 0x000fe200078e0206 */
[----:B------:R-:W-:Y:S01]  /*0fb0*/  SHF.R.U32.HI R12, RZ, 0x3, R3 ;  /* 0x00000003ff0c7819 */ /* 0x000fe20000011603 */
[----:B------:R-:W-:Y:S01]  /*0fc0*/  IMAD.SHL.U32 R45, R10, 0x2, RZ ;  /* 0x000000020a2d7824 */ /* 0x000fe200078e00ff */
[----:B------:R-:W-:Y:S01]  /*0fd0*/  LOP3.LUT R3, R3, 0x38, R16, 0xf8, !PT ;  /* 0x0000003803037812 */ /* 0x000fe200078ef810 */
[----:B------:R-:W-:Y:S01]  /*0fe0*/  STL [R1+0x84], R24 ;  /* 0x0000841801007387 */ /* 0x000fe20000100800 */
[----:B-1----:R-:W-:Y:S01]  /*0ff0*/  SHF.R.S32.HI R21, RZ, 0x1f, R218 ;  /* 0x0000001fff157819 */ /* 0x002fe200000114da */
[C---:B------:R-:W-:Y:S01]  /*1000*/  VIADD R44, R45.reuse, 0x8 ;  /* 0x000000082d2c7836 */ /* 0x040fe20000000000 */
[----:B------:R-:W-:Y:S01]  /*1010*/  SHF.R.S32.HI R9, RZ, 0x1f, R212 ;  /* 0x0000001fff097819 */ /* 0x000fe200000114d4 */
[----:B------:R-:W-:Y:S01]  /*1020*/  VIADD R9, R212, 0xc0 ;  /* 0x000000c0d4097836 */ /* 0x000fe20000000000 */
[----:B--2---:R-:W-:Y:S01]  /*1030*/  SHF.R.S32.HI R15, RZ, 0x1f, R217 ;  /* 0x0000001fff0f7819 */ /* 0x004fe200000114d9 */
[----:B------:R-:W-:Y:S01]  /*1040*/  STL [R1+0x80], R21 ;  /* 0x0000801501007387 */ /* 0x000fe20000100800 */
[----:B------:R-:W-:-:S02]  /*1050*/  VIADD R43, R45, 0x10 ;  /* 0x000000102d2b7836 */ /* 0x000fc40000000000 */
[----:B------:R-:W-:Y:S01]  /*1060*/  SHF.R.S32.HI R10, RZ, 0x1f, R9 ;  /* 0x0000001fff0a7819 */ /* 0x000fe20000011409 */
[----:B------:R-:W-:Y:S01]  /*1070*/  STL [R1+0x7c], R15 ;  /* 0x00007c0f01007387 */ /* 0x000fe20000100800 */
[----:B------:R-:W-:Y:S02]  /*1080*/  IMAD.SHL.U32 R9, R11, 0x8, RZ ;  /* 0x000000080b097824 */ /* 0x000fe400078e00ff */
[C---:B------:R-:W-:Y:S01]  /*1090*/  VIADD R42, R45.reuse, 0x18 ;  /* 0x000000182d2a7836 */ /* 0x040fe20000000000 */
[----:B------:R0:W-:Y:S01]  /*10a0*/  STL [R1+0xa0], R4 ;  /* 0x0000a00401007387 */ /* 0x0001e20000100800 */
[C---:B------:R-:W-:Y:S02]  /*10b0*/  VIADD R41, R45.reuse, 0x20 ;  /* 0x000000202d297836 */ /* 0x040fe40000000000 */
[C---:B------:R-:W-:Y:S01]  /*10c0*/  VIADD R40, R45.reuse, 0x28 ;  /* 0x000000282d287836 */ /* 0x040fe20000000000 */
[----:B------:R-:W-:Y:S01]  /*10d0*/  STL [R1+0x94], R45 ;  /* 0x0000942d01007387 */ /* 0x000fe20000100800 */
[----:B------:R-:W-:-:S02]  /*10e0*/  VIADD R39, R45, 0x30 ;  /* 0x000000302d277836 */ /* 0x000fc40000000000 */
[C---:B------:R-:W-:Y:S01]  /*10f0*/  VIADD R38, R45.reuse, 0x38 ;  /* 0x000000382d267836 */ /* 0x040fe20000000000 */
[----:B------:R-:W-:Y:S01]  /*1100*/  STL [R1+0x1c8], R9 ;  /* 0x0001c80901007387 */ /* 0x000fe20000100800 */
[C---:B------:R-:W-:Y:S01]  /*1110*/  VIADD R37, R45.reuse, 0x40 ;  /* 0x000000402d257836 */ /* 0x040fe20000000000 */
[----:B0-----:R-:W-:Y:S01]  /*1120*/  LOP3.LUT R4, R4, R3, R12, 0xf6, !PT ;  /* 0x0000000304047212 */ /* 0x001fe200078ef60c */
[C---:B------:R-:W-:Y:S02]  /*1130*/  VIADD R36, R45.reuse, 0x48 ;  /* 0x000000482d247836 */ /* 0x040fe40000000000 */
[C---:B------:R-:W-:Y:S02]  /*1140*/  VIADD R35, R45.reuse, 0x50 ;  /* 0x000000502d237836 */ /* 0x040fe40000000000 */
[----:B------:R-:W-:Y:S01]  /*1150*/  IMAD R3, R4, 0x2, R23 ;  /* 0x0000000204037824 */ /* 0x000fe200078e0217 */
[----:B------:R-:W-:Y:S01]  /*1160*/  SHF.R.S32.HI R4, RZ, 0x1f, R44 ;  /* 0x0000001fff047819 */ /* 0x000fe2000001142c */
[----:B------:R-:W-:-:S02]  /*1170*/  VIADD R34, R45, 0x58 ;  /* 0x000000582d227836 */ /* 0x000fc40000000000 */
[C---:B------:R-:W-:Y:S01]  /*1180*/  VIADD R33, R45.reuse, 0x60 ;  /* 0x000000602d217836 */ /* 0x040fe20000000000 */
[----:B------:R-:W-:Y:S01]  /*1190*/  STL [R1+0x1c0], R3 ;  /* 0x0001c00301007387 */ /* 0x000fe20000100800 */
[C---:B------:R-:W-:Y:S02]  /*11a0*/  VIADD R32, R45.reuse, 0x68 ;  /* 0x000000682d207836 */ /* 0x040fe40000000000 */
[C---:B------:R-:W-:Y:S01]  /*11b0*/  VIADD R31, R45.reuse, 0x70 ;  /* 0x000000702d1f7836 */ /* 0x040fe20000000000 */
[----:B------:R-:W-:Y:S01]  /*11c0*/  STL [R1+0x138], R44 ;  /* 0x0001382c01007387 */ /* 0x000fe20000100800 */
[C---:B------:R-:W-:Y:S02]  /*11d0*/  VIADD R30, R45.reuse, 0x78 ;  /* 0x000000782d1e7836 */ /* 0x040fe40000000000 */
[C---:B------:R-:W-:Y:S01]  /*11e0*/  VIADD R29, R45.reuse, 0x80 ;  /* 0x000000802d1d7836 */ /* 0x040fe20000000000 */
[----:B------:R0:W-:Y:S01]  /*11f0*/  STL [R1+0x134], R43 ;  /* 0x0001342b01007387 */ /* 0x0001e20000100800 */
[----:B------:R-:W-:-:S02]  /*1200*/  VIADD R28, R45, 0x88 ;  /* 0x000000882d1c7836 */ /* 0x000fc40000000000 */
[----:B------:R-:W-:Y:S01]  /*1210*/  IMAD.MOV.U32 R6, RZ, RZ, R14 ;  /* 0x000000ffff067224 */ /* 0x000fe200078e000e */
[----:B------:R-:W-:Y:S01]  /*1220*/  STL [R1+0x130], R42 ;  /* 0x0001302a01007387 */ /* 0x000fe20000100800 */
[C---:B------:R-:W-:Y:S02]  /*1230*/  VIADD R27, R45.reuse, 0x90 ;  /* 0x000000902d1b7836 */ /* 0x040fe40000000000 */
[----:B------:R-:W-:Y:S01]  /*1240*/  IMAD.MOV.U32 R5, RZ, RZ, R13 ;  /* 0x000000ffff057224 */ /* 0x000fe200078e000d */
[----:B------:R1:W-:Y:S01]  /*1250*/  STL [R1+0x12c], R41 ;  /* 0x00012c2901007387 */ /* 0x0003e20000100800 */
[C---:B------:R-:W-:Y:S01]  /*1260*/  VIADD R14, R212.reuse, 0x40 ;  /* 0x00000040d40e7836 */ /* 0x040fe20000000000 */
[----:B0-----:R-:W-:Y:S01]  /*1270*/  SHF.R.S32.HI R43, RZ, 0x1f, R43 ;  /* 0x0000001fff2b7819 */ /* 0x001fe2000001142b */
[C---:B------:R-:W-:Y:S01]  /*1280*/  VIADD R26, R45.reuse, 0x98 ;  /* 0x000000982d1a7836 */ /* 0x040fe20000000000 */
[----:B------:R0:W-:Y:S01]  /*1290*/  STL [R1+0x128], R40 ;  /* 0x0001282801007387 */ /* 0x0001e20000100800 */
[----:B------:R-:W-:Y:S01]  /*12a0*/  VIADD R13, R212, 0x80 ;  /* 0x00000080d40d7836 */ /* 0x000fe20000000000 */
[----:B------:R-:W-:Y:S01]  /*12b0*/  SHF.R.S32.HI R14, RZ, 0x1f, R14 ;  /* 0x0000001fff0e7819 */ /* 0x000fe2000001140e */
        /* <DEDUP_REMOVED lines=13> */
[----:B------:R-:W-:Y:S01]  /*1390*/  STL [R1+0x118], R36 ;  /* 0x0001182401007387 */ /* 0x000fe20000100800 */
[C---:B------:R-:W-:Y:S01]  /*13a0*/  VIADD R12, R45.reuse, 0xd8 ;  /* 0x000000d82d0c7836 */ /* 0x040fe20000000000 */
[----:B--2---:R-:W-:Y:S01]  /*13b0*/  SHF.R.S32.HI R38, RZ, 0x1f, R38 ;  /* 0x0000001fff267819 */ /* 0x004fe20000011426 */
[C---:B------:R-:W-:Y:S01]  /*13c0*/  VIADD R11, R45.reuse, 0xe0 ;  /* 0x000000e02d0b7836 */ /* 0x040fe20000000000 */
[----:B------:R0:W-:Y:S01]  /*13d0*/  STL [R1+0x114], R35 ;  /* 0x0001142301007387 */ /* 0x0001e20000100800 */
[C---:B------:R-:W-:Y:S01]  /*13e0*/  VIADD R10, R45.reuse, 0xe8 ;  /* 0x000000e82d0a7836 */ /* 0x040fe20000000000 */
[----:B-1----:R-:W-:Y:S01]  /*13f0*/  SHF.R.S32.HI R37, RZ, 0x1f, R37 ;  /* 0x0000001fff257819 */ /* 0x002fe20000011425 */
[C---:B------:R-:W-:Y:S01]  /*1400*/  VIADD R9, R45.reuse, 0xf0 ;  /* 0x000000f02d097836 */ /* 0x040fe20000000000 */
[----:B------:R1:W-:Y:S01]  /*1410*/  STL [R1+0x110], R34 ;  /* 0x0001102201007387 */ /* 0x0003e20000100800 */
[----:B------:R-:W-:-:S02]  /*1420*/  VIADD R3, R45, 0xf8 ;  /* 0x000000f82d037836 */ /* 0x000fc40000000000 */
[----:B------:R-:W-:Y:S01]  /*1430*/  IMAD R0, R0, 0x8, R8 ;  /* 0x0000000800007824 */ /* 0x000fe200078e0208 */
[----:B------:R-:W-:Y:S01]  /*1440*/  STL [R1+0x10c], R33 ;  /* 0x00010c2101007387 */ /* 0x000fe20000100800 */
[----:B------:R-:W-:Y:S01]  /*1450*/  VIADD R2, R16, 0x20 ;  /* 0x0000002010027836 */ /* 0x000fe20000000000 */
[----:B0-----:R-:W-:Y:S01]  /*1460*/  SHF.R.S32.HI R35, RZ, 0x1f, R35 ;  /* 0x0000001fff237819 */ /* 0x001fe20000011423 */
[----:B------:R-:W-:Y:S01]  /*1470*/  VIADD R211, R204, 0x10 ;  /* 0x00000010ccd37836 */ /* 0x000fe20000000000 */
[----:B------:R0:W-:Y:S01]  /*1480*/  STL [R1+0x108], R32 ;  /* 0x0001082001007387 */ /* 0x0001e20000100800 */
[----:B-1----:R-:W-:-:S03]  /*1490*/  SHF.R.S32.HI R34, RZ, 0x1f, R34 ;  /* 0x0000001fff227819 */ /* 0x002fc60000011422 */
[----:B------:R1:W-:Y:S01]  /*14a0*/  STL [R1+0x104], R31 ;  /* 0x0001041f01007387 */ /* 0x0003e20000100800 */
[----:B------:R-:W-:-:S03]  /*14b0*/  SHF.R.S32.HI R209, RZ, 0x1f, R2 ;  /* 0x0000001fffd17819 */ /* 0x000fc60000011402 */
        /* <DEDUP_REMOVED lines=72> */
.L_x_6187:
        /* <DEDUP_REMOVED lines=8> */
[----:B-1--4-:R-:W-:Y:S01]  /*19c0*/  IMAD.MOV.U32 R4, RZ, RZ, RZ ;  /* 0x000000ffff047224 */ /* 0x012fe200078e00ff */
        /* <DEDUP_REMOVED lines=44> */
.L_x_6017:
        /* <DEDUP_REMOVED lines=13> */
.L_x_6018:
[----:B------:R-:W-:Y:S05]  /*1d60*/  @!P0 BRA `(.L_x_6019) ;  /* 0x00000000000c8947 */ /* 0x000fea0003800000 */
[----:B------:R-:W2:Y:S04]  /*1d70*/  LDG.E R0, desc[UR42][R8.64] ;  /* 0x0000002a08007981 */ /* 0x000ea8000c1e1900 */
[----:B------:R-:W2:Y:S02]  /*1d80*/  LDG.E R33, desc[UR42][R8.64+0x4] ;  /* 0x0000042a08217981 */ /* 0x000ea4000c1e1900 */
[----:B--2---:R-:W-:-:S07]  /*1d90*/  IMAD.IADD R33, R33, 0x1, -R0 ;  /* 0x0000000121217824 */ /* 0x004fce00078e0a00 */
.L_x_6019:
        /* <DEDUP_REMOVED lines=19> */
[----:B------:R-:W-:Y:S02]  /*1ed0*/  BSSY B0, `(.L_x_6020) ;  /* 0x0000037000007945 */ /* 0x000fe40003800000 */
[----:B------:R1:W-:Y:S07]  /*1ee0*/  STL [R1+0x78], R5 ;  /* 0x0000780501007387 */ /* 0x0003ee0000100800 */
[----:B------:R-:W3:Y:S01]  /*1ef0*/  @P1 LDC R8, c[0x0][0x44c] ;  /* 0x00011300ff081b82 */ /* 0x000ee20000000800 */
[----:B-1----:R-:W-:-:S07]  /*1f00*/  VIADD R5, R5, 0x7f ;  /* 0x0000007f05057836 */ /* 0x002fce0000000000 */
[----:B------:R-:W1:Y:S01]  /*1f10*/  @P1 LDC R9, c[0x0][0x450] ;  /* 0x00011400ff091b82 */ /* 0x000e620000000800 */
[----:B--2---:R-:W-:Y:S02]  /*1f20*/  @P0 IMAD.IADD R25, R3, 0x1, -R0 ;  /* 0x0000000103190824 */ /* 0x004fe400078e0a00 */
[----:B---3--:R-:W-:-:S04]  /*1f30*/  @P1 IMAD.HI.U32 R0, R5, R8, RZ ;  /* 0x0000000805001227 */ /* 0x008fc800078e00ff */
[----:B0-----:R-:W-:Y:S01]  /*1f40*/  IMAD.IADD R6, R12, 0x1, R25 ;  /* 0x000000010c067824 */ /* 0x001fe200078e0219 */
[----:B-1----:R-:W-:-:S03]  /*1f50*/  @P1 SHF.R.U32.HI R5, RZ, R9, R0 ;  /* 0x00000009ff051219 */ /* 0x002fc60000011600 */
[C---:B------:R-:W-:Y:S01]  /*1f60*/  VIADD R0, R6.reuse, 0x5f ;  /* 0x0000005f06007836 */ /* 0x040fe20000000000 */
[----:B------:R-:W-:Y:S01]  /*1f70*/  IADD3 R31, R6, 0x60, -R219 ;  /* 0x00000060061f7810 */ /* 0x000fe20007ffe8db */
[----:B------:R0:W-:Y:S02]  /*1f80*/  STL [R1+0x28], R6 ;  /* 0x0000280601007387 */ /* 0x0001e40000100800 */
[----:B------:R-:W-:Y:S02]  /*1f90*/  IMAD.HI R0, R0, 0x2aaaaaab, RZ ;  /* 0x2aaaaaab00007827 */ /* 0x000fe400078e02ff */
[----:B------:R1:W-:Y:S02]  /*1fa0*/  STL [R1+0xbc], R13 ;  /* 0x0000bc0d01007387 */ /* 0x0003e40000100800 */
[----:B------:R-:W-:Y:S01]  /*1fb0*/  IMAD.IADD R5, R31, 0x1, R5 ;  /* 0x000000011f057824 */ /* 0x000fe200078e0205 */
[----:B------:R-:W-:-:S03]  /*1fc0*/  SHF.R.U32.HI R3, RZ, 0x1f, R0 ;  /* 0x0000001fff037819 */ /* 0x000fc60000011600 */
[----:B------:R-:W-:Y:S01]  /*1fd0*/  IMAD.HI R5, R5, 0x2aaaaaab, RZ ;  /* 0x2aaaaaab05057827 */ /* 0x000fe200078e02ff */
[----:B0-----:R-:W-:Y:S02]  /*1fe0*/  SHF.R.U32.HI R6, RZ, 0x10, R10 ;  /* 0x00000010ff067819 */ /* 0x001fe4000001160a */
[----:B------:R-:W-:Y:S01]  /*1ff0*/  LEA.HI.SX32 R30, R0, R3, 0x1c ;  /* 0x00000003001e7211 */ /* 0x000fe200078fe2ff */
[----:B------:R-:W-:Y:S01]  /*2000*/  IMAD.MOV.U32 R0, RZ, RZ, RZ ;  /* 0x000000ffff007224 */ /* 0x000fe200078e00ff */
[----:B------:R-:W-:Y:S01]  /*2010*/  SHF.R.U32.HI R4, RZ, 0x1f, R5 ;  /* 0x0000001fff047819 */ /* 0x000fe20000011605 */
[----:B------:R1:W-:Y:S03]  /*2020*/  STL [R1+0xa8], R6 ;  /* 0x0000a80601007387 */ /* 0x0003e60000100800 */
[----:B------:R-:W-:-:S04]  /*2030*/  LEA.HI.SX32 R5, R5, R4, 0x1c ;  /* 0x0000000405057211 */ /* 0x000fc800078fe2ff */
[----:B------:R-:W-:-:S04]  /*2040*/  VIMNMX R9, R30, R5, PT ;  /* 0x000000051e097248 */ /* 0x000fc80003fe0100 */
[----:B------:R-:W-:-:S13]  /*2050*/  ISETP.GE.AND P0, PT, R9, 0x1, PT ;  /* 0x000000010900780c */ /* 0x000fda0003f06270 */
[----:B-1----:R-:W-:Y:S05]  /*2060*/  @!P0 BRA `(.L_x_6021) ;  /* 0x0000000000748947 */ /* 0x002fea0003800000 */
        /* <DEDUP_REMOVED lines=29> */
.L_x_6021:
[----:B------:R-:W-:Y:S05]  /*2240*/  BSYNC B0 ;  /* 0x0000000000007941 */ /* 0x000fea0003800000 */
.L_x_6020:
        /* <DEDUP_REMOVED lines=37> */
.L_x_6024:
[----:B------:R-:W-:Y:S05]  /*24a0*/  BSYNC B6 ;  /* 0x0000000000067941 */ /* 0x000fea0003800000 */
.L_x_6023:
        /* <DEDUP_REMOVED lines=20> */
.L_x_6026:
[----:B------:R-:W-:Y:S05]  /*25f0*/  BSYNC B6 ;  /* 0x0000000000067941 */ /* 0x000fea0003800000 */
.L_x_6025:
        /* <DEDUP_REMOVED lines=136> */
.L_x_6080:
        /* <DEDUP_REMOVED lines=97> */
.L_x_6031:
[----:B------:R-:W-:Y:S05]  /*3490*/  BSYNC B1 ;  /* 0x0000000000017941 */ /* 0x000fea0003800000 */
.L_x_6030:
        /* <DEDUP_REMOVED lines=29> */
.L_x_6033:
[----:B------:R-:W-:Y:S05]  /*3670*/  BSYNC B1 ;  /* 0x0000000000017941 */ /* 0x000fea0003800000 */
.L_x_6032:
        /* <DEDUP_REMOVED lines=34> */
.L_x_6034:
[----:B------:R-:W-:Y:S01]  /*38a0*/  IMAD R87, R22, 0x8, R23 ;  /* 0x0000000816577824 */ /* 0x000fe200078e0217 */
[----:B------:R-:W-:Y:S01]  /*38b0*/  SHF.L.U32 R95, R210, 0x1f, RZ ;  /* 0x0000001fd25f7819 */ /* 0x000fe200000006ff */
[----:B------:R-:W-:Y:S03]  /*38c0*/  BSSY B1, `(.L_x_6035) ;  /* 0x0000003000017945 */ /* 0x000fe60003800000 */
[----:B------:R-:W0:Y:S02]  /*38d0*/  SYNCS.PHASECHK.TRANS64.TRYWAIT P5, [R87+URZ+0x32490], R95 ;  /* 0x0324905f570075a7 */ /* 0x000e2400080a017f */
[----:B0-----:R-:W-:Y:S05]  /*38e0*/  @!P5 BRA `(.L_x_6036) ;  /* 0x000001d40054d947 */ /* 0x001fea0003800000 */
.L_x_6318:
[----:B------:R-:W-:Y:S05]  /*38f0*/  BSYNC B1 ;  /* 0x0000000000017941 */ /* 0x000fea0003800000 */
.L_x_6035:
[----:B------:R-:W-:-:S03]  /*3900*/  UMOV UR4, 0xffffffff ;  /* 0xffffffff00047882 */ /* 0x000fc60000000000 */
[----:B------:R-:W-:Y:S05]  /*3910*/  BRA.DIV UR4, `(.L_x_6037) ;  /* 0x000001d6045c7947 */ /* 0x000fea000b800000 */
[----:B------:R1:W2:Y:S04]  /*3920*/  SHFL.IDX PT, R99, R97, RZ, 0x1c1f ;  /* 0x001c1fff61637589 */ /* 0x0002a800000e0000 */
[----:B------:R1:W3:Y:S02]  /*3930*/  SHFL.IDX PT, R14, R96, RZ, 0x1c1f ;  /* 0x001c1fff600e7589 */ /* 0x0002e400000e0000 */
.L_x_6322:
        /* <DEDUP_REMOVED lines=13> */
[----:B------:R-:W-:Y:S02]  /*3a10*/  PRMT R11, R104, 0x5410, R11 ;  /* 0x00005410680b7816 */ /* 0x000fe4000000000b */
[----:B0-----:R-:W-:Y:S02]  /*3a20*/  LOP3.LUT R105, R5, 0xffff0000, RZ, 0xc0, !PT ;  /* 0xffff000005697812 */ /* 0x001fe400078ec0ff */
[C---:B------:R-:W-:Y:S01]  /*3a30*/  LOP3.LUT R44, R15.reuse, 0xffff0000, RZ, 0xc0, !PT ;  /* 0xffff00000f2c7812 */ /* 0x040fe200078ec0ff */
[----:B------:R-:W-:Y:S01]  /*3a40*/  IMAD.U32 R15, R15, 0x10000, RZ ;  /* 0x000100000f0f7824 */ /* 0x000fe200078e00ff */
[----:B------:R-:W-:-:S02]  /*3a50*/  LOP3.LUT R104, R11, 0xffff0000, RZ, 0xc0, !PT ;  /* 0xffff00000b687812 */ /* 0x000fc400078ec0ff */
[----:B------:R-:W-:Y:S01]  /*3a60*/  SHF.R.U32.HI R46, RZ, 0x10, R47 ;  /* 0x00000010ff2e7819 */ /* 0x000fe2000001162f */
[----:B------:R-:W-:Y:S01]  /*3a70*/  FMUL.FTZ R106, R105, R44 ;  /* 0x0000002c696a7220 */ /* 0x000fe20000410000 */
[----:B------:R-:W-:Y:S02]  /*3a80*/  IMAD.U32 R47, R5, 0x10000, RZ ;  /* 0x00010000052f7824 */ /* 0x000fe400078e00ff */
[-C--:B------:R-:W-:Y:S01]  /*3a90*/  FMUL.FTZ R105, R105, R104.reuse ;  /* 0x0000006869697220 */ /* 0x080fe20000410000 */
[----:B------:R-:W-:Y:S02]  /*3aa0*/  SHF.R.U32.HI R45, RZ, 0x10, R45 ;  /* 0x00000010ff2d7819 */ /* 0x000fe4000001162d */
[----:B------:R-:W-:Y:S01]  /*3ab0*/  PRMT R46, R101, 0x5432, R46 ;  /* 0x00005432652e7816 */ /* 0x000fe2000000002e */
[C---:B------:R-:W-:Y:S01]  /*3ac0*/  FFMA.FTZ R5, R47.reuse, R104, -R106 ;  /* 0x000000682f057223 */ /* 0x040fe2000001086a */
[----:B------:R-:W-:Y:S01]  /*3ad0*/  FFMA.FTZ R44, R47, R44, R105 ;  /* 0x0000002c2f2c7223 */ /* 0x000fe20000010069 */
[----:B------:R-:W-:Y:S01]  /*3ae0*/  PRMT R47, R107, 0x5410, R45 ;  /* 0x000054106b2f7816 */ /* 0x000fe2000000002d */
[C---:B------:R-:W-:Y:S01]  /*3af0*/  IMAD.U32 R104, R6.reuse, 0x10000, RZ ;  /* 0x0001000006687824 */ /* 0x040fe200078e00ff */
[----:B------:R-:W-:Y:S01]  /*3b00*/  LOP3.LUT R106, R6, 0xffff0000, RZ, 0xc0, !PT ;  /* 0xffff0000066a7812 */ /* 0x000fe200078ec0ff */
[C---:B------:R-:W-:Y:S01]  /*3b10*/  IMAD.U32 R45, R46.reuse, 0x10000, RZ ;  /* 0x000100002e2d7824 */ /* 0x040fe200078e00ff */
[----:B------:R-:W-:Y:S01]  /*3b20*/  LOP3.LUT R46, R46, 0xffff0000, RZ, 0xc0, !PT ;  /* 0xffff00002e2e7812 */ /* 0x000fe200078ec0ff */
[C---:B------:R-:W-:Y:S01]  /*3b30*/  IMAD.U32 R105, R47.reuse, 0x10000, RZ ;  /* 0x000100002f697824 */ /* 0x040fe200078e00ff */
[----:B------:R-:W-:Y:S01]  /*3b40*/  LOP3.LUT R47, R47, 0xffff0000, RZ, 0xc0, !PT ;  /* 0xffff00002f2f7812 */ /* 0x000fe200078ec0ff */
[----:B------:R-:W-:Y:S01]  /*3b50*/  FMUL.FTZ R107, R106, R45 ;  /* 0x0000002d6a6b7220 */ /* 0x000fe20000410000 */
        /* <DEDUP_REMOVED lines=20> */
.L_x_6043:
[----:B------:R-:W-:Y:S05]  /*3ca0*/  BSYNC B3 ;  /* 0x0000000000037941 */ /* 0x000fea0003800000 */
.L_x_6042:
[----:B0-----:R4:W-:Y:S02]  /*3cb0*/  ST.E.128 desc[UR42][R12.64], R4 ;  /* 0x000000040c007985 */ /* 0x0019e4000c101d2a */
.L_x_6041:
[----:B------:R-:W-:Y:S05]  /*3cc0*/  BSYNC B2 ;  /* 0x0000000000027941 */ /* 0x000fea0003800000 */
.L_x_6040:
        /* <DEDUP_REMOVED lines=13> */
[----:B------:R-:W-:Y:S02]  /*3da0*/  LOP3.LUT R15, R5, 0xffff0000, RZ, 0xc0, !PT ;  /* 0xffff0000050f7812 */ /* 0x000fe400078ec0ff */
[C---:B------:R-:W-:Y:S01]  /*3db0*/  LOP3.LUT R44, R14.reuse, 0xffff0000, RZ, 0xc0, !PT ;  /* 0xffff00000e2c7812 */ /* 0x040fe200078ec0ff */
[----:B------:R-:W-:Y:S01]  /*3dc0*/  IMAD.U32 R14, R14, 0x10000, RZ ;  /* 0x000100000e0e7824 */ /* 0x000fe200078e00ff */
[C---:B------:R-:W-:Y:S01]  /*3dd0*/  LOP3.LUT R42, R11.reuse, 0xffff0000, RZ, 0xc0, !PT ;  /* 0xffff00000b2a7812 */ /* 0x040fe200078ec0ff */
[----:B------:R-:W-:Y:S01]  /*3de0*/  IMAD.U32 R11, R11, 0x10000, RZ ;  /* 0x000100000b0b7824 */ /* 0x000fe200078e00ff */
[----:B------:R-:W-:Y:S01]  /*3df0*/  SHF.R.U32.HI R45, RZ, 0x10, R43 ;  /* 0x00000010ff2d7819 */ /* 0x000fe2000001162b */
[C---:B------:R-:W-:Y:S01]  /*3e00*/  FMUL.FTZ R5, R15.reuse, R44 ;  /* 0x0000002c0f057220 */ /* 0x040fe20000410000 */
[----:B------:R-:W-:Y:S01]  /*3e10*/  SHF.R.U32.HI R41, RZ, 0x10, R41 ;  /* 0x00000010ff297819 */ /* 0x000fe20000011629 */
[-C--:B------:R-:W-:Y:S01]  /*3e20*/  FMUL.FTZ R15, R15, R42.reuse ;  /* 0x0000002a0f0f7220 */ /* 0x080fe20000410000 */
[----:B------:R-:W-:Y:S01]  /*3e30*/  PRMT R45, R110, 0x5410, R45 ;  /* 0x000054106e2d7816 */ /* 0x000fe2000000002d */
[C---:B------:R-:W-:Y:S01]  /*3e40*/  FFMA.FTZ R5, R40.reuse, R42, -R5 ;  /* 0x0000002a28057223 */ /* 0x040fe20000010805 */
[----:B------:R-:W-:Y:S01]  /*3e50*/  PRMT R41, R109, 0x5410, R41 ;  /* 0x000054106d297816 */ /* 0x000fe20000000029 */
[----:B------:R-:W-:Y:S01]  /*3e60*/  FFMA.FTZ R40, R40, R44, R15 ;  /* 0x0000002c28287223 */ /* 0x000fe2000001000f */
[C---:B------:R-:W-:Y:S01]  /*3e70*/  LOP3.LUT R42, R6.reuse, 0xffff0000, RZ, 0xc0, !PT ;  /* 0xffff0000062a7812 */ /* 0x040fe200078ec0ff */
[C---:B------:R-:W-:Y:S01]  /*3e80*/  IMAD.U32 R44, R45.reuse, 0x10000, RZ ;  /* 0x000100002d2c7824 */ /* 0x040fe200078e00ff */
[----:B------:R-:W-:Y:S01]  /*3e90*/  LOP3.LUT R45, R45, 0xffff0000, RZ, 0xc0, !PT ;  /* 0xffff00002d2d7812 */ /* 0x000fe200078ec0ff */
[----:B------:R-:W-:Y:S01]  /*3ea0*/  IMAD.U32 R15, R6, 0x10000, RZ ;  /* 0x00010000060f7824 */ /* 0x000fe200078e00ff */
[----:B------:R-:W-:Y:S01]  /*3eb0*/  F2FP.BF16.F32.PACK_AB R5, R40, R5 ;  /* 0x000000052805723e */ /* 0x000fe200000010ff */
[----:B------:R-:W-:-:S02]  /*3ec0*/  IMAD.U32 R43, R41, 0x10000, RZ ;  /* 0x00010000292b7824 */ /* 0x000fc400078e00ff */
[CC--:B------:R-:W-:Y:S01]  /*3ed0*/  FMUL.FTZ R6, R42.reuse, R44.reuse ;  /* 0x0000002c2a067220 */ /* 0x0c0fe20000410000 */
[----:B------:R-:W-:Y:S01]  /*3ee0*/  LOP3.LUT R41, R41, 0xffff0000, RZ, 0xc0, !PT ;  /* 0xffff000029297812 */ /* 0x000fe200078ec0ff */
[-C--:B------:R-:W-:Y:S02]  /*3ef0*/  FMUL.FTZ R47, R42, R43.reuse ;  /* 0x0000002b2a2f7220 */ /* 0x080fe40000410000 */
[----:B------:R-:W-:Y:S01]  /*3f00*/  FFMA.FTZ R6, R15, R43, -R6 ;  /* 0x0000002b0f067223 */ /* 0x000fe20000010806 */
[C---:B------:R-:W-:Y:S01]  /*3f10*/  LOP3.LUT R43, R7.reuse, 0xffff0000, RZ, 0xc0, !PT ;  /* 0xffff0000072b7812 */ /* 0x040fe200078ec0ff */
[----:B------:R-:W-:Y:S02]  /*3f20*/  IMAD.U32 R42, R7, 0x10000, RZ ;  /* 0x00010000072a7824 */ /* 0x000fe400078e00ff */
[----:B------:R-:W-:Y:S01]  /*3f30*/  FFMA.FTZ R15, R15, R44, R47 ;  /* 0x0000002c0f0f7223 */ /* 0x000fe2000001002f */
[C---:B------:R-:W-:Y:S01]  /*3f40*/  IMAD.U32 R7, R4.reuse, 0x10000, RZ ;  /* 0x0001000004077824 */ /* 0x040fe200078e00ff */
[----:B------:R-:W-:Y:S01]  /*3f50*/  LOP3.LUT R4, R4, 0xffff0000, RZ, 0xc0, !PT ;  /* 0xffff000004047812 */ /* 0x000fe200078ec0ff */
[C---:B------:R-:W-:Y:S01]  /*3f60*/  FMUL.FTZ R47, R43.reuse, R45 ;  /* 0x0000002d2b2f7220 */ /* 0x040fe20000410000 */
[----:B------:R-:W-:Y:S01]  /*3f70*/  FMUL.FTZ R46, R43, R41 ;  /* 0x000000292b2e7220 */ /* 0x000fe20000410000 */
[----:B------:R-:W-:-:S02]  /*3f80*/  F2FP.BF16.F32.PACK_AB R6, R15, R6 ;  /* 0x000000060f06723e */ /* 0x000fc400000010ff */
[----:B------:R-:W-:Y:S01]  /*3f90*/  FFMA.FTZ R47, R42, R41, -R47 ;  /* 0x000000292a2f7223 */ /* 0x000fe2000001082f */
[CC--:B------:R-:W-:Y:S01]  /*3fa0*/  FMUL.FTZ R44, R4.reuse, R14.reuse ;  /* 0x0000000e042c7220 */ /* 0x0c0fe20000410000 */
[----:B------:R-:W-:Y:S01]  /*3fb0*/  FMUL.FTZ R41, R4, R11 ;  /* 0x0000000b04297220 */ /* 0x000fe20000410000 */
[----:B------:R-:W-:Y:S02]  /*3fc0*/  FFMA.FTZ R46, R42, R45, R46 ;  /* 0x0000002d2a2e7223 */ /* 0x000fe4000001002e */
[C---:B------:R-:W-:Y:S01]  /*3fd0*/  FFMA.FTZ R44, R7.reuse, R11, -R44 ;  /* 0x0000000b072c7223 */ /* 0x040fe2000001082c */
[----:B------:R-:W-:Y:S02]  /*3fe0*/  FFMA.FTZ R41, R7, R14, R41 ;  /* 0x0000000e07297223 */ /* 0x000fe40000010029 */
[----:B------:R-:W-:-:S03]  /*3ff0*/  F2FP.BF16.F32.PACK_AB R7, R46, R47 ;  /* 0x0000002f2e07723e */ /* 0x000fc600000010ff */
[----:B------:R-:W-:-:S07]  /*4000*/  F2FP.BF16.F32.PACK_AB R4, R41, R44 ;  /* 0x0000002c2904723e */ /* 0x000fce00000010ff */
.L_x_6045:
[----:B------:R-:W-:Y:S05]  /*4010*/  BSYNC B2 ;  /* 0x0000000000027941 */ /* 0x000fea0003800000 */
.L_x_6044:
[----:B0-----:R0:W-:Y:S02]  /*4020*/  ST.E.128 desc[UR42][R12.64], R4 ;  /* 0x000000040c007985 */ /* 0x0011e4000c101d2a */
.L_x_6039:
[----:B------:R-:W-:Y:S05]  /*4030*/  BSYNC B1 ;  /* 0x0000000000017941 */ /* 0x000fea0003800000 */
.L_x_6038:
[----:B------:R-:W-:-:S03]  /*4040*/  UMOV UR4, 0xffffffff ;  /* 0xffffffff00047882 */ /* 0x000fc60000000000 */
[----:B------:R-:W-:Y:S05]  /*4050*/  BRA.DIV UR4, `(.L_x_6046) ;  /* 0x000001ce04d47947 */ /* 0x000fea000b800000 */
[----:B-1----:R-:W1:Y:S04]  /*4060*/  SHFL.IDX PT, R97, R97, 0x1, 0x1c1f ;  /* 0x003c1f0061617f89 */ /* 0x002e6800000e0000 */
[----:B---3--:R3:W0:Y:S02]  /*4070*/  SHFL.IDX PT, R14, R96, 0x1, 0x1c1f ;  /* 0x003c1f00600e7f89 */ /* 0x00862400000e0000 */
.L_x_6326:
        /* <DEDUP_REMOVED lines=11> */
[----:B------:R-:W-:Y:S02]  /*4130*/  SHF.R.U64 R36, R36, 0x10, R37 ;  /* 0x0000001024247819 */ /* 0x000fe40000001225 */
[----:B------:R-:W-:Y:S02]  /*4140*/  PRMT R41, R111, 0x5410, R41 ;  /* 0x000054106f297816 */ /* 0x000fe40000000029 */
[----:B------:R-:W-:Y:S02]  /*4150*/  SHF.R.U32.HI R44, RZ, 0x10, R39 ;  /* 0x00000010ff2c7819 */ /* 0x000fe40000011627 */
[----:B------:R-:W-:Y:S02]  /*4160*/  PRMT R38, R102, 0x5432, R36 ;  /* 0x0000543266267816 */ /* 0x000fe40000000024 */
[----:B------:R-:W-:-:S02]  /*4170*/  SHF.R.U32.HI R40, RZ, 0x10, R37 ;  /* 0x00000010ff287819 */ /* 0x000fc40000011625 */
[----:B------:R-:W-:Y:S02]  /*4180*/  LOP3.LUT R36, R5, 0xffff0000, RZ, 0xc0, !PT ;  /* 0xffff000005247812 */ /* 0x000fe400078ec0ff */
[C---:B------:R-:W-:Y:S01]  /*4190*/  LOP3.LUT R43, R41.reuse, 0xffff0000, RZ, 0xc0, !PT ;  /* 0xffff0000292b7812 */ /* 0x040fe200078ec0ff */
[----:B------:R-:W-:Y:S01]  /*41a0*/  IMAD.U32 R41, R41, 0x10000, RZ ;  /* 0x0001000029297824 */ /* 0x000fe200078e00ff */
[----:B------:R-:W-:Y:S02]  /*41b0*/  PRMT R44, R108, 0x5432, R44 ;  /* 0x000054326c2c7816 */ /* 0x000fe4000000002c */
[----:B------:R-:W-:Y:S01]  /*41c0*/  LOP3.LUT R39, R38, 0xffff0000, RZ, 0xc0, !PT ;  /* 0xffff000026277812 */ /* 0x000fe200078ec0ff */
[----:B---3--:R-:W-:Y:S01]  /*41d0*/  FMUL.FTZ R96, R36, R43 ;  /* 0x0000002b24607220 */ /* 0x008fe20000410000 */
[----:B------:R-:W-:Y:S01]  /*41e0*/  PRMT R40, R103, 0x5432, R40 ;  /* 0x0000543267287816 */ /* 0x000fe20000000028 */
[----:B------:R-:W-:Y:S01]  /*41f0*/  IMAD.U32 R46, R44, 0x10000, RZ ;  /* 0x000100002c2e7824 */ /* 0x000fe200078e00ff */
[----:B------:R-:W-:Y:S01]  /*4200*/  LOP3.LUT R37, R6, 0xffff0000, RZ, 0xc0, !PT ;  /* 0xffff000006257812 */ /* 0x000fe200078ec0ff */
[C---:B------:R-:W-:Y:S01]  /*4210*/  IMAD.U32 R6, R7.reuse, 0x10000, RZ ;  /* 0x0001000007067824 */ /* 0x040fe200078e00ff */
[----:B------:R-:W-:Y:S01]  /*4220*/  LOP3.LUT R11, R7, 0xffff0000, RZ, 0xc0, !PT ;  /* 0xffff0000070b7812 */ /* 0x000fe200078ec0ff */
[----:B------:R-:W-:-:S02]  /*4230*/  IMAD.U32 R7, R5, 0x10000, RZ ;  /* 0x0001000005077824 */ /* 0x000fc400078e00ff */
[-C--:B------:R-:W-:Y:S01]  /*4240*/  FMUL.FTZ R36, R36, R39.reuse ;  /* 0x0000002724247220 */ /* 0x080fe20000410000 */
        /* <DEDUP_REMOVED lines=13> */
[CC--:B------:R-:W-:Y:S01]  /*4320*/  FMUL.FTZ R36, R4.reuse, R41.reuse ;  /* 0x0000002904247220 */ /* 0x0c0fe20000410000 */
[----:B------:R-:W-:Y:S01]  /*4330*/  FMUL.FTZ R11, R11, R40 ;  /* 0x000000280b0b7220 */ /* 0x000fe20000410000 */
[----:B------:R-:W-:Y:S01]  /*4340*/  FMUL.FTZ R4, R4, R38 ;  /* 0x0000002604047220 */ /* 0x000fe20000410000 */
        /* <DEDUP_REMOVED lines=9> */
.L_x_6051:
[----:B------:R-:W-:Y:S05]  /*43e0*/  BSYNC B2 ;  /* 0x0000000000027941 */ /* 0x000fea0003800000 */
.L_x_6050:
[----:B----4-:R0:W-:Y:S02]  /*43f0*/  ST.E.128 desc[UR42][R12.64], R4 ;  /* 0x000000040c007985 */ /* 0x0101e4000c101d2a */
.L_x_6049:
[----:B------:R-:W-:Y:S05]  /*4400*/  BSYNC B1 ;  /* 0x0000000000017941 */ /* 0x000fea0003800000 */
.L_x_6048:
        /* <DEDUP_REMOVED lines=54> */
.L_x_6053:
[----:B------:R-:W-:Y:S05]  /*4770*/  BSYNC B1 ;  /* 0x0000000000017941 */ /* 0x000fea0003800000 */
.L_x_6052:
[----:B----4-:R0:W-:Y:S01]  /*4780*/  ST.E.128 desc[UR42][R12.64], R4 ;  /* 0x000000040c007985 */ /* 0x0101e2000c101d2a */
[----:B------:R-:W-:Y:S05]  /*4790*/  BRA `(.L_x_6047) ;  /* 0x0000001800587947 */ /* 0x000fea0003800000 */
.L_x_6029:
        /* <DEDUP_REMOVED lines=45> */
[----:B------:R-:W-:-:S04]  /*4a70*/  PRMT R101, R101, 0x5410, R46 ;  /* 0x0000541065657816 */ /* 0x000fc8000000002e */
        /* <DEDUP_REMOVED lines=11> */
[----:B------:R-:W-:Y:S02]  /*4b30*/  IMAD.MOV.U32 R13, RZ, RZ, R36 ;  /* 0x000000ffff0d7224 */ /* 0x000fe400078e0024 */
[----:B------:R-:W-:Y:S01]  /*4b40*/  IMAD.MOV.U32 R14, RZ, RZ, R37 ;  /* 0x000000ffff0e7224 */ /* 0x000fe200078e0025 */
[----:B------:R-:W-:Y:S01]  /*4b50*/  PRMT R111, R11, 0x5410, R12 ;  /* 0x000054100b6f7816 */ /* 0x000fe2000000000c */
        /* <DEDUP_REMOVED lines=11> */
.L_x_6054:
[----:B------:R-:W-:Y:S01]  /*4c10*/  IMAD R87, R22, 0x8, R23 ;  /* 0x0000000816577824 */ /* 0x000fe200078e0217 */
[----:B------:R-:W-:Y:S01]  /*4c20*/  SHF.L.U32 R95, R210, 0x1f, RZ ;  /* 0x0000001fd25f7819 */ /* 0x000fe200000006ff */
[----:B------:R-:W0:Y:S01]  /*4c30*/  LDC R98, c[0x0][0x2f4] ;  /* 0x0000bd00ff627b82 */ /* 0x000e220000000800 */
[----:B------:R-:W-:Y:S02]  /*4c40*/  BSSY B1, `(.L_x_6055) ;  /* 0x0000003000017945 */ /* 0x000fe40003800000 */
[----:B------:R-:W1:Y:S02]  /*4c50*/  SYNCS.PHASECHK.TRANS64.TRYWAIT P4, [R87+URZ+0x32490], R95 ;  /* 0x0324905f570075a7 */ /* 0x000e64000808017f */
[----:B-1----:R-:W-:Y:S05]  /*4c60*/  @!P4 BRA `(.L_x_6056) ;  /* 0x000001c40018c947 */ /* 0x002fea0003800000 */
.L_x_6327:
[----:B------:R-:W-:Y:S05]  /*4c70*/  BSYNC B1 ;  /* 0x0000000000017941 */ /* 0x000fea0003800000 */
.L_x_6055:
[----:B------:R-:W-:Y:S01]  /*4c80*/  UMOV UR4, 0xffffffff ;  /* 0xffffffff00047882 */ /* 0x000fe20000000000 */
[----:B0-----:R-:W-:Y:S02]  /*4c90*/  IMAD.IADD R102, R98, 0x1, -R61 ;  /* 0x0000000162667824 */ /* 0x001fe400078e0a3d */
[----:B------:R-:W-:Y:S05]  /*4ca0*/  BRA.DIV UR4, `(.L_x_6057) ;  /* 0x000001c6041c7947 */ /* 0x000fea000b800000 */
[----:B------:R0:W2:Y:S04]  /*4cb0*/  SHFL.IDX PT, R99, R97, RZ, 0x1c1f ;  /* 0x001c1fff61637589 */ /* 0x0000a800000e0000 */
[----:B------:R0:W3:Y:S02]  /*4cc0*/  SHFL.IDX PT, R100, R96, RZ, 0x1c1f ;  /* 0x001c1fff60647589 */ /* 0x0000e400000e0000 */
.L_x_6331:
        /* <DEDUP_REMOVED lines=40> */
[----:B------:R-:W-:Y:S01]  /*4f50*/  LOP3.LUT R13, R13, 0xffff0000, RZ, 0xc0, !PT ;  /* 0xffff00000d0d7812 */ /* 0x000fe200078ec0ff */
[C---:B------:R-:W-:Y:S01]  /*4f60*/  FMUL.FTZ R106, R33.reuse, R32 ;  /* 0x00000020216a7220 */ /* 0x040fe20000410000 */
[----:B------:R-:W-:Y:S01]  /*4f70*/  SHF.R.U32.HI R105, RZ, 0x10, R7 ;  /* 0x00000010ff697819 */ /* 0x000fe20000011607 */
[-C--:B------:R-:W-:Y:S01]  /*4f80*/  FMUL.FTZ R33, R33, R104.reuse ;  /* 0x0000006821217220 */ /* 0x080fe20000410000 */
[----:B------:R-:W-:Y:S01]  /*4f90*/  PRMT R45, R112, 0x5410, R45 ;  /* 0x00005410702d7816 */ /* 0x000fe2000000002d */
[C---:B------:R-:W-:Y:S01]  /*4fa0*/  FFMA.FTZ R104, R13.reuse, R104, -R106 ;  /* 0x000000680d687223 */ /* 0x040fe2000001086a */
[C---:B------:R-:W-:Y:S01]  /*4fb0*/  PRMT R105, R110.reuse, 0x5410, R105 ;  /* 0x000054106e697816 */ /* 0x040fe20000000069 */
[----:B------:R-:W-:Y:S01]  /*4fc0*/  FFMA.FTZ R32, R13, R32, R33 ;  /* 0x000000200d207223 */ /* 0x000fe20000010021 */
[----:B------:R-:W-:Y:S01]  /*4fd0*/  PRMT R33, R110, 0x5432, R4 ;  /* 0x000054326e217816 */ /* 0x000fe20000000004 */
[----:B------:R-:W-:Y:S01]  /*4fe0*/  IMAD.U32 R108, R47, 0x10000, RZ ;  /* 0x000100002f6c7824 */ /* 0x000fe200078e00ff */
[----:B------:R-:W-:Y:S01]  /*4ff0*/  PRMT R4, R116, 0x5410, R5 ;  /* 0x0000541074047816 */ /* 0x000fe20000000005 */
        /* <DEDUP_REMOVED lines=8> */
[----:B------:R-:W-:Y:S02]  /*5080*/  IMAD.U32 R112, R44, 0x10000, RZ ;  /* 0x000100002c707824 */ /* 0x000fe400078e00ff */
[C---:B------:R-:W-:Y:S01]  /*5090*/  FFMA.FTZ R13, R106.reuse, R13, -R107 ;  /* 0x0000000d6a0d7223 */ /* 0x040fe2000001086b */
[----:B------:R-:W-:Y:S01]  /*50a0*/  FFMA.FTZ R5, R106, R5, R108 ;  /* 0x000000056a057223 */ /* 0x000fe2000001006c */
[----:B------:R-:W-:Y:S01]  /*50b0*/  LOP3.LUT R108, R15, 0xffff0000, RZ, 0xc0, !PT ;  /* 0xffff00000f6c7812 */ /* 0x000fe200078ec0ff */
[C---:B------:R-:W-:Y:S01]  /*50c0*/  FMUL.FTZ R15, R110.reuse, R45 ;  /* 0x0000002d6e0f7220 */ /* 0x040fe20000410000 */
[----:B------:R-:W-:Y:S01]  /*50d0*/  FMUL.FTZ R110, R110, R105 ;  /* 0x000000696e6e7220 */ /* 0x000fe20000410000 */
[----:B------:R-:W-:Y:S01]  /*50e0*/  SHF.R.U64 R6, R6, 0x10, R7 ;  /* 0x0000001006067819 */ /* 0x000fe20000001207 */
[----:B------:R-:W-:-:S02]  /*50f0*/  IMAD.U32 R47, R33, 0x10000, RZ ;  /* 0x00010000212f7824 */ /* 0x000fc400078e00ff */
[C---:B------:R-:W-:Y:S01]  /*5100*/  FFMA.FTZ R106, R108.reuse, R105, -R15 ;  /* 0x000000696c6a7223 */ /* 0x040fe2000001080f */
[----:B------:R-:W-:Y:S01]  /*5110*/  FFMA.FTZ R108, R108, R45, R110 ;  /* 0x0000002d6c6c7223 */ /* 0x000fe2000001006e */
[----:B------:R-:W-:Y:S01]  /*5120*/  IMAD.U32 R45, R4, 0x10000, RZ ;  /* 0x00010000042d7824 */ /* 0x000fe200078e00ff */
[----:B------:R-:W-:Y:S01]  /*5130*/  LOP3.LUT R44, R44, 0xffff0000, RZ, 0xc0, !PT ;  /* 0xffff00002c2c7812 */ /* 0x000fe200078ec0ff */
[----:B------:R-:W-:Y:S01]  /*5140*/  IMAD.U32 R110, R12, 0x10000, RZ ;  /* 0x000100000c6e7824 */ /* 0x000fe200078e00ff */
[----:B------:R-:W-:Y:S01]  /*5150*/  LOP3.LUT R7, R4, 0xffff0000, RZ, 0xc0, !PT ;  /* 0xffff000004077812 */ /* 0x000fe200078ec0ff */
[----:B------:R-:W-:Y:S01]  /*5160*/  FMUL.FTZ R15, R112, R45 ;  /* 0x0000002d700f7220 */ /* 0x000fe20000410000 */
[----:B------:R-:W-:Y:S01]  /*5170*/  SHF.R.U64 R34, R34, 0x10, R35 ;  /* 0x0000001022227819 */ /* 0x000fe20000001223 */
[----:B------:R-:W-:Y:S01]  /*5180*/  FMUL.FTZ R112, R112, R47 ;  /* 0x0000002f70707220 */ /* 0x000fe20000410000 */
[----:B------:R-:W-:Y:S01]  /*5190*/  LOP3.LUT R33, R33, 0xffff0000, RZ, 0xc0, !PT ;  /* 0xffff000021217812 */ /* 0x000fe200078ec0ff */
[----:B------:R-:W-:Y:S01]  /*51a0*/  FMUL.FTZ R35, R44, R7 ;  /* 0x000000072c237220 */ /* 0x000fe20000410000 */
[----:B------:R-:W-:Y:S01]  /*51b0*/  LOP3.LUT R12, R12, 0xffff0000, RZ, 0xc0, !PT ;  /* 0xffff00000c0c7812 */ /* 0x000fe200078ec0ff */
[----:B------:R-:W-:Y:S01]  /*51c0*/  FFMA.FTZ R15, R110, R47, -R15 ;  /* 0x0000002f6e0f7223 */ /* 0x000fe2000001080f */
[----:B------:R-:W-:Y:S01]  /*51d0*/  PRMT R34, R115, 0x5432, R34 ;  /* 0x0000543273227816 */ /* 0x000fe20000000022 */
[----:B------:R-:W-:Y:S01]  /*51e0*/  FMUL.FTZ R44, R44, R33 ;  /* 0x000000212c2c7220 */ /* 0x000fe20000410000 */
[----:B------:R-:W-:Y:S01]  /*51f0*/  PRMT R6, R114, 0x5432, R6 ;  /* 0x0000543272067816 */ /* 0x000fe20000000006 */
        /* <DEDUP_REMOVED lines=11> */
[----:B------:R-:W-:Y:S01]  /*52b0*/  FMUL.FTZ R110, R110, R7 ;  /* 0x000000076e6e7220 */ /* 0x000fe20000410000 */
        /* <DEDUP_REMOVED lines=19> */
[----:B------:R-:W-:-:S07]  /*53f0*/  IMAD.MOV.U32 R47, RZ, RZ, R5 ;  /* 0x000000ffff2f7224 */ /* 0x000fce00078e0005 */
.L_x_6061:
[----:B------:R-:W-:Y:S05]  /*5400*/  BSYNC B2 ;  /* 0x0000000000027941 */ /* 0x000fea0003800000 */
.L_x_6060:
[----:B------:R-:W-:Y:S01]  /*5410*/  ISETP.GE.AND P4, PT, R11, R98, PT ;  /* 0x000000620b00720c */ /* 0x000fe20003f86270 */
[----:B------:R-:W-:Y:S01]  /*5420*/  IMAD.MOV.U32 R4, RZ, RZ, R100 ;  /* 0x000000ffff047224 */ /* 0x000fe200078e0064 */
[----:B--2---:R4:W-:Y:S01]  /*5430*/  ST.E.128 desc[UR42][R88.64], R12 ;  /* 0x0000000c58007985 */ /* 0x0049e2000c101d2a */
[----:B------:R-:W-:-:S10]  /*5440*/  IMAD.MOV.U32 R5, RZ, RZ, R99 ;  /* 0x000000ffff057224 */ /* 0x000fd400078e0063 */
[----:B------:R-:W-:-:S05]  /*5450*/  @!P4 IMAD.WIDE R4, R11, 0x2, R4 ;  /* 0x000000020b04c825 */ /* 0x000fca00078e0204 */
[----:B---3--:R4:W-:Y:S02]  /*5460*/  @!P4 ST.E.128 desc[UR42][R4.64], R44 ;  /* 0x0000002c0400c985 */ /* 0x0089e4000c101d2a */
.L_x_6059:
[----:B------:R-:W-:Y:S05]  /*5470*/  BSYNC B1 ;  /* 0x0000000000017941 */ /* 0x000fea0003800000 */
.L_x_6058:
[----:B------:R-:W-:-:S03]  /*5480*/  UMOV UR4, 0xffffffff ;  /* 0xffffffff00047882 */ /* 0x000fc60000000000 */
[----:B------:R-:W-:Y:S05]  /*5490*/  BRA.DIV UR4, `(.L_x_6062) ;  /* 0x000001be046c7947 */ /* 0x000fea000b800000 */
[----:B0-----:R-:W0:Y:S04]  /*54a0*/  SHFL.IDX PT, R97, R97, 0x1, 0x1c1f ;  /* 0x003c1f0061617f89 */ /* 0x001e2800000e0000 */
[----:B------:R-:W0:Y:S02]  /*54b0*/  SHFL.IDX PT, R96, R96, 0x1, 0x1c1f ;  /* 0x003c1f0060607f89 */ /* 0x000e2400000e0000 */
.L_x_6335:
        /* <DEDUP_REMOVED lines=29> */
[--C-:B------:R-:W-:Y:S01]  /*5690*/  SHF.R.U64 R34, R36, 0x10, R37.reuse ;  /* 0x0000001024227819 */ /* 0x100fe20000001225 */
[----:B0-----:R-:W-:Y:S01]  /*56a0*/  IMAD.U32 R45, R7, 0x10000, RZ ;  /* 0x00010000072d7824 */ /* 0x001fe200078e00ff */
[----:B------:R-:W-:Y:S02]  /*56b0*/  SHF.R.U32.HI R44, RZ, 0x10, R37 ;  /* 0x00000010ff2c7819 */ /* 0x000fe40000011625 */
[----:B------:R-:W-:Y:S02]  /*56c0*/  SHF.R.U32.HI R37, RZ, 0x10, R41 ;  /* 0x00000010ff257819 */ /* 0x000fe40000011629 */
[----:B------:R-:W-:Y:S02]  /*56d0*/  PRMT R115, R115, 0x5410, R44 ;  /* 0x0000541073737816 */ /* 0x000fe4000000002c */
[----:B------:R-:W-:Y:S01]  /*56e0*/  PRMT R114, R114, 0x5410, R37 ;  /* 0x0000541072727816 */ /* 0x000fe20000000025 */
[----:B------:R-:W-:Y:S01]  /*56f0*/  IMAD.U32 R37, R5, 0x10000, RZ ;  /* 0x0001000005257824 */ /* 0x000fe200078e00ff */
[----:B------:R-:W-:Y:S01]  /*5700*/  SHF.R.U64 R35, R38, 0x10, R39 ;  /* 0x0000001026237819 */ /* 0x000fe20000001227 */
[----:B------:R-:W-:Y:S01]  /*5710*/  IMAD.U32 R88, R115, 0x10000, RZ ;  /* 0x0001000073587824 */ /* 0x000fe200078e00ff */
[----:B----4-:R-:W-:Y:S01]  /*5720*/  LOP3.LUT R46, R13, 0xffff0000, RZ, 0xc0, !PT ;  /* 0xffff00000d2e7812 */ /* 0x010fe200078ec0ff */
[C---:B---3--:R-:W-:Y:S01]  /*5730*/  IMAD.U32 R100, R114.reuse, 0x10000, RZ ;  /* 0x0001000072647824 */ /* 0x048fe200078e00ff */
[----:B------:R-:W-:-:S02]  /*5740*/  LOP3.LUT R89, R114, 0xffff0000, RZ, 0xc0, !PT ;  /* 0xffff000072597812 */ /* 0x000fc400078ec0ff */
[----:B------:R-:W-:Y:S01]  /*5750*/  SHF.R.U32.HI R38, RZ, 0x10, R39 ;  /* 0x00000010ff267819 */ /* 0x000fe20000011627 */
[----:B------:R-:W-:Y:S01]  /*5760*/  IMAD.U32 R39, R13, 0x10000, RZ ;  /* 0x000100000d277824 */ /* 0x000fe200078e00ff */
[--C-:B------:R-:W-:Y:S01]  /*5770*/  SHF.R.U64 R36, R42, 0x10, R43.reuse ;  /* 0x000000102a247819 */ /* 0x100fe2000000122b */
[----:B--2---:R-:W-:Y:S01]  /*5780*/  FMUL.FTZ R99, R46, R89 ;  /* 0x000000592e637220 */ /* 0x004fe20000410000 */
[----:B------:R-:W-:Y:S01]  /*5790*/  LOP3.LUT R115, R115, 0xffff0000, RZ, 0xc0, !PT ;  /* 0xffff000073737812 */ /* 0x000fe200078ec0ff */
[----:B------:R-:W-:Y:S01]  /*57a0*/  FMUL.FTZ R102, R39, R100 ;  /* 0x0000006427667220 */ /* 0x000fe20000410000 */
[----:B------:R-:W-:Y:S01]  /*57b0*/  SHF.R.U32.HI R42, RZ, 0x10, R43 ;  /* 0x00000010ff2a7819 */ /* 0x000fe2000001162b */
[----:B------:R-:W-:Y:S01]  /*57c0*/  IMAD.U32 R13, R12, 0x10000, RZ ;  /* 0x000100000c0d7824 */ /* 0x000fe200078e00ff */
[----:B------:R-:W-:Y:S01]  /*57d0*/  LOP3.LUT R44, R5, 0xffff0000, RZ, 0xc0, !PT ;  /* 0xffff0000052c7812 */ /* 0x000fe200078ec0ff */
[-C--:B------:R-:W-:Y:S01]  /*57e0*/  FMUL.FTZ R46, R46, R115.reuse ;  /* 0x000000732e2e7220 */ /* 0x080fe20000410000 */
[C---:B------:R-:W-:Y:S01]  /*57f0*/  PRMT R47, R113.reuse, 0x5432, R34 ;  /* 0x00005432712f7816 */ /* 0x040fe20000000022 */
[----:B------:R-:W-:Y:S01]  /*5800*/  IMAD.U32 R5, R4, 0x10000, RZ ;  /* 0x0001000004057824 */ /* 0x000fe200078e00ff */
[----:B------:R-:W-:Y:S01]  /*5810*/  PRMT R113, R113, 0x5410, R42 ;  /* 0x0000541071717816 */ /* 0x000fe2000000002a */
[C---:B------:R-:W-:Y:S01]  /*5820*/  FFMA.FTZ R34, R44.reuse, R115, -R99 ;  /* 0x000000732c227223 */ /* 0x040fe20000010863 */
[----:B------:R-:W-:Y:S01]  /*5830*/  PRMT R38, R111, 0x5432, R38 ;  /* 0x000054326f267816 */ /* 0x000fe20000000026 */
[----:B------:R-:W-:Y:S01]  /*5840*/  FFMA.FTZ R44, R44, R89, R46 ;  /* 0x000000592c2c7223 */ /* 0x000fe2000001002e */
[----:B------:R-:W-:Y:S01]  /*5850*/  SHF.R.U64 R40, R40, 0x10, R41 ;  /* 0x0000001028287819 */ /* 0x000fe20000001229 */
[-C--:B------:R-:W-:Y:S01]  /*5860*/  FMUL.FTZ R41, R39, R88.reuse ;  /* 0x0000005827297220 */ /* 0x080fe20000410000 */
[----:B------:R-:W-:Y:S01]  /*5870*/  FFMA.FTZ R39, R37, R88, -R102 ;  /* 0x0000005825277223 */ /* 0x000fe20000010866 */
[----:B------:R-:W-:Y:S01]  /*5880*/  IMAD.U32 R88, R15, 0x10000, RZ ;  /* 0x000100000f587824 */ /* 0x000fe200078e00ff */
[----:B------:R-:W-:Y:S01]  /*5890*/  PRMT R46, R109, 0x5432, R40 ;  /* 0x000054326d2e7816 */ /* 0x000fe20000000028 */
[----:B------:R-:W-:-:S02]  /*58a0*/  IMAD.U32 R89, R113, 0x10000, RZ ;  /* 0x0001000071597824 */ /* 0x000fc400078e00ff */
[----:B------:R-:W-:Y:S01]  /*58b0*/  FFMA.FTZ R37, R37, R100, R41 ;  /* 0x0000006425257223 */ /* 0x000fe20000010029 */
[----:B------:R-:W-:Y:S01]  /*58c0*/  IMAD.U32 R42, R38, 0x10000, RZ ;  /* 0x00010000262a7824 */ /* 0x000fe200078e00ff */
[----:B------:R-:W-:Y:S01]  /*58d0*/  PRMT R109, R109, 0x5410, R36 ;  /* 0x000054106d6d7816 */ /* 0x000fe20000000024 */
[CC--:B------:R-:W-:Y:S01]  /*58e0*/  FMUL.FTZ R40, R88.reuse, R89.reuse ;  /* 0x0000005958287220 */ /* 0x0c0fe20000410000 */
[----:B------:R-:W-:Y:S01]  /*58f0*/  LOP3.LUT R15, R15, 0xffff0000, RZ, 0xc0, !PT ;  /* 0xffff00000f0f7812 */ /* 0x000fe200078ec0ff */
[-C--:B------:R-:W-:Y:S01]  /*5900*/  FMUL.FTZ R88, R88, R42.reuse ;  /* 0x0000002a58587220 */ /* 0x080fe20000410000 */
[----:B------:R-:W-:Y:S02]  /*5910*/  LOP3.LUT R100, R113, 0xffff0000, RZ, 0xc0, !PT ;  /* 0xffff000071647812 */ /* 0x000fe400078ec0ff */
[----:B------:R-:W-:Y:S02]  /*5920*/  LOP3.LUT R36, R38, 0xffff0000, RZ, 0xc0, !PT ;  /* 0xffff000026247812 */ /* 0x000fe400078ec0ff */
[----:B------:R-:W-:Y:S01]  /*5930*/  PRMT R111, R111, 0x5410, R35 ;  /* 0x000054106f6f7816 */ /* 0x000fe20000000023 */
[----:B------:R-:W-:Y:S01]  /*5940*/  FFMA.FTZ R35, R45, R42, -R40 ;  /* 0x0000002a2d237223 */ /* 0x000fe20000010828 */
[----:B------:R-:W-:Y:S01]  /*5950*/  LOP3.LUT R43, R7, 0xffff0000, RZ, 0xc0, !PT ;  /* 0xffff0000072b7812 */ /* 0x000fe200078ec0ff */
[----:B------:R-:W-:Y:S01]  /*5960*/  FFMA.FTZ R45, R45, R89, R88 ;  /* 0x000000592d2d7223 */ /* 0x000fe20000010058 */
[----:B------:R-:W-:-:S02]  /*5970*/  IMAD.U32 R40, R47, 0x10000, RZ ;  /* 0x000100002f287824 */ /* 0x000fc400078e00ff */
[C---:B------:R-:W-:Y:S01]  /*5980*/  FMUL.FTZ R38, R15.reuse, R100 ;  /* 0x000000640f267220 */ /* 0x040fe20000410000 */
[----:B------:R-:W-:Y:S02]  /*5990*/  IMAD.U32 R42, R46, 0x10000, RZ ;  /* 0x000100002e2a7824 */ /* 0x000fe400078e00ff */
[----:B------:R-:W-:Y:S01]  /*59a0*/  FMUL.FTZ R88, R15, R36 ;  /* 0x000000240f587220 */ /* 0x000fe20000410000 */
[----:B------:R-:W-:Y:S01]  /*59b0*/  LOP3.LUT R12, R12, 0xffff0000, RZ, 0xc0, !PT ;  /* 0xffff00000c0c7812 */ /* 0x000fe200078ec0ff */
[C---:B------:R-:W-:Y:S01]  /*59c0*/  FMUL.FTZ R89, R13.reuse, R40 ;  /* 0x000000280d597220 */ /* 0x040fe20000410000 */
[----:B------:R-:W-:Y:S01]  /*59d0*/  LOP3.LUT R15, R46, 0xffff0000, RZ, 0xc0, !PT ;  /* 0xffff00002e0f7812 */ /* 0x000fe200078ec0ff */
[----:B------:R-:W-:Y:S01]  /*59e0*/  FMUL.FTZ R46, R13, R42 ;  /* 0x0000002a0d2e7220 */ /* 0x000fe20000410000 */
[----:B------:R-:W-:Y:S01]  /*59f0*/  LOP3.LUT R47, R47, 0xffff0000, RZ, 0xc0, !PT ;  /* 0xffff00002f2f7812 */ /* 0x000fe200078ec0ff */
[C---:B------:R-:W-:Y:S01]  /*5a00*/  FFMA.FTZ R36, R43.reuse, R36, -R38 ;  /* 0x000000242b247223 */ /* 0x040fe20000010826 */
[----:B------:R-:W-:Y:S01]  /*5a10*/  LOP3.LUT R4, R4, 0xffff0000, RZ, 0xc0, !PT ;  /* 0xffff000004047812 */ /* 0x000fe200078ec0ff */
[----:B------:R-:W-:Y:S01]  /*5a20*/  FFMA.FTZ R38, R43, R100, R88 ;  /* 0x000000642b267223 */ /* 0x000fe20000010058 */
[C---:B------:R-:W-:Y:S01]  /*5a30*/  IMAD.U32 R7, R6.reuse, 0x10000, RZ ;  /* 0x0001000006077824 */ /* 0x040fe200078e00ff */
[----:B------:R-:W-:Y:S01]  /*5a40*/  LOP3.LUT R41, R6, 0xffff0000, RZ, 0xc0, !PT ;  /* 0xffff000006297812 */ /* 0x000fe200078ec0ff */
[C---:B------:R-:W-:Y:S01]  /*5a50*/  FMUL.FTZ R43, R12.reuse, R15 ;  /* 0x0000000f0c2b7220 */ /* 0x040fe20000410000 */
[----:B------:R-:W-:Y:S01]  /*5a60*/  FMUL.FTZ R99, R12, R47 ;  /* 0x0000002f0c637220 */ /* 0x000fe20000410000 */
[----:B------:R-:W-:-:S02]  /*5a70*/  IMAD.U32 R6, R14, 0x10000, RZ ;  /* 0x000100000e067824 */ /* 0x000fc400078e00ff */
[C---:B------:R-:W-:Y:S01]  /*5a80*/  FFMA.FTZ R13, R5.reuse, R40, -R46 ;  /* 0x00000028050d7223 */ /* 0x040fe2000001082e */
[----:B------:R-:W-:Y:S01]  /*5a90*/  FFMA.FTZ R89, R5, R42, R89 ;  /* 0x0000002a05597223 */ /* 0x000fe20000010059 */
        /* <DEDUP_REMOVED lines=26> */
.L_x_6064:
[----:B------:R-:W-:Y:S05]  /*5c40*/  BSYNC B1 ;  /* 0x0000000000017941 */ /* 0x000fea0003800000 */
.L_x_6063:
        /* <DEDUP_REMOVED lines=8> */
.L_x_6028:
[----:B------:R-:W-:-:S06]  /*5cd0*/  UISETP.NE.AND UP0, UPT, UR44, 0x3, UPT ;  /* 0x000000032c00788c */ /* 0x000fcc000bf05270 */
[----:B------:R-:W-:-:S13]  /*5ce0*/  PLOP3.LUT P3, PT, PT, PT, UP0, 0x80, 0x0 ;  /* 0x000000000000781c */ /* 0x000fda0003f6f008 */
[----:B------:R-:W-:Y:S05]  /*5cf0*/  @!P3 BRA `(.L_x_6065) ;  /* 0x000000000004b947 */ /* 0x000fea0003800000 */
[----:B------:R-:W-:Y:S01]  /*5d00*/  BPT.TRAP 0x1 ;  /* 0x000000040000795c */ /* 0x000fe20000300000 */
.L_x_6065:
[----:B------:R-:W-:Y:S01]  /*5d10*/  IMAD R87, R22, 0x8, R23 ;  /* 0x0000000816577824 */ /* 0x000fe200078e0217 */
[----:B------:R-:W-:Y:S01]  /*5d20*/  SHF.L.U32 R95, R210, 0x1f, RZ ;  /* 0x0000001fd25f7819 */ /* 0x000fe200000006ff */
[----:B------:R-:W-:Y:S01]  /*5d30*/  BSSY B1, `(.L_x_6066) ;  /* 0x0000004000017945 */ /* 0x000fe20003800000 */
[----:B------:R-:W-:Y:S02]  /*5d40*/  SHF.R.S32.HI R92, RZ, 0x1f, R91 ;  /* 0x0000001fff5c7819 */ /* 0x000fe4000001145b */
[----:B------:R-:W0:Y:S02]  /*5d50*/  SYNCS.PHASECHK.TRANS64.TRYWAIT P2, [R87+URZ+0x32490], R95 ;  /* 0x0324905f570075a7 */ /* 0x000e24000804017f */
[----:B0-----:R-:W-:Y:S05]  /*5d60*/  @!P2 BRA `(.L_x_6067) ;  /* 0x000001b40084a947 */ /* 0x001fea0003800000 */
.L_x_6336:
[----:B------:R-:W-:Y:S05]  /*5d70*/  BSYNC B1 ;  /* 0x0000000000017941 */ /* 0x000fea0003800000 */
.L_x_6066:
        /* <DEDUP_REMOVED lines=25> */
.L_x_6340:
        /* <DEDUP_REMOVED lines=13> */
.L_x_6070:
[----:B------:R-:W-:Y:S05]  /*5fe0*/  BSYNC B1 ;  /* 0x0000000000017941 */ /* 0x000fea0003800000 */
.L_x_6069:
[----:B------:R-:W-:-:S03]  /*5ff0*/  UMOV UR4, 0xffffffff ;  /* 0xffffffff00047882 */ /* 0x000fc60000000000 */
[----:B------:R-:W-:Y:S05]  /*6000*/  BRA.DIV UR4, `(.L_x_6071) ;  /* 0x000001b6043c7947 */ /* 0x000fea000b800000 */
[----:B--2-4-:R2:W4:Y:S04]  /*6010*/  SHFL.IDX PT, R5, R33, 0x1, 0x1c1f ;  /* 0x003c1f0021057f89 */ /* 0x01452800000e0000 */
[----:B---3--:R2:W3:Y:S02]  /*6020*/  SHFL.IDX PT, R7, R32, 0x1, 0x1c1f ;  /* 0x003c1f0020077f89 */ /* 0x0084e400000e0000 */
.L_x_6344:
        /* <DEDUP_REMOVED lines=13> */
.L_x_6047:
[----:B------:R-:W-:Y:S05]  /*6100*/  BSYNC B0 ;  /* 0x0000000000007941 */ /* 0x000fea0003800000 */
.L_x_6027:
        /* <DEDUP_REMOVED lines=17> */
.L_x_6073:
[----:B------:R-:W-:Y:S05]  /*6220*/  BSYNC B0 ;  /* 0x0000000000007941 */ /* 0x000fea0003800000 */
.L_x_6072:
[----:B------:R-:W3:Y:S01]  /*6230*/  SYNCS.PHASECHK.TRANS64.TRYWAIT P3, [R87+URZ+0x324b0], R95 ;  /* 0x0324b05f570075a7 */ /* 0x000ee2000806017f */
[----:B------:R-:W-:Y:S04]  /*6240*/  BSSY B0, `(.L_x_6074) ;  /* 0x0000002000007945 */ /* 0x000fe80003800000 */
[----:B---3--:R-:W-:Y:S05]  /*6250*/  @!P3 BRA `(.L_x_6075) ;  /* 0x000001b000f4b947 */ /* 0x008fea0003800000 */
.L_x_6345:
[----:B------:R-:W-:Y:S05]  /*6260*/  BSYNC B0 ;  /* 0x0000000000007941 */ /* 0x000fea0003800000 */
.L_x_6074:
        /* <DEDUP_REMOVED lines=73> */
.L_x_6077:
[----:B------:R-:W-:Y:S05]  /*6700*/  BSYNC B0 ;  /* 0x0000000000007941 */ /* 0x000fea0003800000 */
.L_x_6076:
        /* <DEDUP_REMOVED lines=46> */
.L_x_6079:
[----:B------:R-:W-:Y:S05]  /*69f0*/  BSYNC B0 ;  /* 0x0000000000007941 */ /* 0x000fea0003800000 */
.L_x_6078:
        /* <DEDUP_REMOVED lines=23> */
.L_x_6022:
[----:B------:R-:W3:Y:S01]  /*6b70*/  LDL R5, [R1+0x78] ;  /* 0x0000780001057983 */ /* 0x000ee20000100800 */
[----:B------:R-:W0:Y:S01]  /*6b80*/  LDC R0, c[0x0][0x448] ;  /* 0x00011200ff007b82 */ /* 0x000e220000000800 */
[----:B------:R-:W-:Y:S01]  /*6b90*/  IMAD.MOV.U32 R172, RZ, RZ, RZ ;  /* 0x000000ffffac7224 */ /* 0x000fe200078e00ff */
[----:B0-----:R-:W-:-:S13]  /*6ba0*/  ISETP.NE.AND P1, PT, R0, 0x1, PT ;  /* 0x000000010000780c */ /* 0x001fda0003f25270 */
[----:B------:R-:W0:Y:S08]  /*6bb0*/  @P1 LDC R3, c[0x0][0x44c] ;  /* 0x00011300ff031b82 */ /* 0x000e300000000800 */
[----:B------:R-:W4:Y:S01]  /*6bc0*/  @P1 LDC R4, c[0x0][0x450] ;  /* 0x00011400ff041b82 */ /* 0x000f220000000800 */
[----:B---3--:R-:W-:-:S04]  /*6bd0*/  VIADD R0, R5, 0x7f ;  /* 0x0000007f05007836 */ /* 0x008fc80000000000 */
[----:B0-----:R-:W-:-:S05]  /*6be0*/  @P1 IMAD.HI.U32 R3, R0, R3, RZ ;  /* 0x0000000300031227 */ /* 0x001fca00078e00ff */
[----:B----4-:R-:W-:-:S05]  /*6bf0*/  @P1 SHF.R.U32.HI R0, RZ, R4, R3 ;  /* 0x00000004ff001219 */ /* 0x010fca0000011603 */
        /* <DEDUP_REMOVED lines=10> */
.L_x_6081:
        /* <DEDUP_REMOVED lines=32> */
.L_x_6083:
[----:B------:R-:W-:Y:S05]  /*6ea0*/  BSYNC B0 ;  /* 0x0000000000007941 */ /* 0x000fea0003800000 */
.L_x_6082:
        /* <DEDUP_REMOVED lines=80> */
.L_x_6348:
[----:B-1----:R-:W-:Y:S01]  /*73b0*/  LEA.HI R0, R14, R14, RZ, 0x1 ;  /* 0x0000000e0e007211 */ /* 0x002fe200078f08ff */
[----:B------:R-:W-:Y:S01]  /*73c0*/  VIADD R26, R23, 0x18400 ;  /* 0x00018400171a7836 */ /* 0x000fe20000000000 */
[----:B------:R-:W-:Y:S01]  /*73d0*/  BSSY B6, `(.L_x_6086) ;  /* 0x000001d000067945 */ /* 0x000fe20003800000 */
[----:B------:R-:W-:Y:S01]  /*73e0*/  IMAD.MOV.U32 R221, RZ, RZ, 0x40000040 ;  /* 0x40000040ffdd7424 */ /* 0x000fe200078e00ff */
[----:B------:R-:W-:Y:S02]  /*73f0*/  LOP3.LUT R3, R0, 0x7fffe, RZ, 0xc0, !PT ;  /* 0x0007fffe00037812 */ /* 0x000fe400078ec0ff */
[----:B------:R-:W-:-:S03]  /*7400*/  LOP3.LUT P0, RZ, R26, 0x1bf, RZ, 0xc0, !PT ;  /* 0x000001bf1aff7812 */ /* 0x000fc6000780c0ff */
[----:B------:R-:W-:-:S04]  /*7410*/  IMAD.IADD R3, R14, 0x1, -R3 ;  /* 0x000000010e037824 */ /* 0x000fc800078e0a03 */
[----:B------:R-:W-:-:S05]  /*7420*/  IMAD R3, R3, 0x2000, R26 ;  /* 0x0000200003037824 */ /* 0x000fca00078e021a */
[----:B------:R-:W-:Y:S01]  /*7430*/  SHF.R.U32.HI R0, RZ, 0x4, R3 ;  /* 0x00000004ff007819 */ /* 0x000fe20000011603 */
[----:B------:R-:W-:-:S03]  /*7440*/  VIADD R3, R3, 0xa000 ;  /* 0x0000a00003037836 */ /* 0x000fc60000000000 */
[----:B------:R-:W-:Y:S02]  /*7450*/  LOP3.LUT R0, R0, 0x3fff, RZ, 0xc0, !PT ;  /* 0x00003fff00007812 */ /* 0x000fe400078ec0ff */
[----:B------:R-:W-:Y:S02]  /*7460*/  SHF.R.U32.HI R3, RZ, 0x4, R3 ;  /* 0x00000004ff037819 */ /* 0x000fe40000011603 */
[----:B------:R-:W-:Y:S02]  /*7470*/  LOP3.LUT R220, R0, 0x10000, RZ, 0xfc, !PT ;  /* 0x0001000000dc7812 */ /* 0x000fe400078efcff */
        /* <DEDUP_REMOVED lines=18> */
.L_x_6087:
[----:B------:R-:W-:Y:S05]  /*75a0*/  BSYNC B6 ;  /* 0x0000000000067941 */ /* 0x000fea0003800000 */
.L_x_6086:
        /* <DEDUP_REMOVED lines=13> */
.L_x_6091:
[----:B--2---:R2:W3:Y:S02]  /*7680*/  SYNCS.PHASECHK.TRANS64.TRYWAIT P0, [R23+URZ+0x32400], R4 ;  /* 0x03240004170075a7 */ /* 0x0044e4000800017f */
[----:B---3--:R-:W-:Y:S05]  /*7690*/  @!P0 NANOSLEEP.SYNCS 0x989680 ;  /* 0x009896800000895d */ /* 0x008fea0003900000 */
[----:B------:R-:W3:Y:S02]  /*76a0*/  @!P0 SYNCS.PHASECHK.TRANS64 P0, [R23+URZ+0x32400], R4 ;  /* 0x03240004170085a7 */ /* 0x000ee4000800007f */
[----:B---3--:R-:W-:Y:S05]  /*76b0*/  @!P0 BRA `(.L_x_6091) ;  /* 0xfffffffc00f08947 */ /* 0x008fea000383ffff */
.L_x_6090:
[----:B------:R-:W-:Y:S05]  /*76c0*/  BSYNC B0 ;  /* 0x0000000000007941 */ /* 0x000fea0003800000 */
.L_x_6089:
[----:B------:R-:W-:Y:S05]  /*76d0*/  BRA `(.L_x_6092) ;  /* 0x0000002c00bc7947 */ /* 0x000fea0003800000 */
.L_x_6088:
        /* <DEDUP_REMOVED lines=30> */
.L_x_6094:
[----:B------:R-:W-:Y:S05]  /*78c0*/  BSYNC B6 ;  /* 0x0000000000067941 */ /* 0x000fea0003800000 */
.L_x_6093:
[----:B------:R-:W2:Y:S01]  /*78d0*/  LDL R35, [R1+0x78] ;  /* 0x0000780001237983 */ /* 0x000ea20000100800 */
[----:B------:R-:W-:Y:S01]  /*78e0*/  LEA.HI R33, R33, R28, RZ, 0x2 ;  /* 0x0000001c21217211 */ /* 0x000fe200078f10ff */
[----:B------:R-:W-:Y:S01]  /*78f0*/  ULDC.U8 UR4, c[0x0][0x410] ;  /* 0x0001040000047ab9 */ /* 0x000fe20000000000 */
[----:B------:R-:W-:Y:S01]  /*7900*/  BSSY B0, `(.L_x_6095) ;  /* 0x00002c4000007945 */ /* 0x000fe20003800000 */
[----:B------:R-:W-:Y:S02]  /*7910*/  ISETP.NE.AND P0, PT, RZ, UR4, PT ;  /* 0x00000004ff007c0c */ /* 0x000fe4000bf05270 */
[----:B------:R-:W-:Y:S02]  /*7920*/  SHF.R.S32.HI R3, RZ, 0x1f, R33 ;  /* 0x0000001fff037819 */ /* 0x000fe40000011421 */
[----:B------:R-:W-:Y:S02]  /*7930*/  LOP3.LUT R33, R33, 0xfffffffc, RZ, 0xc0, !PT ;  /* 0xfffffffc21217812 */ /* 0x000fe400078ec0ff */
[----:B------:R-:W-:-:S03]  /*7940*/  LEA.HI R3, R3, R206, RZ, 0x3 ;  /* 0x000000ce03037211 */ /* 0x000fc600078f18ff */
[----:B------:R-:W-:Y:S01]  /*7950*/  IMAD.IADD R33, R28, 0x1, -R33 ;  /* 0x000000011c217824 */ /* 0x000fe200078e0a21 */
[----:B------:R-:W-:-:S05]  /*7960*/  LOP3.LUT R3, R3, 0xfffffff8, RZ, 0xc0, !PT ;  /* 0xfffffff803037812 */ /* 0x000fca00078ec0ff */
[C---:B------:R-:W-:Y:S02]  /*7970*/  IMAD.IADD R34, R206.reuse, 0x1, -R3 ;  /* 0x00000001ce227824 */ /* 0x040fe400078e0a03 */
[----:B--2---:R-:W-:Y:S01]  /*7980*/  IMAD.IADD R38, R206, 0x1, R35 ;  /* 0x00000001ce267824 */ /* 0x004fe200078e0223 */
        /* <DEDUP_REMOVED lines=34> */
.L_x_6354:
        /* <DEDUP_REMOVED lines=30> */
.L_x_6099:
[----:B------:R-:W-:Y:S05]  /*7d90*/  BSYNC B1 ;  /* 0x0000000000017941 */ /* 0x000fea0003800000 */
.L_x_6098:
        /* <DEDUP_REMOVED lines=19> */
.L_x_6360:
        /* <DEDUP_REMOVED lines=18> */
[----:B-1----:R-:W-:-:S08]  /*7ff0*/  IMAD.MOV.U32 R8, RZ, RZ, R30 ;  /* 0x000000ffff087224 */ /* 0x002fd000078e001e */
        /* <DEDUP_REMOVED lines=8> */
[----:B----4-:R-:W-:Y:S02]  /*8080*/  IMAD.MOV.U32 R9, RZ, RZ, R7 ;  /* 0x000000ffff097224 */ /* 0x010fe400078e0007 */
[----:B------:R-:W-:Y:S02]  /*8090*/  @!P3 IMAD.X R5, R3, 0x1, R36, P0 ;  /* 0x000000010305b824 */ /* 0x000fe400000e0624 */
[----:B------:R-:W-:Y:S01]  /*80a0*/  @!P2 IMAD.WIDE R30, R204, 0x2, R8 ;  /* 0x00000002cc1ea825 */ /* 0x000fe200078e0208 */
[----:B------:R-:W-:Y:S02]  /*80b0*/  CS2R R8, SRZ ;  /* 0x0000000000087805 */ /* 0x000fe4000001ff00 */
[----:B------:R0:W5:Y:S01]  /*80c0*/  @!P3 LD.E.64 R10, desc[UR42][R4.64] ;  /* 0x0000002a040ab980 */ /* 0x000162000c101b00 */
[----:B------:R-:W-:-:S03]  /*80d0*/  @!P3 IMAD.X R7, R7, 0x1, R36, P1 ;  /* 0x000000010707b824 */ /* 0x000fc600008e0624 */
[----:B------:R0:W5:Y:S04]  /*80e0*/  @!P2 LD.E.64 R12, desc[UR42][R30.64] ;  /* 0x0000002a1e0ca980 */ /* 0x000168000c101b00 */
[----:B------:R0:W5:Y:S02]  /*80f0*/  @!P3 LD.E.64 R8, desc[UR42][R6.64] ;  /* 0x0000002a0608b980 */ /* 0x000164000c101b00 */
.L_x_6102:
[----:B------:R-:W-:Y:S05]  /*8100*/  BSYNC B1 ;  /* 0x0000000000017941 */ /* 0x000fea0003800000 */
.L_x_6101:
[----:B01----:R-:W3:Y:S01]  /*8110*/  LDL R30, [R1+0x9c] ;  /* 0x00009c00011e7983 */ /* 0x003ee20000100800 */
[----:B------:R-:W0:Y:S01]  /*8120*/  SYNCS.PHASECHK.TRANS64.TRYWAIT P0, [R23+URZ+0x32400], R32 ;  /* 0x03240020170075a7 */ /* 0x000e22000800017f */
[----:B--2---:R-:W-:Y:S01]  /*8130*/  IMAD.SHL.U32 R3, R34, 0x40, RZ ;  /* 0x0000004022037824 */ /* 0x004fe200078e00ff */
[----:B------:R-:W-:Y:S01]  /*8140*/  VIADDMNMX R31, R33, -R35, 0x80, PT ;  /* 0x00000080211f7446 */ /* 0x000fe20003800923 */
[----:B-----5:R-:W-:Y:S01]  /*8150*/  IMAD.MOV.U32 R5, RZ, RZ, R8 ;  /* 0x000000ffff057224 */ /* 0x020fe200078e0008 */
[----:B------:R-:W-:Y:S01]  /*8160*/  BSSY B1, `(.L_x_6103) ;  /* 0x0000019000017945 */ /* 0x000fe20003800000 */
[----:B----4-:R-:W-:Y:S01]  /*8170*/  IMAD.MOV.U32 R7, RZ, RZ, R14 ;  /* 0x000000ffff077224 */ /* 0x010fe200078e000e */
[----:B------:R-:W-:Y:S01]  /*8180*/  LOP3.LUT R3, R3, 0x1c0, RZ, 0xc0, !PT ;  /* 0x000001c003037812 */ /* 0x000fe200078ec0ff */
[----:B---3--:R-:W-:Y:S01]  /*8190*/  IMAD.MOV.U32 R6, RZ, RZ, R13 ;  /* 0x000000ffff067224 */ /* 0x008fe200078e000d */
[----:B------:R-:W-:Y:S01]  /*81a0*/  PRMT R43, R5, 0x7610, R43 ;  /* 0x00007610052b7816 */ /* 0x000fe2000000002b */
[----:B------:R-:W-:Y:S01]  /*81b0*/  IMAD.MOV.U32 R5, RZ, RZ, R12 ;  /* 0x000000ffff057224 */ /* 0x000fe200078e000c */
[----:B------:R-:W-:-:S02]  /*81c0*/  LOP3.LUT R4, R3, 0x18, R16, 0xf8, !PT ;  /* 0x0000001803047812 */ /* 0x000fc400078ef810 */
[----:B------:R-:W-:Y:S02]  /*81d0*/  SHF.R.U32.HI R3, RZ, 0x3, R3 ;  /* 0x00000003ff037819 */ /* 0x000fe40000011603 */
[----:B------:R-:W-:Y:S02]  /*81e0*/  PRMT R45, R45, 0x5410, R7 ;  /* 0x000054102d2d7816 */ /* 0x000fe40000000007 */
[----:B------:R-:W-:Y:S01]  /*81f0*/  LOP3.LUT R3, R4, R3, RZ, 0x3c, !PT ;  /* 0x0000000304037212 */ /* 0x000fe200078e3cff */
[----:B------:R-:W-:Y:S01]  /*8200*/  IMAD.MOV.U32 R4, RZ, RZ, R9 ;  /* 0x000000ffff047224 */ /* 0x000fe200078e0009 */
[----:B------:R-:W-:Y:S01]  /*8210*/  PRMT R44, R5, 0x5410, R6 ;  /* 0x00005410052c7816 */ /* 0x000fe20000000006 */
[----:B------:R-:W-:Y:S01]  /*8220*/  IMAD.MOV.U32 R5, RZ, RZ, R11 ;  /* 0x000000ffff057224 */ /* 0x000fe200078e000b */
[----:B------:R-:W-:Y:S02]  /*8230*/  LOP3.LUT P2, RZ, R34, 0x4, RZ, 0xc0, !PT ;  /* 0x0000000422ff7812 */ /* 0x000fe4000784c0ff */
[----:B------:R-:W-:Y:S01]  /*8240*/  PRMT R43, R43, 0x5410, R4 ;  /* 0x000054102b2b7816 */ /* 0x000fe20000000004 */
[----:B------:R-:W-:Y:S01]  /*8250*/  IMAD.MOV.U32 R4, RZ, RZ, R10 ;  /* 0x000000ffff047224 */ /* 0x000fe200078e000a */
[----:B------:R-:W-:-:S04]  /*8260*/  ISETP.GE.AND P1, PT, R206, R31, PT ;  /* 0x0000001fce00720c */ /* 0x000fc80003f26270 */
[----:B------:R-:W-:Y:S01]  /*8270*/  PRMT R46, R46, 0x5410, R4 ;  /* 0x000054102e2e7816 */ /* 0x000fe20000000004 */
[----:B------:R-:W-:Y:S02]  /*8280*/  IMAD R30, R30, 0x200, R3 ;  /* 0x000002001e1e7824 */ /* 0x000fe400078e0203 */
[----:B------:R-:W-:Y:S02]  /*8290*/  IMAD.MOV.U32 R3, RZ, RZ, R15 ;  /* 0x000000ffff037224 */ /* 0x000fe400078e000f */
[----:B------:R-:W-:-:S03]  /*82a0*/  IMAD R30, R30, 0x2, R23 ;  /* 0x000000021e1e7824 */ /* 0x000fc600078e0217 */
[----:B------:R-:W-:Y:S01]  /*82b0*/  PRMT R45, R3, 0x7610, R45 ;  /* 0x00007610032d7816 */ /* 0x000fe2000000002d */
[C---:B------:R-:W-:Y:S02]  /*82c0*/  VIADD R4, R30.reuse, 0x18400 ;  /* 0x000184001e047836 */ /* 0x040fe40000000000 */
[----:B------:R-:W-:Y:S01]  /*82d0*/  VIADD R3, R30, 0x18440 ;  /* 0x000184401e037836 */ /* 0x000fe20000000000 */
[----:B0-----:R-:W-:Y:S06]  /*82e0*/  @!P0 BRA `(.L_x_6104) ;  /* 0x0000019400f08947 */ /* 0x001fec0003800000 */
.L_x_6361:
[----:B------:R-:W-:Y:S05]  /*82f0*/  BSYNC B1 ;  /* 0x0000000000017941 */ /* 0x000fea0003800000 */
.L_x_6103:
        /* <DEDUP_REMOVED lines=11> */
[--C-:B------:R-:W-:Y:S02]  /*83b0*/  SHF.R.U32.HI R33, RZ, 0x10, R27.reuse ;  /* 0x00000010ff217819 */ /* 0x100fe4000001161b */
[----:B0-----:R-:W-:Y:S02]  /*83c0*/  SHF.R.U64 R32, R26, 0x10, R27 ;  /* 0x000000101a207819 */ /* 0x001fe4000000121b */
        /* <DEDUP_REMOVED lines=42> */
.L_x_6108:
[----:B------:R-:W-:Y:S05]  /*8670*/  BSYNC B2 ;  /* 0x0000000000027941 */ /* 0x000fea0003800000 */
.L_x_6107:
[----:B------:R-:W-:Y:S05]  /*8680*/  @P1 BRA `(.L_x_6106) ;  /* 0x0000000000b81947 */ /* 0x000fea0003800000 */
[----:B-1----:R-:W1:Y:S01]  /*8690*/  LDS.128 R4, [R3] ;  /* 0x0000000003047984 */ /* 0x002e620000000c00 */
[----:B0-----:R-:W-:Y:S02]  /*86a0*/  SHF.R.U32.HI R32, RZ, 0x10, R21 ;  /* 0x00000010ff207819 */ /* 0x001fe40000011615 */
        /* <DEDUP_REMOVED lines=44> */
.L_x_6106:
[----:B------:R-:W-:Y:S05]  /*8970*/  BSYNC B1 ;  /* 0x0000000000017941 */ /* 0x000fea0003800000 */
.L_x_6105:
        /* <DEDUP_REMOVED lines=54> */
.L_x_6111:
[----:B------:R-:W-:Y:S05]  /*8ce0*/  BSYNC B1 ;  /* 0x0000000000017941 */ /* 0x000fea0003800000 */
.L_x_6110:
[----:B------:R-:W-:Y:S05]  /*8cf0*/  @P1 BRA `(.L_x_6109) ;  /* 0x0000001800101947 */ /* 0x000fea0003800000 */
[----:B-1----:R-:W1:Y:S01]  /*8d00*/  LDS.128 R4, [R3+0x2000] ;  /* 0x0020000003047984 */ /* 0x002e620000000c00 */
        /* <DEDUP_REMOVED lines=46> */
.L_x_6096:
        /* <DEDUP_REMOVED lines=50> */
[----:B------:R-:W4:Y:S04]  /*9310*/  SHFL.IDX PT, R25, R25, 0x1, 0x1c1f ;  /* 0x003c1f0019197f89 */ /* 0x000f2800000e0000 */
[----:B------:R5:W0:Y:S01]  /*9320*/  SHFL.IDX PT, R24, R35, 0x1, 0x1c1f ;  /* 0x003c1f0023187f89 */ /* 0x000a2200000e0000 */
[----:B--2---:R-:W-:Y:S02]  /*9330*/  @!P1 IMAD.MOV.U32 R21, RZ, RZ, R9 ;  /* 0x000000ffff159224 */ /* 0x004fe400078e0009 */
[----:B------:R-:W-:Y:S02]  /*9340*/  @!P1 IMAD.MOV.U32 R20, RZ, RZ, R8 ;  /* 0x000000ffff149224 */ /* 0x000fe400078e0008 */
[----:B------:R-:W-:Y:S02]  /*9350*/  IMAD.MOV.U32 R3, RZ, RZ, R21 ;  /* 0x000000ffff037224 */ /* 0x000fe400078e0015 */
[----:B------:R-:W-:-:S02]  /*9360*/  IMAD.MOV.U32 R0, RZ, RZ, R20 ;  /* 0x000000ffff007224 */ /* 0x000fc400078e0014 */
[----:B------:R-:W-:Y:S01]  /*9370*/  @!P1 IMAD.MOV.U32 R28, RZ, RZ, R10 ;  /* 0x000000ffff1c9224 */ /* 0x000fe200078e000a */
[----:B------:R-:W-:Y:S01]  /*9380*/  PRMT R49, R3, 0x7610, R49 ;  /* 0x0000761003317816 */ /* 0x000fe20000000031 */
[----:B------:R-:W-:Y:S01]  /*9390*/  @!P1 IMAD.MOV.U32 R29, RZ, RZ, R11 ;  /* 0x000000ffff1d9224 */ /* 0x000fe200078e000b */
[----:B------:R2:W0:Y:S01]  /*93a0*/  SHFL.IDX PT, R3, R26, 0x1, 0x1c1f ;  /* 0x003c1f001a037f89 */ /* 0x00042200000e0000 */
[----:B------:R-:W-:Y:S01]  /*93b0*/  PRMT R37, R37, 0x5410, R0 ;  /* 0x0000541025257816 */ /* 0x000fe20000000000 */
[----:B------:R-:W-:Y:S02]  /*93c0*/  IMAD.MOV.U32 R0, RZ, RZ, R28 ;  /* 0x000000ffff007224 */ /* 0x000fe400078e001c */
[----:B------:R-:W-:Y:S02]  /*93d0*/  IMAD.MOV.U32 R8, RZ, RZ, R29 ;  /* 0x000000ffff087224 */ /* 0x000fe400078e001d */
[----:B---3--:R-:W-:Y:S01]  /*93e0*/  @!P1 IMAD.MOV.U32 R30, RZ, RZ, R4 ;  /* 0x000000ffff1e9224 */ /* 0x008fe200078e0004 */
[----:B------:R-:W-:Y:S01]  /*93f0*/  PRMT R37, R0, 0x7610, R37 ;  /* 0x0000761000257816 */ /* 0x000fe20000000025 */
[----:B------:R-:W-:Y:S01]  /*9400*/  @!P1 IMAD.MOV.U32 R31, RZ, RZ, R5 ;  /* 0x000000ffff1f9224 */ /* 0x000fe200078e0005 */
[----:B-----5:R-:W-:Y:S01]  /*9410*/  PRMT R35, R8, 0x7610, R35 ;  /* 0x0000761008237816 */ /* 0x020fe20000000023 */
[----:B------:R-:W-:-:S02]  /*9420*/  @!P1 IMAD.MOV.U32 R32, RZ, RZ, R6 ;  /* 0x000000ffff209224 */ /* 0x000fc400078e0006 */
[----:B------:R-:W-:Y:S02]  /*9430*/  @!P1 IMAD.MOV.U32 R33, RZ, RZ, R7 ;  /* 0x000000ffff219224 */ /* 0x000fe400078e0007 */
[----:B------:R-:W-:Y:S02]  /*9440*/  IMAD.MOV.U32 R0, RZ, RZ, R30 ;  /* 0x000000ffff007224 */ /* 0x000fe400078e001e */
[----:B------:R-:W-:Y:S02]  /*9450*/  IMAD.MOV.U32 R4, RZ, RZ, R31 ;  /* 0x000000ffff047224 */ /* 0x000fe400078e001f */
[----:B------:R-:W-:Y:S02]  /*9460*/  IMAD.MOV.U32 R5, RZ, RZ, R32 ;  /* 0x000000ffff057224 */ /* 0x000fe400078e0020 */
[----:B------:R-:W-:Y:S01]  /*9470*/  IMAD.MOV.U32 R6, RZ, RZ, R33 ;  /* 0x000000ffff067224 */ /* 0x000fe200078e0021 */
[----:B------:R-:W-:Y:S02]  /*9480*/  PRMT R35, R35, 0x5410, R4 ;  /* 0x0000541023237816 */ /* 0x000fe40000000004 */
[----:B------:R-:W-:-:S02]  /*9490*/  PRMT R45, R0, 0x5410, R5 ;  /* 0x00005410002d7816 */ /* 0x000fc40000000005 */
[----:B------:R-:W-:Y:S02]  /*94a0*/  CS2R R4, SRZ ;  /* 0x0000000000047805 */ /* 0x000fe4000001ff00 */
[----:B012-4-:R-:W-:-:S07]  /*94b0*/  PRMT R48, R6, 0x7610, R48 ;  /* 0x0000761006307816 */ /* 0x017fce0000000030 */
.L_x_6371:
        /* <DEDUP_REMOVED lines=24> */
.L_x_6114:
[----:B------:R-:W-:Y:S05]  /*9640*/  BSYNC B1 ;  /* 0x0000000000017941 */ /* 0x000fea0003800000 */
.L_x_6113:
[----:B------:R-:W2:Y:S01]  /*9650*/  LDL R3, [R1+0x78] ;  /* 0x0000780001037983 */ /* 0x000ea20000100800 */
[----:B------:R-:W0:Y:S01]  /*9660*/  SYNCS.PHASECHK.TRANS64.TRYWAIT P1, [R23+URZ+0x32400], R12 ;  /* 0x0324000c170075a7 */ /* 0x000e22000802017f */
[----:B------:R-:W-:Y:S01]  /*9670*/  VIADD R14, R206, 0x40 ;  /* 0x00000040ce0e7836 */ /* 0x000fe20000000000 */
[----:B------:R-:W-:Y:S01]  /*9680*/  BSSY B1, `(.L_x_6115) ;  /* 0x0000013000017945 */ /* 0x000fe20003800000 */
[----:B-----5:R-:W-:Y:S02]  /*9690*/  IMAD.MOV.U32 R13, RZ, RZ, R5 ;  /* 0x000000ffff0d7224 */ /* 0x020fe400078e0005 */
[----:B------:R-:W-:Y:S02]  /*96a0*/  IMAD.MOV.U32 R15, RZ, RZ, R9 ;  /* 0x000000ffff0f7224 */ /* 0x000fe400078e0009 */
[----:B------:R-:W-:Y:S01]  /*96b0*/  IMAD.MOV.U32 R36, RZ, RZ, R11 ;  /* 0x000000ffff247224 */ /* 0x000fe200078e000b */
[----:B------:R-:W-:Y:S01]  /*96c0*/  PRMT R56, R56, 0x5410, R13 ;  /* 0x0000541038387816 */ /* 0x000fe2000000000d */
[----:B------:R-:W-:-:S03]  /*96d0*/  IMAD.MOV.U32 R13, RZ, RZ, R7 ;  /* 0x000000ffff0d7224 */ /* 0x000fc600078e0007 */
[----:B------:R-:W-:Y:S02]  /*96e0*/  PRMT R56, R15, 0x7610, R56 ;  /* 0x000076100f387816 */ /* 0x000fe40000000038 */
[----:B------:R-:W-:Y:S02]  /*96f0*/  PRMT R57, R57, 0x5410, R13 ;  /* 0x0000541039397816 */ /* 0x000fe4000000000d */
[----:B--2---:R-:W-:Y:S01]  /*9700*/  VIADDMNMX R27, R27, -R3, 0x80, PT ;  /* 0x000000801b1b7446 */ /* 0x004fe20003800903 */
[----:B------:R-:W-:-:S03]  /*9710*/  IMAD.MOV.U32 R3, RZ, RZ, R4 ;  /* 0x000000ffff037224 */ /* 0x000fc600078e0004 */
[-C--:B------:R-:W-:Y:S02]  /*9720*/  ISETP.GE.OR P2, PT, R206, R27.reuse, P0 ;  /* 0x0000001bce00720c */ /* 0x080fe40000746670 */
[----:B------:R-:W-:Y:S01]  /*9730*/  PRMT R55, R55, 0x5410, R3 ;  /* 0x0000541037377816 */ /* 0x000fe20000000003 */
[----:B------:R-:W-:Y:S01]  /*9740*/  IMAD.MOV.U32 R3, RZ, RZ, R6 ;  /* 0x000000ffff037224 */ /* 0x000fe200078e0006 */
[----:B------:R-:W-:Y:S01]  /*9750*/  ISETP.GE.OR P0, PT, R14, R27, P0 ;  /* 0x0000001b0e00720c */ /* 0x000fe20000706670 */
[----:B------:R-:W-:-:S03]  /*9760*/  IMAD.MOV.U32 R14, RZ, RZ, R8 ;  /* 0x000000ffff0e7224 */ /* 0x000fc600078e0008 */
[----:B------:R-:W-:Y:S01]  /*9770*/  PRMT R55, R3, 0x7610, R55 ;  /* 0x0000761003377816 */ /* 0x000fe20000000037 */
[----:B------:R-:W-:Y:S01]  /*9780*/  IMAD.MOV.U32 R3, RZ, RZ, R10 ;  /* 0x000000ffff037224 */ /* 0x000fe200078e000a */
[----:B------:R-:W-:Y:S01]  /*9790*/  PRMT R58, R58, 0x5410, R14 ;  /* 0x000054103a3a7816 */ /* 0x000fe2000000000e */
[----:B0-----:R-:W-:Y:S06]  /*97a0*/  @!P1 BRA `(.L_x_6116) ;  /* 0x00000188003c9947 */ /* 0x001fec0003800000 */
.L_x_6372:
[----:B------:R-:W-:Y:S05]  /*97b0*/  BSYNC B1 ;  /* 0x0000000000017941 */ /* 0x000fea0003800000 */
.L_x_6115:
        /* <DEDUP_REMOVED lines=14> */
[----:B------:R-:W-:Y:S02]  /*98a0*/  PRMT R43, R45, 0x5410, R43 ;  /* 0x000054102d2b7816 */ /* 0x000fe4000000002b */
[----:B------:R-:W-:-:S02]  /*98b0*/  SHF.R.U32.HI R41, RZ, 0x10, R21 ;  /* 0x00000010ff297819 */ /* 0x000fc40000011615 */
[--C-:B------:R-:W-:Y:S02]  /*98c0*/  SHF.R.U64 R20, R28, 0x10, R29.reuse ;  /* 0x000000101c147819 */ /* 0x100fe4000000121d */
[----:B------:R-:W-:Y:S02]  /*98d0*/  SHF.R.U32.HI R42, RZ, 0x10, R29 ;  /* 0x00000010ff2a7819 */ /* 0x000fe4000001161d */
[----:B------:R-:W-:Y:S02]  /*98e0*/  SHF.R.U32.HI R44, RZ, 0x10, R31 ;  /* 0x00000010ff2c7819 */ /* 0x000fe4000001161f */
[----:B------:R-:W-:Y:S02]  /*98f0*/  PRMT R40, R37, 0x5432, R40 ;  /* 0x0000543225287816 */ /* 0x000fe40000000028 */
[----:B------:R-:W-:Y:S01]  /*9900*/  PRMT R46, R45, 0x5432, R46 ;  /* 0x000054322d2e7816 */ /* 0x000fe2000000002e */
[----:B------:R-:W-:Y:S01]  /*9910*/  IMAD.U32 R45, R43, 0x10000, RZ ;  /* 0x000100002b2d7824 */ /* 0x000fe200078e00ff */
[----:B------:R-:W-:-:S02]  /*9920*/  PRMT R41, R49, 0x5410, R41 ;  /* 0x0000541031297816 */ /* 0x000fc40000000029 */
[----:B------:R-:W-:Y:S02]  /*9930*/  PRMT R37, R37, 0x5410, R20 ;  /* 0x0000541025257816 */ /* 0x000fe40000000014 */
[C---:B------:R-:W-:Y:S02]  /*9940*/  PRMT R42, R35.reuse, 0x5410, R42 ;  /* 0x00005410232a7816 */ /* 0x040fe4000000002a */
[----:B------:R-:W-:Y:S01]  /*9950*/  PRMT R44, R35, 0x5432, R44 ;  /* 0x00005432232c7816 */ /* 0x000fe2000000002c */
[----:B------:R-:W-:Y:S01]  /*9960*/  IMAD.U32 R35, R40, 0x10000, RZ ;  /* 0x0001000028237824 */ /* 0x000fe200078e00ff */
[----:B------:R-:W-:Y:S02]  /*9970*/  SHF.R.U32.HI R47, RZ, 0x10, R33 ;  /* 0x00000010ff2f7819 */ /* 0x000fe40000011621 */
[----:B------:R-:W-:Y:S02]  /*9980*/  LOP3.LUT R43, R43, 0xffff0000, RZ, 0xc0, !PT ;  /* 0xffff00002b2b7812 */ /* 0x000fe400078ec0ff */
        /* <DEDUP_REMOVED lines=13> */
[-C--:B------:R-:W-:Y:S01]  /*9a60*/  FMUL.FTZ R51, R30, R35.reuse ;  /* 0x000000231e337220 */ /* 0x080fe20000410000 */
[----:B------:R-:W-:Y:S01]  /*9a70*/  IMAD.U32 R30, R44, 0x10000, RZ ;  /* 0x000100002c1e7824 */ /* 0x000fe200078e00ff */
[----:B------:R-:W-:Y:S01]  /*9a80*/  LOP3.LUT R12, R12, 0xffff0000, RZ, 0xc0, !PT ;  /* 0xffff00000c0c7812 */ /* 0x000fe200078ec0ff */
[----:B------:R-:W-:Y:S01]  /*9a90*/  FFMA.FTZ R49, R20, R35, -R49 ;  /* 0x0000002314317223 */ /* 0x000fe20000010831 */
[----:B------:R-:W-:Y:S01]  /*9aa0*/  LOP3.LUT R35, R40, 0xffff0000, RZ, 0xc0, !PT ;  /* 0xffff000028237812 */ /* 0x000fe200078ec0ff */
[----:B------:R-:W-:Y:S01]  /*9ab0*/  FFMA.FTZ R51, R20, R45, R51 ;  /* 0x0000002d14337223 */ /* 0x000fe20000010033 */
[----:B------:R-:W-:-:S02]  /*9ac0*/  IMAD.U32 R21, R13, 0x10000, RZ ;  /* 0x000100000d157824 */ /* 0x000fc400078e00ff */
[C---:B------:R-:W-:Y:S01]  /*9ad0*/  FMUL.FTZ R53, R24.reuse, R43 ;  /* 0x0000002b18357220 */ /* 0x040fe20000410000 */
[----:B------:R-:W-:Y:S02]  /*9ae0*/  IMAD.U32 R20, R41, 0x10000, RZ ;  /* 0x0001000029147824 */ /* 0x000fe400078e00ff */
[-C--:B------:R-:W-:Y:S01]  /*9af0*/  FMUL.FTZ R45, R24, R35.reuse ;  /* 0x00000023182d7220 */ /* 0x080fe20000410000 */
[----:B------:R-:W-:Y:S01]  /*9b00*/  FMUL.FTZ R50, R31, R30 ;  /* 0x0000001e1f327220 */ /* 0x000fe20000410000 */
[----:B------:R-:W-:Y:S02]  /*9b10*/  IMAD.U32 R33, R27, 0x10000, RZ ;  /* 0x000100001b217824 */ /* 0x000fe400078e00ff */
[C---:B------:R-:W-:Y:S01]  /*9b20*/  FFMA.FTZ R40, R12.reuse, R35, -R53 ;  /* 0x000000230c287223 */ /* 0x040fe20000010835 */
[----:B------:R-:W-:Y:S02]  /*9b30*/  IMAD.U32 R24, R47, 0x10000, RZ ;  /* 0x000100002f187824 */ /* 0x000fe400078e00ff */
[-C--:B------:R-:W-:Y:S01]  /*9b40*/  FMUL.FTZ R31, R31, R20.reuse ;  /* 0x000000141f1f7220 */ /* 0x080fe20000410000 */
[----:B------:R-:W-:Y:S01]  /*9b50*/  FFMA.FTZ R48, R12, R43, R45 ;  /* 0x0000002b0c307223 */ /* 0x000fe2000001002d */
[----:B------:R-:W-:Y:S01]  /*9b60*/  FFMA.FTZ R50, R21, R20, -R50 ;  /* 0x0000001415327223 */ /* 0x000fe20000010832 */
[----:B------:R-:W-:-:S02]  /*9b70*/  IMAD.U32 R29, R15, 0x10000, RZ ;  /* 0x000100000f1d7824 */ /* 0x000fc400078e00ff */
[----:B------:R-:W-:Y:S01]  /*9b80*/  FMUL.FTZ R52, R33, R24 ;  /* 0x0000001821347220 */ /* 0x000fe20000410000 */
[----:B------:R-:W-:Y:S01]  /*9b90*/  IMAD.U32 R20, R42, 0x10000, RZ ;  /* 0x000100002a147824 */ /* 0x000fe200078e00ff */
[----:B------:R-:W-:Y:S01]  /*9ba0*/  LOP3.LUT R12, R41, 0xffff0000, RZ, 0xc0, !PT ;  /* 0xffff0000290c7812 */ /* 0x000fe200078ec0ff */
[----:B------:R-:W-:Y:S01]  /*9bb0*/  FFMA.FTZ R30, R21, R30, R31 ;  /* 0x0000001e151e7223 */ /* 0x000fe2000001001f */
[----:B------:R-:W-:Y:S01]  /*9bc0*/  LOP3.LUT R44, R44, 0xffff0000, RZ, 0xc0, !PT ;  /* 0xffff00002c2c7812 */ /* 0x000fe200078ec0ff */
[-C--:B------:R-:W-:Y:S01]  /*9bd0*/  FMUL.FTZ R54, R33, R20.reuse ;  /* 0x0000001421367220 */ /* 0x080fe20000410000 */
[----:B------:R-:W-:Y:S01]  /*9be0*/  LOP3.LUT R13, R13, 0xffff0000, RZ, 0xc0, !PT ;  /* 0xffff00000d0d7812 */ /* 0x000fe200078ec0ff */
[----:B------:R-:W-:Y:S01]  /*9bf0*/  FFMA.FTZ R52, R29, R20, -R52 ;  /* 0x000000141d347223 */ /* 0x000fe20000010834 */
[C---:B------:R-:W-:Y:S01]  /*9c00*/  FMUL.FTZ R33, R25.reuse, R12 ;  /* 0x0000000c19217220 */ /* 0x040fe20000410000 */
[----:B------:R-:W-:Y:S01]  /*9c10*/  FMUL.FTZ R20, R25, R44 ;  /* 0x0000002c19147220 */ /* 0x000fe20000410000 */
[----:B------:R-:W-:-:S02]  /*9c20*/  IMAD.U32 R32, R26, 0x10000, RZ ;  /* 0x000100001a207824 */ /* 0x000fc400078e00ff */
[----:B------:R-:W-:Y:S01]  /*9c30*/  FFMA.FTZ R54, R29, R24, R54 ;  /* 0x000000181d367223 */ /* 0x000fe20000010036 */
[----:B------:R-:W-:Y:S02]  /*9c40*/  IMAD.U32 R31, R46, 0x10000, RZ ;  /* 0x000100002e1f7824 */ /* 0x000fe400078e00ff */
[C---:B------:R-:W-:Y:S01]  /*9c50*/  FFMA.FTZ R25, R13.reuse, R12, -R20 ;  /* 0x0000000c0d197223 */ /* 0x040fe20000010814 */
[----:B------:R-:W-:Y:S01]  /*9c60*/  FFMA.FTZ R33, R13, R44, R33 ;  /* 0x0000002c0d217223 */ /* 0x000fe20000010021 */
[----:B------:R-:W-:Y:S01]  /*9c70*/  IMAD.U32 R28, R14, 0x10000, RZ ;  /* 0x000100000e1c7824 */ /* 0x000fe200078e00ff */
[----:B------:R-:W-:Y:S01]  /*9c80*/  LOP3.LUT R26, R26, 0xffff0000, RZ, 0xc0, !PT ;  /* 0xffff00001a1a7812 */ /* 0x000fe200078ec0ff */
[----:B------:R-:W-:Y:S02]  /*9c90*/  IMAD.U32 R21, R37, 0x10000, RZ ;  /* 0x0001000025157824 */ /* 0x000fe400078e00ff */
[----:B------:R-:W-:Y:S01]  /*9ca0*/  FMUL.FTZ R29, R32, R31 ;  /* 0x0000001f201d7220 */ /* 0x000fe20000410000 */
[----:B------:R-:W-:-:S02]  /*9cb0*/  LOP3.LUT R13, R46, 0xffff0000, RZ, 0xc0, !PT ;  /* 0xffff00002e0d7812 */ /* 0x000fc400078ec0ff */
[----:B------:R-:W-:Y:S01]  /*9cc0*/  LOP3.LUT R27, R27, 0xffff0000, RZ, 0xc0, !PT ;  /* 0xffff00001b1b7812 */ /* 0x000fe200078ec0ff */
[-C--:B------:R-:W-:Y:S01]  /*9cd0*/  FMUL.FTZ R35, R32, R21.reuse ;  /* 0x0000001520237220 */ /* 0x080fe20000410000 */
[----:B------:R-:W-:Y:S01]  /*9ce0*/  LOP3.LUT R12, R47, 0xffff0000, RZ, 0xc0, !PT ;  /* 0xffff00002f0c7812 */ /* 0x000fe200078ec0ff */
[----:B------:R-:W-:Y:S01]  /*9cf0*/  FFMA.FTZ R29, R28, R21, -R29 ;  /* 0x000000151c1d7223 */ /* 0x000fe2000001081d */
[----:B------:R-:W-:Y:S01]  /*9d00*/  LOP3.LUT R37, R37, 0xffff0000, RZ, 0xc0, !PT ;  /* 0xffff000025257812 */ /* 0x000fe200078ec0ff */
[----:B------:R-:W-:Y:S01]  /*9d10*/  FMUL.FTZ R21, R26, R13 ;  /* 0x0000000d1a157220 */ /* 0x000fe20000410000 */
[----:B------:R-:W-:Y:S01]  /*9d20*/  LOP3.LUT R42, R42, 0xffff0000, RZ, 0xc0, !PT ;  /* 0xffff00002a2a7812 */ /* 0x000fe200078ec0ff */
[----:B------:R-:W-:Y:S01]  /*9d30*/  FMUL.FTZ R24, R27, R12 ;  /* 0x0000000c1b187220 */ /* 0x000fe20000410000 */
[----:B------:R-:W-:Y:S01]  /*9d40*/  LOP3.LUT R14, R14, 0xffff0000, RZ, 0xc0, !PT ;  /* 0xffff00000e0e7812 */ /* 0x000fe200078ec0ff */
[----:B------:R-:W-:Y:S01]  /*9d50*/  FMUL.FTZ R26, R26, R37 ;  /* 0x000000251a1a7220 */ /* 0x000fe20000410000 */
[----:B------:R-:W-:Y:S01]  /*9d60*/  LOP3.LUT R15, R15, 0xffff0000, RZ, 0xc0, !PT ;  /* 0xffff00000f0f7812 */ /* 0x000fe200078ec0ff */
[-C--:B------:R-:W-:Y:S01]  /*9d70*/  FMUL.FTZ R27, R27, R42.reuse ;  /* 0x0000002a1b1b7220 */ /* 0x080fe20000410000 */
[----:B------:R-:W-:Y:S01]  /*9d80*/  FFMA.FTZ R35, R28, R31, R35 ;  /* 0x0000001f1c237223 */ /* 0x000fe20000010023 */
        /* <DEDUP_REMOVED lines=14> */
.L_x_6118:
[----:B------:R-:W-:Y:S05]  /*9e70*/  BSYNC B1 ;  /* 0x0000000000017941 */ /* 0x000fea0003800000 */
.L_x_6117:
        /* <DEDUP_REMOVED lines=18> */
[----:B------:R-:W-:-:S02]  /*9fa0*/  PRMT R28, R58, 0x5432, R28 ;  /* 0x000054323a1c7816 */ /* 0x000fc4000000001c */
[--C-:B------:R-:W-:Y:S02]  /*9fb0*/  SHF.R.U64 R30, R10, 0x10, R11.reuse ;  /* 0x000000100a1e7819 */ /* 0x100fe4000000120b */
[----:B------:R-:W-:Y:S02]  /*9fc0*/  SHF.R.U32.HI R31, RZ, 0x10, R11 ;  /* 0x00000010ff1f7819 */ /* 0x000fe4000001160b */
[----:B------:R-:W-:Y:S01]  /*9fd0*/  SHF.R.U64 R35, R6, 0x10, R7 ;  /* 0x0000001006237819 */ /* 0x000fe20000001207 */
[----:B------:R-:W-:Y:S01]  /*9fe0*/  IMAD.U32 R33, R32, 0x10000, RZ ;  /* 0x0001000020217824 */ /* 0x000fe200078e00ff */
[----:B------:R-:W-:Y:S02]  /*9ff0*/  SHF.R.U32.HI R29, RZ, 0x10, R9 ;  /* 0x00000010ff1d7819 */ /* 0x000fe40000011609 */
[----:B------:R-:W-:Y:S02]  /*a000*/  SHF.R.U32.HI R36, RZ, 0x10, R7 ;  /* 0x00000010ff247819 */ /* 0x000fe40000011607 */
[----:B------:R-:W-:-:S02]  /*a010*/  PRMT R34, R56, 0x5432, R34 ;  /* 0x0000543238227816 */ /* 0x000fc40000000022 */
[C---:B------:R-:W-:Y:S02]  /*a020*/  PRMT R30, R21.reuse, 0x5432, R30 ;  /* 0x00005432151e7816 */ /* 0x040fe4000000001e */
[----:B------:R-:W-:Y:S02]  /*a030*/  PRMT R31, R21, 0x5410, R31 ;  /* 0x00005410151f7816 */ /* 0x000fe4000000001f */
[----:B------:R-:W-:Y:S02]  /*a040*/  PRMT R29, R56, 0x5410, R29 ;  /* 0x00005410381d7816 */ /* 0x000fe4000000001d */
[----:B------:R-:W-:-:S05]  /*a050*/  PRMT R36, R57, 0x5432, R36 ;  /* 0x0000543239247816 */ /* 0x000fca0000000024 */
[----:B------:R-:W-:Y:S01]  /*a060*/  IMAD.U32 R38, R36, 0x10000, RZ ;  /* 0x0001000024267824 */ /* 0x000fe200078e00ff */
[----:B------:R-:W-:Y:S02]  /*a070*/  LOP3.LUT R32, R32, 0xffff0000, RZ, 0xc0, !PT ;  /* 0xffff000020207812 */ /* 0x000fe400078ec0ff */
[----:B------:R-:W-:Y:S01]  /*a080*/  PRMT R35, R55, 0x5410, R35 ;  /* 0x0000541037237816 */ /* 0x000fe20000000023 */
[----:B--2---:R-:W-:-:S04]  /*a090*/  IMAD.IADD R20, R12, 0x1, R3 ;  /* 0x000000010c147824 */ /* 0x004fc800078e0203 */
[----:B------:R-:W-:Y:S01]  /*a0a0*/  IMAD R3, R20, 0x2, R23 ;  /* 0x0000000214037824 */ /* 0x000fe200078e0217 */
[----:B---3--:R-:W0:Y:S04]  /*a0b0*/  LDS.128 R12, [R40+0x18400] ;  /* 0x01840000280c7984 */ /* 0x008e280000000c00 */
[----:B------:R-:W1:Y:S01]  /*a0c0*/  LDS.128 R24, [R3+0x18400] ;  /* 0x0184000003187984 */ /* 0x000e620000000c00 */
[C---:B0-----:R-:W-:Y:S01]  /*a0d0*/  IMAD.U32 R4, R12.reuse, 0x10000, RZ ;  /* 0x000100000c047824 */ /* 0x041fe200078e00ff */
[----:B------:R-:W-:Y:S01]  /*a0e0*/  LOP3.LUT R5, R12, 0xffff0000, RZ, 0xc0, !PT ;  /* 0xffff00000c057812 */ /* 0x000fe200078ec0ff */
        /* <DEDUP_REMOVED lines=8> */
[----:B------:R-:W-:Y:S01]  /*a170*/  IMAD.U32 R25, R28, 0x10000, RZ ;  /* 0x000100001c197824 */ /* 0x000fe200078e00ff */
[C---:B------:R-:W-:Y:S01]  /*a180*/  LOP3.LUT R14, R15.reuse, 0xffff0000, RZ, 0xc0, !PT ;  /* 0xffff00000f0e7812 */ /* 0x040fe200078ec0ff */
[----:B------:R-:W-:Y:S01]  /*a190*/  IMAD.U32 R9, R15, 0x10000, RZ ;  /* 0x000100000f097824 */ /* 0x000fe200078e00ff */
[C---:B------:R-:W-:Y:S01]  /*a1a0*/  LOP3.LUT R20, R26.reuse, 0xffff0000, RZ, 0xc0, !PT ;  /* 0xffff00001a147812 */ /* 0x040fe200078ec0ff */
[----:B------:R-:W-:-:S02]  /*a1b0*/  IMAD.U32 R15, R26, 0x10000, RZ ;  /* 0x000100001a0f7824 */ /* 0x000fc400078e00ff */
[----:B------:R-:W-:Y:S01]  /*a1c0*/  FMUL.FTZ R37, R10, R33 ;  /* 0x000000210a257220 */ /* 0x000fe20000410000 */
[C---:B------:R-:W-:Y:S01]  /*a1d0*/  IMAD.U32 R21, R27.reuse, 0x10000, RZ ;  /* 0x000100001b157824 */ /* 0x040fe200078e00ff */
[----:B------:R-:W-:Y:S01]  /*a1e0*/  LOP3.LUT R26, R27, 0xffff0000, RZ, 0xc0, !PT ;  /* 0xffff00001b1a7812 */ /* 0x000fe200078ec0ff */
[----:B------:R-:W-:Y:S02]  /*a1f0*/  IMAD.U32 R27, R34, 0x10000, RZ ;  /* 0x00010000221b7824 */ /* 0x000fe400078e00ff */
[-C--:B------:R-:W-:Y:S01]  /*a200*/  FMUL.FTZ R39, R10, R25.reuse ;  /* 0x000000190a277220 */ /* 0x080fe20000410000 */
[C---:B------:R-:W-:Y:S01]  /*a210*/  FFMA.FTZ R37, R4.reuse, R25, -R37 ;  /* 0x0000001904257223 */ /* 0x040fe20000010825 */
[----:B------:R-:W-:Y:S02]  /*a220*/  IMAD.U32 R10, R29, 0x10000, RZ ;  /* 0x000100001d0a7824 */ /* 0x000fe400078e00ff */
[----:B------:R-:W-:Y:S01]  /*a230*/  FMUL.FTZ R25, R13, R27 ;  /* 0x0000001b0d197220 */ /* 0x000fe20000410000 */
[----:B------:R-:W-:Y:S01]  /*a240*/  FFMA.FTZ R39, R4, R33, R39 ;  /* 0x0000002104277223 */ /* 0x000fe20000010027 */
[----:B------:R-:W-:-:S02]  /*a250*/  IMAD.U32 R4, R31, 0x10000, RZ ;  /* 0x000100001f047824 */ /* 0x000fc400078e00ff */
[-C--:B------:R-:W-:Y:S01]  /*a260*/  FMUL.FTZ R13, R13, R10.reuse ;  /* 0x0000000a0d0d7220 */ /* 0x080fe20000410000 */
[----:B------:R-:W-:Y:S01]  /*a270*/  FFMA.FTZ R25, R6, R10, -R25 ;  /* 0x0000000a06197223 */ /* 0x000fe20000010819 */
[C---:B------:R-:W-:Y:S01]  /*a280*/  FMUL.FTZ R10, R21.reuse, R38 ;  /* 0x00000026150a7220 */ /* 0x040fe20000410000 */
[-C--:B------:R-:W-:Y:S01]  /*a290*/  FMUL.FTZ R33, R21, R4.reuse ;  /* 0x0000000415217220 */ /* 0x080fe20000410000 */
[----:B------:R-:W-:Y:S02]  /*a2a0*/  LOP3.LUT R28, R28, 0xffff0000, RZ, 0xc0, !PT ;  /* 0xffff00001c1c7812 */ /* 0x000fe400078ec0ff */
[C---:B------:R-:W-:Y:S01]  /*a2b0*/  FFMA.FTZ R21, R9.reuse, R4, -R10 ;  /* 0x0000000409157223 */ /* 0x040fe2000001080a */
[----:B------:R-:W-:Y:S01]  /*a2c0*/  FFMA.FTZ R33, R9, R38, R33 ;  /* 0x0000002609217223 */ /* 0x000fe20000010021 */
[----:B------:R-:W-:Y:S01]  /*a2d0*/  LOP3.LUT R29, R29, 0xffff0000, RZ, 0xc0, !PT ;  /* 0xffff00001d1d7812 */ /* 0x000fe200078ec0ff */
[C---:B------:R-:W-:Y:S01]  /*a2e0*/  FMUL.FTZ R4, R11.reuse, R32 ;  /* 0x000000200b047220 */ /* 0x040fe20000410000 */
[----:B------:R-:W-:Y:S01]  /*a2f0*/  LOP3.LUT R9, R34, 0xffff0000, RZ, 0xc0, !PT ;  /* 0xffff000022097812 */ /* 0x000fe200078ec0ff */
[-C--:B------:R-:W-:Y:S01]  /*a300*/  FMUL.FTZ R10, R11, R28.reuse ;  /* 0x0000001c0b0a7220 */ /* 0x080fe20000410000 */
[----:B------:R-:W-:Y:S01]  /*a310*/  FFMA.FTZ R13, R6, R27, R13 ;  /* 0x0000001b060d7223 */ /* 0x000fe2000001000d */
[----:B------:R-:W-:Y:S01]  /*a320*/  FFMA.FTZ R28, R5, R28, -R4 ;  /* 0x0000001c051c7223 */ /* 0x000fe20000010804 */
[C---:B------:R-:W-:Y:S01]  /*a330*/  FMUL.FTZ R34, R24.reuse, R29 ;  /* 0x0000001d18227220 */ /* 0x040fe20000410000 */
[----:B------:R-:W-:Y:S01]  /*a340*/  FMUL.FTZ R11, R24, R9 ;  /* 0x00000009180b7220 */ /* 0x000fe20000410000 */
[----:B------:R-:W-:-:S02]  /*a350*/  IMAD.U32 R6, R35, 0x10000, RZ ;  /* 0x0001000023067824 */ /* 0x000fc400078e00ff */
[----:B------:R-:W-:Y:S02]  /*a360*/  IMAD.U32 R4, R30, 0x10000, RZ ;  /* 0x000100001e047824 */ /* 0x000fe400078e00ff */
[----:B------:R-:W-:Y:S01]  /*a370*/  FFMA.FTZ R10, R5, R32, R10 ;  /* 0x00000020050a7223 */ /* 0x000fe2000001000a */
[C---:B------:R-:W-:Y:S01]  /*a380*/  FFMA.FTZ R24, R12.reuse, R29, -R11 ;  /* 0x0000001d0c187223 */ /* 0x040fe2000001080b */
[----:B------:R-:W-:Y:S01]  /*a390*/  FFMA.FTZ R34, R12, R9, R34 ;  /* 0x000000090c227223 */ /* 0x000fe20000010022 */
[C---:B------:R-:W-:Y:S01]  /*a3a0*/  FMUL.FTZ R32, R15.reuse, R6 ;  /* 0x000000060f207220 */ /* 0x040fe20000410000 */
[-C--:B------:R-:W-:Y:S01]  /*a3b0*/  FMUL.FTZ R12, R15, R4.reuse ;  /* 0x000000040f0c7220 */ /* 0x080fe20000410000 */
[----:B------:R-:W-:Y:S02]  /*a3c0*/  LOP3.LUT R35, R35, 0xffff0000, RZ, 0xc0, !PT ;  /* 0xffff000023237812 */ /* 0x000fe400078ec0ff */
[----:B------:R-:W-:Y:S02]  /*a3d0*/  LOP3.LUT R5, R30, 0xffff0000, RZ, 0xc0, !PT ;  /* 0xffff00001e057812 */ /* 0x000fe400078ec0ff */
[----:B------:R-:W-:Y:S01]  /*a3e0*/  LOP3.LUT R9, R36, 0xffff0000, RZ, 0xc0, !PT ;  /* 0xffff000024097812 */ /* 0x000fe200078ec0ff */
[----:B------:R-:W-:Y:S01]  /*a3f0*/  FFMA.FTZ R32, R7, R4, -R32 ;  /* 0x0000000407207223 */ /* 0x000fe20000010820 */
        /* <DEDUP_REMOVED lines=20> */
.L_x_6109:
[----:B------:R-:W-:Y:S05]  /*a540*/  BSYNC B0 ;  /* 0x0000000000007941 */ /* 0x000fea0003800000 */
.L_x_6095:
        /* <DEDUP_REMOVED lines=8> */
.L_x_6092:
        /* <DEDUP_REMOVED lines=9> */
.L_x_6119:
[----:B------:R-:W-:Y:S01]  /*a660*/  IMAD R9, R19, 0x8, R23 ;  /* 0x0000000813097824 */ /* 0x000fe200078e0217 */
[----:B------:R-:W-:-:S04]  /*a670*/  SHF.L.U32 R8, R208, 0x1f, RZ ;  /* 0x0000001fd0087819 */ /* 0x000fc800000006ff */
[----:B------:R0:W1:Y:S01]  /*a680*/  SYNCS.PHASECHK.TRANS64.TRYWAIT P1, [R9+URZ+0x32430], R8 ;  /* 0x03243008090075a7 */ /* 0x000062000802017f */
[----:B------:R-:W-:Y:S05]  /*a690*/  @!P0 BRA `(.L_x_6120) ;  /* 0x0000000000048947 */ /* 0x000fea0003800000 */
[----:B------:R-:W-:Y:S01]  /*a6a0*/  BPT.TRAP 0x1 ;  /* 0x000000040000795c */ /* 0x000fe20000300000 */
.L_x_6120:
[----:B------:R-:W-:-:S05]  /*a6b0*/  VIADD R3, R23, 0x1c400 ;  /* 0x0001c40017037836 */ /* 0x000fca0000000000 */
[----:B------:R-:W-:-:S04]  /*a6c0*/  SHF.R.U32.HI R3, RZ, 0x4, R3 ;  /* 0x00000004ff037819 */ /* 0x000fc80000011603 */
[----:B------:R-:W-:-:S04]  /*a6d0*/  LOP3.LUT R3, R3, 0x3fff, RZ, 0xc0, !PT ;  /* 0x00003fff03037812 */ /* 0x000fc800078ec0ff */
[----:B------:R-:W-:-:S05]  /*a6e0*/  LOP3.LUT R3, R3, 0x10000, RZ, 0xfc, !PT ;  /* 0x0001000003037812 */ /* 0x000fca00078efcff */
[----:B------:R2:W-:Y:S01]  /*a6f0*/  STL [R1+0x2c], R3 ;  /* 0x00002c0301007387 */ /* 0x0005e20000100800 */
[----:B-1----:R-:W-:Y:S05]  /*a700*/  @P1 BRA `(.L_x_6121) ;  /* 0x0000000000081947 */ /* 0x002fea0003800000 */
[----:B------:R-:W1:Y:S02]  /*a710*/  SYNCS.PHASECHK.TRANS64.TRYWAIT P1, [R9+URZ+0x32430], R8 ;  /* 0x03243008090075a7 */ /* 0x000e64000802017f */
[----:B-1----:R-:W-:Y:S05]  /*a720*/  @!P1 BRA `(.L_x_6122) ;  /* 0x0000017800709947 */ /* 0x002fea0003800000 */
.L_x_6121:
[----:B--2---:R-:W2:Y:S01]  /*a730*/  LDL R3, [R1+0x2c] ;  /* 0x00002c0001037983 */ /* 0x004ea20000100800 */
        /* <DEDUP_REMOVED lines=11> */
[----:B------:R-:W-:Y:S01]  /*a7f0*/  VIADD R14, R220, 0x4 ;  /* 0x00000004dc0e7836 */ /* 0x000fe20000000000 */
[----:B------:R3:W-:Y:S01]  /*a800*/  STL.64 [R1+0x70], R20 ;  /* 0x0000701401007387 */ /* 0x0007e20000100a00 */
[----:B------:R-:W-:-:S02]  /*a810*/  IMAD.MOV.U32 R15, RZ, RZ, 0x40000040 ;  /* 0x40000040ff0f7424 */ /* 0x000fc400078e00ff */
[----:B------:R-:W-:Y:S02]  /*a820*/  VIADD R10, R220, 0x6 ;  /* 0x00000006dc0a7836 */ /* 0x000fe40000000000 */
[----:B------:R-:W-:Y:S01]  /*a830*/  IMAD.MOV.U32 R11, RZ, RZ, 0x40000040 ;  /* 0x40000040ff0b7424 */ /* 0x000fe200078e00ff */
[----:B------:R3:W-:Y:S01]  /*a840*/  STL.64 [R1+0x68], R14 ;  /* 0x0000680e01007387 */ /* 0x0007e20000100a00 */
[----:B------:R-:W-:-:S03]  /*a850*/  IMAD.MOV.U32 R5, RZ, RZ, 0x40000040 ;  /* 0x40000040ff057424 */ /* 0x000fc600078e00ff */
[----:B------:R3:W-:Y:S01]  /*a860*/  STL.64 [R1+0x60], R10 ;  /* 0x0000600a01007387 */ /* 0x0007e20000100a00 */
[----:B--2---:R-:W-:-:S04]  /*a870*/  IMAD R4, R19, 0x300, R3 ;  /* 0x0000030013047824 */ /* 0x004fc800078e0203 */
        /* <DEDUP_REMOVED lines=28> */
[----:B------:R-:W2:Y:S02]  /*aa40*/  SYNCS.PHASECHK.TRANS64.TRYWAIT P1, [R23+URZ+0x32410], R0 ;  /* 0x03241000170075a7 */ /* 0x000ea4000802017f */
[----:B--23--:R-:W-:Y:S05]  /*aa50*/  @!P1 BRA `(.L_x_6124) ;  /* 0x0000017400b89947 */ /* 0x00cfea0003800000 */
.L_x_6373:
[----:B------:R-:W-:Y:S05]  /*aa60*/  BSYNC B0 ;  /* 0x0000000000007941 */ /* 0x000fea0003800000 */
.L_x_6123:
[----:B------:R-:W-:Y:S05]  /*aa70*/  @!P0 BRA `(.L_x_6125) ;  /* 0x0000000000048947 */ /* 0x000fea0003800000 */
[----:B------:R-:W-:Y:S01]  /*aa80*/  BPT.TRAP 0x1 ;  /* 0x000000040000795c */ /* 0x000fe20000300000 */
.L_x_6125:
[----:B------:R3:W4:Y:S01]  /*aa90*/  SYNCS.PHASECHK.TRANS64.TRYWAIT P1, [R9+URZ+0x32450], R8 ;  /* 0x03245008090075a7 */ /* 0x000722000802017f */
[----:B------:R-:W-:Y:S05]  /*aaa0*/  @!P0 BRA `(.L_x_6126) ;  /* 0x0000000000048947 */ /* 0x000fea0003800000 */
[----:B------:R-:W-:Y:S01]  /*aab0*/  BPT.TRAP 0x1 ;  /* 0x000000040000795c */ /* 0x000fe20000300000 */
.L_x_6126:
[----:B----4-:R-:W-:Y:S05]  /*aac0*/  @P1 BRA `(.L_x_6127) ;  /* 0x0000000000081947 */ /* 0x010fea0003800000 */
[----:B------:R-:W4:Y:S02]  /*aad0*/  SYNCS.PHASECHK.TRANS64.TRYWAIT P1, [R9+URZ+0x32450], R8 ;  /* 0x03245008090075a7 */ /* 0x000f24000802017f */
[----:B----4-:R-:W-:Y:S05]  /*aae0*/  @!P1 BRA `(.L_x_6128) ;  /* 0x0000017400a89947 */ /* 0x010fea0003800000 */
.L_x_6127:
[----:B------:R-:W-:Y:S05]  /*aaf0*/  WARPSYNC.ALL ;  /* 0x0000000000007948 */ /* 0x000fea0003800000 */
[----:B------:R-:W-:Y:S01]  /*ab00*/  R2UR UR38, R23 ;  /* 0x00000000172672ca */ /* 0x000fe200000e0000 */
[----:B------:R-:W-:Y:S01]  /*ab10*/  IMAD.MOV.U32 R6, RZ, RZ, 0xc00 ;  /* 0x00000c00ff067424 */ /* 0x000fe200078e00ff */
[----:B------:R-:W-:Y:S01]  /*ab20*/  LOP3.LUT R4, R72, 0x10000, RZ, 0xfc, !PT ;  /* 0x0001000048047812 */ /* 0x000fe200078efcff */
[----:B------:R-:W-:Y:S01]  /*ab30*/  IMAD.MOV.U32 R5, RZ, RZ, 0x40000040 ;  /* 0x40000040ff057424 */ /* 0x000fe200078e00ff */
[----:B------:R-:W-:Y:S01]  /*ab40*/  WARPGROUP.ARRIVE ;  /* 0x00000000000079c5 */ /* 0x000fe20000000000 */
[----:B------:R-:W-:Y:S01]  /*ab50*/  IMAD.MOV.U32 R7, RZ, RZ, 0x40000040 ;  /* 0x40000040ff077424 */ /* 0x000fe200078e00ff */
[C---:B------:R-:W-:Y:S01]  /*ab60*/  R2UR UR4, R4.reuse ;  /* 0x00000000040472ca */ /* 0x040fe200000e0000 */
[C---:B------:R-:W-:Y:S01]  /*ab70*/  VIADD R88, R4.reuse, 0x2 ;  /* 0x0000000204587836 */ /* 0x040fe20000000000 */
[----:B------:R-:W-:Y:S01]  /*ab80*/  R2UR UR5, R5 ;  /* 0x00000000050572ca */ /* 0x000fe200000e0000 */
[----:B------:R-:W-:Y:S01]  /*ab90*/  IMAD.MOV.U32 R89, RZ, RZ, 0x40000040 ;  /* 0x40000040ff597424 */ /* 0x000fe200078e00ff */
[----:B------:R-:W-:Y:S01]  /*aba0*/  R2UR UR7, R7 ;  /* 0x00000000070772ca */ /* 0x000fe200000e0000 */
[----:B------:R-:W-:Y:S01]  /*abb0*/  IMAD.MOV.U32 R11, RZ, RZ, 0x40000040 ;  /* 0x40000040ff0b7424 */ /* 0x000fe200078e00ff */
[----:B--2---:R-:W2:Y:S01]  /*abc0*/  S2R R0, SR_TID.X ;  /* 0x0000000000007919 */ /* 0x004ea20000002100 */
[----:B------:R-:W-:Y:S01]  /*abd0*/  UIADD3 UR38, UR38, 0x400, URZ ;  /* 0x0000040026267890 */ /* 0x000fe2000fffe03f */
[----:B------:R-:W-:-:S02]  /*abe0*/  VIADD R86, R4, 0x4 ;  /* 0x0000000404567836 */ /* 0x000fc40000000000 */
[----:B------:R-:W-:Y:S01]  /*abf0*/  IMAD.MOV.U32 R87, RZ, RZ, 0x40000040 ;  /* 0x40000040ff577424 */ /* 0x000fe200078e00ff */
[----:B------:R-:W-:Y:S01]  /*ac00*/  USHF.R.U32.HI UR38, URZ, 0x4, UR38 ;  /* 0x000000043f267899 */ /* 0x000fe20008011626 */
[C---:B------:R-:W-:Y:S01]  /*ac10*/  VIADD R84, R4.reuse, 0x6 ;  /* 0x0000000604547836 */ /* 0x040fe20000000000 */
[----:B------:R0:W-:Y:S01]  /*ac20*/  STL.64 [R1+0x58], R88 ;  /* 0x0000585801007387 */ /* 0x0001e20000100a00 */
[----:B------:R-:W-:Y:S01]  /*ac30*/  IMAD.MOV.U32 R85, RZ, RZ, 0x40000040 ;  /* 0x40000040ff557424 */ /* 0x000fe200078e00ff */
[----:B------:R-:W-:Y:S01]  /*ac40*/  ULOP3.LUT UR38, UR38, 0x3fff, URZ, 0xc0, !UPT ;  /* 0x00003fff26267892 */ /* 0x000fe2000f8ec03f */
[C---:B------:R-:W-:Y:S01]  /*ac50*/  VIADD R82, R4.reuse, 0x400 ;  /* 0x0000040004527836 */ /* 0x040fe20000000000 */
[----:B------:R0:W-:Y:S01]  /*ac60*/  STL.64 [R1+0x50], R86 ;  /* 0x0000505601007387 */ /* 0x0001e20000100a00 */
[----:B------:R-:W-:Y:S01]  /*ac70*/  IMAD.MOV.U32 R83, RZ, RZ, 0x40000040 ;  /* 0x40000040ff537424 */ /* 0x000fe200078e00ff */
[----:B------:R-:W-:Y:S01]  /*ac80*/  ULOP3.LUT UR45, UR38, 0x10000, URZ, 0xfc, !UPT ;  /* 0x00010000262d7892 */ /* 0x000fe2000f8efc3f */
[----:B------:R-:W-:Y:S01]  /*ac90*/  VIADD R80, R4, 0x402 ;  /* 0x0000040204507836 */ /* 0x000fe20000000000 */
[----:B------:R0:W-:Y:S01]  /*aca0*/  STL.64 [R1+0x48], R84 ;  /* 0x0000485401007387 */ /* 0x0001e20000100a00 */
[----:B------:R-:W-:-:S02]  /*acb0*/  IMAD.MOV.U32 R81, RZ, RZ, 0x40000040 ;  /* 0x40000040ff517424 */ /* 0x000fc400078e00ff */
[----:B------:R-:W-:Y:S01]  /*acc0*/  VIADD R78, R4, 0x404 ;  /* 0x00000404044e7836 */ /* 0x000fe20000000000 */
[----:B------:R0:W-:Y:S01]  /*acd0*/  STL.64 [R1+0x40], R82 ;  /* 0x0000405201007387 */ /* 0x0001e20000100a00 */
[----:B------:R-:W-:Y:S02]  /*ace0*/  IMAD R6, R19, R6, UR45 ;  /* 0x0000002d13067e24 */ /* 0x000fe4000f8e0206 */
[----:B------:R-:W-:Y:S01]  /*acf0*/  IMAD.MOV.U32 R79, RZ, RZ, 0x40000040 ;  /* 0x40000040ff4f7424 */ /* 0x000fe200078e00ff */
[----:B------:R0:W-:Y:S01]  /*ad00*/  STL.64 [R1+0x38], R80 ;  /* 0x0000385001007387 */ /* 0x0001e20000100a00 */
[C---:B------:R-:W-:Y:S01]  /*ad10*/  VIADD R10, R6.reuse, 0x2 ;  /* 0x00000002060a7836 */ /* 0x040fe20000000000 */
[----:B------:R-:W-:Y:S01]  /*ad20*/  R2UR UR6, R6 ;  /* 0x00000000060672ca */ /* 0x000fe200000e0000 */
[----:B------:R-:W-:Y:S01]  /*ad30*/  VIADD R76, R4, 0x406 ;  /* 0x00000406044c7836 */ /* 0x000fe20000000000 */
[----:B------:R0:W-:Y:S01]  /*ad40*/  STL.64 [R1+0x30], R78 ;  /* 0x0000304e01007387 */ /* 0x0001e20000100a00 */
[----:B------:R-:W-:-:S02]  /*ad50*/  IMAD.MOV.U32 R77, RZ, RZ, 0x40000040 ;  /* 0x40000040ff4d7424 */ /* 0x000fc400078e00ff */
[C---:B------:R-:W-:Y:S02]  /*ad60*/  VIADD R74, R4.reuse, 0x800 ;  /* 0x00000800044a7836 */ /* 0x040fe40000000000 */
[----:B------:R-:W-:Y:S01]  /*ad70*/  IMAD.MOV.U32 R75, RZ, RZ, 0x40000040 ;  /* 0x40000040ff4b7424 */ /* 0x000fe200078e00ff */
[----:B------:R0:W-:Y:S01]  /*ad80*/  STL.64 [R1+0x20], R76 ;  /* 0x0000204c01007387 */ /* 0x0001e20000100a00 */
[----:B------:R-:W-:Y:S01]  /*ad90*/  VIADD R72, R4, 0x802 ;  /* 0x0000080204487836 */ /* 0x000fe20000000000 */
[----:B--2---:R-:W-:Y:S01]  /*ada0*/  SHF.R.U32.HI R0, RZ, 0x7, R0 ;  /* 0x00000007ff007819 */ /* 0x004fe20000011600 */
[----:B------:R-:W-:Y:S01]  /*adb0*/  IMAD.MOV.U32 R73, RZ, RZ, 0x40000040 ;  /* 0x40000040ff497424 */ /* 0x000fe200078e00ff */
[----:B------:R0:W-:Y:S01]  /*adc0*/  STL.64 [R1+0x18], R74 ;  /* 0x0000184a01007387 */ /* 0x0001e20000100a00 */
[----:B------:R-:W-:Y:S01]  /*add0*/  HGMMA.64x96x16.F32.BF16 R24, gdesc[UR4], R24, gsb0 ;  /* 0x01600000041879f0 */ /* 0x000fe20008001818 */
        /* <DEDUP_REMOVED lines=8> */
[----:B------:R0:W-:Y:S01]  /*ae60*/  STL.64 [R1+0x10], R72 ;  /* 0x0000104801007387 */ /* 0x0001e20000100a00 */
[----:B------:R-:W-:-:S02]  /*ae70*/  VIADD R14, R4, 0x806 ;  /* 0x00000806040e7836 */ /* 0x000fc40000000000 */
[----:B------:R-:W-:Y:S01]  /*ae80*/  IMAD.MOV.U32 R15, RZ, RZ, 0x40000040 ;  /* 0x40000040ff0f7424 */ /* 0x000fe200078e00ff */
[----:B------:R0:W-:Y:S01]  /*ae90*/  STL.64 [R1+0x8], R20 ;  /* 0x0000081401007387 */ /* 0x0001e20000100a00 */
[C---:B------:R-:W-:Y:S02]  /*aea0*/  VIADD R228, R4.reuse, 0xc00 ;  /* 0x00000c0004e47836 */ /* 0x040fe40000000000 */
[----:B------:R-:W-:Y:S01]  /*aeb0*/  IMAD.MOV.U32 R229, RZ, RZ, 0x40000040 ;  /* 0x40000040ffe57424 */ /* 0x000fe200078e00ff */
[----:B------:R0:W-:Y:S01]  /*aec0*/  STL.64 [R1], R14 ;  /* 0x0000000e01007387 */ /* 0x0001e20000100a00 */
[C---:B------:R-:W-:Y:S02]  /*aed0*/  VIADD R226, R4.reuse, 0xc02 ;  /* 0x00000c0204e27836 */ /* 0x040fe40000000000 */
[----:B------:R-:W-:Y:S02]  /*aee0*/  IMAD.MOV.U32 R227, RZ, RZ, 0x40000040 ;  /* 0x40000040ffe37424 */ /* 0x000fe400078e00ff */
[----:B------:R-:W-:-:S02]  /*aef0*/  VIADD R224, R4, 0xc04 ;  /* 0x00000c0404e07836 */ /* 0x000fc40000000000 */
[----:B------:R-:W-:Y:S02]  /*af00*/  IMAD.MOV.U32 R225, RZ, RZ, 0x40000040 ;  /* 0x40000040ffe17424 */ /* 0x000fe400078e00ff */
[----:B------:R-:W-:Y:S02]  /*af10*/  VIADD R222, R4, 0xc06 ;  /* 0x00000c0604de7836 */ /* 0x000fe40000000000 */
[----:B------:R-:W-:Y:S02]  /*af20*/  IMAD.MOV.U32 R7, RZ, RZ, 0x40000040 ;  /* 0x40000040ff077424 */ /* 0x000fe400078e00ff */
[----:B------:R-:W-:Y:S01]  /*af30*/  IMAD.MOV.U32 R223, RZ, RZ, 0x40000040 ;  /* 0x40000040ffdf7424 */ /* 0x000fe200078e00ff */
        /* <DEDUP_REMOVED lines=126> */
[----:B------:R-:W-:Y:S03]  /*b720*/  HGMMA.64x96x16.F32.BF16 R24, gdesc[UR4], R24, gsb0 ;  /* 0x01600000041879f0 */ /* 0x000fe60008001818 */
[----:B------:R-:W-:Y:S02]  /*b730*/  WARPGROUP.DEPBAR.LE gsb0, 0x0 ;  /* 0x00008000000079c5 */ /* 0x000fe40000010000 */
[----:B------:R0:W-:Y:S06]  /*b740*/  BAR.ARV R7, 0x100 ;  /* 0x000400070000751d */ /* 0x0001ec0000002000 */
[----:B------:R-:W-:Y:S05]  /*b750*/  @!P0 BRA `(.L_x_6129) ;  /* 0x0000000000048947 */ /* 0x000fea0003800000 */
[----:B------:R-:W-:Y:S01]  /*b760*/  BPT.TRAP 0x1 ;  /* 0x000000040000795c */ /* 0x000fe20000300000 */
.L_x_6129:
[----:B------:R-:W2:Y:S01]  /*b770*/  LDL R0, [R1+0xa4] ;  /* 0x0000a40001007983 */ /* 0x000ea20000100800 */
[----:B------:R-:W5:Y:S01]  /*b780*/  LDC R3, c[0x0][0x448] ;  /* 0x00011200ff037b82 */ /* 0x000f620000000800 */
[----:B------:R-:W-:Y:S02]  /*b790*/  ULDC UR37, c[0x0][0xa80] ;  /* 0x0002a00000257ab9 */ /* 0x000fe40000000800 */
[----:B------:R-:W2:Y:S04]  /*b7a0*/  LDL R174, [R1+0x78] ;  /* 0x0000780001ae7983 */ /* 0x000ea80000100800 */
[----:B------:R-:W0:Y:S04]  /*b7b0*/  LDL R173, [R1+0x28] ;  /* 0x0000280001ad7983 */ /* 0x000e280000100800 */
[----:B------:R-:W3:Y:S01]  /*b7c0*/  LDL R11, [R1+0x94] ;  /* 0x00009400010b7983 */ /* 0x000ee20000100800 */
[----:B-----5:R-:W-:-:S13]  /*b7d0*/  ISETP.NE.AND P5, PT, R3, 0x1, PT ;  /* 0x000000010300780c */ /* 0x020fda0003fa5270 */
[----:B------:R-:W5:Y:S08]  /*b7e0*/  @P5 LDC R3, c[0x0][0x44c] ;  /* 0x00011300ff035b82 */ /* 0x000f700000000800 */
[----:B------:R-:W1:Y:S01]  /*b7f0*/  @P5 LDC R6, c[0x0][0x450] ;  /* 0x00011400ff065b82 */ /* 0x000e620000000800 */
[----:B--2---:R-:W-:-:S04]  /*b800*/  IMAD.IADD R0, R0, 0x1, R174 ;  /* 0x0000000100007824 */ /* 0x004fc800078e02ae */
[----:B-----5:R-:W-:-:S05]  /*b810*/  @P5 IMAD.HI.U32 R3, R0, R3, RZ ;  /* 0x0000000300035227 */ /* 0x020fca00078e00ff */
[----:B-1----:R-:W-:-:S05]  /*b820*/  @P5 SHF.R.U32.HI R0, RZ, R6, R3 ;  /* 0x00000006ff005219 */ /* 0x002fca0000011603 */
[----:B------:R-:W1:Y:S01]  /*b830*/  SHFL.IDX PT, R10, R0, RZ, 0x1c1f ;  /* 0x001c1fff000a7589 */ /* 0x000e6200000e0000 */
[----:B0--34-:R-:W-:-:S05]  /*b840*/  IMAD R8, R172, -0x60, R173 ;  /* 0xffffffa0ac087824 */ /* 0x019fca00078e02ad */
[C-C-:B------:R-:W-:Y:S02]  /*b850*/  IADD3 R6, -R11.reuse, 0x61, R8.reuse ;  /* 0x000000610b067810 */ /* 0x140fe40007ffe108 */
[----:B------:R-:W-:-:S03]  /*b860*/  IADD3 R8, -R11, 0x60, R8 ;  /* 0x000000600b087810 */ /* 0x000fc60007ffe108 */
[----:B------:R-:W-:-:S05]  /*b870*/  IMAD.IADD R3, R6, 0x1, -R219 ;  /* 0x0000000106037824 */ /* 0x000fca00078e0adb */
[----:B-1----:R-:W-:-:S04]  /*b880*/  VIADDMNMX R6, R10, R3, R8, PT ;  /* 0x000000030a067246 */ /* 0x002fc80003800108 */
        /* <DEDUP_REMOVED lines=64> */
[----:B------:R-:W-:Y:S01]  /*bc90*/  FMNMX.FTZ R10, R64, R11, !PT ;  /* 0x0000000b400a7209 */ /* 0x000fe20007810000 */
[----:B------:R-:W0:Y:S01]  /*bca0*/  SHFL.IDX PT, R0, R0, 0x1, 0x1c1f ;  /* 0x003c1f0000007f89 */ /* 0x000e2200000e0000 */
[----:B------:R-:W-:-:S02]  /*bcb0*/  ISETP.GT.AND P1, PT, R6, 0x59, PT ;  /* 0x000000590600780c */ /* 0x000fc40003f24270 */
[----:B------:R-:W-:Y:S02]  /*bcc0*/  FSEL R68, R68, -INF , P2 ;  /* 0xff80000044447808 */ /* 0x000fe40001000000 */
[----:B------:R-:W-:Y:S02]  /*bcd0*/  FMNMX.FTZ R11, R65, R10, !PT ;  /* 0x0000000a410b7209 */ /* 0x000fe40007810000 */
[----:B------:R-:W-:Y:S02]  /*bce0*/  FSEL R69, R69, -INF , P1 ;  /* 0xff80000045457808 */ /* 0x000fe40000800000 */
[----:B------:R-:W-:-:S04]  /*bcf0*/  FMNMX.FTZ R6, R68, R11, !PT ;  /* 0x0000000b44067209 */ /* 0x000fc80007810000 */
[----:B------:R-:W-:-:S05]  /*bd00*/  FMNMX.FTZ R6, R69, R6, !PT ;  /* 0x0000000645067209 */ /* 0x000fca0007810000 */
[----:B------:R-:W1:Y:S01]  /*bd10*/  SHFL.BFLY PT, R11, R6, 0x2, 0x1f ;  /* 0x0c401f00060b7f89 */ /* 0x000e6200000e0000 */
        /* <DEDUP_REMOVED lines=9> */
[----:B-1----:R-:W-:Y:S02]  /*bdb0*/  FMNMX.FTZ R11, R6, R11, !PT ;  /* 0x0000000b060b7209 */ /* 0x002fe40007810000 */
[----:B------:R-:W-:Y:S02]  /*bdc0*/  ISETP.GT.AND P2, PT, R8, 0x10, PT ;  /* 0x000000100800780c */ /* 0x000fe40003f44270 */
[----:B------:R-:W-:Y:S02]  /*bdd0*/  FSEL R31, R31, -INF , P1 ;  /* 0xff8000001f1f7808 */ /* 0x000fe40000800000 */
[----:B------:R-:W-:Y:S01]  /*bde0*/  FMNMX.FTZ R6, R30, R3, !PT ;  /* 0x000000031e067209 */ /* 0x000fe20007810000 */
[----:B------:R-:W0:Y:S01]  /*bdf0*/  SHFL.BFLY PT, R10, R11, 0x1, 0x1f ;  /* 0x0c201f000b0a7f89 */ /* 0x000e2200000e0000 */
        /* <DEDUP_REMOVED lines=18> */
[----:B0-----:R-:W-:-:S02]  /*bf20*/  FMNMX.FTZ R0, R11, R10, !PT ;  /* 0x0000000a0b007209 */ /* 0x001fc40007810000 */
        /* <DEDUP_REMOVED lines=41> */
[----:B------:R-:W-:-:S05]  /*c1c0*/  FMNMX.FTZ R8, R71, R8, !PT ;  /* 0x0000000847087209 */ /* 0x000fca0007810000 */
[----:B------:R-:W0:Y:S02]  /*c1d0*/  SHFL.BFLY PT, R13, R8, 0x2, 0x1f ;  /* 0x0c401f00080d7f89 */ /* 0x000e2400000e0000 */
[----:B0-----:R-:W-:-:S05]  /*c1e0*/  FMNMX.FTZ R13, R8, R13, !PT ;  /* 0x0000000d080d7209 */ /* 0x001fca0007810000 */
[----:B------:R-:W0:Y:S01]  /*c1f0*/  SHFL.BFLY PT, R8, R13, 0x1, 0x1f ;  /* 0x0c201f000d087f89 */ /* 0x000e2200000e0000 */
[C---:B------:R-:W-:Y:S01]  /*c200*/  FMUL.FTZ R10, R0.reuse, UR37 ;  /* 0x00000025000a7c20 */ /* 0x040fe20008410000 */
[----:B------:R-:W-:-:S04]  /*c210*/  FSETP.NEU.FTZ.AND P4, PT, R0, -INF , PT ;  /* 0xff8000000000780b */ /* 0x000fc80003f9d000 */
[----:B------:R-:W-:-:S05]  /*c220*/  FSEL R10, R10, RZ, P4 ;  /* 0x000000ff0a0a7208 */ /* 0x000fca0002000000 */
[--C-:B------:R-:W-:Y:S01]  /*c230*/  FFMA.FTZ R200, R24, UR37, -R10.reuse ;  /* 0x0000002518c87c23 */ /* 0x100fe2000801080a */
[----:B------:R-:W-:Y:S01]  /*c240*/  FFMA.FTZ R25, R25, UR37, -R10 ;  /* 0x0000002519197c23 */ /* 0x000fe2000801080a */
[----:B0-----:R-:W-:-:S04]  /*c250*/  FMNMX.FTZ R8, R13, R8, !PT ;  /* 0x000000080d087209 */ /* 0x001fc80007810000 */
[C---:B------:R-:W-:Y:S01]  /*c260*/  FSETP.NEU.FTZ.AND P1, PT, R8.reuse, -INF , PT ;  /* 0xff8000000800780b */ /* 0x040fe20003f3d000 */
[----:B------:R-:W-:Y:S01]  /*c270*/  FMUL.FTZ R171, R8, UR37 ;  /* 0x0000002508ab7c20 */ /* 0x000fe20008410000 */
[----:B------:R-:W-:-:S04]  /*c280*/  FFMA.FTZ R202, R28, UR37, -R10 ;  /* 0x000000251cca7c23 */ /* 0x000fc8000801080a */
[----:B------:R-:W-:Y:S01]  /*c290*/  FSEL R171, R171, RZ, P1 ;  /* 0x000000ffabab7208 */ /* 0x000fe20000800000 */
[----:B------:R-:W-:Y:S01]  /*c2a0*/  MUFU.EX2 R200, R200 ;  /* 0x000000c800c87308 */ /* 0x000fe20000000800 */
[----:B------:R-:W-:Y:S02]  /*c2b0*/  VIADD R13, R9, 0x32440 ;  /* 0x00032440090d7836 */ /* 0x000fe40000000000 */
[--C-:B------:R-:W-:Y:S01]  /*c2c0*/  FFMA.FTZ R6, R29, UR37, -R10.reuse ;  /* 0x000000251d067c23 */ /* 0x100fe2000801080a */
[----:B------:R-:W-:Y:S02]  /*c2d0*/  IMAD.U32 R14, RZ, RZ, UR41 ;  /* 0x00000029ff0e7e24 */ /* 0x000fe4000f8e00ff */
[--C-:B------:R-:W-:Y:S01]  /*c2e0*/  FFMA.FTZ R201, R26, UR37, -R171.reuse ;  /* 0x000000251ac97c23 */ /* 0x100fe200080108ab */
[--C-:B------:R-:W-:Y:S01]  /*c2f0*/  FFMA.FTZ R26, R27, UR37, -R171.reuse ;  /* 0x000000251b1a7c23 */ /* 0x100fe200080108ab */
[----:B------:R-:W0:Y:S01]  /*c300*/  MUFU.EX2 R3, R25 ;  /* 0x0000001900037308 */ /* 0x000e220000000800 */
[----:B------:R-:W-:Y:S01]  /*c310*/  FFMA.FTZ R203, R30, UR37, -R171 ;  /* 0x000000251ecb7c23 */ /* 0x000fe200080108ab */
[----:B------:R-:W-:Y:S01]  /*c320*/  FFMA.FTZ R152, R32, UR37, -R10 ;  /* 0x0000002520987c23 */ /* 0x000fe2000801080a */
[----:B------:R-:W-:Y:S01]  /*c330*/  PRMT R13, R14, 0x654, R13 ;  /* 0x000006540e0d7816 */ /* 0x000fe2000000000d */
[----:B------:R-:W-:-:S04]  /*c340*/  ULOP3.LUT UR38, UR38, 0x3000000, URZ, 0xfc, !UPT ;  /* 0x0300000026267892 */ /* 0x000fc8000f8efc3f */
[----:B------:R-:W1:Y:S01]  /*c350*/  MUFU.EX2 R202, R202 ;  /* 0x000000ca00ca7308 */ /* 0x000e620000000800 */
[----:B------:R-:W-:Y:S01]  /*c360*/  FFMA.FTZ R27, R31, UR37, -R171 ;  /* 0x000000251f1b7c23 */ /* 0x000fe200080108ab */
[----:B------:R-:W-:Y:S01]  /*c370*/  IMAD.MOV.U32 R14, RZ, RZ, 0xc00 ;  /* 0x00000c00ff0e7424 */ /* 0x000fe200078e00ff */
[----:B------:R2:W-:Y:S01]  /*c380*/  SYNCS.ARRIVE.TRANS64.RED.A1T0 RZ, [R13+URZ], RZ ;  /* 0x000000ff0dff79a7 */ /* 0x0005e2000810043f */
[----:B------:R-:W-:Y:S01]  /*c390*/  FFMA.FTZ R33, R33, UR37, -R10 ;  /* 0x0000002521217c23 */ /* 0x000fe2000801080a */
[----:B------:R3:W-:Y:S06]  /*c3a0*/  BAR.SYNC.DEFER_BLOCKING R12, 0x100 ;  /* 0x0004000c0000751d */ /* 0x0007ec0000010000 */
[----:B------:R-:W-:Y:S01]  /*c3b0*/  MUFU.EX2 R201, R201 ;  /* 0x000000c900c97308 */ /* 0x000fe20000000800 */
[----:B--2---:R-:W-:-:S02]  /*c3c0*/  IMAD.MOV.U32 R13, RZ, RZ, 0x40000040 ;  /* 0x40000040ff0d7424 */ /* 0x004fc400078e00ff */
[----:B------:R-:W-:-:S05]  /*c3d0*/  FFMA.FTZ R153, R34, UR37, -R171 ;  /* 0x0000002522997c23 */ /* 0x000fca00080108ab */
[----:B------:R-:W2:Y:S01]  /*c3e0*/  MUFU.EX2 R26, R26 ;  /* 0x0000001a001a7308 */ /* 0x000ea20000000800 */
[----:B---3--:R-:W-:Y:S02]  /*c3f0*/  IMAD R12, R19, R14, UR38 ;  /* 0x00000026130c7e24 */ /* 0x008fe4000f8e020e */
[----:B------:R-:W-:-:S05]  /*c400*/  FFMA.FTZ R154, R36, UR37, -R10 ;  /* 0x00000025249a7c23 */ /* 0x000fca000801080a */
[----:B------:R-:W3:Y:S01]  /*c410*/  MUFU.EX2 R6, R6 ;  /* 0x0000000600067308 */ /* 0x000ee20000000800 */
[----:B------:R-:W-:Y:S01]  /*c420*/  R2UR UR7, R13 ;  /* 0x000000000d0772ca */ /* 0x000fe200000e0000 */
[----:B------:R-:W-:-:S06]  /*c430*/  FFMA.FTZ R30, R35, UR37, -R171 ;  /* 0x00000025231e7c23 */ /* 0x000fcc00080108ab */
[----:B------:R-:W4:Y:S01]  /*c440*/  MUFU.EX2 R203, R203 ;  /* 0x000000cb00cb7308 */ /* 0x000f220000000800 */
[----:B------:R-:W-:Y:S02]  /*c450*/  VIADD R14, R12, 0x80 ;  /* 0x000000800c0e7836 */ /* 0x000fe40000000000 */
[----:B0-----:R-:W-:-:S05]  /*c460*/  FADD.FTZ R13, R200, R3 ;  /* 0x00000003c80d7221 */ /* 0x001fca0000010000 */
[----:B------:R-:W0:Y:S01]  /*c470*/  MUFU.EX2 R152, R152 ;  /* 0x0000009800987308 */ /* 0x000e220000000800 */
[----:B------:R-:W-:Y:S01]  /*c480*/  FFMA.FTZ R24, R37, UR37, -R10 ;  /* 0x0000002525187c23 */ /* 0x000fe2000801080a */
[----:B------:R-:W-:-:S06]  /*c490*/  FFMA.FTZ R155, R38, UR37, -R171 ;  /* 0x00000025269b7c23 */ /* 0x000fcc00080108ab */
[----:B------:R-:W5:Y:S01]  /*c4a0*/  MUFU.EX2 R27, R27 ;  /* 0x0000001b001b7308 */ /* 0x000f620000000800 */
[----:B-1----:R-:W-:Y:S01]  /*c4b0*/  FADD.FTZ R13, R202, R13 ;  /* 0x0000000dca0d7221 */ /* 0x002fe20000010000 */
[----:B------:R-:W-:-:S06]  /*c4c0*/  FFMA.FTZ R156, R40, UR37, -R10 ;  /* 0x00000025289c7c23 */ /* 0x000fcc000801080a */
[----:B------:R-:W1:Y:S01]  /*c4d0*/  MUFU.EX2 R11, R33 ;  /* 0x00000021000b7308 */ /* 0x000e620000000800 */
[----:B------:R-:W-:Y:S01]  /*c4e0*/  R2UR UR10, R14 ;  /* 0x000000000e0a72ca */ /* 0x000fe200000e0000 */
[----:B------:R-:W-:Y:S02]  /*c4f0*/  VIADD R14, R12, 0x100 ;  /* 0x000001000c0e7836 */ /* 0x000fe40000000000 */
[----:B--2---:R-:W-:-:S04]  /*c500*/  FADD.FTZ R40, R201, R26 ;  /* 0x0000001ac9287221 */ /* 0x004fc80000010000 */
[----:B------:R-:W2:Y:S01]  /*c510*/  MUFU.EX2 R153, R153 ;  /* 0x0000009900997308 */ /* 0x000ea20000000800 */
[----:B------:R-:W-:Y:S01]  /*c520*/  FFMA.FTZ R31, R39, UR37, -R171 ;  /* 0x00000025271f7c23 */ /* 0x000fe200080108ab */
[----:B---3--:R-:W-:-:S06]  /*c530*/  FADD.FTZ R13, R6, R13 ;  /* 0x0000000d060d7221 */ /* 0x008fcc0000010000 */
[----:B------:R-:W3:Y:S01]  /*c540*/  MUFU.EX2 R154, R154 ;  /* 0x0000009a009a7308 */ /* 0x000ee20000000800 */
[----:B------:R-:W-:Y:S01]  /*c550*/  FFMA.FTZ R25, R41, UR37, -R10 ;  /* 0x0000002529197c23 */ /* 0x000fe2000801080a */
[----:B------:R-:W-:Y:S02]  /*c560*/  IMAD.MOV.U32 R15, RZ, RZ, 0x40000040 ;  /* 0x40000040ff0f7424 */ /* 0x000fe400078e00ff */
[----:B----4-:R-:W-:-:S04]  /*c570*/  FADD.FTZ R40, R203, R40 ;  /* 0x00000028cb287221 */ /* 0x010fc80000010000 */
[----:B------:R-:W4:Y:S01]  /*c580*/  MUFU.EX2 R30, R30 ;  /* 0x0000001e001e7308 */ /* 0x000f220000000800 */
[----:B------:R-:W-:Y:S01]  /*c590*/  R2UR UR14, R14 ;  /* 0x000000000e0e72ca */ /* 0x000fe200000e0000 */
[----:B------:R-:W-:Y:S01]  /*c5a0*/  FFMA.FTZ R157, R42, UR37, -R171 ;  /* 0x000000252a9d7c23 */ /* 0x000fe200080108ab */
[----:B0-----:R-:W-:-:S05]  /*c5b0*/  FADD.FTZ R14, R152, R13 ;  /* 0x0000000d980e7221 */ /* 0x001fca0000010000 */
[----:B------:R-:W0:Y:S01]  /*c5c0*/  MUFU.EX2 R24, R24 ;  /* 0x0000001800187308 */ /* 0x000e220000000800 */
[----:B------:R-:W-:Y:S01]  /*c5d0*/  FFMA.FTZ R158, R44, UR37, -R10 ;  /* 0x000000252c9e7c23 */ /* 0x000fe2000801080a */
[----:B------:R-:W-:Y:S01]  /*c5e0*/  R2UR UR11, R15 ;  /* 0x000000000f0b72ca */ /* 0x000fe200000e0000 */
[----:B-----5:R-:W-:-:S05]  /*c5f0*/  FADD.FTZ R40, R27, R40 ;  /* 0x000000281b287221 */ /* 0x020fca0000010000 */
[----:B------:R-:W5:Y:S01]  /*c600*/  MUFU.EX2 R155, R155 ;  /* 0x0000009b009b7308 */ /* 0x000f620000000800 */
[----:B------:R-:W-:Y:S01]  /*c610*/  R2UR UR15, R15 ;  /* 0x000000000f0f72ca */ /* 0x000fe200000e0000 */
[----:B------:R-:W-:Y:S01]  /*c620*/  FFMA.FTZ R34, R43, UR37, -R171 ;  /* 0x000000252b227c23 */ /* 0x000fe200080108ab */
[----:B-1----:R-:W-:-:S05]  /*c630*/  FADD.FTZ R15, R11, R14 ;  /* 0x0000000e0b0f7221 */ /* 0x002fca0000010000 */
[----:B------:R-:W1:Y:S01]  /*c640*/  MUFU.EX2 R156, R156 ;  /* 0x0000009c009c7308 */ /* 0x000e620000000800 */
[----:B------:R-:W-:Y:S01]  /*c650*/  FFMA.FTZ R28, R45, UR37, -R10 ;  /* 0x000000252d1c7c23 */ /* 0x000fe2000801080a */
[----:B------:R-:W-:Y:S02]  /*c660*/  VIADD R20, R12, 0x180 ;  /* 0x000001800c147836 */ /* 0x000fe40000000000 */
[----:B--2---:R-:W-:-:S04]  /*c670*/  FADD.FTZ R13, R153, R40 ;  /* 0x00000028990d7221 */ /* 0x004fc80000010000 */
[----:B------:R-:W2:Y:S01]  /*c680*/  MUFU.EX2 R31, R31 ;  /* 0x0000001f001f7308 */ /* 0x000ea20000000800 */
[----:B------:R-:W-:Y:S01]  /*c690*/  FFMA.FTZ R159, R46, UR37, -R171 ;  /* 0x000000252e9f7c23 */ /* 0x000fe200080108ab */
[----:B---3--:R-:W-:-:S06]  /*c6a0*/  FADD.FTZ R15, R154, R15 ;  /* 0x0000000f9a0f7221 */ /* 0x008fcc0000010000 */
[----:B------:R-:W3:Y:S01]  /*c6b0*/  MUFU.EX2 R25, R25 ;  /* 0x0000001900197308 */ /* 0x000ee20000000800 */
[----:B------:R-:W-:Y:S01]  /*c6c0*/  FFMA.FTZ R160, R48, UR37, -R10 ;  /* 0x0000002530a07c23 */ /* 0x000fe2000801080a */
[----:B------:R-:W-:Y:S01]  /*c6d0*/  R2UR UR18, R20 ;  /* 0x00000000141272ca */ /* 0x000fe200000e0000 */
[----:B------:R-:W-:-:S05]  /*c6e0*/  VIADD R14, R12, 0x200 ;  /* 0x000002000c0e7836 */ /* 0x000fca0000000000 */
[----:B------:R-:W3:Y:S01]  /*c6f0*/  MUFU.EX2 R157, R157 ;  /* 0x0000009d009d7308 */ /* 0x000ee20000000800 */
[----:B----4-:R-:W-:Y:S01]  /*c700*/  FADD.FTZ R20, R30, R13 ;  /* 0x0000000d1e147221 */ /* 0x010fe20000010000 */
[----:B------:R-:W-:Y:S01]  /*c710*/  FFMA.FTZ R35, R47, UR37, -R171 ;  /* 0x000000252f237c23 */ /* 0x000fe200080108ab */
[----:B0-----:R-:W-:-:S05]  /*c720*/  FADD.FTZ R13, R24, R15 ;  /* 0x0000000f180d7221 */ /* 0x001fca0000010000 */
[----:B------:R-:W0:Y:S01]  /*c730*/  MUFU.EX2 R158, R158 ;  /* 0x0000009e009e7308 */ /* 0x000e220000000800 */
[----:B------:R-:W-:Y:S01]  /*c740*/  FFMA.FTZ R29, R49, UR37, -R10 ;  /* 0x00000025311d7c23 */ /* 0x000fe2000801080a */
[----:B------:R-:W-:Y:S02]  /*c750*/  IMAD.MOV.U32 R15, RZ, RZ, 0x40000040 ;  /* 0x40000040ff0f7424 */ /* 0x000fe400078e00ff */
[----:B-----5:R-:W-:-:S04]  /*c760*/  FADD.FTZ R20, R155, R20 ;  /* 0x000000149b147221 */ /* 0x020fc80000010000 */
[----:B------:R-:W4:Y:S01]  /*c770*/  MUFU.EX2 R34, R34 ;  /* 0x0000002200227308 */ /* 0x000f220000000800 */
[----:B------:R-:W-:Y:S01]  /*c780*/  R2UR UR22, R14 ;  /* 0x000000000e1672ca */ /* 0x000fe200000e0000 */
[----:B------:R-:W-:Y:S01]  /*c790*/  FFMA.FTZ R161, R50, UR37, -R171 ;  /* 0x0000002532a17c23 */ /* 0x000fe200080108ab */
[----:B-1----:R-:W-:-:S05]  /*c7a0*/  FADD.FTZ R14, R156, R13 ;  /* 0x0000000d9c0e7221 */ /* 0x002fca0000010000 */
[----:B------:R-:W1:Y:S01]  /*c7b0*/  MUFU.EX2 R28, R28 ;  /* 0x0000001c001c7308 */ /* 0x000e620000000800 */
[----:B------:R-:W-:Y:S01]  /*c7c0*/  FFMA.FTZ R162, R52, UR37, -R10 ;  /* 0x0000002534a27c23 */ /* 0x000fe2000801080a */
[----:B------:R-:W-:Y:S01]  /*c7d0*/  IMAD.MOV.U32 R13, RZ, RZ, 0x40000040 ;  /* 0x40000040ff0d7424 */ /* 0x000fe200078e00ff */
[----:B------:R-:W-:-:S05]  /*c7e0*/  R2UR UR23, R15 ;  /* 0x000000000f1772ca */ /* 0x000fca00000e0000 */
[----:B------:R-:W5:Y:S01]  /*c7f0*/  MUFU.EX2 R159, R159 ;  /* 0x0000009f009f7308 */ /* 0x000f620000000800 */
[----:B--2---:R-:W-:Y:S01]  /*c800*/  FADD.FTZ R20, R31, R20 ;  /* 0x000000141f147221 */ /* 0x004fe20000010000 */
[----:B------:R-:W-:Y:S01]  /*c810*/  FFMA.FTZ R38, R51, UR37, -R171 ;  /* 0x0000002533267c23 */ /* 0x000fe200080108ab */
[----:B---3--:R-:W-:-:S05]  /*c820*/  FADD.FTZ R15, R25, R14 ;  /* 0x0000000e190f7221 */ /* 0x008fca0000010000 */
[----:B------:R-:W2:Y:S01]  /*c830*/  MUFU.EX2 R160, R160 ;  /* 0x000000a000a07308 */ /* 0x000ea20000000800 */
[----:B------:R-:W-:Y:S01]  /*c840*/  FFMA.FTZ R32, R53, UR37, -R10 ;  /* 0x0000002535207c23 */ /* 0x000fe2000801080a */
[----:B------:R-:W-:Y:S01]  /*c850*/  R2UR UR27, R13 ;  /* 0x000000000d1b72ca */ /* 0x000fe200000e0000 */
[----:B------:R-:W-:-:S05]  /*c860*/  FADD.FTZ R13, R157, R20 ;  /* 0x000000149d0d7221 */ /* 0x000fca0000010000 */
[----:B------:R-:W3:Y:S01]  /*c870*/  MUFU.EX2 R35, R35 ;  /* 0x0000002300237308 */ /* 0x000ee20000000800 */
[----:B------:R-:W-:Y:S01]  /*c880*/  FFMA.FTZ R163, R54, UR37, -R171 ;  /* 0x0000002536a37c23 */ /* 0x000fe200080108ab */
[----:B0-----:R-:W-:-:S06]  /*c890*/  FADD.FTZ R15, R158, R15 ;  /* 0x0000000f9e0f7221 */ /* 0x001fcc0000010000 */
[----:B------:R-:W0:Y:S01]  /*c8a0*/  MUFU.EX2 R29, R29 ;  /* 0x0000001d001d7308 */ /* 0x000e220000000800 */
[----:B------:R-:W-:Y:S01]  /*c8b0*/  FFMA.FTZ R164, R56, UR37, -R10 ;  /* 0x0000002538a47c23 */ /* 0x000fe2000801080a */
[C---:B------:R-:W-:Y:S01]  /*c8c0*/  R2UR UR6, R12.reuse ;  /* 0x000000000c0672ca */ /* 0x040fe200000e0000 */
[----:B------:R-:W-:Y:S01]  /*c8d0*/  VIADD R12, R12, 0x280 ;  /* 0x000002800c0c7836 */ /* 0x000fe20000000000 */
[----:B------:R-:W-:-:S04]  /*c8e0*/  F2FP.BF16.F32.PACK_AB R202, R6, R202 ;  /* 0x000000ca06ca723e */ /* 0x000fc800000010ff */
[----:B------:R-:W0:Y:S01]  /*c8f0*/  MUFU.EX2 R161, R161 ;  /* 0x000000a100a17308 */ /* 0x000e220000000800 */
[----:B----4-:R-:W-:Y:S01]  /*c900*/  FADD.FTZ R6, R34, R13 ;  /* 0x0000000d22067221 */ /* 0x010fe20000010000 */
[----:B------:R-:W-:Y:S01]  /*c910*/  FFMA.FTZ R39, R55, UR37, -R171 ;  /* 0x0000002537277c23 */ /* 0x000fe200080108ab */
[----:B-1----:R-:W-:-:S05]  /*c920*/  FADD.FTZ R15, R28, R15 ;  /* 0x0000000f1c0f7221 */ /* 0x002fca0000010000 */
[----:B------:R-:W1:Y:S01]  /*c930*/  MUFU.EX2 R162, R162 ;  /* 0x000000a200a27308 */ /* 0x000e620000000800 */
[----:B------:R-:W-:Y:S01]  /*c940*/  FFMA.FTZ R33, R57, UR37, -R10 ;  /* 0x0000002539217c23 */ /* 0x000fe2000801080a */
[----:B------:R-:W-:Y:S01]  /*c950*/  R2UR UR26, R12 ;  /* 0x000000000c1a72ca */ /* 0x000fe200000e0000 */
[----:B-----5:R-:W-:-:S05]  /*c960*/  FADD.FTZ R6, R159, R6 ;  /* 0x000000069f067221 */ /* 0x020fca0000010000 */
[----:B------:R-:W4:Y:S01]  /*c970*/  MUFU.EX2 R38, R38 ;  /* 0x0000002600267308 */ /* 0x000f220000000800 */
[----:B------:R-:W-:Y:S01]  /*c980*/  FFMA.FTZ R165, R58, UR37, -R171 ;  /* 0x000000253aa57c23 */ /* 0x000fe200080108ab */
[----:B--2---:R-:W-:-:S06]  /*c990*/  FADD.FTZ R12, R160, R15 ;  /* 0x0000000fa00c7221 */ /* 0x004fcc0000010000 */
[----:B------:R-:W2:Y:S01]  /*c9a0*/  MUFU.EX2 R32, R32 ;  /* 0x0000002000207308 */ /* 0x000ea20000000800 */
[----:B------:R-:W-:Y:S01]  /*c9b0*/  FFMA.FTZ R166, R60, UR37, -R10 ;  /* 0x000000253ca67c23 */ /* 0x000fe2000801080a */
[----:B------:R-:W-:Y:S01]  /*c9c0*/  F2FP.BF16.F32.PACK_AB R152, R11, R152 ;  /* 0x000000980b98723e */ /* 0x000fe200000010ff */
[----:B---3--:R-:W-:-:S05]  /*c9d0*/  FADD.FTZ R6, R35, R6 ;  /* 0x0000000623067221 */ /* 0x008fca0000010000 */
[----:B------:R-:W3:Y:S01]  /*c9e0*/  MUFU.EX2 R163, R163 ;  /* 0x000000a300a37308 */ /* 0x000ee20000000800 */
[----:B------:R-:W-:Y:S01]  /*c9f0*/  FFMA.FTZ R59, R59, UR37, -R171 ;  /* 0x000000253b3b7c23 */ /* 0x000fe200080108ab */
[----:B0-----:R-:W-:-:S06]  /*ca00*/  FADD.FTZ R11, R29, R12 ;  /* 0x0000000c1d0b7221 */ /* 0x001fcc0000010000 */
[----:B------:R-:W0:Y:S01]  /*ca10*/  MUFU.EX2 R164, R164 ;  /* 0x000000a400a47308 */ /* 0x000e220000000800 */
[----:B------:R-:W-:Y:S01]  /*ca20*/  FFMA.FTZ R36, R61, UR37, -R10 ;  /* 0x000000253d247c23 */ /* 0x000fe2000801080a */
[----:B------:R-:W-:Y:S01]  /*ca30*/  F2FP.BF16.F32.PACK_AB R200, R3, R200 ;  /* 0x000000c803c8723e */ /* 0x000fe200000010ff */
[----:B------:R-:W-:-:S05]  /*ca40*/  FADD.FTZ R3, R161, R6 ;  /* 0x00000006a1037221 */ /* 0x000fca0000010000 */
[----:B------:R-:W5:Y:S01]  /*ca50*/  MUFU.EX2 R39, R39 ;  /* 0x0000002700277308 */ /* 0x000f620000000800 */
[----:B------:R-:W-:Y:S01]  /*ca60*/  FFMA.FTZ R62, R62, UR37, -R171 ;  /* 0x000000253e3e7c23 */ /* 0x000fe200080108ab */
[----:B-1----:R-:W-:-:S06]  /*ca70*/  FADD.FTZ R11, R162, R11 ;  /* 0x0000000ba20b7221 */ /* 0x002fcc0000010000 */
[----:B------:R-:W1:Y:S01]  /*ca80*/  MUFU.EX2 R33, R33 ;  /* 0x0000002100217308 */ /* 0x000e620000000800 */
[----:B------:R-:W-:Y:S01]  /*ca90*/  FFMA.FTZ R168, R64, UR37, -R10 ;  /* 0x0000002540a87c23 */ /* 0x000fe2000801080a */
[----:B----4-:R-:W-:-:S06]  /*caa0*/  FADD.FTZ R6, R38, R3 ;  /* 0x0000000326067221 */ /* 0x010fcc0000010000 */
[----:B------:R-:W4:Y:S01]  /*cab0*/  MUFU.EX2 R165, R165 ;  /* 0x000000a500a57308 */ /* 0x000f220000000800 */
[----:B------:R-:W-:Y:S01]  /*cac0*/  FFMA.FTZ R63, R63, UR37, -R171 ;  /* 0x000000253f3f7c23 */ /* 0x000fe200080108ab */
[----:B--2---:R-:W-:-:S06]  /*cad0*/  FADD.FTZ R11, R32, R11 ;  /* 0x0000000b200b7221 */ /* 0x004fcc0000010000 */
[----:B------:R-:W2:Y:S01]  /*cae0*/  MUFU.EX2 R166, R166 ;  /* 0x000000a600a67308 */ /* 0x000ea20000000800 */
[----:B------:R-:W-:Y:S01]  /*caf0*/  FFMA.FTZ R37, R65, UR37, -R10 ;  /* 0x0000002541257c23 */ /* 0x000fe2000801080a */
[----:B---3--:R-:W-:-:S06]  /*cb00*/  FADD.FTZ R6, R163, R6 ;  /* 0x00000006a3067221 */ /* 0x008fcc0000010000 */
[----:B------:R-:W3:Y:S01]  /*cb10*/  MUFU.EX2 R59, R59 ;  /* 0x0000003b003b7308 */ /* 0x000ee20000000800 */
[----:B------:R-:W-:Y:S01]  /*cb20*/  FFMA.FTZ R66, R66, UR37, -R171 ;  /* 0x0000002542427c23 */ /* 0x000fe200080108ab */
[----:B0-----:R-:W-:-:S06]  /*cb30*/  FADD.FTZ R12, R164, R11 ;  /* 0x0000000ba40c7221 */ /* 0x001fcc0000010000 */
[----:B------:R-:W0:Y:S01]  /*cb40*/  MUFU.EX2 R36, R36 ;  /* 0x0000002400247308 */ /* 0x000e220000000800 */
[----:B------:R-:W-:Y:S01]  /*cb50*/  FFMA.FTZ R170, R68, UR37, -R10 ;  /* 0x0000002544aa7c23 */ /* 0x000fe2000801080a */
[----:B-----5:R-:W-:-:S06]  /*cb60*/  FADD.FTZ R6, R39, R6 ;  /* 0x0000000627067221 */ /* 0x020fcc0000010000 */
[----:B------:R-:W5:Y:S01]  /*cb70*/  MUFU.EX2 R62, R62 ;  /* 0x0000003e003e7308 */ /* 0x000f620000000800 */
[----:B------:R-:W-:Y:S01]  /*cb80*/  FFMA.FTZ R67, R67, UR37, -R171 ;  /* 0x0000002543437c23 */ /* 0x000fe200080108ab */
[----:B-1----:R-:W-:-:S06]  /*cb90*/  FADD.FTZ R3, R33, R12 ;  /* 0x0000000c21037221 */ /* 0x002fcc0000010000 */
[----:B------:R-:W1:Y:S01]  /*cba0*/  MUFU.EX2 R168, R168 ;  /* 0x000000a800a87308 */ /* 0x000e620000000800 */
[----:B------:R-:W-:Y:S01]  /*cbb0*/  FFMA.FTZ R69, R69, UR37, -R10 ;  /* 0x0000002545457c23 */ /* 0x000fe2000801080a */
[----:B----4-:R-:W-:-:S06]  /*cbc0*/  FADD.FTZ R6, R165, R6 ;  /* 0x00000006a5067221 */ /* 0x010fcc0000010000 */
[----:B------:R-:W4:Y:S01]  /*cbd0*/  MUFU.EX2 R63, R63 ;  /* 0x0000003f003f7308 */ /* 0x000f220000000800 */
[----:B--2---:R-:W-:-:S07]  /*cbe0*/  FADD.FTZ R11, R166, R3 ;  /* 0x00000003a60b7221 */ /* 0x004fce0000010000 */
[----:B------:R-:W2:Y:S01]  /*cbf0*/  MUFU.EX2 R37, R37 ;  /* 0x0000002500257308 */ /* 0x000ea20000000800 */
[----:B---3--:R-:W-:Y:S01]  /*cc00*/  FADD.FTZ R3, R59, R6 ;  /* 0x000000063b037221 */ /* 0x008fe20000010000 */
[----:B0-----:R-:W-:-:S06]  /*cc10*/  FADD.FTZ R11, R36, R11 ;  /* 0x0000000b240b7221 */ /* 0x001fcc0000010000 */
[----:B------:R-:W0:Y:S08]  /*cc20*/  MUFU.EX2 R66, R66 ;  /* 0x0000004200427308 */ /* 0x000e300000000800 */
[----:B------:R-:W3:Y:S01]  /*cc30*/  MUFU.EX2 R170, R170 ;  /* 0x000000aa00aa7308 */ /* 0x000ee20000000800 */
[----:B-----5:R-:W-:Y:S01]  /*cc40*/  FADD.FTZ R6, R62, R3 ;  /* 0x000000033e067221 */ /* 0x020fe20000010000 */
[----:B-1----:R-:W-:-:S06]  /*cc50*/  FADD.FTZ R12, R168, R11 ;  /* 0x0000000ba80c7221 */ /* 0x002fcc0000010000 */
[----:B------:R-:W1:Y:S08]  /*cc60*/  MUFU.EX2 R67, R67 ;  /* 0x0000004300437308 */ /* 0x000e700000000800 */
[----:B------:R-:W5:Y:S01]  /*cc70*/  MUFU.EX2 R69, R69 ;  /* 0x0000004500457308 */ /* 0x000f620000000800 */
[----:B----4-:R-:W-:Y:S01]  /*cc80*/  FADD.FTZ R3, R63, R6 ;  /* 0x000000063f037221 */ /* 0x010fe20000010000 */
[----:B--2---:R-:W-:Y:S01]  /*cc90*/  FADD.FTZ R11, R37, R12 ;  /* 0x0000000c250b7221 */ /* 0x004fe20000010000 */
[----:B------:R-:W-:-:S02]  /*cca0*/  F2FP.BF16.F32.PACK_AB R201, R26, R201 ;  /* 0x000000c91ac9723e */ /* 0x000fc400000010ff */
[----:B0-----:R-:W-:Y:S01]  /*ccb0*/  FADD.FTZ R6, R66, R3 ;  /* 0x0000000342067221 */ /* 0x001fe20000010000 */
[----:B---3--:R-:W-:Y:S01]  /*ccc0*/  FADD.FTZ R12, R170, R11 ;  /* 0x0000000baa0c7221 */ /* 0x008fe20000010000 */
[----:B------:R-:W-:Y:S01]  /*ccd0*/  F2FP.BF16.F32.PACK_AB R203, R27, R203 ;  /* 0x000000cb1bcb723e */ /* 0x000fe200000010ff */
[--C-:B------:R-:W-:Y:S01]  /*cce0*/  FFMA.FTZ R10, R70, UR37, -R171.reuse ;  /* 0x00000025460a7c23 */ /* 0x100fe200080108ab */
[----:B-1----:R-:W-:Y:S01]  /*ccf0*/  FADD.FTZ R3, R67, R6 ;  /* 0x0000000643037221 */ /* 0x002fe20000010000 */
[----:B------:R-:W-:Y:S01]  /*cd00*/  FFMA.FTZ R171, R71, UR37, -R171 ;  /* 0x0000002547ab7c23 */ /* 0x000fe200080108ab */
[----:B------:R-:W-:Y:S02]  /*cd10*/  F2FP.BF16.F32.PACK_AB R153, R30, R153 ;  /* 0x000000991e99723e */ /* 0x000fe400000010ff */
[----:B------:R-:W-:Y:S02]  /*cd20*/  F2FP.BF16.F32.PACK_AB R154, R24, R154 ;  /* 0x0000009a189a723e */ /* 0x000fe400000010ff */
[----:B------:R-:W-:-:S02]  /*cd30*/  F2FP.BF16.F32.PACK_AB R155, R31, R155 ;  /* 0x0000009b1f9b723e */ /* 0x000fc400000010ff */
[----:B------:R-:W-:Y:S01]  /*cd40*/  F2FP.BF16.F32.PACK_AB R156, R25, R156 ;  /* 0x0000009c199c723e */ /* 0x000fe200000010ff */
[----:B-----5:R-:W-:Y:S01]  /*cd50*/  FADD.FTZ R6, R69, R12 ;  /* 0x0000000c45067221 */ /* 0x020fe20000010000 */
        /* <DEDUP_REMOVED lines=14> */
[----:B------:R-:W-:-:S06]  /*ce40*/  WARPGROUP.ARRIVE ;  /* 0x00000000000079c5 */ /* 0x000fcc0000000000 */
[----:B------:R-:W-:Y:S03]  /*ce50*/  HGMMA.64x256x16.F32.BF16 R24, R200, gdesc[UR4].tnspB, RZ, !UPT, gsb0 ;  /* 0x43e00004c8187df0 */ /* 0x000fe6000c0018ff */
[----:B------:R-:W-:Y:S02]  /*ce60*/  WARPGROUP.DEPBAR.LE gsb0, 0x0 ;  /* 0x00008000000079c5 */ /* 0x000fe40000010000 */
[----:B------:R-:W-:-:S15]  /*ce70*/  WARPGROUP.ARRIVE ;  /* 0x00000000000079c5 */ /* 0x000fde0000000000 */
[----:B------:R-:W-:-:S08]  /*ce80*/  NOP ;  /* 0x0000000000007918 */ /* 0x000fd00000000000 */
[----:B------:R-:W-:Y:S01]  /*ce90*/  HGMMA.64x256x16.F32.BF16 R24, R152, gdesc[UR8].tnspB, R24, gsb0 ;  /* 0x43e0000898187df0 */ /* 0x000fe20008001818 */
[----:B------:R-:W-:-:S05]  /*cea0*/  IMAD.MOV.U32 R21, RZ, RZ, 0x40000040 ;  /* 0x40000040ff157424 */ /* 0x000fca00078e00ff */
[----:B------:R-:W-:Y:S01]  /*ceb0*/  R2UR UR19, R21 ;  /* 0x00000000151372ca */ /* 0x000fe200000e0000 */
[----:B------:R-:W-:Y:S02]  /*cec0*/  WARPGROUP.DEPBAR.LE gsb0, 0x0 ;  /* 0x00008000000079c5 */ /* 0x000fe40000010000 */
[----:B------:R-:W-:-:S15]  /*ced0*/  WARPGROUP.ARRIVE ;  /* 0x00000000000079c5 */ /* 0x000fde0000000000 */
[----:B------:R-:W-:-:S04]  /*cee0*/  NOP ;  /* 0x0000000000007918 */ /* 0x000fc80000000000 */
[----:B------:R-:W-:Y:S03]  /*cef0*/  HGMMA.64x256x16.F32.BF16 R24, R156, gdesc[UR12].tnspB, R24, gsb0 ;  /* 0x43e0000c9c187df0 */ /* 0x000fe60008001818 */
[----:B------:R-:W-:Y:S02]  /*cf00*/  WARPGROUP.DEPBAR.LE gsb0, 0x0 ;  /* 0x00008000000079c5 */ /* 0x000fe40000010000 */
[----:B------:R-:W-:-:S15]  /*cf10*/  WARPGROUP.ARRIVE ;  /* 0x00000000000079c5 */ /* 0x000fde0000000000 */
[----:B------:R-:W-:-:S08]  /*cf20*/  NOP ;  /* 0x0000000000007918 */ /* 0x000fd00000000000 */
[----:B------:R-:W-:Y:S01]  /*cf30*/  HGMMA.64x256x16.F32.BF16 R24, R160, gdesc[UR16].tnspB, R24, gsb0 ;  /* 0x43e00010a0187df0 */ /* 0x000fe20008001818 */
[----:B------:R-:W0:Y:S08]  /*cf40*/  MUFU.EX2 R10, R10 ;  /* 0x0000000a000a7308 */ /* 0x000e300000000800 */
[----:B------:R-:W1:Y:S01]  /*cf50*/  MUFU.EX2 R171, R171 ;  /* 0x000000ab00ab7308 */ /* 0x000e620000000800 */
[----:B0-----:R-:W-:-:S04]  /*cf60*/  FADD.FTZ R3, R10, R3 ;  /* 0x000000030a037221 */ /* 0x001fc80000010000 */
[C---:B-1----:R-:W-:Y:S01]  /*cf70*/  FADD.FTZ R3, R171.reuse, R3 ;  /* 0x00000003ab037221 */ /* 0x042fe20000010000 */
[----:B------:R-:W-:Y:S01]  /*cf80*/  F2FP.BF16.F32.PACK_AB R171, R171, R10 ;  /* 0x0000000aabab723e */ /* 0x000fe200000010ff */
[----:B------:R-:W-:Y:S02]  /*cf90*/  WARPGROUP.DEPBAR.LE gsb0, 0x0 ;  /* 0x00008000000079c5 */ /* 0x000fe40000010000 */
[----:B------:R-:W-:-:S10]  /*cfa0*/  WARPGROUP.ARRIVE ;  /* 0x00000000000079c5 */ /* 0x000fd40000000000 */
[----:B------:R-:W-:Y:S01]  /*cfb0*/  HGMMA.64x256x16.F32.BF16 R24, R164, gdesc[UR20].tnspB, R24, gsb0 ;  /* 0x43e00014a4187df0 */ /* 0x000fe20008001818 */
[----:B------:R-:W-:-:S04]  /*cfc0*/  LOP3.LUT R18, R18, 0xfffffff7, RZ, 0xc0, !PT ;  /* 0xfffffff712127812 */ /* 0x000fc800078ec0ff */
[----:B------:R-:W-:Y:S01]  /*cfd0*/  @P5 LOP3.LUT R18, R18, 0x8, RZ, 0xfc, !PT ;  /* 0x0000000812125812 */ /* 0x000fe200078efcff */
[----:B------:R-:W-:Y:S02]  /*cfe0*/  WARPGROUP.DEPBAR.LE gsb0, 0x0 ;  /* 0x00008000000079c5 */ /* 0x000fe40000010000 */
[----:B------:R-:W-:-:S15]  /*cff0*/  WARPGROUP.ARRIVE ;  /* 0x00000000000079c5 */ /* 0x000fde0000000000 */
[----:B------:R-:W-:-:S05]  /*d000*/  NOP ;  /* 0x0000000000007918 */ /* 0x000fca0000000000 */
[----:B------:R-:W-:Y:S03]  /*d010*/  HGMMA.64x256x16.F32.BF16 R24, R168, gdesc[UR24].tnspB, R24, gsb0 ;  /* 0x43e00018a8187df0 */ /* 0x000fe60008001818 */
[----:B------:R-:W-:Y:S02]  /*d020*/  WARPGROUP.DEPBAR.LE gsb0, 0x0 ;  /* 0x00008000000079c5 */ /* 0x000fe40000010000 */
[----:B------:R-:W-:Y:S05]  /*d030*/  @!P0 BRA `(.L_x_6130) ;  /* 0x0000000000048947 */ /* 0x000fea0003800000 */
[----:B------:R-:W-:Y:S01]  /*d040*/  BPT.TRAP 0x1 ;  /* 0x000000040000795c */ /* 0x000fe20000300000 */
.L_x_6130:
[----:B------:R-:W2:Y:S01]  /*d050*/  LDL R12, [R1+0x98] ;  /* 0x00009800010c7983 */ /* 0x000ea20000100800 */
[----:B------:R-:W-:Y:S01]  /*d060*/  VIADD R9, R9, 0x32460 ;  /* 0x0003246009097836 */ /* 0x000fe20000000000 */
[----:B------:R-:W-:Y:S01]  /*d070*/  ULDC UR39, c[0x0][0xa80] ;  /* 0x0002a00000277ab9 */ /* 0x000fe20000000800 */
[----:B------:R-:W-:Y:S01]  /*d080*/  IMAD.U32 R10, RZ, RZ, UR41 ;  /* 0x00000029ff0a7e24 */ /* 0x000fe2000f8e00ff */
[----:B------:R-:W-:Y:S01]  /*d090*/  ULDC UR40, c[0x0][0xa80] ;  /* 0x0002a00000287ab9 */ /* 0x000fe20000000800 */
[----:B------:R-:W-:-:S03]  /*d0a0*/  IMAD.MOV.U32 R11, RZ, RZ, R174 ;  /* 0x000000ffff0b7224 */ /* 0x000fc600078e00ae */
[----:B------:R-:W-:Y:S02]  /*d0b0*/  PRMT R9, R10, 0x654, R9 ;  /* 0x000006540a097816 */ /* 0x000fe40000000009 */
[----:B------:R-:W0:Y:S02]  /*d0c0*/  @P5 LDC R10, c[0x0][0x44c] ;  /* 0x00011300ff0a5b82 */ /* 0x000e240000000800 */
[----:B------:R1:W-:Y:S06]  /*d0d0*/  SYNCS.ARRIVE.TRANS64.RED.A1T0 RZ, [R9+URZ], RZ ;  /* 0x000000ff09ff79a7 */ /* 0x0003ec000810043f */
[----:B-1----:R-:W1:Y:S01]  /*d0e0*/  @P5 LDC R9, c[0x0][0x450] ;  /* 0x00011400ff095b82 */ /* 0x002e620000000800 */
[----:B0-----:R-:W-:-:S05]  /*d0f0*/  @P5 IMAD.HI.U32 R10, R174, R10, RZ ;  /* 0x0000000aae0a5227 */ /* 0x001fca00078e00ff */
[----:B-1----:R-:W-:-:S04]  /*d100*/  @P5 SHF.R.U32.HI R11, RZ, R9, R10 ;  /* 0x00000009ff0b5219 */ /* 0x002fc8000001160a */
[----:B------:R-:W-:-:S05]  /*d110*/  IADD3 R9, R11, R173, -R219 ;  /* 0x000000ad0b097210 */ /* 0x000fca0007ffe8db */
[----:B------:R-:W-:-:S05]  /*d120*/  IMAD.HI R9, R9, 0x2aaaaaab, RZ ;  /* 0x2aaaaaab09097827 */ /* 0x000fca00078e02ff */
[----:B------:R-:W-:-:S04]  /*d130*/  SHF.R.U32.HI R10, RZ, 0x1f, R9 ;  /* 0x0000001fff0a7819 */ /* 0x000fc80000011609 */
[----:B------:R-:W-:Y:S01]  /*d140*/  LEA.HI.SX32 R10, R9, R10, 0x1c ;  /* 0x0000000a090a7211 */ /* 0x000fe200078fe2ff */
[----:B------:R-:W-:-:S03]  /*d150*/  VIADD R9, R172, 0xfffffffe ;  /* 0xfffffffeac097836 */ /* 0x000fc60000000000 */
[----:B--2---:R-:W-:-:S04]  /*d160*/  VIMNMX R200, R12, R10, !PT ;  /* 0x0000000a0cc87248 */ /* 0x004fc80007fe0100 */
[----:B------:R-:W-:-:S13]  /*d170*/  ISETP.GE.AND P1, PT, R9, R200, PT ;  /* 0x000000c80900720c */ /* 0x000fda0003f26270 */
[----:B------:R-:W-:Y:S05]  /*d180*/  @!P1 BRA `(.L_x_6131) ;  /* 0x00000030003c9947 */ /* 0x000fea0003800000 */
[----:B------:R-:W-:Y:S02]  /*d190*/  IMAD.MOV.U32 R11, RZ, RZ, R8 ;  /* 0x000000ffff0b7224 */ /* 0x000fe400078e0008 */
[----:B------:R-:W-:-:S07]  /*d1a0*/  IMAD.MOV.U32 R12, RZ, RZ, R0 ;  /* 0x000000ffff0c7224 */ /* 0x000fce00078e0000 */
.L_x_6142:
[----:B------:R-:W-:Y:S01]  /*d1b0*/  VIADD R19, R19, 0x1 ;  /* 0x0000000113137836 */ /* 0x000fe20000000000 */
[----:B------:R-:W-:Y:S05]  /*d1c0*/  YIELD ;  /* 0x0000000000007946 */ /* 0x000fea0003800000 */
[----:B------:R-:W-:-:S04]  /*d1d0*/  ISETP.NE.AND P1, PT, R19, 0x2, PT ;  /* 0x000000021300780c */ /* 0x000fc80003f25270 */
[----:B------:R-:W-:Y:S02]  /*d1e0*/  SEL R0, RZ, 0x1, P1 ;  /* 0x00000001ff007807 */ /* 0x000fe40000800000 */
[----:B------:R-:W-:Y:S02]  /*d1f0*/  SEL R19, R19, RZ, P1 ;  /* 0x000000ff13137207 */ /* 0x000fe40000800000 */
[----:B------:R-:W-:Y:S01]  /*d200*/  LOP3.LUT R208, R208, R0, RZ, 0x3c, !PT ;  /* 0x00000000d0d07212 */ /* 0x000fe200078e3cff */
[----:B0-----:R-:W-:Y:S06]  /*d210*/  @!P0 BRA `(.L_x_6132) ;  /* 0x0000000000048947 */ /* 0x001fec0003800000 */
[----:B------:R-:W-:Y:S01]  /*d220*/  BPT.TRAP 0x1 ;  /* 0x000000040000795c */ /* 0x000fe20000300000 */
.L_x_6132:
[----:B------:R-:W-:Y:S01]  /*d230*/  IMAD R10, R19, 0x8, R23 ;  /* 0x00000008130a7824 */ /* 0x000fe200078e0217 */
[----:B------:R-:W-:-:S04]  /*d240*/  SHF.L.U32 R0, R208, 0x1f, RZ ;  /* 0x0000001fd0007819 */ /* 0x000fc800000006ff */
[----:B------:R0:W1:Y:S01]  /*d250*/  SYNCS.PHASECHK.TRANS64.TRYWAIT P1, [R10+URZ+0x32430], R0 ;  /* 0x032430000a0075a7 */ /* 0x000062000802017f */
[----:B------:R-:W-:Y:S05]  /*d260*/  @!P0 BRA `(.L_x_6133) ;  /* 0x0000000000048947 */ /* 0x000fea0003800000 */
[----:B------:R-:W-:Y:S01]  /*d270*/  BPT.TRAP 0x1 ;  /* 0x000000040000795c */ /* 0x000fe20000300000 */
.L_x_6133:
[----:B------:R-:W2:Y:S01]  /*d280*/  LDL R7, [R1+0x2c] ;  /* 0x00002c0001077983 */ /* 0x000ea20000100800 */
[----:B------:R-:W-:Y:S02]  /*d290*/  IMAD.MOV.U32 R153, RZ, RZ, 0x40000040 ;  /* 0x40000040ff997424 */ /* 0x000fe400078e00ff */
[----:B--2---:R-:W-:Y:S01]  /*d2a0*/  IMAD R152, R19, 0x300, R7 ;  /* 0x0000030013987824 */ /* 0x004fe200078e0207 */
[----:B-1----:R-:W-:Y:S06]  /*d2b0*/  @P1 BRA `(.L_x_6134) ;  /* 0x0000000000081947 */ /* 0x002fec0003800000 */
[----:B------:R-:W1:Y:S02]  /*d2c0*/  SYNCS.PHASECHK.TRANS64.TRYWAIT P1, [R10+URZ+0x32430], R0 ;  /* 0x032430000a0075a7 */ /* 0x000e64000802017f */
[----:B-1----:R-:W-:Y:S05]  /*d2d0*/  @!P1 BRA `(.L_x_6135) ;  /* 0x0000014c00c09947 */ /* 0x002fea0003800000 */
.L_x_6134:
[----:B------:R-:W-:Y:S01]  /*d2e0*/  VIADD R14, R152, 0x4 ;  /* 0x00000004980e7836 */ /* 0x000fe20000000000 */
[----:B------:R-:W2:Y:S01]  /*d2f0*/  LDL.64 R202, [R1+0x60] ;  /* 0x0000600001ca7983 */ /* 0x000ea20000100a00 */
[----:B------:R-:W-:Y:S01]  /*d300*/  IMAD.MOV.U32 R15, RZ, RZ, 0x40000040 ;  /* 0x40000040ff0f7424 */ /* 0x000fe200078e00ff */
[----:B------:R-:W-:Y:S05]  /*d310*/  WARPSYNC.ALL ;  /* 0x0000000000007948 */ /* 0x000fea0003800000 */
[----:B------:R-:W-:Y:S01]  /*d320*/  R2UR UR14, R14 ;  /* 0x000000000e0e72ca */ /* 0x000fe200000e0000 */
[C---:B------:R-:W-:Y:S01]  /*d330*/  VIADD R20, R152.reuse, 0x2 ;  /* 0x0000000298147836 */ /* 0x040fe20000000000 */
[----:B------:R-:W-:Y:S01]  /*d340*/  R2UR UR15, R15 ;  /* 0x000000000f0f72ca */ /* 0x000fe200000e0000 */
[----:B------:R-:W-:Y:S01]  /*d350*/  IMAD.MOV.U32 R21, RZ, RZ, 0x40000040 ;  /* 0x40000040ff157424 */ /* 0x000fe200078e00ff */
[----:B------:R-:W3:Y:S01]  /*d360*/  LDL.64 R14, [R1+0x70] ;  /* 0x00007000010e7983 */ /* 0x000ee20000100a00 */
[C---:B------:R-:W-:Y:S01]  /*d370*/  R2UR UR6, R152.reuse ;  /* 0x00000000980672ca */ /* 0x040fe200000e0000 */
[----:B------:R-:W-:Y:S01]  /*d380*/  VIADD R152, R152, 0x6 ;  /* 0x0000000698987836 */ /* 0x000fe20000000000 */
[----:B------:R-:W-:-:S02]  /*d390*/  R2UR UR10, R20 ;  /* 0x00000000140a72ca */ /* 0x000fc400000e0000 */
[----:B------:R-:W-:Y:S02]  /*d3a0*/  R2UR UR11, R21 ;  /* 0x00000000150b72ca */ /* 0x000fe400000e0000 */
[----:B------:R-:W4:Y:S01]  /*d3b0*/  LDL.64 R20, [R1+0x68] ;  /* 0x0000680001147983 */ /* 0x000f220000100a00 */
[----:B------:R-:W-:Y:S01]  /*d3c0*/  R2UR UR7, R153 ;  /* 0x00000000990772ca */ /* 0x000fe200000e0000 */
[----:B------:R-:W-:Y:S01]  /*d3d0*/  IMAD.MOV.U32 R153, RZ, RZ, 0x40000040 ;  /* 0x40000040ff997424 */ /* 0x000fe200078e00ff */
[----:B------:R-:W-:Y:S02]  /*d3e0*/  R2UR UR4, R220 ;  /* 0x00000000dc0472ca */ /* 0x000fe400000e0000 */
[----:B------:R-:W-:Y:S02]  /*d3f0*/  R2UR UR5, R221 ;  /* 0x00000000dd0572ca */ /* 0x000fe400000e0000 */
[----:B------:R-:W-:Y:S02]  /*d400*/  R2UR UR18, R152 ;  /* 0x00000000981272ca */ /* 0x000fe400000e0000 */
[----:B------:R-:W-:-:S02]  /*d410*/  R2UR UR19, R153 ;  /* 0x00000000991372ca */ /* 0x000fc400000e0000 */
[----:B------:R-:W-:-:S07]  /*d420*/  WARPGROUP.ARRIVE ;  /* 0x00000000000079c5 */ /* 0x000fce0000000000 */
[----:B------:R-:W-:Y:S03]  /*d430*/  HGMMA.64x96x16.F32.BF16 R152, gdesc[UR4], RZ, !UPT, gsb0 ;  /* 0x01600000049879f0 */ /* 0x000fe6000c0018ff */
[----:B------:R-:W-:Y:S02]  /*d440*/  WARPGROUP.DEPBAR.LE gsb0, 0x0 ;  /* 0x00008000000079c5 */ /* 0x000fe40000010000 */
[----:B------:R-:W-:Y:S01]  /*d450*/  WARPGROUP.ARRIVE ;  /* 0x00000000000079c5 */ /* 0x000fe20000000000 */
[----:B---3--:R-:W-:Y:S02]  /*d460*/  R2UR UR8, R14 ;  /* 0x000000000e0872ca */ /* 0x008fe400000e0000 */
[----:B------:R-:W-:-:S13]  /*d470*/  R2UR UR9, R15 ;  /* 0x000000000f0972ca */ /* 0x000fda00000e0000 */
[----:B------:R-:W-:Y:S01]  /*d480*/  HGMMA.64x96x16.F32.BF16 R152, gdesc[UR8], R152, gsb0 ;  /* 0x01600000089879f0 */ /* 0x000fe20008001898 */
[----:B----4-:R-:W-:Y:S02]  /*d490*/  R2UR UR12, R20 ;  /* 0x00000000140c72ca */ /* 0x010fe400000e0000 */
[----:B------:R-:W-:Y:S02]  /*d4a0*/  R2UR UR13, R21 ;  /* 0x00000000150d72ca */ /* 0x000fe400000e0000 */
[----:B--2---:R-:W-:Y:S02]  /*d4b0*/  R2UR UR16, R202 ;  /* 0x00000000ca1072ca */ /* 0x004fe400000e0000 */
        /* <DEDUP_REMOVED lines=10> */
.L_x_6136:
[----:B------:R2:W3:Y:S01]  /*d560*/  SYNCS.PHASECHK.TRANS64.TRYWAIT P1, [R10+URZ+0x32450], R0 ;  /* 0x032450000a0075a7 */ /* 0x0004e2000802017f */
[----:B------:R-:W-:Y:S05]  /*d570*/  @!P0 BRA `(.L_x_6137) ;  /* 0x0000000000048947 */ /* 0x000fea0003800000 */
[----:B------:R-:W-:Y:S01]  /*d580*/  BPT.TRAP 0x1 ;  /* 0x000000040000795c */ /* 0x000fe20000300000 */
.L_x_6137:
[----:B---3--:R-:W-:Y:S05]  /*d590*/  @P1 BRA `(.L_x_6138) ;  /* 0x0000000000081947 */ /* 0x008fea0003800000 */
[----:B------:R-:W3:Y:S02]  /*d5a0*/  SYNCS.PHASECHK.TRANS64.TRYWAIT P1, [R10+URZ+0x32450], R0 ;  /* 0x032450000a0075a7 */ /* 0x000ee4000802017f */
[----:B---3--:R-:W-:Y:S05]  /*d5b0*/  @!P1 BRA `(.L_x_6139) ;  /* 0x0000014c001c9947 */ /* 0x008fea0003800000 */
.L_x_6138:
[----:B------:R-:W4:Y:S04]  /*d5c0*/  LDL.64 R202, [R1+0x48] ;  /* 0x0000480001ca7983 */ /* 0x000f280000100a00 */
[----:B------:R0:W-:Y:S04]  /*d5d0*/  STL.64 [R1+0x1e0], R10 ;  /* 0x0001e00a01007387 */ /* 0x0001e80000100a00 */
[----:B0123--:R-:W2:Y:S04]  /*d5e0*/  LDL.64 R10, [R1+0x58] ;  /* 0x00005800010a7983 */ /* 0x00fea80000100a00 */
[----:B------:R0:W-:Y:S04]  /*d5f0*/  STL [R1+0x1d8], R9 ;  /* 0x0001d80901007387 */ /* 0x0001e80000100800 */
[----:B0-----:R-:W3:Y:S01]  /*d600*/  LDL.64 R8, [R1+0x50] ;  /* 0x0000500001087983 */ /* 0x001ee20000100a00 */
[----:B------:R-:W-:Y:S01]  /*d610*/  IMAD.MOV.U32 R14, RZ, RZ, 0xc00 ;  /* 0x00000c00ff0e7424 */ /* 0x000fe200078e00ff */
[----:B------:R-:W-:Y:S05]  /*d620*/  WARPSYNC.ALL ;  /* 0x0000000000007948 */ /* 0x000fea0003800000 */
[----:B------:R-:W-:Y:S01]  /*d630*/  IMAD R14, R19, R14, UR45 ;  /* 0x0000002d130e7e24 */ /* 0x000fe2000f8e020e */
[----:B------:R-:W-:Y:S01]  /*d640*/  R2UR UR4, R4 ;  /* 0x00000000040472ca */ /* 0x000fe200000e0000 */
[----:B------:R-:W-:Y:S01]  /*d650*/  IMAD.MOV.U32 R15, RZ, RZ, 0x40000040 ;  /* 0x40000040ff0f7424 */ /* 0x000fe200078e00ff */
[----:B------:R-:W-:Y:S01]  /*d660*/  R2UR UR5, R5 ;  /* 0x00000000050572ca */ /* 0x000fe200000e0000 */
[----:B------:R-:W-:Y:S01]  /*d670*/  WARPGROUP.ARRIVE ;  /* 0x00000000000079c5 */ /* 0x000fe20000000000 */
[C---:B------:R-:W-:Y:S01]  /*d680*/  R2UR UR6, R14.reuse ;  /* 0x000000000e0672ca */ /* 0x040fe200000e0000 */
[----:B------:R-:W-:Y:S01]  /*d690*/  VIADD R20, R14, 0x2 ;  /* 0x000000020e147836 */ /* 0x000fe20000000000 */
[----:B------:R-:W-:Y:S01]  /*d6a0*/  R2UR UR7, R15 ;  /* 0x000000000f0772ca */ /* 0x000fe200000e0000 */
[----:B------:R-:W-:Y:S01]  /*d6b0*/  IMAD.MOV.U32 R21, RZ, RZ, 0x40000040 ;  /* 0x40000040ff157424 */ /* 0x000fe200078e00ff */
[----:B------:R0:W-:Y:S11]  /*d6c0*/  STL.64 [R1+0x1d0], R2 ;  /* 0x0001d00201007387 */ /* 0x0001f60000100a00 */
[----:B------:R-:W-:Y:S01]  /*d6d0*/  HGMMA.64x96x16.F32.BF16 R152, gdesc[UR4], R152, gsb0 ;  /* 0x01600000049879f0 */ /* 0x000fe20008001898 */
[----:B------:R-:W-:Y:S01]  /*d6e0*/  R2UR UR6, R20 ;  /* 0x00000000140672ca */ /* 0x000fe200000e0000 */
[----:B0-----:R-:W4:Y:S01]  /*d6f0*/  LDL.64 R2, [R1+0x30] ;  /* 0x0000300001027983 */ /* 0x001f220000100a00 */
[----:B------:R-:W-:Y:S01]  /*d700*/  R2UR UR7, R21 ;  /* 0x00000000150772ca */ /* 0x000fe200000e0000 */
[----:B------:R-:W-:-:S02]  /*d710*/  VIADD R20, R14, 0x4 ;  /* 0x000000040e147836 */ /* 0x000fc40000000000 */
[----:B------:R-:W-:Y:S01]  /*d720*/  IMAD.MOV.U32 R21, RZ, RZ, 0x40000040 ;  /* 0x40000040ff157424 */ /* 0x000fe200078e00ff */
[----:B------:R-:W-:Y:S02]  /*d730*/  WARPGROUP.DEPBAR.LE gsb0, 0x0 ;  /* 0x00008000000079c5 */ /* 0x000fe40000010000 */
[----:B------:R-:W-:Y:S01]  /*d740*/  WARPGROUP.ARRIVE ;  /* 0x00000000000079c5 */ /* 0x000fe20000000000 */
[----:B--2---:R-:W-:Y:S02]  /*d750*/  R2UR UR4, R10 ;  /* 0x000000000a0472ca */ /* 0x004fe400000e0000 */
[----:B------:R-:W-:Y:S02]  /*d760*/  R2UR UR5, R11 ;  /* 0x000000000b0572ca */ /* 0x000fe400000e0000 */
[----:B------:R-:W2:Y:S11]  /*d770*/  LDL.64 R10, [R1+0x40] ;  /* 0x00004000010a7983 */ /* 0x000eb60000100a00 */
[----:B------:R-:W-:Y:S01]  /*d780*/  HGMMA.64x96x16.F32.BF16 R152, gdesc[UR4], R152, gsb0 ;  /* 0x01600000049879f0 */ /* 0x000fe20008001898 */
[----:B---3--:R-:W-:-:S02]  /*d790*/  R2UR UR4, R8 ;  /* 0x00000000080472ca */ /* 0x008fc400000e0000 */
[----:B------:R-:W-:Y:S02]  /*d7a0*/  R2UR UR5, R9 ;  /* 0x00000000090572ca */ /* 0x000fe400000e0000 */
[----:B------:R-:W3:Y:S01]  /*d7b0*/  LDL.64 R8, [R1+0x38] ;  /* 0x0000380001087983 */ /* 0x000ee20000100a00 */
[----:B------:R-:W-:Y:S02]  /*d7c0*/  R2UR UR6, R20 ;  /* 0x00000000140672ca */ /* 0x000fe400000e0000 */
[----:B------:R-:W-:Y:S01]  /*d7d0*/  R2UR UR7, R21 ;  /* 0x00000000150772ca */ /* 0x000fe200000e0000 */
[----:B------:R-:W-:Y:S02]  /*d7e0*/  VIADD R20, R14, 0x6 ;  /* 0x000000060e147836 */ /* 0x000fe40000000000 */
[----:B------:R-:W-:Y:S01]  /*d7f0*/  IMAD.MOV.U32 R21, RZ, RZ, 0x40000040 ;  /* 0x40000040ff157424 */ /* 0x000fe200078e00ff */
[----:B------:R-:W-:Y:S02]  /*d800*/  WARPGROUP.DEPBAR.LE gsb0, 0x0 ;  /* 0x00008000000079c5 */ /* 0x000fe40000010000 */
[----:B------:R-:W-:-:S07]  /*d810*/  WARPGROUP.ARRIVE ;  /* 0x00000000000079c5 */ /* 0x000fce0000000000 */
[----:B------:R-:W-:Y:S01]  /*d820*/  HGMMA.64x96x16.F32.BF16 R152, gdesc[UR4], R152, gsb0 ;  /* 0x01600000049879f0 */ /* 0x000fe20008001898 */
[----:B------:R-:W-:Y:S02]  /*d830*/  R2UR UR6, R20 ;  /* 0x00000000140672ca */ /* 0x000fe400000e0000 */
[----:B------:R-:W-:Y:S02]  /*d840*/  R2UR UR7, R21 ;  /* 0x00000000150772ca */ /* 0x000fe400000e0000 */
[----:B----4-:R-:W-:Y:S02]  /*d850*/  R2UR UR4, R202 ;  /* 0x00000000ca0472ca */ /* 0x010fe400000e0000 */
[----:B------:R-:W-:Y:S01]  /*d860*/  R2UR UR5, R203 ;  /* 0x00000000cb0572ca */ /* 0x000fe200000e0000 */
[----:B------:R-:W-:Y:S01]  /*d870*/  VIADD R20, R14, 0x300 ;  /* 0x000003000e147836 */ /* 0x000fe20000000000 */
[----:B------:R-:W4:Y:S01]  /*d880*/  LDL.64 R202, [R1+0x20] ;  /* 0x0000200001ca7983 */ /* 0x000f220000100a00 */
[----:B------:R-:W-:Y:S01]  /*d890*/  IMAD.MOV.U32 R21, RZ, RZ, 0x40000040 ;  /* 0x40000040ff157424 */ /* 0x000fe200078e00ff */
[----:B------:R-:W-:-:S02]  /*d8a0*/  WARPGROUP.DEPBAR.LE gsb0, 0x0 ;  /* 0x00008000000079c5 */ /* 0x000fc40000010000 */
[----:B------:R-:W-:-:S07]  /*d8b0*/  WARPGROUP.ARRIVE ;  /* 0x00000000000079c5 */ /* 0x000fce0000000000 */
[----:B------:R-:W-:Y:S01]  /*d8c0*/  HGMMA.64x96x16.F32.BF16 R152, gdesc[UR4], R152, gsb0 ;  /* 0x01600000049879f0 */ /* 0x000fe20008001898 */
[----:B------:R-:W-:Y:S02]  /*d8d0*/  R2UR UR6, R20 ;  /* 0x00000000140672ca */ /* 0x000fe400000e0000 */
[----:B------:R-:W-:Y:S02]  /*d8e0*/  R2UR UR7, R21 ;  /* 0x00000000150772ca */ /* 0x000fe400000e0000 */
[----:B--2---:R-:W-:Y:S02]  /*d8f0*/  R2UR UR4, R10 ;  /* 0x000000000a0472ca */ /* 0x004fe400000e0000 */
[----:B------:R-:W-:Y:S01]  /*d900*/  R2UR UR5, R11 ;  /* 0x000000000b0572ca */ /* 0x000fe200000e0000 */
[----:B------:R-:W-:Y:S02]  /*d910*/  WARPGROUP.DEPBAR.LE gsb0, 0x0 ;  /* 0x00008000000079c5 */ /* 0x000fe40000010000 */
[----:B------:R-:W-:Y:S01]  /*d920*/  WARPGROUP.ARRIVE ;  /* 0x00000000000079c5 */ /* 0x000fe20000000000 */
[----:B------:R-:W-:Y:S01]  /*d930*/  VIADD R20, R14, 0x302 ;  /* 0x000003020e147836 */ /* 0x000fe20000000000 */
[----:B------:R-:W2:Y:S08]  /*d940*/  LDL.64 R10, [R1+0x18] ;  /* 0x00001800010a7983 */ /* 0x000eb00000100a00 */
[----:B------:R-:W-:Y:S01]  /*d950*/  HGMMA.64x96x16.F32.BF16 R152, gdesc[UR4], R152, gsb0 ;  /* 0x01600000049879f0 */ /* 0x000fe20008001898 */
[----:B------:R-:W-:Y:S01]  /*d960*/  IMAD.MOV.U32 R21, RZ, RZ, 0x40000040 ;  /* 0x40000040ff157424 */ /* 0x000fe200078e00ff */
[----:B------:R-:W-:-:S02]  /*d970*/  R2UR UR6, R20 ;  /* 0x00000000140672ca */ /* 0x000fc400000e0000 */
[----:B---3--:R-:W-:Y:S02]  /*d980*/  R2UR UR4, R8 ;  /* 0x00000000080472ca */ /* 0x008fe400000e0000 */
[----:B------:R-:W-:Y:S02]  /*d990*/  R2UR UR7, R21 ;  /* 0x00000000150772ca */ /* 0x000fe400000e0000 */
[----:B------:R-:W-:Y:S01]  /*d9a0*/  R2UR UR5, R9 ;  /* 0x00000000090572ca */ /* 0x000fe200000e0000 */
[----:B------:R-:W-:Y:S01]  /*d9b0*/  VIADD R20, R14, 0x304 ;  /* 0x000003040e147836 */ /* 0x000fe20000000000 */
[----:B------:R-:W3:Y:S01]  /*d9c0*/  LDL.64 R8, [R1+0x10] ;  /* 0x0000100001087983 */ /* 0x000ee20000100a00 */
[----:B------:R-:W-:Y:S01]  /*d9d0*/  IMAD.MOV.U32 R21, RZ, RZ, 0x40000040 ;  /* 0x40000040ff157424 */ /* 0x000fe200078e00ff */
[----:B------:R-:W-:Y:S02]  /*d9e0*/  WARPGROUP.DEPBAR.LE gsb0, 0x0 ;  /* 0x00008000000079c5 */ /* 0x000fe40000010000 */
[----:B------:R-:W-:-:S07]  /*d9f0*/  WARPGROUP.ARRIVE ;  /* 0x00000000000079c5 */ /* 0x000fce0000000000 */
[----:B------:R-:W-:Y:S01]  /*da00*/  HGMMA.64x96x16.F32.BF16 R152, gdesc[UR4], R152, gsb0 ;  /* 0x01600000049879f0 */ /* 0x000fe20008001898 */
[----:B------:R-:W-:Y:S02]  /*da10*/  R2UR UR6, R20 ;  /* 0x00000000140672ca */ /* 0x000fe400000e0000 */
[----:B------:R-:W-:Y:S02]  /*da20*/  R2UR UR7, R21 ;  /* 0x00000000150772ca */ /* 0x000fe400000e0000 */
[----:B------:R-:W-:Y:S02]  /*da30*/  R2UR UR4, R2 ;  /* 0x00000000020472ca */ /* 0x000fe400000e0000 */
[----:B------:R-:W-:Y:S01]  /*da40*/  R2UR UR5, R3 ;  /* 0x00000000030572ca */ /* 0x000fe200000e0000 */
[----:B------:R-:W-:Y:S01]  /*da50*/  VIADD R20, R14, 0x306 ;  /* 0x000003060e147836 */ /* 0x000fe20000000000 */
[----:B------:R-:W3:Y:S01]  /*da60*/  LDL.64 R2, [R1+0x8] ;  /* 0x0000080001027983 */ /* 0x000ee20000100a00 */
        /* <DEDUP_REMOVED lines=8> */
[----:B------:R-:W-:Y:S01]  /*daf0*/  VIADD R20, R14, 0x600 ;  /* 0x000006000e147836 */ /* 0x000fe20000000000 */
[----:B------:R-:W4:Y:S01]  /*db00*/  LDL.64 R202, [R1] ;  /* 0x0000000001ca7983 */ /* 0x000f220000100a00 */
        /* <DEDUP_REMOVED lines=8> */
[----:B------:R-:W-:Y:S01]  /*db90*/  VIADD R20, R14, 0x602 ;  /* 0x000006020e147836 */ /* 0x000fe20000000000 */
[----:B------:R0:W5:Y:S01]  /*dba0*/  LDL.LU.64 R10, [R1+0x1e0] ;  /* 0x0001e000010a7983 */ /* 0x0001620000300a00 */
[----:B------:R-:W-:Y:S01]  /*dbb0*/  IMAD.MOV.U32 R21, RZ, RZ, 0x40000040 ;  /* 0x40000040ff157424 */ /* 0x000fe200078e00ff */
[----:B------:R-:W-:-:S02]  /*dbc0*/  WARPGROUP.DEPBAR.LE gsb0, 0x0 ;  /* 0x00008000000079c5 */ /* 0x000fc40000010000 */
[----:B------:R-:W-:-:S07]  /*dbd0*/  WARPGROUP.ARRIVE ;  /* 0x00000000000079c5 */ /* 0x000fce0000000000 */
[----:B------:R-:W-:Y:S01]  /*dbe0*/  HGMMA.64x96x16.F32.BF16 R152, gdesc[UR4], R152, gsb0 ;  /* 0x01600000049879f0 */ /* 0x000fe20008001898 */
[----:B------:R-:W-:Y:S02]  /*dbf0*/  R2UR UR6, R20 ;  /* 0x00000000140672ca */ /* 0x000fe400000e0000 */
[----:B------:R-:W-:Y:S02]  /*dc00*/  R2UR UR7, R21 ;  /* 0x00000000150772ca */ /* 0x000fe400000e0000 */
[----:B---3--:R-:W-:Y:S02]  /*dc10*/  R2UR UR4, R8 ;  /* 0x00000000080472ca */ /* 0x008fe400000e0000 */
[----:B------:R-:W-:Y:S01]  /*dc20*/  R2UR UR5, R9 ;  /* 0x00000000090572ca */ /* 0x000fe200000e0000 */
[----:B------:R-:W-:Y:S01]  /*dc30*/  VIADD R20, R14, 0x604 ;  /* 0x000006040e147836 */ /* 0x000fe20000000000 */
[----:B------:R0:W5:Y:S01]  /*dc40*/  LDL.LU R9, [R1+0x1d8] ;  /* 0x0001d80001097983 */ /* 0x0001620000300800 */
[----:B------:R-:W-:Y:S01]  /*dc50*/  IMAD.MOV.U32 R21, RZ, RZ, 0x40000040 ;  /* 0x40000040ff157424 */ /* 0x000fe200078e00ff */
[----:B------:R-:W-:-:S02]  /*dc60*/  WARPGROUP.DEPBAR.LE gsb0, 0x0 ;  /* 0x00008000000079c5 */ /* 0x000fc40000010000 */
[----:B------:R-:W-:-:S07]  /*dc70*/  WARPGROUP.ARRIVE ;  /* 0x00000000000079c5 */ /* 0x000fce0000000000 */
[----:B------:R-:W-:Y:S01]  /*dc80*/  HGMMA.64x96x16.F32.BF16 R152, gdesc[UR4], R152, gsb0 ;  /* 0x01600000049879f0 */ /* 0x000fe20008001898 */
[----:B------:R-:W-:Y:S02]  /*dc90*/  R2UR UR6, R20 ;  /* 0x00000000140672ca */ /* 0x000fe400000e0000 */
[----:B------:R-:W-:Y:S02]  /*dca0*/  R2UR UR7, R21 ;  /* 0x00000000150772ca */ /* 0x000fe400000e0000 */
[----:B------:R-:W-:Y:S02]  /*dcb0*/  R2UR UR4, R2 ;  /* 0x00000000020472ca */ /* 0x000fe400000e0000 */
        /* <DEDUP_REMOVED lines=48> */
[----:B------:R-:W-:Y:S02]  /*dfc0*/  WARPGROUP.DEPBAR.LE gsb0, 0x0 ;  /* 0x00008000000079c5 */ /* 0x000fe40000010000 */
[----:B------:R-:W-:-:S09]  /*dfd0*/  WARPGROUP.ARRIVE ;  /* 0x00000000000079c5 */ /* 0x000fd20000000000 */
[----:B------:R-:W-:Y:S01]  /*dfe0*/  HGMMA.64x96x16.F32.BF16 R152, gdesc[UR4], R152, gsb0 ;  /* 0x01600000049879f0 */ /* 0x000fe20008001898 */
[----:B-1----:R-:W-:-:S04]  /*dff0*/  SHF.R.U32.HI R201, RZ, 0x7, R201 ;  /* 0x00000007ffc97819 */ /* 0x002fc800000116c9 */
[----:B------:R-:W-:Y:S01]  /*e000*/  IADD3 R7, -R201, 0xb, RZ ;  /* 0x0000000bc9077810 */ /* 0x000fe20007ffe1ff */
[----:B------:R-:W-:-:S04]  /*e010*/  WARPGROUP.DEPBAR.LE gsb0, 0x0 ;  /* 0x00008000000079c5 */ /* 0x000fc80000010000 */
[----:B------:R0:W-:Y:S06]  /*e020*/  BAR.ARV R7, 0x100 ;  /* 0x000400070000751d */ /* 0x0001ec0000002000 */
[----:B------:R-:W-:Y:S05]  /*e030*/  @!P0 BRA `(.L_x_6140) ;  /* 0x0000000000048947 */ /* 0x000fea0003800000 */
[----:B------:R-:W-:Y:S01]  /*e040*/  BPT.TRAP 0x1 ;  /* 0x000000040000795c */ /* 0x000fe20000300000 */
.L_x_6140:
[----:B------:R-:W2:Y:S01]  /*e050*/  LDL R20, [R1+0x78] ;  /* 0x0000780001147983 */ /* 0x000ea20000100800 */
[----:B------:R-:W1:Y:S03]  /*e060*/  LDC R0, c[0x0][0x448] ;  /* 0x00011200ff007b82 */ /* 0x000e660000000800 */
[----:B------:R-:W2:Y:S04]  /*e070*/  LDL R8, [R1+0xa4] ;  /* 0x0000a40001087983 */ /* 0x000ea80000100800 */
[----:B------:R-:W3:Y:S04]  /*e080*/  LDL R15, [R1+0x94] ;  /* 0x00009400010f7983 */ /* 0x000ee80000100800 */
[----:B------:R-:W4:Y:S01]  /*e090*/  LDL R14, [R1+0x28] ;  /* 0x00002800010e7983 */ /* 0x000f220000100800 */
[----:B------:R-:W-:Y:S01]  /*e0a0*/  LOP3.LUT R18, R18, 0xffffdfff, RZ, 0xc0, !PT ;  /* 0xffffdfff12127812 */ /* 0x000fe200078ec0ff */
[----:B------:R-:W-:-:S03]  /*e0b0*/  UMOV UR37, UR40 ;  /* 0x0000002800257c82 */ /* 0x000fc60008000000 */
[----:B------:R-:W-:-:S04]  /*e0c0*/  @P0 LOP3.LUT R18, R18, 0x2000, RZ, 0xfc, !PT ;  /* 0x0000200012120812 */ /* 0x000fc800078efcff */
[----:B------:R-:W-:Y:S02]  /*e0d0*/  LOP3.LUT R18, R18, 0xffffbfff, RZ, 0xc0, !PT ;  /* 0xffffbfff12127812 */ /* 0x000fe400078ec0ff */
[----:B-1----:R-:W-:-:S13]  /*e0e0*/  ISETP.NE.AND P1, PT, R0, 0x1, PT ;  /* 0x000000010000780c */ /* 0x002fda0003f25270 */
[----:B------:R-:W1:Y:S08]  /*e0f0*/  @P1 LDC R13, c[0x0][0x44c] ;  /* 0x00011300ff0d1b82 */ /* 0x000e700000000800 */
[----:B------:R-:W0:Y:S01]  /*e100*/  @P1 LDC R0, c[0x0][0x450] ;  /* 0x00011400ff001b82 */ /* 0x000e220000000800 */
[----:B--2---:R-:W-:-:S04]  /*e110*/  IMAD.IADD R8, R8, 0x1, R20 ;  /* 0x0000000108087824 */ /* 0x004fc800078e0214 */
[----:B-1----:R-:W-:-:S05]  /*e120*/  @P1 IMAD.HI.U32 R13, R8, R13, RZ ;  /* 0x0000000d080d1227 */ /* 0x002fca00078e00ff */
[----:B0-----:R-:W-:Y:S01]  /*e130*/  @P1 SHF.R.U32.HI R8, RZ, R0, R13 ;  /* 0x00000000ff081219 */ /* 0x001fe2000001160d */
[----:B-----5:R-:W-:-:S04]  /*e140*/  IMAD R13, R9, -0x60, RZ ;  /* 0xffffffa0090d7824 */ /* 0x020fc800078e02ff */
[----:B------:R-:W0:Y:S01]  /*e150*/  SHFL.IDX PT, R0, R8, RZ, 0x1c1f ;  /* 0x001c1fff08007589 */ /* 0x000e2200000e0000 */
[----:B---3--:R-:W-:-:S03]  /*e160*/  IADD3 R13, -R15, 0x1, R13 ;  /* 0x000000010f0d7810 */ /* 0x008fc60007ffe10d */
[----:B------:R-:W1:Y:S01]  /*e170*/  SHFL.IDX PT, R8, R8, 0x1, 0x1c1f ;  /* 0x003c1f0008087f89 */ /* 0x000e6200000e0000 */
[----:B----4-:R-:W-:-:S05]  /*e180*/  IADD3 R13, -R219, R13, R14 ;  /* 0x0000000ddb0d7210 */ /* 0x010fca0007ffe10e */
[C---:B0-----:R-:W-:Y:S02]  /*e190*/  IMAD.IADD R0, R13.reuse, 0x1, R0 ;  /* 0x000000010d007824 */ /* 0x041fe400078e0200 */
[----:B-1----:R-:W-:-:S03]  /*e1a0*/  IMAD.IADD R8, R13, 0x1, R8 ;  /* 0x000000010d087824 */ /* 0x002fc600078e0208 */
[C---:B------:R-:W-:Y:S02]  /*e1b0*/  ISETP.GT.AND P4, PT, R0.reuse, RZ, PT ;  /* 0x000000ff0000720c */ /* 0x040fe40003f84270 */
        /* <DEDUP_REMOVED lines=43> */
[----:B------:R-:W-:Y:S02]  /*e470*/  FMNMX.FTZ R0, R152, R12, !PT ;  /* 0x0000000c98007209 */ /* 0x000fe40007810000 */
[----:B------:R-:W-:Y:S02]  /*e480*/  FSEL R192, R192, -INF , P4 ;  /* 0xff800000c0c07808 */ /* 0x000fe40002000000 */
[----:B------:R-:W-:Y:S02]  /*e490*/  FMNMX.FTZ R0, R153, R0, !PT ;  /* 0x0000000099007209 */ /* 0x000fe40007810000 */
[----:B------:R-:W-:-:S02]  /*e4a0*/  FSEL R193, R193, -INF , P3 ;  /* 0xff800000c1c17808 */ /* 0x000fc40001800000 */
[----:B------:R-:W-:Y:S02]  /*e4b0*/  FMNMX.FTZ R0, R156, R0, !PT ;  /* 0x000000009c007209 */ /* 0x000fe40007810000 */
[----:B------:R-:W-:Y:S02]  /*e4c0*/  FSEL R196, R196, -INF , P2 ;  /* 0xff800000c4c47808 */ /* 0x000fe40001000000 */
[----:B------:R-:W-:Y:S02]  /*e4d0*/  FMNMX.FTZ R0, R157, R0, !PT ;  /* 0x000000009d007209 */ /* 0x000fe40007810000 */
[----:B------:R-:W-:Y:S02]  /*e4e0*/  FSEL R197, R197, -INF , P1 ;  /* 0xff800000c5c57808 */ /* 0x000fe40000800000 */
[----:B------:R-:W-:Y:S02]  /*e4f0*/  FMNMX.FTZ R0, R160, R0, !PT ;  /* 0x00000000a0007209 */ /* 0x000fe40007810000 */
[----:B------:R-:W-:-:S02]  /*e500*/  ISETP.GT.AND P4, PT, R8, RZ, PT ;  /* 0x000000ff0800720c */ /* 0x000fc40003f84270 */
[----:B------:R-:W-:Y:S02]  /*e510*/  FMNMX.FTZ R0, R161, R0, !PT ;  /* 0x00000000a1007209 */ /* 0x000fe40007810000 */
[----:B------:R-:W-:Y:S02]  /*e520*/  ISETP.GT.AND P3, PT, R8, 0x1, PT ;  /* 0x000000010800780c */ /* 0x000fe40003f64270 */
[----:B------:R-:W-:Y:S02]  /*e530*/  FMNMX.FTZ R0, R164, R0, !PT ;  /* 0x00000000a4007209 */ /* 0x000fe40007810000 */
[C---:B------:R-:W-:Y:S02]  /*e540*/  ISETP.GT.AND P2, PT, R8.reuse, 0x8, PT ;  /* 0x000000080800780c */ /* 0x040fe40003f44270 */
[----:B------:R-:W-:Y:S02]  /*e550*/  FMNMX.FTZ R0, R165, R0, !PT ;  /* 0x00000000a5007209 */ /* 0x000fe40007810000 */
[----:B------:R-:W-:-:S02]  /*e560*/  ISETP.GT.AND P1, PT, R8, 0x9, PT ;  /* 0x000000090800780c */ /* 0x000fc40003f24270 */
        /* <DEDUP_REMOVED lines=8> */
[----:B------:R-:W-:Y:S02]  /*e5f0*/  FMNMX.FTZ R0, R176, R0, !PT ;  /* 0x00000000b0007209 */ /* 0x000fe40007810000 */
[C---:B------:R-:W-:Y:S02]  /*e600*/  ISETP.GT.AND P4, PT, R8.reuse, 0x10, PT ;  /* 0x000000100800780c */ /* 0x040fe40003f84270 */
[----:B------:R-:W-:Y:S02]  /*e610*/  FMNMX.FTZ R0, R177, R0, !PT ;  /* 0x00000000b1007209 */ /* 0x000fe40007810000 */
[----:B------:R-:W-:-:S02]  /*e620*/  ISETP.GT.AND P3, PT, R8, 0x11, PT ;  /* 0x000000110800780c */ /* 0x000fc40003f64270 */
[----:B------:R-:W-:Y:S02]  /*e630*/  FMNMX.FTZ R0, R180, R0, !PT ;  /* 0x00000000b4007209 */ /* 0x000fe40007810000 */
[C---:B------:R-:W-:Y:S02]  /*e640*/  ISETP.GT.AND P2, PT, R8.reuse, 0x18, PT ;  /* 0x000000180800780c */ /* 0x040fe40003f44270 */
[----:B------:R-:W-:Y:S02]  /*e650*/  FMNMX.FTZ R0, R181, R0, !PT ;  /* 0x00000000b5007209 */ /* 0x000fe40007810000 */
[----:B------:R-:W-:Y:S02]  /*e660*/  ISETP.GT.AND P1, PT, R8, 0x19, PT ;  /* 0x000000190800780c */ /* 0x000fe40003f24270 */
        /* <DEDUP_REMOVED lines=11> */
[----:B------:R-:W-:Y:S02]  /*e720*/  ISETP.GT.AND P4, PT, R8, 0x20, PT ;  /* 0x000000200800780c */ /* 0x000fe40003f84270 */
[----:B------:R-:W-:Y:S02]  /*e730*/  FMNMX.FTZ R0, R196, R0, !PT ;  /* 0x00000000c4007209 */ /* 0x000fe40007810000 */
[----:B------:R-:W-:-:S02]  /*e740*/  ISETP.GT.AND P3, PT, R8, 0x21, PT ;  /* 0x000000210800780c */ /* 0x000fc40003f64270 */
[----:B------:R-:W-:Y:S02]  /*e750*/  FMNMX.FTZ R0, R197, R0, !PT ;  /* 0x00000000c5007209 */ /* 0x000fe40007810000 */
[C---:B------:R-:W-:Y:S02]  /*e760*/  ISETP.GT.AND P2, PT, R8.reuse, 0x28, PT ;  /* 0x000000280800780c */ /* 0x040fe40003f44270 */
[----:B------:R-:W-:Y:S01]  /*e770*/  ISETP.GT.AND P1, PT, R8, 0x29, PT ;  /* 0x000000290800780c */ /* 0x000fe20003f24270 */
[----:B------:R-:W0:Y:S01]  /*e780*/  SHFL.BFLY PT, R14, R0, 0x2, 0x1f ;  /* 0x0c401f00000e7f89 */ /* 0x000e2200000e0000 */
[----:B------:R-:W-:Y:S02]  /*e790*/  FSEL R170, R170, -INF , P4 ;  /* 0xff800000aaaa7808 */ /* 0x000fe40002000000 */
[----:B------:R-:W-:Y:S02]  /*e7a0*/  FSEL R171, R171, -INF , P3 ;  /* 0xff800000abab7808 */ /* 0x000fe40001800000 */
[----:B------:R-:W-:-:S02]  /*e7b0*/  FSEL R174, R174, -INF , P2 ;  /* 0xff800000aeae7808 */ /* 0x000fc40001000000 */
[----:B------:R-:W-:Y:S02]  /*e7c0*/  FSEL R175, R175, -INF , P1 ;  /* 0xff800000afaf7808 */ /* 0x000fe40000800000 */
[C---:B------:R-:W-:Y:S02]  /*e7d0*/  ISETP.GT.AND P4, PT, R8.reuse, 0x30, PT ;  /* 0x000000300800780c */ /* 0x040fe40003f84270 */
[C---:B------:R-:W-:Y:S02]  /*e7e0*/  ISETP.GT.AND P3, PT, R8.reuse, 0x31, PT ;  /* 0x000000310800780c */ /* 0x040fe40003f64270 */
[C---:B------:R-:W-:Y:S02]  /*e7f0*/  ISETP.GT.AND P2, PT, R8.reuse, 0x38, PT ;  /* 0x000000380800780c */ /* 0x040fe40003f44270 */
[----:B------:R-:W-:Y:S02]  /*e800*/  ISETP.GT.AND P1, PT, R8, 0x39, PT ;  /* 0x000000390800780c */ /* 0x000fe40003f24270 */
[----:B------:R-:W-:-:S02]  /*e810*/  FSEL R178, R178, -INF , P4 ;  /* 0xff800000b2b27808 */ /* 0x000fc40002000000 */
[----:B------:R-:W-:Y:S02]  /*e820*/  FSEL R179, R179, -INF , P3 ;  /* 0xff800000b3b37808 */ /* 0x000fe40001800000 */
[----:B------:R-:W-:Y:S02]  /*e830*/  @P0 LOP3.LUT R18, R18, 0x4000, RZ, 0xfc, !PT ;  /* 0x0000400012120812 */ /* 0x000fe400078efcff */
[----:B------:R-:W-:Y:S02]  /*e840*/  FSEL R182, R182, -INF , P2 ;  /* 0xff800000b6b67808 */ /* 0x000fe40001000000 */
[----:B0-----:R-:W-:Y:S02]  /*e850*/  FMNMX.FTZ R0, R0, R14, !PT ;  /* 0x0000000e00007209 */ /* 0x001fe40007810000 */
[----:B------:R-:W-:Y:S02]  /*e860*/  FSEL R183, R183, -INF , P1 ;  /* 0xff800000b7b77808 */ /* 0x000fe40000800000 */
[C---:B------:R-:W-:Y:S01]  /*e870*/  ISETP.GT.AND P1, PT, R8.reuse, 0x49, PT ;  /* 0x000000490800780c */ /* 0x040fe20003f24270 */
[----:B------:R-:W0:Y:S01]  /*e880*/  SHFL.BFLY PT, R14, R0, 0x1, 0x1f ;  /* 0x0c201f00000e7f89 */ /* 0x000e2200000e0000 */
[----:B------:R-:W-:-:S02]  /*e890*/  ISETP.GT.AND P2, PT, R8, 0x50, PT ;  /* 0x000000500800780c */ /* 0x000fc40003f44270 */
[C---:B------:R-:W-:Y:S02]  /*e8a0*/  ISETP.GT.AND P3, PT, R8.reuse, 0x51, PT ;  /* 0x000000510800780c */ /* 0x040fe40003f64270 */
[C---:B------:R-:W-:Y:S02]  /*e8b0*/  ISETP.GT.AND P4, PT, R8.reuse, 0x58, PT ;  /* 0x000000580800780c */ /* 0x040fe40003f84270 */
[C---:B------:R-:W-:Y:S02]  /*e8c0*/  ISETP.GT.AND P5, PT, R8.reuse, 0x59, PT ;  /* 0x000000590800780c */ /* 0x040fe40003fa4270 */
[----:B------:R-:W-:Y:S02]  /*e8d0*/  ISETP.GT.AND P0, PT, R8, 0x40, PT ;  /* 0x000000400800780c */ /* 0x000fe40003f04270 */
[----:B------:R-:W-:Y:S02]  /*e8e0*/  FSEL R191, R191, -INF , P1 ;  /* 0xff800000bfbf7808 */ /* 0x000fe40000800000 */
[----:B------:R-:W-:-:S02]  /*e8f0*/  FSEL R186, R186, -INF , P0 ;  /* 0xff800000baba7808 */ /* 0x000fc40000000000 */
[----:B------:R-:W-:Y:S02]  /*e900*/  LOP3.LUT P0, RZ, R18, 0x4000, RZ, 0xc0, !PT ;  /* 0x0000400012ff7812 */ /* 0x000fe4000780c0ff */
[----:B------:R-:W-:Y:S02]  /*e910*/  FSEL R194, R194, -INF , P2 ;  /* 0xff800000c2c27808 */ /* 0x000fe40001000000 */
[----:B------:R-:W-:Y:S02]  /*e920*/  FSEL R187, R187, -INF , P0 ;  /* 0xff800000bbbb7808 */ /* 0x000fe40000000000 */
[----:B------:R-:W-:Y:S02]  /*e930*/  FSEL R195, R195, -INF , P3 ;  /* 0xff800000c3c37808 */ /* 0x000fe40001800000 */
[----:B------:R-:W-:Y:S02]  /*e940*/  FSEL R198, R198, -INF , P4 ;  /* 0xff800000c6c67808 */ /* 0x000fe40002000000 */
[----:B0-----:R-:W-:-:S02]  /*e950*/  FMNMX.FTZ R0, R0, R14, !PT ;  /* 0x0000000e00007209 */ /* 0x001fc40007810000 */
[----:B------:R-:W-:Y:S02]  /*e960*/  FSEL R199, R199, -INF , P5 ;  /* 0xff800000c7c77808 */ /* 0x000fe40002800000 */
[----:B------:R-:W-:Y:S02]  /*e970*/  FSETP.NEU.FTZ.AND P6, PT, R0, -INF , PT ;  /* 0xff8000000000780b */ /* 0x000fe40003fdd000 */
[----:B------:R-:W-:Y:S02]  /*e980*/  LOP3.LUT P0, RZ, R18, 0x2000, RZ, 0xc0, !PT ;  /* 0x0000200012ff7812 */ /* 0x000fe4000780c0ff */
[----:B------:R-:W-:-:S05]  /*e990*/  FSEL R14, R0, RZ, P6 ;  /* 0x000000ff000e7208 */ /* 0x000fca0003000000 */
[----:B------:R-:W-:Y:S01]  /*e9a0*/  FADD.FTZ R14, -R14, R12 ;  /* 0x0000000c0e0e7221 */ /* 0x000fe20000010100 */
[----:B------:R-:W-:-:S03]  /*e9b0*/  FMUL.FTZ R12, R0, UR37 ;  /* 0x00000025000c7c20 */ /* 0x000fc60008410000 */
[----:B------:R-:W-:Y:S02]  /*e9c0*/  FMUL.FTZ R14, R14, UR37 ;  /* 0x000000250e0e7c20 */ /* 0x000fe40008410000 */
[----:B------:R-:W-:Y:S02]  /*e9d0*/  FSEL R12, R12, RZ, P6 ;  /* 0x000000ff0c0c7208 */ /* 0x000fe40003000000 */
[----:B------:R-:W-:Y:S02]  /*e9e0*/  ISETP.GT.AND P6, PT, R8, 0x48, PT ;  /* 0x000000480800780c */ /* 0x000fe40003fc4270 */
[----:B------:R-:W-:Y:S01]  /*e9f0*/  FMNMX.FTZ R8, R13, R11, !PT ;  /* 0x0000000b0d087209 */ /* 0x000fe20007810000 */
[--C-:B------:R-:W-:Y:S01]  /*ea00*/  FFMA.FTZ R152, R152, UR37, -R12.reuse ;  /* 0x0000002598987c23 */ /* 0x100fe2000801080c */
[----:B------:R-:W-:Y:S01]  /*ea10*/  FSEL R190, R190, -INF , P6 ;  /* 0xff800000bebe7808 */ /* 0x000fe20003000000 */
[--C-:B------:R-:W-:Y:S01]  /*ea20*/  FFMA.FTZ R153, R153, UR37, -R12.reuse ;  /* 0x0000002599997c23 */ /* 0x100fe2000801080c */
        /* <DEDUP_REMOVED lines=29> */
[----:B------:R-:W-:Y:S01]  /*ec00*/  FFMA.FTZ R197, R197, UR37, -R12 ;  /* 0x00000025c5c57c23 */ /* 0x000fe2000801080c */
[----:B------:R-:W-:Y:S02]  /*ec10*/  MUFU.EX2 R152, R152 ;  /* 0x0000009800987308 */ /* 0x000fe40000000800 */
[----:B------:R-:W-:-:S04]  /*ec20*/  FMNMX.FTZ R8, R171, R8, !PT ;  /* 0x00000008ab087209 */ /* 0x000fc80007810000 */
[----:B------:R-:W-:Y:S02]  /*ec30*/  FMNMX.FTZ R8, R174, R8, !PT ;  /* 0x00000008ae087209 */ /* 0x000fe40007810000 */
[----:B------:R-:W0:Y:S02]  /*ec40*/  MUFU.EX2 R14, R14 ;  /* 0x0000000e000e7308 */ /* 0x000e240000000800 */
[----:B------:R-:W-:-:S04]  /*ec50*/  FMNMX.FTZ R8, R175, R8, !PT ;  /* 0x00000008af087209 */ /* 0x000fc80007810000 */
[----:B------:R-:W-:Y:S02]  /*ec60*/  FMNMX.FTZ R8, R178, R8, !PT ;  /* 0x00000008b2087209 */ /* 0x000fe40007810000 */
[----:B------:R-:W1:Y:S02]  /*ec70*/  MUFU.EX2 R153, R153 ;  /* 0x0000009900997308 */ /* 0x000e640000000800 */
[----:B------:R-:W-:-:S04]  /*ec80*/  FMNMX.FTZ R8, R179, R8, !PT ;  /* 0x00000008b3087209 */ /* 0x000fc80007810000 */
[----:B------:R-:W-:Y:S02]  /*ec90*/  FMNMX.FTZ R8, R182, R8, !PT ;  /* 0x00000008b6087209 */ /* 0x000fe40007810000 */
[----:B------:R-:W2:Y:S01]  /*eca0*/  MUFU.EX2 R154, R156 ;  /* 0x0000009c009a7308 */ /* 0x000ea20000000800 */
[----:B0-----:R-:W-:Y:S01]  /*ecb0*/  FFMA.FTZ R6, R14, R6, R152 ;  /* 0x000000060e067223 */ /* 0x001fe20000010098 */
[----:B------:R-:W-:Y:S01]  /*ecc0*/  FMNMX.FTZ R8, R183, R8, !PT ;  /* 0x00000008b7087209 */ /* 0x000fe20007810000 */
[-C--:B------:R-:W-:Y:S01]  /*ecd0*/  FMUL.FTZ R24, R24, R14.reuse ;  /* 0x0000000e18187220 */ /* 0x080fe20000410000 */
[-C--:B------:R-:W-:Y:S01]  /*ece0*/  FMUL.FTZ R25, R25, R14.reuse ;  /* 0x0000000e19197220 */ /* 0x080fe20000410000 */
[----:B------:R-:W-:Y:S01]  /*ecf0*/  FMUL.FTZ R28, R28, R14 ;  /* 0x0000000e1c1c7220 */ /* 0x000fe20000410000 */
[----:B------:R-:W-:Y:S01]  /*ed00*/  FMNMX.FTZ R8, R186, R8, !PT ;  /* 0x00000008ba087209 */ /* 0x000fe20007810000 */
[----:B------:R-:W-:Y:S01]  /*ed10*/  FMUL.FTZ R29, R29, R14 ;  /* 0x0000000e1d1d7220 */ /* 0x000fe20000410000 */
[----:B------:R-:W0:Y:S01]  /*ed20*/  MUFU.EX2 R157, R157 ;  /* 0x0000009d009d7308 */ /* 0x000e220000000800 */
[----:B-1----:R-:W-:Y:S01]  /*ed30*/  FADD.FTZ R6, R153, R6 ;  /* 0x0000000699067221 */ /* 0x002fe20000010000 */
[----:B------:R-:W-:Y:S01]  /*ed40*/  FMNMX.FTZ R8, R187, R8, !PT ;  /* 0x00000008bb087209 */ /* 0x000fe20007810000 */
[----:B------:R-:W-:Y:S01]  /*ed50*/  FMUL.FTZ R32, R32, R14 ;  /* 0x0000000e20207220 */ /* 0x000fe20000410000 */
[----:B------:R-:W-:Y:S01]  /*ed60*/  F2FP.BF16.F32.PACK_AB R152, R153, R152 ;  /* 0x000000989998723e */ /* 0x000fe200000010ff */
[----:B------:R-:W-:Y:S01]  /*ed70*/  FMUL.FTZ R33, R33, R14 ;  /* 0x0000000e21217220 */ /* 0x000fe20000410000 */
[----:B------:R-:W-:Y:S01]  /*ed80*/  FMNMX.FTZ R8, R190, R8, !PT ;  /* 0x00000008be087209 */ /* 0x000fe20007810000 */
[-C--:B------:R-:W-:Y:S01]  /*ed90*/  FMUL.FTZ R36, R36, R14.reuse ;  /* 0x0000000e24247220 */ /* 0x080fe20000410000 */
[----:B------:R-:W-:Y:S01]  /*eda0*/  FMUL.FTZ R37, R37, R14 ;  /* 0x0000000e25257220 */ /* 0x000fe20000410000 */
[----:B--2---:R-:W-:Y:S01]  /*edb0*/  FADD.FTZ R6, R154, R6 ;  /* 0x000000069a067221 */ /* 0x004fe20000010000 */
[----:B------:R-:W-:Y:S01]  /*edc0*/  FMNMX.FTZ R8, R191, R8, !PT ;  /* 0x00000008bf087209 */ /* 0x000fe20007810000 */
[-C--:B------:R-:W-:Y:S01]  /*edd0*/  FMUL.FTZ R40, R40, R14.reuse ;  /* 0x0000000e28287220 */ /* 0x080fe20000410000 */
[-C--:B------:R-:W-:Y:S01]  /*ede0*/  FMUL.FTZ R41, R41, R14.reuse ;  /* 0x0000000e29297220 */ /* 0x080fe20000410000 */
[----:B------:R-:W-:Y:S01]  /*edf0*/  FMUL.FTZ R44, R44, R14 ;  /* 0x0000000e2c2c7220 */ /* 0x000fe20000410000 */
[----:B------:R-:W-:Y:S01]  /*ee00*/  FMNMX.FTZ R8, R194, R8, !PT ;  /* 0x00000008c2087209 */ /* 0x000fe20007810000 */
[-C--:B------:R-:W-:Y:S01]  /*ee10*/  FMUL.FTZ R45, R45, R14.reuse ;  /* 0x0000000e2d2d7220 */ /* 0x080fe20000410000 */
[----:B------:R-:W-:Y:S01]  /*ee20*/  FMUL.FTZ R48, R48, R14 ;  /* 0x0000000e30307220 */ /* 0x000fe20000410000 */
[----:B0-----:R-:W-:Y:S01]  /*ee30*/  FADD.FTZ R20, R157, R6 ;  /* 0x000000069d147221 */ /* 0x001fe20000010000 */
        /* <DEDUP_REMOVED lines=37> */
[----:B0-----:R-:W-:Y:S01]  /*f090*/  FMNMX.FTZ R8, R8, R12, !PT ;  /* 0x0000000c08087209 */ /* 0x001fe20007810000 */
        /* <DEDUP_REMOVED lines=19> */
[----:B------:R-:W-:Y:S01]  /*f1d0*/  VIADD R14, R201, 0x8 ;  /* 0x00000008c90e7836 */ /* 0x000fe20000000000 */
[----:B------:R-:W-:Y:S01]  /*f1e0*/  F2FP.BF16.F32.PACK_AB R154, R157, R154 ;  /* 0x0000009a9d9a723e */ /* 0x000fe200000010ff */
[----:B------:R-:W-:Y:S01]  /*f1f0*/  MUFU.EX2 R161, R161 ;  /* 0x000000a100a17308 */ /* 0x000fe20000000800 */
[----:B0-----:R-:W-:Y:S01]  /*f200*/  FMNMX.FTZ R8, R8, R12, !PT ;  /* 0x0000000c08087209 */ /* 0x001fe20007810000 */
[----:B------:R-:W-:-:S06]  /*f210*/  VIADD R12, R10, 0x32440 ;  /* 0x000324400a0c7836 */ /* 0x000fcc0000000000 */
[----:B------:R-:W-:Y:S01]  /*f220*/  MUFU.EX2 R164, R164 ;  /* 0x000000a400a47308 */ /* 0x000fe20000000800 */
[----:B------:R-:W-:-:S04]  /*f230*/  FSETP.NEU.FTZ.AND P1, PT, R8, -INF , PT ;  /* 0xff8000000800780b */ /* 0x000fc80003f3d000 */
[----:B------:R-:W-:-:S03]  /*f240*/  FSEL R6, R8, RZ, P1 ;  /* 0x000000ff08067208 */ /* 0x000fc60000800000 */
[----:B------:R-:W-:Y:S02]  /*f250*/  MUFU.EX2 R165, R165 ;  /* 0x000000a500a57308 */ /* 0x000fe40000000800 */
[----:B------:R-:W-:Y:S01]  /*f260*/  FADD.FTZ R11, -R6, R11 ;  /* 0x0000000b060b7221 */ /* 0x000fe20000010100 */
[----:B------:R-:W-:-:S03]  /*f270*/  FMUL.FTZ R6, R8, UR37 ;  /* 0x0000002508067c20 */ /* 0x000fc60008410000 */
[----:B------:R-:W-:Y:S02]  /*f280*/  FMUL.FTZ R11, R11, UR37 ;  /* 0x000000250b0b7c20 */ /* 0x000fe40008410000 */
[----:B------:R-:W-:Y:S01]  /*f290*/  MUFU.EX2 R168, R168 ;  /* 0x000000a800a87308 */ /* 0x000fe20000000800 */
[----:B------:R-:W-:-:S05]  /*f2a0*/  FSEL R6, R6, RZ, P1 ;  /* 0x000000ff06067208 */ /* 0x000fca0000800000 */
[--C-:B------:R-:W-:Y:S01]  /*f2b0*/  FFMA.FTZ R153, R13, UR37, -R6.reuse ;  /* 0x000000250d997c23 */ /* 0x100fe20008010806 */
[----:B------:R-:W-:Y:S01]  /*f2c0*/  IMAD.U32 R13, RZ, RZ, UR41 ;  /* 0x00000029ff0d7e24 */ /* 0x000fe2000f8e00ff */
[----:B------:R0:W1:Y:S01]  /*f2d0*/  MUFU.EX2 R15, R11 ;  /* 0x0000000b000f7308 */ /* 0x0000620000000800 */
[--C-:B------:R-:W-:Y:S01]  /*f2e0*/  FFMA.FTZ R156, R163, UR37, -R6.reuse ;  /* 0x00000025a39c7c23 */ /* 0x100fe20008010806 */
[--C-:B------:R-:W-:Y:S01]  /*f2f0*/  FFMA.FTZ R157, R166, UR37, -R6.reuse ;  /* 0x00000025a69d7c23 */ /* 0x100fe20008010806 */
[----:B------:R-:W-:Y:S01]  /*f300*/  FFMA.FTZ R21, R167, UR37, -R6 ;  /* 0x00000025a7157c23 */ /* 0x000fe20008010806 */
[----:B------:R-:W-:Y:S01]  /*f310*/  PRMT R12, R13, 0x654, R12 ;  /* 0x000006540d0c7816 */ /* 0x000fe2000000000c */
[----:B------:R-:W-:Y:S02]  /*f320*/  IMAD.MOV.U32 R13, RZ, RZ, 0x40000040 ;  /* 0x40000040ff0d7424 */ /* 0x000fe400078e00ff */
[--C-:B------:R-:W-:Y:S01]  /*f330*/  FFMA.FTZ R194, R194, UR37, -R6.reuse ;  /* 0x00000025c2c27c23 */ /* 0x100fe20008010806 */
[--C-:B------:R-:W-:Y:S01]  /*f340*/  FFMA.FTZ R195, R195, UR37, -R6.reuse ;  /* 0x00000025c3c37c23 */ /* 0x100fe20008010806 */
[----:B------:R-:W2:Y:S01]  /*f350*/  MUFU.EX2 R153, R153 ;  /* 0x0000009900997308 */ /* 0x000ea20000000800 */
[--C-:B0-----:R-:W-:Y:S01]  /*f360*/  FFMA.FTZ R11, R155, UR37, -R6.reuse ;  /* 0x000000259b0b7c23 */ /* 0x101fe20008010806 */
[----:B------:R-:W-:Y:S01]  /*f370*/  R2UR UR7, R13 ;  /* 0x000000000d0772ca */ /* 0x000fe200000e0000 */
[--C-:B------:R-:W-:Y:S01]  /*f380*/  FFMA.FTZ R13, R159, UR37, -R6.reuse ;  /* 0x000000259f0d7c23 */ /* 0x100fe20008010806 */
[----:B------:R0:W-:Y:S01]  /*f390*/  SYNCS.ARRIVE.TRANS64.RED.A1T0 RZ, [R12+URZ], RZ ;  /* 0x000000ff0cff79a7 */ /* 0x0001e2000810043f */
[--C-:B------:R-:W-:Y:S01]  /*f3a0*/  FFMA.FTZ R159, R170, UR37, -R6.reuse ;  /* 0x00000025aa9f7c23 */ /* 0x100fe20008010806 */
[----:B------:R-:W-:-:S02]  /*f3b0*/  FFMA.FTZ R198, R198, UR37, -R6 ;  /* 0x00000025c6c67c23 */ /* 0x000fc40008010806 */
[----:B------:R-:W3:Y:S01]  /*f3c0*/  MUFU.EX2 R11, R11 ;  /* 0x0000000b000b7308 */ /* 0x000ee20000000800 */
[-C--:B-1----:R-:W-:Y:S01]  /*f3d0*/  FMUL.FTZ R26, R26, R15.reuse ;  /* 0x0000000f1a1a7220 */ /* 0x082fe20000410000 */
[-C--:B------:R-:W-:Y:S01]  /*f3e0*/  FMUL.FTZ R27, R27, R15.reuse ;  /* 0x0000000f1b1b7220 */ /* 0x080fe20000410000 */
[-C--:B------:R-:W-:Y:S01]  /*f3f0*/  FMUL.FTZ R30, R30, R15.reuse ;  /* 0x0000000f1e1e7220 */ /* 0x080fe20000410000 */
[----:B0-----:R-:W-:Y:S02]  /*f400*/  IMAD.MOV.U32 R12, RZ, RZ, 0xc00 ;  /* 0x00000c00ff0c7424 */ /* 0x001fe400078e00ff */
[-C--:B------:R-:W-:Y:S01]  /*f410*/  FMUL.FTZ R31, R31, R15.reuse ;  /* 0x0000000f1f1f7220 */ /* 0x080fe20000410000 */
[-C--:B------:R-:W-:Y:S01]  /*f420*/  FMUL.FTZ R34, R34, R15.reuse ;  /* 0x0000000f22227220 */ /* 0x080fe20000410000 */
[----:B------:R-:W-:Y:S01]  /*f430*/  FMUL.FTZ R35, R35, R15 ;  /* 0x0000000f23237220 */ /* 0x000fe20000410000 */
[----:B------:R-:W-:Y:S01]  /*f440*/  MUFU.EX2 R13, R13 ;  /* 0x0000000d000d7308 */ /* 0x000fe20000000800 */
[----:B--2---:R-:W-:Y:S01]  /*f450*/  FFMA.FTZ R3, R15, R3, R153 ;  /* 0x000000030f037223 */ /* 0x004fe20000010099 */
[----:B------:R-:W-:Y:S01]  /*f460*/  IMAD R12, R19, R12, UR38 ;  /* 0x00000026130c7e24 */ /* 0x000fe2000f8e020c */
[----:B------:R0:W-:Y:S01]  /*f470*/  BAR.SYNC.DEFER_BLOCKING R14, 0x100 ;  /* 0x0004000e0000751d */ /* 0x0001e20000010000 */
[-C--:B------:R-:W-:Y:S01]  /*f480*/  FMUL.FTZ R38, R38, R15.reuse ;  /* 0x0000000f26267220 */ /* 0x080fe20000410000 */
[-C--:B------:R-:W-:Y:S01]  /*f490*/  FMUL.FTZ R39, R39, R15.reuse ;  /* 0x0000000f27277220 */ /* 0x080fe20000410000 */
[-C--:B------:R-:W-:Y:S01]  /*f4a0*/  FMUL.FTZ R42, R42, R15.reuse ;  /* 0x0000000f2a2a7220 */ /* 0x080fe20000410000 */
[----:B------:R-:W-:Y:S01]  /*f4b0*/  R2UR UR6, R12 ;  /* 0x000000000c0672ca */ /* 0x000fe200000e0000 */
[----:B------:R-:W-:Y:S01]  /*f4c0*/  FMUL.FTZ R43, R43, R15 ;  /* 0x0000000f2b2b7220 */ /* 0x000fe20000410000 */
[C---:B---3--:R-:W-:Y:S01]  /*f4d0*/  FADD.FTZ R3, R11.reuse, R3 ;  /* 0x000000030b037221 */ /* 0x048fe20000010000 */
[----:B------:R-:W-:Y:S01]  /*f4e0*/  F2FP.BF16.F32.PACK_AB R153, R11, R153 ;  /* 0x000000990b99723e */ /* 0x000fe200000010ff */
[----:B------:R-:W-:Y:S01]  /*f4f0*/  FFMA.FTZ R11, R158, UR37, -R6 ;  /* 0x000000259e0b7c23 */ /* 0x000fe20008010806 */
        /* <DEDUP_REMOVED lines=57> */
[----:B------:R-:W-:Y:S01]  /*f890*/  FADD.FTZ R3, R11, R3 ;  /* 0x000000030b037221 */ /* 0x000fe20000010000 */
[----:B0-----:R-:W-:-:S02]  /*f8a0*/  VIADD R14, R12, 0x80 ;  /* 0x000000800c0e7836 */ /* 0x001fc40000000000 */
[--C-:B------:R-:W-:Y:S01]  /*f8b0*/  FFMA.FTZ R11, R175, UR37, -R6.reuse ;  /* 0x00000025af0b7c23 */ /* 0x100fe20008010806 */
[----:B------:R-:W-:Y:S01]  /*f8c0*/  WARPGROUP.ARRIVE ;  /* 0x00000000000079c5 */ /* 0x000fe20000000000 */
[----:B------:R-:W-:Y:S02]  /*f8d0*/  IMAD.MOV.U32 R15, RZ, RZ, 0x40000040 ;  /* 0x40000040ff0f7424 */ /* 0x000fe400078e00ff */
[----:B------:R-:W-:Y:S01]  /*f8e0*/  FADD.FTZ R158, R13, R3 ;  /* 0x000000030d9e7221 */ /* 0x000fe20000010000 */
[--C-:B------:R-:W-:Y:S01]  /*f8f0*/  FFMA.FTZ R13, R171, UR37, -R6.reuse ;  /* 0x00000025ab0d7c23 */ /* 0x100fe20008010806 */
[----:B------:R-:W-:Y:S01]  /*f900*/  MUFU.EX2 R157, R157 ;  /* 0x0000009d009d7308 */ /* 0x000fe20000000800 */
[----:B------:R-:W-:Y:S01]  /*f910*/  FFMA.FTZ R3, R174, UR37, -R6 ;  /* 0x00000025ae037c23 */ /* 0x000fe20008010806 */
[----:B------:R-:W-:Y:S01]  /*f920*/  HGMMA.64x256x16.F32.BF16 R24, R152, gdesc[UR4].tnspB, R24, gsb0 ;  /* 0x43e0000498187df0 */ /* 0x000fe20008001818 */
[----:B------:R-:W-:Y:S01]  /*f930*/  R2UR UR6, R14 ;  /* 0x000000000e0672ca */ /* 0x000fe200000e0000 */
[----:B------:R-:W-:Y:S01]  /*f940*/  VIADD R14, R12, 0x100 ;  /* 0x000001000c0e7836 */ /* 0x000fe20000000000 */
[----:B------:R-:W-:Y:S01]  /*f950*/  R2UR UR7, R15 ;  /* 0x000000000f0772ca */ /* 0x000fe200000e0000 */
[----:B------:R-:W-:-:S02]  /*f960*/  IMAD.MOV.U32 R15, RZ, RZ, 0x40000040 ;  /* 0x40000040ff0f7424 */ /* 0x000fc400078e00ff */
[----:B------:R-:W0:Y:S08]  /*f970*/  MUFU.EX2 R21, R21 ;  /* 0x0000001500157308 */ /* 0x000e300000000800 */
        /* <DEDUP_REMOVED lines=23> */
[----:B------:R-:W-:-:S05]  /*faf0*/  FFMA.FTZ R153, R162, UR37, -R6 ;  /* 0x00000025a2997c23 */ /* 0x000fca0008010806 */
[----:B------:R-:W1:Y:S01]  /*fb00*/  MUFU.EX2 R152, R160 ;  /* 0x000000a000987308 */ /* 0x000e620000000800 */
[----:B------:R-:W-:Y:S01]  /*fb10*/  F2FP.BF16.F32.PACK_AB R154, R165, R164 ;  /* 0x000000a4a59a723e */ /* 0x000fe200000010ff */
[----:B------:R-:W-:Y:S01]  /*fb20*/  FFMA.FTZ R162, R191, UR37, -R6 ;  /* 0x00000025bfa27c23 */ /* 0x000fe20008010806 */
[----:B0-----:R-:W-:-:S05]  /*fb30*/  F2FP.BF16.F32.PACK_AB R155, R21, R157 ;  /* 0x0000009d159b723e */ /* 0x001fca00000010ff */
[----:B------:R-:W0:Y:S08]  /*fb40*/  MUFU.EX2 R153, R153 ;  /* 0x0000009900997308 */ /* 0x000e300000000800 */
[----:B------:R-:W-:Y:S01]  /*fb50*/  MUFU.EX2 R162, R162 ;  /* 0x000000a200a27308 */ /* 0x000fe20000000800 */
[----:B-1----:R-:W-:Y:S01]  /*fb60*/  FADD.FTZ R20, R152, R20 ;  /* 0x0000001498147221 */ /* 0x002fe20000010000 */
[----:B------:R-:W-:-:S03]  /*fb70*/  F2FP.BF16.F32.PACK_AB R152, R161, R152 ;  /* 0x00000098a198723e */ /* 0x000fc600000010ff */
[----:B------:R-:W-:Y:S01]  /*fb80*/  FADD.FTZ R20, R161, R20 ;  /* 0x00000014a1147221 */ /* 0x000fe20000010000 */
[----:B------:R-:W-:Y:S01]  /*fb90*/  FFMA.FTZ R161, R190, UR37, -R6 ;  /* 0x00000025bea17c23 */ /* 0x000fe20008010806 */
[----:B0-----:R-:W-:Y:S01]  /*fba0*/  FADD.FTZ R158, R153, R158 ;  /* 0x0000009e999e7221 */ /* 0x001fe20000010000 */
[----:B------:R-:W-:Y:S01]  /*fbb0*/  F2FP.BF16.F32.PACK_AB R153, R156, R153 ;  /* 0x000000999c99723e */ /* 0x000fe200000010ff */
[----:B------:R-:W-:Y:S01]  /*fbc0*/  FADD.FTZ R164, R164, R20 ;  /* 0x00000014a4a47221 */ /* 0x000fe20000010000 */
[----:B------:R-:W-:Y:S01]  /*fbd0*/  FFMA.FTZ R20, R179, UR37, -R6 ;  /* 0x00000025b3147c23 */ /* 0x000fe20008010806 */
[----:B------:R-:W-:Y:S01]  /*fbe0*/  FADD.FTZ R158, R156, R158 ;  /* 0x0000009e9c9e7221 */ /* 0x000fe20000010000 */
[----:B------:R-:W-:Y:S01]  /*fbf0*/  WARPGROUP.ARRIVE ;  /* 0x00000000000079c5 */ /* 0x000fe20000000000 */
[----:B------:R-:W-:Y:S01]  /*fc00*/  FFMA.FTZ R156, R182, UR37, -R6 ;  /* 0x00000025b69c7c23 */ /* 0x000fe20008010806 */
[----:B------:R-:W-:Y:S01]  /*fc10*/  MUFU.EX2 R161, R161 ;  /* 0x000000a100a17308 */ /* 0x000fe20000000800 */
[----:B------:R-:W-:Y:S01]  /*fc20*/  FADD.FTZ R160, R157, R158 ;  /* 0x0000009e9da07221 */ /* 0x000fe20000010000 */
[--C-:B------:R-:W-:Y:S01]  /*fc30*/  FFMA.FTZ R158, R178, UR37, -R6.reuse ;  /* 0x00000025b29e7c23 */ /* 0x100fe20008010806 */
[----:B------:R-:W-:Y:S01]  /*fc40*/  FFMA.FTZ R157, R183, UR37, -R6 ;  /* 0x00000025b79d7c23 */ /* 0x000fe20008010806 */
[----:B------:R-:W-:Y:S01]  /*fc50*/  HGMMA.64x256x16.F32.BF16 R24, R152, gdesc[UR4].tnspB, R24, gsb0 ;  /* 0x43e0000498187df0 */ /* 0x000fe20008001818 */
[----:B------:R-:W-:Y:S01]  /*fc60*/  R2UR UR6, R14 ;  /* 0x000000000e0672ca */ /* 0x000fe200000e0000 */
[----:B------:R-:W-:Y:S01]  /*fc70*/  VIADD R14, R12, 0x180 ;  /* 0x000001800c0e7836 */ /* 0x000fe20000000000 */
[----:B------:R-:W-:Y:S01]  /*fc80*/  R2UR UR7, R15 ;  /* 0x000000000f0772ca */ /* 0x000fe200000e0000 */
[----:B------:R-:W-:Y:S01]  /*fc90*/  MUFU.EX2 R158, R158 ;  /* 0x0000009e009e7308 */ /* 0x000fe20000000800 */
[----:B------:R-:W-:-:S02]  /*fca0*/  IMAD.MOV.U32 R15, RZ, RZ, 0x40000040 ;  /* 0x40000040ff0f7424 */ /* 0x000fc400078e00ff */
[----:B------:R-:W-:Y:S01]  /*fcb0*/  FADD.FTZ R160, R21, R160 ;  /* 0x000000a015a07221 */ /* 0x000fe20000010000 */
[----:B------:R-:W-:Y:S01]  /*fcc0*/  FFMA.FTZ R21, R186, UR37, -R6 ;  /* 0x00000025ba157c23 */ /* 0x000fe20008010806 */
[----:B------:R-:W-:Y:S02]  /*fcd0*/  FADD.FTZ R164, R165, R164 ;  /* 0x000000a4a5a47221 */ /* 0x000fe40000010000 */
[----:B------:R-:W-:Y:S01]  /*fce0*/  FADD.FTZ R160, R159, R160 ;  /* 0x000000a09fa07221 */ /* 0x000fe20000010000 */
[----:B------:R-:W0:Y:S03]  /*fcf0*/  MUFU.EX2 R20, R20 ;  /* 0x0000001400147308 */ /* 0x000e260000000800 */
[----:B------:R-:W-:-:S04]  /*fd00*/  FADD.FTZ R160, R13, R160 ;  /* 0x000000a00da07221 */ /* 0x000fc80000010000 */
[----:B------:R-:W-:Y:S01]  /*fd10*/  FADD.FTZ R160, R3, R160 ;  /* 0x000000a003a07221 */ /* 0x000fe20000010000 */
[----:B------:R-:W-:Y:S03]  /*fd20*/  MUFU.EX2 R156, R156 ;  /* 0x0000009c009c7308 */ /* 0x000fe60000000800 */
[----:B------:R-:W-:-:S05]  /*fd30*/  FADD.FTZ R160, R11, R160 ;  /* 0x000000a00ba07221 */ /* 0x000fca0000010000 */
[----:B------:R-:W1:Y:S08]  /*fd40*/  MUFU.EX2 R157, R157 ;  /* 0x0000009d009d7308 */ /* 0x000e700000000800 */
[----:B------:R-:W2:Y:S01]  /*fd50*/  MUFU.EX2 R21, R21 ;  /* 0x0000001500157308 */ /* 0x000ea20000000800 */
[----:B------:R-:W-:Y:S02]  /*fd60*/  WARPGROUP.DEPBAR.LE gsb0, 0x0 ;  /* 0x00008000000079c5 */ /* 0x000fe40000010000 */
[----:B------:R-:W-:Y:S01]  /*fd70*/  F2FP.BF16.F32.PACK_AB R152, R169, R168 ;  /* 0x000000a8a998723e */ /* 0x000fe200000010ff */
[----:B------:R-:W-:Y:S01]  /*fd80*/  FADD.FTZ R168, R168, R164 ;  /* 0x000000a4a8a87221 */ /* 0x000fe20000010000 */
[----:B------:R-:W-:Y:S01]  /*fd90*/  F2FP.BF16.F32.PACK_AB R153, R13, R159 ;  /* 0x0000009f0d99723e */ /* 0x000fe200000010ff */
[--C-:B------:R-:W-:Y:S01]  /*fda0*/  FFMA.FTZ R159, R187, UR37, -R6.reuse ;  /* 0x00000025bb9f7c23 */ /* 0x100fe20008010806 */
[----:B------:R-:W-:Y:S01]  /*fdb0*/  F2FP.BF16.F32.PACK_AB R154, R173, R172 ;  /* 0x000000acad9a723e */ /* 0x000fe200000010ff */
[----:B------:R-:W-:Y:S01]  /*fdc0*/  FFMA.FTZ R6, R199, UR37, -R6 ;  /* 0x00000025c7067c23 */ /* 0x000fe20008010806 */
[----:B------:R-:W-:Y:S01]  /*fdd0*/  F2FP.BF16.F32.PACK_AB R155, R11, R3 ;  /* 0x000000030b9b723e */ /* 0x000fe200000010ff */
[----:B------:R-:W-:-:S02]  /*fde0*/  IMAD.MOV.U32 R13, RZ, RZ, 0x40000040 ;  /* 0x40000040ff0d7424 */ /* 0x000fc400078e00ff */
[----:B------:R-:W-:Y:S01]  /*fdf0*/  FADD.FTZ R168, R169, R168 ;  /* 0x000000a8a9a87221 */ /* 0x000fe20000010000 */
[----:B------:R-:W3:Y:S01]  /*fe00*/  MUFU.EX2 R159, R159 ;  /* 0x0000009f009f7308 */ /* 0x000ee20000000800 */
[----:B------:R-:W-:Y:S02]  /*fe10*/  WARPGROUP.ARRIVE ;  /* 0x00000000000079c5 */ /* 0x000fe40000000000 */
[----:B------:R-:W-:-:S04]  /*fe20*/  FADD.FTZ R168, R172, R168 ;  /* 0x000000a8aca87221 */ /* 0x000fc80000010000 */
[----:B------:R-:W-:Y:S01]  /*fe30*/  HGMMA.64x256x16.F32.BF16 R24, R152, gdesc[UR4].tnspB, R24, gsb0 ;  /* 0x43e0000498187df0 */ /* 0x000fe20008001818 */
[----:B------:R-:W-:Y:S01]  /*fe40*/  R2UR UR6, R14 ;  /* 0x000000000e0672ca */ /* 0x000fe200000e0000 */
[C---:B------:R-:W-:Y:S01]  /*fe50*/  VIADD R14, R12.reuse, 0x200 ;  /* 0x000002000c0e7836 */ /* 0x040fe20000000000 */
[----:B------:R-:W-:Y:S01]  /*fe60*/  R2UR UR7, R15 ;  /* 0x000000000f0772ca */ /* 0x000fe200000e0000 */
[----:B------:R-:W-:Y:S02]  /*fe70*/  IMAD.MOV.U32 R15, RZ, RZ, 0x40000040 ;  /* 0x40000040ff0f7424 */ /* 0x000fe400078e00ff */
[----:B------:R-:W-:Y:S01]  /*fe80*/  FADD.FTZ R168, R173, R168 ;  /* 0x000000a8ada87221 */ /* 0x000fe20000010000 */
[----:B------:R-:W-:Y:S01]  /*fe90*/  VIADD R12, R12, 0x280 ;  /* 0x000002800c0c7836 */ /* 0x000fe20000000000 */
[----:B------:R-:W-:Y:S02]  /*fea0*/  WARPGROUP.DEPBAR.LE gsb0, 0x0 ;  /* 0x00008000000079c5 */ /* 0x000fe40000010000 */
[----:B------:R-:W-:Y:S01]  /*feb0*/  F2FP.BF16.F32.PACK_AB R152, R177, R176 ;  /* 0x000000b0b198723e */ /* 0x000fe200000010ff */
        /* <DEDUP_REMOVED lines=11> */
[----:B------:R-:W-:-:S03]  /*ff70*/  FADD.FTZ R158, R157, R158 ;  /* 0x0000009e9d9e7221 */ /* 0x000fc60000010000 */
[----:B------:R-:W-:Y:S01]  /*ff80*/  HGMMA.64x256x16.F32.BF16 R24, R152, gdesc[UR4].tnspB, R24, gsb0 ;  /* 0x43e0000498187df0 */ /* 0x000fe20008001818 */
[----:B------:R-:W-:Y:S01]  /*ff90*/  R2UR UR6, R14 ;  /* 0x000000000e0672ca */ /* 0x000fe200000e0000 */
[----:B------:R-:W-:Y:S01]  /*ffa0*/  FADD.FTZ R176, R184, R176 ;  /* 0x000000b0b8b07221 */ /* 0x000fe20000010000 */
[----:B------:R-:W-:Y:S01]  /*ffb0*/  R2UR UR7, R15 ;  /* 0x000000000f0772ca */ /* 0x000fe200000e0000 */
[----:B------:R0:W1:Y:S01]  /*ffc0*/  MUFU.EX2 R14, R6 ;  /* 0x00000006000e7308 */ /* 0x0000620000000800 */
[----:B--2---:R-:W-:Y:S01]  /*ffd0*/  FADD.FTZ R158, R21, R158 ;  /* 0x0000009e159e7221 */ /* 0x004fe20000010000 */
[----:B------:R-:W-:-:S03]  /*ffe0*/  FADD.FTZ R176, R185, R176 ;  /* 0x000000b0b9b07221 */ /* 0x000fc60000010000 */
[----:B---3--:R-:W-:Y:S01]  /*fff0*/  FADD.FTZ R158, R159, R158 ;  /* 0x0000009e9f9e7221 */ /* 0x008fe20000010000 */
        /* <DEDUP_REMOVED lines=10> */
[----:B0-----:R-:W-:-:S03]  /*100a0*/  FADD.FTZ R6, R197, R176 ;  /* 0x000000b0c5067221 */ /* 0x001fc60000010000 */
[----:B-1----:R-:W-:Y:S01]  /*100b0*/  FADD.FTZ R3, R14, R158 ;  /* 0x0000009e0e037221 */ /* 0x002fe20000010000 */
[----:B------:R-:W-:Y:S02]  /*100c0*/  WARPGROUP.DEPBAR.LE gsb0, 0x0 ;  /* 0x00008000000079c5 */ /* 0x000fe40000010000 */
[----:B------:R-:W-:Y:S02]  /*100d0*/  F2FP.BF16.F32.PACK_AB R152, R185, R184 ;  /* 0x000000b8b998723e */ /* 0x000fe400000010ff */
[----:B------:R-:W-:Y:S02]  /*100e0*/  F2FP.BF16.F32.PACK_AB R153, R159, R21 ;  /* 0x000000159f99723e */ /* 0x000fe400000010ff */
[----:B------:R-:W-:Y:S02]  /*100f0*/  F2FP.BF16.F32.PACK_AB R154, R189, R188 ;  /* 0x000000bcbd9a723e */ /* 0x000fe400000010ff */
[----:B------:R-:W-:-:S04]  /*10100*/  F2FP.BF16.F32.PACK_AB R155, R162, R161 ;  /* 0x000000a1a29b723e */ /* 0x000fc800000010ff */
[----:B------:R-:W-:-:S06]  /*10110*/  WARPGROUP.ARRIVE ;  /* 0x00000000000079c5 */ /* 0x000fcc0000000000 */
[----:B------:R-:W-:Y:S01]  /*10120*/  HGMMA.64x256x16.F32.BF16 R24, R152, gdesc[UR4].tnspB, R24, gsb0 ;  /* 0x43e0000498187df0 */ /* 0x000fe20008001818 */
[----:B------:R-:W-:Y:S02]  /*10130*/  R2UR UR6, R12 ;  /* 0x000000000c0672ca */ /* 0x000fe400000e0000 */
[----:B------:R-:W-:Y:S01]  /*10140*/  R2UR UR7, R13 ;  /* 0x000000000d0772ca */ /* 0x000fe200000e0000 */
[----:B------:R-:W-:Y:S02]  /*10150*/  WARPGROUP.DEPBAR.LE gsb0, 0x0 ;  /* 0x00008000000079c5 */ /* 0x000fe40000010000 */
[----:B------:R-:W-:Y:S02]  /*10160*/  F2FP.BF16.F32.PACK_AB R152, R193, R192 ;  /* 0x000000c0c198723e */ /* 0x000fe400000010ff */
[----:B------:R-:W-:Y:S02]  /*10170*/  F2FP.BF16.F32.PACK_AB R153, R195, R194 ;  /* 0x000000c2c399723e */ /* 0x000fe400000010ff */
[----:B------:R-:W-:-:S02]  /*10180*/  F2FP.BF16.F32.PACK_AB R154, R197, R196 ;  /* 0x000000c4c59a723e */ /* 0x000fc400000010ff */
[----:B------:R-:W-:-:S04]  /*10190*/  F2FP.BF16.F32.PACK_AB R155, R14, R198 ;  /* 0x000000c60e9b723e */ /* 0x000fc800000010ff */
[----:B------:R-:W-:-:S12]  /*101a0*/  WARPGROUP.ARRIVE ;  /* 0x00000000000079c5 */ /* 0x000fd80000000000 */
[----:B------:R-:W-:Y:S03]  /*101b0*/  HGMMA.64x256x16.F32.BF16 R24, R152, gdesc[UR4].tnspB, R24, gsb0 ;  /* 0x43e0000498187df0 */ /* 0x000fe60008001818 */
[----:B------:R-:W-:Y:S02]  /*101c0*/  WARPGROUP.DEPBAR.LE gsb0, 0x0 ;  /* 0x00008000000079c5 */ /* 0x000fe40000010000 */
[----:B------:R-:W-:Y:S05]  /*101d0*/  @!P0 BRA `(.L_x_6141) ;  /* 0x0000000000048947 */ /* 0x000fea0003800000 */
[----:B------:R-:W-:Y:S01]  /*101e0*/  BPT.TRAP 0x1 ;  /* 0x000000040000795c */ /* 0x000fe20000300000 */
.L_x_6141:
[C---:B------:R-:W-:Y:S01]  /*101f0*/  ISETP.GT.AND P1, PT, R9.reuse, R200, PT ;  /* 0x000000c80900720c */ /* 0x040fe20003f24270 */
[----:B------:R-:W-:Y:S02]  /*10200*/  VIADD R10, R10, 0x32460 ;  /* 0x000324600a0a7836 */ /* 0x000fe40000000000 */
[----:B------:R-:W-:Y:S02]  /*10210*/  IMAD.U32 R11, RZ, RZ, UR41 ;  /* 0x00000029ff0b7e24 */ /* 0x000fe4000f8e00ff */
[----:B------:R-:W-:Y:S02]  /*10220*/  VIADD R9, R9, 0xffffffff ;  /* 0xffffffff09097836 */ /* 0x000fe40000000000 */
[----:B------:R-:W-:Y:S01]  /*10230*/  IMAD.MOV.U32 R12, RZ, RZ, R0 ;  /* 0x000000ffff0c7224 */ /* 0x000fe200078e0000 */
[----:B------:R-:W-:Y:S01]  /*10240*/  PRMT R10, R11, 0x654, R10 ;  /* 0x000006540b0a7816 */ /* 0x000fe2000000000a */
[----:B------:R-:W-:-:S03]  /*10250*/  IMAD.MOV.U32 R11, RZ, RZ, R8 ;  /* 0x000000ffff0b7224 */ /* 0x000fc600078e0008 */
[----:B------:R0:W-:Y:S01]  /*10260*/  SYNCS.ARRIVE.TRANS64.RED.A1T0 RZ, [R10+URZ], RZ ;  /* 0x000000ff0aff79a7 */ /* 0x0001e2000810043f */
[----:B------:R-:W-:Y:S05]  /*10270*/  @P1 BRA `(.L_x_6142) ;  /* 0xffffffcc00cc1947 */ /* 0x000fea000383ffff */
.L_x_6131:
[----:B0-----:R-:W2:Y:S02]  /*10280*/  LDL R10, [R1+0x98] ;  /* 0x00009800010a7983 */ /* 0x001ea40000100800 */
[----:B--2---:R-:W-:-:S13]  /*10290*/  ISETP.GE.AND P1, PT, R9, R10, PT ;  /* 0x0000000a0900720c */ /* 0x004fda0003f26270 */
[----:B------:R-:W-:Y:S05]  /*102a0*/  @!P1 BRA `(.L_x_6143) ;  /* 0x0000002800509947 */ /* 0x000fea0003800000 */
[----:B------:R-:W-:Y:S02]  /*102b0*/  IMAD.MOV.U32 R11, RZ, RZ, R8 ;  /* 0x000000ffff0b7224 */ /* 0x000fe400078e0008 */
[----:B------:R-:W-:-:S07]  /*102c0*/  IMAD.MOV.U32 R12, RZ, RZ, R0 ;  /* 0x000000ffff0c7224 */ /* 0x000fce00078e0000 */
.L_x_6154:
        /* <DEDUP_REMOVED lines=8> */
.L_x_6144:
[----:B------:R-:W-:Y:S01]  /*10350*/  IMAD R10, R19, 0x8, R23 ;  /* 0x00000008130a7824 */ /* 0x000fe200078e0217 */
[----:B------:R-:W-:-:S04]  /*10360*/  SHF.L.U32 R0, R208, 0x1f, RZ ;  /* 0x0000001fd0007819 */ /* 0x000fc800000006ff */
[----:B------:R0:W1:Y:S01]  /*10370*/  SYNCS.PHASECHK.TRANS64.TRYWAIT P1, [R10+URZ+0x32430], R0 ;  /* 0x032430000a0075a7 */ /* 0x000062000802017f */
[----:B------:R-:W-:Y:S05]  /*10380*/  @!P0 BRA `(.L_x_6145) ;  /* 0x0000000000048947 */ /* 0x000fea0003800000 */
[----:B------:R-:W-:Y:S01]  /*10390*/  BPT.TRAP 0x1 ;  /* 0x000000040000795c */ /* 0x000fe20000300000 */
.L_x_6145:
[----:B------:R-:W2:Y:S01]  /*103a0*/  LDL R7, [R1+0x2c] ;  /* 0x00002c0001077983 */ /* 0x000ea20000100800 */
[----:B------:R-:W-:Y:S02]  /*103b0*/  IMAD.MOV.U32 R153, RZ, RZ, 0x40000040 ;  /* 0x40000040ff997424 */ /* 0x000fe400078e00ff */
[----:B--2---:R-:W-:Y:S01]  /*103c0*/  IMAD R152, R19, 0x300, R7 ;  /* 0x0000030013987824 */ /* 0x004fe200078e0207 */
[----:B-1----:R-:W-:Y:S06]  /*103d0*/  @P1 BRA `(.L_x_6146) ;  /* 0x0000000000081947 */ /* 0x002fec0003800000 */
[----:B------:R-:W1:Y:S02]  /*103e0*/  SYNCS.PHASECHK.TRANS64.TRYWAIT P1, [R10+URZ+0x32430], R0 ;  /* 0x032430000a0075a7 */ /* 0x000e64000802017f */
[----:B-1----:R-:W-:Y:S05]  /*103f0*/  @!P1 BRA `(.L_x_6147) ;  /* 0x0000011c00a09947 */ /* 0x002fea0003800000 */
.L_x_6146:
[----:B------:R-:W-:Y:S01]  /*10400*/  VIADD R20, R152, 0x2 ;  /* 0x0000000298147836 */ /* 0x000fe20000000000 */
[----:B------:R-:W2:Y:S01]  /*10410*/  LDL.64 R202, [R1+0x68] ;  /* 0x0000680001ca7983 */ /* 0x000ea20000100a00 */
[----:B------:R-:W-:Y:S01]  /*10420*/  IMAD.MOV.U32 R21, RZ, RZ, 0x40000040 ;  /* 0x40000040ff157424 */ /* 0x000fe200078e00ff */
[----:B------:R-:W-:Y:S05]  /*10430*/  WARPSYNC.ALL ;  /* 0x0000000000007948 */ /* 0x000fea0003800000 */
[----:B------:R-:W-:Y:S01]  /*10440*/  R2UR UR10, R20 ;  /* 0x00000000140a72ca */ /* 0x000fe200000e0000 */
[----:B------:R-:W3:Y:S01]  /*10450*/  LDL.64 R200, [R1+0x60] ;  /* 0x0000600001c87983 */ /* 0x000ee20000100a00 */
[----:B------:R-:W-:Y:S01]  /*10460*/  R2UR UR11, R21 ;  /* 0x00000000150b72ca */ /* 0x000fe200000e0000 */
[C---:B------:R-:W-:Y:S01]  /*10470*/  VIADD R14, R152.reuse, 0x4 ;  /* 0x00000004980e7836 */ /* 0x040fe20000000000 */
[C---:B------:R-:W-:Y:S01]  /*10480*/  R2UR UR6, R152.reuse ;  /* 0x00000000980672ca */ /* 0x040fe200000e0000 */
[----:B------:R-:W4:Y:S01]  /*10490*/  LDL.64 R20, [R1+0x70] ;  /* 0x0000700001147983 */ /* 0x000f220000100a00 */
[----:B------:R-:W-:Y:S01]  /*104a0*/  R2UR UR7, R153 ;  /* 0x00000000990772ca */ /* 0x000fe200000e0000 */
[----:B------:R-:W-:Y:S01]  /*104b0*/  VIADD R152, R152, 0x6 ;  /* 0x0000000698987836 */ /* 0x000fe20000000000 */
[----:B------:R-:W-:Y:S01]  /*104c0*/  R2UR UR4, R220 ;  /* 0x00000000dc0472ca */ /* 0x000fe200000e0000 */
[----:B------:R-:W-:Y:S01]  /*104d0*/  IMAD.MOV.U32 R153, RZ, RZ, 0x40000040 ;  /* 0x40000040ff997424 */ /* 0x000fe200078e00ff */
[----:B------:R-:W-:-:S02]  /*104e0*/  R2UR UR5, R221 ;  /* 0x00000000dd0572ca */ /* 0x000fc400000e0000 */
[----:B------:R-:W-:Y:S02]  /*104f0*/  R2UR UR18, R152 ;  /* 0x00000000981272ca */ /* 0x000fe400000e0000 */
[----:B------:R-:W-:Y:S02]  /*10500*/  R2UR UR19, R153 ;  /* 0x00000000991372ca */ /* 0x000fe400000e0000 */
[----:B------:R-:W-:-:S07]  /*10510*/  WARPGROUP.ARRIVE ;  /* 0x00000000000079c5 */ /* 0x000fce0000000000 */
[----:B------:R-:W-:Y:S01]  /*10520*/  HGMMA.64x96x16.F32.BF16 R152, gdesc[UR4], RZ, !UPT, gsb0 ;  /* 0x01600000049879f0 */ /* 0x000fe2000c0018ff */
[----:B------:R-:W-:Y:S01]  /*10530*/  IMAD.MOV.U32 R15, RZ, RZ, 0x40000040 ;  /* 0x40000040ff0f7424 */ /* 0x000fe200078e00ff */
[----:B------:R-:W-:-:S04]  /*10540*/  R2UR UR14, R14 ;  /* 0x000000000e0e72ca */ /* 0x000fc800000e0000 */
[----:B------:R-:W-:Y:S01]  /*10550*/  R2UR UR15, R15 ;  /* 0x000000000f0f72ca */ /* 0x000fe200000e0000 */
[----:B------:R-:W-:Y:S02]  /*10560*/  WARPGROUP.DEPBAR.LE gsb0, 0x0 ;  /* 0x00008000000079c5 */ /* 0x000fe40000010000 */
[----:B------:R-:W-:Y:S01]  /*10570*/  WARPGROUP.ARRIVE ;  /* 0x00000000000079c5 */ /* 0x000fe20000000000 */
[----:B----4-:R-:W-:Y:S02]  /*10580*/  R2UR UR8, R20 ;  /* 0x00000000140872ca */ /* 0x010fe400000e0000 */
[----:B------:R-:W-:-:S13]  /*10590*/  R2UR UR9, R21 ;  /* 0x00000000150972ca */ /* 0x000fda00000e0000 */
[----:B------:R-:W-:Y:S01]  /*105a0*/  HGMMA.64x96x16.F32.BF16 R152, gdesc[UR8], R152, gsb0 ;  /* 0x01600000089879f0 */ /* 0x000fe20008001898 */
[----:B--2---:R-:W-:Y:S02]  /*105b0*/  R2UR UR12, R202 ;  /* 0x00000000ca0c72ca */ /* 0x004fe400000e0000 */
[----:B------:R-:W-:Y:S02]  /*105c0*/  R2UR UR13, R203 ;  /* 0x00000000cb0d72ca */ /* 0x000fe400000e0000 */
[----:B---3--:R-:W-:Y:S02]  /*105d0*/  R2UR UR16, R200 ;  /* 0x00000000c81072ca */ /* 0x008fe400000e0000 */
        /* <DEDUP_REMOVED lines=10> */
.L_x_6148:
[----:B------:R2:W3:Y:S01]  /*10680*/  SYNCS.PHASECHK.TRANS64.TRYWAIT P1, [R10+URZ+0x32450], R0 ;  /* 0x032450000a0075a7 */ /* 0x0004e2000802017f */
[----:B------:R-:W-:Y:S05]  /*10690*/  @!P0 BRA `(.L_x_6149) ;  /* 0x0000000000048947 */ /* 0x000fea0003800000 */
[----:B------:R-:W-:Y:S01]  /*106a0*/  BPT.TRAP 0x1 ;  /* 0x000000040000795c */ /* 0x000fe20000300000 */
.L_x_6149:
[----:B---3--:R-:W-:Y:S05]  /*106b0*/  @P1 BRA `(.L_x_6150) ;  /* 0x0000000000081947 */ /* 0x008fea0003800000 */
[----:B------:R-:W3:Y:S02]  /*106c0*/  SYNCS.PHASECHK.TRANS64.TRYWAIT P1, [R10+URZ+0x32450], R0 ;  /* 0x032450000a0075a7 */ /* 0x000ee4000802017f */
[----:B---3--:R-:W-:Y:S05]  /*106d0*/  @!P1 BRA `(.L_x_6151) ;  /* 0x0000011800fc9947 */ /* 0x008fea0003800000 */
.L_x_6150:
[----:B------:R-:W4:Y:S04]  /*106e0*/  LDL.64 R200, [R1+0x58] ;  /* 0x0000580001c87983 */ /* 0x000f280000100a00 */
[----:B------:R-:W2:Y:S04]  /*106f0*/  LDL.64 R202, [R1+0x48] ;  /* 0x0000480001ca7983 */ /* 0x000ea80000100a00 */
        /* <DEDUP_REMOVED lines=10> */
[----:B------:R0:W-:Y:S01]  /*107a0*/  STL.64 [R1+0x1d0], R2 ;  /* 0x0001d00201007387 */ /* 0x0001e20000100a00 */
[----:B------:R-:W-:Y:S01]  /*107b0*/  R2UR UR7, R15 ;  /* 0x000000000f0772ca */ /* 0x000fe200000e0000 */
[----:B------:R-:W-:-:S02]  /*107c0*/  VIADD R20, R14, 0x2 ;  /* 0x000000020e147836 */ /* 0x000fc40000000000 */
[----:B------:R-:W-:Y:S01]  /*107d0*/  IMAD.MOV.U32 R21, RZ, RZ, 0x40000040 ;  /* 0x40000040ff157424 */ /* 0x000fe200078e00ff */
[----:B0-----:R-:W2:Y:S09]  /*107e0*/  LDL.64 R2, [R1+0x30] ;  /* 0x0000300001027983 */ /* 0x001eb20000100a00 */
[----:B------:R-:W-:Y:S01]  /*107f0*/  HGMMA.64x96x16.F32.BF16 R152, gdesc[UR4], R152, gsb0 ;  /* 0x01600000049879f0 */ /* 0x000fe20008001898 */
[----:B------:R-:W-:-:S02]  /*10800*/  R2UR UR6, R20 ;  /* 0x00000000140672ca */ /* 0x000fc400000e0000 */
[----:B------:R-:W-:Y:S01]  /*10810*/  R2UR UR7, R21 ;  /* 0x00000000150772ca */ /* 0x000fe200000e0000 */
[----:B------:R-:W-:Y:S02]  /*10820*/  VIADD R20, R14, 0x4 ;  /* 0x000000040e147836 */ /* 0x000fe40000000000 */
[----:B------:R-:W-:Y:S01]  /*10830*/  IMAD.MOV.U32 R21, RZ, RZ, 0x40000040 ;  /* 0x40000040ff157424 */ /* 0x000fe200078e00ff */
[----:B------:R-:W-:Y:S02]  /*10840*/  WARPGROUP.DEPBAR.LE gsb0, 0x0 ;  /* 0x00008000000079c5 */ /* 0x000fe40000010000 */
[----:B------:R-:W-:Y:S01]  /*10850*/  WARPGROUP.ARRIVE ;  /* 0x00000000000079c5 */ /* 0x000fe20000000000 */
[----:B----4-:R-:W-:Y:S02]  /*10860*/  R2UR UR4, R200 ;  /* 0x00000000c80472ca */ /* 0x010fe400000e0000 */
[----:B------:R-:W-:Y:S02]  /*10870*/  R2UR UR5, R201 ;  /* 0x00000000c90572ca */ /* 0x000fe400000e0000 */
[----:B------:R-:W4:Y:S11]  /*10880*/  LDL.64 R200, [R1+0x40] ;  /* 0x0000400001c87983 */ /* 0x000f360000100a00 */
[----:B------:R-:W-:Y:S01]  /*10890*/  HGMMA.64x96x16.F32.BF16 R152, gdesc[UR4], R152, gsb0 ;  /* 0x01600000049879f0 */ /* 0x000fe20008001898 */
[----:B------:R-:W-:-:S02]  /*108a0*/  R2UR UR6, R20 ;  /* 0x00000000140672ca */ /* 0x000fc400000e0000 */
[----:B---3--:R-:W-:Y:S02]  /*108b0*/  R2UR UR4, R8 ;  /* 0x00000000080472ca */ /* 0x008fe400000e0000 */
[----:B------:R-:W-:Y:S02]  /*108c0*/  R2UR UR5, R9 ;  /* 0x00000000090572ca */ /* 0x000fe400000e0000 */
[----:B------:R-:W3:Y:S01]  /*108d0*/  LDL.64 R8, [R1+0x38] ;  /* 0x0000380001087983 */ /* 0x000ee20000100a00 */
        /* <DEDUP_REMOVED lines=8> */
[----:B--2---:R-:W-:Y:S02]  /*10960*/  R2UR UR4, R202 ;  /* 0x00000000ca0472ca */ /* 0x004fe400000e0000 */
[----:B------:R-:W-:Y:S01]  /*10970*/  R2UR UR5, R203 ;  /* 0x00000000cb0572ca */ /* 0x000fe200000e0000 */
[----:B------:R-:W-:Y:S01]  /*10980*/  VIADD R20, R14, 0x300 ;  /* 0x000003000e147836 */ /* 0x000fe20000000000 */
[----:B------:R-:W2:Y:S01]  /*10990*/  LDL.64 R202, [R1+0x8] ;  /* 0x0000080001ca7983 */ /* 0x000ea20000100a00 */
        /* <DEDUP_REMOVED lines=13> */
[----:B---3--:R-:W-:Y:S01]  /*10a70*/  R2UR UR4, R8 ;  /* 0x00000000080472ca */ /* 0x008fe200000e0000 */
[----:B------:R-:W-:Y:S01]  /*10a80*/  IMAD.MOV.U32 R21, RZ, RZ, 0x40000040 ;  /* 0x40000040ff157424 */ /* 0x000fe200078e00ff */
[----:B------:R-:W-:Y:S02]  /*10a90*/  R2UR UR5, R9 ;  /* 0x00000000090572ca */ /* 0x000fe400000e0000 */
[----:B------:R-:W3:Y:S01]  /*10aa0*/  LDL.64 R8, [R1+0x18] ;  /* 0x0000180001087983 */ /* 0x000ee20000100a00 */
        /* <DEDUP_REMOVED lines=9> */
[----:B------:R-:W2:Y:S01]  /*10b40*/  LDL.64 R2, [R1+0x10] ;  /* 0x0000100001027983 */ /* 0x000ea20000100a00 */
        /* <DEDUP_REMOVED lines=11> */
[----:B------:R-:W-:Y:S02]  /*10c00*/  WARPGROUP.DEPBAR.LE gsb0, 0x0 ;  /* 0x00008000000079c5 */ /* 0x000fe40000010000 */
[----:B------:R-:W-:Y:S01]  /*10c10*/  WARPGROUP.ARRIVE ;  /* 0x00000000000079c5 */ /* 0x000fe20000000000 */
[----:B------:R-:W-:Y:S01]  /*10c20*/  VIADD R20, R14, 0x600 ;  /* 0x000006000e147836 */ /* 0x000fe20000000000 */
[----:B------:R-:W4:Y:S08]  /*10c30*/  LDL.64 R200, [R1] ;  /* 0x0000000001c87983 */ /* 0x000f300000100a00 */
[----:B------:R-:W-:Y:S01]  /*10c40*/  HGMMA.64x96x16.F32.BF16 R152, gdesc[UR4], R152, gsb0 ;  /* 0x01600000049879f0 */ /* 0x000fe20008001898 */
[----:B------:R-:W-:Y:S01]  /*10c50*/  IMAD.MOV.U32 R21, RZ, RZ, 0x40000040 ;  /* 0x40000040ff157424 */ /* 0x000fe200078e00ff */
[----:B------:R-:W-:-:S02]  /*10c60*/  R2UR UR6, R20 ;  /* 0x00000000140672ca */ /* 0x000fc400000e0000 */
[----:B---3--:R-:W-:Y:S02]  /*10c70*/  R2UR UR4, R8 ;  /* 0x00000000080472ca */ /* 0x008fe400000e0000 */
[----:B------:R-:W-:Y:S02]  /*10c80*/  R2UR UR7, R21 ;  /* 0x00000000150772ca */ /* 0x000fe400000e0000 */
[----:B------:R-:W-:Y:S01]  /*10c90*/  R2UR UR5, R9 ;  /* 0x00000000090572ca */ /* 0x000fe200000e0000 */
[----:B------:R-:W-:Y:S01]  /*10ca0*/  VIADD R20, R14, 0x602 ;  /* 0x000006020e147836 */ /* 0x000fe20000000000 */
[----:B------:R0:W5:Y:S01]  /*10cb0*/  LDL.LU R9, [R1+0x1d8] ;  /* 0x0001d80001097983 */ /* 0x0001620000300800 */
        /* <DEDUP_REMOVED lines=63> */
[----:B------:R-:W2:Y:S01]  /*110b0*/  S2R R203, SR_TID.X ;  /* 0x0000000000cb7919 */ /* 0x000ea20000002100 */
[----:B------:R-:W-:Y:S02]  /*110c0*/  WARPGROUP.DEPBAR.LE gsb0, 0x0 ;  /* 0x00008000000079c5 */ /* 0x000fe40000010000 */
[----:B------:R-:W-:-:S09]  /*110d0*/  WARPGROUP.ARRIVE ;  /* 0x00000000000079c5 */ /* 0x000fd20000000000 */
[----:B------:R-:W-:Y:S01]  /*110e0*/  HGMMA.64x96x16.F32.BF16 R152, gdesc[UR4], R152, gsb0 ;  /* 0x01600000049879f0 */ /* 0x000fe20008001898 */
[----:B--2---:R-:W-:-:S04]  /*110f0*/  SHF.R.U32.HI R203, RZ, 0x7, R203 ;  /* 0x00000007ffcb7819 */ /* 0x004fc800000116cb */
[----:B------:R-:W-:Y:S01]  /*11100*/  IADD3 R7, -R203, 0xb, RZ ;  /* 0x0000000bcb077810 */ /* 0x000fe20007ffe1ff */
[----:B------:R-:W-:-:S04]  /*11110*/  WARPGROUP.DEPBAR.LE gsb0, 0x0 ;  /* 0x00008000000079c5 */ /* 0x000fc80000010000 */
[----:B------:R0:W-:Y:S06]  /*11120*/  BAR.ARV R7, 0x100 ;  /* 0x000400070000751d */ /* 0x0001ec0000002000 */
[----:B------:R-:W-:Y:S05]  /*11130*/  @!P0 BRA `(.L_x_6152) ;  /* 0x0000000000048947 */ /* 0x000fea0003800000 */
[----:B------:R-:W-:Y:S01]  /*11140*/  BPT.TRAP 0x1 ;  /* 0x000000040000795c */ /* 0x000fe20000300000 */
.L_x_6152:
[----:B-1----:R-:W-:Y:S01]  /*11150*/  FMNMX.FTZ R0, R152, R12, !PT ;  /* 0x0000000c98007209 */ /* 0x002fe20007810000 */
[----:B------:R-:W-:Y:S01]  /*11160*/  UMOV UR37, UR39 ;  /* 0x0000002700257c82 */ /* 0x000fe20008000000 */
[----:B------:R-:W-:Y:S02]  /*11170*/  IMAD.U32 R13, RZ, RZ, UR41 ;  /* 0x00000029ff0d7e24 */ /* 0x000fe4000f8e00ff */
[----:B------:R-:W-:Y:S01]  /*11180*/  FMNMX.FTZ R0, R153, R0, !PT ;  /* 0x0000000099007209 */ /* 0x000fe20007810000 */
[----:B------:R-:W-:-:S03]  /*11190*/  IMAD.MOV.U32 R15, RZ, RZ, 0x40000040 ;  /* 0x40000040ff0f7424 */ /* 0x000fc600078e00ff */
        /* <DEDUP_REMOVED lines=57> */
[----:B------:R-:W1:Y:S02]  /*11530*/  MUFU.EX2 R14, R12 ;  /* 0x0000000c000e7308 */ /* 0x000e640000000800 */
[----:B------:R-:W-:-:S04]  /*11540*/  FMNMX.FTZ R8, R159, R8, !PT ;  /* 0x000000089f087209 */ /* 0x000fc80007810000 */
[----:B------:R-:W-:Y:S02]  /*11550*/  FMNMX.FTZ R8, R162, R8, !PT ;  /* 0x00000008a2087209 */ /* 0x000fe40007810000 */
[----:B------:R-:W2:Y:S02]  /*11560*/  MUFU.EX2 R153, R153 ;  /* 0x0000009900997308 */ /* 0x000ea40000000800 */
[----:B------:R-:W-:-:S04]  /*11570*/  FMNMX.FTZ R8, R163, R8, !PT ;  /* 0x00000008a3087209 */ /* 0x000fc80007810000 */
[----:B------:R-:W-:Y:S02]  /*11580*/  FMNMX.FTZ R8, R166, R8, !PT ;  /* 0x00000008a6087209 */ /* 0x000fe40007810000 */
[----:B------:R-:W-:Y:S01]  /*11590*/  MUFU.EX2 R156, R156 ;  /* 0x0000009c009c7308 */ /* 0x000fe20000000800 */
[----:B-1----:R-:W-:Y:S01]  /*115a0*/  FMUL.FTZ R24, R24, R14 ;  /* 0x0000000e18187220 */ /* 0x002fe20000410000 */
[----:B------:R-:W-:Y:S01]  /*115b0*/  FMNMX.FTZ R8, R167, R8, !PT ;  /* 0x00000008a7087209 */ /* 0x000fe20007810000 */
[-C--:B------:R-:W-:Y:S01]  /*115c0*/  FMUL.FTZ R25, R25, R14.reuse ;  /* 0x0000000e19197220 */ /* 0x080fe20000410000 */
[-C--:B------:R-:W-:Y:S01]  /*115d0*/  FMUL.FTZ R28, R28, R14.reuse ;  /* 0x0000000e1c1c7220 */ /* 0x080fe20000410000 */
[----:B------:R-:W-:Y:S01]  /*115e0*/  FMUL.FTZ R29, R29, R14 ;  /* 0x0000000e1d1d7220 */ /* 0x000fe20000410000 */
[----:B------:R-:W-:Y:S01]  /*115f0*/  FMNMX.FTZ R8, R170, R8, !PT ;  /* 0x00000008aa087209 */ /* 0x000fe20007810000 */
[-C--:B------:R-:W-:Y:S01]  /*11600*/  FMUL.FTZ R32, R32, R14.reuse ;  /* 0x0000000e20207220 */ /* 0x080fe20000410000 */
[----:B------:R-:W1:Y:S01]  /*11610*/  MUFU.EX2 R157, R157 ;  /* 0x0000009d009d7308 */ /* 0x000e620000000800 */
        /* <DEDUP_REMOVED lines=62> */
[----:B------:R-:W3:Y:S01]  /*11a00*/  SHFL.BFLY PT, R12, R8, 0x2, 0x1f ;  /* 0x0c401f00080c7f89 */ /* 0x000ee200000e0000 */
        /* <DEDUP_REMOVED lines=13> */
[----:B------:R-:W-:Y:S01]  /*11ae0*/  FFMA.FTZ R6, R14, R6, R152 ;  /* 0x000000060e067223 */ /* 0x000fe20000010098 */
[----:B-1----:R-:W-:Y:S01]  /*11af0*/  F2FP.BF16.F32.PACK_AB R202, R157, R156 ;  /* 0x0000009c9dca723e */ /* 0x002fe200000010ff */
[----:B------:R-:W1:Y:S02]  /*11b00*/  MUFU.EX2 R152, R160 ;  /* 0x000000a000987308 */ /* 0x000e640000000800 */
[----:B------:R-:W-:-:S04]  /*11b10*/  FADD.FTZ R6, R153, R6 ;  /* 0x0000000699067221 */ /* 0x000fc80000010000 */
[----:B------:R-:W-:Y:S01]  /*11b20*/  FADD.FTZ R6, R156, R6 ;  /* 0x000000069c067221 */ /* 0x000fe20000010000 */
[----:B---3--:R-:W-:Y:S01]  /*11b30*/  FMNMX.FTZ R8, R8, R12, !PT ;  /* 0x0000000c08087209 */ /* 0x008fe20007810000 */
[----:B------:R-:W2:Y:S02]  /*11b40*/  MUFU.EX2 R161, R161 ;  /* 0x000000a100a17308 */ /* 0x000ea40000000800 */
[----:B------:R-:W-:Y:S02]  /*11b50*/  FADD.FTZ R6, R157, R6 ;  /* 0x000000069d067221 */ /* 0x000fe40000010000 */
[----:B------:R-:W3:Y:S04]  /*11b60*/  SHFL.BFLY PT, R12, R8, 0x1, 0x1f ;  /* 0x0c201f00080c7f89 */ /* 0x000ee800000e0000 */
[----:B------:R-:W-:Y:S01]  /*11b70*/  MUFU.EX2 R165, R165 ;  /* 0x000000a500a57308 */ /* 0x000fe20000000800 */
[----:B-1----:R-:W-:-:S07]  /*11b80*/  FADD.FTZ R6, R152, R6 ;  /* 0x0000000698067221 */ /* 0x002fce0000010000 */
[----:B------:R-:W-:Y:S01]  /*11b90*/  MUFU.EX2 R156, R168 ;  /* 0x000000a8009c7308 */ /* 0x000fe20000000800 */
[C---:B--2---:R-:W-:Y:S01]  /*11ba0*/  FADD.FTZ R6, R161.reuse, R6 ;  /* 0x00000006a1067221 */ /* 0x044fe20000010000 */
[----:B------:R-:W-:-:S06]  /*11bb0*/  F2FP.BF16.F32.PACK_AB R152, R161, R152 ;  /* 0x00000098a198723e */ /* 0x000fcc00000010ff */
[----:B------:R-:W-:Y:S01]  /*11bc0*/  MUFU.EX2 R169, R169 ;  /* 0x000000a900a97308 */ /* 0x000fe20000000800 */
[----:B---3--:R-:W-:-:S07]  /*11bd0*/  FMNMX.FTZ R8, R8, R12, !PT ;  /* 0x0000000c08087209 */ /* 0x008fce0007810000 */
        /* <DEDUP_REMOVED lines=32> */
[----:B-1---5:R-:W-:Y:S01]  /*11de0*/  FFMA.FTZ R3, R11, R3, R154 ;  /* 0x000000030b037223 */ /* 0x022fe2000001009a */
        /* <DEDUP_REMOVED lines=64> */
[----:B------:R-:W-:Y:S01]  /*121f0*/  PRMT R12, R13, 0x654, R12 ;  /* 0x000006540d0c7816 */ /* 0x000fe2000000000c */
[----:B------:R-:W-:Y:S01]  /*12200*/  VIADD R11, R203, 0x8 ;  /* 0x00000008cb0b7836 */ /* 0x000fe20000000000 */
[----:B------:R-:W1:Y:S01]  /*12210*/  MUFU.EX2 R219, R158 ;  /* 0x0000009e00db7308 */ /* 0x000e620000000800 */
[----:B------:R-:W-:Y:S01]  /*12220*/  IMAD.MOV.U32 R13, RZ, RZ, 0x40000040 ;  /* 0x40000040ff0d7424 */ /* 0x000fe200078e00ff */
[----:B------:R3:W-:Y:S01]  /*12230*/  SYNCS.ARRIVE.TRANS64.RED.A1T0 RZ, [R12+URZ], RZ ;  /* 0x000000ff0cff79a7 */ /* 0x0007e2000810043f */
[C---:B--2---:R-:W-:Y:S01]  /*12240*/  F2FP.BF16.F32.PACK_AB R201, R155.reuse, R154 ;  /* 0x0000009a9bc9723e */ /* 0x044fe200000010ff */
[----:B------:R2:W-:Y:S01]  /*12250*/  BAR.SYNC.DEFER_BLOCKING R11, 0x100 ;  /* 0x0004000b0000751d */ /* 0x0005e20000010000 */
[----:B------:R-:W-:Y:S01]  /*12260*/  FADD.FTZ R3, R155, R3 ;  /* 0x000000039b037221 */ /* 0x000fe20000010000 */
[----:B------:R-:W-:-:S04]  /*12270*/  R2UR UR7, R13 ;  /* 0x000000000d0772ca */ /* 0x000fc800000e0000 */
[----:B------:R-:W4:Y:S01]  /*12280*/  MUFU.EX2 R20, R159 ;  /* 0x0000009f00147308 */ /* 0x000f220000000800 */
[----:B---3--:R-:W-:-:S04]  /*12290*/  IMAD.MOV.U32 R12, RZ, RZ, 0xc00 ;  /* 0x00000c00ff0c7424 */ /* 0x008fc800078e00ff */
[----:B------:R-:W-:Y:S02]  /*122a0*/  IMAD R12, R19, R12, UR38 ;  /* 0x00000026130c7e24 */ /* 0x000fe4000f8e020c */
[----:B-1----:R-:W-:Y:S01]  /*122b0*/  FADD.FTZ R3, R219, R3 ;  /* 0x00000003db037221 */ /* 0x002fe20000010000 */
[----:B------:R-:W1:Y:S01]  /*122c0*/  MUFU.EX2 R154, R164 ;  /* 0x000000a4009a7308 */ /* 0x000e620000000800 */
[C---:B------:R-:W-:Y:S01]  /*122d0*/  VIADD R14, R12.reuse, 0x80 ;  /* 0x000000800c0e7836 */ /* 0x040fe20000000000 */
[----:B------:R-:W-:-:S06]  /*122e0*/  R2UR UR6, R12 ;  /* 0x000000000c0672ca */ /* 0x000fcc00000e0000 */
[----:B------:R-:W-:Y:S01]  /*122f0*/  MUFU.EX2 R21, R166 ;  /* 0x000000a600157308 */ /* 0x000fe20000000800 */
[----:B----4-:R-:W-:-:S04]  /*12300*/  F2FP.BF16.F32.PACK_AB R203, R20, R219 ;  /* 0x000000db14cb723e */ /* 0x010fc800000010ff */
[----:B------:R-:W-:-:S03]  /*12310*/  WARPGROUP.ARRIVE ;  /* 0x00000000000079c5 */ /* 0x000fc60000000000 */
[----:B------:R-:W3:Y:S01]  /*12320*/  MUFU.EX2 R158, R172 ;  /* 0x000000ac009e7308 */ /* 0x000ee20000000800 */
[----:B-1----:R-:W-:Y:S01]  /*12330*/  FADD.FTZ R6, R154, R6 ;  /* 0x000000069a067221 */ /* 0x002fe20000010000 */
[C---:B------:R-:W-:Y:S01]  /*12340*/  F2FP.BF16.F32.PACK_AB R154, R165.reuse, R154 ;  /* 0x0000009aa59a723e */ /* 0x040fe200000010ff */
[----:B------:R-:W-:Y:S01]  /*12350*/  HGMMA.64x256x16.F32.BF16 R24, R200, gdesc[UR4].tnspB, R24, gsb0 ;  /* 0x43e00004c8187df0 */ /* 0x000fe20008001818 */
[----:B------:R-:W-:Y:S01]  /*12360*/  R2UR UR6, R14 ;  /* 0x000000000e0672ca */ /* 0x000fe200000e0000 */
[----:B------:R-:W-:Y:S01]  /*12370*/  FADD.FTZ R6, R165, R6 ;  /* 0x00000006a5067221 */ /* 0x000fe20000010000 */
[----:B------:R-:W-:Y:S01]  /*12380*/  R2UR UR7, R15 ;  /* 0x000000000f0772ca */ /* 0x000fe200000e0000 */
[----:B------:R-:W-:Y:S01]  /*12390*/  VIADD R14, R12, 0x100 ;  /* 0x000001000c0e7836 */ /* 0x000fe20000000000 */
[----:B--2---:R-:W-:Y:S01]  /*123a0*/  MUFU.EX2 R11, R170 ;  /* 0x000000aa000b7308 */ /* 0x004fe20000000800 */
[----:B------:R-:W-:Y:S01]  /*123b0*/  FADD.FTZ R6, R156, R6 ;  /* 0x000000069c067221 */ /* 0x000fe20000010000 */
[----:B------:R-:W-:Y:S01]  /*123c0*/  IMAD.MOV.U32 R15, RZ, RZ, 0x40000040 ;  /* 0x40000040ff0f7424 */ /* 0x000fe200078e00ff */
[----:B------:R-:W-:-:S02]  /*123d0*/  F2FP.BF16.F32.PACK_AB R156, R169, R156 ;  /* 0x0000009ca99c723e */ /* 0x000fc400000010ff */
[----:B------:R-:W-:-:S03]  /*123e0*/  FADD.FTZ R6, R169, R6 ;  /* 0x00000006a9067221 */ /* 0x000fc60000010000 */
[----:B------:R-:W1:Y:S01]  /*123f0*/  MUFU.EX2 R13, R171 ;  /* 0x000000ab000d7308 */ /* 0x000e620000000800 */
[----:B---3--:R-:W-:Y:S01]  /*12400*/  FADD.FTZ R6, R158, R6 ;  /* 0x000000069e067221 */ /* 0x008fe20000010000 */
[----:B------:R-:W-:-:S03]  /*12410*/  F2FP.BF16.F32.PACK_AB R158, R173, R158 ;  /* 0x0000009ead9e723e */ /* 0x000fc600000010ff */
[----:B------:R-:W-:-:S03]  /*12420*/  FADD.FTZ R6, R173, R6 ;  /* 0x00000006ad067221 */ /* 0x000fc60000010000 */
[----:B------:R-:W-:Y:S08]  /*12430*/  MUFU.EX2 R174, R174 ;  /* 0x000000ae00ae7308 */ /* 0x000ff00000000800 */
[----:B------:R-:W2:Y:S01]  /*12440*/  MUFU.EX2 R175, R175 ;  /* 0x000000af00af7308 */ /* 0x000ea20000000800 */
[----:B-1----:R-:W-:-:S07]  /*12450*/  F2FP.BF16.F32.PACK_AB R157, R13, R11 ;  /* 0x0000000b0d9d723e */ /* 0x002fce00000010ff */
[----:B------:R-:W1:Y:S08]  /*12460*/  MUFU.EX2 R160, R176 ;  /* 0x000000b000a07308 */ /* 0x000e700000000800 */
[----:B------:R-:W3:Y:S01]  /*12470*/  MUFU.EX2 R177, R177 ;  /* 0x000000b100b17308 */ /* 0x000ee20000000800 */
[----:B--2---:R-:W-:-:S07]  /*12480*/  F2FP.BF16.F32.PACK_AB R159, R175, R174 ;  /* 0x000000aeaf9f723e */ /* 0x004fce00000010ff */
[----:B------:R-:W-:Y:S01]  /*12490*/  MUFU.EX2 R181, R181 ;  /* 0x000000b500b57308 */ /* 0x000fe20000000800 */
[----:B-1----:R-:W-:-:S07]  /*124a0*/  FADD.FTZ R6, R160, R6 ;  /* 0x00000006a0067221 */ /* 0x002fce0000010000 */
[----:B------:R-:W-:Y:S01]  /*124b0*/  MUFU.EX2 R178, R178 ;  /* 0x000000b200b27308 */ /* 0x000fe20000000800 */
[C---:B---3--:R-:W-:Y:S01]  /*124c0*/  FADD.FTZ R6, R177.reuse, R6 ;  /* 0x00000006b1067221 */ /* 0x048fe20000010000 */
[----:B------:R-:W-:-:S06]  /*124d0*/  F2FP.BF16.F32.PACK_AB R160, R177, R160 ;  /* 0x000000a0b1a0723e */ /* 0x000fcc00000010ff */
[----:B------:R-:W1:Y:S08]  /*124e0*/  MUFU.EX2 R179, R179 ;  /* 0x000000b300b37308 */ /* 0x000e700000000800 */
[----:B------:R-:W-:Y:S08]  /*124f0*/  MUFU.EX2 R182, R182 ;  /* 0x000000b600b67308 */ /* 0x000ff00000000800 */
[----:B------:R-:W-:Y:S01]  /*12500*/  MUFU.EX2 R183, R183 ;  /* 0x000000b700b77308 */ /* 0x000fe20000000800 */
[----:B-1----:R-:W-:-:S07]  /*12510*/  F2FP.BF16.F32.PACK_AB R161, R179, R178 ;  /* 0x000000b2b3a1723e */ /* 0x002fce00000010ff */
[----:B------:R-:W-:Y:S08]  /*12520*/  MUFU.EX2 R164, R184 ;  /* 0x000000b800a47308 */ /* 0x000ff00000000800 */
[----:B------:R-:W-:Y:S08]  /*12530*/  MUFU.EX2 R185, R185 ;  /* 0x000000b900b97308 */ /* 0x000ff00000000800 */
[----:B------:R-:W-:Y:S08]  /*12540*/  MUFU.EX2 R166, R188 ;  /* 0x000000bc00a67308 */ /* 0x000ff00000000800 */
[----:B------:R-:W-:Y:S08]  /*12550*/  MUFU.EX2 R189, R189 ;  /* 0x000000bd00bd7308 */ /* 0x000ff00000000800 */
[----:B------:R-:W-:Y:S08]  /*12560*/  MUFU.EX2 R186, R186 ;  /* 0x000000ba00ba7308 */ /* 0x000ff00000000800 */
        /* <DEDUP_REMOVED lines=12> */
[----:B-1----:R-:W-:-:S02]  /*12630*/  F2FP.BF16.F32.PACK_AB R169, R195, R194 ;  /* 0x000000c2c3a9723e */ /* 0x002fc400000010ff */
[----:B--2---:R-:W-:Y:S01]  /*12640*/  F2FP.BF16.F32.PACK_AB R171, R199, R198 ;  /* 0x000000c6c7ab723e */ /* 0x004fe200000010ff */
[----:B------:R-:W-:Y:S02]  /*12650*/  WARPGROUP.DEPBAR.LE gsb0, 0x0 ;  /* 0x00008000000079c5 */ /* 0x000fe40000010000 */
[----:B------:R-:W-:Y:S02]  /*12660*/  IMAD.MOV.U32 R203, RZ, RZ, R20 ;  /* 0x000000ffffcb7224 */ /* 0x000fe400078e0014 */
[----:B------:R-:W1:Y:S02]  /*12670*/  MUFU.EX2 R201, R162 ;  /* 0x000000a200c97308 */ /* 0x000e640000000800 */
[----:B------:R-:W-:-:S06]  /*12680*/  FADD.FTZ R3, R203, R3 ;  /* 0x00000003cb037221 */ /* 0x000fcc0000010000 */
[----:B------:R2:W3:Y:S08]  /*12690*/  MUFU.EX2 R200, R163 ;  /* 0x000000a300c87308 */ /* 0x0004f00000000800 */
[----:B------:R4:W0:Y:S01]  /*126a0*/  MUFU.EX2 R20, R167 ;  /* 0x000000a700147308 */ /* 0x0008220000000800 */
[----:B--2---:R-:W-:Y:S01]  /*126b0*/  F2FP.BF16.F32.PACK_AB R163, R183, R182 ;  /* 0x000000b6b7a3723e */ /* 0x004fe200000010ff */
[----:B-1----:R-:W-:-:S06]  /*126c0*/  FADD.FTZ R3, R201, R3 ;  /* 0x00000003c9037221 */ /* 0x002fcc0000010000 */
[----:B------:R-:W1:Y:S01]  /*126d0*/  MUFU.EX2 R162, R180 ;  /* 0x000000b400a27308 */ /* 0x000e620000000800 */
[C---:B---3--:R-:W-:Y:S01]  /*126e0*/  F2FP.BF16.F32.PACK_AB R153, R200.reuse, R201 ;  /* 0x000000c9c899723e */ /* 0x048fe200000010ff */
[----:B------:R-:W-:Y:S01]  /*126f0*/  FADD.FTZ R3, R200, R3 ;  /* 0x00000003c8037221 */ /* 0x000fe20000010000 */
[----:B----4-:R-:W-:-:S03]  /*12700*/  F2FP.BF16.F32.PACK_AB R167, R191, R190 ;  /* 0x000000bebfa7723e */ /* 0x010fc600000010ff */
[----:B------:R-:W-:Y:S01]  /*12710*/  FADD.FTZ R3, R21, R3 ;  /* 0x0000000315037221 */ /* 0x000fe20000010000 */
[----:B0-----:R-:W-:-:S03]  /*12720*/  F2FP.BF16.F32.PACK_AB R155, R20, R21 ;  /* 0x00000015149b723e */ /* 0x001fc600000010ff */
[----:B------:R-:W-:Y:S01]  /*12730*/  FADD.FTZ R3, R20, R3 ;  /* 0x0000000314037221 */ /* 0x000fe20000010000 */
[----:B------:R-:W-:-:S03]  /*12740*/  WARPGROUP.ARRIVE ;  /* 0x00000000000079c5 */ /* 0x000fc60000000000 */
[----:B------:R-:W-:Y:S01]  /*12750*/  FADD.FTZ R3, R11, R3 ;  /* 0x000000030b037221 */ /* 0x000fe20000010000 */
[----:B-1----:R-:W-:Y:S01]  /*12760*/  FADD.FTZ R6, R162, R6 ;  /* 0x00000006a2067221 */ /* 0x002fe20000010000 */
[----:B------:R-:W-:Y:S01]  /*12770*/  F2FP.BF16.F32.PACK_AB R162, R181, R162 ;  /* 0x000000a2b5a2723e */ /* 0x000fe200000010ff */
        /* <DEDUP_REMOVED lines=8> */
[C---:B------:R-:W-:Y:S01]  /*12800*/  F2FP.BF16.F32.PACK_AB R164, R185.reuse, R164 ;  /* 0x000000a4b9a4723e */ /* 0x040fe200000010ff */
[----:B------:R-:W-:Y:S02]  /*12810*/  FADD.FTZ R3, R174, R3 ;  /* 0x00000003ae037221 */ /* 0x000fe40000010000 */
[----:B------:R-:W-:Y:S02]  /*12820*/  FADD.FTZ R6, R185, R6 ;  /* 0x00000006b9067221 */ /* 0x000fe40000010000 */
[----:B------:R-:W-:Y:S02]  /*12830*/  FADD.FTZ R3, R175, R3 ;  /* 0x00000003af037221 */ /* 0x000fe40000010000 */
[----:B------:R-:W-:Y:S01]  /*12840*/  FADD.FTZ R6, R166, R6 ;  /* 0x00000006a6067221 */ /* 0x000fe20000010000 */
[----:B------:R-:W-:Y:S01]  /*12850*/  F2FP.BF16.F32.PACK_AB R166, R189, R166 ;  /* 0x000000a6bda6723e */ /* 0x000fe200000010ff */
[----:B------:R-:W-:-:S02]  /*12860*/  FADD.FTZ R3, R178, R3 ;  /* 0x00000003b2037221 */ /* 0x000fc40000010000 */
[----:B------:R-:W-:Y:S02]  /*12870*/  FADD.FTZ R6, R189, R6 ;  /* 0x00000006bd067221 */ /* 0x000fe40000010000 */
[----:B------:R-:W-:Y:S02]  /*12880*/  FADD.FTZ R3, R179, R3 ;  /* 0x00000003b3037221 */ /* 0x000fe40000010000 */
[----:B------:R-:W-:Y:S01]  /*12890*/  FADD.FTZ R6, R168, R6 ;  /* 0x00000006a8067221 */ /* 0x000fe20000010000 */
[C---:B------:R-:W-:Y:S01]  /*128a0*/  F2FP.BF16.F32.PACK_AB R168, R193.reuse, R168 ;  /* 0x000000a8c1a8723e */ /* 0x040fe200000010ff */
[----:B------:R-:W-:Y:S02]  /*128b0*/  FADD.FTZ R3, R182, R3 ;  /* 0x00000003b6037221 */ /* 0x000fe40000010000 */
[----:B------:R-:W-:Y:S02]  /*128c0*/  FADD.FTZ R6, R193, R6 ;  /* 0x00000006c1067221 */ /* 0x000fe40000010000 */
[----:B------:R-:W-:-:S02]  /*128d0*/  FADD.FTZ R3, R183, R3 ;  /* 0x00000003b7037221 */ /* 0x000fc40000010000 */
[----:B------:R-:W-:Y:S01]  /*128e0*/  FADD.FTZ R6, R170, R6 ;  /* 0x00000006aa067221 */ /* 0x000fe20000010000 */
[C---:B------:R-:W-:Y:S01]  /*128f0*/  F2FP.BF16.F32.PACK_AB R170, R197.reuse, R170 ;  /* 0x000000aac5aa723e */ /* 0x040fe200000010ff */
[----:B------:R-:W-:Y:S02]  /*12900*/  FADD.FTZ R3, R186, R3 ;  /* 0x00000003ba037221 */ /* 0x000fe40000010000 */
[----:B------:R-:W-:Y:S02]  /*12910*/  FADD.FTZ R6, R197, R6 ;  /* 0x00000006c5067221 */ /* 0x000fe40000010000 */
        /* <DEDUP_REMOVED lines=35> */
.L_x_6153:
[----:B------:R-:W2:Y:S01]  /*12b50*/  LDL R12, [R1+0x98] ;  /* 0x00009800010c7983 */ /* 0x000ea20000100800 */
[----:B------:R-:W-:Y:S02]  /*12b60*/  VIADD R10, R10, 0x32460 ;  /* 0x000324600a0a7836 */ /* 0x000fe40000000000 */
[----:B------:R-:W-:-:S05]  /*12b70*/  IMAD.U32 R11, RZ, RZ, UR41 ;  /* 0x00000029ff0b7e24 */ /* 0x000fca000f8e00ff */
[----:B------:R-:W-:Y:S01]  /*12b80*/  PRMT R10, R11, 0x654, R10 ;  /* 0x000006540b0a7816 */ /* 0x000fe2000000000a */
[----:B------:R-:W-:-:S03]  /*12b90*/  IMAD.MOV.U32 R11, RZ, RZ, R8 ;  /* 0x000000ffff0b7224 */ /* 0x000fc600078e0008 */
[----:B------:R0:W-:Y:S01]  /*12ba0*/  SYNCS.ARRIVE.TRANS64.RED.A1T0 RZ, [R10+URZ], RZ ;  /* 0x000000ff0aff79a7 */ /* 0x0001e2000810043f */
[C---:B--2---:R-:W-:Y:S01]  /*12bb0*/  ISETP.GT.AND P1, PT, R9.reuse, R12, PT ;  /* 0x0000000c0900720c */ /* 0x044fe20003f24270 */
[----:B------:R-:W-:Y:S02]  /*12bc0*/  VIADD R9, R9, 0xffffffff ;  /* 0xffffffff09097836 */ /* 0x000fe40000000000 */
[----:B------:R-:W-:-:S10]  /*12bd0*/  IMAD.MOV.U32 R12, RZ, RZ, R0 ;  /* 0x000000ffff0c7224 */ /* 0x000fd400078e0000 */
[----:B0-----:R-:W-:Y:S05]  /*12be0*/  @P1 BRA `(.L_x_6154) ;  /* 0xffffffd400b81947 */ /* 0x001fea000383ffff */
.L_x_6143:
[----:B------:R-:W2:Y:S01]  /*12bf0*/  LDL.LU R10, [R1+0xb8] ;  /* 0x0000b800010a7983 */ /* 0x000ea20000300800 */
        /* <DEDUP_REMOVED lines=16> */
[----:B---3--:R-:W-:-:S02]  /*12d00*/  IMAD.U32 R5, RZ, RZ, UR37 ;  /* 0x00000025ff057e24 */ /* 0x008fc4000f8e00ff */
        /* <DEDUP_REMOVED lines=73> */
[----:B------:R-:W0:Y:S08]  /*131a0*/  @P0 MUFU.RCP R0, R3 ;  /* 0x0000000300000308 */ /* 0x000e300000001000 */
[----:B------:R3:W4:Y:S02]  /*131b0*/  @P0 MUFU.LG2 R5, R3 ;  /* 0x0000000300050308 */ /* 0x0007240000000c00 */
[----:B---3--:R-:W-:-:S02]  /*131c0*/  IMAD.U32 R3, RZ, RZ, UR37 ;  /* 0x00000025ff037e24 */ /* 0x008fc4000f8e00ff */
[-C--:B0-----:R-:W-:Y:S01]  /*131d0*/  FMUL.FTZ R26, R26, R0.reuse ;  /* 0x000000001a1a7220 */ /* 0x081fe20000410000 */
[-C--:B------:R-:W-:Y:S01]  /*131e0*/  FMUL.FTZ R27, R27, R0.reuse ;  /* 0x000000001b1b7220 */ /* 0x080fe20000410000 */
[-C--:B------:R-:W-:Y:S01]  /*131f0*/  FMUL.FTZ R30, R30, R0.reuse ;  /* 0x000000001e1e7220 */ /* 0x080fe20000410000 */
[----:B------:R-:W-:Y:S01]  /*13200*/  @P0 FMUL.FTZ R3, R3, 0.69314718246459960938 ;  /* 0x3f31721803030820 */ /* 0x000fe20000410000 */
[-C--:B------:R-:W-:Y:S01]  /*13210*/  FMUL.FTZ R31, R31, R0.reuse ;  /* 0x000000001f1f7220 */ /* 0x080fe20000410000 */
[-C--:B------:R-:W-:Y:S01]  /*13220*/  FMUL.FTZ R34, R34, R0.reuse ;  /* 0x0000000022227220 */ /* 0x080fe20000410000 */
[-C--:B------:R-:W-:Y:S01]  /*13230*/  FMUL.FTZ R35, R35, R0.reuse ;  /* 0x0000000023237220 */ /* 0x080fe20000410000 */
[----:B----4-:R-:W-:Y:S01]  /*13240*/  @P0 FMUL.FTZ R5, R5, 0.69314718246459960938 ;  /* 0x3f31721805050820 */ /* 0x010fe20000410000 */
        /* <DEDUP_REMOVED lines=58> */
[----:B------:R-:W-:Y:S01]  /*135f0*/  SEL R0, RZ, 0x1, P1 ;  /* 0x00000001ff007807 */ /* 0x000fe20000800000 */
[----:B------:R-:W-:Y:S01]  /*13600*/  @P0 FFMA.FTZ R154, R3, R8, R5 ;  /* 0x00000008039a0223 */ /* 0x000fe20000010005 */
[----:B------:R-:W-:-:S02]  /*13610*/  PLOP3.LUT P0, PT, PT, PT, PT, 0x8, 0x0 ;  /* 0x000000000000781c */ /* 0x000fc40003f0e170 */
[----:B------:R-:W-:Y:S01]  /*13620*/  LOP3.LUT R208, R208, R0, RZ, 0x3c, !PT ;  /* 0x00000000d0d07212 */ /* 0x000fe200078e3cff */
[----:B--2---:R-:W-:-:S05]  /*13630*/  VIADD R10, R10, 0x1 ;  /* 0x000000010a0a7836 */ /* 0x004fca0000000000 */
[----:B------:R1:W-:Y:S05]  /*13640*/  STL [R1+0xb8], R10 ;  /* 0x0000b80a01007387 */ /* 0x0003ea0000100800 */
.L_x_6084:
[----:B------:R-:W-:Y:S05]  /*13650*/  WARPSYNC.ALL ;  /* 0x0000000000007948 */ /* 0x000fea0003800000 */
[----:B------:R-:W0:Y:S08]  /*13660*/  S2UR UR41, SR_CgaCtaId ;  /* 0x00000000002979c3 */ /* 0x000e300000008800 */
[----:B------:R-:W-:Y:S06]  /*13670*/  BAR.SYNC.DEFER_BLOCKING 0x5, 0x180 ;  /* 0x0146000000007b1d */ /* 0x000fec0000010000 */
[----:B------:R-:W-:Y:S01]  /*13680*/  UMOV UR4, 0x400 ;  /* 0x0000040000047882 */ /* 0x000fe20000000000 */
[----:B------:R-:W-:Y:S01]  /*13690*/  BSSY B0, `(.L_x_6155) ;  /* 0x0000529000007945 */ /* 0x000fe20003800000 */
[----:B0-----:R-:W-:-:S06]  /*136a0*/  ULEA UR4, UR41, UR4, 0x18 ;  /* 0x0000000429047291 */ /* 0x001fcc000f8ec03f */
[----:B------:R-:W-:-:S05]  /*136b0*/  IMAD.U32 R23, RZ, RZ, UR4 ;  /* 0x00000004ff177e24 */ /* 0x000fca000f8e00ff */
[----:B-1----:R0:W1:Y:S01]  /*136c0*/  LDS.128 R4, [R23+0x324d0] ;  /* 0x0324d00017047984 */ /* 0x0020620000000c00 */
[----:B------:R-:W-:Y:S06]  /*136d0*/  BAR.ARV 0x4, 0x180 ;  /* 0x0106000000007b1d */ /* 0x000fec0000002000 */
[----:B------:R-:W-:Y:S05]  /*136e0*/  @P0 BRA `(.L_x_6156) ;  /* 0x0000004000340947 */ /* 0x000fea0003800000 */
[----:B------:R-:W2:Y:S01]  /*136f0*/  LDL R3, [R1+0x1c8] ;  /* 0x0001c80001037983 */ /* 0x000ea20000100800 */
[----:B------:R-:W-:-:S03]  /*13700*/  ULDC UR4, c[0x0][0xbd4] ;  /* 0x0002f50000047ab9 */ /* 0x000fc60000000800 */
[----:B------:R-:W3:Y:S01]  /*13710*/  LDL.LU R10, [R1+0xa8] ;  /* 0x0000a800010a7983 */ /* 0x000ee20000300800 */
[----:B------:R-:W4:Y:S01]  /*13720*/  S2R R0, SR_SWINHI ;  /* 0x0000000000007919 */ /* 0x000f220000002f00 */
[----:B------:R-:W-:Y:S02]  /*13730*/  F2FP.BF16.F32.PACK_AB R11, R31, R30 ;  /* 0x0000001e1f0b723e */ /* 0x000fe400000010ff */
[----:B------:R-:W-:Y:S01]  /*13740*/  F2FP.BF16.F32.PACK_AB R12, R33, R32 ;  /* 0x00000020210c723e */ /* 0x000fe200000010ff */
[----:B------:R-:W3:Y:S01]  /*13750*/  LDL.LU R157, [R1+0xb0] ;  /* 0x0000b000019d7983 */ /* 0x000ee20000300800 */
[----:B------:R-:W-:Y:S02]  /*13760*/  F2FP.BF16.F32.PACK_AB R13, R35, R34 ;  /* 0x00000022230d723e */ /* 0x000fe400000010ff */
[----:B------:R-:W-:Y:S01]  /*13770*/  F2FP.BF16.F32.PACK_AB R14, R37, R36 ;  /* 0x00000024250e723e */ /* 0x000fe200000010ff */
[----:B------:R-:W3:Y:S01]  /*13780*/  LDL.LU R156, [R1+0xb4] ;  /* 0x0000b400019c7983 */ /* 0x000ee20000300800 */
[----:B------:R-:W-:-:S02]  /*13790*/  MOV R20, R23 ;  /* 0x0000001700147202 */ /* 0x000fc40000000f00 */
[----:B----4-:R-:W-:Y:S02]  /*137a0*/  MOV R21, R0 ;  /* 0x0000000000157202 */ /* 0x010fe40000000f00 */
[----:B------:R-:W-:Y:S01]  /*137b0*/  F2FP.BF16.F32.PACK_AB R15, R39, R38 ;  /* 0x00000026270f723e */ /* 0x000fe200000010ff */
[----:B--2---:R-:W-:Y:S01]  /*137c0*/  IMAD.WIDE R24, R3, 0x2, R20 ;  /* 0x0000000203187825 */ /* 0x004fe200078e0214 */
        /* <DEDUP_REMOVED lines=15> */
[----:B--2---:R-:W-:-:S04]  /*138c0*/  IADD3 R8, P0, R24, 0x20, RZ ;  /* 0x0000002018087810 */ /* 0x004fc80007f1e0ff */
[----:B------:R-:W-:Y:S01]  /*138d0*/  LOP3.LUT R3, R8, 0x380, RZ, 0xc0, !PT ;  /* 0x0000038008037812 */ /* 0x000fe200078ec0ff */
[----:B------:R-:W-:-:S03]  /*138e0*/  IMAD.X R9, RZ, RZ, R25, P0 ;  /* 0x000000ffff097224 */ /* 0x000fc600000e0619 */
[----:B------:R-:W-:-:S04]  /*138f0*/  SHF.R.U64 R3, R3, 0x3, RZ ;  /* 0x0000000303037819 */ /* 0x000fc800000012ff */
[----:B------:R-:W-:-:S04]  /*13900*/  LOP3.LUT R8, R3, R8, RZ, 0x3c, !PT ;  /* 0x0000000803087212 */ /* 0x000fc800078e3cff */
[----:B------:R-:W-:-:S05]  /*13910*/  MOV R8, R8 ;  /* 0x0000000800087202 */ /* 0x000fca0000000f00 */
[----:B------:R2:W-:Y:S02]  /*13920*/  STSM.16.M88.4 [R8], R12 ;  /* 0x0000000c08007844 */ /* 0x0005e40000000200 */
[----:B--2---:R-:W-:-:S04]  /*13930*/  IADD3 R8, P0, R24, 0x40, RZ ;  /* 0x0000004018087810 */ /* 0x004fc80007f1e0ff */
        /* <DEDUP_REMOVED lines=143> */
[----:B-1----:R-:W-:Y:S01]  /*14230*/  LOP3.LUT R4, R3, 0x380, RZ, 0xc0, !PT ;  /* 0x0000038003047812 */ /* 0x002fe200078ec0ff */
        /* <DEDUP_REMOVED lines=33> */
.L_x_6157:
[----:B------:R-:W4:Y:S01]  /*14450*/  LDL.LU R4, [R1+0xac] ;  /* 0x0000ac0001047983 */ /* 0x000f220000300800 */
[----:B------:R-:W0:Y:S03]  /*14460*/  LDC R158, c[0x0][0xce8] ;  /* 0x00033a00ff9e7b82 */ /* 0x000e260000000800 */
[----:B------:R-:W2:Y:S04]  /*14470*/  LDL.LU R3, [R1+0x13c] ;  /* 0x00013c0001037983 */ /* 0x000ea80000300800 */
[----:B------:R-:W3:Y:S04]  /*14480*/  LDL R159, [R1+0xbc] ;  /* 0x0000bc00019f7983 */ /* 0x000ee80000100800 */
        /* <DEDUP_REMOVED lines=214> */
.L_x_6376:
        /* <DEDUP_REMOVED lines=31> */
.L_x_6161:
[----:B------:R-:W-:Y:S05]  /*153e0*/  BSYNC B1 ;  /* 0x0000000000017941 */ /* 0x000fea0003800000 */
.L_x_6160:
[----:B------:R-:W-:-:S03]  /*153f0*/  UMOV UR4, 0xffffffff ;  /* 0xffffffff00047882 */ /* 0x000fc60000000000 */
[----:B------:R-:W-:Y:S05]  /*15400*/  BRA.DIV UR4, `(.L_x_6162) ;  /* 0x000000ce04f87947 */ /* 0x000fea000b800000 */
[----:B-1----:R1:W4:Y:S04]  /*15410*/  SHFL.IDX PT, R3, R20, 0x1, 0x181f ;  /* 0x00381f0014037f89 */ /* 0x00232800000e0000 */
[----:B--23--:R1:W2:Y:S02]  /*15420*/  SHFL.IDX PT, R14, R4, 0x1, 0x181f ;  /* 0x00381f00040e7f89 */ /* 0x00c2a400000e0000 */
.L_x_6380:
        /* <DEDUP_REMOVED lines=31> */
.L_x_6164:
[----:B------:R-:W-:Y:S05]  /*15620*/  BSYNC B1 ;  /* 0x0000000000017941 */ /* 0x000fea0003800000 */
.L_x_6163:
[----:B------:R-:W-:-:S03]  /*15630*/  UMOV UR4, 0xffffffff ;  /* 0xffffffff00047882 */ /* 0x000fc60000000000 */
[----:B------:R-:W-:Y:S05]  /*15640*/  BRA.DIV UR4, `(.L_x_6165) ;  /* 0x000000ce04b07947 */ /* 0x000fea000b800000 */
[----:B----4-:R4:W0:Y:S04]  /*15650*/  SHFL.IDX PT, R3, R20, 0x2, 0x181f ;  /* 0x00581f0014037f89 */ /* 0x01082800000e0000 */
[----:B--23--:R4:W2:Y:S02]  /*15660*/  SHFL.IDX PT, R14, R4, 0x2, 0x181f ;  /* 0x00581f00040e7f89 */ /* 0x00c8a400000e0000 */
.L_x_6384:
        /* <DEDUP_REMOVED lines=31> */
.L_x_6167:
[----:B------:R-:W-:Y:S05]  /*15860*/  BSYNC B1 ;  /* 0x0000000000017941 */ /* 0x000fea0003800000 */
.L_x_6166:
[----:B------:R-:W-:-:S03]  /*15870*/  UMOV UR4, 0xffffffff ;  /* 0xffffffff00047882 */ /* 0x000fc60000000000 */
[----:B------:R-:W-:Y:S05]  /*15880*/  BRA.DIV UR4, `(.L_x_6168) ;  /* 0x000000ce04687947 */ /* 0x000fea000b800000 */
[----:B0-----:R0:W0:Y:S04]  /*15890*/  SHFL.IDX PT, R3, R20, 0x3, 0x181f ;  /* 0x00781f0014037f89 */ /* 0x00102800000e0000 */
[----:B--23--:R2:W3:Y:S02]  /*158a0*/  SHFL.IDX PT, R14, R4, 0x3, 0x181f ;  /* 0x00781f00040e7f89 */ /* 0x00c4e400000e0000 */
.L_x_6388:
        /* <DEDUP_REMOVED lines=32> */
.L_x_6158:
        /* <DEDUP_REMOVED lines=46> */
.L_x_6391:
        /* <DEDUP_REMOVED lines=196> */
.L_x_6172:
[----:B------:R-:W-:Y:S05]  /*169d0*/  BSYNC B1 ;  /* 0x0000000000017941 */ /* 0x000fea0003800000 */
.L_x_6171:
[----:B------:R-:W-:-:S03]  /*169e0*/  UMOV UR4, 0xffffffff ;  /* 0xffffffff00047882 */ /* 0x000fc60000000000 */
[----:B------:R-:W-:Y:S05]  /*169f0*/  BRA.DIV UR4, `(.L_x_6173) ;  /* 0x000000be048c7947 */ /* 0x000fea000b800000 */
[----:B0-----:R-:W0:Y:S04]  /*16a00*/  SHFL.IDX PT, R4, R4, 0x1, 0x1c1f ;  /* 0x003c1f0004047f89 */ /* 0x001e2800000e0000 */
[----:B------:R-:W4:Y:S02]  /*16a10*/  SHFL.IDX PT, R3, R3, 0x1, 0x1c1f ;  /* 0x003c1f0003037f89 */ /* 0x000f2400000e0000 */
.L_x_6395:
        /* <DEDUP_REMOVED lines=45> */
[----:B-----5:R-:W-:Y:S01]  /*16cf0*/  ISETP.GE.AND P2, PT, R68, UR4, PT ;  /* 0x0000000444007c0c */ /* 0x020fe2000bf46270 */
[----:B----4-:R-:W-:-:S02]  /*16d00*/  IMAD.MOV.U32 R60, RZ, RZ, R57 ;  /* 0x000000ffff3c7224 */ /* 0x010fc400078e0039 */
[----:B------:R-:W-:Y:S01]  /*16d10*/  IMAD.MOV.U32 R57, RZ, RZ, R56 ;  /* 0x000000ffff397224 */ /* 0x000fe200078e0038 */
[----:B------:R-:W-:Y:S01]  /*16d20*/  ISETP.GE.AND P3, PT, R84, UR4, PT ;  /* 0x0000000454007c0c */ /* 0x000fe2000bf66270 */
[----:B------:R-:W-:Y:S02]  /*16d30*/  IMAD.MOV.U32 R56, RZ, RZ, R53 ;  /* 0x000000ffff387224 */ /* 0x000fe400078e0035 */
[----:B------:R-:W-:Y:S02]  /*16d40*/  IMAD.MOV.U32 R53, RZ, RZ, R52 ;  /* 0x000000ffff357224 */ /* 0x000fe400078e0034 */
[----:B------:R-:W-:Y:S02]  /*16d50*/  IMAD.MOV.U32 R52, RZ, RZ, R48 ;  /* 0x000000ffff347224 */ /* 0x000fe400078e0030 */
[----:B------:R-:W-:Y:S02]  /*16d60*/  IMAD.MOV.U32 R48, RZ, RZ, R32 ;  /* 0x000000ffff307224 */ /* 0x000fe400078e0020 */
[----:B---3--:R-:W-:-:S02]  /*16d70*/  IMAD.MOV.U32 R32, RZ, RZ, R13 ;  /* 0x000000ffff207224 */ /* 0x008fc400078e000d */
[----:B------:R-:W-:Y:S02]  /*16d80*/  IMAD.MOV.U32 R13, RZ, RZ, R11 ;  /* 0x000000ffff0d7224 */ /* 0x000fe400078e000b */
[----:B------:R-:W-:Y:S02]  /*16d90*/  IMAD.MOV.U32 R11, RZ, RZ, R10 ;  /* 0x000000ffff0b7224 */ /* 0x000fe400078e000a */
[----:B------:R-:W-:Y:S02]  /*16da0*/  IMAD.MOV.U32 R10, RZ, RZ, R9 ;  /* 0x000000ffff0a7224 */ /* 0x000fe400078e0009 */
[----:B0-----:R-:W-:Y:S02]  /*16db0*/  @!P2 IMAD.MOV.U32 R9, RZ, RZ, R4 ;  /* 0x000000ffff09a224 */ /* 0x001fe400078e0004 */
[----:B------:R-:W-:Y:S02]  /*16dc0*/  IMAD.MOV.U32 R61, RZ, RZ, R8 ;  /* 0x000000ffff3d7224 */ /* 0x000fe400078e0008 */
[----:B------:R-:W-:-:S02]  /*16dd0*/  @!P2 IMAD.MOV.U32 R8, RZ, RZ, R3 ;  /* 0x000000ffff08a224 */ /* 0x000fc400078e0003 */
[----:B------:R-:W-:Y:S02]  /*16de0*/  IMAD.MOV.U32 R72, RZ, RZ, R64 ;  /* 0x000000ffff487224 */ /* 0x000fe400078e0040 */
[----:B------:R-:W-:Y:S02]  /*16df0*/  IMAD.MOV.U32 R64, RZ, RZ, R60 ;  /* 0x000000ffff407224 */ /* 0x000fe400078e003c */
        /* <DEDUP_REMOVED lines=156> */
.L_x_6156:
[----:B------:R-:W2:Y:S01]  /*177c0*/  LDL.LU R10, [R1+0xb0] ;  /* 0x0000b000010a7983 */ /* 0x000ea20000300800 */
[----:B------:R-:W-:Y:S01]  /*177d0*/  ULDC.64 UR6, c[0x0][0xd08] ;  /* 0x0003420000067ab9 */ /* 0x000fe20000000a00 */
[----:B------:R-:W-:Y:S02]  /*177e0*/  ULDC.64 UR4, c[0x0][0xd00] ;  /* 0x0003400000047ab9 */ /* 0x000fe40000000a00 */
[----:B------:R-:W3:Y:S04]  /*177f0*/  LDL.LU R0, [R1+0xb4] ;  /* 0x0000b40001007983 */ /* 0x000ee80000300800 */
[----:B-1----:R-:W4:Y:S01]  /*17800*/  LDL R4, [R1+0xa8] ;  /* 0x0000a80001047983 */ /* 0x002f220000100800 */
[----:B------:R-:W-:Y:S01]  /*17810*/  ISETP.NE.U32.AND P1, PT, RZ, UR6, PT ;  /* 0x00000006ff007c0c */ /* 0x000fe2000bf25070 */
[----:B------:R-:W-:Y:S01]  /*17820*/  IMAD.MOV.U32 R3, RZ, RZ, RZ ;  /* 0x000000ffff037224 */ /* 0x000fe200078e00ff */
[----:B------:R-:W-:-:S02]  /*17830*/  ISETP.NE.U32.AND P0, PT, RZ, UR4, PT ;  /* 0x00000004ff007c0c */ /* 0x000fc4000bf05070 */
[----:B------:R-:W-:Y:S02]  /*17840*/  ISETP.NE.AND.EX P1, PT, RZ, UR7, PT, P1 ;  /* 0x00000007ff007c0c */ /* 0x000fe4000bf25310 */
[----:B------:R-:W-:Y:S02]  /*17850*/  ISETP.NE.AND.EX P0, PT, RZ, UR5, PT, P0 ;  /* 0x00000005ff007c0c */ /* 0x000fe4000bf05300 */
[----:B--2---:R-:W-:Y:S01]  /*17860*/  IADD3 R8, P2, R10, UR4, RZ ;  /* 0x000000040a087c10 */ /* 0x004fe2000ff5e0ff */
[----:B------:R-:W-:-:S03]  /*17870*/  ULDC UR4, c[0x0][0xb88] ;  /* 0x0002e20000047ab9 */ /* 0x000fc60000000800 */
[----:B---3--:R-:W-:-:S05]  /*17880*/  IADD3.X R9, R0, UR5, RZ, P2, !PT ;  /* 0x0000000500097c10 */ /* 0x008fca00097fe4ff */
[----:B------:R-:W-:Y:S01]  /*17890*/  @P1 IADD3 R10, P2, R10, UR6, RZ ;  /* 0x000000060a0a1c10 */ /* 0x000fe2000ff5e0ff */
[----:B------:R-:W-:Y:S01]  /*178a0*/  IMAD.U32 R26, RZ, RZ, UR4 ;  /* 0x00000004ff1a7e24 */ /* 0x000fe2000f8e00ff */
[----:B------:R1:W5:Y:S02]  /*178b0*/  @P0 LDG.E R3, desc[UR42][R8.64] ;  /* 0x0000002a08030981 */ /* 0x000364000c1e1900 */
[----:B------:R-:W-:-:S05]  /*178c0*/  @P1 IADD3.X R11, R0, UR7, RZ, P2, !PT ;  /* 0x00000007000b1c10 */ /* 0x000fca00097fe4ff */
[----:B------:R1:W5:Y:S01]  /*178d0*/  @P1 LDG.E R26, desc[UR42][R10.64] ;  /* 0x0000002a0a1a1981 */ /* 0x000362000c1e1900 */
[----:B----4-:R-:W-:Y:S01]  /*178e0*/  ISETP.NE.AND P2, PT, R4, RZ, PT ;  /* 0x000000ff0400720c */ /* 0x010fe20003f45270 */
[----:B------:R-:W2:-:S12]  /*178f0*/  S2R R0, SR_TID.X ;  /* 0x0000000000007919 */ /* 0x000e980000002100 */
[----:B------:R-:W3:Y:S01]  /*17900*/  @!P2 LDC R4, c[0x0][0xbd4] ;  /* 0x0002f500ff04ab82 */ /* 0x000ee20000000800 */
[----:B--2---:R-:W-:Y:S01]  /*17910*/  VIADD R32, R0, 0xffffff80 ;  /* 0xffffff8000207836 */ /* 0x004fe20000000000 */
[----:B---3--:R1:W-:Y:S01]  /*17920*/  @!P2 STL [R1+0xa8], R4 ;  /* 0x0000a8040100a387 */ /* 0x0083e20000100800 */
[----:B------:R-:W-:-:S03]  /*17930*/  ISETP.GT.AND P2, PT, R4, 0x1, PT ;  /* 0x000000010400780c */ /* 0x000fc60003f44270 */
[----:B------:R-:W-:Y:S01]  /*17940*/  ISETP.GT.AND P3, PT, R32, 0x7f, PT ;  /* 0x0000007f2000780c */ /* 0x000fe20003f64270 */
[----:B------:R-:W-:-:S12]  /*17950*/  @P1 BRA `(.L_x_6174) ;  /* 0x0000000000101947 */ /* 0x000fd80003800000 */
[----:B------:R-:W-:Y:S05]  /*17960*/  @!P0 BRA `(.L_x_6174) ;  /* 0x00000000000c8947 */ /* 0x000fea0003800000 */
[----:B-1----:R-:W2:Y:S04]  /*17970*/  LDG.E R11, desc[UR42][R8.64] ;  /* 0x0000002a080b7981 */ /* 0x002ea8000c1e1900 */
[----:B-----5:R-:W2:Y:S02]  /*17980*/  LDG.E R26, desc[UR42][R8.64+0x4] ;  /* 0x0000042a081a7981 */ /* 0x020ea4000c1e1900 */
[----:B--2---:R-:W-:-:S07]  /*17990*/  IMAD.IADD R26, R26, 0x1, -R11 ;  /* 0x000000011a1a7824 */ /* 0x004fce00078e0a0b */
.L_x_6174:
[----:B-1----:R-:W2:Y:S04]  /*179a0*/  LDL.LU R8, [R1+0xac] ;  /* 0x0000ac0001087983 */ /* 0x002ea80000300800 */
[----:B------:R-:W3:Y:S01]  /*179b0*/  LDL.LU R0, [R1+0x13c] ;  /* 0x00013c0001007983 */ /* 0x000ee20000300800 */
[----:B------:R-:W-:Y:S01]  /*179c0*/  BSSY B1, `(.L_x_6175) ;  /* 0x0000038000017945 */ /* 0x000fe20003800000 */
[----:B-----5:R-:W-:Y:S02]  /*179d0*/  SHF.R.S32.HI R28, RZ, 0x1f, R3 ;  /* 0x0000001fff1c7819 */ /* 0x020fe40000011403 */
[----:B--2---:R-:W-:Y:S02]  /*179e0*/  SEL R33, R8, RZ, !P0 ;  /* 0x000000ff08217207 */ /* 0x004fe40004000000 */
[----:B---3--:R-:W-:Y:S01]  /*179f0*/  SEL R30, R0, RZ, !P0 ;  /* 0x000000ff001e7207 */ /* 0x008fe20004000000 */
[----:B------:R-:W-:Y:S06]  /*17a00*/  @P3 BRA `(.L_x_6176) ;  /* 0x0000000000cc3947 */ /* 0x000fec0003800000 */
[----:B------:R-:W2:Y:S01]  /*17a10*/  LDL R8, [R1+0x78] ;  /* 0x0000780001087983 */ /* 0x000ea20000100800 */
[----:B------:R-:W1:Y:S01]  /*17a20*/  LDC R37, c[0x0][0xce8] ;  /* 0x00033a00ff257b82 */ /* 0x000e620000000800 */
[----:B------:R-:W2:Y:S01]  /*17a30*/  S2R R35, SR_TID.X ;  /* 0x0000000000237919 */ /* 0x000ea20000002100 */
[----:B-1----:R-:W-:Y:S01]  /*17a40*/  IMAD R0, R26, R37, RZ ;  /* 0x000000251a007224 */ /* 0x002fe200078e02ff */
[----:B--2---:R-:W-:-:S04]  /*17a50*/  IADD3 R35, R8, -0x80, R35 ;  /* 0xffffff8008237810 */ /* 0x004fc80007ffe023 */
        /* <DEDUP_REMOVED lines=46> */
.L_x_6176:
[----:B------:R-:W-:Y:S05]  /*17d40*/  BSYNC B1 ;  /* 0x0000000000017941 */ /* 0x000fea0003800000 */
.L_x_6175:
[----:B------:R-:W-:Y:S05]  /*17d50*/  @P2 BRA `(.L_x_6169) ;  /* 0x0000000800f02947 */ /* 0x000fea0003800000 */
[----:B------:R-:W2:Y:S01]  /*17d60*/  LDL R24, [R1+0x78] ;  /* 0x0000780001187983 */ /* 0x000ea20000100800 */
[----:B------:R-:W3:Y:S01]  /*17d70*/  LDC R21, c[0x0][0xce8] ;  /* 0x00033a00ff157b82 */ /* 0x000ee20000000800 */
[----:B-1----:R-:W-:Y:S01]  /*17d80*/  SHF.R.S32.HI R9, RZ, 0x1f, R32 ;  /* 0x0000001fff097819 */ /* 0x002fe20000011420 */
        /* <DEDUP_REMOVED lines=14> */
[----:B---3--:R-:W-:-:S03]  /*17e70*/  ISETP.NE.AND P0, PT, R21, 0x1, PT ;  /* 0x000000011500780c */ /* 0x008fc60003f05270 */
[----:B------:R-:W-:Y:S01]  /*17e80*/  IMAD R9, R207, UR5, R9 ;  /* 0x00000005cf097c24 */ /* 0x000fe2000f8e0209 */
[----:B------:R-:W-:Y:S01]  /*17e90*/  ULDC.64 UR4, c[0x0][0xbe0] ;  /* 0x0002f80000047ab9 */ /* 0x000fe20000000a00 */
[C---:B------:R-:W-:Y:S02]  /*17ea0*/  IMAD R11, R33.reuse, UR7, R4 ;  /* 0x00000007210b7c24 */ /* 0x040fe4000f8e0204 */
[----:B------:R-:W-:-:S04]  /*17eb0*/  IMAD.WIDE.U32 R8, R33, UR6, R8 ;  /* 0x0000000621087c25 */ /* 0x000fc8000f8e0008 */
[----:B------:R-:W-:Y:S02]  /*17ec0*/  IMAD.IADD R9, R9, 0x1, R11 ;  /* 0x0000000109097824 */ /* 0x000fe400078e020b */
[----:B------:R-:W1:Y:S08]  /*17ed0*/  @P0 LDC R10, c[0x0][0xcec] ;  /* 0x00033b00ff0a0b82 */ /* 0x000e700000000800 */
[----:B------:R-:W3:Y:S01]  /*17ee0*/  @P0 LDC R15, c[0x0][0xcf0] ;  /* 0x00033c00ff0f0b82 */ /* 0x000ee20000000800 */
[----:B--2---:R-:W-:-:S04]  /*17ef0*/  IMAD.IADD R13, R24, 0x1, R0 ;  /* 0x00000001180d7824 */ /* 0x004fc800078e0200 */
[----:B-1----:R-:W-:-:S04]  /*17f00*/  @P0 IMAD.HI.U32 R0, R13, R10, RZ ;  /* 0x0000000a0d000227 */ /* 0x002fc800078e00ff */
[----:B------:R-:W-:Y:S01]  /*17f10*/  IMAD.MOV.U32 R3, RZ, RZ, R13 ;  /* 0x000000ffff037224 */ /* 0x000fe200078e000d */
[----:B---3--:R-:W-:-:S04]  /*17f20*/  @P0 SHF.R.U32.HI R3, RZ, R15, R0 ;  /* 0x0000000fff030219 */ /* 0x008fc80000011600 */
        /* <DEDUP_REMOVED lines=20> */
.L_x_6398:
        /* <DEDUP_REMOVED lines=32> */
.L_x_6179:
[----:B------:R-:W-:Y:S05]  /*18270*/  BSYNC B1 ;  /* 0x0000000000017941 */ /* 0x000fea0003800000 */
.L_x_6178:
[----:B------:R-:W-:-:S03]  /*18280*/  UMOV UR4, 0xffffffff ;  /* 0xffffffff00047882 */ /* 0x000fc60000000000 */
[----:B------:R-:W-:Y:S05]  /*18290*/  BRA.DIV UR4, `(.L_x_6180) ;  /* 0x000000a604e87947 */ /* 0x000fea000b800000 */
[----:B--2---:R2:W0:Y:S04]  /*182a0*/  SHFL.IDX PT, R3, R4, 0x1, 0x181f ;  /* 0x00381f0004037f89 */ /* 0x00442800000e0000 */
[----:B---34-:R2:W3:Y:S02]  /*182b0*/  SHFL.IDX PT, R9, R0, 0x1, 0x181f ;  /* 0x00381f0000097f89 */ /* 0x0184e400000e0000 */
.L_x_6402:
        /* <DEDUP_REMOVED lines=31> */
.L_x_6182:
[----:B------:R-:W-:Y:S05]  /*184b0*/  BSYNC B1 ;  /* 0x0000000000017941 */ /* 0x000fea0003800000 */
.L_x_6181:
[----:B------:R-:W-:-:S03]  /*184c0*/  UMOV UR4, 0xffffffff ;  /* 0xffffffff00047882 */ /* 0x000fc60000000000 */
[----:B------:R-:W-:Y:S05]  /*184d0*/  BRA.DIV UR4, `(.L_x_6183) ;  /* 0x000000a604a47947 */ /* 0x000fea000b800000 */
[----:B0-----:R0:W0:Y:S04]  /*184e0*/  SHFL.IDX PT, R3, R4, 0x2, 0x181f ;  /* 0x00581f0004037f89 */ /* 0x00102800000e0000 */
[----:B---34-:R3:W4:Y:S02]  /*184f0*/  SHFL.IDX PT, R9, R0, 0x2, 0x181f ;  /* 0x00581f0000097f89 */ /* 0x01872400000e0000 */
.L_x_6406:
        /* <DEDUP_REMOVED lines=18> */
[-C--:B----4-:R-:W-:Y:S02]  /*18620*/  @!P3 LEA R10, P5, R212, R9.reuse, 0x1 ;  /* 0x00000009d40ab211 */ /* 0x090fe400078a08ff */
        /* <DEDUP_REMOVED lines=12> */
.L_x_6185:
[----:B------:R-:W-:Y:S05]  /*186f0*/  BSYNC B1 ;  /* 0x0000000000017941 */ /* 0x000fea0003800000 */
.L_x_6184:
[----:B------:R-:W-:-:S03]  /*18700*/  UMOV UR4, 0xffffffff ;  /* 0xffffffff00047882 */ /* 0x000fc60000000000 */
[----:B------:R-:W-:Y:S05]  /*18710*/  BRA.DIV UR4, `(.L_x_6186) ;  /* 0x000000a604607947 */ /* 0x000fea000b800000 */
[----:B0-----:R0:W0:Y:S04]  /*18720*/  SHFL.IDX PT, R3, R4, 0x3, 0x181f ;  /* 0x00781f0004037f89 */ /* 0x00102800000e0000 */
[----:B----4-:R4:W0:Y:S02]  /*18730*/  SHFL.IDX PT, R9, R0, 0x3, 0x181f ;  /* 0x00781f0000097f89 */ /* 0x01082400000e0000 */
.L_x_6410:
        /* <DEDUP_REMOVED lines=30> */
.L_x_6169:
[----:B------:R-:W-:Y:S05]  /*18920*/  BSYNC B0 ;  /* 0x0000000000007941 */ /* 0x000fea0003800000 */
.L_x_6155:
[----:B------:R-:W-:Y:S02]  /*18930*/  ULDC UR4, c[0x0][0xd3c] ;  /* 0x00034f0000047ab9 */ /* 0x000fe40000000800 */
[----:B------:R-:W-:-:S13]  /*18940*/  ISETP.GE.AND P0, PT, R7, UR4, PT ;  /* 0x0000000407007c0c */ /* 0x000fda000bf06270 */
[----:B------:R-:W-:Y:S05]  /*18950*/  @!P0 BRA `(.L_x_6187) ;  /* 0xfffffe8c00f88947 */ /* 0x000fea000383ffff */
[----:B------:R-:W-:Y:S05]  /*18960*/  BRA `(.L_x_6016) ;  /* 0x00000084002c7947 */ /* 0x000fea0003800000 */
.L_x_6014:
        /* <DEDUP_REMOVED lines=16> */
.L_x_6188:
        /* <DEDUP_REMOVED lines=43> */
.L_x_6192:
        /* <DEDUP_REMOVED lines=37> */
.L_x_6190:
        /* <DEDUP_REMOVED lines=13> */
.L_x_6193:
        /* <DEDUP_REMOVED lines=62> */
.L_x_6194:
        /* <DEDUP_REMOVED lines=61> */
.L_x_6195:
[----:B------:R-:W-:-:S05]  /*197f0*/  LOP3.LUT R25, RZ, R2, RZ, 0x33, !PT ;  /* 0x00000002ff197212 */ /* 0x000fca00078e33ff */
[----:B------:R-:W-:Y:S01]  /*19800*/  IMAD.IADD R25, R6, 0x1, R25 ;  /* 0x0000000106197824 */ /* 0x000fe200078e0219 */
[----:B------:R-:W-:Y:S06]  /*19810*/  BRA `(.L_x_6196) ;  /* 0x00000000000c7947 */ /* 0x000fec0003800000 */
.L_x_6191:
[----:B------:R-:W-:Y:S02]  /*19820*/  IMAD.MOV.U32 R25, RZ, RZ, RZ ;  /* 0x000000ffff197224 */ /* 0x000fe400078e00ff */
[----:B------:R-:W-:Y:S02]  /*19830*/  IMAD.U32 R24, RZ, RZ, UR6 ;  /* 0x00000006ff187e24 */ /* 0x000fe4000f8e00ff */
[----:B------:R-:W-:-:S07]  /*19840*/  IMAD.MOV.U32 R26, RZ, RZ, RZ ;  /* 0x000000ffff1a7224 */ /* 0x000fce00078e00ff */
.L_x_6196:
[----:B------:R-:W-:-:S13]  /*19850*/  ISETP.NE.AND P0, PT, R7, RZ, PT ;  /* 0x000000ff0700720c */ /* 0x000fda0003f05270 */
[----:B------:R-:W0:Y:S01]  /*19860*/  @!P0 S2R R3, SR_CgaCtaId ;  /* 0x0000000000038919 */ /* 0x000e220000008800 */
[----:B------:R-:W-:-:S04]  /*19870*/  @!P0 MOV R2, 0x400 ;  /* 0x0000040000028802 */ /* 0x000fc80000000f00 */
[----:B0-----:R-:W-:-:S05]  /*19880*/  @!P0 LEA R2, R3, R2, 0x18 ;  /* 0x0000000203028211 */ /* 0x001fca00078ec0ff */
[----:B------:R1:W-:Y:S01]  /*19890*/  @!P0 STS.128 [R2+0x324d0], R24 ;  /* 0x0324d01802008388 */ /* 0x0003e20000000c00 */
[----:B------:R-:W-:Y:S06]  /*198a0*/  BAR.ARV 0x5, 0x180 ;  /* 0x0146000000007b1d */ /* 0x000fec0000002000 */
.L_x_6189:
        /* <DEDUP_REMOVED lines=9> */
[----:B------:R-:W-:Y:S01]  /*19940*/  LOP3.LUT R4, R0, 0x7f, RZ, 0xc0, !PT ;  /* 0x0000007f00047812 */ /* 0x000fe200078ec0ff */
[----:B------:R-:W-:Y:S01]  /*19950*/  UMOV UR4, 0x400 ;  /* 0x0000040000047882 */ /* 0x000fe20000000000 */
[----:B------:R-:W-:Y:S01]  /*19960*/  BSSY B8, `(.L_x_6197) ;  /* 0x0000714000087945 */ /* 0x000fe20003800000 */
[----:B------:R-:W-:Y:S01]  /*19970*/  IMAD.MOV.U32 R29, RZ, RZ, 0x1 ;  /* 0x00000001ff1d7424 */ /* 0x000fe200078e00ff */
[----:B------:R-:W-:Y:S01]  /*19980*/  LOP3.LUT R3, R2, 0x1f8, RZ, 0xc0, !PT ;  /* 0x000001f802037812 */ /* 0x000fe200078ec0ff */
[----:B------:R-:W-:Y:S01]  /*19990*/  IMAD.SHL.U32 R32, R4, 0x8, RZ ;  /* 0x0000000804207824 */ /* 0x000fe200078e00ff */
[----:B------:R-:W-:Y:S01]  /*199a0*/  LOP3.LUT R2, R2, 0x38, RZ, 0xc0, !PT ;  /* 0x0000003802027812 */ /* 0x000fe200078ec0ff */
[----:B------:R-:W-:Y:S01]  /*199b0*/  IMAD.MOV.U32 R17, RZ, RZ, RZ ;  /* 0x000000ffff117224 */ /* 0x000fe200078e00ff */
[----:B------:R-:W-:Y:S01]  /*199c0*/  LOP3.LUT R3, R3, 0x38, R0, 0x78, !PT ;  /* 0x0000003803037812 */ /* 0x000fe200078e7800 */
[----:B------:R-:W-:Y:S01]  /*199d0*/  IMAD.SHL.U32 R0, R0, 0x10, RZ ;  /* 0x0000001000007824 */ /* 0x000fe200078e00ff */
[----:B------:R-:W-:Y:S01]  /*199e0*/  ULDC.64 UR40, c[0x0][0x198] ;  /* 0x0000660000287ab9 */ /* 0x000fe20000000a00 */
[----:B------:R-:W-:Y:S01]  /*199f0*/  IMAD.MOV.U32 R19, RZ, RZ, RZ ;  /* 0x000000ffff137224 */ /* 0x000fe200078e00ff */
[----:B------:R-:W-:Y:S01]  /*19a00*/  LOP3.LUT R32, R3, 0x200, R32, 0xf8, !PT ;  /* 0x0000020003207812 */ /* 0x000fe200078ef820 */
[----:B------:R-:W-:Y:S01]  /*19a10*/  IMAD.MOV.U32 R28, RZ, RZ, 0x1 ;  /* 0x00000001ff1c7424 */ /* 0x000fe200078e00ff */
[----:B------:R-:W-:Y:S01]  /*19a20*/  SHF.R.U32.HI R3, RZ, 0x3, R4 ;  /* 0x00000003ff037819 */ /* 0x000fe20000011604 */
[----:B------:R-:W-:Y:S01]  /*19a30*/  ULOP3.LUT UR38, UR36, 0x2, URZ, 0xfc, !UPT ;  /* 0x0000000224267892 */ /* 0x000fe2000f8efc3f */
[----:B------:R-:W-:Y:S01]  /*19a40*/  LOP3.LUT R4, R2, 0x40, RZ, 0xfc, !PT ;  /* 0x0000004002047812 */ /* 0x000fe200078efcff */
[----:B------:R-:W-:Y:S01]  /*19a50*/  ULDC UR37, c[0x0][0xc] ;  /* 0x0000030000257ab9 */ /* 0x000fe20000000800 */
[----:B------:R-:W-:-:S02]  /*19a60*/  LOP3.LUT R0, R3, 0x70, R0, 0xf8, !PT ;  /* 0x0000007003007812 */ /* 0x000fc400078ef800 */
[C---:B------:R-:W-:Y:S01]  /*19a70*/  LOP3.LUT R3, R2.reuse, 0x80, RZ, 0xfc, !PT ;  /* 0x0000008002037812 */ /* 0x040fe200078efcff */
[----:B0-----:R-:W-:Y:S01]  /*19a80*/  ULEA UR4, UR5, UR4, 0x18 ;  /* 0x0000000405047291 */ /* 0x001fe2000f8ec03f */
[----:B------:R-:W-:-:S05]  /*19a90*/  LOP3.LUT R0, R2, 0xc0, RZ, 0xfc, !PT ;  /* 0x000000c002007812 */ /* 0x000fca00078efcff */
[----:B------:R-:W-:-:S04]  /*19aa0*/  IMAD.U32 R16, RZ, RZ, UR4 ;  /* 0x00000004ff107e24 */ /* 0x000fc8000f8e00ff */
[----:B--2---:R-:W-:-:S07]  /*19ab0*/  IMAD R22, R32, 0x2, R16 ;  /* 0x0000000220167824 */ /* 0x004fce00078e0210 */
.L_x_6306:
[----:B0-----:R-:W0:Y:S02]  /*19ac0*/  LDC.64 R36, c[0x0][0xd88] ;  /* 0x00036200ff247b82 */ /* 0x001e240000000a00 */
[----:B0-----:R-:W-:-:S06]  /*19ad0*/  IMAD.WIDE R36, R27, 0x4, R36 ;  /* 0x000000041b247825 */ /* 0x001fcc00078e0224 */
[----:B--2---:R0:W2:Y:S01]  /*19ae0*/  LDG.E R36, desc[UR42][R36.64] ;  /* 0x0000002a24247981 */ /* 0x0040a2000c1e1900 */
        /* <DEDUP_REMOVED lines=9> */
[----:B0-----:R-:W-:Y:S01]  /*19b80*/  IMAD.MOV.U32 R37, RZ, RZ, RZ ;  /* 0x000000ffff257224 */ /* 0x001fe200078e00ff */
[----:B--2---:R-:W-:-:S05]  /*19b90*/  SHF.R.S32.HI R0, RZ, 0x1f, R36 ;  /* 0x0000001fff007819 */ /* 0x004fca0000011424 */
[C---:B------:R-:W-:Y:S01]  /*19ba0*/  @P0 LEA R2, P1, R36.reuse, UR4, 0x2 ;  /* 0x0000000424020c11 */ /* 0x040fe2000f8210ff */
[C---:B---3--:R-:W-:Y:S01]  /*19bb0*/  IMAD.SHL.U32 R23, R36.reuse, 0x4, RZ ;  /* 0x0000000424177824 */ /* 0x048fe200078e00ff */
[C-C-:B------:R-:W-:Y:S01]  /*19bc0*/  SHF.L.U64.HI R31, R36.reuse, 0x2, R0.reuse ;  /* 0x00000002241f7819 */ /* 0x140fe20000010200 */
[----:B------:R0:W-:Y:S01]  /*19bd0*/  STL [R1+0x18], R0 ;  /* 0x0000180001007387 */ /* 0x0001e20000100800 */
[----:B------:R-:W-:Y:S01]  /*19be0*/  @P0 LEA.HI.X R3, R36, UR5, R0, 0x2, P1 ;  /* 0x0000000524030c11 */ /* 0x000fe200088f1400 */
[----:B------:R-:W-:-:S04]  /*19bf0*/  ULDC.64 UR4, c[0x0][0xaf8] ;  /* 0x0002be0000047ab9 */ /* 0x000fc80000000a00 */
[----:B-1----:R1:W5:Y:S01]  /*19c00*/  @P0 LDG.E R34, desc[UR42][R2.64] ;  /* 0x0000002a02220981 */ /* 0x002362000c1e1900 */
[----:B------:R-:W-:Y:S02]  /*19c10*/  ISETP.NE.U32.AND P0, PT, RZ, UR4, PT ;  /* 0x00000004ff007c0c */ /* 0x000fe4000bf05070 */
[----:B------:R-:W-:Y:S01]  /*19c20*/  ISETP.NE.U32.AND P1, PT, RZ, UR6, PT ;  /* 0x00000006ff007c0c */ /* 0x000fe2000bf25070 */
[----:B0-----:R-:W-:Y:S01]  /*19c30*/  IMAD.MOV.U32 R0, RZ, RZ, RZ ;  /* 0x000000ffff007224 */ /* 0x001fe200078e00ff */
[----:B------:R-:W-:Y:S02]  /*19c40*/  ISETP.NE.AND.EX P0, PT, RZ, UR5, PT, P0 ;  /* 0x00000005ff007c0c */ /* 0x000fe4000bf05300 */
[----:B------:R-:W-:Y:S02]  /*19c50*/  ISETP.NE.AND.EX P1, PT, RZ, UR7, PT, P1 ;  /* 0x00000007ff007c0c */ /* 0x000fe4000bf25310 */
[C---:B------:R-:W-:Y:S02]  /*19c60*/  IADD3 R4, P4, R23.reuse, UR6, RZ ;  /* 0x0000000617047c10 */ /* 0x040fe4000ff9e0ff */
[----:B-1----:R-:W-:Y:S01]  /*19c70*/  IADD3 R2, P3, R23, UR4, RZ ;  /* 0x0000000417027c10 */ /* 0x002fe2000ff7e0ff */
[----:B------:R-:W-:Y:S01]  /*19c80*/  ULDC UR4, c[0x0][0x288] ;  /* 0x0000a20000047ab9 */ /* 0x000fe20000000800 */
[----:B------:R-:W-:-:S02]  /*19c90*/  IADD3.X R5, R31, UR7, RZ, P4, !PT ;  /* 0x000000071f057c10 */ /* 0x000fc4000a7fe4ff */
[----:B------:R-:W-:Y:S02]  /*19ca0*/  IADD3.X R3, R31, UR5, RZ, P3, !PT ;  /* 0x000000051f037c10 */ /* 0x000fe40009ffe4ff */
[----:B------:R-:W-:Y:S01]  /*19cb0*/  @P2 IADD3 R6, P3, R23, UR8, RZ ;  /* 0x0000000817062c10 */ /* 0x000fe2000ff7e0ff */
[----:B------:R-:W-:Y:S01]  /*19cc0*/  IMAD.U32 R8, RZ, RZ, UR4 ;  /* 0x00000004ff087e24 */ /* 0x000fe2000f8e00ff */
[----:B------:R-:W-:Y:S01]  /*19cd0*/  ULDC.64 UR4, c[0x0][0x418] ;  /* 0x0001060000047ab9 */ /* 0x000fe20000000a00 */
[----:B------:R-:W5:Y:S01]  /*19ce0*/  @P0 LDG.E R37, desc[UR42][R2.64] ;  /* 0x0000002a02250981 */ /* 0x000f62000c1e1900 */
[----:B------:R-:W-:-:S03]  /*19cf0*/  @P2 IADD3.X R7, R31, UR9, RZ, P3, !PT ;  /* 0x000000091f072c10 */ /* 0x000fc60009ffe4ff */
[----:B------:R-:W5:Y:S04]  /*19d00*/  @P1 LDG.E R0, desc[UR42][R4.64] ;  /* 0x0000002a04001981 */ /* 0x000f68000c1e1900 */
        /* <DEDUP_REMOVED lines=12> */
[----:B------:R-:W-:Y:S06]  /*19dd0*/  @P2 BRA `(.L_x_6198) ;  /* 0x0000000000142947 */ /* 0x000fec0003800000 */
[----:B------:R-:W-:Y:S05]  /*19de0*/  @!P0 BRA `(.L_x_6198) ;  /* 0x0000000000108947 */ /* 0x000fea0003800000 */
[----:B0-----:R-:W2:Y:S04]  /*19df0*/  LDG.E R8, desc[UR42][R2.64] ;  /* 0x0000002a02087981 */ /* 0x001ea8000c1e1900 */
[----:B------:R-:W2:Y:S02]  /*19e00*/  LDG.E R7, desc[UR42][R2.64+0x4] ;  /* 0x0000042a02077981 */ /* 0x000ea4000c1e1900 */
[----:B--2---:R-:W-:-:S05]  /*19e10*/  IMAD.IADD R11, R7, 0x1, -R8 ;  /* 0x00000001070b7824 */ /* 0x004fca00078e0a08 */
[----:B------:R1:W-:Y:S02]  /*19e20*/  STL [R1+0x8], R11 ;  /* 0x0000080b01007387 */ /* 0x0003e40000100800 */
.L_x_6198:
        /* <DEDUP_REMOVED lines=14> */
.L_x_6199:
        /* <DEDUP_REMOVED lines=9> */
.L_x_6200:
        /* <DEDUP_REMOVED lines=15> */
[----:B------:R2:W-:Y:S01]  /*1a090*/  STL [R1+0x10], R7 ;  /* 0x0000100701007387 */ /* 0x0005e20000100800 */
        /* <DEDUP_REMOVED lines=42> */
.L_x_6202:
[----:B------:R-:W-:Y:S05]  /*1a340*/  BSYNC B0 ;  /* 0x0000000000007941 */ /* 0x000fea0003800000 */
.L_x_6201:
        /* <DEDUP_REMOVED lines=9> */
[----:B------:R-:W-:-:S07]  /*1a3e0*/  SHF.R.U32.HI R3, RZ, 0x6, R3 ;  /* 0x00000006ff037819 */ /* 0x000fce0000011603 */
[----:B------:R-:W-:-:S04]  /*1a3f0*/  @P0 VIADD R6, R6, 0x5f ;  /* 0x0000005f06060836 */ /* 0x000fc80000000000 */
[----:B------:R-:W-:-:S04]  /*1a400*/  @P0 IMAD.HI R2, R6, 0x2aaaaaab, RZ ;  /* 0x2aaaaaab06020827 */ /* 0x000fc800078e02ff */
[----:B------:R-:W-:Y:S01]  /*1a410*/  IMAD.MOV.U32 R6, RZ, RZ, R3 ;  /* 0x000000ffff067224 */ /* 0x000fe200078e0003 */
        /* <DEDUP_REMOVED lines=12> */
.L_x_6413:
[----:B--2---:R-:W-:Y:S02]  /*1a4e0*/  ISETP.NE.AND P0, PT, R14, RZ, PT ;  /* 0x000000ff0e00720c */ /* 0x004fe40003f05270 */
[----:B------:R-:W-:-:S11]  /*1a4f0*/  PLOP3.LUT P6, PT, PT, PT, PT, 0x8, 0x0 ;  /* 0x000000000000781c */ /* 0x000fd60003fce170 */
[----:B------:R-:W-:Y:S05]  /*1a500*/  @P0 BRA `(.L_x_6206) ;  /* 0x00000000000c0947 */ /* 0x000fea0003800000 */
[----:B------:R-:W-:-:S03]  /*1a510*/  UMOV UR4, 0xffffffff ;  /* 0xffffffff00047882 */ /* 0x000fc60000000000 */
[----:B------:R-:W-:Y:S05]  /*1a520*/  BRA.DIV UR4, `(.L_x_6207) ;  /* 0x0000008a045c7947 */ /* 0x000fea000b800000 */
[----:B------:R-:W-:-:S13]  /*1a530*/  ELECT P6, URZ, PT ;  /* 0x00000000003f782f */ /* 0x000fda00038c0000 */
.L_x_6206:
        /* <DEDUP_REMOVED lines=9> */
.L_x_6416:
[----:B------:R-:W-:Y:S05]  /*1a5d0*/  BSYNC B1 ;  /* 0x0000000000017941 */ /* 0x000fea0003800000 */
.L_x_6208:
        /* <DEDUP_REMOVED lines=10> */
.L_x_6417:
[----:B------:R-:W-:Y:S05]  /*1a680*/  BSYNC B2 ;  /* 0x0000000000027941 */ /* 0x000fea0003800000 */
.L_x_6212:
        /* <DEDUP_REMOVED lines=9> */
.L_x_6215:
[----:B------:R-:W-:Y:S05]  /*1a720*/  BSYNC B2 ;  /* 0x0000000000027941 */ /* 0x000fea0003800000 */
.L_x_6214:
        /* <DEDUP_REMOVED lines=12> */
.L_x_6216:
        /* <DEDUP_REMOVED lines=13> */
.L_x_6418:
[----:B------:R-:W-:Y:S05]  /*1a8c0*/  BSYNC B2 ;  /* 0x0000000000027941 */ /* 0x000fea0003800000 */
.L_x_6217:
        /* <DEDUP_REMOVED lines=11> */
.L_x_6220:
[----:B------:R-:W-:Y:S05]  /*1a980*/  BSYNC B2 ;  /* 0x0000000000027941 */ /* 0x000fea0003800000 */
.L_x_6219:
        /* <DEDUP_REMOVED lines=9> */
.L_x_6221:
        /* <DEDUP_REMOVED lines=15> */
.L_x_6222:
        /* <DEDUP_REMOVED lines=15> */
.L_x_6223:
        /* <DEDUP_REMOVED lines=15> */
.L_x_6224:
        /* <DEDUP_REMOVED lines=10> */
.L_x_6211:
[----:B------:R-:W-:Y:S05]  /*1ad90*/  BSYNC B1 ;  /* 0x0000000000017941 */ /* 0x000fea0003800000 */
.L_x_6210:
        /* <DEDUP_REMOVED lines=9> */
.L_x_6240:
        /* <DEDUP_REMOVED lines=11> */
.L_x_6419:
[----:B------:R-:W-:Y:S05]  /*1aee0*/  BSYNC B2 ;  /* 0x0000000000027941 */ /* 0x000fea0003800000 */
.L_x_6227:
        /* <DEDUP_REMOVED lines=9> */
.L_x_6230:
[----:B------:R-:W-:Y:S05]  /*1af80*/  BSYNC B2 ;  /* 0x0000000000027941 */ /* 0x000fea0003800000 */
.L_x_6229:
[----:B------:R-:W-:Y:S01]  /*1af90*/  IMAD.MOV.U32 R14, RZ, RZ, RZ ;  /* 0x000000ffff0e7224 */ /* 0x000fe200078e00ff */
[----:B------:R-:W-:Y:S01]  /*1afa0*/  UIADD3 UR4, UP0, UR40, 0x570, URZ ;  /* 0x0000057028047890 */ /* 0x000fe2000ff1e03f */
[----:B-1----:R-:W-:Y:S01]  /*1afb0*/  IMAD R11, R17, 0x3000, R16 ;  /* 0x00003000110b7824 */ /* 0x002fe200078e0210 */
        /* <DEDUP_REMOVED lines=8> */
.L_x_6231:
        /* <DEDUP_REMOVED lines=13> */
.L_x_6420:
[----:B------:R-:W-:Y:S05]  /*1b110*/  BSYNC B2 ;  /* 0x0000000000027941 */ /* 0x000fea0003800000 */
.L_x_6232:
        /* <DEDUP_REMOVED lines=11> */
.L_x_6235:
[----:B------:R-:W-:Y:S05]  /*1b1d0*/  BSYNC B2 ;  /* 0x0000000000027941 */ /* 0x000fea0003800000 */
.L_x_6234:
        /* <DEDUP_REMOVED lines=9> */
.L_x_6236:
        /* <DEDUP_REMOVED lines=15> */
.L_x_6237:
        /* <DEDUP_REMOVED lines=15> */
.L_x_6238:
        /* <DEDUP_REMOVED lines=15> */
.L_x_6239:
        /* <DEDUP_REMOVED lines=10> */
.L_x_6226:
[----:B------:R-:W-:Y:S05]  /*1b5e0*/  BSYNC B1 ;  /* 0x0000000000017941 */ /* 0x000fea0003800000 */
.L_x_6225:
        /* <DEDUP_REMOVED lines=8> */
.L_x_6204:
[----:B------:R-:W-:Y:S05]  /*1b670*/  BSYNC B0 ;  /* 0x0000000000007941 */ /* 0x000fea0003800000 */
.L_x_6203:
        /* <DEDUP_REMOVED lines=8> */
[----:B------:R-:W2:Y:S08]  /*1b700*/  @P1 LDC R3, c[0x0][0x44c] ;  /* 0x00011300ff031b82 */ /* 0x000eb00000000800 */
[----:B------:R-:W4:Y:S01]  /*1b710*/  @P1 LDC R0, c[0x0][0x450] ;  /* 0x00011400ff001b82 */ /* 0x000f220000000800 */
[----:B--2---:R-:W-:-:S05]  /*1b720*/  @P1 IMAD.HI.U32 R3, R2, R3, RZ ;  /* 0x0000000302031227 */ /* 0x004fca00078e00ff */
[----:B----4-:R-:W-:Y:S01]  /*1b730*/  @P1 SHF.R.U32.HI R2, RZ, R0, R3 ;  /* 0x00000000ff021219 */ /* 0x010fe20000011603 */
        /* <DEDUP_REMOVED lines=10> */
[----:B0-----:R-:W0:Y:S03]  /*1b7e0*/  I2F.RP R8, R0 ;  /* 0x0000000000087306 */ /* 0x001e260000209400 */
        /* <DEDUP_REMOVED lines=23> */
.L_x_6242:
[----:B------:R-:W-:Y:S05]  /*1b960*/  BSYNC B0 ;  /* 0x0000000000007941 */ /* 0x000fea0003800000 */
.L_x_6241:
        /* <DEDUP_REMOVED lines=23> */
.L_x_6244:
        /* <DEDUP_REMOVED lines=14> */
[----:B-1----:R-:W-:Y:S02]  /*1bbc0*/  IMAD.U32 R11, RZ, RZ, UR5 ;  /* 0x00000005ff0b7e24 */ /* 0x002fe4000f8e00ff */
[----:B0-----:R-:W-:Y:S02]  /*1bbd0*/  IMAD.MOV.U32 R8, RZ, RZ, 0x70 ;  /* 0x00000070ff087424 */ /* 0x001fe400078e00ff */
[----:B------:R-:W-:Y:S02]  /*1bbe0*/  IMAD.MOV.U32 R12, RZ, RZ, 0x1 ;  /* 0x00000001ff0c7424 */ /* 0x000fe400078e00ff */
[----:B------:R-:W-:-:S07]  /*1bbf0*/  IMAD.MOV.U32 R13, RZ, RZ, RZ ;  /* 0x000000ffff0d7224 */ /* 0x000fce00078e00ff */
[----:B------:R-:W-:-:S07]  /*1bc00*/  LEPC R20, `(.L_x_6247) ;  /* 0x000000001014794e */ /* 0x000fce0000000000 */
[----:B--2---:R-:W-:Y:S05]  /*1bc10*/  CALL.ABS.NOINC R2 ;  /* 0x0000000002007343 */ /* 0x004fea0003c00000 */
.L_x_6247:
[----:B------:R-:W-:Y:S05]  /*1bc20*/  BSYNC B6 ;  /* 0x0000000000067941 */ /* 0x000fea0003800000 */
.L_x_6246:
        /* <DEDUP_REMOVED lines=12> */
[----:B------:R-:W-:-:S02]  /*1bcf0*/  IMAD.U32 R7, RZ, RZ, UR9 ;  /* 0x00000009ff077e24 */ /* 0x000fc4000f8e00ff */
[----:B------:R-:W-:Y:S02]  /*1bd00*/  IMAD.U32 R10, RZ, RZ, UR4 ;  /* 0x00000004ff0a7e24 */ /* 0x000fe4000f8e00ff */
[----:B-1----:R-:W-:Y:S02]  /*1bd10*/  IMAD.U32 R11, RZ, RZ, UR5 ;  /* 0x00000005ff0b7e24 */ /* 0x002fe4000f8e00ff */
[----:B0-----:R-:W-:Y:S02]  /*1bd20*/  IMAD.MOV.U32 R8, RZ, RZ, 0x70 ;  /* 0x00000070ff087424 */ /* 0x001fe400078e00ff */
[----:B------:R-:W-:Y:S02]  /*1bd30*/  IMAD.MOV.U32 R12, RZ, RZ, 0x1 ;  /* 0x00000001ff0c7424 */ /* 0x000fe400078e00ff */
[----:B--2---:R-:W-:-:S07]  /*1bd40*/  IMAD.MOV.U32 R13, RZ, RZ, RZ ;  /* 0x000000ffff0d7224 */ /* 0x004fce00078e00ff */
[----:B------:R-:W-:-:S07]  /*1bd50*/  LEPC R20, `(.L_x_6250) ;  /* 0x000000001014794e */ /* 0x000fce0000000000 */
[----:B---3--:R-:W-:Y:S05]  /*1bd60*/  CALL.ABS.NOINC R2 ;  /* 0x0000000002007343 */ /* 0x008fea0003c00000 */
.L_x_6250:
        /* <DEDUP_REMOVED lines=15> */
.L_x_6249:
[----:B------:R-:W-:Y:S05]  /*1be60*/  BSYNC B6 ;  /* 0x0000000000067941 */ /* 0x000fea0003800000 */
.L_x_6248:
[----:B------:R-:W2:Y:S01]  /*1be70*/  LDL R35, [R1+0x40] ;  /* 0x0000400001237983 */ /* 0x000ea20000100800 */
[----:B------:R-:W-:Y:S01]  /*1be80*/  ULDC.64 UR4, c[0x0][0xaf0] ;  /* 0x0002bc0000047ab9 */ /* 0x000fe20000000a00 */
[----:B------:R-:W3:Y:S02]  /*1be90*/  LDC R9, c[0x0][0x430] ;  /* 0x00010c00ff097b82 */ /* 0x000ee40000000800 */
[----:B------:R-:W4:Y:S01]  /*1bea0*/  LDL R20, [R1+0x10] ;  /* 0x0000100001147983 */ /* 0x000f220000100800 */
[----:B------:R-:W-:Y:S01]  /*1beb0*/  ISETP.NE.U32.AND P0, PT, RZ, UR4, PT ;  /* 0x00000004ff007c0c */ /* 0x000fe2000bf05070 */
[----:B------:R-:W5:Y:S03]  /*1bec0*/  S2R R21, SR_TID.X ;  /* 0x0000000000157919 */ /* 0x000f660000002100 */
[----:B------:R-:W-:-:S13]  /*1bed0*/  ISETP.NE.AND.EX P0, PT, RZ, UR5, PT, P0 ;  /* 0x00000005ff007c0c */ /* 0x000fda000bf05300 */
[----:B------:R-:W-:Y:S01]  /*1bee0*/  @P0 IADD3 R2, P1, R23, UR4, RZ ;  /* 0x0000000417020c10 */ /* 0x000fe2000ff3e0ff */
[----:B------:R-:W-:Y:S01]  /*1bef0*/  IMAD.MOV.U32 R10, RZ, RZ, RZ ;  /* 0x000000ffff0a7224 */ /* 0x000fe200078e00ff */
[----:B------:R-:W-:Y:S01]  /*1bf00*/  LOP3.LUT R18, R18, 0xffffffdf, RZ, 0xc0, !PT ;  /* 0xffffffdf12127812 */ /* 0x000fe200078ec0ff */
[----:B------:R-:W-:Y:S01]  /*1bf10*/  ULDC UR4, c[0x0][0x320] ;  /* 0x0000c80000047ab9 */ /* 0x000fe20000000800 */
[----:B------:R-:W-:-:S05]  /*1bf20*/  @P0 IADD3.X R3, R31, UR5, RZ, P1, !PT ;  /* 0x000000051f030c10 */ /* 0x000fca0008ffe4ff */
[----:B------:R0:W4:Y:S01]  /*1bf30*/  @P0 LDG.E R30, desc[UR42][R2.64] ;  /* 0x0000002a021e0981 */ /* 0x000122000c1e1900 */
[----:B-----5:R-:W-:-:S04]  /*1bf40*/  LOP3.LUT R21, R21, 0x7f, RZ, 0xc0, !PT ;  /* 0x0000007f15157812 */ /* 0x020fc800078ec0ff */
[----:B------:R-:W-:Y:S02]  /*1bf50*/  SHF.R.U32.HI R0, RZ, 0x3, R21 ;  /* 0x00000003ff007819 */ /* 0x000fe40000011615 */
[----:B------:R-:W5:Y:S01]  /*1bf60*/  S2R R21, SR_TID.X ;  /* 0x0000000000157919 */ /* 0x000f620000002100 */
[----:B---3--:R-:W-:-:S13]  /*1bf70*/  ISETP.NE.AND P1, PT, R9, 0x1, PT ;  /* 0x000000010900780c */ /* 0x008fda0003f25270 */
[----:B------:R-:W3:Y:S08]  /*1bf80*/  @P1 LDC R5, c[0x0][0x434] ;  /* 0x00010d00ff051b82 */ /* 0x000ef00000000800 */
[----:B------:R-:W1:Y:S01]  /*1bf90*/  @P1 LDC R4, c[0x0][0x438] ;  /* 0x00010e00ff041b82 */ /* 0x000e620000000800 */
[----:B-----5:R-:W-:-:S05]  /*1bfa0*/  IMAD.SHL.U32 R21, R21, 0x10, RZ ;  /* 0x0000001015157824 */ /* 0x020fca00078e00ff */
[----:B------:R-:W-:Y:S01]  /*1bfb0*/  LOP3.LUT R21, R0, 0x70, R21, 0xf8, !PT ;  /* 0x0000007000157812 */ /* 0x000fe200078ef815 */
[----:B--2---:R-:W-:-:S04]  /*1bfc0*/  VIADD R0, R35, 0xffffffff ;  /* 0xffffffff23007836 */ /* 0x004fc80000000000 */
[----:B------:R-:W-:-:S05]  /*1bfd0*/  IMAD R6, R0, 0x60, R21 ;  /* 0x0000006000067824 */ /* 0x000fca00078e0215 */
[----:B----4-:R-:W-:-:S04]  /*1bfe0*/  ISETP.GE.AND P0, PT, R6, R20, PT ;  /* 0x000000140600720c */ /* 0x010fc80003f06270 */
[----:B------:R-:W-:Y:S01]  /*1bff0*/  ISETP.GT.U32.OR P0, PT, R21, 0x5f, P0 ;  /* 0x0000005f1500780c */ /* 0x000fe20000704470 */
[----:B------:R-:W-:-:S12]  /*1c000*/  IMAD.IADD R6, R6, 0x1, R34 ;  /* 0x0000000106067824 */ /* 0x000fd800078e0222 */
[----:B0-----:R-:W0:Y:S01]  /*1c010*/  @!P0 LDC.64 R2, c[0x0][0x428] ;  /* 0x00010a00ff028b82 */ /* 0x001e220000000a00 */
[----:B---3--:R-:W-:-:S04]  /*1c020*/  @P1 IMAD.HI.U32 R5, R6, R5, RZ ;  /* 0x0000000506051227 */ /* 0x008fc800078e00ff */
[----:B------:R-:W-:Y:S01]  /*1c030*/  IMAD.MOV.U32 R7, RZ, RZ, R6 ;  /* 0x000000ffff077224 */ /* 0x000fe200078e0006 */
[----:B-1----:R-:W-:Y:S02]  /*1c040*/  @P1 SHF.R.U32.HI R7, RZ, R4, R5 ;  /* 0x00000004ff071219 */ /* 0x002fe40000011605 */
[----:B------:R-:W-:Y:S02]  /*1c050*/  SHF.R.S32.HI R35, RZ, 0x1f, R30 ;  /* 0x0000001fff237819 */ /* 0x000fe4000001141e */
[--C-:B------:R-:W-:Y:S01]  /*1c060*/  @!P0 SHF.R.S32.HI R5, RZ, 0x1f, R7.reuse ;  /* 0x0000001fff058819 */ /* 0x100fe20000011407 */
[----:B------:R-:W-:Y:S02]  /*1c070*/  @!P0 IMAD.MOV.U32 R4, RZ, RZ, R7 ;  /* 0x000000ffff048224 */ /* 0x000fe400078e0007 */
[-C--:B0-----:R-:W-:Y:S02]  /*1c080*/  @!P0 IMAD R8, R35, R2.reuse, RZ ;  /* 0x0000000223088224 */ /* 0x081fe400078e02ff */
[----:B------:R-:W-:-:S04]  /*1c090*/  @!P0 IMAD.WIDE.U32 R4, R30, R2, R4 ;  /* 0x000000021e048225 */ /* 0x000fc800078e0004 */
[----:B------:R-:W-:Y:S02]  /*1c0a0*/  @!P0 IMAD R8, R30, R3, R8 ;  /* 0x000000031e088224 */ /* 0x000fe400078e0208 */
[----:B------:R-:W0:Y:S02]  /*1c0b0*/  @!P0 LDC.64 R2, c[0x0][0x418] ;  /* 0x00010600ff028b82 */ /* 0x000e240000000a00 */
[----:B------:R-:W-:Y:S01]  /*1c0c0*/  @!P0 IMAD.IADD R8, R5, 0x1, R8 ;  /* 0x0000000105088824 */ /* 0x000fe200078e0208 */
[----:B0-----:R-:W-:-:S04]  /*1c0d0*/  @!P0 LEA R2, P1, R4, R2, 0x2 ;  /* 0x0000000204028211 */ /* 0x001fc800078210ff */
[----:B------:R-:W-:-:S05]  /*1c0e0*/  @!P0 LEA.HI.X R3, R4, R3, R8, 0x2, P1 ;  /* 0x0000000304038211 */ /* 0x000fca00008f1408 */
[----:B------:R0:W2:Y:S01]  /*1c0f0*/  @!P0 LDG.E R10, desc[UR42][R2.64] ;  /* 0x0000002a020a8981 */ /* 0x0000a2000c1e1900 */
[----:B------:R-:W-:Y:S02]  /*1c100*/  ISETP.GT.U32.AND P0, PT, R21, 0x5f, PT ;  /* 0x0000005f1500780c */ /* 0x000fe40003f04070 */
[----:B------:R-:W1:Y:S01]  /*1c110*/  S2R R21, SR_TID.X ;  /* 0x0000000000157919 */ /* 0x000e620000002100 */
[----:B0-----:R-:W-:-:S05]  /*1c120*/  IMAD.U32 R2, RZ, RZ, UR38 ;  /* 0x00000026ff027e24 */ /* 0x001fca000f8e00ff */
[----:B------:R-:W-:-:S05]  /*1c130*/  ISETP.NE.AND P2, PT, R2, 0x3, PT ;  /* 0x000000030200780c */ /* 0x000fca0003f45270 */
[----:B------:R-:W-:-:S04]  /*1c140*/  @P0 LOP3.LUT R18, R18, 0x20, RZ, 0xfc, !PT ;  /* 0x0000002012120812 */ /* 0x000fc800078efcff */
[----:B------:R-:W-:Y:S01]  /*1c150*/  LOP3.LUT R18, R18, 0xfffff7ff, RZ, 0xc0, !PT ;  /* 0xfffff7ff12127812 */ /* 0x000fe200078ec0ff */
[----:B-1----:R-:W-:-:S05]  /*1c160*/  IMAD.SHL.U32 R21, R21, 0x8, RZ ;  /* 0x0000000815157824 */ /* 0x002fca00078e00ff */
[----:B------:R-:W-:-:S04]  /*1c170*/  LOP3.LUT R21, R21, 0x38, RZ, 0xc0, !PT ;  /* 0x0000003815157812 */ /* 0x000fc800078ec0ff */
[----:B------:R-:W-:-:S04]  /*1c180*/  LOP3.LUT R12, R21, 0x40, RZ, 0xfc, !PT ;  /* 0x00000040150c7812 */ /* 0x000fc800078efcff */
[----:B------:R-:W-:Y:S02]  /*1c190*/  ISETP.GE.AND P4, PT, R12, UR4, PT ;  /* 0x000000040c007c0c */ /* 0x000fe4000bf86270 */
[----:B------:R-:W-:Y:S01]  /*1c1a0*/  @P2 LOP3.LUT R18, R18, 0x800, RZ, 0xfc, !PT ;  /* 0x0000080012122812 */ /* 0x000fe200078efcff */
[----:B------:R-:W-:Y:S01]  /*1c1b0*/  IMAD.MOV R4, RZ, RZ, -R7 ;  /* 0x000000ffff047224 */ /* 0x000fe200078e0a07 */
[----:B------:R-:W-:Y:S02]  /*1c1c0*/  LOP3.LUT R11, R21, 0x80, RZ, 0xfc, !PT ;  /* 0x00000080150b7812 */ /* 0x000fe400078efcff */
[----:B------:R-:W-:Y:S01]  /*1c1d0*/  LOP3.LUT R18, R18, 0xffffffef, RZ, 0xc0, !PT ;  /* 0xffffffef12127812 */ /* 0x000fe200078ec0ff */
[----:B------:R-:W-:Y:S01]  /*1c1e0*/  IMAD R3, R9, R4, R6 ;  /* 0x0000000409037224 */ /* 0x000fe200078e0206 */
[----:B------:R-:W-:Y:S02]  /*1c1f0*/  ISETP.GE.AND P3, PT, R11, UR4, PT ;  /* 0x000000040b007c0c */ /* 0x000fe4000bf66270 */
[----:B------:R-:W-:-:S03]  /*1c200*/  ISETP.GE.AND P0, PT, R21, UR4, PT ;  /* 0x0000000415007c0c */ /* 0x000fc6000bf06270 */
[----:B------:R-:W-:Y:S01]  /*1c210*/  @P4 LOP3.LUT R18, R18, 0x10, RZ, 0xfc, !PT ;  /* 0x0000001012124812 */ /* 0x000fe200078efcff */
[----:B------:R-:W-:Y:S03]  /*1c220*/  STL [R1+0x4], R3 ;  /* 0x0000040301007387 */ /* 0x000fe60000100800 */
[----:B------:R-:W-:-:S04]  /*1c230*/  LOP3.LUT R18, R18, 0xfffffffe, RZ, 0xc0, !PT ;  /* 0xfffffffe12127812 */ /* 0x000fc800078ec0ff */
[----:B------:R-:W-:-:S04]  /*1c240*/  LOP3.LUT R18, R18, 0xfffffff7, RZ, 0xc0, !PT ;  /* 0xfffffff712127812 */ /* 0x000fc800078ec0ff */
[----:B------:R-:W-:Y:S01]  /*1c250*/  @P3 LOP3.LUT R18, R18, 0x8, RZ, 0xfc, !PT ;  /* 0x0000000812123812 */ /* 0x000fe200078efcff */
[----:B------:R-:W-:-:S03]  /*1c260*/  UMOV UR5, 0xffffffff ;  /* 0xffffffff00057882 */ /* 0x000fc60000000000 */
[----:B------:R-:W-:-:S04]  /*1c270*/  @P0 LOP3.LUT R18, R18, 0x1, RZ, 0xfc, !PT ;  /* 0x0000000112120812 */ /* 0x000fc800078efcff */
[----:B------:R-:W-:Y:S01]  /*1c280*/  LOP3.LUT R18, R18, 0xfffffffb, RZ, 0xc0, !PT ;  /* 0xfffffffb12127812 */ /* 0x000fe200078ec0ff */
[----:B--2---:R0:W-:Y:S02]  /*1c290*/  STL [R1], R10 ;  /* 0x0000000a01007387 */ /* 0x0041e40000100800 */
[----:B0-----:R-:W-:-:S04]  /*1c2a0*/  LOP3.LUT R10, R21, 0xc0, RZ, 0xfc, !PT ;  /* 0x000000c0150a7812 */ /* 0x001fc800078efcff */
[----:B------:R-:W-:-:S13]  /*1c2b0*/  ISETP.GE.AND P1, PT, R10, UR4, PT ;  /* 0x000000040a007c0c */ /* 0x000fda000bf26270 */
[----:B------:R-:W-:Y:S01]  /*1c2c0*/  @P1 LOP3.LUT R18, R18, 0x4, RZ, 0xfc, !PT ;  /* 0x0000000412121812 */ /* 0x000fe200078efcff */
[----:B------:R-:W-:Y:S06]  /*1c2d0*/  BRA.DIV UR5, `(.L_x_6251) ;  /* 0x0000006e05747947 */ /* 0x000fec000b800000 */
.L_x_6423:
[----:B------:R-:W-:-:S05]  /*1c2e0*/  SEL R2, RZ, 0x1, P0 ;  /* 0x00000001ff027807 */ /* 0x000fca0000000000 */
[----:B------:R0:W-:Y:S01]  /*1c2f0*/  STL [R1+0x5c], R2 ;  /* 0x00005c0201007387 */ /* 0x0001e20000100800 */
[----:B------:R-:W-:Y:S05]  /*1c300*/  @!P2 BRA `(.L_x_6252) ;  /* 0x000000000004a947 */ /* 0x000fea0003800000 */
[----:B------:R-:W-:Y:S01]  /*1c310*/  BPT.TRAP 0x1 ;  /* 0x000000040000795c */ /* 0x000fe20000300000 */
.L_x_6252:
[----:B------:R-:W-:Y:S01]  /*1c320*/  IMAD R31, R0, -0x60, R20 ;  /* 0xffffffa0001f7824 */ /* 0x000fe200078e0214 */
[----:B------:R-:W-:Y:S01]  /*1c330*/  SHF.L.U32 R0, R28, 0x1f, RZ ;  /* 0x0000001f1c007819 */ /* 0x000fe200000006ff */
[----:B------:R-:W-:Y:S01]  /*1c340*/  IMAD R23, R19, 0x8, R16 ;  /* 0x0000000813177824 */ /* 0x000fe200078e0210 */
[----:B------:R-:W-:Y:S03]  /*1c350*/  BSSY B0, `(.L_x_6253) ;  /* 0x0000003000007945 */ /* 0x000fe60003800000 */
[----:B------:R-:W1:Y:S02]  /*1c360*/  SYNCS.PHASECHK.TRANS64.TRYWAIT P0, [R23+URZ+0x32440], R0 ;  /* 0x03244000170075a7 */ /* 0x000e64000800017f */
[----:B-1----:R-:W-:Y:S05]  /*1c370*/  @!P0 BRA `(.L_x_6254) ;  /* 0x0000006c00808947 */ /* 0x002fea0003800000 */
.L_x_6424:
[----:B------:R-:W-:Y:S05]  /*1c380*/  BSYNC B0 ;  /* 0x0000000000007941 */ /* 0x000fea0003800000 */
.L_x_6253:
[----:B0-----:R-:W1:Y:S01]  /*1c390*/  LDL R2, [R1+0x4] ;  /* 0x0000040001027983 */ /* 0x001e620000100800 */
[----:B------:R-:W-:Y:S01]  /*1c3a0*/  ULDC.64 UR4, c[0x0][0x300] ;  /* 0x0000c00000047ab9 */ /* 0x000fe20000000a00 */
[----:B------:R-:W-:Y:S02]  /*1c3b0*/  ULDC.64 UR6, c[0x0][0x2e8] ;  /* 0x0000ba0000067ab9 */ /* 0x000fe40000000a00 */
[----:B------:R-:W2:Y:S01]  /*1c3c0*/  LDL R4, [R1] ;  /* 0x0000000001047983 */ /* 0x000ea20000100800 */
[----:B------:R-:W-:Y:S01]  /*1c3d0*/  LOP3.LUT R18, R18, 0xfffffffd, RZ, 0xc0, !PT ;  /* 0xfffffffd12127812 */ /* 0x000fe200078ec0ff */
[----:B------:R-:W0:Y:S02]  /*1c3e0*/  S2R R7, SR_TID.X ;  /* 0x0000000000077919 */ /* 0x000e240000002100 */
[----:B0-----:R-:W-:-:S05]  /*1c3f0*/  IMAD.SHL.U32 R7, R7, 0x8, RZ ;  /* 0x0000000807077824 */ /* 0x001fca00078e00ff */
        /* <DEDUP_REMOVED lines=14> */
[----:B------:R-:W0:Y:S02]  /*1c4e0*/  S2R R4, SR_TID.X ;  /* 0x0000000000047919 */ /* 0x000e240000002100 */
[----:B------:R-:W-:Y:S02]  /*1c4f0*/  IMAD.IADD R3, R3, 0x1, R0 ;  /* 0x0000000103037824 */ /* 0x000fe400078e0200 */
[----:B------:R-:W-:Y:S01]  /*1c500*/  IMAD.WIDE.U32 R2, R26, UR4, R2 ;  /* 0x000000041a027c25 */ /* 0x000fe2000f8e0002 */
[----:B------:R-:W-:Y:S02]  /*1c510*/  ULDC UR4, c[0x0][0x2f4] ;  /* 0x0000bd0000047ab9 */ /* 0x000fe40000000800 */
[----:B------:R-:W-:Y:S02]  /*1c520*/  ISETP.GE.AND P2, PT, R7, UR4, PT ;  /* 0x0000000407007c0c */ /* 0x000fe4000bf46270 */
[----:B------:R-:W-:-:S11]  /*1c530*/  LEA R0, P0, R2, UR6, 0x1 ;  /* 0x0000000602007c11 */ /* 0x000fd6000f8008ff */
[----:B------:R-:W-:Y:S02]  /*1c540*/  @P2 LOP3.LUT R18, R18, 0x2, RZ, 0xfc, !PT ;  /* 0x0000000212122812 */ /* 0x000fe400078efcff */
[----:B0-----:R-:W-:-:S04]  /*1c550*/  LOP3.LUT R4, R4, 0x7f, RZ, 0xc0, !PT ;  /* 0x0000007f04047812 */ /* 0x001fc800078ec0ff */
[----:B-1----:R-:W-:Y:S01]  /*1c560*/  SHF.R.U32.HI R5, RZ, 0x3, R4 ;  /* 0x00000003ff057819 */ /* 0x002fe20000011604 */
        /* <DEDUP_REMOVED lines=59> */
.L_x_6438:
        /* <DEDUP_REMOVED lines=10> */
.L_x_6256:
        /* <DEDUP_REMOVED lines=11> */
.L_x_6257:
        /* <DEDUP_REMOVED lines=8> */
[----:B0-----:R-:W-:-:S05]  /*1caf0*/  SEL R3, R36, RZ, !P0 ;  /* 0x000000ff24037207 */ /* 0x001fca0004000000 */
[----:B------:R0:W-:Y:S01]  /*1cb00*/  STL [R1+0x10], R3 ;  /* 0x0000100301007387 */ /* 0x0001e20000100800 */
        /* <DEDUP_REMOVED lines=23> */
.L_x_6259:
[----:B------:R-:W-:Y:S05]  /*1cc80*/  BSYNC B6 ;  /* 0x0000000000067941 */ /* 0x000fea0003800000 */
.L_x_6258:
[----:B------:R-:W2:Y:S01]  /*1cc90*/  LDL R21, [R1+0x28] ;  /* 0x0000280001157983 */ /* 0x000ea20000100800 */
[----:B------:R-:W3:Y:S01]  /*1cca0*/  LDC R6, c[0x0][0x448] ;  /* 0x00011200ff067b82 */ /* 0x000ee20000000800 */
[----:B------:R-:W-:Y:S02]  /*1ccb0*/  ULDC.64 UR4, c[0x0][0x298] ;  /* 0x0000a60000047ab9 */ /* 0x000fe40000000a00 */
[----:B------:R-:W4:Y:S04]  /*1ccc0*/  LDL R20, [R1+0x34] ;  /* 0x0000340001147983 */ /* 0x000f280000100800 */
[----:B------:R1:W5:Y:S01]  /*1ccd0*/  LDL R9, [R1+0x8] ;  /* 0x0000080001097983 */ /* 0x0003620000100800 */
[----:B0-----:R-:W0:Y:S01]  /*1cce0*/  S2R R2, SR_TID.X ;  /* 0x0000000000027919 */ /* 0x001e220000002100 */
[----:B------:R-:W1:Y:S01]  /*1ccf0*/  S2R R0, SR_TID.X ;  /* 0x0000000000007919 */ /* 0x000e620000002100 */
[----:B---3--:R-:W-:-:S13]  /*1cd00*/  ISETP.NE.AND P0, PT, R6, 0x1, PT ;  /* 0x000000010600780c */ /* 0x008fda0003f05270 */
[----:B------:R-:W3:Y:S01]  /*1cd10*/  @P0 LDC R3, c[0x0][0x44c] ;  /* 0x00011300ff030b82 */ /* 0x000ee20000000800 */
[----:B0-----:R-:W-:-:S04]  /*1cd20*/  LOP3.LUT R2, R2, 0x7f, RZ, 0xc0, !PT ;  /* 0x0000007f02027812 */ /* 0x001fc800078ec0ff */
[----:B------:R-:W-:Y:S01]  /*1cd30*/  SHF.R.U32.HI R2, RZ, 0x3, R2 ;  /* 0x00000003ff027819 */ /* 0x000fe20000011602 */
[----:B--2---:R-:W-:Y:S02]  /*1cd40*/  IMAD.MOV.U32 R4, RZ, RZ, R21 ;  /* 0x000000ffff047224 */ /* 0x004fe400078e0015 */
[----:B----4-:R-:W-:Y:S02]  /*1cd50*/  IMAD.MOV.U32 R21, RZ, RZ, R20 ;  /* 0x000000ffff157224 */ /* 0x010fe400078e0014 */
[----:B------:R-:W2:Y:S01]  /*1cd60*/  LDL R20, [R1+0x10] ;  /* 0x0000100001147983 */ /* 0x000ea20000100800 */
[----:B-1----:R-:W-:Y:S02]  /*1cd70*/  IMAD.SHL.U32 R0, R0, 0x10, RZ ;  /* 0x0000001000007824 */ /* 0x002fe400078e00ff */
[----:B------:R-:W-:-:S03]  /*1cd80*/  IMAD R4, R4, UR4, RZ ;  /* 0x0000000404047c24 */ /* 0x000fc6000f8e02ff */
[----:B------:R-:W-:Y:S01]  /*1cd90*/  LOP3.LUT R0, R2, 0x70, R0, 0xf8, !PT ;  /* 0x0000007002007812 */ /* 0x000fe200078ef800 */
[----:B------:R-:W-:Y:S01]  /*1cda0*/  IMAD R4, R37, UR5, R4 ;  /* 0x0000000525047c24 */ /* 0x000fe2000f8e0204 */
[----:B------:R-:W0:Y:S03]  /*1cdb0*/  @P0 LDC R2, c[0x0][0x450] ;  /* 0x00011400ff020b82 */ /* 0x000e260000000800 */
[----:B------:R-:W-:-:S04]  /*1cdc0*/  IMAD R36, R25, 0x80, R0 ;  /* 0x0000008019247824 */ /* 0x000fc800078e0200 */
        /* <DEDUP_REMOVED lines=9> */
[----:B------:R-:W-:Y:S01]  /*1ce60*/  IMAD R4, R21, UR4, RZ ;  /* 0x0000000415047c24 */ /* 0x000fe2000f8e02ff */
[----:B------:R-:W0:Y:S02]  /*1ce70*/  S2R R7, SR_TID.X ;  /* 0x0000000000077919 */ /* 0x000e240000002100 */
[----:B0-----:R-:W-:-:S05]  /*1ce80*/  IMAD.SHL.U32 R7, R7, 0x8, RZ ;  /* 0x0000000807077824 */ /* 0x001fca00078e00ff */
[----:B------:R-:W-:Y:S01]  /*1ce90*/  LOP3.LUT R7, R7, 0x38, RZ, 0xc0, !PT ;  /* 0x0000003807077812 */ /* 0x000fe200078ec0ff */
[C---:B--2---:R-:W-:Y:S02]  /*1cea0*/  IMAD R4, R20.reuse, UR5, R4 ;  /* 0x0000000514047c24 */ /* 0x044fe4000f8e0204 */
[----:B------:R-:W-:Y:S01]  /*1ceb0*/  IMAD.WIDE.U32 R2, R20, UR4, R2 ;  /* 0x0000000414027c25 */ /* 0x000fe2000f8e0002 */
        /* <DEDUP_REMOVED lines=105> */
.L_x_6455:
        /* <DEDUP_REMOVED lines=11> */
.L_x_6261:
        /* <DEDUP_REMOVED lines=28> */
.L_x_6263:
[----:B------:R-:W-:Y:S05]  /*1d7c0*/  BSYNC B6 ;  /* 0x0000000000067941 */ /* 0x000fea0003800000 */
.L_x_6262:
        /* <DEDUP_REMOVED lines=134> */
.L_x_6473:
        /* <DEDUP_REMOVED lines=13> */
.L_x_6266:
[----:B------:R-:W-:Y:S05]  /*1e100*/  BSYNC B0 ;  /* 0x0000000000007941 */ /* 0x000fea0003800000 */
.L_x_6265:
[----:B------:R-:W-:Y:S01]  /*1e110*/  NOP ;  /* 0x0000000000007918 */ /* 0x000fe20000000000 */
[----:B------:R-:W-:-:S13]  /*1e120*/  PLOP3.LUT P0, PT, PT, PT, PT, 0x80, 0x0 ;  /* 0x000000000000781c */ /* 0x000fda0003f0f070 */
.L_x_6267:
        /* <DEDUP_REMOVED lines=18> */
.L_x_6474:
[----:B------:R-:W-:Y:S05]  /*1e250*/  BSYNC B0 ;  /* 0x0000000000007941 */ /* 0x000fea0003800000 */
.L_x_6268:
[----:B------:R-:W-:-:S05]  /*1e260*/  IMAD.U32 R0, RZ, RZ, UR38 ;  /* 0x00000026ff007e24 */ /* 0x000fca000f8e00ff */
[----:B------:R-:W-:-:S13]  /*1e270*/  ISETP.NE.AND P0, PT, R0, 0x3, PT ;  /* 0x000000030000780c */ /* 0x000fda0003f05270 */
[----:B------:R-:W-:Y:S05]  /*1e280*/  @!P0 BRA `(.L_x_6270) ;  /* 0x0000000000048947 */ /* 0x000fea0003800000 */
[----:B------:R-:W-:Y:S01]  /*1e290*/  BPT.TRAP 0x1 ;  /* 0x000000040000795c */ /* 0x000fe20000300000 */
.L_x_6270:
[----:B------:R-:W-:Y:S01]  /*1e2a0*/  SHF.L.U32 R0, R28, 0x1f, RZ ;  /* 0x0000001f1c007819 */ /* 0x000fe200000006ff */
[----:B------:R-:W-:Y:S03]  /*1e2b0*/  BSSY B0, `(.L_x_6271) ;  /* 0x0000003000007945 */ /* 0x000fe60003800000 */
[----:B------:R-:W1:Y:S02]  /*1e2c0*/  SYNCS.PHASECHK.TRANS64.TRYWAIT P0, [R23+URZ+0x32460], R0 ;  /* 0x03246000170075a7 */ /* 0x000e64000800017f */
[----:B-1----:R-:W-:Y:S05]  /*1e2d0*/  @!P0 BRA `(.L_x_6272) ;  /* 0x0000006c00e08947 */ /* 0x002fea0003800000 */
.L_x_6475:
[----:B------:R-:W-:Y:S05]  /*1e2e0*/  BSYNC B0 ;  /* 0x0000000000007941 */ /* 0x000fea0003800000 */
.L_x_6271:
[----:B0-----:R-:W1:Y:S01]  /*1e2f0*/  LDL.LU R3, [R1+0x44] ;  /* 0x0000440001037983 */ /* 0x001e620000300800 */
[----:B------:R-:W-:Y:S01]  /*1e300*/  ULDC.64 UR4, c[0x0][0x328] ;  /* 0x0000ca0000047ab9 */ /* 0x000fe20000000a00 */
[----:B------:R-:W-:Y:S02]  /*1e310*/  ULDC.64 UR6, c[0x0][0x318] ;  /* 0x0000c60000067ab9 */ /* 0x000fe40000000a00 */
[----:B------:R-:W3:Y:S04]  /*1e320*/  LDL.LU R2, [R1+0x4] ;  /* 0x0000040001027983 */ /* 0x000ee80000300800 */
[----:B------:R-:W4:Y:S04]  /*1e330*/  LDL.LU R7, [R1+0x48] ;  /* 0x0000480001077983 */ /* 0x000f280000300800 */
[----:B--2---:R-:W2:Y:S04]  /*1e340*/  LDL.LU R6, [R1] ;  /* 0x0000000001067983 */ /* 0x004ea80000300800 */
[----:B------:R-:W5:Y:S01]  /*1e350*/  LDL.LU R4, [R1+0x5c] ;  /* 0x00005c0001047983 */ /* 0x000f620000300800 */
[----:B------:R-:W-:-:S02]  /*1e360*/  LOP3.LUT P3, RZ, R18, 0x10, RZ, 0xc0, !PT ;  /* 0x0000001012ff7812 */ /* 0x000fc4000786c0ff */
[C---:B------:R-:W-:Y:S02]  /*1e370*/  LOP3.LUT P2, RZ, R18.reuse, 0x8, RZ, 0xc0, !PT ;  /* 0x0000000812ff7812 */ /* 0x040fe4000784c0ff */
[C---:B------:R-:W-:Y:S02]  /*1e380*/  LOP3.LUT P1, RZ, R18.reuse, 0x4, RZ, 0xc0, !PT ;  /* 0x0000000412ff7812 */ /* 0x040fe4000782c0ff */
[----:B------:R-:W-:Y:S01]  /*1e390*/  LOP3.LUT P4, RZ, R18, 0x1, RZ, 0xc0, !PT ;  /* 0x0000000112ff7812 */ /* 0x000fe2000788c0ff */
[----:B-1----:R-:W-:-:S04]  /*1e3a0*/  IMAD R0, R3, UR4, RZ ;  /* 0x0000000403007c24 */ /* 0x002fc8000f8e02ff */
        /* <DEDUP_REMOVED lines=91> */
.L_x_6489:
        /* <DEDUP_REMOVED lines=15> */
.L_x_6274:
        /* <DEDUP_REMOVED lines=11> */
.L_x_6275:
[----:B------:R-:W2:Y:S01]  /*1eb00*/  LDL.LU R2, [R1+0x40] ;  /* 0x0000400001027983 */ /* 0x000ea20000300800 */
[----:B------:R0:W-:Y:S01]  /*1eb10*/  SYNCS.ARRIVE.TRANS64.A1T0 RZ, [R23+URZ+0x32450], RZ ;  /* 0x032450ff17ff79a7 */ /* 0x0001e2000810003f */
[----:B------:R-:W-:Y:S01]  /*1eb20*/  BSSY B0, `(.L_x_6276) ;  /* 0x00000dc000007945 */ /* 0x000fe20003800000 */
[----:B--2---:R-:W-:-:S05]  /*1eb30*/  VIADD R10, R2, 0xfffffffe ;  /* 0xfffffffe020a7836 */ /* 0x004fca0000000000 */
[----:B------:R-:W-:-:S13]  /*1eb40*/  ISETP.GE.AND P0, PT, R10, R33, PT ;  /* 0x000000210a00720c */ /* 0x000fda0003f06270 */
[----:B0-----:R-:W-:Y:S05]  /*1eb50*/  @!P0 BRA `(.L_x_6277) ;  /* 0x0000000c00608947 */ /* 0x001fea0003800000 */
.L_x_6290:
        /* <DEDUP_REMOVED lines=43> */
.L_x_6278:
[----:B------:R-:W-:Y:S01]  /*1ee10*/  IMAD R6, R19, 0x8, R16 ;  /* 0x0000000813067824 */ /* 0x000fe200078e0210 */
[----:B------:R-:W-:Y:S01]  /*1ee20*/  SHF.L.U32 R23, R28, 0x1f, RZ ;  /* 0x0000001f1c177819 */ /* 0x000fe200000006ff */
[----:B------:R-:W-:Y:S01]  /*1ee30*/  BSSY B1, `(.L_x_6279) ;  /* 0x0000004000017945 */ /* 0x000fe20003800000 */
[----:B------:R-:W-:Y:S02]  /*1ee40*/  SHF.R.S32.HI R20, RZ, 0x1f, R5 ;  /* 0x0000001fff147819 */ /* 0x000fe40000011405 */
[----:B------:R-:W0:Y:S02]  /*1ee50*/  SYNCS.PHASECHK.TRANS64.TRYWAIT P0, [R6+URZ+0x32440], R23 ;  /* 0x03244017060075a7 */ /* 0x000e24000800017f */
[----:B0-----:R-:W-:Y:S05]  /*1ee60*/  @!P0 BRA `(.L_x_6280) ;  /* 0x0000006c00508947 */ /* 0x001fea0003800000 */
.L_x_6490:
[----:B------:R-:W-:Y:S05]  /*1ee70*/  BSYNC B1 ;  /* 0x0000000000017941 */ /* 0x000fea0003800000 */
.L_x_6279:
        /* <DEDUP_REMOVED lines=50> */
.L_x_6504:
        /* <DEDUP_REMOVED lines=8> */
.L_x_6282:
        /* <DEDUP_REMOVED lines=11> */
.L_x_6283:
[----:B------:R2:W-:Y:S01]  /*1f2d0*/  SYNCS.ARRIVE.TRANS64.A1T0 RZ, [R6+URZ+0x32430], RZ ;  /* 0x032430ff06ff79a7 */ /* 0x0005e2000810003f */
[----:B------:R-:W-:Y:S05]  /*1f2e0*/  @!P3 BRA `(.L_x_6284) ;  /* 0x000000000004b947 */ /* 0x000fea0003800000 */
[----:B------:R-:W-:Y:S01]  /*1f2f0*/  BPT.TRAP 0x1 ;  /* 0x000000040000795c */ /* 0x000fe20000300000 */
.L_x_6284:
[----:B------:R-:W3:Y:S01]  /*1f300*/  SYNCS.PHASECHK.TRANS64.TRYWAIT P0, [R6+URZ+0x32460], R23 ;  /* 0x03246017060075a7 */ /* 0x000ee2000800017f */
[----:B------:R-:W-:Y:S04]  /*1f310*/  BSSY B1, `(.L_x_6285) ;  /* 0x0000002000017945 */ /* 0x000fe80003800000 */
[----:B---3--:R-:W-:Y:S05]  /*1f320*/  @!P0 BRA `(.L_x_6286) ;  /* 0x0000006c00d88947 */ /* 0x008fea0003800000 */
.L_x_6505:
[----:B------:R-:W-:Y:S05]  /*1f330*/  BSYNC B1 ;  /* 0x0000000000017941 */ /* 0x000fea0003800000 */
.L_x_6285:
        /* <DEDUP_REMOVED lines=16> */
[----:B-1----:R-:W-:Y:S02]  /*1f440*/  IMAD R8, R19, 0x6000, R32 ;  /* 0x0000600013087824 */ /* 0x002fe400078e0220 */
        /* <DEDUP_REMOVED lines=49> */
.L_x_6519:
        /* <DEDUP_REMOVED lines=11> */
.L_x_6288:
        /* <DEDUP_REMOVED lines=11> */
.L_x_6289:
[----:B------:R0:W-:Y:S01]  /*1f8c0*/  SYNCS.ARRIVE.TRANS64.A1T0 RZ, [R6+URZ+0x32450], RZ ;  /* 0x032450ff06ff79a7 */ /* 0x0001e2000810003f */
[----:B------:R-:W-:Y:S05]  /*1f8d0*/  @P2 BRA `(.L_x_6290) ;  /* 0xfffffff000a02947 */ /* 0x000fea000383ffff */
.L_x_6277:
[----:B------:R-:W-:Y:S05]  /*1f8e0*/  BSYNC B0 ;  /* 0x0000000000007941 */ /* 0x000fea0003800000 */
.L_x_6276:
        /* <DEDUP_REMOVED lines=15> */
[----:B------:R-:W1:Y:S02]  /*1f9e0*/  S2R R4, SR_LTMASK ;  /* 0x0000000000047919 */ /* 0x000e640000003900 */
[----:B-1----:R-:W-:-:S04]  /*1f9f0*/  LOP3.LUT R4, R4, UR4, RZ, 0xc0, !PT ;  /* 0x0000000404047c12 */ /* 0x002fc8000f8ec0ff */
[----:B------:R-:W1:Y:S01]  /*1fa00*/  POPC R9, R4 ;  /* 0x0000000400097309 */ /* 0x000e620000000000 */
[----:B----4-:R-:W1:Y:S02]  /*1fa10*/  SHFL.IDX PT, R0, R3, R0, 0x1f ;  /* 0x00001f0003007589 */ /* 0x010e6400000e0000 */
[----:B-1----:R-:W-:-:S07]  /*1fa20*/  IADD3 R24, R0, UR37, R9 ;  /* 0x0000002500187c10 */ /* 0x002fce000fffe009 */
.L_x_6292:
[----:B------:R-:W-:Y:S05]  /*1fa30*/  BSYNC B0 ;  /* 0x0000000000007941 */ /* 0x000fea0003800000 */
.L_x_6291:
[----:B------:R-:W-:Y:S02]  /*1fa40*/  LOP3.LUT R28, R28, R5, RZ, 0x3c, !PT ;  /* 0x000000051c1c7212 */ /* 0x000fe400078e3cff */
[----:B------:R-:W-:-:S07]  /*1fa50*/  SEL R19, R19, RZ, P0 ;  /* 0x000000ff13137207 */ /* 0x000fce0000000000 */
.L_x_6245:
[----:B------:R-:W-:Y:S05]  /*1fa60*/  BSYNC B7 ;  /* 0x0000000000077941 */ /* 0x000fea0003800000 */
.L_x_6243:
        /* <DEDUP_REMOVED lines=11> */
.L_x_6293:
[----:B0-----:R-:W0:Y:S01]  /*1fb20*/  S2R R8, SR_TID.X ;  /* 0x0000000000087919 */ /* 0x001e220000002100 */
        /* <DEDUP_REMOVED lines=8> */
[----:B------:R-:W4:Y:S01]  /*1fbb0*/  @!P1 LDC.64 R4, c[0x0][0xd78] ;  /* 0x00035e00ff049b82 */ /* 0x000f220000000a00 */
[----:B0-----:R-:W-:-:S05]  /*1fbc0*/  @!P1 IMAD.WIDE R2, R7, 0x4, R2 ;  /* 0x0000000407029825 */ /* 0x001fca00078e0202 */
[----:B--23--:R4:W2:Y:S02]  /*1fbd0*/  @!P1 LDG.E R6, desc[UR42][R2.64] ;  /* 0x0000002a02069981 */ /* 0x00c8a4000c1e1900 */
[----:B----4-:R-:W-:-:S05]  /*1fbe0*/  @!P1 IMAD.WIDE R2, R7, 0x4, R4 ;  /* 0x0000000407029825 */ /* 0x010fca00078e0204 */
        /* <DEDUP_REMOVED lines=30> */
.L_x_6529:
[----:B------:R-:W-:Y:S02]  /*1fdd0*/  ULDC UR4, c[0x0][0xd38] ;  /* 0x00034e0000047ab9 */ /* 0x000fe40000000800 */
[----:B------:R-:W-:-:S04]  /*1fde0*/  IMAD.U32 R5, RZ, RZ, UR4 ;  /* 0x00000004ff057e24 */ /* 0x000fc8000f8e00ff */
[----:B--2---:R-:W-:-:S04]  /*1fdf0*/  IMAD R14, R14, R5, RZ ;  /* 0x000000050e0e7224 */ /* 0x004fc800078e02ff */
[----:B------:R-:W-:-:S05]  /*1fe00*/  IMAD.IADD R7, R7, 0x1, R14 ;  /* 0x0000000107077824 */ /* 0x000fca00078e020e */
[----:B------:R-:W-:-:S13]  /*1fe10*/  ISETP.GT.AND P6, PT, R7, R0, PT ;  /* 0x000000000700720c */ /* 0x000fda0003fc4270 */
[----:B------:R-:W-:Y:S05]  /*1fe20*/  @P6 BRA `(.L_x_6296) ;  /* 0x0000000000a46947 */ /* 0x000fea0003800000 */
.L_x_6299:
        /* <DEDUP_REMOVED lines=35> */
.L_x_6537:
[----:B------:R-:W-:Y:S02]  /*20060*/  ULDC UR4, c[0x0][0xd38] ;  /* 0x00034e0000047ab9 */ /* 0x000fe40000000800 */
[----:B------:R-:W-:-:S04]  /*20070*/  IMAD.U32 R5, RZ, RZ, UR4 ;  /* 0x00000004ff057e24 */ /* 0x000fc8000f8e00ff */
[----:B--2---:R-:W-:-:S04]  /*20080*/  IMAD R14, R14, R5, RZ ;  /* 0x000000050e0e7224 */ /* 0x004fc800078e02ff */
[----:B------:R-:W-:-:S05]  /*20090*/  IMAD.IADD R7, R14, 0x1, R7 ;  /* 0x000000010e077824 */ /* 0x000fca00078e0207 */
[----:B------:R-:W-:-:S13]  /*200a0*/  ISETP.GT.AND P6, PT, R7, R0, PT ;  /* 0x000000000700720c */ /* 0x000fda0003fc4270 */
[----:B------:R-:W-:Y:S05]  /*200b0*/  @!P6 BRA `(.L_x_6299) ;  /* 0xfffffffc005ce947 */ /* 0x000fea000383ffff */
.L_x_6296:
        /* <DEDUP_REMOVED lines=10> */
.L_x_6542:
[----:B------:R-:W-:-:S13]  /*20160*/  ISETP.NE.AND P0, PT, R3, RZ, PT ;  /* 0x000000ff0300720c */ /* 0x000fda0003f05270 */
[----:B------:R-:W-:Y:S05]  /*20170*/  @!P0 BRA `(.L_x_6301) ;  /* 0x0000000000108947 */ /* 0x000fea0003800000 */
[----:B------:R-:W-:Y:S01]  /*20180*/  UMOV UR4, 0xffffffff ;  /* 0xffffffff00047882 */ /* 0x000fe20000000000 */
[----:B--2---:R-:W-:Y:S02]  /*20190*/  VIADD R12, R12, 0xffffffff ;  /* 0xffffffff0c0c7836 */ /* 0x004fe40000000000 */
[----:B------:R-:W-:Y:S05]  /*201a0*/  BRA.DIV UR4, `(.L_x_6302) ;  /* 0x0000007204647947 */ /* 0x000fea000b800000 */
[----:B------:R2:W0:Y:S02]  /*201b0*/  SHFL.IDX PT, R6, R2, R12, 0x1f ;  /* 0x00001f0c02067589 */ /* 0x00042400000e0000 */
.L_x_6301:
        /* <DEDUP_REMOVED lines=59> */
.L_x_6303:
        /* <DEDUP_REMOVED lines=60> */
.L_x_6304:
[----:B------:R-:W-:-:S05]  /*20930*/  LOP3.LUT R2, RZ, R2, RZ, 0x33, !PT ;  /* 0x00000002ff027212 */ /* 0x000fca00078e33ff */
[----:B------:R-:W-:Y:S01]  /*20940*/  IMAD.IADD R25, R25, 0x1, R2 ;  /* 0x0000000119197824 */ /* 0x000fe200078e0202 */
[----:B------:R-:W-:Y:S06]  /*20950*/  BRA `(.L_x_6305) ;  /* 0x00000000001c7947 */ /* 0x000fec0003800000 */
.L_x_6297:
[----:B------:R-:W-:Y:S01]  /*20960*/  UMOV UR4, URZ ;  /* 0x0000003f00047c82 */ /* 0x000fe20008000000 */
[----:B------:R-:W-:Y:S01]  /*20970*/  UMOV UR5, URZ ;  /* 0x0000003f00057c82 */ /* 0x000fe20008000000 */
[----:B------:R-:W-:Y:S01]  /*20980*/  ULDC UR6, c[0x0][0xd3c] ;  /* 0x00034f0000067ab9 */ /* 0x000fe20000000800 */
[----:B------:R-:W-:Y:S02]  /*20990*/  IMAD.MOV.U32 R24, RZ, RZ, R0 ;  /* 0x000000ffff187224 */ /* 0x000fe400078e0000 */
[----:B------:R-:W-:Y:S02]  /*209a0*/  IMAD.U32 R25, RZ, RZ, UR4 ;  /* 0x00000004ff197e24 */ /* 0x000fe4000f8e00ff */
[----:B------:R-:W-:Y:S02]  /*209b0*/  IMAD.U32 R26, RZ, RZ, UR5 ;  /* 0x00000005ff1a7e24 */ /* 0x000fe4000f8e00ff */
[----:B------:R-:W-:-:S07]  /*209c0*/  IMAD.U32 R27, RZ, RZ, UR6 ;  /* 0x00000006ff1b7e24 */ /* 0x000fce000f8e00ff */
.L_x_6305:
        /* <DEDUP_REMOVED lines=10> */
.L_x_6294:
[----:B------:R-:W-:Y:S02]  /*20a70*/  ULDC UR4, c[0x0][0xd3c] ;  /* 0x00034f0000047ab9 */ /* 0x000fe40000000800 */
[----:B----4-:R-:W-:-:S13]  /*20a80*/  ISETP.GE.AND P0, PT, R27, UR4, PT ;  /* 0x000000041b007c0c */ /* 0x010fda000bf06270 */
[----:B------:R-:W-:Y:S05]  /*20a90*/  @!P0 BRA `(.L_x_6306) ;  /* 0xffffff9000088947 */ /* 0x000fea000383ffff */
[----:B------:R-:W-:Y:S05]  /*20aa0*/  BSYNC B8 ;  /* 0x0000000000087941 */ /* 0x000fea0003800000 */
.L_x_6197:
        /* <DEDUP_REMOVED lines=12> */
.L_x_6545:
[----:B------:R-:W-:Y:S05]  /*20b70*/  BSYNC B0 ;  /* 0x0000000000007941 */ /* 0x000fea0003800000 */
.L_x_6307:
[----:B------:R-:W-:-:S03]  /*20b80*/  UMOV UR4, 0xffffffff ;  /* 0xffffffff00047882 */ /* 0x000fc60000000000 */
[----:B------:R-:W-:Y:S05]  /*20b90*/  BRA.DIV UR4, `(.L_x_6309) ;  /* 0x0000006a04247947 */ /* 0x000fea000b800000 */
[----:B-1----:R-:W1:Y:S02]  /*20ba0*/  S2R R0, SR_TID.X ;  /* 0x0000000000007919 */ /* 0x002e640000002100 */
[----:B-1----:R-:W-:-:S04]  /*20bb0*/  SHF.R.U32.HI R0, RZ, 0x5, R0 ;  /* 0x00000005ff007819 */ /* 0x002fc80000011600 */
[----:B------:R-:W-:-:S05]  /*20bc0*/  LOP3.LUT R0, R0, 0x3, RZ, 0xc0, !PT ;  /* 0x0000000300007812 */ /* 0x000fca00078ec0ff */
[----:B------:R1:W4:Y:S02]  /*20bd0*/  SHFL.IDX PT, R14, R0, RZ, 0x1f ;  /* 0x00001fff000e7589 */ /* 0x00032400000e0000 */
.L_x_6548:
[----:B----4-:R-:W-:-:S13]  /*20be0*/  ISETP.NE.AND P0, PT, R14, RZ, PT ;  /* 0x000000ff0e00720c */ /* 0x010fda0003f05270 */
[----:B------:R-:W-:Y:S05]  /*20bf0*/  @P0 BRA `(.L_x_6016) ;  /* 0x0000000000880947 */ /* 0x000fea0003800000 */
[----:B------:R-:W-:-:S03]  /*20c00*/  UMOV UR4, 0xffffffff ;  /* 0xffffffff00047882 */ /* 0x000fc60000000000 */
[----:B------:R-:W-:Y:S05]  /*20c10*/  BRA.DIV UR4, `(.L_x_6310) ;  /* 0x0000006a04387947 */ /* 0x000fea000b800000 */
[----:B------:R-:W-:-:S13]  /*20c20*/  ELECT P6, URZ, PT ;  /* 0x00000000003f782f */ /* 0x000fda00038c0000 */
.L_x_6551:
[----:B------:R-:W-:Y:S05]  /*20c30*/  @!P6 BRA `(.L_x_6016) ;  /* 0x000000000078e947 */ /* 0x000fea0003800000 */
[----:B------:R-:W-:-:S06]  /*20c40*/  ULOP3.LUT UR4, UR36, 0x2, URZ, 0xfc, !UPT ;  /* 0x0000000224047892 */ /* 0x000fcc000f8efc3f */
[----:B-1----:R-:W-:-:S05]  /*20c50*/  IMAD.U32 R0, RZ, RZ, UR4 ;  /* 0x00000004ff007e24 */ /* 0x002fca000f8e00ff */
[----:B------:R-:W-:-:S13]  /*20c60*/  ISETP.NE.AND P0, PT, R0, 0x3, PT ;  /* 0x000000030000780c */ /* 0x000fda0003f05270 */
[----:B------:R-:W-:Y:S05]  /*20c70*/  @!P0 BRA `(.L_x_6311) ;  /* 0x0000000000048947 */ /* 0x000fea0003800000 */
[----:B------:R-:W-:Y:S01]  /*20c80*/  BPT.TRAP 0x1 ;  /* 0x000000040000795c */ /* 0x000fe20000300000 */
.L_x_6311:
[C---:B------:R-:W-:Y:S01]  /*20c90*/  IMAD R5, R19.reuse, 0x8, R4 ;  /* 0x0000000813057824 */ /* 0x040fe200078e0204 */
[----:B------:R-:W-:Y:S01]  /*20ca0*/  SHF.L.U32 R0, R28, 0x1f, RZ ;  /* 0x0000001f1c007819 */ /* 0x000fe200000006ff */
[----:B------:R-:W-:-:S03]  /*20cb0*/  VIADD R19, R19, 0x1 ;  /* 0x0000000113137836 */ /* 0x000fc60000000000 */
[----:B------:R-:W1:Y:S02]  /*20cc0*/  SYNCS.PHASECHK.TRANS64.TRYWAIT P1, [R5+URZ+0x32440], R0 ;  /* 0x03244000050075a7 */ /* 0x000e64000802017f */
[----:B------:R-:W-:-:S04]  /*20cd0*/  ISETP.NE.AND P2, PT, R19, 0x2, PT ;  /* 0x000000021300780c */ /* 0x000fc80003f45270 */
[----:B------:R-:W-:Y:S01]  /*20ce0*/  SEL R3, RZ, 0x1, P2 ;  /* 0x00000001ff037807 */ /* 0x000fe20001000000 */
[----:B-1----:R-:W-:Y:S08]  /*20cf0*/  @!P1 BRA `(.L_x_6312) ;  /* 0x0000006800209947 */ /* 0x002ff00003800000 */
.L_x_6552:
[----:B------:R-:W-:Y:S02]  /*20d00*/  SEL R19, R19, RZ, P2 ;  /* 0x000000ff13137207 */ /* 0x000fe40001000000 */
[----:B------:R-:W-:Y:S01]  /*20d10*/  LOP3.LUT R2, R28, R3, RZ, 0x3c, !PT ;  /* 0x000000031c027212 */ /* 0x000fe200078e3cff */
[----:B------:R-:W-:Y:S06]  /*20d20*/  @!P0 BRA `(.L_x_6313) ;  /* 0x0000000000048947 */ /* 0x000fec0003800000 */
[----:B------:R-:W-:Y:S01]  /*20d30*/  BPT.TRAP 0x1 ;  /* 0x000000040000795c */ /* 0x000fe20000300000 */
.L_x_6313:
[----:B------:R-:W-:Y:S01]  /*20d40*/  IMAD R19, R19, 0x8, R4 ;  /* 0x0000000813137824 */ /* 0x000fe200078e0204 */
[----:B------:R-:W-:-:S04]  /*20d50*/  SHF.L.U32 R2, R2, 0x1f, RZ ;  /* 0x0000001f02027819 */ /* 0x000fc800000006ff */
[----:B------:R-:W4:Y:S02]  /*20d60*/  SYNCS.PHASECHK.TRANS64.TRYWAIT P1, [R19+URZ+0x32440], R2 ;  /* 0x03244002130075a7 */ /* 0x000f24000802017f */
[----:B----4-:R-:W-:Y:S05]  /*20d70*/  @!P1 BRA `(.L_x_6314) ;  /* 0x0000006800149947 */ /* 0x010fea0003800000 */
.L_x_6553:
[----:B------:R-:W-:Y:S05]  /*20d80*/  @!P0 BRA `(.L_x_6315) ;  /* 0x0000000000048947 */ /* 0x000fea0003800000 */
[----:B------:R-:W-:Y:S01]  /*20d90*/  BPT.TRAP 0x1 ;  /* 0x000000040000795c */ /* 0x000fe20000300000 */
.L_x_6315:
[----:B------:R-:W5:Y:S02]  /*20da0*/  SYNCS.PHASECHK.TRANS64.TRYWAIT P1, [R5+URZ+0x32460], R0 ;  /* 0x03246000050075a7 */ /* 0x000f64000802017f */
[----:B-----5:R-:W-:Y:S05]  /*20db0*/  @!P1 BRA `(.L_x_6316) ;  /* 0x0000006800189947 */ /* 0x020fea0003800000 */
.L_x_6554:
[----:B------:R-:W-:Y:S05]  /*20dc0*/  @!P0 BRA `(.L_x_6317) ;  /* 0x0000000000048947 */ /* 0x000fea0003800000 */
[----:B------:R-:W-:Y:S01]  /*20dd0*/  BPT.TRAP 0x1 ;  /* 0x000000040000795c */ /* 0x000fe20000300000 */
.L_x_6317:
[----:B------:R0:W0:Y:S02]  /*20de0*/  SYNCS.PHASECHK.TRANS64.TRYWAIT P0, [R19+URZ+0x32460], R2 ;  /* 0x03246002130075a7 */ /* 0x000024000800017f */
[----:B0-----:R-:W-:Y:S05]  /*20df0*/  @!P0 NANOSLEEP.SYNCS 0x989680 ;  /* 0x009896800000895d */ /* 0x001fea0003900000 */
[----:B------:R-:W0:Y:S02]  /*20e00*/  @!P0 SYNCS.PHASECHK.TRANS64 P0, [R19+URZ+0x32460], R2 ;  /* 0x03246002130085a7 */ /* 0x000e24000800007f */
[----:B0-----:R-:W-:Y:S05]  /*20e10*/  @!P0 BRA `(.L_x_6317) ;  /* 0xfffffffc00f08947 */ /* 0x001fea000383ffff */
.L_x_6016:
[----:B------:R-:W-:Y:S05]  /*20e20*/  BSYNC B9 ;  /* 0x0000000000097941 */ /* 0x000fea0003800000 */
.L_x_6013:
[----:B------:R-:W-:Y:S05]  /*20e30*/  EXIT ;  /* 0x000000000000794d */ /* 0x000fea0003800000 */
.L_x_6036:
[----:B0-----:R0:W1:Y:S02]  /*20e40*/  SYNCS.PHASECHK.TRANS64.TRYWAIT P5, [R87+URZ+0x32490], R95 ;  /* 0x0324905f570075a7 */ /* 0x00106400080a017f */
[----:B-1----:R-:W-:Y:S05]  /*20e50*/  @!P5 NANOSLEEP.SYNCS 0x989680 ;  /* 0x009896800000d95d */ /* 0x002fea0003900000 */
[----:B------:R-:W1:Y:S02]  /*20e60*/  @!P5 SYNCS.PHASECHK.TRANS64 P5, [R87+URZ+0x32490], R95 ;  /* 0x0324905f5700d5a7 */ /* 0x000e6400080a007f */
[----:B-1----:R-:W-:Y:S05]  /*20e70*/  @!P5 BRA `(.L_x_6036) ;  /* 0xfffffffc00f0d947 */ /* 0x002fea000383ffff */
[----:B------:R-:W-:Y:S05]  /*20e80*/  BRA `(.L_x_6318) ;  /* 0xfffffe2800987947 */ /* 0x000fea000383ffff */
.L_x_6037:
        /* <DEDUP_REMOVED lines=8> */
.L_x_6320:
[----:B------:R-:W-:Y:S05]  /*20f10*/  BSYNC B1 ;  /* 0x0000000000017941 */ /* 0x000fea0003800000 */
.L_x_6319:
        /* <DEDUP_REMOVED lines=8> */
.L_x_6321:
[----:B------:R-:W-:Y:S05]  /*20fa0*/  BRA `(.L_x_6322) ;  /* 0xfffffe2800647947 */ /* 0x000fea000383ffff */
.L_x_6046:
        /* <DEDUP_REMOVED lines=8> */
.L_x_6324:
[----:B------:R-:W-:Y:S05]  /*21030*/  BSYNC B1 ;  /* 0x0000000000017941 */ /* 0x000fea0003800000 */
.L_x_6323:
        /* <DEDUP_REMOVED lines=8> */
.L_x_6325:
[----:B------:R-:W-:Y:S05]  /*210c0*/  BRA `(.L_x_6326) ;  /* 0xfffffe2c00ec7947 */ /* 0x000fea000383ffff */
.L_x_6056:
[----:B-1----:R1:W2:Y:S02]  /*210d0*/  SYNCS.PHASECHK.TRANS64.TRYWAIT P4, [R87+URZ+0x32490], R95 ;  /* 0x0324905f570075a7 */ /* 0x0022a4000808017f */
[----:B--2---:R-:W-:Y:S05]  /*210e0*/  @!P4 NANOSLEEP.SYNCS 0x989680 ;  /* 0x009896800000c95d */ /* 0x004fea0003900000 */
[----:B------:R-:W2:Y:S02]  /*210f0*/  @!P4 SYNCS.PHASECHK.TRANS64 P4, [R87+URZ+0x32490], R95 ;  /* 0x0324905f5700c5a7 */ /* 0x000ea4000808007f */
[----:B--2---:R-:W-:Y:S05]  /*21100*/  @!P4 BRA `(.L_x_6056) ;  /* 0xfffffffc00f0c947 */ /* 0x004fea000383ffff */
[----:B------:R-:W-:Y:S05]  /*21110*/  BRA `(.L_x_6327) ;  /* 0xfffffe3800d47947 */ /* 0x000fea000383ffff */
.L_x_6057:
        /* <DEDUP_REMOVED lines=8> */
.L_x_6329:
[----:B------:R-:W-:Y:S05]  /*211a0*/  BSYNC B1 ;  /* 0x0000000000017941 */ /* 0x000fea0003800000 */
.L_x_6328:
        /* <DEDUP_REMOVED lines=8> */
.L_x_6330:
[----:B------:R-:W-:Y:S01]  /*21230*/  IMAD.MOV.U32 R100, RZ, RZ, R14 ;  /* 0x000000ffff647224 */ /* 0x000fe200078e000e */
[----:B------:R-:W-:Y:S06]  /*21240*/  BRA `(.L_x_6331) ;  /* 0xfffffe3800a07947 */ /* 0x000fec000383ffff */
.L_x_6062:
        /* <DEDUP_REMOVED lines=8> */
.L_x_6333:
[----:B------:R-:W-:Y:S05]  /*212d0*/  BSYNC B1 ;  /* 0x0000000000017941 */ /* 0x000fea0003800000 */
.L_x_6332:
        /* <DEDUP_REMOVED lines=8> */
.L_x_6334:
[----:B------:R-:W-:Y:S01]  /*21360*/  IMAD.MOV.U32 R96, RZ, RZ, R14 ;  /* 0x000000ffff607224 */ /* 0x000fe200078e000e */
[----:B------:R-:W-:Y:S06]  /*21370*/  BRA `(.L_x_6335) ;  /* 0xfffffe4000507947 */ /* 0x000fec000383ffff */
.L_x_6067:
[----:B0-----:R0:W1:Y:S02]  /*21380*/  SYNCS.PHASECHK.TRANS64.TRYWAIT P2, [R87+URZ+0x32490], R95 ;  /* 0x0324905f570075a7 */ /* 0x001064000804017f */
[----:B-1----:R-:W-:Y:S05]  /*21390*/  @!P2 NANOSLEEP.SYNCS 0x989680 ;  /* 0x009896800000a95d */ /* 0x002fea0003900000 */
[----:B------:R-:W1:Y:S02]  /*213a0*/  @!P2 SYNCS.PHASECHK.TRANS64 P2, [R87+URZ+0x32490], R95 ;  /* 0x0324905f5700a5a7 */ /* 0x000e64000804007f */
[----:B-1----:R-:W-:Y:S05]  /*213b0*/  @!P2 BRA `(.L_x_6067) ;  /* 0xfffffffc00f0a947 */ /* 0x002fea000383ffff */
[----:B------:R-:W-:Y:S05]  /*213c0*/  BRA `(.L_x_6336) ;  /* 0xfffffe4800687947 */ /* 0x000fea000383ffff */
.L_x_6068:
        /* <DEDUP_REMOVED lines=8> */
.L_x_6338:
[----:B------:R-:W-:Y:S05]  /*21450*/  BSYNC B1 ;  /* 0x0000000000017941 */ /* 0x000fea0003800000 */
.L_x_6337:
        /* <DEDUP_REMOVED lines=8> */
.L_x_6339:
[----:B------:R-:W-:Y:S01]  /*214e0*/  IMAD.MOV.U32 R7, RZ, RZ, R14 ;  /* 0x000000ffff077224 */ /* 0x000fe200078e000e */
[----:B------:R-:W-:Y:S06]  /*214f0*/  BRA `(.L_x_6340) ;  /* 0xfffffe4800847947 */ /* 0x000fec000383ffff */
.L_x_6071:
        /* <DEDUP_REMOVED lines=8> */
.L_x_6342:
[----:B------:R-:W-:Y:S05]  /*21580*/  BSYNC B1 ;  /* 0x0000000000017941 */ /* 0x000fea0003800000 */
.L_x_6341:
        /* <DEDUP_REMOVED lines=8> */
.L_x_6343:
[----:B------:R-:W-:Y:S01]  /*21610*/  IMAD.MOV.U32 R7, RZ, RZ, R14 ;  /* 0x000000ffff077224 */ /* 0x000fe200078e000e */
[----:B------:R-:W-:Y:S06]  /*21620*/  BRA `(.L_x_6344) ;  /* 0xfffffe4800807947 */ /* 0x000fec000383ffff */
.L_x_6075:
[----:B---3--:R3:W4:Y:S02]  /*21630*/  SYNCS.PHASECHK.TRANS64.TRYWAIT P3, [R87+URZ+0x324b0], R95 ;  /* 0x0324b05f570075a7 */ /* 0x008724000806017f */
[----:B----4-:R-:W-:Y:S05]  /*21640*/  @!P3 NANOSLEEP.SYNCS 0x989680 ;  /* 0x009896800000b95d */ /* 0x010fea0003900000 */
[----:B------:R-:W4:Y:S02]  /*21650*/  @!P3 SYNCS.PHASECHK.TRANS64 P3, [R87+URZ+0x324b0], R95 ;  /* 0x0324b05f5700b5a7 */ /* 0x000f24000806007f */
[----:B----4-:R-:W-:Y:S05]  /*21660*/  @!P3 BRA `(.L_x_6075) ;  /* 0xfffffffc00f0b947 */ /* 0x010fea000383ffff */
[----:B------:R-:W-:Y:S05]  /*21670*/  BRA `(.L_x_6345) ;  /* 0xfffffe4800f87947 */ /* 0x000fea000383ffff */
.L_x_6085:
[----:B------:R-:W-:Y:S01]  /*21680*/  BSSY B0, `(.L_x_6346) ;  /* 0x0000007000007945 */ /* 0x000fe20003800000 */
[----:B------:R-:W-:Y:S02]  /*21690*/  IMAD.MOV.U32 R12, RZ, RZ, RZ ;  /* 0x000000ffff0c7224 */ /* 0x000fe400078e00ff */
[----:B------:R-:W-:Y:S02]  /*216a0*/  IMAD.MOV.U32 R11, RZ, RZ, 0x1f ;  /* 0x0000001fff0b7424 */ /* 0x000fe400078e00ff */
[----:B------:R-:W-:-:S07]  /*216b0*/  IMAD.MOV.U32 R15, RZ, RZ, -0x1 ;  /* 0xffffffffff0f7424 */ /* 0x000fce00078e00ff */
[----:B------:R-:W-:Y:S05]  /*216c0*/  WARPSYNC.COLLECTIVE R15, `(.L_x_6347) ;  /* 0x000000000f087348 */ /* 0x000fea0003c00000 */
[----:B------:R0:W1:Y:S02]  /*216d0*/  SHFL.IDX P6, R14, R13, R12, R11 ;  /* 0x0000000c0d0e7389 */ /* 0x00006400000c000b */
[----:B01----:R-:W-:Y:S01]  /*216e0*/  ENDCOLLECTIVE ;  /* 0x000000000000791b */ /* 0x003fe20003800000 */
.L_x_6347:
[----:B------:R-:W-:Y:S05]  /*216f0*/  BSYNC B0 ;  /* 0x0000000000007941 */ /* 0x000fea0003800000 */
.L_x_6346:
[----:B------:R-:W-:Y:S05]  /*21700*/  BRA `(.L_x_6348) ;  /* 0xfffffe5c00287947 */ /* 0x000fea000383ffff */
.L_x_6097:
        /* <DEDUP_REMOVED lines=8> */
.L_x_6350:
[----:B------:R-:W-:Y:S05]  /*21790*/  BSYNC B1 ;  /* 0x0000000000017941 */ /* 0x000fea0003800000 */
.L_x_6349:
        /* <DEDUP_REMOVED lines=8> */
.L_x_6351:
[----:B------:R-:W-:Y:S02]  /*21820*/  IMAD.MOV.U32 R13, RZ, RZ, R32 ;  /* 0x000000ffff0d7224 */ /* 0x000fe400078e0020 */
[----:B------:R-:W-:-:S07]  /*21830*/  IMAD.MOV.U32 R3, RZ, RZ, R14 ;  /* 0x000000ffff037224 */ /* 0x000fce00078e000e */
[----:B------:R-:W-:Y:S05]  /*21840*/  WARPSYNC.COLLECTIVE R15, `(.L_x_6352) ;  /* 0x000000000f087348 */ /* 0x000fea0003c00000 */
[----:B------:R0:W1:Y:S02]  /*21850*/  SHFL.IDX P6, R14, R13, R12, R11 ;  /* 0x0000000c0d0e7389 */ /* 0x00006400000c000b */
[----:B01----:R-:W-:Y:S01]  /*21860*/  ENDCOLLECTIVE ;  /* 0x000000000000791b */ /* 0x003fe20003800000 */
.L_x_6352:
[----:B------:R-:W-:Y:S02]  /*21870*/  IMAD.MOV.U32 R13, RZ, RZ, R30 ;  /* 0x000000ffff0d7224 */ /* 0x000fe400078e001e */
[----:B------:R-:W-:-:S07]  /*21880*/  IMAD.MOV.U32 R7, RZ, RZ, R14 ;  /* 0x000000ffff077224 */ /* 0x000fce00078e000e */
[----:B------:R-:W-:Y:S05]  /*21890*/  WARPSYNC.COLLECTIVE R15, `(.L_x_6353) ;  /* 0x000000000f087348 */ /* 0x000fea0003c00000 */
[----:B------:R0:W1:Y:S02]  /*218a0*/  SHFL.IDX P6, R14, R13, R12, R11 ;  /* 0x0000000c0d0e7389 */ /* 0x00006400000c000b */
[----:B01----:R-:W-:Y:S01]  /*218b0*/  ENDCOLLECTIVE ;  /* 0x000000000000791b */ /* 0x003fe20003800000 */
.L_x_6353:
[----:B------:R-:W-:Y:S01]  /*218c0*/  IMAD.MOV.U32 R8, RZ, RZ, R14 ;  /* 0x000000ffff087224 */ /* 0x000fe200078e000e */
[----:B------:R-:W-:Y:S06]  /*218d0*/  BRA `(.L_x_6354) ;  /* 0xfffffe6000b47947 */ /* 0x000fec000383ffff */
.L_x_6100:
        /* <DEDUP_REMOVED lines=8> */
.L_x_6356:
[----:B------:R-:W-:Y:S05]  /*21960*/  BSYNC B1 ;  /* 0x0000000000017941 */ /* 0x000fea0003800000 */
.L_x_6355:
        /* <DEDUP_REMOVED lines=8> */
.L_x_6357:
[----:B------:R-:W-:Y:S02]  /*219f0*/  IMAD.MOV.U32 R13, RZ, RZ, R32 ;  /* 0x000000ffff0d7224 */ /* 0x000fe400078e0020 */
[----:B------:R-:W-:-:S07]  /*21a00*/  IMAD.MOV.U32 R6, RZ, RZ, R14 ;  /* 0x000000ffff067224 */ /* 0x000fce00078e000e */
[----:B------:R-:W-:Y:S05]  /*21a10*/  WARPSYNC.COLLECTIVE R15, `(.L_x_6358) ;  /* 0x000000000f087348 */ /* 0x000fea0003c00000 */
[----:B------:R0:W1:Y:S02]  /*21a20*/  SHFL.IDX P6, R14, R13, R12, R11 ;  /* 0x0000000c0d0e7389 */ /* 0x00006400000c000b */
[----:B01----:R-:W-:Y:S01]  /*21a30*/  ENDCOLLECTIVE ;  /* 0x000000000000791b */ /* 0x003fe20003800000 */
.L_x_6358:
[----:B------:R-:W-:Y:S02]  /*21a40*/  IMAD.MOV.U32 R13, RZ, RZ, R30 ;  /* 0x000000ffff0d7224 */ /* 0x000fe400078e001e */
[----:B------:R-:W-:-:S07]  /*21a50*/  IMAD.MOV.U32 R7, RZ, RZ, R14 ;  /* 0x000000ffff077224 */ /* 0x000fce00078e000e */
[----:B------:R-:W-:Y:S05]  /*21a60*/  WARPSYNC.COLLECTIVE R15, `(.L_x_6359) ;  /* 0x000000000f087348 */ /* 0x000fea0003c00000 */
[----:B------:R0:W1:Y:S02]  /*21a70*/  SHFL.IDX P6, R14, R13, R12, R11 ;  /* 0x0000000c0d0e7389 */ /* 0x00006400000c000b */
[----:B01----:R-:W-:Y:S01]  /*21a80*/  ENDCOLLECTIVE ;  /* 0x000000000000791b */ /* 0x003fe20003800000 */
.L_x_6359:
[----:B------:R-:W-:Y:S01]  /*21a90*/  IMAD.MOV.U32 R30, RZ, RZ, R14 ;  /* 0x000000ffff1e7224 */ /* 0x000fe200078e000e */
[----:B------:R-:W-:Y:S06]  /*21aa0*/  BRA `(.L_x_6360) ;  /* 0xfffffe6400087947 */ /* 0x000fec000383ffff */
.L_x_6104:
[----:B0-----:R0:W1:Y:S02]  /*21ab0*/  SYNCS.PHASECHK.TRANS64.TRYWAIT P0, [R23+URZ+0x32400], R32 ;  /* 0x03240020170075a7 */ /* 0x001064000800017f */
[----:B-1----:R-:W-:Y:S05]  /*21ac0*/  @!P0 NANOSLEEP.SYNCS 0x989680 ;  /* 0x009896800000895d */ /* 0x002fea0003900000 */
[----:B------:R-:W1:Y:S02]  /*21ad0*/  @!P0 SYNCS.PHASECHK.TRANS64 P0, [R23+URZ+0x32400], R32 ;  /* 0x03240020170085a7 */ /* 0x000e64000800007f */
[----:B-1----:R-:W-:Y:S05]  /*21ae0*/  @!P0 BRA `(.L_x_6104) ;  /* 0xfffffffc00f08947 */ /* 0x002fea000383ffff */
[----:B------:R-:W-:Y:S05]  /*21af0*/  BRA `(.L_x_6361) ;  /* 0xfffffe6400fc7947 */ /* 0x000fea000383ffff */
.L_x_6112:
        /* <DEDUP_REMOVED lines=9> */
.L_x_6363:
[----:B------:R-:W-:Y:S05]  /*21b90*/  BSYNC B1 ;  /* 0x0000000000017941 */ /* 0x000fea0003800000 */
.L_x_6362:
        /* <DEDUP_REMOVED lines=10> */
.L_x_6364:
        /* <DEDUP_REMOVED lines=8> */
.L_x_6365:
[----:B------:R-:W-:-:S05]  /*21cc0*/  @!P1 IADD3 R8, P2, R3, R5, RZ ;  /* 0x0000000503089210 */ /* 0x000fca0007f5e0ff */
[----:B------:R-:W-:Y:S02]  /*21cd0*/  @!P1 IMAD.X R9, R0, 0x1, R7, P2 ;  /* 0x0000000100099824 */ /* 0x000fe400010e0607 */
[----:B------:R-:W-:Y:S02]  /*21ce0*/  IMAD.MOV.U32 R13, RZ, RZ, R36 ;  /* 0x000000ffff0d7224 */ /* 0x000fe400078e0024 */
[----:B------:R-:W-:-:S07]  /*21cf0*/  IMAD.MOV.U32 R4, RZ, RZ, R14 ;  /* 0x000000ffff047224 */ /* 0x000fce00078e000e */
[----:B------:R-:W-:Y:S05]  /*21d00*/  WARPSYNC.COLLECTIVE R15, `(.L_x_6366) ;  /* 0x000000000f087348 */ /* 0x000fea0003c00000 */
[----:B------:R0:W1:Y:S02]  /*21d10*/  SHFL.IDX P6, R14, R13, R12, R11 ;  /* 0x0000000c0d0e7389 */ /* 0x00006400000c000b */
[----:B01----:R-:W-:Y:S01]  /*21d20*/  ENDCOLLECTIVE ;  /* 0x000000000000791b */ /* 0x003fe20003800000 */
.L_x_6366:
        /* <DEDUP_REMOVED lines=18> */
.L_x_6367:
        /* <DEDUP_REMOVED lines=18> */
.L_x_6368:
[----:B------:R-:W-:Y:S02]  /*21f70*/  IMAD.MOV.U32 R0, RZ, RZ, R30 ;  /* 0x000000ffff007224 */ /* 0x000fe400078e001e */
[----:B------:R-:W-:Y:S02]  /*21f80*/  IMAD.MOV.U32 R4, RZ, RZ, R31 ;  /* 0x000000ffff047224 */ /* 0x000fe400078e001f */
[----:B------:R-:W-:Y:S02]  /*21f90*/  IMAD.MOV.U32 R5, RZ, RZ, R32 ;  /* 0x000000ffff057224 */ /* 0x000fe400078e0020 */
[----:B------:R-:W-:Y:S01]  /*21fa0*/  IMAD.MOV.U32 R6, RZ, RZ, R33 ;  /* 0x000000ffff067224 */ /* 0x000fe200078e0021 */
[----:B------:R-:W-:Y:S02]  /*21fb0*/  PRMT R35, R35, 0x5410, R4 ;  /* 0x0000541023237816 */ /* 0x000fe40000000004 */
[----:B------:R-:W-:Y:S02]  /*21fc0*/  PRMT R45, R0, 0x5410, R5 ;  /* 0x00005410002d7816 */ /* 0x000fe40000000005 */
[----:B------:R-:W-:-:S02]  /*21fd0*/  CS2R R4, SRZ ;  /* 0x0000000000047805 */ /* 0x000fc4000001ff00 */
[----:B------:R-:W-:Y:S01]  /*21fe0*/  PRMT R48, R6, 0x7610, R48 ;  /* 0x0000761006307816 */ /* 0x000fe20000000030 */
[----:B------:R-:W-:Y:S02]  /*21ff0*/  IMAD.MOV.U32 R13, RZ, RZ, R25 ;  /* 0x000000ffff0d7224 */ /* 0x000fe400078e0019 */
[----:B------:R-:W-:-:S07]  /*22000*/  IMAD.MOV.U32 R24, RZ, RZ, R14 ;  /* 0x000000ffff187224 */ /* 0x000fce00078e000e */
[----:B------:R-:W-:Y:S05]  /*22010*/  WARPSYNC.COLLECTIVE R15, `(.L_x_6369) ;  /* 0x000000000f087348 */ /* 0x000fea0003c00000 */
[----:B------:R0:W1:Y:S02]  /*22020*/  SHFL.IDX P6, R14, R13, R12, R11 ;  /* 0x0000000c0d0e7389 */ /* 0x00006400000c000b */
[----:B01----:R-:W-:Y:S01]  /*22030*/  ENDCOLLECTIVE ;  /* 0x000000000000791b */ /* 0x003fe20003800000 */
.L_x_6369:
[----:B------:R-:W-:Y:S02]  /*22040*/  IMAD.MOV.U32 R13, RZ, RZ, R36 ;  /* 0x000000ffff0d7224 */ /* 0x000fe400078e0024 */
[----:B------:R-:W-:-:S07]  /*22050*/  IMAD.MOV.U32 R25, RZ, RZ, R14 ;  /* 0x000000ffff197224 */ /* 0x000fce00078e000e */
[----:B------:R-:W-:Y:S05]  /*22060*/  WARPSYNC.COLLECTIVE R15, `(.L_x_6370) ;  /* 0x000000000f087348 */ /* 0x000fea0003c00000 */
[----:B------:R0:W1:Y:S02]  /*22070*/  SHFL.IDX P6, R14, R13, R12, R11 ;  /* 0x0000000c0d0e7389 */ /* 0x00006400000c000b */
[----:B01----:R-:W-:Y:S01]  /*22080*/  ENDCOLLECTIVE ;  /* 0x000000000000791b */ /* 0x003fe20003800000 */
.L_x_6370:
[----:B------:R-:W-:Y:S05]  /*22090*/  BRA `(.L_x_6371) ;  /* 0xfffffe7400087947 */ /* 0x000fea000383ffff */
.L_x_6116:
[----:B0-----:R0:W1:Y:S02]  /*220a0*/  SYNCS.PHASECHK.TRANS64.TRYWAIT P1, [R23+URZ+0x32400], R12 ;  /* 0x0324000c170075a7 */ /* 0x001064000802017f */
[----:B-1----:R-:W-:Y:S05]  /*220b0*/  @!P1 NANOSLEEP.SYNCS 0x989680 ;  /* 0x009896800000995d */ /* 0x002fea0003900000 */
[----:B------:R-:W1:Y:S02]  /*220c0*/  @!P1 SYNCS.PHASECHK.TRANS64 P1, [R23+URZ+0x32400], R12 ;  /* 0x0324000c170095a7 */ /* 0x000e64000802007f */
[----:B-1----:R-:W-:Y:S05]  /*220d0*/  @!P1 BRA `(.L_x_6116) ;  /* 0xfffffffc00f09947 */ /* 0x002fea000383ffff */
[----:B------:R-:W-:Y:S05]  /*220e0*/  BRA `(.L_x_6372) ;  /* 0xfffffe7400b07947 */ /* 0x000fea000383ffff */
.L_x_6122:
[----:B-1----:R1:W3:Y:S02]  /*220f0*/  SYNCS.PHASECHK.TRANS64.TRYWAIT P1, [R9+URZ+0x32430], R8 ;  /* 0x03243008090075a7 */ /* 0x0022e4000802017f */
[----:B---3--:R-:W-:Y:S05]  /*22100*/  @!P1 NANOSLEEP.SYNCS 0x989680 ;  /* 0x009896800000995d */ /* 0x008fea0003900000 */
[----:B------:R-:W3:Y:S02]  /*22110*/  @!P1 SYNCS.PHASECHK.TRANS64 P1, [R9+URZ+0x32430], R8 ;  /* 0x03243008090095a7 */ /* 0x000ee4000802007f */
[----:B---3--:R-:W-:Y:S05]  /*22120*/  @!P1 BRA `(.L_x_6122) ;  /* 0xfffffffc00f09947 */ /* 0x008fea000383ffff */
[----:B------:R-:W-:Y:S05]  /*22130*/  BRA `(.L_x_6121) ;  /* 0xfffffe84007c7947 */ /* 0x000fea000383ffff */
.L_x_6124:
[----:B--2---:R2:W3:Y:S02]  /*22140*/  SYNCS.PHASECHK.TRANS64.TRYWAIT P1, [R23+URZ+0x32410], R0 ;  /* 0x03241000170075a7 */ /* 0x0044e4000802017f */
[----:B---3--:R-:W-:Y:S05]  /*22150*/  @!P1 NANOSLEEP.SYNCS 0x989680 ;  /* 0x009896800000995d */ /* 0x008fea0003900000 */
[----:B------:R-:W3:Y:S02]  /*22160*/  @!P1 SYNCS.PHASECHK.TRANS64 P1, [R23+URZ+0x32410], R0 ;  /* 0x03241000170095a7 */ /* 0x000ee4000802007f */
[----:B---3--:R-:W-:Y:S05]  /*22170*/  @!P1 BRA `(.L_x_6124) ;  /* 0xfffffffc00f09947 */ /* 0x008fea000383ffff */
[----:B------:R-:W-:Y:S05]  /*22180*/  BRA `(.L_x_6373) ;  /* 0xfffffe8800347947 */ /* 0x000fea000383ffff */
.L_x_6128:
[----:B----4-:R4:W0:Y:S02]  /*22190*/  SYNCS.PHASECHK.TRANS64.TRYWAIT P1, [R9+URZ+0x32450], R8 ;  /* 0x03245008090075a7 */ /* 0x010824000802017f */
[----:B0-----:R-:W-:Y:S05]  /*221a0*/  @!P1 NANOSLEEP.SYNCS 0x989680 ;  /* 0x009896800000995d */ /* 0x001fea0003900000 */
[----:B------:R-:W0:Y:S02]  /*221b0*/  @!P1 SYNCS.PHASECHK.TRANS64 P1, [R9+URZ+0x32450], R8 ;  /* 0x03245008090095a7 */ /* 0x000e24000802007f */
[----:B0-----:R-:W-:Y:S05]  /*221c0*/  @!P1 BRA `(.L_x_6128) ;  /* 0xfffffffc00f09947 */ /* 0x001fea000383ffff */
[----:B------:R-:W-:Y:S05]  /*221d0*/  BRA `(.L_x_6127) ;  /* 0xfffffe8800447947 */ /* 0x000fea000383ffff */
.L_x_6135:
[----:B-1----:R1:W2:Y:S02]  /*221e0*/  SYNCS.PHASECHK.TRANS64.TRYWAIT P1, [R10+URZ+0x32430], R0 ;  /* 0x032430000a0075a7 */ /* 0x0022a4000802017f */
[----:B--2---:R-:W-:Y:S05]  /*221f0*/  @!P1 NANOSLEEP.SYNCS 0x989680 ;  /* 0x009896800000995d */ /* 0x004fea0003900000 */
[----:B------:R-:W2:Y:S02]  /*22200*/  @!P1 SYNCS.PHASECHK.TRANS64 P1, [R10+URZ+0x32430], R0 ;  /* 0x032430000a0095a7 */ /* 0x000ea4000802007f */
[----:B--2---:R-:W-:Y:S05]  /*22210*/  @!P1 BRA `(.L_x_6135) ;  /* 0xfffffffc00f09947 */ /* 0x004fea000383ffff */
[----:B------:R-:W-:Y:S05]  /*22220*/  BRA `(.L_x_6134) ;  /* 0xfffffeb0002c7947 */ /* 0x000fea000383ffff */
.L_x_6139:
[----:B---3--:R3:W4:Y:S02]  /*22230*/  SYNCS.PHASECHK.TRANS64.TRYWAIT P1, [R10+URZ+0x32450], R0 ;  /* 0x032450000a0075a7 */ /* 0x008724000802017f */
[----:B----4-:R-:W-:Y:S05]  /*22240*/  @!P1 NANOSLEEP.SYNCS 0x989680 ;  /* 0x009896800000995d */ /* 0x010fea0003900000 */
[----:B------:R-:W4:Y:S02]  /*22250*/  @!P1 SYNCS.PHASECHK.TRANS64 P1, [R10+URZ+0x32450], R0 ;  /* 0x032450000a0095a7 */ /* 0x000f24000802007f */
[----:B----4-:R-:W-:Y:S05]  /*22260*/  @!P1 BRA `(.L_x_6139) ;  /* 0xfffffffc00f09947 */ /* 0x010fea000383ffff */
[----:B------:R-:W-:Y:S05]  /*22270*/  BRA `(.L_x_6138) ;  /* 0xfffffeb000d07947 */ /* 0x000fea000383ffff */
.L_x_6147:
[----:B-1----:R1:W2:Y:S02]  /*22280*/  SYNCS.PHASECHK.TRANS64.TRYWAIT P1, [R10+URZ+0x32430], R0 ;  /* 0x032430000a0075a7 */ /* 0x0022a4000802017f */
[----:B--2---:R-:W-:Y:S05]  /*22290*/  @!P1 NANOSLEEP.SYNCS 0x989680 ;  /* 0x009896800000995d */ /* 0x004fea0003900000 */
[----:B------:R-:W2:Y:S02]  /*222a0*/  @!P1 SYNCS.PHASECHK.TRANS64 P1, [R10+URZ+0x32430], R0 ;  /* 0x032430000a0095a7 */ /* 0x000ea4000802007f */
[----:B--2---:R-:W-:Y:S05]  /*222b0*/  @!P1 BRA `(.L_x_6147) ;  /* 0xfffffffc00f09947 */ /* 0x004fea000383ffff */
[----:B------:R-:W-:Y:S05]  /*222c0*/  BRA `(.L_x_6146) ;  /* 0xfffffee0004c7947 */ /* 0x000fea000383ffff */
.L_x_6151:
[----:B---3--:R3:W4:Y:S02]  /*222d0*/  SYNCS.PHASECHK.TRANS64.TRYWAIT P1, [R10+URZ+0x32450], R0 ;  /* 0x032450000a0075a7 */ /* 0x008724000802017f */
[----:B----4-:R-:W-:Y:S05]  /*222e0*/  @!P1 NANOSLEEP.SYNCS 0x989680 ;  /* 0x009896800000995d */ /* 0x010fea0003900000 */
[----:B------:R-:W4:Y:S02]  /*222f0*/  @!P1 SYNCS.PHASECHK.TRANS64 P1, [R10+URZ+0x32450], R0 ;  /* 0x032450000a0095a7 */ /* 0x000f24000802007f */
[----:B----4-:R-:W-:Y:S05]  /*22300*/  @!P1 BRA `(.L_x_6151) ;  /* 0xfffffffc00f09947 */ /* 0x010fea000383ffff */
[----:B------:R-:W-:Y:S05]  /*22310*/  BRA `(.L_x_6150) ;  /* 0xfffffee000f07947 */ /* 0x000fea000383ffff */
.L_x_6159:
[----:B------:R-:W-:Y:S02]  /*22320*/  IMAD.MOV.U32 R13, RZ, RZ, R20 ;  /* 0x000000ffff0d7224 */ /* 0x000fe400078e0014 */
[----:B------:R-:W-:Y:S02]  /*22330*/  IMAD.MOV.U32 R12, RZ, RZ, RZ ;  /* 0x000000ffff0c7224 */ /* 0x000fe400078e00ff */
[----:B------:R-:W-:Y:S02]  /*22340*/  IMAD.MOV.U32 R11, RZ, RZ, 0x181f ;  /* 0x0000181fff0b7424 */ /* 0x000fe400078e00ff */
[----:B------:R-:W-:-:S07]  /*22350*/  IMAD.MOV.U32 R15, RZ, RZ, -0x1 ;  /* 0xffffffffff0f7424 */ /* 0x000fce00078e00ff */
[----:B-----5:R-:W-:Y:S05]  /*22360*/  WARPSYNC.COLLECTIVE R15, `(.L_x_6374) ;  /* 0x000000000f087348 */ /* 0x020fea0003c00000 */
[----:B------:R0:W1:Y:S02]  /*22370*/  SHFL.IDX P6, R14, R13, R12, R11 ;  /* 0x0000000c0d0e7389 */ /* 0x00006400000c000b */
[----:B01---5:R-:W-:Y:S01]  /*22380*/  ENDCOLLECTIVE ;  /* 0x000000000000791b */ /* 0x023fe20003800000 */
.L_x_6374:
[----:B------:R-:W-:Y:S02]  /*22390*/  IMAD.MOV.U32 R13, RZ, RZ, R4 ;  /* 0x000000ffff0d7224 */ /* 0x000fe400078e0004 */
[----:B------:R-:W-:-:S07]  /*223a0*/  IMAD.MOV.U32 R3, RZ, RZ, R14 ;  /* 0x000000ffff037224 */ /* 0x000fce00078e000e */
[----:B------:R-:W-:Y:S05]  /*223b0*/  WARPSYNC.COLLECTIVE R15, `(.L_x_6375) ;  /* 0x000000000f087348 */ /* 0x000fea0003c00000 */
[----:B------:R0:W1:Y:S02]  /*223c0*/  SHFL.IDX P6, R14, R13, R12, R11 ;  /* 0x0000000c0d0e7389 */ /* 0x00006400000c000b */
[----:B01----:R-:W-:Y:S01]  /*223d0*/  ENDCOLLECTIVE ;  /* 0x000000000000791b */ /* 0x003fe20003800000 */
.L_x_6375:
[----:B------:R-:W-:Y:S05]  /*223e0*/  BRA `(.L_x_6376) ;  /* 0xffffff2c00807947 */ /* 0x000fea000383ffff */
.L_x_6162:
        /* <DEDUP_REMOVED lines=8> */
.L_x_6378:
[----:B------:R-:W-:Y:S05]  /*22470*/  BSYNC B1 ;  /* 0x0000000000017941 */ /* 0x000fea0003800000 */
.L_x_6377:
        /* <DEDUP_REMOVED lines=8> */
.L_x_6379:
[----:B------:R-:W-:Y:S05]  /*22500*/  BRA `(.L_x_6380) ;  /* 0xffffff2c00c87947 */ /* 0x000fea000383ffff */
.L_x_6165:
        /* <DEDUP_REMOVED lines=8> */
.L_x_6382:
[----:B------:R-:W-:Y:S05]  /*22590*/  BSYNC B1 ;  /* 0x0000000000017941 */ /* 0x000fea0003800000 */
.L_x_6381:
        /* <DEDUP_REMOVED lines=8> */
.L_x_6383:
[----:B------:R-:W-:Y:S05]  /*22620*/  BRA `(.L_x_6384) ;  /* 0xffffff3000107947 */ /* 0x000fea000383ffff */
.L_x_6168:
        /* <DEDUP_REMOVED lines=8> */
.L_x_6386:
[----:B------:R-:W-:Y:S05]  /*226b0*/  BSYNC B1 ;  /* 0x0000000000017941 */ /* 0x000fea0003800000 */
.L_x_6385:
        /* <DEDUP_REMOVED lines=8> */
.L_x_6387:
[----:B------:R-:W-:Y:S05]  /*22740*/  BRA `(.L_x_6388) ;  /* 0xffffff3000587947 */ /* 0x000fea000383ffff */
.L_x_6170:
[----:B------:R-:W-:Y:S02]  /*22750*/  IMAD.MOV.U32 R13, RZ, RZ, R4 ;  /* 0x000000ffff0d7224 */ /* 0x000fe400078e0004 */
[----:B------:R-:W-:Y:S02]  /*22760*/  IMAD.MOV.U32 R12, RZ, RZ, RZ ;  /* 0x000000ffff0c7224 */ /* 0x000fe400078e00ff */
[----:B------:R-:W-:Y:S02]  /*22770*/  IMAD.MOV.U32 R11, RZ, RZ, 0x1c1f ;  /* 0x00001c1fff0b7424 */ /* 0x000fe400078e00ff */
[----:B------:R-:W-:-:S07]  /*22780*/  IMAD.MOV.U32 R15, RZ, RZ, -0x1 ;  /* 0xffffffffff0f7424 */ /* 0x000fce00078e00ff */
[----:B------:R-:W-:Y:S05]  /*22790*/  WARPSYNC.COLLECTIVE R15, `(.L_x_6389) ;  /* 0x000000000f087348 */ /* 0x000fea0003c00000 */
[----:B------:R0:W1:Y:S02]  /*227a0*/  SHFL.IDX P6, R14, R13, R12, R11 ;  /* 0x0000000c0d0e7389 */ /* 0x00006400000c000b */
[----:B01----:R-:W-:Y:S01]  /*227b0*/  ENDCOLLECTIVE ;  /* 0x000000000000791b */ /* 0x003fe20003800000 */
.L_x_6389:
[----:B------:R-:W-:Y:S02]  /*227c0*/  IMAD.MOV.U32 R13, RZ, RZ, R3 ;  /* 0x000000ffff0d7224 */ /* 0x000fe400078e0003 */
[----:B------:R-:W-:-:S07]  /*227d0*/  IMAD.MOV.U32 R20, RZ, RZ, R14 ;  /* 0x000000ffff147224 */ /* 0x000fce00078e000e */
[----:B------:R-:W-:Y:S05]  /*227e0*/  WARPSYNC.COLLECTIVE R15, `(.L_x_6390) ;  /* 0x000000000f087348 */ /* 0x000fea0003c00000 */
[----:B------:R0:W1:Y:S02]  /*227f0*/  SHFL.IDX P6, R14, R13, R12, R11 ;  /* 0x0000000c0d0e7389 */ /* 0x00006400000c000b */
[----:B01----:R-:W-:Y:S01]  /*22800*/  ENDCOLLECTIVE ;  /* 0x000000000000791b */ /* 0x003fe20003800000 */
.L_x_6390:
[----:B------:R-:W-:Y:S01]  /*22810*/  IMAD.MOV.U32 R12, RZ, RZ, R14 ;  /* 0x000000ffff0c7224 */ /* 0x000fe200078e000e */
[----:B------:R-:W-:Y:S06]  /*22820*/  BRA `(.L_x_6391) ;  /* 0xffffff3400587947 */ /* 0x000fec000383ffff */
.L_x_6173:
        /* <DEDUP_REMOVED lines=8> */
.L_x_6393:
[----:B------:R-:W-:Y:S05]  /*228b0*/  BSYNC B1 ;  /* 0x0000000000017941 */ /* 0x000fea0003800000 */
.L_x_6392:
        /* <DEDUP_REMOVED lines=8> */
.L_x_6394:
[----:B------:R-:W-:Y:S01]  /*22940*/  IMAD.MOV.U32 R3, RZ, RZ, R14 ;  /* 0x000000ffff037224 */ /* 0x000fe200078e000e */
[----:B------:R-:W-:Y:S06]  /*22950*/  BRA `(.L_x_6395) ;  /* 0xffffff4000307947 */ /* 0x000fec000383ffff */
.L_x_6177:
[----:B------:R-:W-:Y:S02]  /*22960*/  IMAD.MOV.U32 R13, RZ, RZ, R4 ;  /* 0x000000ffff0d7224 */ /* 0x000fe400078e0004 */
[----:B------:R-:W-:Y:S02]  /*22970*/  IMAD.MOV.U32 R12, RZ, RZ, RZ ;  /* 0x000000ffff0c7224 */ /* 0x000fe400078e00ff */
[----:B------:R-:W-:Y:S02]  /*22980*/  IMAD.MOV.U32 R11, RZ, RZ, 0x181f ;  /* 0x0000181fff0b7424 */ /* 0x000fe400078e00ff */
[----:B------:R-:W-:-:S07]  /*22990*/  IMAD.MOV.U32 R15, RZ, RZ, -0x1 ;  /* 0xffffffffff0f7424 */ /* 0x000fce00078e00ff */
[----:B0-----:R-:W-:Y:S05]  /*229a0*/  WARPSYNC.COLLECTIVE R15, `(.L_x_6396) ;  /* 0x000000000f087348 */ /* 0x001fea0003c00000 */
[----:B------:R1:W2:Y:S02]  /*229b0*/  SHFL.IDX P6, R14, R13, R12, R11 ;  /* 0x0000000c0d0e7389 */ /* 0x0002a400000c000b */
[----:B012---:R-:W-:Y:S01]  /*229c0*/  ENDCOLLECTIVE ;  /* 0x000000000000791b */ /* 0x007fe20003800000 */
.L_x_6396:
[----:B------:R-:W-:Y:S02]  /*229d0*/  IMAD.MOV.U32 R13, RZ, RZ, R0 ;  /* 0x000000ffff0d7224 */ /* 0x000fe400078e0000 */
[----:B------:R-:W-:-:S07]  /*229e0*/  IMAD.MOV.U32 R3, RZ, RZ, R14 ;  /* 0x000000ffff037224 */ /* 0x000fce00078e000e */
[----:B------:R-:W-:Y:S05]  /*229f0*/  WARPSYNC.COLLECTIVE R15, `(.L_x_6397) ;  /* 0x000000000f087348 */ /* 0x000fea0003c00000 */
[----:B------:R0:W1:Y:S02]  /*22a00*/  SHFL.IDX P6, R14, R13, R12, R11 ;  /* 0x0000000c0d0e7389 */ /* 0x00006400000c000b */
[----:B01----:R-:W-:Y:S01]  /*22a10*/  ENDCOLLECTIVE ;  /* 0x000000000000791b */ /* 0x003fe20003800000 */
.L_x_6397:
[----:B------:R-:W-:Y:S01]  /*22a20*/  IMAD.MOV.U32 R9, RZ, RZ, R14 ;  /* 0x000000ffff097224 */ /* 0x000fe200078e000e */
[----:B------:R-:W-:Y:S06]  /*22a30*/  BRA `(.L_x_6398) ;  /* 0xffffff54008c7947 */ /* 0x000fec000383ffff */
.L_x_6180:
        /* <DEDUP_REMOVED lines=8> */
.L_x_6400:
[----:B------:R-:W-:Y:S05]  /*22ac0*/  BSYNC B1 ;  /* 0x0000000000017941 */ /* 0x000fea0003800000 */
.L_x_6399:
        /* <DEDUP_REMOVED lines=8> */
.L_x_6401:
[----:B------:R-:W-:Y:S01]  /*22b50*/  IMAD.MOV.U32 R9, RZ, RZ, R14 ;  /* 0x000000ffff097224 */ /* 0x000fe200078e000e */
[----:B------:R-:W-:Y:S06]  /*22b60*/  BRA `(.L_x_6402) ;  /* 0xffffff5400d47947 */ /* 0x000fec000383ffff */
.L_x_6183:
        /* <DEDUP_REMOVED lines=8> */
.L_x_6404:
[----:B------:R-:W-:Y:S05]  /*22bf0*/  BSYNC B1 ;  /* 0x0000000000017941 */ /* 0x000fea0003800000 */
.L_x_6403:
        /* <DEDUP_REMOVED lines=8> */
.L_x_6405:
[----:B------:R-:W-:Y:S01]  /*22c80*/  IMAD.MOV.U32 R9, RZ, RZ, R14 ;  /* 0x000000ffff097224 */ /* 0x000fe200078e000e */
[----:B------:R-:W-:Y:S06]  /*22c90*/  BRA `(.L_x_6406) ;  /* 0xffffff5800187947 */ /* 0x000fec000383ffff */
.L_x_6186:
        /* <DEDUP_REMOVED lines=8> */
.L_x_6408:
[----:B------:R-:W-:Y:S05]  /*22d20*/  BSYNC B1 ;  /* 0x0000000000017941 */ /* 0x000fea0003800000 */
.L_x_6407:
        /* <DEDUP_REMOVED lines=8> */
.L_x_6409:
[----:B------:R-:W-:Y:S01]  /*22db0*/  IMAD.MOV.U32 R9, RZ, RZ, R14 ;  /* 0x000000ffff097224 */ /* 0x000fe200078e000e */
[----:B------:R-:W-:Y:S06]  /*22dc0*/  BRA `(.L_x_6410) ;  /* 0xffffff58005c7947 */ /* 0x000fec000383ffff */
.L_x_6205:
        /* <DEDUP_REMOVED lines=11> */
.L_x_6412:
[----:B------:R-:W-:Y:S05]  /*22e80*/  BSYNC B1 ;  /* 0x0000000000017941 */ /* 0x000fea0003800000 */
.L_x_6411:
[----:B------:R-:W-:Y:S05]  /*22e90*/  BRA `(.L_x_6413) ;  /* 0xffffff7400907947 */ /* 0x000fea000383ffff */
.L_x_6207:
[----:B------:R-:W-:Y:S01]  /*22ea0*/  BSSY B1, `(.L_x_6414) ;  /* 0x0000006000017945 */ /* 0x000fe20003800000 */
[----:B------:R-:W-:-:S07]  /*22eb0*/  IMAD.MOV.U32 R15, RZ, RZ, -0x1 ;  /* 0xffffffffff0f7424 */ /* 0x000fce00078e00ff */
[----:B01----:R-:W-:Y:S05]  /*22ec0*/  WARPSYNC.COLLECTIVE R15, `(.L_x_6415) ;  /* 0x000000000f0c7348 */ /* 0x003fea0003c00000 */
[----:B------:R-:W-:Y:S02]  /*22ed0*/  ELECT P6, UR62, PT ;  /* 0x00000000003e782f */ /* 0x000fe400038c0000 */
[----:B------:R-:W-:Y:S01]  /*22ee0*/  MOV R14, UR62 ;  /* 0x0000003e000e7c02 */ /* 0x000fe20008000f00 */
[----:B01----:R-:W-:Y:S10]  /*22ef0*/  ENDCOLLECTIVE ;  /* 0x000000000000791b */ /* 0x003ff40003800000 */
.L_x_6415:
[----:B------:R-:W-:Y:S05]  /*22f00*/  BSYNC B1 ;  /* 0x0000000000017941 */ /* 0x000fea0003800000 */
.L_x_6414:
[----:B------:R-:W-:Y:S05]  /*22f10*/  BRA `(.L_x_6206) ;  /* 0xffffff7400887947 */ /* 0x000fea000383ffff */
.L_x_6209:
[----:B0-----:R0:W2:Y:S02]  /*22f20*/  SYNCS.PHASECHK.TRANS64.TRYWAIT P0, [R16+URZ+0x32420], R8 ;  /* 0x03242008100075a7 */ /* 0x0010a4000800017f */
[----:B--2---:R-:W-:Y:S05]  /*22f30*/  @!P0 NANOSLEEP.SYNCS 0x989680 ;  /* 0x009896800000895d */ /* 0x004fea0003900000 */
[----:B------:R-:W2:Y:S02]  /*22f40*/  @!P0 SYNCS.PHASECHK.TRANS64 P0, [R16+URZ+0x32420], R8 ;  /* 0x03242008100085a7 */ /* 0x000ea4000800007f */
[----:B--2---:R-:W-:Y:S05]  /*22f50*/  @!P0 BRA `(.L_x_6209) ;  /* 0xfffffffc00f08947 */ /* 0x004fea000383ffff */
[----:B------:R-:W-:Y:S05]  /*22f60*/  BRA `(.L_x_6416) ;  /* 0xffffff7400987947 */ /* 0x000fea000383ffff */
.L_x_6213:
[----:B0-----:R0:W2:Y:S02]  /*22f70*/  SYNCS.PHASECHK.TRANS64.TRYWAIT P0, [R8+URZ+0x324a0], R9 ;  /* 0x0324a009080075a7 */ /* 0x0010a4000800017f */
[----:B--2---:R-:W-:Y:S05]  /*22f80*/  @!P0 NANOSLEEP.SYNCS 0x989680 ;  /* 0x009896800000895d */ /* 0x004fea0003900000 */
[----:B------:R-:W2:Y:S02]  /*22f90*/  @!P0 SYNCS.PHASECHK.TRANS64 P0, [R8+URZ+0x324a0], R9 ;  /* 0x0324a009080085a7 */ /* 0x000ea4000800007f */
[----:B--2---:R-:W-:Y:S05]  /*22fa0*/  @!P0 BRA `(.L_x_6213) ;  /* 0xfffffffc00f08947 */ /* 0x004fea000383ffff */
[----:B------:R-:W-:Y:S05]  /*22fb0*/  BRA `(.L_x_6417) ;  /* 0xffffff7400b07947 */ /* 0x000fea000383ffff */
.L_x_6218:
[----:B-1----:R1:W2:Y:S02]  /*22fc0*/  SYNCS.PHASECHK.TRANS64.TRYWAIT P0, [R8+URZ+0x324c0], R9 ;  /* 0x0324c009080075a7 */ /* 0x0022a4000800017f */
[----:B--2---:R-:W-:Y:S05]  /*22fd0*/  @!P0 NANOSLEEP.SYNCS 0x989680 ;  /* 0x009896800000895d */ /* 0x004fea0003900000 */
[----:B------:R-:W2:Y:S02]  /*22fe0*/  @!P0 SYNCS.PHASECHK.TRANS64 P0, [R8+URZ+0x324c0], R9 ;  /* 0x0324c009080085a7 */ /* 0x000ea4000800007f */
[----:B--2---:R-:W-:Y:S05]  /*22ff0*/  @!P0 BRA `(.L_x_6218) ;  /* 0xfffffffc00f08947 */ /* 0x004fea000383ffff */
[----:B------:R-:W-:Y:S05]  /*23000*/  BRA `(.L_x_6418) ;  /* 0xffffff78002c7947 */ /* 0x000fea000383ffff */
.L_x_6228:
[----:B0-----:R0:W2:Y:S02]  /*23010*/  SYNCS.PHASECHK.TRANS64.TRYWAIT P1, [R6+URZ+0x324a0], R8 ;  /* 0x0324a008060075a7 */ /* 0x0010a4000802017f */
[----:B--2---:R-:W-:Y:S05]  /*23020*/  @!P1 NANOSLEEP.SYNCS 0x989680 ;  /* 0x009896800000995d */ /* 0x004fea0003900000 */
[----:B------:R-:W2:Y:S02]  /*23030*/  @!P1 SYNCS.PHASECHK.TRANS64 P1, [R6+URZ+0x324a0], R8 ;  /* 0x0324a008060095a7 */ /* 0x000ea4000802007f */
[----:B--2---:R-:W-:Y:S05]  /*23040*/  @!P1 BRA `(.L_x_6228) ;  /* 0xfffffffc00f09947 */ /* 0x004fea000383ffff */
[----:B------:R-:W-:Y:S05]  /*23050*/  BRA `(.L_x_6419) ;  /* 0xffffff7c00a07947 */ /* 0x000fea000383ffff */
.L_x_6233:
[----:B-1----:R1:W2:Y:S02]  /*23060*/  SYNCS.PHASECHK.TRANS64.TRYWAIT P1, [R6+URZ+0x324c0], R8 ;  /* 0x0324c008060075a7 */ /* 0x0022a4000802017f */
[----:B--2---:R-:W-:Y:S05]  /*23070*/  @!P1 NANOSLEEP.SYNCS 0x989680 ;  /* 0x009896800000995d */ /* 0x004fea0003900000 */
[----:B------:R-:W2:Y:S02]  /*23080*/  @!P1 SYNCS.PHASECHK.TRANS64 P1, [R6+URZ+0x324c0], R8 ;  /* 0x0324c008060095a7 */ /* 0x000ea4000802007f */
[----:B--2---:R-:W-:Y:S05]  /*23090*/  @!P1 BRA `(.L_x_6233) ;  /* 0xfffffffc00f09947 */ /* 0x004fea000383ffff */
[----:B------:R-:W-:Y:S05]  /*230a0*/  BRA `(.L_x_6420) ;  /* 0xffffff8000187947 */ /* 0x000fea000383ffff */
.L_x_6251:
        /* <DEDUP_REMOVED lines=11> */
.L_x_6422:
[----:B------:R-:W-:Y:S05]  /*23160*/  BSYNC B0 ;  /* 0x0000000000007941 */ /* 0x000fea0003800000 */
.L_x_6421:
[----:B------:R-:W-:Y:S05]  /*23170*/  BRA `(.L_x_6423) ;  /* 0xffffff9000587947 */ /* 0x000fea000383ffff */
.L_x_6254:
[----:B-1----:R1:W2:Y:S02]  /*23180*/  SYNCS.PHASECHK.TRANS64.TRYWAIT P0, [R23+URZ+0x32440], R0 ;  /* 0x03244000170075a7 */ /* 0x0022a4000800017f */
[----:B--2---:R-:W-:Y:S05]  /*23190*/  @!P0 NANOSLEEP.SYNCS 0x989680 ;  /* 0x009896800000895d */ /* 0x004fea0003900000 */
[----:B------:R-:W2:Y:S02]  /*231a0*/  @!P0 SYNCS.PHASECHK.TRANS64 P0, [R23+URZ+0x32440], R0 ;  /* 0x03244000170085a7 */ /* 0x000ea4000800007f */
[----:B--2---:R-:W-:Y:S05]  /*231b0*/  @!P0 BRA `(.L_x_6254) ;  /* 0xfffffffc00f08947 */ /* 0x004fea000383ffff */
[----:B------:R-:W-:Y:S05]  /*231c0*/  BRA `(.L_x_6424) ;  /* 0xffffff90006c7947 */ /* 0x000fea000383ffff */
.L_x_6255:
        /* <DEDUP_REMOVED lines=8> */
.L_x_6426:
[----:B------:R-:W-:Y:S05]  /*23250*/  BSYNC B0 ;  /* 0x0000000000007941 */ /* 0x000fea0003800000 */
.L_x_6425:
        /* <DEDUP_REMOVED lines=9> */
.L_x_6427:
[----:B------:R-:W-:Y:S02]  /*232f0*/  IMAD.MOV.U32 R13, RZ, RZ, R4 ;  /* 0x000000ffff0d7224 */ /* 0x000fe400078e0004 */
[----:B------:R-:W-:Y:S02]  /*23300*/  IMAD.MOV.U32 R12, RZ, RZ, 0x1 ;  /* 0x00000001ff0c7424 */ /* 0x000fe400078e00ff */
[----:B------:R-:W-:-:S07]  /*23310*/  IMAD.MOV.U32 R3, RZ, RZ, R14 ;  /* 0x000000ffff037224 */ /* 0x000fce00078e000e */
[----:B------:R-:W-:Y:S05]  /*23320*/  WARPSYNC.COLLECTIVE R15, `(.L_x_6428) ;  /* 0x000000000f087348 */ /* 0x000fea0003c00000 */
[----:B------:R0:W1:Y:S02]  /*23330*/  SHFL.IDX P6, R14, R13, R12, R11 ;  /* 0x0000000c0d0e7389 */ /* 0x00006400000c000b */
[----:B01----:R-:W-:Y:S01]  /*23340*/  ENDCOLLECTIVE ;  /* 0x000000000000791b */ /* 0x003fe20003800000 */
.L_x_6428:
        /* <DEDUP_REMOVED lines=15> */
.L_x_6429:
[----:B------:R-:W-:Y:S02]  /*23440*/  @P0 IMAD R6, R5, 0x2, R16 ;  /* 0x0000000205060824 */ /* 0x000fe400078e0210 */
[----:B------:R-:W-:Y:S02]  /*23450*/  IMAD.MOV.U32 R13, RZ, RZ, R4 ;  /* 0x000000ffff0d7224 */ /* 0x000fe400078e0004 */
[----:B------:R-:W-:Y:S02]  /*23460*/  IMAD.MOV.U32 R12, RZ, RZ, 0x2 ;  /* 0x00000002ff0c7424 */ /* 0x000fe400078e00ff */
[----:B------:R-:W-:-:S07]  /*23470*/  IMAD.MOV.U32 R3, RZ, RZ, R14 ;  /* 0x000000ffff037224 */ /* 0x000fce00078e000e */
[----:B------:R-:W-:Y:S05]  /*23480*/  WARPSYNC.COLLECTIVE R15, `(.L_x_6430) ;  /* 0x000000000f087348 */ /* 0x000fea0003c00000 */
[----:B------:R0:W1:Y:S02]  /*23490*/  SHFL.IDX P6, R14, R13, R12, R11 ;  /* 0x0000000c0d0e7389 */ /* 0x00006400000c000b */
[----:B01----:R-:W-:Y:S01]  /*234a0*/  ENDCOLLECTIVE ;  /* 0x000000000000791b */ /* 0x003fe20003800000 */
.L_x_6430:
        /* <DEDUP_REMOVED lines=15> */
.L_x_6431:
[----:B------:R-:W-:Y:S02]  /*235a0*/  @P0 IMAD R6, R5, 0x2, R16 ;  /* 0x0000000205060824 */ /* 0x000fe400078e0210 */
[----:B------:R-:W-:Y:S02]  /*235b0*/  IMAD.MOV.U32 R13, RZ, RZ, R4 ;  /* 0x000000ffff0d7224 */ /* 0x000fe400078e0004 */
[----:B------:R-:W-:Y:S02]  /*235c0*/  IMAD.MOV.U32 R12, RZ, RZ, 0x3 ;  /* 0x00000003ff0c7424 */ /* 0x000fe400078e00ff */
[----:B------:R-:W-:-:S07]  /*235d0*/  IMAD.MOV.U32 R3, RZ, RZ, R14 ;  /* 0x000000ffff037224 */ /* 0x000fce00078e000e */
[----:B------:R-:W-:Y:S05]  /*235e0*/  WARPSYNC.COLLECTIVE R15, `(.L_x_6432) ;  /* 0x000000000f087348 */ /* 0x000fea0003c00000 */
[----:B------:R0:W1:Y:S02]  /*235f0*/  SHFL.IDX P6, R14, R13, R12, R11 ;  /* 0x0000000c0d0e7389 */ /* 0x00006400000c000b */
[----:B01----:R-:W-:Y:S01]  /*23600*/  ENDCOLLECTIVE ;  /* 0x000000000000791b */ /* 0x003fe20003800000 */
.L_x_6432:
        /* <DEDUP_REMOVED lines=15> */
.L_x_6433:
[----:B------:R-:W-:Y:S02]  /*23700*/  @P0 IMAD R6, R5, 0x2, R16 ;  /* 0x0000000205060824 */ /* 0x000fe400078e0210 */
[----:B------:R-:W-:Y:S02]  /*23710*/  IMAD.MOV.U32 R13, RZ, RZ, R4 ;  /* 0x000000ffff0d7224 */ /* 0x000fe400078e0004 */
[----:B------:R-:W-:Y:S02]  /*23720*/  IMAD.MOV.U32 R12, RZ, RZ, 0x4 ;  /* 0x00000004ff0c7424 */ /* 0x000fe400078e00ff */
[----:B------:R-:W-:-:S07]  /*23730*/  IMAD.MOV.U32 R3, RZ, RZ, R14 ;  /* 0x000000ffff037224 */ /* 0x000fce00078e000e */
[----:B------:R-:W-:Y:S05]  /*23740*/  WARPSYNC.COLLECTIVE R15, `(.L_x_6434) ;  /* 0x000000000f087348 */ /* 0x000fea0003c00000 */
[----:B------:R0:W1:Y:S02]  /*23750*/  SHFL.IDX P6, R14, R13, R12, R11 ;  /* 0x0000000c0d0e7389 */ /* 0x00006400000c000b */
[----:B01----:R-:W-:Y:S01]  /*23760*/  ENDCOLLECTIVE ;  /* 0x000000000000791b */ /* 0x003fe20003800000 */
.L_x_6434:
        /* <DEDUP_REMOVED lines=15> */
.L_x_6435:
[----:B------:R-:W-:Y:S02]  /*23860*/  @P0 IMAD R6, R5, 0x2, R16 ;  /* 0x0000000205060824 */ /* 0x000fe400078e0210 */
[----:B------:R-:W-:Y:S02]  /*23870*/  IMAD.MOV.U32 R13, RZ, RZ, R4 ;  /* 0x000000ffff0d7224 */ /* 0x000fe400078e0004 */
[----:B------:R-:W-:Y:S02]  /*23880*/  IMAD.MOV.U32 R12, RZ, RZ, 0x5 ;  /* 0x00000005ff0c7424 */ /* 0x000fe400078e00ff */
[----:B------:R-:W-:-:S07]  /*23890*/  IMAD.MOV.U32 R3, RZ, RZ, R14 ;  /* 0x000000ffff037224 */ /* 0x000fce00078e000e */
[----:B------:R-:W-:Y:S05]  /*238a0*/  WARPSYNC.COLLECTIVE R15, `(.L_x_6436) ;  /* 0x000000000f087348 */ /* 0x000fea0003c00000 */
[----:B------:R0:W1:Y:S02]  /*238b0*/  SHFL.IDX P6, R14, R13, R12, R11 ;  /* 0x0000000c0d0e7389 */ /* 0x00006400000c000b */
[----:B01----:R-:W-:Y:S01]  /*238c0*/  ENDCOLLECTIVE ;  /* 0x000000000000791b */ /* 0x003fe20003800000 */
.L_x_6436:
        /* <DEDUP_REMOVED lines=10> */
.L_x_6437:
[----:B------:R-:W-:Y:S01]  /*23970*/  @!PT LDS RZ, [RZ] ;  /* 0x00000000fffff984 */ /* 0x000fe20000000800 */
[----:B------:R-:W-:Y:S01]  /*23980*/  @!PT LDS RZ, [RZ] ;  /* 0x00000000fffff984 */ /* 0x000fe20000000800 */
[----:B------:R-:W-:Y:S01]  /*23990*/  @!PT LDS RZ, [RZ] ;  /* 0x00000000fffff984 */ /* 0x000fe20000000800 */
[----:B------:R1:W-:Y:S01]  /*239a0*/  @P0 LDGSTS.E.BYPASS.LTC128B.128 [R6+0x1e400], desc[UR42][R2.64], !P2 ;  /* 0x1e40000002060fae */ /* 0x0003e2000d101d6a */
[----:B------:R-:W-:Y:S01]  /*239b0*/  IMAD.MOV.U32 R0, RZ, RZ, R14 ;  /* 0x000000ffff007224 */ /* 0x000fe200078e000e */
[----:B------:R-:W-:Y:S06]  /*239c0*/  BRA `(.L_x_6438) ;  /* 0xffffff8c00d47947 */ /* 0x000fec000383ffff */
.L_x_6260:
        /* <DEDUP_REMOVED lines=9> */
.L_x_6439:
[C---:B------:R-:W-:Y:S01]  /*23a60*/  VIADD R10, R25.reuse, 0x10 ;  /* 0x00000010190a7836 */ /* 0x040fe20000000000 */
[C---:B------:R-:W-:Y:S01]  /*23a70*/  ISETP.GE.AND P0, PT, R25.reuse, R2, PT ;  /* 0x000000021900720c */ /* 0x040fe20003f06270 */
[C---:B------:R-:W-:Y:S02]  /*23a80*/  VIADD R6, R25.reuse, 0x20 ;  /* 0x0000002019067836 */ /* 0x040fe40000000000 */
[----:B------:R-:W-:Y:S01]  /*23a90*/  VIADD R8, R25, 0x40 ;  /* 0x0000004019087836 */ /* 0x000fe20000000000 */
[----:B------:R0:W-:Y:S04]  /*23aa0*/  STL [R1+0x18], R10 ;  /* 0x0000180a01007387 */ /* 0x0001e80000100800 */
[----:B------:R0:W-:Y:S01]  /*23ab0*/  STL [R1+0x1c], R6 ;  /* 0x00001c0601007387 */ /* 0x0001e20000100800 */
[----:B------:R-:W-:-:S02]  /*23ac0*/  IMAD.MOV.U32 R13, RZ, RZ, R0 ;  /* 0x000000ffff0d7224 */ /* 0x000fc400078e0000 */
[----:B------:R-:W-:-:S07]  /*23ad0*/  IMAD.MOV.U32 R4, RZ, RZ, R14 ;  /* 0x000000ffff047224 */ /* 0x000fce00078e000e */
[----:B0-----:R-:W-:Y:S05]  /*23ae0*/  WARPSYNC.COLLECTIVE R15, `(.L_x_6440) ;  /* 0x000000000f087348 */ /* 0x001fea0003c00000 */
[----:B------:R1:W2:Y:S02]  /*23af0*/  SHFL.IDX P6, R14, R13, R12, R11 ;  /* 0x0000000c0d0e7389 */ /* 0x0002a400000c000b */
[----:B012---:R-:W-:Y:S01]  /*23b00*/  ENDCOLLECTIVE ;  /* 0x000000000000791b */ /* 0x007fe20003800000 */
.L_x_6440:
[----:B------:R-:W-:Y:S02]  /*23b10*/  IMAD.MOV.U32 R13, RZ, RZ, R3 ;  /* 0x000000ffff0d7224 */ /* 0x000fe400078e0003 */
[----:B------:R-:W-:Y:S02]  /*23b20*/  IMAD.MOV.U32 R12, RZ, RZ, 0x1 ;  /* 0x00000001ff0c7424 */ /* 0x000fe400078e00ff */
[----:B------:R-:W-:-:S07]  /*23b30*/  IMAD.MOV.U32 R5, RZ, RZ, R14 ;  /* 0x000000ffff057224 */ /* 0x000fce00078e000e */
[----:B------:R-:W-:Y:S05]  /*23b40*/  WARPSYNC.COLLECTIVE R15, `(.L_x_6441) ;  /* 0x000000000f087348 */ /* 0x000fea0003c00000 */
[----:B------:R0:W1:Y:S02]  /*23b50*/  SHFL.IDX P6, R14, R13, R12, R11 ;  /* 0x0000000c0d0e7389 */ /* 0x00006400000c000b */
[----:B01----:R-:W-:Y:S01]  /*23b60*/  ENDCOLLECTIVE ;  /* 0x000000000000791b */ /* 0x003fe20003800000 */
.L_x_6441:
        /* <DEDUP_REMOVED lines=15> */
.L_x_6442:
[----:B------:R-:W-:Y:S02]  /*23c60*/  IMAD.MOV.U32 R13, RZ, RZ, R3 ;  /* 0x000000ffff0d7224 */ /* 0x000fe400078e0003 */
[----:B------:R-:W-:Y:S02]  /*23c70*/  IMAD.MOV.U32 R12, RZ, RZ, 0x2 ;  /* 0x00000002ff0c7424 */ /* 0x000fe400078e00ff */
[----:B------:R-:W-:-:S07]  /*23c80*/  IMAD.MOV.U32 R5, RZ, RZ, R14 ;  /* 0x000000ffff057224 */ /* 0x000fce00078e000e */
[----:B------:R-:W-:Y:S05]  /*23c90*/  WARPSYNC.COLLECTIVE R15, `(.L_x_6443) ;  /* 0x000000000f087348 */ /* 0x000fea0003c00000 */
[----:B------:R0:W1:Y:S02]  /*23ca0*/  SHFL.IDX P6, R14, R13, R12, R11 ;  /* 0x0000000c0d0e7389 */ /* 0x00006400000c000b */
[----:B01----:R-:W-:Y:S01]  /*23cb0*/  ENDCOLLECTIVE ;  /* 0x000000000000791b */ /* 0x003fe20003800000 */
.L_x_6443:
        /* <DEDUP_REMOVED lines=12> */
[----:B------:R1:W-:Y:S04]  /*23d80*/  STL [R1+0x20], R6 ;  /* 0x0000200601007387 */ /* 0x0003e80000100800 */
[----:B------:R1:W-:Y:S01]  /*23d90*/  STL [R1+0x24], R8 ;  /* 0x0000240801007387 */ /* 0x0003e20000100800 */
[----:B0-----:R-:W-:-:S07]  /*23da0*/  IMAD.MOV.U32 R4, RZ, RZ, R14 ;  /* 0x000000ffff047224 */ /* 0x001fce00078e000e */
[----:B-1----:R-:W-:Y:S05]  /*23db0*/  WARPSYNC.COLLECTIVE R15, `(.L_x_6444) ;  /* 0x000000000f087348 */ /* 0x002fea0003c00000 */
[----:B------:R0:W2:Y:S02]  /*23dc0*/  SHFL.IDX P6, R14, R13, R12, R11 ;  /* 0x0000000c0d0e7389 */ /* 0x0000a400000c000b */
[----:B012---:R-:W-:Y:S01]  /*23dd0*/  ENDCOLLECTIVE ;  /* 0x000000000000791b */ /* 0x007fe20003800000 */
.L_x_6444:
[----:B------:R-:W-:Y:S02]  /*23de0*/  IMAD.MOV.U32 R13, RZ, RZ, R3 ;  /* 0x000000ffff0d7224 */ /* 0x000fe400078e0003 */
[----:B------:R-:W-:Y:S02]  /*23df0*/  IMAD.MOV.U32 R12, RZ, RZ, 0x3 ;  /* 0x00000003ff0c7424 */ /* 0x000fe400078e00ff */
[----:B------:R-:W-:-:S07]  /*23e00*/  IMAD.MOV.U32 R5, RZ, RZ, R14 ;  /* 0x000000ffff057224 */ /* 0x000fce00078e000e */
[----:B------:R-:W-:Y:S05]  /*23e10*/  WARPSYNC.COLLECTIVE R15, `(.L_x_6445) ;  /* 0x000000000f087348 */ /* 0x000fea0003c00000 */
[----:B------:R0:W1:Y:S02]  /*23e20*/  SHFL.IDX P6, R14, R13, R12, R11 ;  /* 0x0000000c0d0e7389 */ /* 0x00006400000c000b */
[----:B01----:R-:W-:Y:S01]  /*23e30*/  ENDCOLLECTIVE ;  /* 0x000000000000791b */ /* 0x003fe20003800000 */
.L_x_6445:
        /* <DEDUP_REMOVED lines=15> */
.L_x_6446:
[----:B------:R-:W-:Y:S02]  /*23f30*/  IMAD.MOV.U32 R13, RZ, RZ, R3 ;  /* 0x000000ffff0d7224 */ /* 0x000fe400078e0003 */
[----:B------:R-:W-:Y:S02]  /*23f40*/  IMAD.MOV.U32 R12, RZ, RZ, 0x4 ;  /* 0x00000004ff0c7424 */ /* 0x000fe400078e00ff */
[----:B------:R-:W-:-:S07]  /*23f50*/  IMAD.MOV.U32 R5, RZ, RZ, R14 ;  /* 0x000000ffff057224 */ /* 0x000fce00078e000e */
[----:B------:R-:W-:Y:S05]  /*23f60*/  WARPSYNC.COLLECTIVE R15, `(.L_x_6447) ;  /* 0x000000000f087348 */ /* 0x000fea0003c00000 */
[----:B------:R0:W1:Y:S02]  /*23f70*/  SHFL.IDX P6, R14, R13, R12, R11 ;  /* 0x0000000c0d0e7389 */ /* 0x00006400000c000b */
[----:B01----:R-:W-:Y:S01]  /*23f80*/  ENDCOLLECTIVE ;  /* 0x000000000000791b */ /* 0x003fe20003800000 */
.L_x_6447:
        /* <DEDUP_REMOVED lines=10> */
.L_x_6448:
        /* <DEDUP_REMOVED lines=13> */
.L_x_6449:
        /* <DEDUP_REMOVED lines=10> */
.L_x_6450:
        /* <DEDUP_REMOVED lines=13> */
.L_x_6451:
        /* <DEDUP_REMOVED lines=10> */
.L_x_6452:
        /* <DEDUP_REMOVED lines=11> */
.L_x_6453:
        /* <DEDUP_REMOVED lines=10> */
.L_x_6454:
[----:B------:R-:W-:Y:S01]  /*24460*/  @!PT LDS RZ, [RZ] ;  /* 0x00000000fffff984 */ /* 0x000fe20000000800 */
[----:B------:R-:W-:Y:S01]  /*24470*/  @!PT LDS RZ, [RZ] ;  /* 0x00000000fffff984 */ /* 0x000fe20000000800 */
[----:B------:R-:W-:Y:S01]  /*24480*/  @!PT LDS RZ, [RZ] ;  /* 0x00000000fffff984 */ /* 0x000fe20000000800 */
[----:B------:R0:W-:Y:S01]  /*24490*/  @!P0 LDGSTS.E.BYPASS.LTC128B.128 [R22+0x1b400], desc[UR42][R4.64], !P1 ;  /* 0x1b40000004168fae */ /* 0x0001e2000c901d6a */
[----:B------:R-:W-:Y:S01]  /*244a0*/  IMAD.MOV.U32 R0, RZ, RZ, R14 ;  /* 0x000000ffff007224 */ /* 0x000fe200078e000e */
[----:B------:R-:W-:Y:S06]  /*244b0*/  BRA `(.L_x_6455) ;  /* 0xffffff9000247947 */ /* 0x000fec000383ffff */
.L_x_6264:
        /* <DEDUP_REMOVED lines=33> */
.L_x_6457:
[----:B------:R-:W-:Y:S05]  /*246d0*/  BSYNC B0 ;  /* 0x0000000000007941 */ /* 0x000fea0003800000 */
.L_x_6456:
        /* <DEDUP_REMOVED lines=11> */
.L_x_6458:
        /* <DEDUP_REMOVED lines=12> */
.L_x_6459:
        /* <DEDUP_REMOVED lines=15> */
.L_x_6460:
        /* <DEDUP_REMOVED lines=12> */
.L_x_6461:
        /* <DEDUP_REMOVED lines=12> */
.L_x_6462:
        /* <DEDUP_REMOVED lines=12> */
.L_x_6463:
        /* <DEDUP_REMOVED lines=12> */
.L_x_6464:
        /* <DEDUP_REMOVED lines=12> */
.L_x_6465:
        /* <DEDUP_REMOVED lines=12> */
.L_x_6466:
        /* <DEDUP_REMOVED lines=12> */
.L_x_6467:
        /* <DEDUP_REMOVED lines=12> */
.L_x_6468:
        /* <DEDUP_REMOVED lines=12> */
.L_x_6469:
        /* <DEDUP_REMOVED lines=11> */
.L_x_6470:
[----:B------:R-:W-:Y:S02]  /*250b0*/  IMAD.MOV.U32 R13, RZ, RZ, R0 ;  /* 0x000000ffff0d7224 */ /* 0x000fe400078e0000 */
[----:B------:R-:W-:Y:S02]  /*250c0*/  IMAD.MOV.U32 R12, RZ, RZ, 0x7 ;  /* 0x00000007ff0c7424 */ /* 0x000fe400078e00ff */
[----:B------:R-:W-:-:S07]  /*250d0*/  IMAD.MOV.U32 R2, RZ, RZ, R14 ;  /* 0x000000ffff027224 */ /* 0x000fce00078e000e */
[----:B------:R-:W-:Y:S05]  /*250e0*/  WARPSYNC.COLLECTIVE R15, `(.L_x_6471) ;  /* 0x000000000f087348 */ /* 0x000fea0003c00000 */
[----:B------:R0:W1:Y:S02]  /*250f0*/  SHFL.IDX P6, R14, R13, R12, R11 ;  /* 0x0000000c0d0e7389 */ /* 0x00006400000c000b */
[----:B01----:R-:W-:Y:S01]  /*25100*/  ENDCOLLECTIVE ;  /* 0x000000000000791b */ /* 0x003fe20003800000 */
.L_x_6471:
        /* <DEDUP_REMOVED lines=14> */
.L_x_6472:
[----:B------:R-:W-:Y:S01]  /*251f0*/  IMAD.MOV.U32 R2, RZ, RZ, R14 ;  /* 0x000000ffff027224 */ /* 0x000fe200078e000e */
[----:B------:R-:W-:Y:S06]  /*25200*/  BRA `(.L_x_6473) ;  /* 0xffffff8c00887947 */ /* 0x000fec000383ffff */
.L_x_6269:
[----:B0-----:R0:W1:Y:S02]  /*25210*/  SYNCS.PHASECHK.TRANS64.TRYWAIT P0, [R16+URZ+0x32420], R3 ;  /* 0x03242003100075a7 */ /* 0x001064000800017f */
[----:B-1----:R-:W-:Y:S05]  /*25220*/  @!P0 NANOSLEEP.SYNCS 0x989680 ;  /* 0x009896800000895d */ /* 0x002fea0003900000 */
[----:B------:R-:W1:Y:S02]  /*25230*/  @!P0 SYNCS.PHASECHK.TRANS64 P0, [R16+URZ+0x32420], R3 ;  /* 0x03242003100085a7 */ /* 0x000e64000800007f */
[----:B-1----:R-:W-:Y:S05]  /*25240*/  @!P0 BRA `(.L_x_6269) ;  /* 0xfffffffc00f08947 */ /* 0x002fea000383ffff */
[----:B------:R-:W-:Y:S05]  /*25250*/  BRA `(.L_x_6474) ;  /* 0xffffff8c00fc7947 */ /* 0x000fea000383ffff */
.L_x_6272:
[----:B-1----:R1:W3:Y:S02]  /*25260*/  SYNCS.PHASECHK.TRANS64.TRYWAIT P0, [R23+URZ+0x32460], R0 ;  /* 0x03246000170075a7 */ /* 0x0022e4000800017f */
[----:B---3--:R-:W-:Y:S05]  /*25270*/  @!P0 NANOSLEEP.SYNCS 0x989680 ;  /* 0x009896800000895d */ /* 0x008fea0003900000 */
[----:B------:R-:W3:Y:S02]  /*25280*/  @!P0 SYNCS.PHASECHK.TRANS64 P0, [R23+URZ+0x32460], R0 ;  /* 0x03246000170085a7 */ /* 0x000ee4000800007f */
[----:B---3--:R-:W-:Y:S05]  /*25290*/  @!P0 BRA `(.L_x_6272) ;  /* 0xfffffffc00f08947 */ /* 0x008fea000383ffff */
[----:B------:R-:W-:Y:S05]  /*252a0*/  BRA `(.L_x_6475) ;  /* 0xffffff90000c7947 */ /* 0x000fea000383ffff */
.L_x_6273:
        /* <DEDUP_REMOVED lines=8> */
.L_x_6477:
[----:B------:R-:W-:Y:S05]  /*25330*/  BSYNC B0 ;  /* 0x0000000000007941 */ /* 0x000fea0003800000 */
.L_x_6476:
        /* <DEDUP_REMOVED lines=13> */
.L_x_6478:
        /* <DEDUP_REMOVED lines=9> */
.L_x_6479:
        /* <DEDUP_REMOVED lines=17> */
.L_x_6480:
[----:B------:R-:W-:Y:S02]  /*255b0*/  IMAD.MOV.U32 R13, RZ, RZ, R6 ;  /* 0x000000ffff0d7224 */ /* 0x000fe400078e0006 */
[----:B------:R-:W-:Y:S01]  /*255c0*/  IMAD.MOV.U32 R12, RZ, RZ, 0x2 ;  /* 0x00000002ff0c7424 */ /* 0x000fe200078e00ff */
[----:B------:R-:W-:-:S13]  /*255d0*/  IADD3 R2, P3, R14, R0, RZ ;  /* 0x000000000e027210 */ /* 0x000fda0007f7e0ff */
[----:B------:R-:W-:Y:S05]  /*255e0*/  WARPSYNC.COLLECTIVE R15, `(.L_x_6481) ;  /* 0x000000000f087348 */ /* 0x000fea0003c00000 */
[----:B------:R0:W1:Y:S02]  /*255f0*/  SHFL.IDX P6, R14, R13, R12, R11 ;  /* 0x0000000c0d0e7389 */ /* 0x00006400000c000b */
[----:B01----:R-:W-:Y:S01]  /*25600*/  ENDCOLLECTIVE ;  /* 0x000000000000791b */ /* 0x003fe20003800000 */
.L_x_6481:
        /* <DEDUP_REMOVED lines=17> */
.L_x_6482:
[----:B------:R-:W-:Y:S02]  /*25720*/  IMAD.MOV.U32 R13, RZ, RZ, R6 ;  /* 0x000000ffff0d7224 */ /* 0x000fe400078e0006 */
[----:B------:R-:W-:Y:S01]  /*25730*/  IMAD.MOV.U32 R12, RZ, RZ, 0x3 ;  /* 0x00000003ff0c7424 */ /* 0x000fe200078e00ff */
[----:B------:R-:W-:-:S13]  /*25740*/  IADD3 R2, P3, R14, R0, RZ ;  /* 0x000000000e027210 */ /* 0x000fda0007f7e0ff */
[----:B------:R-:W-:Y:S05]  /*25750*/  WARPSYNC.COLLECTIVE R15, `(.L_x_6483) ;  /* 0x000000000f087348 */ /* 0x000fea0003c00000 */
[----:B------:R0:W1:Y:S02]  /*25760*/  SHFL.IDX P6, R14, R13, R12, R11 ;  /* 0x0000000c0d0e7389 */ /* 0x00006400000c000b */
[----:B01----:R-:W-:Y:S01]  /*25770*/  ENDCOLLECTIVE ;  /* 0x000000000000791b */ /* 0x003fe20003800000 */
.L_x_6483:
        /* <DEDUP_REMOVED lines=17> */
.L_x_6484:
[----:B------:R-:W-:Y:S02]  /*25890*/  IMAD.MOV.U32 R13, RZ, RZ, R6 ;  /* 0x000000ffff0d7224 */ /* 0x000fe400078e0006 */
[----:B------:R-:W-:Y:S01]  /*258a0*/  IMAD.MOV.U32 R12, RZ, RZ, 0x4 ;  /* 0x00000004ff0c7424 */ /* 0x000fe200078e00ff */
[----:B------:R-:W-:-:S13]  /*258b0*/  IADD3 R2, P3, R14, R0, RZ ;  /* 0x000000000e027210 */ /* 0x000fda0007f7e0ff */
[----:B------:R-:W-:Y:S05]  /*258c0*/  WARPSYNC.COLLECTIVE R15, `(.L_x_6485) ;  /* 0x000000000f087348 */ /* 0x000fea0003c00000 */
[----:B------:R0:W1:Y:S02]  /*258d0*/  SHFL.IDX P6, R14, R13, R12, R11 ;  /* 0x0000000c0d0e7389 */ /* 0x00006400000c000b */
[----:B01----:R-:W-:Y:S01]  /*258e0*/  ENDCOLLECTIVE ;  /* 0x000000000000791b */ /* 0x003fe20003800000 */
.L_x_6485:
        /* <DEDUP_REMOVED lines=17> */
.L_x_6486:
[----:B------:R-:W-:Y:S02]  /*25a00*/  IMAD.MOV.U32 R13, RZ, RZ, R6 ;  /* 0x000000ffff0d7224 */ /* 0x000fe400078e0006 */
[----:B------:R-:W-:Y:S01]  /*25a10*/  IMAD.MOV.U32 R12, RZ, RZ, 0x5 ;  /* 0x00000005ff0c7424 */ /* 0x000fe200078e00ff */
[----:B------:R-:W-:-:S13]  /*25a20*/  IADD3 R2, P3, R14, R0, RZ ;  /* 0x000000000e027210 */ /* 0x000fda0007f7e0ff */
[----:B------:R-:W-:Y:S05]  /*25a30*/  WARPSYNC.COLLECTIVE R15, `(.L_x_6487) ;  /* 0x000000000f087348 */ /* 0x000fea0003c00000 */
[----:B------:R0:W1:Y:S02]  /*25a40*/  SHFL.IDX P6, R14, R13, R12, R11 ;  /* 0x0000000c0d0e7389 */ /* 0x00006400000c000b */
[----:B01----:R-:W-:Y:S01]  /*25a50*/  ENDCOLLECTIVE ;  /* 0x000000000000791b */ /* 0x003fe20003800000 */
.L_x_6487:
        /* <DEDUP_REMOVED lines=12> */
.L_x_6488:
        /* <DEDUP_REMOVED lines=9> */
.L_x_6280:
[----:B0-----:R0:W1:Y:S02]  /*25bb0*/  SYNCS.PHASECHK.TRANS64.TRYWAIT P0, [R6+URZ+0x32440], R23 ;  /* 0x03244017060075a7 */ /* 0x001064000800017f */
[----:B-1----:R-:W-:Y:S05]  /*25bc0*/  @!P0 NANOSLEEP.SYNCS 0x989680 ;  /* 0x009896800000895d */ /* 0x002fea0003900000 */
[----:B------:R-:W1:Y:S02]  /*25bd0*/  @!P0 SYNCS.PHASECHK.TRANS64 P0, [R6+URZ+0x32440], R23 ;  /* 0x03244017060085a7 */ /* 0x000e64000800007f */
[----:B-1----:R-:W-:Y:S05]  /*25be0*/  @!P0 BRA `(.L_x_6280) ;  /* 0xfffffffc00f08947 */ /* 0x002fea000383ffff */
[----:B------:R-:W-:Y:S05]  /*25bf0*/  BRA `(.L_x_6490) ;  /* 0xffffff90009c7947 */ /* 0x000fea000383ffff */
.L_x_6281:
        /* <DEDUP_REMOVED lines=8> */
.L_x_6492:
[----:B------:R-:W-:Y:S05]  /*25c80*/  BSYNC B1 ;  /* 0x0000000000017941 */ /* 0x000fea0003800000 */
.L_x_6491:
        /* <DEDUP_REMOVED lines=9> */
.L_x_6493:
[----:B------:R-:W-:Y:S02]  /*25d20*/  IMAD.MOV.U32 R13, RZ, RZ, R9 ;  /* 0x000000ffff0d7224 */ /* 0x000fe400078e0009 */
[----:B------:R-:W-:Y:S02]  /*25d30*/  IMAD.MOV.U32 R12, RZ, RZ, 0x1 ;  /* 0x00000001ff0c7424 */ /* 0x000fe400078e00ff */
[----:B------:R-:W-:-:S07]  /*25d40*/  IMAD.MOV.U32 R2, RZ, RZ, R14 ;  /* 0x000000ffff027224 */ /* 0x000fce00078e000e */
[----:B------:R-:W-:Y:S05]  /*25d50*/  WARPSYNC.COLLECTIVE R15, `(.L_x_6494) ;  /* 0x000000000f087348 */ /* 0x000fea0003c00000 */
[----:B------:R0:W1:Y:S02]  /*25d60*/  SHFL.IDX P6, R14, R13, R12, R11 ;  /* 0x0000000c0d0e7389 */ /* 0x00006400000c000b */
[----:B01----:R-:W-:Y:S01]  /*25d70*/  ENDCOLLECTIVE ;  /* 0x000000000000791b */ /* 0x003fe20003800000 */
.L_x_6494:
        /* <DEDUP_REMOVED lines=11> */
.L_x_6495:
[----:B------:R-:W-:Y:S02]  /*25e30*/  IMAD.MOV.U32 R13, RZ, RZ, R9 ;  /* 0x000000ffff0d7224 */ /* 0x000fe400078e0009 */
[----:B------:R-:W-:Y:S02]  /*25e40*/  IMAD.MOV.U32 R12, RZ, RZ, 0x2 ;  /* 0x00000002ff0c7424 */ /* 0x000fe400078e00ff */
[----:B------:R-:W-:-:S07]  /*25e50*/  IMAD.MOV.U32 R2, RZ, RZ, R14 ;  /* 0x000000ffff027224 */ /* 0x000fce00078e000e */
[----:B------:R-:W-:Y:S05]  /*25e60*/  WARPSYNC.COLLECTIVE R15, `(.L_x_6496) ;  /* 0x000000000f087348 */ /* 0x000fea0003c00000 */
[----:B------:R0:W1:Y:S02]  /*25e70*/  SHFL.IDX P6, R14, R13, R12, R11 ;  /* 0x0000000c0d0e7389 */ /* 0x00006400000c000b */
[----:B01----:R-:W-:Y:S01]  /*25e80*/  ENDCOLLECTIVE ;  /* 0x000000000000791b */ /* 0x003fe20003800000 */
.L_x_6496:
        /* <DEDUP_REMOVED lines=11> */
.L_x_6497:
[----:B------:R-:W-:Y:S02]  /*25f40*/  IMAD.MOV.U32 R13, RZ, RZ, R9 ;  /* 0x000000ffff0d7224 */ /* 0x000fe400078e0009 */
[----:B------:R-:W-:Y:S02]  /*25f50*/  IMAD.MOV.U32 R12, RZ, RZ, 0x3 ;  /* 0x00000003ff0c7424 */ /* 0x000fe400078e00ff */
[----:B------:R-:W-:-:S07]  /*25f60*/  IMAD.MOV.U32 R2, RZ, RZ, R14 ;  /* 0x000000ffff027224 */ /* 0x000fce00078e000e */
[----:B------:R-:W-:Y:S05]  /*25f70*/  WARPSYNC.COLLECTIVE R15, `(.L_x_6498) ;  /* 0x000000000f087348 */ /* 0x000fea0003c00000 */
[----:B------:R0:W1:Y:S02]  /*25f80*/  SHFL.IDX P6, R14, R13, R12, R11 ;  /* 0x0000000c0d0e7389 */ /* 0x00006400000c000b */
[----:B01----:R-:W-:Y:S01]  /*25f90*/  ENDCOLLECTIVE ;  /* 0x000000000000791b */ /* 0x003fe20003800000 */
.L_x_6498:
        /* <DEDUP_REMOVED lines=11> */
.L_x_6499:
[----:B------:R-:W-:Y:S02]  /*26050*/  IMAD.MOV.U32 R13, RZ, RZ, R9 ;  /* 0x000000ffff0d7224 */ /* 0x000fe400078e0009 */
[----:B------:R-:W-:Y:S02]  /*26060*/  IMAD.MOV.U32 R12, RZ, RZ, 0x4 ;  /* 0x00000004ff0c7424 */ /* 0x000fe400078e00ff */
[----:B------:R-:W-:-:S07]  /*26070*/  IMAD.MOV.U32 R2, RZ, RZ, R14 ;  /* 0x000000ffff027224 */ /* 0x000fce00078e000e */
[----:B------:R-:W-:Y:S05]  /*26080*/  WARPSYNC.COLLECTIVE R15, `(.L_x_6500) ;  /* 0x000000000f087348 */ /* 0x000fea0003c00000 */
[----:B------:R0:W1:Y:S02]  /*26090*/  SHFL.IDX P6, R14, R13, R12, R11 ;  /* 0x0000000c0d0e7389 */ /* 0x00006400000c000b */
[----:B01----:R-:W-:Y:S01]  /*260a0*/  ENDCOLLECTIVE ;  /* 0x000000000000791b */ /* 0x003fe20003800000 */
.L_x_6500:
        /* <DEDUP_REMOVED lines=11> */
.L_x_6501:
[----:B------:R-:W-:Y:S02]  /*26160*/  IMAD.MOV.U32 R13, RZ, RZ, R9 ;  /* 0x000000ffff0d7224 */ /* 0x000fe400078e0009 */
[----:B------:R-:W-:Y:S02]  /*26170*/  IMAD.MOV.U32 R12, RZ, RZ, 0x5 ;  /* 0x00000005ff0c7424 */ /* 0x000fe400078e00ff */
[----:B------:R-:W-:-:S07]  /*26180*/  IMAD.MOV.U32 R2, RZ, RZ, R14 ;  /* 0x000000ffff027224 */ /* 0x000fce00078e000e */
[----:B------:R-:W-:Y:S05]  /*26190*/  WARPSYNC.COLLECTIVE R15, `(.L_x_6502) ;  /* 0x000000000f087348 */ /* 0x000fea0003c00000 */
[----:B------:R0:W1:Y:S02]  /*261a0*/  SHFL.IDX P6, R14, R13, R12, R11 ;  /* 0x0000000c0d0e7389 */ /* 0x00006400000c000b */
[----:B01----:R-:W-:Y:S01]  /*261b0*/  ENDCOLLECTIVE ;  /* 0x000000000000791b */ /* 0x003fe20003800000 */
.L_x_6502:
        /* <DEDUP_REMOVED lines=11> */
.L_x_6503:
[----:B------:R-:W-:Y:S01]  /*26270*/  IMAD.MOV.U32 R2, RZ, RZ, R14 ;  /* 0x000000ffff027224 */ /* 0x000fe200078e000e */
[----:B------:R-:W-:Y:S06]  /*26280*/  BRA `(.L_x_6504) ;  /* 0xffffff8c00c47947 */ /* 0x000fec000383ffff */
.L_x_6286:
[----:B---3--:R3:W4:Y:S02]  /*26290*/  SYNCS.PHASECHK.TRANS64.TRYWAIT P0, [R6+URZ+0x32460], R23 ;  /* 0x03246017060075a7 */ /* 0x008724000800017f */
[----:B----4-:R-:W-:Y:S05]  /*262a0*/  @!P0 NANOSLEEP.SYNCS 0x989680 ;  /* 0x009896800000895d */ /* 0x010fea0003900000 */
[----:B------:R-:W4:Y:S02]  /*262b0*/  @!P0 SYNCS.PHASECHK.TRANS64 P0, [R6+URZ+0x32460], R23 ;  /* 0x03246017060085a7 */ /* 0x000f24000800007f */
[----:B----4-:R-:W-:Y:S05]  /*262c0*/  @!P0 BRA `(.L_x_6286) ;  /* 0xfffffffc00f08947 */ /* 0x010fea000383ffff */
[----:B------:R-:W-:Y:S05]  /*262d0*/  BRA `(.L_x_6505) ;  /* 0xffffff9000147947 */ /* 0x000fea000383ffff */
.L_x_6287:
        /* <DEDUP_REMOVED lines=8> */
.L_x_6507:
[----:B------:R-:W-:Y:S05]  /*26360*/  BSYNC B1 ;  /* 0x0000000000017941 */ /* 0x000fea0003800000 */
.L_x_6506:
        /* <DEDUP_REMOVED lines=9> */
.L_x_6508:
[----:B------:R-:W-:Y:S02]  /*26400*/  IMAD.MOV.U32 R13, RZ, RZ, R9 ;  /* 0x000000ffff0d7224 */ /* 0x000fe400078e0009 */
[----:B------:R-:W-:Y:S01]  /*26410*/  IMAD.MOV.U32 R12, RZ, RZ, 0x1 ;  /* 0x00000001ff0c7424 */ /* 0x000fe200078e00ff */
[----:B------:R-:W-:-:S13]  /*26420*/  IADD3 R2, P0, R14, R0, RZ ;  /* 0x000000000e027210 */ /* 0x000fda0007f1e0ff */
[----:B------:R-:W-:Y:S05]  /*26430*/  WARPSYNC.COLLECTIVE R15, `(.L_x_6509) ;  /* 0x000000000f087348 */ /* 0x000fea0003c00000 */
[----:B------:R0:W1:Y:S02]  /*26440*/  SHFL.IDX P6, R14, R13, R12, R11 ;  /* 0x0000000c0d0e7389 */ /* 0x00006400000c000b */
[----:B01----:R-:W-:Y:S01]  /*26450*/  ENDCOLLECTIVE ;  /* 0x000000000000791b */ /* 0x003fe20003800000 */
.L_x_6509:
        /* <DEDUP_REMOVED lines=13> */
.L_x_6510:
[----:B------:R-:W-:Y:S02]  /*26530*/  IMAD.MOV.U32 R13, RZ, RZ, R9 ;  /* 0x000000ffff0d7224 */ /* 0x000fe400078e0009 */
[----:B------:R-:W-:Y:S01]  /*26540*/  IMAD.MOV.U32 R12, RZ, RZ, 0x2 ;  /* 0x00000002ff0c7424 */ /* 0x000fe200078e00ff */
[----:B------:R-:W-:-:S13]  /*26550*/  IADD3 R2, P0, R14, R0, RZ ;  /* 0x000000000e027210 */ /* 0x000fda0007f1e0ff */
[----:B------:R-:W-:Y:S05]  /*26560*/  WARPSYNC.COLLECTIVE R15, `(.L_x_6511) ;  /* 0x000000000f087348 */ /* 0x000fea0003c00000 */
[----:B------:R0:W1:Y:S02]  /*26570*/  SHFL.IDX P6, R14, R13, R12, R11 ;  /* 0x0000000c0d0e7389 */ /* 0x00006400000c000b */
[----:B01----:R-:W-:Y:S01]  /*26580*/  ENDCOLLECTIVE ;  /* 0x000000000000791b */ /* 0x003fe20003800000 */
.L_x_6511:
        /* <DEDUP_REMOVED lines=13> */
.L_x_6512:
[----:B------:R-:W-:Y:S02]  /*26660*/  IMAD.MOV.U32 R13, RZ, RZ, R9 ;  /* 0x000000ffff0d7224 */ /* 0x000fe400078e0009 */
[----:B------:R-:W-:Y:S01]  /*26670*/  IMAD.MOV.U32 R12, RZ, RZ, 0x3 ;  /* 0x00000003ff0c7424 */ /* 0x000fe200078e00ff */
[----:B------:R-:W-:-:S13]  /*26680*/  IADD3 R2, P0, R14, R0, RZ ;  /* 0x000000000e027210 */ /* 0x000fda0007f1e0ff */
[----:B------:R-:W-:Y:S05]  /*26690*/  WARPSYNC.COLLECTIVE R15, `(.L_x_6513) ;  /* 0x000000000f087348 */ /* 0x000fea0003c00000 */
[----:B------:R0:W1:Y:S02]  /*266a0*/  SHFL.IDX P6, R14, R13, R12, R11 ;  /* 0x0000000c0d0e7389 */ /* 0x00006400000c000b */
[----:B01----:R-:W-:Y:S01]  /*266b0*/  ENDCOLLECTIVE ;  /* 0x000000000000791b */ /* 0x003fe20003800000 */
.L_x_6513:
        /* <DEDUP_REMOVED lines=13> */
.L_x_6514:
[----:B------:R-:W-:Y:S02]  /*26790*/  IMAD.MOV.U32 R13, RZ, RZ, R9 ;  /* 0x000000ffff0d7224 */ /* 0x000fe400078e0009 */
[----:B------:R-:W-:Y:S01]  /*267a0*/  IMAD.MOV.U32 R12, RZ, RZ, 0x4 ;  /* 0x00000004ff0c7424 */ /* 0x000fe200078e00ff */
[----:B------:R-:W-:-:S13]  /*267b0*/  IADD3 R2, P0, R14, R0, RZ ;  /* 0x000000000e027210 */ /* 0x000fda0007f1e0ff */
[----:B------:R-:W-:Y:S05]  /*267c0*/  WARPSYNC.COLLECTIVE R15, `(.L_x_6515) ;  /* 0x000000000f087348 */ /* 0x000fea0003c00000 */
[----:B------:R0:W1:Y:S02]  /*267d0*/  SHFL.IDX P6, R14, R13, R12, R11 ;  /* 0x0000000c0d0e7389 */ /* 0x00006400000c000b */
[----:B01----:R-:W-:Y:S01]  /*267e0*/  ENDCOLLECTIVE ;  /* 0x000000000000791b */ /* 0x003fe20003800000 */
.L_x_6515:
        /* <DEDUP_REMOVED lines=13> */
.L_x_6516:
[----:B------:R-:W-:Y:S02]  /*268c0*/  IMAD.MOV.U32 R13, RZ, RZ, R9 ;  /* 0x000000ffff0d7224 */ /* 0x000fe400078e0009 */
[----:B------:R-:W-:Y:S01]  /*268d0*/  IMAD.MOV.U32 R12, RZ, RZ, 0x5 ;  /* 0x00000005ff0c7424 */ /* 0x000fe200078e00ff */
[----:B------:R-:W-:-:S13]  /*268e0*/  IADD3 R2, P0, R14, R0, RZ ;  /* 0x000000000e027210 */ /* 0x000fda0007f1e0ff */
[----:B------:R-:W-:Y:S05]  /*268f0*/  WARPSYNC.COLLECTIVE R15, `(.L_x_6517) ;  /* 0x000000000f087348 */ /* 0x000fea0003c00000 */
[----:B------:R0:W1:Y:S02]  /*26900*/  SHFL.IDX P6, R14, R13, R12, R11 ;  /* 0x0000000c0d0e7389 */ /* 0x00006400000c000b */
[----:B01----:R-:W-:Y:S01]  /*26910*/  ENDCOLLECTIVE ;  /* 0x000000000000791b */ /* 0x003fe20003800000 */
.L_x_6517:
        /* <DEDUP_REMOVED lines=13> */
.L_x_6518:
[----:B------:R-:W-:Y:S05]  /*269f0*/  BRA `(.L_x_6519) ;  /* 0xffffff8c00587947 */ /* 0x000fea000383ffff */
.L_x_6295:
[----:B------:R-:W-:Y:S01]  /*26a00*/  BSSY B0, `(.L_x_6520) ;  /* 0x0000008000007945 */ /* 0x000fe20003800000 */
[----:B------:R-:W-:Y:S02]  /*26a10*/  IMAD.MOV.U32 R13, RZ, RZ, R24 ;  /* 0x000000ffff0d7224 */ /* 0x000fe400078e0018 */
[----:B------:R-:W-:Y:S02]  /*26a20*/  IMAD.MOV.U32 R12, RZ, RZ, RZ ;  /* 0x000000ffff0c7224 */ /* 0x000fe400078e00ff */
[----:B-1----:R-:W-:Y:S02]  /*26a30*/  IMAD.MOV.U32 R11, RZ, RZ, 0x1f ;  /* 0x0000001fff0b7424 */ /* 0x002fe400078e00ff */
[----:B------:R-:W-:-:S07]  /*26a40*/  IMAD.MOV.U32 R15, RZ, RZ, -0x1 ;  /* 0xffffffffff0f7424 */ /* 0x000fce00078e00ff */
[----:B--23--:R-:W-:Y:S05]  /*26a50*/  WARPSYNC.COLLECTIVE R15, `(.L_x_6521) ;  /* 0x000000000f087348 */ /* 0x00cfea0003c00000 */
[----:B------:R0:W1:Y:S02]  /*26a60*/  SHFL.IDX P6, R14, R13, R12, R11 ;  /* 0x0000000c0d0e7389 */ /* 0x00006400000c000b */
[----:B0123--:R-:W-:Y:S01]  /*26a70*/  ENDCOLLECTIVE ;  /* 0x000000000000791b */ /* 0x00ffe20003800000 */
.L_x_6521:
[----:B------:R-:W-:Y:S05]  /*26a80*/  BSYNC B0 ;  /* 0x0000000000007941 */ /* 0x000fea0003800000 */
.L_x_6520:
        /* <DEDUP_REMOVED lines=9> */
.L_x_6522:
        /* <DEDUP_REMOVED lines=24> */
.L_x_6523:
[----:B------:R-:W-:Y:S01]  /*26ca0*/  IMAD.MOV.U32 R12, RZ, RZ, 0x2 ;  /* 0x00000002ff0c7424 */ /* 0x000fe200078e00ff */
[----:B------:R-:W-:-:S05]  /*26cb0*/  SEL R14, R14, RZ, P1 ;  /* 0x000000ff0e0e7207 */ /* 0x000fca0000800000 */
[----:B------:R-:W-:-:S04]  /*26cc0*/  IMAD.IADD R5, R13, 0x1, R14 ;  /* 0x000000010d057824 */ /* 0x000fc800078e020e */
[----:B------:R-:W-:-:S07]  /*26cd0*/  IMAD.MOV.U32 R13, RZ, RZ, R5 ;  /* 0x000000ffff0d7224 */ /* 0x000fce00078e0005 */
[----:B------:R-:W-:Y:S05]  /*26ce0*/  WARPSYNC.COLLECTIVE R15, `(.L_x_6524) ;  /* 0x000000000f087348 */ /* 0x000fea0003c00000 */
[----:B------:R0:W1:Y:S02]  /*26cf0*/  SHFL.UP P6, R14, R13, R12, R11 ;  /* 0x0400000c0d0e7389 */ /* 0x00006400000c000b */
[----:B01----:R-:W-:Y:S01]  /*26d00*/  ENDCOLLECTIVE ;  /* 0x000000000000791b */ /* 0x003fe20003800000 */
.L_x_6524:
[----:B------:R-:W-:Y:S01]  /*26d10*/  IMAD.MOV.U32 R12, RZ, RZ, 0x4 ;  /* 0x00000004ff0c7424 */ /* 0x000fe200078e00ff */
[----:B------:R-:W-:-:S05]  /*26d20*/  SEL R2, R14, RZ, P2 ;  /* 0x000000ff0e027207 */ /* 0x000fca0001000000 */
[----:B------:R-:W-:-:S04]  /*26d30*/  IMAD.IADD R2, R5, 0x1, R2 ;  /* 0x0000000105027824 */ /* 0x000fc800078e0202 */
[----:B------:R-:W-:-:S07]  /*26d40*/  IMAD.MOV.U32 R13, RZ, RZ, R2 ;  /* 0x000000ffff0d7224 */ /* 0x000fce00078e0002 */
[----:B------:R-:W-:Y:S05]  /*26d50*/  WARPSYNC.COLLECTIVE R15, `(.L_x_6525) ;  /* 0x000000000f087348 */ /* 0x000fea0003c00000 */
[----:B------:R0:W1:Y:S02]  /*26d60*/  SHFL.UP P6, R14, R13, R12, R11 ;  /* 0x0400000c0d0e7389 */ /* 0x00006400000c000b */
[----:B01----:R-:W-:Y:S01]  /*26d70*/  ENDCOLLECTIVE ;  /* 0x000000000000791b */ /* 0x003fe20003800000 */
.L_x_6525:
[----:B------:R-:W-:Y:S01]  /*26d80*/  IMAD.MOV.U32 R12, RZ, RZ, 0x8 ;  /* 0x00000008ff0c7424 */ /* 0x000fe200078e00ff */
[----:B------:R-:W-:-:S05]  /*26d90*/  SEL R3, R14, RZ, P3 ;  /* 0x000000ff0e037207 */ /* 0x000fca0001800000 */
[----:B------:R-:W-:-:S04]  /*26da0*/  IMAD.IADD R3, R2, 0x1, R3 ;  /* 0x0000000102037824 */ /* 0x000fc800078e0203 */
[----:B------:R-:W-:-:S07]  /*26db0*/  IMAD.MOV.U32 R13, RZ, RZ, R3 ;  /* 0x000000ffff0d7224 */ /* 0x000fce00078e0003 */
[----:B------:R-:W-:Y:S05]  /*26dc0*/  WARPSYNC.COLLECTIVE R15, `(.L_x_6526) ;  /* 0x000000000f087348 */ /* 0x000fea0003c00000 */
[----:B------:R0:W1:Y:S02]  /*26dd0*/  SHFL.UP P6, R14, R13, R12, R11 ;  /* 0x0400000c0d0e7389 */ /* 0x00006400000c000b */
[----:B01----:R-:W-:Y:S01]  /*26de0*/  ENDCOLLECTIVE ;  /* 0x000000000000791b */ /* 0x003fe20003800000 */
.L_x_6526:
[----:B------:R-:W-:Y:S01]  /*26df0*/  IMAD.MOV.U32 R12, RZ, RZ, 0x10 ;  /* 0x00000010ff0c7424 */ /* 0x000fe200078e00ff */
[----:B------:R-:W-:-:S05]  /*26e00*/  SEL R14, R14, RZ, P4 ;  /* 0x000000ff0e0e7207 */ /* 0x000fca0002000000 */
[----:B------:R-:W-:-:S04]  /*26e10*/  IMAD.IADD R5, R3, 0x1, R14 ;  /* 0x0000000103057824 */ /* 0x000fc800078e020e */
[----:B------:R-:W-:-:S07]  /*26e20*/  IMAD.MOV.U32 R13, RZ, RZ, R5 ;  /* 0x000000ffff0d7224 */ /* 0x000fce00078e0005 */
[----:B------:R-:W-:Y:S05]  /*26e30*/  WARPSYNC.COLLECTIVE R15, `(.L_x_6527) ;  /* 0x000000000f087348 */ /* 0x000fea0003c00000 */
[----:B------:R0:W1:Y:S02]  /*26e40*/  SHFL.UP P6, R14, R13, R12, R11 ;  /* 0x0400000c0d0e7389 */ /* 0x00006400000c000b */
[----:B01----:R-:W-:Y:S01]  /*26e50*/  ENDCOLLECTIVE ;  /* 0x000000000000791b */ /* 0x003fe20003800000 */
.L_x_6527:
        /* <DEDUP_REMOVED lines=8> */
.L_x_6528:
[----:B------:R-:W-:Y:S05]  /*26ee0*/  BRA `(.L_x_6529) ;  /* 0xffffff8c00b87947 */ /* 0x000fea000383ffff */
.L_x_6298:
[----:B------:R-:W-:Y:S01]  /*26ef0*/  BSSY B0, `(.L_x_6530) ;  /* 0x0000007000007945 */ /* 0x000fe20003800000 */
[----:B------:R-:W-:Y:S02]  /*26f00*/  IMAD.MOV.U32 R12, RZ, RZ, 0x1 ;  /* 0x00000001ff0c7424 */ /* 0x000fe400078e00ff */
[----:B-1----:R-:W-:Y:S02]  /*26f10*/  IMAD.MOV.U32 R11, RZ, RZ, RZ ;  /* 0x000000ffff0b7224 */ /* 0x002fe400078e00ff */
[----:B------:R-:W-:-:S07]  /*26f20*/  IMAD.MOV.U32 R15, RZ, RZ, -0x1 ;  /* 0xffffffffff0f7424 */ /* 0x000fce00078e00ff */
[----:B------:R-:W-:Y:S05]  /*26f30*/  WARPSYNC.COLLECTIVE R15, `(.L_x_6531) ;  /* 0x000000000f087348 */ /* 0x000fea0003c00000 */
[----:B------:R0:W1:Y:S02]  /*26f40*/  SHFL.UP P6, R14, R13, R12, R11 ;  /* 0x0400000c0d0e7389 */ /* 0x00006400000c000b */
[----:B01----:R-:W-:Y:S01]  /*26f50*/  ENDCOLLECTIVE ;  /* 0x000000000000791b */ /* 0x003fe20003800000 */
.L_x_6531:
[----:B------:R-:W-:Y:S05]  /*26f60*/  BSYNC B0 ;  /* 0x0000000000007941 */ /* 0x000fea0003800000 */
.L_x_6530:
        /* <DEDUP_REMOVED lines=8> */
.L_x_6532:
[----:B------:R-:W-:Y:S01]  /*26ff0*/  IMAD.MOV.U32 R12, RZ, RZ, 0x4 ;  /* 0x00000004ff0c7424 */ /* 0x000fe200078e00ff */
[----:B------:R-:W-:-:S05]  /*27000*/  SEL R2, R14, RZ, P2 ;  /* 0x000000ff0e027207 */ /* 0x000fca0001000000 */
[----:B------:R-:W-:-:S04]  /*27010*/  IMAD.IADD R2, R13, 0x1, R2 ;  /* 0x000000010d027824 */ /* 0x000fc800078e0202 */
[----:B------:R-:W-:-:S07]  /*27020*/  IMAD.MOV.U32 R13, RZ, RZ, R2 ;  /* 0x000000ffff0d7224 */ /* 0x000fce00078e0002 */
[----:B------:R-:W-:Y:S05]  /*27030*/  WARPSYNC.COLLECTIVE R15, `(.L_x_6533) ;  /* 0x000000000f087348 */ /* 0x000fea0003c00000 */
[----:B------:R0:W1:Y:S02]  /*27040*/  SHFL.UP P6, R14, R13, R12, R11 ;  /* 0x0400000c0d0e7389 */ /* 0x00006400000c000b */
[----:B01----:R-:W-:Y:S01]  /*27050*/  ENDCOLLECTIVE ;  /* 0x000000000000791b */ /* 0x003fe20003800000 */
.L_x_6533:
[----:B------:R-:W-:Y:S01]  /*27060*/  IMAD.MOV.U32 R12, RZ, RZ, 0x8 ;  /* 0x00000008ff0c7424 */ /* 0x000fe200078e00ff */
[----:B------:R-:W-:-:S05]  /*27070*/  SEL R3, R14, RZ, P3 ;  /* 0x000000ff0e037207 */ /* 0x000fca0001800000 */
[----:B------:R-:W-:-:S04]  /*27080*/  IMAD.IADD R3, R2, 0x1, R3 ;  /* 0x0000000102037824 */ /* 0x000fc800078e0203 */
[----:B------:R-:W-:-:S07]  /*27090*/  IMAD.MOV.U32 R13, RZ, RZ, R3 ;  /* 0x000000ffff0d7224 */ /* 0x000fce00078e0003 */
[----:B------:R-:W-:Y:S05]  /*270a0*/  WARPSYNC.COLLECTIVE R15, `(.L_x_6534) ;  /* 0x000000000f087348 */ /* 0x000fea0003c00000 */
[----:B------:R0:W1:Y:S02]  /*270b0*/  SHFL.UP P6, R14, R13, R12, R11 ;  /* 0x0400000c0d0e7389 */ /* 0x00006400000c000b */
[----:B01----:R-:W-:Y:S01]  /*270c0*/  ENDCOLLECTIVE ;  /* 0x000000000000791b */ /* 0x003fe20003800000 */
.L_x_6534:
[----:B------:R-:W-:Y:S01]  /*270d0*/  IMAD.MOV.U32 R12, RZ, RZ, 0x10 ;  /* 0x00000010ff0c7424 */ /* 0x000fe200078e00ff */
[----:B------:R-:W-:-:S05]  /*270e0*/  SEL R14, R14, RZ, P4 ;  /* 0x000000ff0e0e7207 */ /* 0x000fca0002000000 */
[----:B------:R-:W-:-:S04]  /*270f0*/  IMAD.IADD R5, R3, 0x1, R14 ;  /* 0x0000000103057824 */ /* 0x000fc800078e020e */
[----:B------:R-:W-:-:S07]  /*27100*/  IMAD.MOV.U32 R13, RZ, RZ, R5 ;  /* 0x000000ffff0d7224 */ /* 0x000fce00078e0005 */
[----:B------:R-:W-:Y:S05]  /*27110*/  WARPSYNC.COLLECTIVE R15, `(.L_x_6535) ;  /* 0x000000000f087348 */ /* 0x000fea0003c00000 */
[----:B------:R0:W1:Y:S02]  /*27120*/  SHFL.UP P6, R14, R13, R12, R11 ;  /* 0x0400000c0d0e7389 */ /* 0x00006400000c000b */
[----:B01----:R-:W-:Y:S01]  /*27130*/  ENDCOLLECTIVE ;  /* 0x000000000000791b */ /* 0x003fe20003800000 */
.L_x_6535:
        /* <DEDUP_REMOVED lines=8> */
.L_x_6536:
[----:B------:R-:W-:Y:S05]  /*271c0*/  BRA `(.L_x_6537) ;  /* 0xffffff8c00a47947 */ /* 0x000fea000383ffff */
.L_x_6300:
[----:B------:R-:W-:Y:S01]  /*271d0*/  BSSY B0, `(.L_x_6538) ;  /* 0x0000006000007945 */ /* 0x000fe20003800000 */
[----:B------:R-:W-:Y:S01]  /*271e0*/  PLOP3.LUT P6, PT, P6, PT, PT, 0x8, 0x0 ;  /* 0x000000000000781c */ /* 0x000fe200037ce170 */
[----:B------:R-:W-:-:S12]  /*271f0*/  IMAD.MOV.U32 R15, RZ, RZ, -0x1 ;  /* 0xffffffffff0f7424 */ /* 0x000fd800078e00ff */
[----:B01----:R-:W-:Y:S05]  /*27200*/  WARPSYNC.COLLECTIVE R15, `(.L_x_6539) ;  /* 0x000000000f087348 */ /* 0x003fea0003c00000 */
[----:B------:R-:W-:Y:S01]  /*27210*/  VOTE.ANY R14, PT, P6 ;  /* 0x00000000000e7806 */ /* 0x000fe200030e0100 */
[----:B01----:R-:W-:Y:S06]  /*27220*/  ENDCOLLECTIVE ;  /* 0x000000000000791b */ /* 0x003fec0003800000 */
.L_x_6539:
[----:B------:R-:W-:Y:S05]  /*27230*/  BSYNC B0 ;  /* 0x0000000000007941 */ /* 0x000fea0003800000 */
.L_x_6538:
        /* <DEDUP_REMOVED lines=8> */
.L_x_6540:
[----:B------:R-:W-:Y:S02]  /*272c0*/  IMAD.IADD R27, R12, 0x1, R27 ;  /* 0x000000010c1b7824 */ /* 0x000fe400078e021b */
[----:B------:R-:W-:Y:S02]  /*272d0*/  IMAD.MOV.U32 R13, RZ, RZ, R4 ;  /* 0x000000ffff0d7224 */ /* 0x000fe400078e0004 */
[----:B------:R-:W-:-:S07]  /*272e0*/  IMAD.MOV.U32 R25, RZ, RZ, R14 ;  /* 0x000000ffff197224 */ /* 0x000fce00078e000e */
[----:B------:R-:W-:Y:S05]  /*272f0*/  WARPSYNC.COLLECTIVE R15, `(.L_x_6541) ;  /* 0x000000000f087348 */ /* 0x000fea0003c00000 */
[----:B------:R0:W1:Y:S02]  /*27300*/  SHFL.IDX P6, R14, R13, R12, R11 ;  /* 0x0000000c0d0e7389 */ /* 0x00006400000c000b */
[----:B01----:R-:W-:Y:S01]  /*27310*/  ENDCOLLECTIVE ;  /* 0x000000000000791b */ /* 0x003fe20003800000 */
.L_x_6541:
[----:B------:R-:W-:Y:S01]  /*27320*/  IMAD.MOV.U32 R4, RZ, RZ, R14 ;  /* 0x000000ffff047224 */ /* 0x000fe200078e000e */
[----:B------:R-:W-:Y:S06]  /*27330*/  BRA `(.L_x_6542) ;  /* 0xffffff8c00887947 */ /* 0x000fec000383ffff */
.L_x_6302:
[----:B------:R-:W-:Y:S01]  /*27340*/  BSSY B0, `(.L_x_6543) ;  /* 0x0000007000007945 */ /* 0x000fe20003800000 */
[----:B------:R-:W-:Y:S02]  /*27350*/  IMAD.MOV.U32 R13, RZ, RZ, R2 ;  /* 0x000000ffff0d7224 */ /* 0x000fe400078e0002 */
[----:B-1----:R-:W-:Y:S02]  /*27360*/  IMAD.MOV.U32 R11, RZ, RZ, 0x1f ;  /* 0x0000001fff0b7424 */ /* 0x002fe400078e00ff */
[----:B------:R-:W-:-:S07]  /*27370*/  IMAD.MOV.U32 R15, RZ, RZ, -0x1 ;  /* 0xffffffffff0f7424 */ /* 0x000fce00078e00ff */
[----:B0--34-:R-:W-:Y:S05]  /*27380*/  WARPSYNC.COLLECTIVE R15, `(.L_x_6544) ;  /* 0x000000000f087348 */ /* 0x019fea0003c00000 */
[----:B------:R1:W2:Y:S02]  /*27390*/  SHFL.IDX P6, R14, R13, R12, R11 ;  /* 0x0000000c0d0e7389 */ /* 0x0002a400000c000b */
[----:B01234-:R-:W-:Y:S01]  /*273a0*/  ENDCOLLECTIVE ;  /* 0x000000000000791b */ /* 0x01ffe20003800000 */
.L_x_6544:
[----:B------:R-:W-:Y:S05]  /*273b0*/  BSYNC B0 ;  /* 0x0000000000007941 */ /* 0x000fea0003800000 */
.L_x_6543:
[----:B------:R-:W-:Y:S01]  /*273c0*/  IMAD.MOV.U32 R6, RZ, RZ, R14 ;  /* 0x000000ffff067224 */ /* 0x000fe200078e000e */
[----:B------:R-:W-:Y:S06]  /*273d0*/  BRA `(.L_x_6301) ;  /* 0xffffff8c00787947 */ /* 0x000fec000383ffff */
.L_x_6308:
[----:B-1----:R1:W4:Y:S02]  /*273e0*/  SYNCS.PHASECHK.TRANS64.TRYWAIT P0, [R4+URZ+0x32420], R0 ;  /* 0x03242000040075a7 */ /* 0x002324000800017f */
[----:B----4-:R-:W-:Y:S05]  /*273f0*/  @!P0 NANOSLEEP.SYNCS 0x989680 ;  /* 0x009896800000895d */ /* 0x010fea0003900000 */
[----:B------:R-:W4:Y:S02]  /*27400*/  @!P0 SYNCS.PHASECHK.TRANS64 P0, [R4+URZ+0x32420], R0 ;  /* 0x03242000040085a7 */ /* 0x000f24000800007f */
[----:B----4-:R-:W-:Y:S05]  /*27410*/  @!P0 BRA `(.L_x_6308) ;  /* 0xfffffffc00f08947 */ /* 0x010fea000383ffff */
[----:B------:R-:W-:Y:S05]  /*27420*/  BRA `(.L_x_6545) ;  /* 0xffffff9400d07947 */ /* 0x000fea000383ffff */
.L_x_6309:
        /* <DEDUP_REMOVED lines=11> */
.L_x_6547:
[----:B------:R-:W-:Y:S05]  /*274e0*/  BSYNC B0 ;  /* 0x0000000000007941 */ /* 0x000fea0003800000 */
.L_x_6546:
[----:B------:R-:W-:Y:S05]  /*274f0*/  BRA `(.L_x_6548) ;  /* 0xffffff9400b87947 */ /* 0x000fea000383ffff */
.L_x_6310:
[----:B------:R-:W-:Y:S01]  /*27500*/  BSSY B0, `(.L_x_6549) ;  /* 0x0000006000007945 */ /* 0x000fe20003800000 */
[----:B------:R-:W-:-:S07]  /*27510*/  IMAD.MOV.U32 R15, RZ, RZ, -0x1 ;  /* 0xffffffffff0f7424 */ /* 0x000fce00078e00ff */
[----:B0123--:R-:W-:Y:S05]  /*27520*/  WARPSYNC.COLLECTIVE R15, `(.L_x_6550) ;  /* 0x000000000f0c7348 */ /* 0x00ffea0003c00000 */
[----:B------:R-:W-:Y:S02]  /*27530*/  ELECT P6, UR62, PT ;  /* 0x00000000003e782f */ /* 0x000fe400038c0000 */
[----:B------:R-:W-:Y:S01]  /*27540*/  MOV R14, UR62 ;  /* 0x0000003e000e7c02 */ /* 0x000fe20008000f00 */
[----:B0123--:R-:W-:Y:S10]  /*27550*/  ENDCOLLECTIVE ;  /* 0x000000000000791b */ /* 0x00fff40003800000 */
.L_x_6550:
[----:B------:R-:W-:Y:S05]  /*27560*/  BSYNC B0 ;  /* 0x0000000000007941 */ /* 0x000fea0003800000 */
.L_x_6549:
[----:B------:R-:W-:Y:S05]  /*27570*/  BRA `(.L_x_6551) ;  /* 0xffffff9400ac7947 */ /* 0x000fea000383ffff */
.L_x_6312:
[----:B-1----:R1:W4:Y:S02]  /*27580*/  SYNCS.PHASECHK.TRANS64.TRYWAIT P1, [R5+URZ+0x32440], R0 ;  /* 0x03244000050075a7 */ /* 0x002324000802017f */
[----:B----4-:R-:W-:Y:S05]  /*27590*/  @!P1 NANOSLEEP.SYNCS 0x989680 ;  /* 0x009896800000995d */ /* 0x010fea0003900000 */
[----:B------:R-:W4:Y:S02]  /*275a0*/  @!P1 SYNCS.PHASECHK.TRANS64 P1, [R5+URZ+0x32440], R0 ;  /* 0x03244000050095a7 */ /* 0x000f24000802007f */
[----:B----4-:R-:W-:Y:S05]  /*275b0*/  @!P1 BRA `(.L_x_6312) ;  /* 0xfffffffc00f09947 */ /* 0x010fea000383ffff */
[----:B------:R-:W-:Y:S05]  /*275c0*/  BRA `(.L_x_6552) ;  /* 0xffffff9400cc7947 */ /* 0x000fea000383ffff */
.L_x_6314:
[----:B----4-:R4:W0:Y:S02]  /*275d0*/  SYNCS.PHASECHK.TRANS64.TRYWAIT P1, [R19+URZ+0x32440], R2 ;  /* 0x03244002130075a7 */ /* 0x010824000802017f */
[----:B0-----:R-:W-:Y:S05]  /*275e0*/  @!P1 NANOSLEEP.SYNCS 0x989680 ;  /* 0x009896800000995d */ /* 0x001fea0003900000 */
[----:B------:R-:W0:Y:S02]  /*275f0*/  @!P1 SYNCS.PHASECHK.TRANS64 P1, [R19+URZ+0x32440], R2 ;  /* 0x03244002130095a7 */ /* 0x000e24000802007f */
[----:B0-----:R-:W-:Y:S05]  /*27600*/  @!P1 BRA `(.L_x_6314) ;  /* 0xfffffffc00f09947 */ /* 0x001fea000383ffff */
[----:B------:R-:W-:Y:S05]  /*27610*/  BRA `(.L_x_6553) ;  /* 0xffffff9400d87947 */ /* 0x000fea000383ffff */
.L_x_6316:
[----:B------:R0:W0:Y:S02]  /*27620*/  SYNCS.PHASECHK.TRANS64.TRYWAIT P1, [R5+URZ+0x32460], R0 ;  /* 0x03246000050075a7 */ /* 0x000024000802017f */
[----:B0-----:R-:W-:Y:S05]  /*27630*/  @!P1 NANOSLEEP.SYNCS 0x989680 ;  /* 0x009896800000995d */ /* 0x001fea0003900000 */
[----:B------:R-:W0:Y:S02]  /*27640*/  @!P1 SYNCS.PHASECHK.TRANS64 P1, [R5+URZ+0x32460], R0 ;  /* 0x03246000050095a7 */ /* 0x000e24000802007f */
[----:B0-----:R-:W-:Y:S05]  /*27650*/  @!P1 BRA `(.L_x_6316) ;  /* 0xfffffffc00f09947 */ /* 0x001fea000383ffff */
[----:B------:R-:W-:Y:S05]  /*27660*/  BRA `(.L_x_6554) ;  /* 0xffffff9400d47947 */ /* 0x000fea000383ffff */
.L_x_6555:
        /* <DEDUP_REMOVED lines=9> */
.L_x_6576:


//--------------------- .nv.global.init           --------------------------
	.section	.nv.global.init,"aw",@progbits
.nv.global.init:
	.type		$str$23,@object
	.size		$str$23,($str$24 - $str$23)
$str$23:
        /*0000*/ 	.byte	0x28, 0x61, 0x64, 0x64, 0x72, 0x65, 0x73, 0x73, 0x20, 0x26, 0x20, 0x6d, 0x61, 0x73, 0x6b, 0x29
        /*0010*/ 	.byte	0x20, 0x3d, 0x3d, 0x20, 0x30, 0x00
	.type		$str$24,@object
	.size		$str$24,(__unnamed_4 - $str$24)
$str$24:
        /*0016*/ 	.byte	0x2f, 0x74, 0x6d, 0x70, 0x2f, 0x6f, 0x73, 0x73, 0x5f, 0x6b, 0x65, 0x72, 0x6e, 0x65, 0x6c, 0x73
        /*0026*/ 	.byte	0x5f, 0x73, 0x72, 0x63, 0x2f, 0x66, 0x6c, 0x61, 0x73, 0x68, 0x5f, 0x61, 0x74, 0x74, 0x65, 0x6e
        /*0036*/ 	.byte	0x74, 0x69, 0x6f, 0x6e, 0x2f, 0x63, 0x73, 0x72, 0x63, 0x2f, 0x63, 0x75, 0x74, 0x6c, 0x61, 0x73
        /*0046*/ 	.byte	0x73, 0x2f, 0x69, 0x6e, 0x63, 0x6c, 0x75, 0x64, 0x65, 0x2f, 0x63, 0x75, 0x74, 0x65, 0x2f, 0x70
        /*0056*/ 	.byte	0x6f, 0x69, 0x6e, 0x74, 0x65, 0x72, 0x5f, 0x66, 0x6c, 0x61, 0x67, 0x67, 0x65, 0x64, 0x2e, 0x68
        /*0066*/ 	.byte	0x70, 0x70, 0x00
	.type		__unnamed_4,@object
	.size		__unnamed_4,(__unnamed_5 - __unnamed_4)
__unnamed_4:
        /* <DEDUP_REMOVED lines=24> */
        /*01e9*/ 	.byte	0x00
	.type		__unnamed_5,@object
	.size		__unnamed_5,(__unnamed_7 - __unnamed_5)
__unnamed_5:
        /* <DEDUP_REMOVED lines=25> */
	.type		__unnamed_7,@object
	.size		__unnamed_7,(__unnamed_6 - __unnamed_7)
__unnamed_7:
        /* <DEDUP_REMOVED lines=25> */
	.type		__unnamed_6,@object
	.size		__unnamed_6,(__unnamed_1 - __unnamed_6)
__unnamed_6:
        /* <DEDUP_REMOVED lines=29> */
	.type		__unnamed_1,@object
	.size		__unnamed_1,(__unnamed_3 - __unnamed_1)
__unnamed_1:
        /* <DEDUP_REMOVED lines=28> */
        /*087e*/ 	.byte	0x3c, 0x36, 0x31, 0x34, 0x34, 0x3e, 0x3e, 0x3e, 0x3e, 0x3e, 0x20, 0x26, 0x5d, 0x00
	.type		__unnamed_3,@object
	.size		__unnamed_3,(__unnamed_2 - __unnamed_3)
__unnamed_3:
        /* <DEDUP_REMOVED lines=29> */
	.type		__unnamed_2,@object
	.size		__unnamed_2,(.L_1 - __unnamed_2)
__unnamed_2:
        /* <DEDUP_REMOVED lines=29> */
.L_1:


//--------------------- .nv.shared._ZN7cutlass13device_kernelIN5flash11enable_sm90INS1_16FlashAttnFwdSm90INS1_25CollectiveMainloopFwdSm90ILi2EN4cute5tupleIJNS5_1CILi1EEES8_S8_EEENS6_IJNS7_ILi128EEENS7_ILi96EEENS7_ILi64EEEEEELi256ENS_10bfloat16_tEfNS_4arch4Sm90ELb0ELb0ELb0ELb0ELb1ELb0ELb0ELb1ELb0ELb1ELb1ELb0EEENS1_21CollectiveEpilogueFwdINS6_IJSA_NS7_ILi256EEESB_EEES9_SE_SG_Li256ELb0ELb1ELb1ELb0EEENS1_19SingleTileSchedulerILb0ELb1ELb1ELi128EEEEEEEEEvNT_6ParamsE --------------------------
	.section	.nv.shared._ZN7cutlass13device_kernelIN5flash11enable_sm90INS1_16FlashAttnFwdSm90INS1_25CollectiveMainloopFwdSm90ILi2EN4cute5tupleIJNS5_1CILi1EEES8_S8_EEENS6_IJNS7_ILi128EEENS7_ILi96EEENS7_ILi64EEEEEELi256ENS_10bfloat16_tEfNS_4arch4Sm90ELb0ELb0ELb0ELb0ELb1ELb0ELb0ELb1ELb0ELb1ELb1ELb0EEENS1_21CollectiveEpilogueFwdINS6_IJSA_NS7_ILi256EEESB_EEES9_SE_SG_Li256ELb0ELb1ELb1ELb0EEENS1_19SingleTileSchedulerILb0ELb1ELb1ELi128EEEEEEEEEvNT_6ParamsE,"aw",@nobits
	.sectionflags	@""
	.align	16
	.zero		1024


//--------------------- .nv.shared.reserved.0     --------------------------
	.section	.nv.shared.reserved.0,"aw",@nobits
	.weak		__nv_reservedSMEM_offset_0_alias
	.size		__nv_reservedSMEM_offset_0_alias, 0, 0
	.other		__nv_reservedSMEM_offset_0_alias,@"STO_CUDA_RESERVED_SHARED STV_DEFAULT"
__nv_reservedSMEM_offset_0_alias:
	.zero		0


//--------------------- .nv.global                --------------------------
	.section	.nv.global,"aw",@nobits
.nv.global:
	.type		_ZN81_INTERNAL_afd8fa15_45_flash_fwd_hdim64_256_bf16_paged_split_sm90_cu_59c7631c_33394cute1_E,@object
	.size		_ZN81_INTERNAL_afd8fa15_45_flash_fwd_hdim64_256_bf16_paged_split_sm90_cu_59c7631c_33394cute1_E,(_ZN81_INTERNAL_afd8fa15_45_flash_fwd_hdim64_256_bf16_paged_split_sm90_cu_59c7631c_33394cuda3std3__45__cpo6cbeginE - _ZN81_INTERNAL_afd8fa15_45_flash_fwd_hdim64_256_bf16_paged_split_sm90_cu_59c7631c_33394cute1_E)
_ZN81_INTERNAL_afd8fa15_45_flash_fwd_hdim64_256_bf16_paged_split_sm90_cu_59c7631c_33394cute1_E:
	.zero		1
	.type		_ZN81_INTERNAL_afd8fa15_45_flash_fwd_hdim64_256_bf16_paged_split_sm90_cu_59c7631c_33394cuda3std3__45__cpo6cbeginE,@object
	.size		_ZN81_INTERNAL_afd8fa15_45_flash_fwd_hdim64_256_bf16_paged_split_sm90_cu_59c7631c_33394cuda3std3__45__cpo6cbeginE,(_ZN81_INTERNAL_afd8fa15_45_flash_fwd_hdim64_256_bf16_paged_split_sm90_cu_59c7631c_33394cuda3std3__48in_placeE - _ZN81_INTERNAL_afd8fa15_45_flash_fwd_hdim64_256_bf16_paged_split_sm90_cu_59c7631c_33394cuda3std3__45__cpo6cbeginE)
_ZN81_INTERNAL_afd8fa15_45_flash_fwd_hdim64_256_bf16_paged_split_sm90_cu_59c7631c_33394cuda3std3__45__cpo6cbeginE:
	.zero		1
	.type		_ZN81_INTERNAL_afd8fa15_45_flash_fwd_hdim64_256_bf16_paged_split_sm90_cu_59c7631c_33394cuda3std3__48in_placeE,@object
	.size		_ZN81_INTERNAL_afd8fa15_45_flash_fwd_hdim64_256_bf16_paged_split_sm90_cu_59c7631c_33394cuda3std3__48in_placeE,(_ZN81_INTERNAL_afd8fa15_45_flash_fwd_hdim64_256_bf16_paged_split_sm90_cu_59c7631c_33394cuda3std6ranges3__45__cpo9iter_moveE - _ZN81_INTERNAL_afd8fa15_45_flash_fwd_hdim64_256_bf16_paged_split_sm90_cu_59c7631c_33394cuda3std3__48in_placeE)
_ZN81_INTERNAL_afd8fa15_45_flash_fwd_hdim64_256_bf16_paged_split_sm90_cu_59c7631c_33394cuda3std3__48in_placeE:
	.zero		1
	.type		_ZN81_INTERNAL_afd8fa15_45_flash_fwd_hdim64_256_bf16_paged_split_sm90_cu_59c7631c_33394cuda3std6ranges3__45__cpo9iter_moveE,@object
	.size		_ZN81_INTERNAL_afd8fa15_45_flash_fwd_hdim64_256_bf16_paged_split_sm90_cu_59c7631c_33394cuda3std6ranges3__45__cpo9iter_moveE,(_ZN81_INTERNAL_afd8fa15_45_flash_fwd_hdim64_256_bf16_paged_split_sm90_cu_59c7631c_33394cuda3std3__45__cpo5beginE - _ZN81_INTERNAL_afd8fa15_45_flash_fwd_hdim64_256_bf16_paged_split_sm90_cu_59c7631c_33394cuda3std6ranges3__45__cpo9iter_moveE)
_ZN81_INTERNAL_afd8fa15_45_flash_fwd_hdim64_256_bf16_paged_split_sm90_cu_59c7631c_33394cuda3std6ranges3__45__cpo9iter_moveE:
	.zero		1
	.type		_ZN81_INTERNAL_afd8fa15_45_flash_fwd_hdim64_256_bf16_paged_split_sm90_cu_59c7631c_33394cuda3std3__45__cpo5beginE,@object
	.size		_ZN81_INTERNAL_afd8fa15_45_flash_fwd_hdim64_256_bf16_paged_split_sm90_cu_59c7631c_33394cuda3std3__45__cpo5beginE,(_ZN81_INTERNAL_afd8fa15_45_flash_fwd_hdim64_256_bf16_paged_split_sm90_cu_59c7631c_33394cuda3std3__483_GLOBAL__N__afd8fa15_45_flash_fwd_hdim64_256_bf16_paged_split_sm90_cu_59c7631c_33396ignoreE - _ZN81_INTERNAL_afd8fa15_45_flash_fwd_hdim64_256_bf16_paged_split_sm90_cu_59c7631c_33394cuda3std3__45__cpo5beginE)
_ZN81_INTERNAL_afd8fa15_45_flash_fwd_hdim64_256_bf16_paged_split_sm90_cu_59c7631c_33394cuda3std3__45__cpo5beginE:
	.zero		1
	.type		_ZN81_INTERNAL_afd8fa15_45_flash_fwd_hdim64_256_bf16_paged_split_sm90_cu_59c7631c_33394cuda3std3__483_GLOBAL__N__afd8fa15_45_flash_fwd_hdim64_256_bf16_paged_split_sm90_cu_59c7631c_33396ignoreE,@object
	.size		_ZN81_INTERNAL_afd8fa15_45_flash_fwd_hdim64_256_bf16_paged_split_sm90_cu_59c7631c_33394cuda3std3__483_GLOBAL__N__afd8fa15_45_flash_fwd_hdim64_256_bf16_paged_split_sm90_cu_59c7631c_33396ignoreE,(_ZN81_INTERNAL_afd8fa15_45_flash_fwd_hdim64_256_bf16_paged_split_sm90_cu_59c7631c_33394cute7productE - _ZN81_INTERNAL_afd8fa15_45_flash_fwd_hdim64_256_bf16_paged_split_sm90_cu_59c7631c_33394cuda3std3__483_GLOBAL__N__afd8fa15_45_flash_fwd_hdim64_256_bf16_paged_split_sm90_cu_59c7631c_33396ignoreE)
_ZN81_INTERNAL_afd8fa15_45_flash_fwd_hdim64_256_bf16_paged_split_sm90_cu_59c7631c_33394cuda3std3__483_GLOBAL__N__afd8fa15_45_flash_fwd_hdim64_256_bf16_paged_split_sm90_cu_59c7631c_33396ignoreE:
	.zero		1
	.type		_ZN81_INTERNAL_afd8fa15_45_flash_fwd_hdim64_256_bf16_paged_split_sm90_cu_59c7631c_33394cute7productE,@object
	.size		_ZN81_INTERNAL_afd8fa15_45_flash_fwd_hdim64_256_bf16_paged_split_sm90_cu_59c7631c_33394cute7productE,(_ZN81_INTERNAL_afd8fa15_45_flash_fwd_hdim64_256_bf16_paged_split_sm90_cu_59c7631c_33394cuda3std3__45__cpo3endE - _ZN81_INTERNAL_afd8fa15_45_flash_fwd_hdim64_256_bf16_paged_split_sm90_cu_59c7631c_33394cute7productE)
_ZN81_INTERNAL_afd8fa15_45_flash_fwd_hdim64_256_bf16_paged_split_sm90_cu_59c7631c_33394cute7productE:
	.zero		1
	.type		_ZN81_INTERNAL_afd8fa15_45_flash_fwd_hdim64_256_bf16_paged_split_sm90_cu_59c7631c_33394cuda3std3__45__cpo3endE,@object
	.size		_ZN81_INTERNAL_afd8fa15_45_flash_fwd_hdim64_256_bf16_paged_split_sm90_cu_59c7631c_33394cuda3std3__45__cpo3endE,(_ZN81_INTERNAL_afd8fa15_45_flash_fwd_hdim64_256_bf16_paged_split_sm90_cu_59c7631c_33394cuda3std3__419piecewise_constructE - _ZN81_INTERNAL_afd8fa15_45_flash_fwd_hdim64_256_bf16_paged_split_sm90_cu_59c7631c_33394cuda3std3__45__cpo3endE)
_ZN81_INTERNAL_afd8fa15_45_flash_fwd_hdim64_256_bf16_paged_split_sm90_cu_59c7631c_33394cuda3std3__45__cpo3endE:
	.zero		1
	.type		_ZN81_INTERNAL_afd8fa15_45_flash_fwd_hdim64_256_bf16_paged_split_sm90_cu_59c7631c_33394cuda3std3__419piecewise_constructE,@object
	.size		_ZN81_INTERNAL_afd8fa15_45_flash_fwd_hdim64_256_bf16_paged_split_sm90_cu_59c7631c_33394cuda3std3__419piecewise_constructE,(_ZN81_INTERNAL_afd8fa15_45_flash_fwd_hdim64_256_bf16_paged_split_sm90_cu_59c7631c_33394cuda3std3__45__cpo4cendE - _ZN81_INTERNAL_afd8fa15_45_flash_fwd_hdim64_256_bf16_paged_split_sm90_cu_59c7631c_33394cuda3std3__419piecewise_constructE)
_ZN81_INTERNAL_afd8fa15_45_flash_fwd_hdim64_256_bf16_paged_split_sm90_cu_59c7631c_33394cuda3std3__419piecewise_constructE:
	.zero		1
	.type		_ZN81_INTERNAL_afd8fa15_45_flash_fwd_hdim64_256_bf16_paged_split_sm90_cu_59c7631c_33394cuda3std3__45__cpo4cendE,@object
	.size		_ZN81_INTERNAL_afd8fa15_45_flash_fwd_hdim64_256_bf16_paged_split_sm90_cu_59c7631c_33394cuda3std3__45__cpo4cendE,(_ZN81_INTERNAL_afd8fa15_45_flash_fwd_hdim64_256_bf16_paged_split_sm90_cu_59c7631c_33394cuda3std6ranges3__45__cpo4swapE - _ZN81_INTERNAL_afd8fa15_45_flash_fwd_hdim64_256_bf16_paged_split_sm90_cu_59c7631c_33394cuda3std3__45__cpo4cendE)
_ZN81_INTERNAL_afd8fa15_45_flash_fwd_hdim64_256_bf16_paged_split_sm90_cu_59c7631c_33394cuda3std3__45__cpo4cendE:
	.zero		1
	.type		_ZN81_INTERNAL_afd8fa15_45_flash_fwd_hdim64_256_bf16_paged_split_sm90_cu_59c7631c_33394cuda3std6ranges3__45__cpo4swapE,@object
	.size		_ZN81_INTERNAL_afd8fa15_45_flash_fwd_hdim64_256_bf16_paged_split_sm90_cu_59c7631c_33394cuda3std6ranges3__45__cpo4swapE,(.L_14 - _ZN81_INTERNAL_afd8fa15_45_flash_fwd_hdim64_256_bf16_paged_split_sm90_cu_59c7631c_33394cuda3std6ranges3__45__cpo4swapE)
_ZN81_INTERNAL_afd8fa15_45_flash_fwd_hdim64_256_bf16_paged_split_sm90_cu_59c7631c_33394cuda3std6ranges3__45__cpo4swapE:
	.zero		1
.L_14:


//--------------------- .nv.shared._ZN7cutlass13device_kernelIN5flash11enable_sm90INS1_16FlashAttnFwdSm90INS1_25CollectiveMainloopFwdSm90ILi2EN4cute5tupleIJNS5_1CILi1EEES8_S8_EEENS6_IJNS7_ILi128EEENS7_ILi96EEENS7_ILi64EEEEEELi256ENS_10bfloat16_tEfNS_4arch4Sm90ELb0ELb0ELb0ELb0ELb1ELb0ELb1ELb1ELb0ELb1ELb1ELb0EEENS1_21CollectiveEpilogueFwdINS6_IJSA_NS7_ILi256EEESB_EEES9_SE_SG_Li256ELb0ELb1ELb1ELb0EEENS1_19SingleTileSchedulerILb0ELb1ELb1ELi128EEEEEEEEEvNT_6ParamsE --------------------------
	.section	.nv.shared._ZN7cutlass13device_kernelIN5flash11enable_sm90INS1_16FlashAttnFwdSm90INS1_25CollectiveMainloopFwdSm90ILi2EN4cute5tupleIJNS5_1CILi1EEES8_S8_EEENS6_IJNS7_ILi128EEENS7_ILi96EEENS7_ILi64EEEEEELi256ENS_10bfloat16_tEfNS_4arch4Sm90ELb0ELb0ELb0ELb0ELb1ELb0ELb1ELb1ELb0ELb1ELb1ELb0EEENS1_21CollectiveEpilogueFwdINS6_IJSA_NS7_ILi256EEESB_EEES9_SE_SG_Li256ELb0ELb1ELb1ELb0EEENS1_19SingleTileSchedulerILb0ELb1ELb1ELi128EEEEEEEEEvNT_6ParamsE,"aw",@nobits
	.sectionflags	@""
	.align	16
	.zero		1024


//--------------------- .nv.shared._ZN7cutlass13device_kernelIN5flash11enable_sm90INS1_16FlashAttnFwdSm90INS1_25CollectiveMainloopFwdSm90ILi2EN4cute5tupleIJNS5_1CILi1EEES8_S8_EEENS6_IJNS7_ILi128EEENS7_ILi96EEENS7_ILi64EEEEEELi256ENS_10bfloat16_tEfNS_4arch4Sm90ELb0ELb0ELb0ELb1ELb1ELb0ELb0ELb1ELb0ELb1ELb1ELb0EEENS1_21CollectiveEpilogueFwdINS6_IJSA_NS7_ILi256EEESB_EEES9_SE_SG_Li256ELb1ELb1ELb1ELb0EEENS1_36VarlenDynamicPersistentTileSchedulerILi128ELi96ELi256ELi128ELb1ELb1ELb1ELb0ELb1ELb1EEEEEEEEEvNT_6ParamsE --------------------------
	.section	.nv.shared._ZN7cutlass13device_kernelIN5flash11enable_sm90INS1_16FlashAttnFwdSm90INS1_25CollectiveMainloopFwdSm90ILi2EN4cute5tupleIJNS5_1CILi1EEES8_S8_EEENS6_IJNS7_ILi128EEENS7_ILi96EEENS7_ILi64EEEEEELi256ENS_10bfloat16_tEfNS_4arch4Sm90ELb0ELb0ELb0ELb1ELb1ELb0ELb0ELb1ELb0ELb1ELb1ELb0EEENS1_21CollectiveEpilogueFwdINS6_IJSA_NS7_ILi256EEESB_EEES9_SE_SG_Li256ELb1ELb1ELb1ELb0EEENS1_36VarlenDynamicPersistentTileSchedulerILi128ELi96ELi256ELi128ELb1ELb1ELb1ELb0ELb1ELb1EEEEEEEEEvNT_6ParamsE,"aw",@nobits
	.sectionflags	@""
	.align	16
	.zero		1024


//--------------------- .nv.shared._ZN7cutlass13device_kernelIN5flash11enable_sm90INS1_16FlashAttnFwdSm90INS1_25CollectiveMainloopFwdSm90ILi2EN4cute5tupleIJNS5_1CILi1EEES8_S8_EEENS6_IJNS7_ILi128EEENS7_ILi96EEENS7_ILi64EEEEEELi256ENS_10bfloat16_tEfNS_4arch4Sm90ELb0ELb0ELb0ELb1ELb1ELb1ELb0ELb1ELb0ELb1ELb1ELb0EEENS1_21CollectiveEpilogueFwdINS6_IJSA_NS7_ILi256EEESB_EEES9_SE_SG_Li256ELb1ELb1ELb1ELb0EEENS1_36VarlenDynamicPersistentTileSchedulerILi128ELi96ELi256ELi128ELb1ELb1ELb1ELb0ELb1ELb1EEEEEEEEEvNT_6ParamsE --------------------------
	.section	.nv.shared._ZN7cutlass13device_kernelIN5flash11enable_sm90INS1_16FlashAttnFwdSm90INS1_25CollectiveMainloopFwdSm90ILi2EN4cute5tupleIJNS5_1CILi1EEES8_S8_EEENS6_IJNS7_ILi128EEENS7_ILi96EEENS7_ILi64EEEEEELi256ENS_10bfloat16_tEfNS_4arch4Sm90ELb0ELb0ELb0ELb1ELb1ELb1ELb0ELb1ELb0ELb1ELb1ELb0EEENS1_21CollectiveEpilogueFwdINS6_IJSA_NS7_ILi256EEESB_EEES9_SE_SG_Li256ELb1ELb1ELb1ELb0EEENS1_36VarlenDynamicPersistentTileSchedulerILi128ELi96ELi256ELi128ELb1ELb1ELb1ELb0ELb1ELb1EEEEEEEEEvNT_6ParamsE,"aw",@nobits
	.sectionflags	@""
	.align	16
	.zero		1024


//--------------------- .nv.shared._ZN7cutlass13device_kernelIN5flash11enable_sm90INS1_16FlashAttnFwdSm90INS1_25CollectiveMainloopFwdSm90ILi2EN4cute5tupleIJNS5_1CILi1EEES8_S8_EEENS6_IJNS7_ILi128EEENS7_ILi96EEENS7_ILi64EEEEEELi256ENS_10bfloat16_tEfNS_4arch4Sm90ELb0ELb0ELb0ELb1ELb1ELb0ELb1ELb1ELb0ELb1ELb1ELb0EEENS1_21CollectiveEpilogueFwdINS6_IJSA_NS7_ILi256EEESB_EEES9_SE_SG_Li256ELb1ELb1ELb1ELb0EEENS1_36VarlenDynamicPersistentTileSchedulerILi128ELi96ELi256ELi128ELb1ELb1ELb1ELb0ELb1ELb1EEEEEEEEEvNT_6ParamsE --------------------------
	.section	.nv.shared._ZN7cutlass13device_kernelIN5flash11enable_sm90INS1_16FlashAttnFwdSm90INS1_25CollectiveMainloopFwdSm90ILi2EN4cute5tupleIJNS5_1CILi1EEES8_S8_EEENS6_IJNS7_ILi128EEENS7_ILi96EEENS7_ILi64EEEEEELi256ENS_10bfloat16_tEfNS_4arch4Sm90ELb0ELb0ELb0ELb1ELb1ELb0ELb1ELb1ELb0ELb1ELb1ELb0EEENS1_21CollectiveEpilogueFwdINS6_IJSA_NS7_ILi256EEESB_EEES9_SE_SG_Li256ELb1ELb1ELb1ELb0EEENS1_36VarlenDynamicPersistentTileSchedulerILi128ELi96ELi256ELi128ELb1ELb1ELb1ELb0ELb1ELb1EEEEEEEEEvNT_6ParamsE,"aw",@nobits
	.sectionflags	@""
	.align	16
	.zero		1024


//--------------------- .nv.shared._ZN7cutlass13device_kernelIN5flash11enable_sm90INS1_16FlashAttnFwdSm90INS1_25CollectiveMainloopFwdSm90ILi2EN4cute5tupleIJNS5_1CILi1EEES8_S8_EEENS6_IJNS7_ILi128EEENS7_ILi96EEENS7_ILi64EEEEEELi256ENS_10bfloat16_tEfNS_4arch4Sm90ELb0ELb0ELb0ELb1ELb1ELb1ELb1ELb1ELb0ELb1ELb1ELb0EEENS1_21CollectiveEpilogueFwdINS6_IJSA_NS7_ILi256EEESB_EEES9_SE_SG_Li256ELb1ELb1ELb1ELb0EEENS1_36VarlenDynamicPersistentTileSchedulerILi128ELi96ELi256ELi128ELb1ELb1ELb1ELb0ELb1ELb1EEEEEEEEEvNT_6ParamsE --------------------------
	.section	.nv.shared._ZN7cutlass13device_kernelIN5flash11enable_sm90INS1_16FlashAttnFwdSm90INS1_25CollectiveMainloopFwdSm90ILi2EN4cute5tupleIJNS5_1CILi1EEES8_S8_EEENS6_IJNS7_ILi128EEENS7_ILi96EEENS7_ILi64EEEEEELi256ENS_10bfloat16_tEfNS_4arch4Sm90ELb0ELb0ELb0ELb1ELb1ELb1ELb1ELb1ELb0ELb1ELb1ELb0EEENS1_21CollectiveEpilogueFwdINS6_IJSA_NS7_ILi256EEESB_EEES9_SE_SG_Li256ELb1ELb1ELb1ELb0EEENS1_36VarlenDynamicPersistentTileSchedulerILi128ELi96ELi256ELi128ELb1ELb1ELb1ELb0ELb1ELb1EEEEEEEEEvNT_6ParamsE,"aw",@nobits
	.sectionflags	@""
	.align	16
	.zero		1024


//--------------------- .nv.shared._ZN7cutlass13device_kernelIN5flash11enable_sm90INS1_16FlashAttnFwdSm90INS1_25CollectiveMainloopFwdSm90ILi2EN4cute5tupleIJNS5_1CILi1EEES8_S8_EEENS6_IJNS7_ILi128EEENS7_ILi96EEENS7_ILi64EEEEEELi256ENS_10bfloat16_tEfNS_4arch4Sm90ELb0ELb1ELb0ELb0ELb1ELb0ELb0ELb1ELb0ELb1ELb1ELb0EEENS1_21CollectiveEpilogueFwdINS6_IJSA_NS7_ILi256EEESB_EEES9_SE_SG_Li256ELb0ELb1ELb1ELb0EEENS1_19SingleTileSchedulerILb0ELb1ELb1ELi128EEEEEEEEEvNT_6ParamsE --------------------------
	.section	.nv.shared._ZN7cutlass13device_kernelIN5flash11enable_sm90INS1_16FlashAttnFwdSm90INS1_25CollectiveMainloopFwdSm90ILi2EN4cute5tupleIJNS5_1CILi1EEES8_S8_EEENS6_IJNS7_ILi128EEENS7_ILi96EEENS7_ILi64EEEEEELi256ENS_10bfloat16_tEfNS_4arch4Sm90ELb0ELb1ELb0ELb0ELb1ELb0ELb0ELb1ELb0ELb1ELb1ELb0EEENS1_21CollectiveEpilogueFwdINS6_IJSA_NS7_ILi256EEESB_EEES9_SE_SG_Li256ELb0ELb1ELb1ELb0EEENS1_19SingleTileSchedulerILb0ELb1ELb1ELi128EEEEEEEEEvNT_6ParamsE,"aw",@nobits
	.sectionflags	@""
	.align	16
	.zero		1024


//--------------------- .nv.shared._ZN7cutlass13device_kernelIN5flash11enable_sm90INS1_16FlashAttnFwdSm90INS1_25CollectiveMainloopFwdSm90ILi2EN4cute5tupleIJNS5_1CILi1EEES8_S8_EEENS6_IJNS7_ILi128EEENS7_ILi96EEENS7_ILi64EEEEEELi256ENS_10bfloat16_tEfNS_4arch4Sm90ELb0ELb1ELb0ELb0ELb1ELb0ELb1ELb1ELb0ELb1ELb1ELb0EEENS1_21CollectiveEpilogueFwdINS6_IJSA_NS7_ILi256EEESB_EEES9_SE_SG_Li256ELb0ELb1ELb1ELb0EEENS1_19SingleTileSchedulerILb0ELb1ELb1ELi128EEEEEEEEEvNT_6ParamsE --------------------------
	.section	.nv.shared._ZN7cutlass13device_kernelIN5flash11enable_sm90INS1_16FlashAttnFwdSm90INS1_25CollectiveMainloopFwdSm90ILi2EN4cute5tupleIJNS5_1CILi1EEES8_S8_EEENS6_IJNS7_ILi128EEENS7_ILi96EEENS7_ILi64EEEEEELi256ENS_10bfloat16_tEfNS_4arch4Sm90ELb0ELb1ELb0ELb0ELb1ELb0ELb1ELb1ELb0ELb1ELb1ELb0EEENS1_21CollectiveEpilogueFwdINS6_IJSA_NS7_ILi256EEESB_EEES9_SE_SG_Li256ELb0ELb1ELb1ELb0EEENS1_19SingleTileSchedulerILb0ELb1ELb1ELi128EEEEEEEEEvNT_6ParamsE,"aw",@nobits
	.sectionflags	@""
	.align	16
	.zero		1024


//--------------------- .nv.shared._ZN7cutlass13device_kernelIN5flash11enable_sm90INS1_16FlashAttnFwdSm90INS1_25CollectiveMainloopFwdSm90ILi2EN4cute5tupleIJNS5_1CILi1EEES8_S8_EEENS6_IJNS7_ILi128EEENS7_ILi96EEENS7_ILi64EEEEEELi256ENS_10bfloat16_tEfNS_4arch4Sm90ELb0ELb1ELb0ELb1ELb1ELb0ELb0ELb1ELb0ELb1ELb1ELb0EEENS1_21CollectiveEpilogueFwdINS6_IJSA_NS7_ILi256EEESB_EEES9_SE_SG_Li256ELb1ELb1ELb1ELb0EEENS1_36VarlenDynamicPersistentTileSchedulerILi128ELi96ELi256ELi128ELb1ELb1ELb1ELb1ELb0ELb1EEEEEEEEEvNT_6ParamsE --------------------------
	.section	.nv.shared._ZN7cutlass13device_kernelIN5flash11enable_sm90INS1_16FlashAttnFwdSm90INS1_25CollectiveMainloopFwdSm90ILi2EN4cute5tupleIJNS5_1CILi1EEES8_S8_EEENS6_IJNS7_ILi128EEENS7_ILi96EEENS7_ILi64EEEEEELi256ENS_10bfloat16_tEfNS_4arch4Sm90ELb0ELb1ELb0ELb1ELb1ELb0ELb0ELb1ELb0ELb1ELb1ELb0EEENS1_21CollectiveEpilogueFwdINS6_IJSA_NS7_ILi256EEESB_EEES9_SE_SG_Li256ELb1ELb1ELb1ELb0EEENS1_36VarlenDynamicPersistentTileSchedulerILi128ELi96ELi256ELi128ELb1ELb1ELb1ELb1ELb0ELb1EEEEEEEEEvNT_6ParamsE,"aw",@nobits
	.sectionflags	@""
	.align	16
	.zero		1024


//--------------------- .nv.shared._ZN7cutlass13device_kernelIN5flash11enable_sm90INS1_16FlashAttnFwdSm90INS1_25CollectiveMainloopFwdSm90ILi2EN4cute5tupleIJNS5_1CILi1EEES8_S8_EEENS6_IJNS7_ILi128EEENS7_ILi96EEENS7_ILi64EEEEEELi256ENS_10bfloat16_tEfNS_4arch4Sm90ELb0ELb1ELb0ELb1ELb1ELb1ELb0ELb1ELb0ELb1ELb1ELb0EEENS1_21CollectiveEpilogueFwdINS6_IJSA_NS7_ILi256EEESB_EEES9_SE_SG_Li256ELb1ELb1ELb1ELb0EEENS1_36VarlenDynamicPersistentTileSchedulerILi128ELi96ELi256ELi128ELb1ELb1ELb1ELb1ELb0ELb1EEEEEEEEEvNT_6ParamsE --------------------------
	.section	.nv.shared._ZN7cutlass13device_kernelIN5flash11enable_sm90INS1_16FlashAttnFwdSm90INS1_25CollectiveMainloopFwdSm90ILi2EN4cute5tupleIJNS5_1CILi1EEES8_S8_EEENS6_IJNS7_ILi128EEENS7_ILi96EEENS7_ILi64EEEEEELi256ENS_10bfloat16_tEfNS_4arch4Sm90ELb0ELb1ELb0ELb1ELb1ELb1ELb0ELb1ELb0ELb1ELb1ELb0EEENS1_21CollectiveEpilogueFwdINS6_IJSA_NS7_ILi256EEESB_EEES9_SE_SG_Li256ELb1ELb1ELb1ELb0EEENS1_36VarlenDynamicPersistentTileSchedulerILi128ELi96ELi256ELi128ELb1ELb1ELb1ELb1ELb0ELb1EEEEEEEEEvNT_6ParamsE,"aw",@nobits
	.sectionflags	@""
	.align	16
	.zero		1024


//--------------------- .nv.shared._ZN7cutlass13device_kernelIN5flash11enable_sm90INS1_16FlashAttnFwdSm90INS1_25CollectiveMainloopFwdSm90ILi2EN4cute5tupleIJNS5_1CILi1EEES8_S8_EEENS6_IJNS7_ILi128EEENS7_ILi96EEENS7_ILi64EEEEEELi256ENS_10bfloat16_tEfNS_4arch4Sm90ELb0ELb1ELb0ELb1ELb1ELb0ELb1ELb1ELb0ELb1ELb1ELb0EEENS1_21CollectiveEpilogueFwdINS6_IJSA_NS7_ILi256EEESB_EEES9_SE_SG_Li256ELb1ELb1ELb1ELb0EEENS1_36VarlenDynamicPersistentTileSchedulerILi128ELi96ELi256ELi128ELb1ELb1ELb1ELb1ELb0ELb1EEEEEEEEEvNT_6ParamsE --------------------------
	.section	.nv.shared._ZN7cutlass13device_kernelIN5flash11enable_sm90INS1_16FlashAttnFwdSm90INS1_25CollectiveMainloopFwdSm90ILi2EN4cute5tupleIJNS5_1CILi1EEES8_S8_EEENS6_IJNS7_ILi128EEENS7_ILi96EEENS7_ILi64EEEEEELi256ENS_10bfloat16_tEfNS_4arch4Sm90ELb0ELb1ELb0ELb1ELb1ELb0ELb1ELb1ELb0ELb1ELb1ELb0EEENS1_21CollectiveEpilogueFwdINS6_IJSA_NS7_ILi256EEESB_EEES9_SE_SG_Li256ELb1ELb1ELb1ELb0EEENS1_36VarlenDynamicPersistentTileSchedulerILi128ELi96ELi256ELi128ELb1ELb1ELb1ELb1ELb0ELb1EEEEEEEEEvNT_6ParamsE,"aw",@nobits
	.sectionflags	@""
	.align	16
	.zero		1024


//--------------------- .nv.shared._ZN7cutlass13device_kernelIN5flash11enable_sm90INS1_16FlashAttnFwdSm90INS1_25CollectiveMainloopFwdSm90ILi2EN4cute5tupleIJNS5_1CILi1EEES8_S8_EEENS6_IJNS7_ILi128EEENS7_ILi96EEENS7_ILi64EEEEEELi256ENS_10bfloat16_tEfNS_4arch4Sm90ELb0ELb1ELb0ELb1ELb1ELb1ELb1ELb1ELb0ELb1ELb1ELb0EEENS1_21CollectiveEpilogueFwdINS6_IJSA_NS7_ILi256EEESB_EEES9_SE_SG_Li256ELb1ELb1ELb1ELb0EEENS1_36VarlenDynamicPersistentTileSchedulerILi128ELi96ELi256ELi128ELb1ELb1ELb1ELb1ELb0ELb1EEEEEEEEEvNT_6ParamsE --------------------------
	.section	.nv.shared._ZN7cutlass13device_kernelIN5flash11enable_sm90INS1_16FlashAttnFwdSm90INS1_25CollectiveMainloopFwdSm90ILi2EN4cute5tupleIJNS5_1CILi1EEES8_S8_EEENS6_IJNS7_ILi128EEENS7_ILi96EEENS7_ILi64EEEEEELi256ENS_10bfloat16_tEfNS_4arch4Sm90ELb0ELb1ELb0ELb1ELb1ELb1ELb1ELb1ELb0ELb1ELb1ELb0EEENS1_21CollectiveEpilogueFwdINS6_IJSA_NS7_ILi256EEESB_EEES9_SE_SG_Li256ELb1ELb1ELb1ELb0EEENS1_36VarlenDynamicPersistentTileSchedulerILi128ELi96ELi256ELi128ELb1ELb1ELb1ELb1ELb0ELb1EEEEEEEEEvNT_6ParamsE,"aw",@nobits
	.sectionflags	@""
	.align	16
	.zero		1024


//--------------------- .nv.shared._ZN7cutlass13device_kernelIN5flash11enable_sm90INS1_16FlashAttnFwdSm90INS1_25CollectiveMainloopFwdSm90ILi2EN4cute5tupleIJNS5_1CILi1EEES8_S8_EEENS6_IJNS7_ILi128EEENS7_ILi96EEENS7_ILi64EEEEEELi256ENS_10bfloat16_tEfNS_4arch4Sm90ELb1ELb0ELb0ELb0ELb1ELb0ELb0ELb1ELb0ELb1ELb1ELb0EEENS1_21CollectiveEpilogueFwdINS6_IJSA_NS7_ILi256EEESB_EEES9_SE_SG_Li256ELb0ELb1ELb1ELb0EEENS1_19SingleTileSchedulerILb0ELb1ELb1ELi128EEEEEEEEEvNT_6ParamsE --------------------------
	.section	.nv.shared._ZN7cutlass13device_kernelIN5flash11enable_sm90INS1_16FlashAttnFwdSm90INS1_25CollectiveMainloopFwdSm90ILi2EN4cute5tupleIJNS5_1CILi1EEES8_S8_EEENS6_IJNS7_ILi128EEENS7_ILi96EEENS7_ILi64EEEEEELi256ENS_10bfloat16_tEfNS_4arch4Sm90ELb1ELb0ELb0ELb0ELb1ELb0ELb0ELb1ELb0ELb1ELb1ELb0EEENS1_21CollectiveEpilogueFwdINS6_IJSA_NS7_ILi256EEESB_EEES9_SE_SG_Li256ELb0ELb1ELb1ELb0EEENS1_19SingleTileSchedulerILb0ELb1ELb1ELi128EEEEEEEEEvNT_6ParamsE,"aw",@nobits
	.sectionflags	@""
	.align	16
	.zero		1024


//--------------------- .nv.shared._ZN7cutlass13device_kernelIN5flash11enable_sm90INS1_16FlashAttnFwdSm90INS1_25CollectiveMainloopFwdSm90ILi2EN4cute5tupleIJNS5_1CILi1EEES8_S8_EEENS6_IJNS7_ILi128EEENS7_ILi96EEENS7_ILi64EEEEEELi256ENS_10bfloat16_tEfNS_4arch4Sm90ELb1ELb0ELb0ELb0ELb1ELb0ELb1ELb1ELb0ELb1ELb1ELb0EEENS1_21CollectiveEpilogueFwdINS6_IJSA_NS7_ILi256EEESB_EEES9_SE_SG_Li256ELb0ELb1ELb1ELb0EEENS1_19SingleTileSchedulerILb0ELb1ELb1ELi128EEEEEEEEEvNT_6ParamsE --------------------------
	.section	.nv.shared._ZN7cutlass13device_kernelIN5flash11enable_sm90INS1_16FlashAttnFwdSm90INS1_25CollectiveMainloopFwdSm90ILi2EN4cute5tupleIJNS5_1CILi1EEES8_S8_EEENS6_IJNS7_ILi128EEENS7_ILi96EEENS7_ILi64EEEEEELi256ENS_10bfloat16_tEfNS_4arch4Sm90ELb1ELb0ELb0ELb0ELb1ELb0ELb1ELb1ELb0ELb1ELb1ELb0EEENS1_21CollectiveEpilogueFwdINS6_IJSA_NS7_ILi256EEESB_EEES9_SE_SG_Li256ELb0ELb1ELb1ELb0EEENS1_19SingleTileSchedulerILb0ELb1ELb1ELi128EEEEEEEEEvNT_6ParamsE,"aw",@nobits
	.sectionflags	@""
	.align	16
	.zero		1024


//--------------------- .nv.shared._ZN7cutlass13device_kernelIN5flash11enable_sm90INS1_16FlashAttnFwdSm90INS1_25CollectiveMainloopFwdSm90ILi2EN4cute5tupleIJNS5_1CILi1EEES8_S8_EEENS6_IJNS7_ILi128EEENS7_ILi96EEENS7_ILi64EEEEEELi256ENS_10bfloat16_tEfNS_4arch4Sm90ELb1ELb0ELb0ELb1ELb1ELb0ELb0ELb1ELb0ELb1ELb1ELb0EEENS1_21CollectiveEpilogueFwdINS6_IJSA_NS7_ILi256EEESB_EEES9_SE_SG_Li256ELb1ELb1ELb1ELb0EEENS1_36VarlenDynamicPersistentTileSchedulerILi128ELi96ELi256ELi128ELb1ELb1ELb1ELb1ELb1ELb1EEEEEEEEEvNT_6ParamsE --------------------------
	.section	.nv.shared._ZN7cutlass13device_kernelIN5flash11enable_sm90INS1_16FlashAttnFwdSm90INS1_25CollectiveMainloopFwdSm90ILi2EN4cute5tupleIJNS5_1CILi1EEES8_S8_EEENS6_IJNS7_ILi128EEENS7_ILi96EEENS7_ILi64EEEEEELi256ENS_10bfloat16_tEfNS_4arch4Sm90ELb1ELb0ELb0ELb1ELb1ELb0ELb0ELb1ELb0ELb1ELb1ELb0EEENS1_21CollectiveEpilogueFwdINS6_IJSA_NS7_ILi256EEESB_EEES9_SE_SG_Li256ELb1ELb1ELb1ELb0EEENS1_36VarlenDynamicPersistentTileSchedulerILi128ELi96ELi256ELi128ELb1ELb1ELb1ELb1ELb1ELb1EEEEEEEEEvNT_6ParamsE,"aw",@nobits
	.sectionflags	@""
	.align	16
	.zero		1024


//--------------------- .nv.shared._ZN7cutlass13device_kernelIN5flash11enable_sm90INS1_16FlashAttnFwdSm90INS1_25CollectiveMainloopFwdSm90ILi2EN4cute5tupleIJNS5_1CILi1EEES8_S8_EEENS6_IJNS7_ILi128EEENS7_ILi96EEENS7_ILi64EEEEEELi256ENS_10bfloat16_tEfNS_4arch4Sm90ELb1ELb0ELb0ELb1ELb1ELb1ELb0ELb1ELb0ELb1ELb1ELb0EEENS1_21CollectiveEpilogueFwdINS6_IJSA_NS7_ILi256EEESB_EEES9_SE_SG_Li256ELb1ELb1ELb1ELb0EEENS1_36VarlenDynamicPersistentTileSchedulerILi128ELi96ELi256ELi128ELb1ELb1ELb1ELb1ELb1ELb1EEEEEEEEEvNT_6ParamsE --------------------------
	.section	.nv.shared._ZN7cutlass13device_kernelIN5flash11enable_sm90INS1_16FlashAttnFwdSm90INS1_25CollectiveMainloopFwdSm90ILi2EN4cute5tupleIJNS5_1CILi1EEES8_S8_EEENS6_IJNS7_ILi128EEENS7_ILi96EEENS7_ILi64EEEEEELi256ENS_10bfloat16_tEfNS_4arch4Sm90ELb1ELb0ELb0ELb1ELb1ELb1ELb0ELb1ELb0ELb1ELb1ELb0EEENS1_21CollectiveEpilogueFwdINS6_IJSA_NS7_ILi256EEESB_EEES9_SE_SG_Li256ELb1ELb1ELb1ELb0EEENS1_36VarlenDynamicPersistentTileSchedulerILi128ELi96ELi256ELi128ELb1ELb1ELb1ELb1ELb1ELb1EEEEEEEEEvNT_6ParamsE,"aw",@nobits
	.sectionflags	@""
	.align	16
	.zero		1024


//--------------------- .nv.shared._ZN7cutlass13device_kernelIN5flash11enable_sm90INS1_16FlashAttnFwdSm90INS1_25CollectiveMainloopFwdSm90ILi2EN4cute5tupleIJNS5_1CILi1EEES8_S8_EEENS6_IJNS7_ILi128EEENS7_ILi96EEENS7_ILi64EEEEEELi256ENS_10bfloat16_tEfNS_4arch4Sm90ELb1ELb0ELb0ELb1ELb1ELb0ELb1ELb1ELb0ELb1ELb1ELb0EEENS1_21CollectiveEpilogueFwdINS6_IJSA_NS7_ILi256EEESB_EEES9_SE_SG_Li256ELb1ELb1ELb1ELb0EEENS1_36VarlenDynamicPersistentTileSchedulerILi128ELi96ELi256ELi128ELb1ELb1ELb1ELb1ELb1ELb1EEEEEEEEEvNT_6ParamsE --------------------------
	.section	.nv.shared._ZN7cutlass13device_kernelIN5flash11enable_sm90INS1_16FlashAttnFwdSm90INS1_25CollectiveMainloopFwdSm90ILi2EN4cute5tupleIJNS5_1CILi1EEES8_S8_EEENS6_IJNS7_ILi128EEENS7_ILi96EEENS7_ILi64EEEEEELi256ENS_10bfloat16_tEfNS_4arch4Sm90ELb1ELb0ELb0ELb1ELb1ELb0ELb1ELb1ELb0ELb1ELb1ELb0EEENS1_21CollectiveEpilogueFwdINS6_IJSA_NS7_ILi256EEESB_EEES9_SE_SG_Li256ELb1ELb1ELb1ELb0EEENS1_36VarlenDynamicPersistentTileSchedulerILi128ELi96ELi256ELi128ELb1ELb1ELb1ELb1ELb1ELb1EEEEEEEEEvNT_6ParamsE,"aw",@nobits
	.sectionflags	@""
	.align	16
	.zero		1024


//--------------------- .nv.shared._ZN7cutlass13device_kernelIN5flash11enable_sm90INS1_16FlashAttnFwdSm90INS1_25CollectiveMainloopFwdSm90ILi2EN4cute5tupleIJNS5_1CILi1EEES8_S8_EEENS6_IJNS7_ILi128EEENS7_ILi96EEENS7_ILi64EEEEEELi256ENS_10bfloat16_tEfNS_4arch4Sm90ELb1ELb0ELb0ELb1ELb1ELb1ELb1ELb1ELb0ELb1ELb1ELb0EEENS1_21CollectiveEpilogueFwdINS6_IJSA_NS7_ILi256EEESB_EEES9_SE_SG_Li256ELb1ELb1ELb1ELb0EEENS1_36VarlenDynamicPersistentTileSchedulerILi128ELi96ELi256ELi128ELb1ELb1ELb1ELb1ELb1ELb1EEEEEEEEEvNT_6ParamsE --------------------------
	.section	.nv.shared._ZN7cutlass13device_kernelIN5flash11enable_sm90INS1_16FlashAttnFwdSm90INS1_25CollectiveMainloopFwdSm90ILi2EN4cute5tupleIJNS5_1CILi1EEES8_S8_EEENS6_IJNS7_ILi128EEENS7_ILi96EEENS7_ILi64EEEEEELi256ENS_10bfloat16_tEfNS_4arch4Sm90ELb1ELb0ELb0ELb1ELb1ELb1ELb1ELb1ELb0ELb1ELb1ELb0EEENS1_21CollectiveEpilogueFwdINS6_IJSA_NS7_ILi256EEESB_EEES9_SE_SG_Li256ELb1ELb1ELb1ELb0EEENS1_36VarlenDynamicPersistentTileSchedulerILi128ELi96ELi256ELi128ELb1ELb1ELb1ELb1ELb1ELb1EEEEEEEEEvNT_6ParamsE,"aw",@nobits
	.sectionflags	@""
	.align	16
	.zero		1024


//--------------------- .nv.constant0._ZN7cutlass13device_kernelIN5flash11enable_sm90INS1_16FlashAttnFwdSm90INS1_25CollectiveMainloopFwdSm90ILi2EN4cute5tupleIJNS5_1CILi1EEES8_S8_EEENS6_IJNS7_ILi128EEENS7_ILi96EEENS7_ILi64EEEEEELi256ENS_10bfloat16_tEfNS_4arch4Sm90ELb0ELb0ELb0ELb0ELb1ELb0ELb0ELb1ELb0ELb1ELb1ELb0EEENS1_21CollectiveEpilogueFwdINS6_IJSA_NS7_ILi256EEESB_EEES9_SE_SG_Li256ELb0ELb1ELb1ELb0EEENS1_19SingleTileSchedulerILb0ELb1ELb1ELi128EEEEEEEEEvNT_6ParamsE --------------------------
	.section	.nv.constant0._ZN7cutlass13device_kernelIN5flash11enable_sm90INS1_16FlashAttnFwdSm90INS1_25CollectiveMainloopFwdSm90ILi2EN4cute5tupleIJNS5_1CILi1EEES8_S8_EEENS6_IJNS7_ILi128EEENS7_ILi96EEENS7_ILi64EEEEEELi256ENS_10bfloat16_tEfNS_4arch4Sm90ELb0ELb0ELb0ELb0ELb1ELb0ELb0ELb1ELb0ELb1ELb1ELb0EEENS1_21CollectiveEpilogueFwdINS6_IJSA_NS7_ILi256EEESB_EEES9_SE_SG_Li256ELb0ELb1ELb1ELb0EEENS1_19SingleTileSchedulerILb0ELb1ELb1ELi128EEEEEEEEEvNT_6ParamsE,"a",@progbits
	.sectionflags	@""
	.align	4
.nv.constant0._ZN7cutlass13device_kernelIN5flash11enable_sm90INS1_16FlashAttnFwdSm90INS1_25CollectiveMainloopFwdSm90ILi2EN4cute5tupleIJNS5_1CILi1EEES8_S8_EEENS6_IJNS7_ILi128EEENS7_ILi96EEENS7_ILi64EEEEEELi256ENS_10bfloat16_tEfNS_4arch4Sm90ELb0ELb0ELb0ELb0ELb1ELb0ELb0ELb1ELb0ELb1ELb1ELb0EEENS1_21CollectiveEpilogueFwdINS6_IJSA_NS7_ILi256EEESB_EEES9_SE_SG_Li256ELb0ELb1ELb1ELb0EEENS1_19SingleTileSchedulerILb0ELb1ELb1ELi128EEEEEEEEEvNT_6ParamsE:
	.zero		3200


//--------------------- .nv.constant0._ZN7cutlass13device_kernelIN5flash11enable_sm90INS1_16FlashAttnFwdSm90INS1_25CollectiveMainloopFwdSm90ILi2EN4cute5tupleIJNS5_1CILi1EEES8_S8_EEENS6_IJNS7_ILi128EEENS7_ILi96EEENS7_ILi64EEEEEELi256ENS_10bfloat16_tEfNS_4arch4Sm90ELb0ELb0ELb0ELb0ELb1ELb0ELb1ELb1ELb0ELb1ELb1ELb0EEENS1_21CollectiveEpilogueFwdINS6_IJSA_NS7_ILi256EEESB_EEES9_SE_SG_Li256ELb0ELb1ELb1ELb0EEENS1_19SingleTileSchedulerILb0ELb1ELb1ELi128EEEEEEEEEvNT_6ParamsE --------------------------
	.section	.nv.constant0._ZN7cutlass13device_kernelIN5flash11enable_sm90INS1_16FlashAttnFwdSm90INS1_25CollectiveMainloopFwdSm90ILi2EN4cute5tupleIJNS5_1CILi1EEES8_S8_EEENS6_IJNS7_ILi128EEENS7_ILi96EEENS7_ILi64EEEEEELi256ENS_10bfloat16_tEfNS_4arch4Sm90ELb0ELb0ELb0ELb0ELb1ELb0ELb1ELb1ELb0ELb1ELb1ELb0EEENS1_21CollectiveEpilogueFwdINS6_IJSA_NS7_ILi256EEESB_EEES9_SE_SG_Li256ELb0ELb1ELb1ELb0EEENS1_19SingleTileSchedulerILb0ELb1ELb1ELi128EEEEEEEEEvNT_6ParamsE,"a",@progbits
	.sectionflags	@""
	.align	4
.nv.constant0._ZN7cutlass13device_kernelIN5flash11enable_sm90INS1_16FlashAttnFwdSm90INS1_25CollectiveMainloopFwdSm90ILi2EN4cute5tupleIJNS5_1CILi1EEES8_S8_EEENS6_IJNS7_ILi128EEENS7_ILi96EEENS7_ILi64EEEEEELi256ENS_10bfloat16_tEfNS_4arch4Sm90ELb0ELb0ELb0ELb0ELb1ELb0ELb1ELb1ELb0ELb1ELb1ELb0EEENS1_21CollectiveEpilogueFwdINS6_IJSA_NS7_ILi256EEESB_EEES9_SE_SG_Li256ELb0ELb1ELb1ELb0EEENS1_19SingleTileSchedulerILb0ELb1ELb1ELi128EEEEEEEEEvNT_6ParamsE:
	.zero		3456


//--------------------- .nv.constant0._ZN7cutlass13device_kernelIN5flash11enable_sm90INS1_16FlashAttnFwdSm90INS1_25CollectiveMainloopFwdSm90ILi2EN4cute5tupleIJNS5_1CILi1EEES8_S8_EEENS6_IJNS7_ILi128EEENS7_ILi96EEENS7_ILi64EEEEEELi256ENS_10bfloat16_tEfNS_4arch4Sm90ELb0ELb0ELb0ELb1ELb1ELb0ELb0ELb1ELb0ELb1ELb1ELb0EEENS1_21CollectiveEpilogueFwdINS6_IJSA_NS7_ILi256EEESB_EEES9_SE_SG_Li256ELb1ELb1ELb1ELb0EEENS1_36VarlenDynamicPersistentTileSchedulerILi128ELi96ELi256ELi128ELb1ELb1ELb1ELb0ELb1ELb1EEEEEEEEEvNT_6ParamsE --------------------------
	.section	.nv.constant0._ZN7cutlass13device_kernelIN5flash11enable_sm90INS1_16FlashAttnFwdSm90INS1_25CollectiveMainloopFwdSm90ILi2EN4cute5tupleIJNS5_1CILi1EEES8_S8_EEENS6_IJNS7_ILi128EEENS7_ILi96EEENS7_ILi64EEEEEELi256ENS_10bfloat16_tEfNS_4arch4Sm90ELb0ELb0ELb0ELb1ELb1ELb0ELb0ELb1ELb0ELb1ELb1ELb0EEENS1_21CollectiveEpilogueFwdINS6_IJSA_NS7_ILi256EEESB_EEES9_SE_SG_Li256ELb1ELb1ELb1ELb0EEENS1_36VarlenDynamicPersistentTileSchedulerILi128ELi96ELi256ELi128ELb1ELb1ELb1ELb0ELb1ELb1EEEEEEEEEvNT_6ParamsE,"a",@progbits
	.sectionflags	@""
	.align	4
.nv.constant0._ZN7cutlass13device_kernelIN5flash11enable_sm90INS1_16FlashAttnFwdSm90INS1_25CollectiveMainloopFwdSm90ILi2EN4cute5tupleIJNS5_1CILi1EEES8_S8_EEENS6_IJNS7_ILi128EEENS7_ILi96EEENS7_ILi64EEEEEELi256ENS_10bfloat16_tEfNS_4arch4Sm90ELb0ELb0ELb0ELb1ELb1ELb0ELb0ELb1ELb0ELb1ELb1ELb0EEENS1_21CollectiveEpilogueFwdINS6_IJSA_NS7_ILi256EEESB_EEES9_SE_SG_Li256ELb1ELb1ELb1ELb0EEENS1_36VarlenDynamicPersistentTileSchedulerILi128ELi96ELi256ELi128ELb1ELb1ELb1ELb0ELb1ELb1EEEEEEEEEvNT_6ParamsE:
	.zero		3328


//--------------------- .nv.constant0._ZN7cutlass13device_kernelIN5flash11enable_sm90INS1_16FlashAttnFwdSm90INS1_25CollectiveMainloopFwdSm90ILi2EN4cute5tupleIJNS5_1CILi1EEES8_S8_EEENS6_IJNS7_ILi128EEENS7_ILi96EEENS7_ILi64EEEEEELi256ENS_10bfloat16_tEfNS_4arch4Sm90ELb0ELb0ELb0ELb1ELb1ELb1ELb0ELb1ELb0ELb1ELb1ELb0EEENS1_21CollectiveEpilogueFwdINS6_IJSA_NS7_ILi256EEESB_EEES9_SE_SG_Li256ELb1ELb1ELb1ELb0EEENS1_36VarlenDynamicPersistentTileSchedulerILi128ELi96ELi256ELi128ELb1ELb1ELb1ELb0ELb1ELb1EEEEEEEEEvNT_6ParamsE --------------------------
	.section	.nv.constant0._ZN7cutlass13device_kernelIN5flash11enable_sm90INS1_16FlashAttnFwdSm90INS1_25CollectiveMainloopFwdSm90ILi2EN4cute5tupleIJNS5_1CILi1EEES8_S8_EEENS6_IJNS7_ILi128EEENS7_ILi96EEENS7_ILi64EEEEEELi256ENS_10bfloat16_tEfNS_4arch4Sm90ELb0ELb0ELb0ELb1ELb1ELb1ELb0ELb1ELb0ELb1ELb1ELb0EEENS1_21CollectiveEpilogueFwdINS6_IJSA_NS7_ILi256EEESB_EEES9_SE_SG_Li256ELb1ELb1ELb1ELb0EEENS1_36VarlenDynamicPersistentTileSchedulerILi128ELi96ELi256ELi128ELb1ELb1ELb1ELb0ELb1ELb1EEEEEEEEEvNT_6ParamsE,"a",@progbits
	.sectionflags	@""
	.align	4
.nv.constant0._ZN7cutlass13device_kernelIN5flash11enable_sm90INS1_16FlashAttnFwdSm90INS1_25CollectiveMainloopFwdSm90ILi2EN4cute5tupleIJNS5_1CILi1EEES8_S8_EEENS6_IJNS7_ILi128EEENS7_ILi96EEENS7_ILi64EEEEEELi256ENS_10bfloat16_tEfNS_4arch4Sm90ELb0ELb0ELb0ELb1ELb1ELb1ELb0ELb1ELb0ELb1ELb1ELb0EEENS1_21CollectiveEpilogueFwdINS6_IJSA_NS7_ILi256EEESB_EEES9_SE_SG_Li256ELb1ELb1ELb1ELb0EEENS1_36VarlenDynamicPersistentTileSchedulerILi128ELi96ELi256ELi128ELb1ELb1ELb1ELb0ELb1ELb1EEEEEEEEEvNT_6ParamsE:
	.zero		3328


//--------------------- .nv.constant0._ZN7cutlass13device_kernelIN5flash11enable_sm90INS1_16FlashAttnFwdSm90INS1_25CollectiveMainloopFwdSm90ILi2EN4cute5tupleIJNS5_1CILi1EEES8_S8_EEENS6_IJNS7_ILi128EEENS7_ILi96EEENS7_ILi64EEEEEELi256ENS_10bfloat16_tEfNS_4arch4Sm90ELb0ELb0ELb0ELb1ELb1ELb0ELb1ELb1ELb0ELb1ELb1ELb0EEENS1_21CollectiveEpilogueFwdINS6_IJSA_NS7_ILi256EEESB_EEES9_SE_SG_Li256ELb1ELb1ELb1ELb0EEENS1_36VarlenDynamicPersistentTileSchedulerILi128ELi96ELi256ELi128ELb1ELb1ELb1ELb0ELb1ELb1EEEEEEEEEvNT_6ParamsE --------------------------
	.section	.nv.constant0._ZN7cutlass13device_kernelIN5flash11enable_sm90INS1_16FlashAttnFwdSm90INS1_25CollectiveMainloopFwdSm90ILi2EN4cute5tupleIJNS5_1CILi1EEES8_S8_EEENS6_IJNS7_ILi128EEENS7_ILi96EEENS7_ILi64EEEEEELi256ENS_10bfloat16_tEfNS_4arch4Sm90ELb0ELb0ELb0ELb1ELb1ELb0ELb1ELb1ELb0ELb1ELb1ELb0EEENS1_21CollectiveEpilogueFwdINS6_IJSA_NS7_ILi256EEESB_EEES9_SE_SG_Li256ELb1ELb1ELb1ELb0EEENS1_36VarlenDynamicPersistentTileSchedulerILi128ELi96ELi256ELi128ELb1ELb1ELb1ELb0ELb1ELb1EEEEEEEEEvNT_6ParamsE,"a",@progbits
	.sectionflags	@""
	.align	4
.nv.constant0._ZN7cutlass13device_kernelIN5flash11enable_sm90INS1_16FlashAttnFwdSm90INS1_25CollectiveMainloopFwdSm90ILi2EN4cute5tupleIJNS5_1CILi1EEES8_S8_EEENS6_IJNS7_ILi128EEENS7_ILi96EEENS7_ILi64EEEEEELi256ENS_10bfloat16_tEfNS_4arch4Sm90ELb0ELb0ELb0ELb1ELb1ELb0ELb1ELb1ELb0ELb1ELb1ELb0EEENS1_21CollectiveEpilogueFwdINS6_IJSA_NS7_ILi256EEESB_EEES9_SE_SG_Li256ELb1ELb1ELb1ELb0EEENS1_36VarlenDynamicPersistentTileSchedulerILi128ELi96ELi256ELi128ELb1ELb1ELb1ELb0ELb1ELb1EEEEEEEEEvNT_6ParamsE:
	.zero		3584


//--------------------- .nv.constant0._ZN7cutlass13device_kernelIN5flash11enable_sm90INS1_16FlashAttnFwdSm90INS1_25CollectiveMainloopFwdSm90ILi2EN4cute5tupleIJNS5_1CILi1EEES8_S8_EEENS6_IJNS7_ILi128EEENS7_ILi96EEENS7_ILi64EEEEEELi256ENS_10bfloat16_tEfNS_4arch4Sm90ELb0ELb0ELb0ELb1ELb1ELb1ELb1ELb1ELb0ELb1ELb1ELb0EEENS1_21CollectiveEpilogueFwdINS6_IJSA_NS7_ILi256EEESB_EEES9_SE_SG_Li256ELb1ELb1ELb1ELb0EEENS1_36VarlenDynamicPersistentTileSchedulerILi128ELi96ELi256ELi128ELb1ELb1ELb1ELb0ELb1ELb1EEEEEEEEEvNT_6ParamsE --------------------------
	.section	.nv.constant0._ZN7cutlass13device_kernelIN5flash11enable_sm90INS1_16FlashAttnFwdSm90INS1_25CollectiveMainloopFwdSm90ILi2EN4cute5tupleIJNS5_1CILi1EEES8_S8_EEENS6_IJNS7_ILi128EEENS7_ILi96EEENS7_ILi64EEEEEELi256ENS_10bfloat16_tEfNS_4arch4Sm90ELb0ELb0ELb0ELb1ELb1ELb1ELb1ELb1ELb0ELb1ELb1ELb0EEENS1_21CollectiveEpilogueFwdINS6_IJSA_NS7_ILi256EEESB_EEES9_SE_SG_Li256ELb1ELb1ELb1ELb0EEENS1_36VarlenDynamicPersistentTileSchedulerILi128ELi96ELi256ELi128ELb1ELb1ELb1ELb0ELb1ELb1EEEEEEEEEvNT_6ParamsE,"a",@progbits
	.sectionflags	@""
	.align	4
.nv.constant0._ZN7cutlass13device_kernelIN5flash11enable_sm90INS1_16FlashAttnFwdSm90INS1_25CollectiveMainloopFwdSm90ILi2EN4cute5tupleIJNS5_1CILi1EEES8_S8_EEENS6_IJNS7_ILi128EEENS7_ILi96EEENS7_ILi64EEEEEELi256ENS_10bfloat16_tEfNS_4arch4Sm90ELb0ELb0ELb0ELb1ELb1ELb1ELb1ELb1ELb0ELb1ELb1ELb0EEENS1_21CollectiveEpilogueFwdINS6_IJSA_NS7_ILi256EEESB_EEES9_SE_SG_Li256ELb1ELb1ELb1ELb0EEENS1_36VarlenDynamicPersistentTileSchedulerILi128ELi96ELi256ELi128ELb1ELb1ELb1ELb0ELb1ELb1EEEEEEEEEvNT_6ParamsE:
	.zero		3584


//--------------------- .nv.constant0._ZN7cutlass13device_kernelIN5flash11enable_sm90INS1_16FlashAttnFwdSm90INS1_25CollectiveMainloopFwdSm90ILi2EN4cute5tupleIJNS5_1CILi1EEES8_S8_EEENS6_IJNS7_ILi128EEENS7_ILi96EEENS7_ILi64EEEEEELi256ENS_10bfloat16_tEfNS_4arch4Sm90ELb0ELb1ELb0ELb0ELb1ELb0ELb0ELb1ELb0ELb1ELb1ELb0EEENS1_21CollectiveEpilogueFwdINS6_IJSA_NS7_ILi256EEESB_EEES9_SE_SG_Li256ELb0ELb1ELb1ELb0EEENS1_19SingleTileSchedulerILb0ELb1ELb1ELi128EEEEEEEEEvNT_6ParamsE --------------------------
	.section	.nv.constant0._ZN7cutlass13device_kernelIN5flash11enable_sm90INS1_16FlashAttnFwdSm90INS1_25CollectiveMainloopFwdSm90ILi2EN4cute5tupleIJNS5_1CILi1EEES8_S8_EEENS6_IJNS7_ILi128EEENS7_ILi96EEENS7_ILi64EEEEEELi256ENS_10bfloat16_tEfNS_4arch4Sm90ELb0ELb1ELb0ELb0ELb1ELb0ELb0ELb1ELb0ELb1ELb1ELb0EEENS1_21CollectiveEpilogueFwdINS6_IJSA_NS7_ILi256EEESB_EEES9_SE_SG_Li256ELb0ELb1ELb1ELb0EEENS1_19SingleTileSchedulerILb0ELb1ELb1ELi128EEEEEEEEEvNT_6ParamsE,"a",@progbits
	.sectionflags	@""
	.align	4
.nv.constant0._ZN7cutlass13device_kernelIN5flash11enable_sm90INS1_16FlashAttnFwdSm90INS1_25CollectiveMainloopFwdSm90ILi2EN4cute5tupleIJNS5_1CILi1EEES8_S8_EEENS6_IJNS7_ILi128EEENS7_ILi96EEENS7_ILi64EEEEEELi256ENS_10bfloat16_tEfNS_4arch4Sm90ELb0ELb1ELb0ELb0ELb1ELb0ELb0ELb1ELb0ELb1ELb1ELb0EEENS1_21CollectiveEpilogueFwdINS6_IJSA_NS7_ILi256EEESB_EEES9_SE_SG_Li256ELb0ELb1ELb1ELb0EEENS1_19SingleTileSchedulerILb0ELb1ELb1ELi128EEEEEEEEEvNT_6ParamsE:
	.zero		3200


//--------------------- .nv.constant0._ZN7cutlass13device_kernelIN5flash11enable_sm90INS1_16FlashAttnFwdSm90INS1_25CollectiveMainloopFwdSm90ILi2EN4cute5tupleIJNS5_1CILi1EEES8_S8_EEENS6_IJNS7_ILi128EEENS7_ILi96EEENS7_ILi64EEEEEELi256ENS_10bfloat16_tEfNS_4arch4Sm90ELb0ELb1ELb0ELb0ELb1ELb0ELb1ELb1ELb0ELb1ELb1ELb0EEENS1_21CollectiveEpilogueFwdINS6_IJSA_NS7_ILi256EEESB_EEES9_SE_SG_Li256ELb0ELb1ELb1ELb0EEENS1_19SingleTileSchedulerILb0ELb1ELb1ELi128EEEEEEEEEvNT_6ParamsE --------------------------
	.section	.nv.constant0._ZN7cutlass13device_kernelIN5flash11enable_sm90INS1_16FlashAttnFwdSm90INS1_25CollectiveMainloopFwdSm90ILi2EN4cute5tupleIJNS5_1CILi1EEES8_S8_EEENS6_IJNS7_ILi128EEENS7_ILi96EEENS7_ILi64EEEEEELi256ENS_10bfloat16_tEfNS_4arch4Sm90ELb0ELb1ELb0ELb0ELb1ELb0ELb1ELb1ELb0ELb1ELb1ELb0EEENS1_21CollectiveEpilogueFwdINS6_IJSA_NS7_ILi256EEESB_EEES9_SE_SG_Li256ELb0ELb1ELb1ELb0EEENS1_19SingleTileSchedulerILb0ELb1ELb1ELi128EEEEEEEEEvNT_6ParamsE,"a",@progbits
	.sectionflags	@""
	.align	4
.nv.constant0._ZN7cutlass13device_kernelIN5flash11enable_sm90INS1_16FlashAttnFwdSm90INS1_25CollectiveMainloopFwdSm90ILi2EN4cute5tupleIJNS5_1CILi1EEES8_S8_EEENS6_IJNS7_ILi128EEENS7_ILi96EEENS7_ILi64EEEEEELi256ENS_10bfloat16_tEfNS_4arch4Sm90ELb0ELb1ELb0ELb0ELb1ELb0ELb1ELb1ELb0ELb1ELb1ELb0EEENS1_21CollectiveEpilogueFwdINS6_IJSA_NS7_ILi256EEESB_EEES9_SE_SG_Li256ELb0ELb1ELb1ELb0EEENS1_19SingleTileSchedulerILb0ELb1ELb1ELi128EEEEEEEEEvNT_6ParamsE:
	.zero		3456


//--------------------- .nv.constant0._ZN7cutlass13device_kernelIN5flash11enable_sm90INS1_16FlashAttnFwdSm90INS1_25CollectiveMainloopFwdSm90ILi2EN4cute5tupleIJNS5_1CILi1EEES8_S8_EEENS6_IJNS7_ILi128EEENS7_ILi96EEENS7_ILi64EEEEEELi256ENS_10bfloat16_tEfNS_4arch4Sm90ELb0ELb1ELb0ELb1ELb1ELb0ELb0ELb1ELb0ELb1ELb1ELb0EEENS1_21CollectiveEpilogueFwdINS6_IJSA_NS7_ILi256EEESB_EEES9_SE_SG_Li256ELb1ELb1ELb1ELb0EEENS1_36VarlenDynamicPersistentTileSchedulerILi128ELi96ELi256ELi128ELb1ELb1ELb1ELb1ELb0ELb1EEEEEEEEEvNT_6ParamsE --------------------------
	.section	.nv.constant0._ZN7cutlass13device_kernelIN5flash11enable_sm90INS1_16FlashAttnFwdSm90INS1_25CollectiveMainloopFwdSm90ILi2EN4cute5tupleIJNS5_1CILi1EEES8_S8_EEENS6_IJNS7_ILi128EEENS7_ILi96EEENS7_ILi64EEEEEELi256ENS_10bfloat16_tEfNS_4arch4Sm90ELb0ELb1ELb0ELb1ELb1ELb0ELb0ELb1ELb0ELb1ELb1ELb0EEENS1_21CollectiveEpilogueFwdINS6_IJSA_NS7_ILi256EEESB_EEES9_SE_SG_Li256ELb1ELb1ELb1ELb0EEENS1_36VarlenDynamicPersistentTileSchedulerILi128ELi96ELi256ELi128ELb1ELb1ELb1ELb1ELb0ELb1EEEEEEEEEvNT_6ParamsE,"a",@progbits
	.sectionflags	@""
	.align	4
.nv.constant0._ZN7cutlass13device_kernelIN5flash11enable_sm90INS1_16FlashAttnFwdSm90INS1_25CollectiveMainloopFwdSm90ILi2EN4cute5tupleIJNS5_1CILi1EEES8_S8_EEENS6_IJNS7_ILi128EEENS7_ILi96EEENS7_ILi64EEEEEELi256ENS_10bfloat16_tEfNS_4arch4Sm90ELb0ELb1ELb0ELb1ELb1ELb0ELb0ELb1ELb0ELb1ELb1ELb0EEENS1_21CollectiveEpilogueFwdINS6_IJSA_NS7_ILi256EEESB_EEES9_SE_SG_Li256ELb1ELb1ELb1ELb0EEENS1_36VarlenDynamicPersistentTileSchedulerILi128ELi96ELi256ELi128ELb1ELb1ELb1ELb1ELb0ELb1EEEEEEEEEvNT_6ParamsE:
	.zero		3328


//--------------------- .nv.constant0._ZN7cutlass13device_kernelIN5flash11enable_sm90INS1_16FlashAttnFwdSm90INS1_25CollectiveMainloopFwdSm90ILi2EN4cute5tupleIJNS5_1CILi1EEES8_S8_EEENS6_IJNS7_ILi128EEENS7_ILi96EEENS7_ILi64EEEEEELi256ENS_10bfloat16_tEfNS_4arch4Sm90ELb0ELb1ELb0ELb1ELb1ELb1ELb0ELb1ELb0ELb1ELb1ELb0EEENS1_21CollectiveEpilogueFwdINS6_IJSA_NS7_ILi256EEESB_EEES9_SE_SG_Li256ELb1ELb1ELb1ELb0EEENS1_36VarlenDynamicPersistentTileSchedulerILi128ELi96ELi256ELi128ELb1ELb1ELb1ELb1ELb0ELb1EEEEEEEEEvNT_6ParamsE --------------------------
	.section	.nv.constant0._ZN7cutlass13device_kernelIN5flash11enable_sm90INS1_16FlashAttnFwdSm90INS1_25CollectiveMainloopFwdSm90ILi2EN4cute5tupleIJNS5_1CILi1EEES8_S8_EEENS6_IJNS7_ILi128EEENS7_ILi96EEENS7_ILi64EEEEEELi256ENS_10bfloat16_tEfNS_4arch4Sm90ELb0ELb1ELb0ELb1ELb1ELb1ELb0ELb1ELb0ELb1ELb1ELb0EEENS1_21CollectiveEpilogueFwdINS6_IJSA_NS7_ILi256EEESB_EEES9_SE_SG_Li256ELb1ELb1ELb1ELb0EEENS1_36VarlenDynamicPersistentTileSchedulerILi128ELi96ELi256ELi128ELb1ELb1ELb1ELb1ELb0ELb1EEEEEEEEEvNT_6ParamsE,"a",@progbits
	.sectionflags	@""
	.align	4
.nv.constant0._ZN7cutlass13device_kernelIN5flash11enable_sm90INS1_16FlashAttnFwdSm90INS1_25CollectiveMainloopFwdSm90ILi2EN4cute5tupleIJNS5_1CILi1EEES8_S8_EEENS6_IJNS7_ILi128EEENS7_ILi96EEENS7_ILi64EEEEEELi256ENS_10bfloat16_tEfNS_4arch4Sm90ELb0ELb1ELb0ELb1ELb1ELb1ELb0ELb1ELb0ELb1ELb1ELb0EEENS1_21CollectiveEpilogueFwdINS6_IJSA_NS7_ILi256EEESB_EEES9_SE_SG_Li256ELb1ELb1ELb1ELb0EEENS1_36VarlenDynamicPersistentTileSchedulerILi128ELi96ELi256ELi128ELb1ELb1ELb1ELb1ELb0ELb1EEEEEEEEEvNT_6ParamsE:
	.zero		3328


//--------------------- .nv.constant0._ZN7cutlass13device_kernelIN5flash11enable_sm90INS1_16FlashAttnFwdSm90INS1_25CollectiveMainloopFwdSm90ILi2EN4cute5tupleIJNS5_1CILi1EEES8_S8_EEENS6_IJNS7_ILi128EEENS7_ILi96EEENS7_ILi64EEEEEELi256ENS_10bfloat16_tEfNS_4arch4Sm90ELb0ELb1ELb0ELb1ELb1ELb0ELb1ELb1ELb0ELb1ELb1ELb0EEENS1_21CollectiveEpilogueFwdINS6_IJSA_NS7_ILi256EEESB_EEES9_SE_SG_Li256ELb1ELb1ELb1ELb0EEENS1_36VarlenDynamicPersistentTileSchedulerILi128ELi96ELi256ELi128ELb1ELb1ELb1ELb1ELb0ELb1EEEEEEEEEvNT_6ParamsE --------------------------
	.section	.nv.constant0._ZN7cutlass13device_kernelIN5flash11enable_sm90INS1_16FlashAttnFwdSm90INS1_25CollectiveMainloopFwdSm90ILi2EN4cute5tupleIJNS5_1CILi1EEES8_S8_EEENS6_IJNS7_ILi128EEENS7_ILi96EEENS7_ILi64EEEEEELi256ENS_10bfloat16_tEfNS_4arch4Sm90ELb0ELb1ELb0ELb1ELb1ELb0ELb1ELb1ELb0ELb1ELb1ELb0EEENS1_21CollectiveEpilogueFwdINS6_IJSA_NS7_ILi256EEESB_EEES9_SE_SG_Li256ELb1ELb1ELb1ELb0EEENS1_36VarlenDynamicPersistentTileSchedulerILi128ELi96ELi256ELi128ELb1ELb1ELb1ELb1ELb0ELb1EEEEEEEEEvNT_6ParamsE,"a",@progbits
	.sectionflags	@""
	.align	4
.nv.constant0._ZN7cutlass13device_kernelIN5flash11enable_sm90INS1_16FlashAttnFwdSm90INS1_25CollectiveMainloopFwdSm90ILi2EN4cute5tupleIJNS5_1CILi1EEES8_S8_EEENS6_IJNS7_ILi128EEENS7_ILi96EEENS7_ILi64EEEEEELi256ENS_10bfloat16_tEfNS_4arch4Sm90ELb0ELb1ELb0ELb1ELb1ELb0ELb1ELb1ELb0ELb1ELb1ELb0EEENS1_21CollectiveEpilogueFwdINS6_IJSA_NS7_ILi256EEESB_EEES9_SE_SG_Li256ELb1ELb1ELb1ELb0EEENS1_36VarlenDynamicPersistentTileSchedulerILi128ELi96ELi256ELi128ELb1ELb1ELb1ELb1ELb0ELb1EEEEEEEEEvNT_6ParamsE:
	.zero		3584


//--------------------- .nv.constant0._ZN7cutlass13device_kernelIN5flash11enable_sm90INS1_16FlashAttnFwdSm90INS1_25CollectiveMainloopFwdSm90ILi2EN4cute5tupleIJNS5_1CILi1EEES8_S8_EEENS6_IJNS7_ILi128EEENS7_ILi96EEENS7_ILi64EEEEEELi256ENS_10bfloat16_tEfNS_4arch4Sm90ELb0ELb1ELb0ELb1ELb1ELb1ELb1ELb1ELb0ELb1ELb1ELb0EEENS1_21CollectiveEpilogueFwdINS6_IJSA_NS7_ILi256EEESB_EEES9_SE_SG_Li256ELb1ELb1ELb1ELb0EEENS1_36VarlenDynamicPersistentTileSchedulerILi128ELi96ELi256ELi128ELb1ELb1ELb1ELb1ELb0ELb1EEEEEEEEEvNT_6ParamsE --------------------------
	.section	.nv.constant0._ZN7cutlass13device_kernelIN5flash11enable_sm90INS1_16FlashAttnFwdSm90INS1_25CollectiveMainloopFwdSm90ILi2EN4cute5tupleIJNS5_1CILi1EEES8_S8_EEENS6_IJNS7_ILi128EEENS7_ILi96EEENS7_ILi64EEEEEELi256ENS_10bfloat16_tEfNS_4arch4Sm90ELb0ELb1ELb0ELb1ELb1ELb1ELb1ELb1ELb0ELb1ELb1ELb0EEENS1_21CollectiveEpilogueFwdINS6_IJSA_NS7_ILi256EEESB_EEES9_SE_SG_Li256ELb1ELb1ELb1ELb0EEENS1_36VarlenDynamicPersistentTileSchedulerILi128ELi96ELi256ELi128ELb1ELb1ELb1ELb1ELb0ELb1EEEEEEEEEvNT_6ParamsE,"a",@progbits
	.sectionflags	@""
	.align	4
.nv.constant0._ZN7cutlass13device_kernelIN5flash11enable_sm90INS1_16FlashAttnFwdSm90INS1_25CollectiveMainloopFwdSm90ILi2EN4cute5tupleIJNS5_1CILi1EEES8_S8_EEENS6_IJNS7_ILi128EEENS7_ILi96EEENS7_ILi64EEEEEELi256ENS_10bfloat16_tEfNS_4arch4Sm90ELb0ELb1ELb0ELb1ELb1ELb1ELb1ELb1ELb0ELb1ELb1ELb0EEENS1_21CollectiveEpilogueFwdINS6_IJSA_NS7_ILi256EEESB_EEES9_SE_SG_Li256ELb1ELb1ELb1ELb0EEENS1_36VarlenDynamicPersistentTileSchedulerILi128ELi96ELi256ELi128ELb1ELb1ELb1ELb1ELb0ELb1EEEEEEEEEvNT_6ParamsE:
	.zero		3584


//--------------------- .nv.constant0._ZN7cutlass13device_kernelIN5flash11enable_sm90INS1_16FlashAttnFwdSm90INS1_25CollectiveMainloopFwdSm90ILi2EN4cute5tupleIJNS5_1CILi1EEES8_S8_EEENS6_IJNS7_ILi128EEENS7_ILi96EEENS7_ILi64EEEEEELi256ENS_10bfloat16_tEfNS_4arch4Sm90ELb1ELb0ELb0ELb0ELb1ELb0ELb0ELb1ELb0ELb1ELb1ELb0EEENS1_21CollectiveEpilogueFwdINS6_IJSA_NS7_ILi256EEESB_EEES9_SE_SG_Li256ELb0ELb1ELb1ELb0EEENS1_19SingleTileSchedulerILb0ELb1ELb1ELi128EEEEEEEEEvNT_6ParamsE --------------------------
	.section	.nv.constant0._ZN7cutlass13device_kernelIN5flash11enable_sm90INS1_16FlashAttnFwdSm90INS1_25CollectiveMainloopFwdSm90ILi2EN4cute5tupleIJNS5_1CILi1EEES8_S8_EEENS6_IJNS7_ILi128EEENS7_ILi96EEENS7_ILi64EEEEEELi256ENS_10bfloat16_tEfNS_4arch4Sm90ELb1ELb0ELb0ELb0ELb1ELb0ELb0ELb1ELb0ELb1ELb1ELb0EEENS1_21CollectiveEpilogueFwdINS6_IJSA_NS7_ILi256EEESB_EEES9_SE_SG_Li256ELb0ELb1ELb1ELb0EEENS1_19SingleTileSchedulerILb0ELb1ELb1ELi128EEEEEEEEEvNT_6ParamsE,"a",@progbits
	.sectionflags	@""
	.align	4
.nv.constant0._ZN7cutlass13device_kernelIN5flash11enable_sm90INS1_16FlashAttnFwdSm90INS1_25CollectiveMainloopFwdSm90ILi2EN4cute5tupleIJNS5_1CILi1EEES8_S8_EEENS6_IJNS7_ILi128EEENS7_ILi96EEENS7_ILi64EEEEEELi256ENS_10bfloat16_tEfNS_4arch4Sm90ELb1ELb0ELb0ELb0ELb1ELb0ELb0ELb1ELb0ELb1ELb1ELb0EEENS1_21CollectiveEpilogueFwdINS6_IJSA_NS7_ILi256EEESB_EEES9_SE_SG_Li256ELb0ELb1ELb1ELb0EEENS1_19SingleTileSchedulerILb0ELb1ELb1ELi128EEEEEEEEEvNT_6ParamsE:
	.zero		3200


//--------------------- .nv.constant0._ZN7cutlass13device_kernelIN5flash11enable_sm90INS1_16FlashAttnFwdSm90INS1_25CollectiveMainloopFwdSm90ILi2EN4cute5tupleIJNS5_1CILi1EEES8_S8_EEENS6_IJNS7_ILi128EEENS7_ILi96EEENS7_ILi64EEEEEELi256ENS_10bfloat16_tEfNS_4arch4Sm90ELb1ELb0ELb0ELb0ELb1ELb0ELb1ELb1ELb0ELb1ELb1ELb0EEENS1_21CollectiveEpilogueFwdINS6_IJSA_NS7_ILi256EEESB_EEES9_SE_SG_Li256ELb0ELb1ELb1ELb0EEENS1_19SingleTileSchedulerILb0ELb1ELb1ELi128EEEEEEEEEvNT_6ParamsE --------------------------
	.section	.nv.constant0._ZN7cutlass13device_kernelIN5flash11enable_sm90INS1_16FlashAttnFwdSm90INS1_25CollectiveMainloopFwdSm90ILi2EN4cute5tupleIJNS5_1CILi1EEES8_S8_EEENS6_IJNS7_ILi128EEENS7_ILi96EEENS7_ILi64EEEEEELi256ENS_10bfloat16_tEfNS_4arch4Sm90ELb1ELb0ELb0ELb0ELb1ELb0ELb1ELb1ELb0ELb1ELb1ELb0EEENS1_21CollectiveEpilogueFwdINS6_IJSA_NS7_ILi256EEESB_EEES9_SE_SG_Li256ELb0ELb1ELb1ELb0EEENS1_19SingleTileSchedulerILb0ELb1ELb1ELi128EEEEEEEEEvNT_6ParamsE,"a",@progbits
	.sectionflags	@""
	.align	4
.nv.constant0._ZN7cutlass13device_kernelIN5flash11enable_sm90INS1_16FlashAttnFwdSm90INS1_25CollectiveMainloopFwdSm90ILi2EN4cute5tupleIJNS5_1CILi1EEES8_S8_EEENS6_IJNS7_ILi128EEENS7_ILi96EEENS7_ILi64EEEEEELi256ENS_10bfloat16_tEfNS_4arch4Sm90ELb1ELb0ELb0ELb0ELb1ELb0ELb1ELb1ELb0ELb1ELb1ELb0EEENS1_21CollectiveEpilogueFwdINS6_IJSA_NS7_ILi256EEESB_EEES9_SE_SG_Li256ELb0ELb1ELb1ELb0EEENS1_19SingleTileSchedulerILb0ELb1ELb1ELi128EEEEEEEEEvNT_6ParamsE:
	.zero		3456


//--------------------- .nv.constant0._ZN7cutlass13device_kernelIN5flash11enable_sm90INS1_16FlashAttnFwdSm90INS1_25CollectiveMainloopFwdSm90ILi2EN4cute5tupleIJNS5_1CILi1EEES8_S8_EEENS6_IJNS7_ILi128EEENS7_ILi96EEENS7_ILi64EEEEEELi256ENS_10bfloat16_tEfNS_4arch4Sm90ELb1ELb0ELb0ELb1ELb1ELb0ELb0ELb1ELb0ELb1ELb1ELb0EEENS1_21CollectiveEpilogueFwdINS6_IJSA_NS7_ILi256EEESB_EEES9_SE_SG_Li256ELb1ELb1ELb1ELb0EEENS1_36VarlenDynamicPersistentTileSchedulerILi128ELi96ELi256ELi128ELb1ELb1ELb1ELb1ELb1ELb1EEEEEEEEEvNT_6ParamsE --------------------------
	.section	.nv.constant0._ZN7cutlass13device_kernelIN5flash11enable_sm90INS1_16FlashAttnFwdSm90INS1_25CollectiveMainloopFwdSm90ILi2EN4cute5tupleIJNS5_1CILi1EEES8_S8_EEENS6_IJNS7_ILi128EEENS7_ILi96EEENS7_ILi64EEEEEELi256ENS_10bfloat16_tEfNS_4arch4Sm90ELb1ELb0ELb0ELb1ELb1ELb0ELb0ELb1ELb0ELb1ELb1ELb0EEENS1_21CollectiveEpilogueFwdINS6_IJSA_NS7_ILi256EEESB_EEES9_SE_SG_Li256ELb1ELb1ELb1ELb0EEENS1_36VarlenDynamicPersistentTileSchedulerILi128ELi96ELi256ELi128ELb1ELb1ELb1ELb1ELb1ELb1EEEEEEEEEvNT_6ParamsE,"a",@progbits
	.sectionflags	@""
	.align	4
.nv.constant0._ZN7cutlass13device_kernelIN5flash11enable_sm90INS1_16FlashAttnFwdSm90INS1_25CollectiveMainloopFwdSm90ILi2EN4cute5tupleIJNS5_1CILi1EEES8_S8_EEENS6_IJNS7_ILi128EEENS7_ILi96EEENS7_ILi64EEEEEELi256ENS_10bfloat16_tEfNS_4arch4Sm90ELb1ELb0ELb0ELb1ELb1ELb0ELb0ELb1ELb0ELb1ELb1ELb0EEENS1_21CollectiveEpilogueFwdINS6_IJSA_NS7_ILi256EEESB_EEES9_SE_SG_Li256ELb1ELb1ELb1ELb0EEENS1_36VarlenDynamicPersistentTileSchedulerILi128ELi96ELi256ELi128ELb1ELb1ELb1ELb1ELb1ELb1EEEEEEEEEvNT_6ParamsE:
	.zero		3328


//--------------------- .nv.constant0._ZN7cutlass13device_kernelIN5flash11enable_sm90INS1_16FlashAttnFwdSm90INS1_25CollectiveMainloopFwdSm90ILi2EN4cute5tupleIJNS5_1CILi1EEES8_S8_EEENS6_IJNS7_ILi128EEENS7_ILi96EEENS7_ILi64EEEEEELi256ENS_10bfloat16_tEfNS_4arch4Sm90ELb1ELb0ELb0ELb1ELb1ELb1ELb0ELb1ELb0ELb1ELb1ELb0EEENS1_21CollectiveEpilogueFwdINS6_IJSA_NS7_ILi256EEESB_EEES9_SE_SG_Li256ELb1ELb1ELb1ELb0EEENS1_36VarlenDynamicPersistentTileSchedulerILi128ELi96ELi256ELi128ELb1ELb1ELb1ELb1ELb1ELb1EEEEEEEEEvNT_6ParamsE --------------------------
	.section	.nv.constant0._ZN7cutlass13device_kernelIN5flash11enable_sm90INS1_16FlashAttnFwdSm90INS1_25CollectiveMainloopFwdSm90ILi2EN4cute5tupleIJNS5_1CILi1EEES8_S8_EEENS6_IJNS7_ILi128EEENS7_ILi96EEENS7_ILi64EEEEEELi256ENS_10bfloat16_tEfNS_4arch4Sm90ELb1ELb0ELb0ELb1ELb1ELb1ELb0ELb1ELb0ELb1ELb1ELb0EEENS1_21CollectiveEpilogueFwdINS6_IJSA_NS7_ILi256EEESB_EEES9_SE_SG_Li256ELb1ELb1ELb1ELb0EEENS1_36VarlenDynamicPersistentTileSchedulerILi128ELi96ELi256ELi128ELb1ELb1ELb1ELb1ELb1ELb1EEEEEEEEEvNT_6ParamsE,"a",@progbits
	.sectionflags	@""
	.align	4
.nv.constant0._ZN7cutlass13device_kernelIN5flash11enable_sm90INS1_16FlashAttnFwdSm90INS1_25CollectiveMainloopFwdSm90ILi2EN4cute5tupleIJNS5_1CILi1EEES8_S8_EEENS6_IJNS7_ILi128EEENS7_ILi96EEENS7_ILi64EEEEEELi256ENS_10bfloat16_tEfNS_4arch4Sm90ELb1ELb0ELb0ELb1ELb1ELb1ELb0ELb1ELb0ELb1ELb1ELb0EEENS1_21CollectiveEpilogueFwdINS6_IJSA_NS7_ILi256EEESB_EEES9_SE_SG_Li256ELb1ELb1ELb1ELb0EEENS1_36VarlenDynamicPersistentTileSchedulerILi128ELi96ELi256ELi128ELb1ELb1ELb1ELb1ELb1ELb1EEEEEEEEEvNT_6ParamsE:
	.zero		3328


//--------------------- .nv.constant0._ZN7cutlass13device_kernelIN5flash11enable_sm90INS1_16FlashAttnFwdSm90INS1_25CollectiveMainloopFwdSm90ILi2EN4cute5tupleIJNS5_1CILi1EEES8_S8_EEENS6_IJNS7_ILi128EEENS7_ILi96EEENS7_ILi64EEEEEELi256ENS_10bfloat16_tEfNS_4arch4Sm90ELb1ELb0ELb0ELb1ELb1ELb0ELb1ELb1ELb0ELb1ELb1ELb0EEENS1_21CollectiveEpilogueFwdINS6_IJSA_NS7_ILi256EEESB_EEES9_SE_SG_Li256ELb1ELb1ELb1ELb0EEENS1_36VarlenDynamicPersistentTileSchedulerILi128ELi96ELi256ELi128ELb1ELb1ELb1ELb1ELb1ELb1EEEEEEEEEvNT_6ParamsE --------------------------
	.section	.nv.constant0._ZN7cutlass13device_kernelIN5flash11enable_sm90INS1_16FlashAttnFwdSm90INS1_25CollectiveMainloopFwdSm90ILi2EN4cute5tupleIJNS5_1CILi1EEES8_S8_EEENS6_IJNS7_ILi128EEENS7_ILi96EEENS7_ILi64EEEEEELi256ENS_10bfloat16_tEfNS_4arch4Sm90ELb1ELb0ELb0ELb1ELb1ELb0ELb1ELb1ELb0ELb1ELb1ELb0EEENS1_21CollectiveEpilogueFwdINS6_IJSA_NS7_ILi256EEESB_EEES9_SE_SG_Li256ELb1ELb1ELb1ELb0EEENS1_36VarlenDynamicPersistentTileSchedulerILi128ELi96ELi256ELi128ELb1ELb1ELb1ELb1ELb1ELb1EEEEEEEEEvNT_6ParamsE,"a",@progbits
	.sectionflags	@""
	.align	4
.nv.constant0._ZN7cutlass13device_kernelIN5flash11enable_sm90INS1_16FlashAttnFwdSm90INS1_25CollectiveMainloopFwdSm90ILi2EN4cute5tupleIJNS5_1CILi1EEES8_S8_EEENS6_IJNS7_ILi128EEENS7_ILi96EEENS7_ILi64EEEEEELi256ENS_10bfloat16_tEfNS_4arch4Sm90ELb1ELb0ELb0ELb1ELb1ELb0ELb1ELb1ELb0ELb1ELb1ELb0EEENS1_21CollectiveEpilogueFwdINS6_IJSA_NS7_ILi256EEESB_EEES9_SE_SG_Li256ELb1ELb1ELb1ELb0EEENS1_36VarlenDynamicPersistentTileSchedulerILi128ELi96ELi256ELi128ELb1ELb1ELb1ELb1ELb1ELb1EEEEEEEEEvNT_6ParamsE:
	.zero		3584


//--------------------- .nv.constant0._ZN7cutlass13device_kernelIN5flash11enable_sm90INS1_16FlashAttnFwdSm90INS1_25CollectiveMainloopFwdSm90ILi2EN4cute5tupleIJNS5_1CILi1EEES8_S8_EEENS6_IJNS7_ILi128EEENS7_ILi96EEENS7_ILi64EEEEEELi256ENS_10bfloat16_tEfNS_4arch4Sm90ELb1ELb0ELb0ELb1ELb1ELb1ELb1ELb1ELb0ELb1ELb1ELb0EEENS1_21CollectiveEpilogueFwdINS6_IJSA_NS7_ILi256EEESB_EEES9_SE_SG_Li256ELb1ELb1ELb1ELb0EEENS1_36VarlenDynamicPersistentTileSchedulerILi128ELi96ELi256ELi128ELb1ELb1ELb1ELb1ELb1ELb1EEEEEEEEEvNT_6ParamsE --------------------------
	.section	.nv.constant0._ZN7cutlass13device_kernelIN5flash11enable_sm90INS1_16FlashAttnFwdSm90INS1_25CollectiveMainloopFwdSm90ILi2EN4cute5tupleIJNS5_1CILi1EEES8_S8_EEENS6_IJNS7_ILi128EEENS7_ILi96EEENS7_ILi64EEEEEELi256ENS_10bfloat16_tEfNS_4arch4Sm90ELb1ELb0ELb0ELb1ELb1ELb1ELb1ELb1ELb0ELb1ELb1ELb0EEENS1_21CollectiveEpilogueFwdINS6_IJSA_NS7_ILi256EEESB_EEES9_SE_SG_Li256ELb1ELb1ELb1ELb0EEENS1_36VarlenDynamicPersistentTileSchedulerILi128ELi96ELi256ELi128ELb1ELb1ELb1ELb1ELb1ELb1EEEEEEEEEvNT_6ParamsE,"a",@progbits
	.sectionflags	@""
	.align	4
.nv.constant0._ZN7cutlass13device_kernelIN5flash11enable_sm90INS1_16FlashAttnFwdSm90INS1_25CollectiveMainloopFwdSm90ILi2EN4cute5tupleIJNS5_1CILi1EEES8_S8_EEENS6_IJNS7_ILi128EEENS7_ILi96EEENS7_ILi64EEEEEELi256ENS_10bfloat16_tEfNS_4arch4Sm90ELb1ELb0ELb0ELb1ELb1ELb1ELb1ELb1ELb0ELb1ELb1ELb0EEENS1_21CollectiveEpilogueFwdINS6_IJSA_NS7_ILi256EEESB_EEES9_SE_SG_Li256ELb1ELb1ELb1ELb0EEENS1_36VarlenDynamicPersistentTileSchedulerILi128ELi96ELi256ELi128ELb1ELb1ELb1ELb1ELb1ELb1EEEEEEEEEvNT_6ParamsE:
	.zero		3584


//--------------------- SYMBOLS --------------------------

	.type		.nv.reservedSmem.offset0,@object
	.size		.nv.reservedSmem.offset0,0x4
	.type		__assertfail,@function
